	.target	sm_90a

	.elftype	@"ET_EXEC"


//--------------------- .note.nv.tkinfo           --------------------------
	.section	.note.nv.tkinfo,"",@"SHT_NOTE"
	.sectionflags	@"SHF_NOTE_NV_TKINFO"
	.tkinfo
        /*0018*/ 	.word	0x00000002
        /*0030*/ 	.string	""
        /*0030*/ 	.string	"ptxas"
        /*0030*/ 	.string	"Cuda compilation tools, release 13.0, V13.0.88"
        /*0030*/ 	.string	"Build cuda_13.0.r13.0/compiler.36424714_0"
        /*0030*/ 	.string	"-arch sm_90a -m 64 "



//--------------------- .note.nv.cuinfo           --------------------------
	.section	.note.nv.cuinfo,"",@"SHT_NOTE"
	.sectionflags	@"SHF_NOTE_NV_CUINFO"
        /*0018*/ 	.short	0x0002
        /*001a*/ 	.short	0x005a
        /*001c*/ 	.short	0x0082
	.zero		2


//--------------------- .nv.info                  --------------------------
	.section	.nv.info,"",@"SHT_CUDA_INFO"
	.align	4


	//----- nvinfo : EIATTR_REGCOUNT
	.align		4
        /*0000*/ 	.byte	0x04, 0x2f
        /*0002*/ 	.short	(.L_12 - .L_11)
	.align		4
.L_11:
        /*0004*/ 	.word	index@(_ZN5flash24flash_fwd_splitkv_kernelI23Flash_fwd_kernel_traitsILi256ELi64ELi64ELi4ELb0ELb0EN7cutlass10bfloat16_tE19Flash_kernel_traitsILi256ELi64ELi64ELi4ES3_EELb1ELb0ELb1ELb0ELb0ELb1ELb1ELb1EEEvNS_16Flash_fwd_paramsE)
        /*0008*/ 	.word	0x000000ff


	//----- nvinfo : EIATTR_FRAME_SIZE
	.align		4
.L_12:
        /*000c*/ 	.byte	0x04, 0x11
        /*000e*/ 	.short	(.L_14 - .L_13)
	.align		4
.L_13:
        /*0010*/ 	.word	index@($_ZN5flash24flash_fwd_splitkv_kernelI23Flash_fwd_kernel_traitsILi256ELi64ELi64ELi4ELb0ELb0EN7cutlass10bfloat16_tE19Flash_kernel_traitsILi256ELi64ELi64ELi4ES3_EELb1ELb0ELb1ELb0ELb0ELb1ELb1ELb1EEEvNS_16Flash_fwd_paramsE$_ZN5flash30compute_attn_1rowblock_splitkvI23Flash_fwd_kernel_traitsILi256ELi64ELi64ELi4ELb0ELb0EN7cutlass10bfloat16_tE19Flash_kernel_traitsILi256ELi64ELi64ELi4ES3_EELb1ELb0ELb1ELb0ELb0ELb1ELb1ELb1ENS_16Flash_fwd_paramsEEEvRKT8_iiiii)
        /*0014*/ 	.word	0x00000008


	//----- nvinfo : EIATTR_FRAME_SIZE
	.align		4
.L_14:
        /*0018*/ 	.byte	0x04, 0x11
        /*001a*/ 	.short	(.L_16 - .L_15)
	.align		4
.L_15:
        /*001c*/ 	.word	index@(_ZN5flash24flash_fwd_splitkv_kernelI23Flash_fwd_kernel_traitsILi256ELi64ELi64ELi4ELb0ELb0EN7cutlass10bfloat16_tE19Flash_kernel_traitsILi256ELi64ELi64ELi4ES3_EELb1ELb0ELb1ELb0ELb0ELb1ELb1ELb1EEEvNS_16Flash_fwd_paramsE)
        /*0020*/ 	.word	0x00000008


	//----- nvinfo : EIATTR_REGCOUNT
	.align		4
.L_16:
        /*0024*/ 	.byte	0x04, 0x2f
        /*0026*/ 	.short	(.L_18 - .L_17)
	.align		4
.L_17:
        /*0028*/ 	.word	index@(_ZN5flash24flash_fwd_splitkv_kernelI23Flash_fwd_kernel_traitsILi256ELi64ELi64ELi4ELb0ELb0EN7cutlass10bfloat16_tE19Flash_kernel_traitsILi256ELi64ELi64ELi4ES3_EELb1ELb0ELb1ELb0ELb0ELb0ELb1ELb1EEEvNS_16Flash_fwd_paramsE)
        /*002c*/ 	.word	0x000000ff


	//----- nvinfo : EIATTR_FRAME_SIZE
	.align		4
.L_18:
        /*0030*/ 	.byte	0x04, 0x11
        /*0032*/ 	.short	(.L_20 - .L_19)
	.align		4
.L_19:
        /*0034*/ 	.word	index@($_ZN5flash24flash_fwd_splitkv_kernelI23Flash_fwd_kernel_traitsILi256ELi64ELi64ELi4ELb0ELb0EN7cutlass10bfloat16_tE19Flash_kernel_traitsILi256ELi64ELi64ELi4ES3_EELb1ELb0ELb1ELb0ELb0ELb0ELb1ELb1EEEvNS_16Flash_fwd_paramsE$_ZN5flash30compute_attn_1rowblock_splitkvI23Flash_fwd_kernel_traitsILi256ELi64ELi64ELi4ELb0ELb0EN7cutlass10bfloat16_tE19Flash_kernel_traitsILi256ELi64ELi64ELi4ES3_EELb1ELb0ELb1ELb0ELb0ELb0ELb1ELb1ENS_16Flash_fwd_paramsEEEvRKT8_iiiii)
        /*0038*/ 	.word	0x00000000


	//----- nvinfo : EIATTR_FRAME_SIZE
	.align		4
.L_20:
        /*003c*/ 	.byte	0x04, 0x11
        /*003e*/ 	.short	(.L_22 - .L_21)
	.align		4
.L_21:
        /*0040*/ 	.word	index@(_ZN5flash24flash_fwd_splitkv_kernelI23Flash_fwd_kernel_traitsILi256ELi64ELi64ELi4ELb0ELb0EN7cutlass10bfloat16_tE19Flash_kernel_traitsILi256ELi64ELi64ELi4ES3_EELb1ELb0ELb1ELb0ELb0ELb0ELb1ELb1EEEvNS_16Flash_fwd_paramsE)
        /*0044*/ 	.word	0x00000000


	//----- nvinfo : EIATTR_REGCOUNT
	.align		4
.L_22:
        /*0048*/ 	.byte	0x04, 0x2f
        /*004a*/ 	.short	(.L_24 - .L_23)
	.align		4
.L_23:
        /*004c*/ 	.word	index@(_ZN5flash24flash_fwd_splitkv_kernelI23Flash_fwd_kernel_traitsILi256ELi64ELi64ELi4ELb0ELb0EN7cutlass10bfloat16_tE19Flash_kernel_traitsILi256ELi64ELi64ELi4ES3_EELb1ELb0ELb0ELb0ELb1ELb1ELb1ELb1EEEvNS_16Flash_fwd_paramsE)
        /*0050*/ 	.word	0x000000ff


	//----- nvinfo : EIATTR_FRAME_SIZE
	.align		4
.L_24:
        /*0054*/ 	.byte	0x04, 0x11
        /*0056*/ 	.short	(.L_26 - .L_25)
	.align		4
.L_25:
        /*0058*/ 	.word	index@($_ZN5flash24flash_fwd_splitkv_kernelI23Flash_fwd_kernel_traitsILi256ELi64ELi64ELi4ELb0ELb0EN7cutlass10bfloat16_tE19Flash_kernel_traitsILi256ELi64ELi64ELi4ES3_EELb1ELb0ELb0ELb0ELb1ELb1ELb1ELb1EEEvNS_16Flash_fwd_paramsE$_ZN5flash30compute_attn_1rowblock_splitkvI23Flash_fwd_kernel_traitsILi256ELi64ELi64ELi4ELb0ELb0EN7cutlass10bfloat16_tE19Flash_kernel_traitsILi256ELi64ELi64ELi4ES3_EELb1ELb0ELb0ELb0ELb1ELb1ELb1ELb1ENS_16Flash_fwd_paramsEEEvRKT8_iiiii)
        /*005c*/ 	.word	0x00000000


	//----- nvinfo : EIATTR_FRAME_SIZE
	.align		4
.L_26:
        /*0060*/ 	.byte	0x04, 0x11
        /*0062*/ 	.short	(.L_28 - .L_27)
	.align		4
.L_27:
        /*0064*/ 	.word	index@(_ZN5flash24flash_fwd_splitkv_kernelI23Flash_fwd_kernel_traitsILi256ELi64ELi64ELi4ELb0ELb0EN7cutlass10bfloat16_tE19Flash_kernel_traitsILi256ELi64ELi64ELi4ES3_EELb1ELb0ELb0ELb0ELb1ELb1ELb1ELb1EEEvNS_16Flash_fwd_paramsE)
        /*0068*/ 	.word	0x00000000


	//----- nvinfo : EIATTR_REGCOUNT
	.align		4
.L_28:
        /*006c*/ 	.byte	0x04, 0x2f
        /*006e*/ 	.short	(.L_30 - .L_29)
	.align		4
.L_29:
        /*0070*/ 	.word	index@(_ZN5flash24flash_fwd_splitkv_kernelI23Flash_fwd_kernel_traitsILi256ELi64ELi64ELi4ELb0ELb0EN7cutlass10bfloat16_tE19Flash_kernel_traitsILi256ELi64ELi64ELi4ES3_EELb1ELb0ELb0ELb0ELb1ELb0ELb1ELb1EEEvNS_16Flash_fwd_paramsE)
        /*0074*/ 	.word	0x000000fe


	//----- nvinfo : EIATTR_FRAME_SIZE
	.align		4
.L_30:
        /*0078*/ 	.byte	0x04, 0x11
        /*007a*/ 	.short	(.L_32 - .L_31)
	.align		4
.L_31:
        /*007c*/ 	.word	index@($_ZN5flash24flash_fwd_splitkv_kernelI23Flash_fwd_kernel_traitsILi256ELi64ELi64ELi4ELb0ELb0EN7cutlass10bfloat16_tE19Flash_kernel_traitsILi256ELi64ELi64ELi4ES3_EELb1ELb0ELb0ELb0ELb1ELb0ELb1ELb1EEEvNS_16Flash_fwd_paramsE$_ZN5flash30compute_attn_1rowblock_splitkvI23Flash_fwd_kernel_traitsILi256ELi64ELi64ELi4ELb0ELb0EN7cutlass10bfloat16_tE19Flash_kernel_traitsILi256ELi64ELi64ELi4ES3_EELb1ELb0ELb0ELb0ELb1ELb0ELb1ELb1ENS_16Flash_fwd_paramsEEEvRKT8_iiiii)
        /*0080*/ 	.word	0x00000000


	//----- nvinfo : EIATTR_FRAME_SIZE
	.align		4
.L_32:
        /*0084*/ 	.byte	0x04, 0x11
        /*0086*/ 	.short	(.L_34 - .L_33)
	.align		4
.L_33:
        /*0088*/ 	.word	index@(_ZN5flash24flash_fwd_splitkv_kernelI23Flash_fwd_kernel_traitsILi256ELi64ELi64ELi4ELb0ELb0EN7cutlass10bfloat16_tE19Flash_kernel_traitsILi256ELi64ELi64ELi4ES3_EELb1ELb0ELb0ELb0ELb1ELb0ELb1ELb1EEEvNS_16Flash_fwd_paramsE)
        /*008c*/ 	.word	0x00000000


	//----- nvinfo : EIATTR_REGCOUNT
	.align		4
.L_34:
        /*0090*/ 	.byte	0x04, 0x2f
        /*0092*/ 	.short	(.L_36 - .L_35)
	.align		4
.L_35:
        /*0094*/ 	.word	index@(_ZN5flash24flash_fwd_splitkv_kernelI23Flash_fwd_kernel_traitsILi256ELi64ELi64ELi4ELb0ELb0EN7cutlass10bfloat16_tE19Flash_kernel_traitsILi256ELi64ELi64ELi4ES3_EELb1ELb0ELb1ELb0ELb0ELb1ELb1ELb0EEEvNS_16Flash_fwd_paramsE)
        /*0098*/ 	.word	0x000000ff


	//----- nvinfo : EIATTR_FRAME_SIZE
	.align		4
.L_36:
        /*009c*/ 	.byte	0x04, 0x11
        /*009e*/ 	.short	(.L_38 - .L_37)
	.align		4
.L_37:
        /*00a0*/ 	.word	index@(_ZN5flash24flash_fwd_splitkv_kernelI23Flash_fwd_kernel_traitsILi256ELi64ELi64ELi4ELb0ELb0EN7cutlass10bfloat16_tE19Flash_kernel_traitsILi256ELi64ELi64ELi4ES3_EELb1ELb0ELb1ELb0ELb0ELb1ELb1ELb0EEEvNS_16Flash_fwd_paramsE)
        /*00a4*/ 	.word	0x00000000


	//----- nvinfo : EIATTR_REGCOUNT
	.align		4
.L_38:
        /*00a8*/ 	.byte	0x04, 0x2f
        /*00aa*/ 	.short	(.L_40 - .L_39)
	.align		4
.L_39:
        /*00ac*/ 	.word	index@(_ZN5flash24flash_fwd_splitkv_kernelI23Flash_fwd_kernel_traitsILi256ELi64ELi64ELi4ELb0ELb0EN7cutlass10bfloat16_tE19Flash_kernel_traitsILi256ELi64ELi64ELi4ES3_EELb1ELb0ELb1ELb0ELb0ELb0ELb1ELb0EEEvNS_16Flash_fwd_paramsE)
        /*00b0*/ 	.word	0x000000fe


	//----- nvinfo : EIATTR_FRAME_SIZE
	.align		4
.L_40:
        /*00b4*/ 	.byte	0x04, 0x11
        /*00b6*/ 	.short	(.L_42 - .L_41)
	.align		4
.L_41:
        /*00b8*/ 	.word	index@(_ZN5flash24flash_fwd_splitkv_kernelI23Flash_fwd_kernel_traitsILi256ELi64ELi64ELi4ELb0ELb0EN7cutlass10bfloat16_tE19Flash_kernel_traitsILi256ELi64ELi64ELi4ES3_EELb1ELb0ELb1ELb0ELb0ELb0ELb1ELb0EEEvNS_16Flash_fwd_paramsE)
        /*00bc*/ 	.word	0x00000000


	//----- nvinfo : EIATTR_REGCOUNT
	.align		4
.L_42:
        /*00c0*/ 	.byte	0x04, 0x2f
        /*00c2*/ 	.short	(.L_44 - .L_43)
	.align		4
.L_43:
        /*00c4*/ 	.word	index@(_ZN5flash24flash_fwd_splitkv_kernelI23Flash_fwd_kernel_traitsILi256ELi64ELi64ELi4ELb0ELb0EN7cutlass10bfloat16_tE19Flash_kernel_traitsILi256ELi64ELi64ELi4ES3_EELb1ELb0ELb0ELb0ELb1ELb1ELb1ELb0EEEvNS_16Flash_fwd_paramsE)
        /*00c8*/ 	.word	0x000000ff


	//----- nvinfo : EIATTR_FRAME_SIZE
	.align		4
.L_44:
        /*00cc*/ 	.byte	0x04, 0x11
        /*00ce*/ 	.short	(.L_46 - .L_45)
	.align		4
.L_45:
        /*00d0*/ 	.word	index@(_ZN5flash24flash_fwd_splitkv_kernelI23Flash_fwd_kernel_traitsILi256ELi64ELi64ELi4ELb0ELb0EN7cutlass10bfloat16_tE19Flash_kernel_traitsILi256ELi64ELi64ELi4ES3_EELb1ELb0ELb0ELb0ELb1ELb1ELb1ELb0EEEvNS_16Flash_fwd_paramsE)
        /*00d4*/ 	.word	0x00000000


	//----- nvinfo : EIATTR_REGCOUNT
	.align		4
.L_46:
        /*00d8*/ 	.byte	0x04, 0x2f
        /*00da*/ 	.short	(.L_48 - .L_47)
	.align		4
.L_47:
        /*00dc*/ 	.word	index@(_ZN5flash24flash_fwd_splitkv_kernelI23Flash_fwd_kernel_traitsILi256ELi64ELi64ELi4ELb0ELb0EN7cutlass10bfloat16_tE19Flash_kernel_traitsILi256ELi64ELi64ELi4ES3_EELb1ELb0ELb0ELb0ELb1ELb0ELb1ELb0EEEvNS_16Flash_fwd_paramsE)
        /*00e0*/ 	.word	0x000000fe


	//----- nvinfo : EIATTR_FRAME_SIZE
	.align		4
.L_48:
        /*00e4*/ 	.byte	0x04, 0x11
        /*00e6*/ 	.short	(.L_50 - .L_49)
	.align		4
.L_49:
        /*00e8*/ 	.word	index@(_ZN5flash24flash_fwd_splitkv_kernelI23Flash_fwd_kernel_traitsILi256ELi64ELi64ELi4ELb0ELb0EN7cutlass10bfloat16_tE19Flash_kernel_traitsILi256ELi64ELi64ELi4ES3_EELb1ELb0ELb0ELb0ELb1ELb0ELb1ELb0EEEvNS_16Flash_fwd_paramsE)
        /*00ec*/ 	.word	0x00000000


	//----- nvinfo : EIATTR_REGCOUNT
	.align		4
.L_50:
        /*00f0*/ 	.byte	0x04, 0x2f
        /*00f2*/ 	.short	(.L_52 - .L_51)
	.align		4
.L_51:
        /*00f4*/ 	.word	index@(_ZN5flash24flash_fwd_splitkv_kernelI23Flash_fwd_kernel_traitsILi256ELi64ELi64ELi4ELb0ELb0EN7cutlass10bfloat16_tE19Flash_kernel_traitsILi256ELi64ELi64ELi4ES3_EELb1ELb0ELb1ELb0ELb0ELb1ELb0ELb1EEEvNS_16Flash_fwd_paramsE)
        /*00f8*/ 	.word	0x000000ff


	//----- nvinfo : EIATTR_FRAME_SIZE
	.align		4
.L_52:
        /*00fc*/ 	.byte	0x04, 0x11
        /*00fe*/ 	.short	(.L_54 - .L_53)
	.align		4
.L_53:
        /*0100*/ 	.word	index@($_ZN5flash24flash_fwd_splitkv_kernelI23Flash_fwd_kernel_traitsILi256ELi64ELi64ELi4ELb0ELb0EN7cutlass10bfloat16_tE19Flash_kernel_traitsILi256ELi64ELi64ELi4ES3_EELb1ELb0ELb1ELb0ELb0ELb1ELb0ELb1EEEvNS_16Flash_fwd_paramsE$_ZN5flash30compute_attn_1rowblock_splitkvI23Flash_fwd_kernel_traitsILi256ELi64ELi64ELi4ELb0ELb0EN7cutlass10bfloat16_tE19Flash_kernel_traitsILi256ELi64ELi64ELi4ES3_EELb1ELb0ELb1ELb0ELb0ELb1ELb0ELb1ENS_16Flash_fwd_paramsEEEvRKT8_iiiii)
        /*0104*/ 	.word	0x00000008


	//----- nvinfo : EIATTR_FRAME_SIZE
	.align		4
.L_54:
        /*0108*/ 	.byte	0x04, 0x11
        /*010a*/ 	.short	(.L_56 - .L_55)
	.align		4
.L_55:
        /*010c*/ 	.word	index@(_ZN5flash24flash_fwd_splitkv_kernelI23Flash_fwd_kernel_traitsILi256ELi64ELi64ELi4ELb0ELb0EN7cutlass10bfloat16_tE19Flash_kernel_traitsILi256ELi64ELi64ELi4ES3_EELb1ELb0ELb1ELb0ELb0ELb1ELb0ELb1EEEvNS_16Flash_fwd_paramsE)
        /*0110*/ 	.word	0x00000008


	//----- nvinfo : EIATTR_REGCOUNT
	.align		4
.L_56:
        /*0114*/ 	.byte	0x04, 0x2f
        /*0116*/ 	.short	(.L_58 - .L_57)
	.align		4
.L_57:
        /*0118*/ 	.word	index@(_ZN5flash24flash_fwd_splitkv_kernelI23Flash_fwd_kernel_traitsILi256ELi64ELi64ELi4ELb0ELb0EN7cutlass10bfloat16_tE19Flash_kernel_traitsILi256ELi64ELi64ELi4ES3_EELb1ELb0ELb1ELb0ELb0ELb0ELb0ELb1EEEvNS_16Flash_fwd_paramsE)
        /*011c*/ 	.word	0x000000ff


	//----- nvinfo : EIATTR_FRAME_SIZE
	.align		4
.L_58:
        /*0120*/ 	.byte	0x04, 0x11
        /*0122*/ 	.short	(.L_60 - .L_59)
	.align		4
.L_59:
        /*0124*/ 	.word	index@($_ZN5flash24flash_fwd_splitkv_kernelI23Flash_fwd_kernel_traitsILi256ELi64ELi64ELi4ELb0ELb0EN7cutlass10bfloat16_tE19Flash_kernel_traitsILi256ELi64ELi64ELi4ES3_EELb1ELb0ELb1ELb0ELb0ELb0ELb0ELb1EEEvNS_16Flash_fwd_paramsE$_ZN5flash30compute_attn_1rowblock_splitkvI23Flash_fwd_kernel_traitsILi256ELi64ELi64ELi4ELb0ELb0EN7cutlass10bfloat16_tE19Flash_kernel_traitsILi256ELi64ELi64ELi4ES3_EELb1ELb0ELb1ELb0ELb0ELb0ELb0ELb1ENS_16Flash_fwd_paramsEEEvRKT8_iiiii)
        /*0128*/ 	.word	0x00000000


	//----- nvinfo : EIATTR_FRAME_SIZE
	.align		4
.L_60:
        /*012c*/ 	.byte	0x04, 0x11
        /*012e*/ 	.short	(.L_62 - .L_61)
	.align		4
.L_61:
        /*0130*/ 	.word	index@(_ZN5flash24flash_fwd_splitkv_kernelI23Flash_fwd_kernel_traitsILi256ELi64ELi64ELi4ELb0ELb0EN7cutlass10bfloat16_tE19Flash_kernel_traitsILi256ELi64ELi64ELi4ES3_EELb1ELb0ELb1ELb0ELb0ELb0ELb0ELb1EEEvNS_16Flash_fwd_paramsE)
        /*0134*/ 	.word	0x00000000


	//----- nvinfo : EIATTR_REGCOUNT
	.align		4
.L_62:
        /*0138*/ 	.byte	0x04, 0x2f
        /*013a*/ 	.short	(.L_64 - .L_63)
	.align		4
.L_63:
        /*013c*/ 	.word	index@(_ZN5flash24flash_fwd_splitkv_kernelI23Flash_fwd_kernel_traitsILi256ELi64ELi64ELi4ELb0ELb0EN7cutlass10bfloat16_tE19Flash_kernel_traitsILi256ELi64ELi64ELi4ES3_EELb1ELb0ELb0ELb0ELb1ELb1ELb0ELb1EEEvNS_16Flash_fwd_paramsE)
        /*0140*/ 	.word	0x000000ff


	//----- nvinfo : EIATTR_FRAME_SIZE
	.align		4
.L_64:
        /*0144*/ 	.byte	0x04, 0x11
        /*0146*/ 	.short	(.L_66 - .L_65)
	.align		4
.L_65:
        /*0148*/ 	.word	index@($_ZN5flash24flash_fwd_splitkv_kernelI23Flash_fwd_kernel_traitsILi256ELi64ELi64ELi4ELb0ELb0EN7cutlass10bfloat16_tE19Flash_kernel_traitsILi256ELi64ELi64ELi4ES3_EELb1ELb0ELb0ELb0ELb1ELb1ELb0ELb1EEEvNS_16Flash_fwd_paramsE$_ZN5flash30compute_attn_1rowblock_splitkvI23Flash_fwd_kernel_traitsILi256ELi64ELi64ELi4ELb0ELb0EN7cutlass10bfloat16_tE19Flash_kernel_traitsILi256ELi64ELi64ELi4ES3_EELb1ELb0ELb0ELb0ELb1ELb1ELb0ELb1ENS_16Flash_fwd_paramsEEEvRKT8_iiiii)
        /*014c*/ 	.word	0x00000000


	//----- nvinfo : EIATTR_FRAME_SIZE
	.align		4
.L_66:
        /*0150*/ 	.byte	0x04, 0x11
        /*0152*/ 	.short	(.L_68 - .L_67)
	.align		4
.L_67:
        /*0154*/ 	.word	index@(_ZN5flash24flash_fwd_splitkv_kernelI23Flash_fwd_kernel_traitsILi256ELi64ELi64ELi4ELb0ELb0EN7cutlass10bfloat16_tE19Flash_kernel_traitsILi256ELi64ELi64ELi4ES3_EELb1ELb0ELb0ELb0ELb1ELb1ELb0ELb1EEEvNS_16Flash_fwd_paramsE)
        /*0158*/ 	.word	0x00000000


	//----- nvinfo : EIATTR_REGCOUNT
	.align		4
.L_68:
        /*015c*/ 	.byte	0x04, 0x2f
        /*015e*/ 	.short	(.L_70 - .L_69)
	.align		4
.L_69:
        /*0160*/ 	.word	index@(_ZN5flash24flash_fwd_splitkv_kernelI23Flash_fwd_kernel_traitsILi256ELi64ELi64ELi4ELb0ELb0EN7cutlass10bfloat16_tE19Flash_kernel_traitsILi256ELi64ELi64ELi4ES3_EELb1ELb0ELb0ELb0ELb1ELb0ELb0ELb1EEEvNS_16Flash_fwd_paramsE)
        /*0164*/ 	.word	0x000000ff


	//----- nvinfo : EIATTR_FRAME_SIZE
	.align		4
.L_70:
        /*0168*/ 	.byte	0x04, 0x11
        /*016a*/ 	.short	(.L_72 - .L_71)
	.align		4
.L_71:
        /*016c*/ 	.word	index@($_ZN5flash24flash_fwd_splitkv_kernelI23Flash_fwd_kernel_traitsILi256ELi64ELi64ELi4ELb0ELb0EN7cutlass10bfloat16_tE19Flash_kernel_traitsILi256ELi64ELi64ELi4ES3_EELb1ELb0ELb0ELb0ELb1ELb0ELb0ELb1EEEvNS_16Flash_fwd_paramsE$_ZN5flash30compute_attn_1rowblock_splitkvI23Flash_fwd_kernel_traitsILi256ELi64ELi64ELi4ELb0ELb0EN7cutlass10bfloat16_tE19Flash_kernel_traitsILi256ELi64ELi64ELi4ES3_EELb1ELb0ELb0ELb0ELb1ELb0ELb0ELb1ENS_16Flash_fwd_paramsEEEvRKT8_iiiii)
        /*0170*/ 	.word	0x00000000


	//----- nvinfo : EIATTR_FRAME_SIZE
	.align		4
.L_72:
        /*0174*/ 	.byte	0x04, 0x11
        /*0176*/ 	.short	(.L_74 - .L_73)
	.align		4
.L_73:
        /*0178*/ 	.word	index@(_ZN5flash24flash_fwd_splitkv_kernelI23Flash_fwd_kernel_traitsILi256ELi64ELi64ELi4ELb0ELb0EN7cutlass10bfloat16_tE19Flash_kernel_traitsILi256ELi64ELi64ELi4ES3_EELb1ELb0ELb0ELb0ELb1ELb0ELb0ELb1EEEvNS_16Flash_fwd_paramsE)
        /*017c*/ 	.word	0x00000000


	//----- nvinfo : EIATTR_REGCOUNT
	.align		4
.L_74:
        /*0180*/ 	.byte	0x04, 0x2f
        /*0182*/ 	.short	(.L_76 - .L_75)
	.align		4
.L_75:
        /*0184*/ 	.word	index@(_ZN5flash24flash_fwd_splitkv_kernelI23Flash_fwd_kernel_traitsILi256ELi64ELi64ELi4ELb0ELb0EN7cutlass10bfloat16_tE19Flash_kernel_traitsILi256ELi64ELi64ELi4ES3_EELb1ELb0ELb1ELb0ELb0ELb1ELb0ELb0EEEvNS_16Flash_fwd_paramsE)
        /*0188*/ 	.word	0x000000ff


	//----- nvinfo : EIATTR_FRAME_SIZE
	.align		4
.L_76:
        /*018c*/ 	.byte	0x04, 0x11
        /*018e*/ 	.short	(.L_78 - .L_77)
	.align		4
.L_77:
        /*0190*/ 	.word	index@(_ZN5flash24flash_fwd_splitkv_kernelI23Flash_fwd_kernel_traitsILi256ELi64ELi64ELi4ELb0ELb0EN7cutlass10bfloat16_tE19Flash_kernel_traitsILi256ELi64ELi64ELi4ES3_EELb1ELb0ELb1ELb0ELb0ELb1ELb0ELb0EEEvNS_16Flash_fwd_paramsE)
        /*0194*/ 	.word	0x00000000


	//----- nvinfo : EIATTR_REGCOUNT
	.align		4
.L_78:
        /*0198*/ 	.byte	0x04, 0x2f
        /*019a*/ 	.short	(.L_80 - .L_79)
	.align		4
.L_79:
        /*019c*/ 	.word	index@(_ZN5flash24flash_fwd_splitkv_kernelI23Flash_fwd_kernel_traitsILi256ELi64ELi64ELi4ELb0ELb0EN7cutlass10bfloat16_tE19Flash_kernel_traitsILi256ELi64ELi64ELi4ES3_EELb1ELb0ELb1ELb0ELb0ELb0ELb0ELb0EEEvNS_16Flash_fwd_paramsE)
        /*01a0*/ 	.word	0x000000ff


	//----- nvinfo : EIATTR_FRAME_SIZE
	.align		4
.L_80:
        /*01a4*/ 	.byte	0x04, 0x11
        /*01a6*/ 	.short	(.L_82 - .L_81)
	.align		4
.L_81:
        /*01a8*/ 	.word	index@(_ZN5flash24flash_fwd_splitkv_kernelI23Flash_fwd_kernel_traitsILi256ELi64ELi64ELi4ELb0ELb0EN7cutlass10bfloat16_tE19Flash_kernel_traitsILi256ELi64ELi64ELi4ES3_EELb1ELb0ELb1ELb0ELb0ELb0ELb0ELb0EEEvNS_16Flash_fwd_paramsE)
        /*01ac*/ 	.word	0x00000000


	//----- nvinfo : EIATTR_REGCOUNT
	.align		4
.L_82:
        /*01b0*/ 	.byte	0x04, 0x2f
        /*01b2*/ 	.short	(.L_84 - .L_83)
	.align		4
.L_83:
        /*01b4*/ 	.word	index@(_ZN5flash24flash_fwd_splitkv_kernelI23Flash_fwd_kernel_traitsILi256ELi64ELi64ELi4ELb0ELb0EN7cutlass10bfloat16_tE19Flash_kernel_traitsILi256ELi64ELi64ELi4ES3_EELb1ELb0ELb0ELb0ELb1ELb1ELb0ELb0EEEvNS_16Flash_fwd_paramsE)
        /*01b8*/ 	.word	0x000000ff


	//----- nvinfo : EIATTR_FRAME_SIZE
	.align		4
.L_84:
        /*01bc*/ 	.byte	0x04, 0x11
        /*01be*/ 	.short	(.L_86 - .L_85)
	.align		4
.L_85:
        /*01c0*/ 	.word	index@(_ZN5flash24flash_fwd_splitkv_kernelI23Flash_fwd_kernel_traitsILi256ELi64ELi64ELi4ELb0ELb0EN7cutlass10bfloat16_tE19Flash_kernel_traitsILi256ELi64ELi64ELi4ES3_EELb1ELb0ELb0ELb0ELb1ELb1ELb0ELb0EEEvNS_16Flash_fwd_paramsE)
        /*01c4*/ 	.word	0x00000000


	//----- nvinfo : EIATTR_REGCOUNT
	.align		4
.L_86:
        /*01c8*/ 	.byte	0x04, 0x2f
        /*01ca*/ 	.short	(.L_88 - .L_87)
	.align		4
.L_87:
        /*01cc*/ 	.word	index@(_ZN5flash24flash_fwd_splitkv_kernelI23Flash_fwd_kernel_traitsILi256ELi64ELi64ELi4ELb0ELb0EN7cutlass10bfloat16_tE19Flash_kernel_traitsILi256ELi64ELi64ELi4ES3_EELb1ELb0ELb0ELb0ELb1ELb0ELb0ELb0EEEvNS_16Flash_fwd_paramsE)
        /*01d0*/ 	.word	0x000000fd


	//----- nvinfo : EIATTR_FRAME_SIZE
	.align		4
.L_88:
        /*01d4*/ 	.byte	0x04, 0x11
        /*01d6*/ 	.short	(.L_90 - .L_89)
	.align		4
.L_89:
        /*01d8*/ 	.word	index@(_ZN5flash24flash_fwd_splitkv_kernelI23Flash_fwd_kernel_traitsILi256ELi64ELi64ELi4ELb0ELb0EN7cutlass10bfloat16_tE19Flash_kernel_traitsILi256ELi64ELi64ELi4ES3_EELb1ELb0ELb0ELb0ELb1ELb0ELb0ELb0EEEvNS_16Flash_fwd_paramsE)
        /*01dc*/ 	.word	0x00000000


	//----- nvinfo : EIATTR_REGCOUNT
	.align		4
.L_90:
        /*01e0*/ 	.byte	0x04, 0x2f
        /*01e2*/ 	.short	(.L_92 - .L_91)
	.align		4
.L_91:
        /*01e4*/ 	.word	index@(_ZN5flash24flash_fwd_splitkv_kernelI23Flash_fwd_kernel_traitsILi256ELi64ELi64ELi4ELb0ELb0EN7cutlass10bfloat16_tE19Flash_kernel_traitsILi256ELi64ELi64ELi4ES3_EELb1ELb0ELb0ELb0ELb0ELb1ELb1ELb1EEEvNS_16Flash_fwd_paramsE)
        /*01e8*/ 	.word	0x000000ff


	//----- nvinfo : EIATTR_FRAME_SIZE
	.align		4
.L_92:
        /*01ec*/ 	.byte	0x04, 0x11
        /*01ee*/ 	.short	(.L_94 - .L_93)
	.align		4
.L_93:
        /*01f0*/ 	.word	index@($_ZN5flash24flash_fwd_splitkv_kernelI23Flash_fwd_kernel_traitsILi256ELi64ELi64ELi4ELb0ELb0EN7cutlass10bfloat16_tE19Flash_kernel_traitsILi256ELi64ELi64ELi4ES3_EELb1ELb0ELb0ELb0ELb0ELb1ELb1ELb1EEEvNS_16Flash_fwd_paramsE$_ZN5flash30compute_attn_1rowblock_splitkvI23Flash_fwd_kernel_traitsILi256ELi64ELi64ELi4ELb0ELb0EN7cutlass10bfloat16_tE19Flash_kernel_traitsILi256ELi64ELi64ELi4ES3_EELb1ELb0ELb0ELb0ELb0ELb1ELb1ELb1ENS_16Flash_fwd_paramsEEEvRKT8_iiiii)
        /*01f4*/ 	.word	0x00000008


	//----- nvinfo : EIATTR_FRAME_SIZE
	.align		4
.L_94:
        /*01f8*/ 	.byte	0x04, 0x11
        /*01fa*/ 	.short	(.L_96 - .L_95)
	.align		4
.L_95:
        /*01fc*/ 	.word	index@(_ZN5flash24flash_fwd_splitkv_kernelI23Flash_fwd_kernel_traitsILi256ELi64ELi64ELi4ELb0ELb0EN7cutlass10bfloat16_tE19Flash_kernel_traitsILi256ELi64ELi64ELi4ES3_EELb1ELb0ELb0ELb0ELb0ELb1ELb1ELb1EEEvNS_16Flash_fwd_paramsE)
        /*0200*/ 	.word	0x00000008


	//----- nvinfo : EIATTR_REGCOUNT
	.align		4
.L_96:
        /*0204*/ 	.byte	0x04, 0x2f
        /*0206*/ 	.short	(.L_98 - .L_97)
	.align		4
.L_97:
        /*0208*/ 	.word	index@(_ZN5flash24flash_fwd_splitkv_kernelI23Flash_fwd_kernel_traitsILi256ELi64ELi64ELi4ELb0ELb0EN7cutlass10bfloat16_tE19Flash_kernel_traitsILi256ELi64ELi64ELi4ES3_EELb1ELb0ELb0ELb0ELb0ELb0ELb1ELb1EEEvNS_16Flash_fwd_paramsE)
        /*020c*/ 	.word	0x000000fe


	//----- nvinfo : EIATTR_FRAME_SIZE
	.align		4
.L_98:
        /*0210*/ 	.byte	0x04, 0x11
        /*0212*/ 	.short	(.L_100 - .L_99)
	.align		4
.L_99:
        /*0214*/ 	.word	index@($_ZN5flash24flash_fwd_splitkv_kernelI23Flash_fwd_kernel_traitsILi256ELi64ELi64ELi4ELb0ELb0EN7cutlass10bfloat16_tE19Flash_kernel_traitsILi256ELi64ELi64ELi4ES3_EELb1ELb0ELb0ELb0ELb0ELb0ELb1ELb1EEEvNS_16Flash_fwd_paramsE$_ZN5flash30compute_attn_1rowblock_splitkvI23Flash_fwd_kernel_traitsILi256ELi64ELi64ELi4ELb0ELb0EN7cutlass10bfloat16_tE19Flash_kernel_traitsILi256ELi64ELi64ELi4ES3_EELb1ELb0ELb0ELb0ELb0ELb0ELb1ELb1ENS_16Flash_fwd_paramsEEEvRKT8_iiiii)
        /*0218*/ 	.word	0x00000000


	//----- nvinfo : EIATTR_FRAME_SIZE
	.align		4
.L_100:
        /*021c*/ 	.byte	0x04, 0x11
        /*021e*/ 	.short	(.L_102 - .L_101)
	.align		4
.L_101:
        /*0220*/ 	.word	index@(_ZN5flash24flash_fwd_splitkv_kernelI23Flash_fwd_kernel_traitsILi256ELi64ELi64ELi4ELb0ELb0EN7cutlass10bfloat16_tE19Flash_kernel_traitsILi256ELi64ELi64ELi4ES3_EELb1ELb0ELb0ELb0ELb0ELb0ELb1ELb1EEEvNS_16Flash_fwd_paramsE)
        /*0224*/ 	.word	0x00000000


	//----- nvinfo : EIATTR_REGCOUNT
	.align		4
.L_102:
        /*0228*/ 	.byte	0x04, 0x2f
        /*022a*/ 	.short	(.L_104 - .L_103)
	.align		4
.L_103:
        /*022c*/ 	.word	index@(_ZN5flash24flash_fwd_splitkv_kernelI23Flash_fwd_kernel_traitsILi256ELi64ELi64ELi4ELb0ELb0EN7cutlass10bfloat16_tE19Flash_kernel_traitsILi256ELi64ELi64ELi4ES3_EELb1ELb0ELb0ELb0ELb0ELb1ELb1ELb0EEEvNS_16Flash_fwd_paramsE)
        /*0230*/ 	.word	0x000000ff


	//----- nvinfo : EIATTR_FRAME_SIZE
	.align		4
.L_104:
        /*0234*/ 	.byte	0x04, 0x11
        /*0236*/ 	.short	(.L_106 - .L_105)
	.align		4
.L_105:
        /*0238*/ 	.word	index@(_ZN5flash24flash_fwd_splitkv_kernelI23Flash_fwd_kernel_traitsILi256ELi64ELi64ELi4ELb0ELb0EN7cutlass10bfloat16_tE19Flash_kernel_traitsILi256ELi64ELi64ELi4ES3_EELb1ELb0ELb0ELb0ELb0ELb1ELb1ELb0EEEvNS_16Flash_fwd_paramsE)
        /*023c*/ 	.word	0x00000000


	//----- nvinfo : EIATTR_REGCOUNT
	.align		4
.L_106:
        /*0240*/ 	.byte	0x04, 0x2f
        /*0242*/ 	.short	(.L_108 - .L_107)
	.align		4
.L_107:
        /*0244*/ 	.word	index@(_ZN5flash24flash_fwd_splitkv_kernelI23Flash_fwd_kernel_traitsILi256ELi64ELi64ELi4ELb0ELb0EN7cutlass10bfloat16_tE19Flash_kernel_traitsILi256ELi64ELi64ELi4ES3_EELb1ELb0ELb0ELb0ELb0ELb0ELb1ELb0EEEvNS_16Flash_fwd_paramsE)
        /*0248*/ 	.word	0x000000ff


	//----- nvinfo : EIATTR_FRAME_SIZE
	.align		4
.L_108:
        /*024c*/ 	.byte	0x04, 0x11
        /*024e*/ 	.short	(.L_110 - .L_109)
	.align		4
.L_109:
        /*0250*/ 	.word	index@(_ZN5flash24flash_fwd_splitkv_kernelI23Flash_fwd_kernel_traitsILi256ELi64ELi64ELi4ELb0ELb0EN7cutlass10bfloat16_tE19Flash_kernel_traitsILi256ELi64ELi64ELi4ES3_EELb1ELb0ELb0ELb0ELb0ELb0ELb1ELb0EEEvNS_16Flash_fwd_paramsE)
        /*0254*/ 	.word	0x00000000


	//----- nvinfo : EIATTR_REGCOUNT
	.align		4
.L_110:
        /*0258*/ 	.byte	0x04, 0x2f
        /*025a*/ 	.short	(.L_112 - .L_111)
	.align		4
.L_111:
        /*025c*/ 	.word	index@(_ZN5flash24flash_fwd_splitkv_kernelI23Flash_fwd_kernel_traitsILi256ELi64ELi64ELi4ELb0ELb0EN7cutlass10bfloat16_tE19Flash_kernel_traitsILi256ELi64ELi64ELi4ES3_EELb1ELb0ELb0ELb0ELb0ELb1ELb0ELb1EEEvNS_16Flash_fwd_paramsE)
        /*0260*/ 	.word	0x000000ff


	//----- nvinfo : EIATTR_FRAME_SIZE
	.align		4
.L_112:
        /*0264*/ 	.byte	0x04, 0x11
        /*0266*/ 	.short	(.L_114 - .L_113)
	.align		4
.L_113:
        /*0268*/ 	.word	index@($_ZN5flash24flash_fwd_splitkv_kernelI23Flash_fwd_kernel_traitsILi256ELi64ELi64ELi4ELb0ELb0EN7cutlass10bfloat16_tE19Flash_kernel_traitsILi256ELi64ELi64ELi4ES3_EELb1ELb0ELb0ELb0ELb0ELb1ELb0ELb1EEEvNS_16Flash_fwd_paramsE$_ZN5flash30compute_attn_1rowblock_splitkvI23Flash_fwd_kernel_traitsILi256ELi64ELi64ELi4ELb0ELb0EN7cutlass10bfloat16_tE19Flash_kernel_traitsILi256ELi64ELi64ELi4ES3_EELb1ELb0ELb0ELb0ELb0ELb1ELb0ELb1ENS_16Flash_fwd_paramsEEEvRKT8_iiiii)
        /*026c*/ 	.word	0x00000030


	//----- nvinfo : EIATTR_FRAME_SIZE
	.align		4
.L_114:
        /*0270*/ 	.byte	0x04, 0x11
        /*0272*/ 	.short	(.L_116 - .L_115)
	.align		4
.L_115:
        /*0274*/ 	.word	index@(_ZN5flash24flash_fwd_splitkv_kernelI23Flash_fwd_kernel_traitsILi256ELi64ELi64ELi4ELb0ELb0EN7cutlass10bfloat16_tE19Flash_kernel_traitsILi256ELi64ELi64ELi4ES3_EELb1ELb0ELb0ELb0ELb0ELb1ELb0ELb1EEEvNS_16Flash_fwd_paramsE)
        /*0278*/ 	.word	0x00000030


	//----- nvinfo : EIATTR_REGCOUNT
	.align		4
.L_116:
        /*027c*/ 	.byte	0x04, 0x2f
        /*027e*/ 	.short	(.L_118 - .L_117)
	.align		4
.L_117:
        /*0280*/ 	.word	index@(_ZN5flash24flash_fwd_splitkv_kernelI23Flash_fwd_kernel_traitsILi256ELi64ELi64ELi4ELb0ELb0EN7cutlass10bfloat16_tE19Flash_kernel_traitsILi256ELi64ELi64ELi4ES3_EELb1ELb0ELb0ELb0ELb0ELb0ELb0ELb1EEEvNS_16Flash_fwd_paramsE)
        /*0284*/ 	.word	0x000000ff


	//----- nvinfo : EIATTR_FRAME_SIZE
	.align		4
.L_118:
        /*0288*/ 	.byte	0x04, 0x11
        /*028a*/ 	.short	(.L_120 - .L_119)
	.align		4
.L_119:
        /*028c*/ 	.word	index@($_ZN5flash24flash_fwd_splitkv_kernelI23Flash_fwd_kernel_traitsILi256ELi64ELi64ELi4ELb0ELb0EN7cutlass10bfloat16_tE19Flash_kernel_traitsILi256ELi64ELi64ELi4ES3_EELb1ELb0ELb0ELb0ELb0ELb0ELb0ELb1EEEvNS_16Flash_fwd_paramsE$_ZN5flash30compute_attn_1rowblock_splitkvI23Flash_fwd_kernel_traitsILi256ELi64ELi64ELi4ELb0ELb0EN7cutlass10bfloat16_tE19Flash_kernel_traitsILi256ELi64ELi64ELi4ES3_EELb1ELb0ELb0ELb0ELb0ELb0ELb0ELb1ENS_16Flash_fwd_paramsEEEvRKT8_iiiii)
        /*0290*/ 	.word	0x00000000


	//----- nvinfo : EIATTR_FRAME_SIZE
	.align		4
.L_120:
        /*0294*/ 	.byte	0x04, 0x11
        /*0296*/ 	.short	(.L_122 - .L_121)
	.align		4
.L_121:
        /*0298*/ 	.word	index@(_ZN5flash24flash_fwd_splitkv_kernelI23Flash_fwd_kernel_traitsILi256ELi64ELi64ELi4ELb0ELb0EN7cutlass10bfloat16_tE19Flash_kernel_traitsILi256ELi64ELi64ELi4ES3_EELb1ELb0ELb0ELb0ELb0ELb0ELb0ELb1EEEvNS_16Flash_fwd_paramsE)
        /*029c*/ 	.word	0x00000000


	//----- nvinfo : EIATTR_REGCOUNT
	.align		4
.L_122:
        /*02a0*/ 	.byte	0x04, 0x2f
        /*02a2*/ 	.short	(.L_124 - .L_123)
	.align		4
.L_123:
        /*02a4*/ 	.word	index@(_ZN5flash24flash_fwd_splitkv_kernelI23Flash_fwd_kernel_traitsILi256ELi64ELi64ELi4ELb0ELb0EN7cutlass10bfloat16_tE19Flash_kernel_traitsILi256ELi64ELi64ELi4ES3_EELb1ELb0ELb0ELb0ELb0ELb1ELb0ELb0EEEvNS_16Flash_fwd_paramsE)
        /*02a8*/ 	.word	0x000000ff


	//----- nvinfo : EIATTR_FRAME_SIZE
	.align		4
.L_124:
        /*02ac*/ 	.byte	0x04, 0x11
        /*02ae*/ 	.short	(.L_126 - .L_125)
	.align		4
.L_125:
        /*02b0*/ 	.word	index@(_ZN5flash24flash_fwd_splitkv_kernelI23Flash_fwd_kernel_traitsILi256ELi64ELi64ELi4ELb0ELb0EN7cutlass10bfloat16_tE19Flash_kernel_traitsILi256ELi64ELi64ELi4ES3_EELb1ELb0ELb0ELb0ELb0ELb1ELb0ELb0EEEvNS_16Flash_fwd_paramsE)
        /*02b4*/ 	.word	0x00000008


	//----- nvinfo : EIATTR_REGCOUNT
	.align		4
.L_126:
        /*02b8*/ 	.byte	0x04, 0x2f
        /*02ba*/ 	.short	(.L_128 - .L_127)
	.align		4
.L_127:
        /*02bc*/ 	.word	index@(_ZN5flash24flash_fwd_splitkv_kernelI23Flash_fwd_kernel_traitsILi256ELi64ELi64ELi4ELb0ELb0EN7cutlass10bfloat16_tE19Flash_kernel_traitsILi256ELi64ELi64ELi4ES3_EELb1ELb0ELb0ELb0ELb0ELb0ELb0ELb0EEEvNS_16Flash_fwd_paramsE)
        /*02c0*/ 	.word	0x000000ff


	//----- nvinfo : EIATTR_FRAME_SIZE
	.align		4
.L_128:
        /*02c4*/ 	.byte	0x04, 0x11
        /*02c6*/ 	.short	(.L_130 - .L_129)
	.align		4
.L_129:
        /*02c8*/ 	.word	index@(_ZN5flash24flash_fwd_splitkv_kernelI23Flash_fwd_kernel_traitsILi256ELi64ELi64ELi4ELb0ELb0EN7cutlass10bfloat16_tE19Flash_kernel_traitsILi256ELi64ELi64ELi4ES3_EELb1ELb0ELb0ELb0ELb0ELb0ELb0ELb0EEEvNS_16Flash_fwd_paramsE)
        /*02cc*/ 	.word	0x00000000


	//----- nvinfo : EIATTR_REGCOUNT
	.align		4
.L_130:
        /*02d0*/ 	.byte	0x04, 0x2f
        /*02d2*/ 	.short	(.L_132 - .L_131)
	.align		4
.L_131:
        /*02d4*/ 	.word	index@(_ZN5flash32flash_fwd_splitkv_combine_kernelI23Flash_fwd_kernel_traitsILi256ELi64ELi64ELi4ELb0ELb0EN7cutlass10bfloat16_tE19Flash_kernel_traitsILi256ELi64ELi64ELi4ES3_EELi4ELi1ELb1EEEvNS_16Flash_fwd_paramsE)
        /*02d8*/ 	.word	0x00000038


	//----- nvinfo : EIATTR_FRAME_SIZE
	.align		4
.L_132:
        /*02dc*/ 	.byte	0x04, 0x11
        /*02de*/ 	.short	(.L_134 - .L_133)
	.align		4
.L_133:
        /*02e0*/ 	.word	index@($__internal_13_$__cuda_sm20_div_s64)
        /*02e4*/ 	.word	0x00000000


	//----- nvinfo : EIATTR_FRAME_SIZE
	.align		4
.L_134:
        /*02e8*/ 	.byte	0x04, 0x11
        /*02ea*/ 	.short	(.L_136 - .L_135)
	.align		4
.L_135:
        /*02ec*/ 	.word	index@(_ZN5flash32flash_fwd_splitkv_combine_kernelI23Flash_fwd_kernel_traitsILi256ELi64ELi64ELi4ELb0ELb0EN7cutlass10bfloat16_tE19Flash_kernel_traitsILi256ELi64ELi64ELi4ES3_EELi4ELi1ELb1EEEvNS_16Flash_fwd_paramsE)
        /*02f0*/ 	.word	0x00000000


	//----- nvinfo : EIATTR_REGCOUNT
	.align		4
.L_136:
        /*02f4*/ 	.byte	0x04, 0x2f
        /*02f6*/ 	.short	(.L_138 - .L_137)
	.align		4
.L_137:
        /*02f8*/ 	.word	index@(_ZN5flash32flash_fwd_splitkv_combine_kernelI23Flash_fwd_kernel_traitsILi256ELi64ELi64ELi4ELb0ELb0EN7cutlass10bfloat16_tE19Flash_kernel_traitsILi256ELi64ELi64ELi4ES3_EELi4ELi2ELb1EEEvNS_16Flash_fwd_paramsE)
        /*02fc*/ 	.word	0x00000036


	//----- nvinfo : EIATTR_FRAME_SIZE
	.align		4
.L_138:
        /*0300*/ 	.byte	0x04, 0x11
        /*0302*/ 	.short	(.L_140 - .L_139)
	.align		4
.L_139:
        /*0304*/ 	.word	index@($__internal_12_$__cuda_sm20_div_s64)
        /*0308*/ 	.word	0x00000000


	//----- nvinfo : EIATTR_FRAME_SIZE
	.align		4
.L_140:
        /*030c*/ 	.byte	0x04, 0x11
        /*030e*/ 	.short	(.L_142 - .L_141)
	.align		4
.L_141:
        /*0310*/ 	.word	index@(_ZN5flash32flash_fwd_splitkv_combine_kernelI23Flash_fwd_kernel_traitsILi256ELi64ELi64ELi4ELb0ELb0EN7cutlass10bfloat16_tE19Flash_kernel_traitsILi256ELi64ELi64ELi4ES3_EELi4ELi2ELb1EEEvNS_16Flash_fwd_paramsE)
        /*0314*/ 	.word	0x00000000


	//----- nvinfo : EIATTR_REGCOUNT
	.align		4
.L_142:
        /*0318*/ 	.byte	0x04, 0x2f
        /*031a*/ 	.short	(.L_144 - .L_143)
	.align		4
.L_143:
        /*031c*/ 	.word	index@(_ZN5flash32flash_fwd_splitkv_combine_kernelI23Flash_fwd_kernel_traitsILi256ELi64ELi64ELi4ELb0ELb0EN7cutlass10bfloat16_tE19Flash_kernel_traitsILi256ELi64ELi64ELi4ES3_EELi4ELi3ELb1EEEvNS_16Flash_fwd_paramsE)
        /*0320*/ 	.word	0x00000036


	//----- nvinfo : EIATTR_FRAME_SIZE
	.align		4
.L_144:
        /*0324*/ 	.byte	0x04, 0x11
        /*0326*/ 	.short	(.L_146 - .L_145)
	.align		4
.L_145:
        /*0328*/ 	.word	index@($__internal_11_$__cuda_sm20_div_s64)
        /*032c*/ 	.word	0x00000000


	//----- nvinfo : EIATTR_FRAME_SIZE
	.align		4
.L_146:
        /*0330*/ 	.byte	0x04, 0x11
        /*0332*/ 	.short	(.L_148 - .L_147)
	.align		4
.L_147:
        /*0334*/ 	.word	index@(_ZN5flash32flash_fwd_splitkv_combine_kernelI23Flash_fwd_kernel_traitsILi256ELi64ELi64ELi4ELb0ELb0EN7cutlass10bfloat16_tE19Flash_kernel_traitsILi256ELi64ELi64ELi4ES3_EELi4ELi3ELb1EEEvNS_16Flash_fwd_paramsE)
        /*0338*/ 	.word	0x00000000


	//----- nvinfo : EIATTR_REGCOUNT
	.align		4
.L_148:
        /*033c*/ 	.byte	0x04, 0x2f
        /*033e*/ 	.short	(.L_150 - .L_149)
	.align		4
.L_149:
        /*0340*/ 	.word	index@(_ZN5flash32flash_fwd_splitkv_combine_kernelI23Flash_fwd_kernel_traitsILi256ELi64ELi64ELi4ELb0ELb0EN7cutlass10bfloat16_tE19Flash_kernel_traitsILi256ELi64ELi64ELi4ES3_EELi4ELi4ELb1EEEvNS_16Flash_fwd_paramsE)
        /*0344*/ 	.word	0x00000036


	//----- nvinfo : EIATTR_FRAME_SIZE
	.align		4
.L_150:
        /*0348*/ 	.byte	0x04, 0x11
        /*034a*/ 	.short	(.L_152 - .L_151)
	.align		4
.L_151:
        /*034c*/ 	.word	index@($__internal_10_$__cuda_sm20_div_s64)
        /*0350*/ 	.word	0x00000000


	//----- nvinfo : EIATTR_FRAME_SIZE
	.align		4
.L_152:
        /*0354*/ 	.byte	0x04, 0x11
        /*0356*/ 	.short	(.L_154 - .L_153)
	.align		4
.L_153:
        /*0358*/ 	.word	index@(_ZN5flash32flash_fwd_splitkv_combine_kernelI23Flash_fwd_kernel_traitsILi256ELi64ELi64ELi4ELb0ELb0EN7cutlass10bfloat16_tE19Flash_kernel_traitsILi256ELi64ELi64ELi4ES3_EELi4ELi4ELb1EEEvNS_16Flash_fwd_paramsE)
        /*035c*/ 	.word	0x00000000


	//----- nvinfo : EIATTR_REGCOUNT
	.align		4
.L_154:
        /*0360*/ 	.byte	0x04, 0x2f
        /*0362*/ 	.short	(.L_156 - .L_155)
	.align		4
.L_155:
        /*0364*/ 	.word	index@(_ZN5flash32flash_fwd_splitkv_combine_kernelI23Flash_fwd_kernel_traitsILi256ELi64ELi64ELi4ELb0ELb0EN7cutlass10bfloat16_tE19Flash_kernel_traitsILi256ELi64ELi64ELi4ES3_EELi4ELi5ELb1EEEvNS_16Flash_fwd_paramsE)
        /*0368*/ 	.word	0x00000036


	//----- nvinfo : EIATTR_FRAME_SIZE
	.align		4
.L_156:
        /*036c*/ 	.byte	0x04, 0x11
        /*036e*/ 	.short	(.L_158 - .L_157)
	.align		4
.L_157:
        /*0370*/ 	.word	index@($__internal_9_$__cuda_sm20_div_s64)
        /*0374*/ 	.word	0x00000000


	//----- nvinfo : EIATTR_FRAME_SIZE
	.align		4
.L_158:
        /*0378*/ 	.byte	0x04, 0x11
        /*037a*/ 	.short	(.L_160 - .L_159)
	.align		4
.L_159:
        /*037c*/ 	.word	index@(_ZN5flash32flash_fwd_splitkv_combine_kernelI23Flash_fwd_kernel_traitsILi256ELi64ELi64ELi4ELb0ELb0EN7cutlass10bfloat16_tE19Flash_kernel_traitsILi256ELi64ELi64ELi4ES3_EELi4ELi5ELb1EEEvNS_16Flash_fwd_paramsE)
        /*0380*/ 	.word	0x00000000


	//----- nvinfo : EIATTR_REGCOUNT
	.align		4
.L_160:
        /*0384*/ 	.byte	0x04, 0x2f
        /*0386*/ 	.short	(.L_162 - .L_161)
	.align		4
.L_161:
        /*0388*/ 	.word	index@(_ZN5flash32flash_fwd_splitkv_combine_kernelI23Flash_fwd_kernel_traitsILi256ELi64ELi64ELi4ELb0ELb0EN7cutlass10bfloat16_tE19Flash_kernel_traitsILi256ELi64ELi64ELi4ES3_EELi4ELi6ELb1EEEvNS_16Flash_fwd_paramsE)
        /*038c*/ 	.word	0x0000003a


	//----- nvinfo : EIATTR_FRAME_SIZE
	.align		4
.L_162:
        /*0390*/ 	.byte	0x04, 0x11
        /*0392*/ 	.short	(.L_164 - .L_163)
	.align		4
.L_163:
        /*0394*/ 	.word	index@($__internal_8_$__cuda_sm20_div_s64)
        /*0398*/ 	.word	0x00000000


	//----- nvinfo : EIATTR_FRAME_SIZE
	.align		4
.L_164:
        /*039c*/ 	.byte	0x04, 0x11
        /*039e*/ 	.short	(.L_166 - .L_165)
	.align		4
.L_165:
        /*03a0*/ 	.word	index@(_ZN5flash32flash_fwd_splitkv_combine_kernelI23Flash_fwd_kernel_traitsILi256ELi64ELi64ELi4ELb0ELb0EN7cutlass10bfloat16_tE19Flash_kernel_traitsILi256ELi64ELi64ELi4ES3_EELi4ELi6ELb1EEEvNS_16Flash_fwd_paramsE)
        /*03a4*/ 	.word	0x00000000


	//----- nvinfo : EIATTR_REGCOUNT
	.align		4
.L_166:
        /*03a8*/ 	.byte	0x04, 0x2f
        /*03aa*/ 	.short	(.L_168 - .L_167)
	.align		4
.L_167:
        /*03ac*/ 	.word	index@(_ZN5flash32flash_fwd_splitkv_combine_kernelI23Flash_fwd_kernel_traitsILi256ELi64ELi64ELi4ELb0ELb0EN7cutlass10bfloat16_tE19Flash_kernel_traitsILi256ELi64ELi64ELi4ES3_EELi4ELi7ELb1EEEvNS_16Flash_fwd_paramsE)
        /*03b0*/ 	.word	0x0000003c


	//----- nvinfo : EIATTR_FRAME_SIZE
	.align		4
.L_168:
        /*03b4*/ 	.byte	0x04, 0x11
        /*03b6*/ 	.short	(.L_170 - .L_169)
	.align		4
.L_169:
        /*03b8*/ 	.word	index@($__internal_7_$__cuda_sm20_div_s64)
        /*03bc*/ 	.word	0x00000000


	//----- nvinfo : EIATTR_FRAME_SIZE
	.align		4
.L_170:
        /*03c0*/ 	.byte	0x04, 0x11
        /*03c2*/ 	.short	(.L_172 - .L_171)
	.align		4
.L_171:
        /*03c4*/ 	.word	index@(_ZN5flash32flash_fwd_splitkv_combine_kernelI23Flash_fwd_kernel_traitsILi256ELi64ELi64ELi4ELb0ELb0EN7cutlass10bfloat16_tE19Flash_kernel_traitsILi256ELi64ELi64ELi4ES3_EELi4ELi7ELb1EEEvNS_16Flash_fwd_paramsE)
        /*03c8*/ 	.word	0x00000000


	//----- nvinfo : EIATTR_REGCOUNT
	.align		4
.L_172:
        /*03cc*/ 	.byte	0x04, 0x2f
        /*03ce*/ 	.short	(.L_174 - .L_173)
	.align		4
.L_173:
        /*03d0*/ 	.word	index@(_ZN5flash32flash_fwd_splitkv_combine_kernelI23Flash_fwd_kernel_traitsILi256ELi64ELi64ELi4ELb0ELb0EN7cutlass10bfloat16_tE19Flash_kernel_traitsILi256ELi64ELi64ELi4ES3_EELi4ELi1ELb0EEEvNS_16Flash_fwd_paramsE)
        /*03d4*/ 	.word	0x00000036


	//----- nvinfo : EIATTR_FRAME_SIZE
	.align		4
.L_174:
        /*03d8*/ 	.byte	0x04, 0x11
        /*03da*/ 	.short	(.L_176 - .L_175)
	.align		4
.L_175:
        /*03dc*/ 	.word	index@($__internal_6_$__cuda_sm20_div_s64)
        /*03e0*/ 	.word	0x00000000


	//----- nvinfo : EIATTR_FRAME_SIZE
	.align		4
.L_176:
        /*03e4*/ 	.byte	0x04, 0x11
        /*03e6*/ 	.short	(.L_178 - .L_177)
	.align		4
.L_177:
        /*03e8*/ 	.word	index@(_ZN5flash32flash_fwd_splitkv_combine_kernelI23Flash_fwd_kernel_traitsILi256ELi64ELi64ELi4ELb0ELb0EN7cutlass10bfloat16_tE19Flash_kernel_traitsILi256ELi64ELi64ELi4ES3_EELi4ELi1ELb0EEEvNS_16Flash_fwd_paramsE)
        /*03ec*/ 	.word	0x00000000


	//----- nvinfo : EIATTR_REGCOUNT
	.align		4
.L_178:
        /*03f0*/ 	.byte	0x04, 0x2f
        /*03f2*/ 	.short	(.L_180 - .L_179)
	.align		4
.L_179:
        /*03f4*/ 	.word	index@(_ZN5flash32flash_fwd_splitkv_combine_kernelI23Flash_fwd_kernel_traitsILi256ELi64ELi64ELi4ELb0ELb0EN7cutlass10bfloat16_tE19Flash_kernel_traitsILi256ELi64ELi64ELi4ES3_EELi4ELi2ELb0EEEvNS_16Flash_fwd_paramsE)
        /*03f8*/ 	.word	0x00000036


	//----- nvinfo : EIATTR_FRAME_SIZE
	.align		4
.L_180:
        /*03fc*/ 	.byte	0x04, 0x11
        /*03fe*/ 	.short	(.L_182 - .L_181)
	.align		4
.L_181:
        /*0400*/ 	.word	index@($__internal_5_$__cuda_sm20_div_s64)
        /*0404*/ 	.word	0x00000000


	//----- nvinfo : EIATTR_FRAME_SIZE
	.align		4
.L_182:
        /*0408*/ 	.byte	0x04, 0x11
        /*040a*/ 	.short	(.L_184 - .L_183)
	.align		4
.L_183:
        /*040c*/ 	.word	index@(_ZN5flash32flash_fwd_splitkv_combine_kernelI23Flash_fwd_kernel_traitsILi256ELi64ELi64ELi4ELb0ELb0EN7cutlass10bfloat16_tE19Flash_kernel_traitsILi256ELi64ELi64ELi4ES3_EELi4ELi2ELb0EEEvNS_16Flash_fwd_paramsE)
        /*0410*/ 	.word	0x00000000


	//----- nvinfo : EIATTR_REGCOUNT
	.align		4
.L_184:
        /*0414*/ 	.byte	0x04, 0x2f
        /*0416*/ 	.short	(.L_186 - .L_185)
	.align		4
.L_185:
        /*0418*/ 	.word	index@(_ZN5flash32flash_fwd_splitkv_combine_kernelI23Flash_fwd_kernel_traitsILi256ELi64ELi64ELi4ELb0ELb0EN7cutlass10bfloat16_tE19Flash_kernel_traitsILi256ELi64ELi64ELi4ES3_EELi4ELi3ELb0EEEvNS_16Flash_fwd_paramsE)
        /*041c*/ 	.word	0x00000036


	//----- nvinfo : EIATTR_FRAME_SIZE
	.align		4
.L_186:
        /*0420*/ 	.byte	0x04, 0x11
        /*0422*/ 	.short	(.L_188 - .L_187)
	.align		4
.L_187:
        /*0424*/ 	.word	index@($__internal_4_$__cuda_sm20_div_s64)
        /*0428*/ 	.word	0x00000000


	//----- nvinfo : EIATTR_FRAME_SIZE
	.align		4
.L_188:
        /*042c*/ 	.byte	0x04, 0x11
        /*042e*/ 	.short	(.L_190 - .L_189)
	.align		4
.L_189:
        /*0430*/ 	.word	index@(_ZN5flash32flash_fwd_splitkv_combine_kernelI23Flash_fwd_kernel_traitsILi256ELi64ELi64ELi4ELb0ELb0EN7cutlass10bfloat16_tE19Flash_kernel_traitsILi256ELi64ELi64ELi4ES3_EELi4ELi3ELb0EEEvNS_16Flash_fwd_paramsE)
        /*0434*/ 	.word	0x00000000


	//----- nvinfo : EIATTR_REGCOUNT
	.align		4
.L_190:
        /*0438*/ 	.byte	0x04, 0x2f
        /*043a*/ 	.short	(.L_192 - .L_191)
	.align		4
.L_191:
        /*043c*/ 	.word	index@(_ZN5flash32flash_fwd_splitkv_combine_kernelI23Flash_fwd_kernel_traitsILi256ELi64ELi64ELi4ELb0ELb0EN7cutlass10bfloat16_tE19Flash_kernel_traitsILi256ELi64ELi64ELi4ES3_EELi4ELi4ELb0EEEvNS_16Flash_fwd_paramsE)
        /*0440*/ 	.word	0x00000036


	//----- nvinfo : EIATTR_FRAME_SIZE
	.align		4
.L_192:
        /*0444*/ 	.byte	0x04, 0x11
        /*0446*/ 	.short	(.L_194 - .L_193)
	.align		4
.L_193:
        /*0448*/ 	.word	index@($__internal_3_$__cuda_sm20_div_s64)
        /*044c*/ 	.word	0x00000000


	//----- nvinfo : EIATTR_FRAME_SIZE
	.align		4
.L_194:
        /*0450*/ 	.byte	0x04, 0x11
        /*0452*/ 	.short	(.L_196 - .L_195)
	.align		4
.L_195:
        /*0454*/ 	.word	index@(_ZN5flash32flash_fwd_splitkv_combine_kernelI23Flash_fwd_kernel_traitsILi256ELi64ELi64ELi4ELb0ELb0EN7cutlass10bfloat16_tE19Flash_kernel_traitsILi256ELi64ELi64ELi4ES3_EELi4ELi4ELb0EEEvNS_16Flash_fwd_paramsE)
        /*0458*/ 	.word	0x00000000


	//----- nvinfo : EIATTR_REGCOUNT
	.align		4
.L_196:
        /*045c*/ 	.byte	0x04, 0x2f
        /*045e*/ 	.short	(.L_198 - .L_197)
	.align		4
.L_197:
        /*0460*/ 	.word	index@(_ZN5flash32flash_fwd_splitkv_combine_kernelI23Flash_fwd_kernel_traitsILi256ELi64ELi64ELi4ELb0ELb0EN7cutlass10bfloat16_tE19Flash_kernel_traitsILi256ELi64ELi64ELi4ES3_EELi4ELi5ELb0EEEvNS_16Flash_fwd_paramsE)
        /*0464*/ 	.word	0x00000036


	//----- nvinfo : EIATTR_FRAME_SIZE
	.align		4
.L_198:
        /*0468*/ 	.byte	0x04, 0x11
        /*046a*/ 	.short	(.L_200 - .L_199)
	.align		4
.L_199:
        /*046c*/ 	.word	index@($__internal_2_$__cuda_sm20_div_s64)
        /*0470*/ 	.word	0x00000000


	//----- nvinfo : EIATTR_FRAME_SIZE
	.align		4
.L_200:
        /*0474*/ 	.byte	0x04, 0x11
        /*0476*/ 	.short	(.L_202 - .L_201)
	.align		4
.L_201:
        /*0478*/ 	.word	index@(_ZN5flash32flash_fwd_splitkv_combine_kernelI23Flash_fwd_kernel_traitsILi256ELi64ELi64ELi4ELb0ELb0EN7cutlass10bfloat16_tE19Flash_kernel_traitsILi256ELi64ELi64ELi4ES3_EELi4ELi5ELb0EEEvNS_16Flash_fwd_paramsE)
        /*047c*/ 	.word	0x00000000


	//----- nvinfo : EIATTR_REGCOUNT
	.align		4
.L_202:
        /*0480*/ 	.byte	0x04, 0x2f
        /*0482*/ 	.short	(.L_204 - .L_203)
	.align		4
.L_203:
        /*0484*/ 	.word	index@(_ZN5flash32flash_fwd_splitkv_combine_kernelI23Flash_fwd_kernel_traitsILi256ELi64ELi64ELi4ELb0ELb0EN7cutlass10bfloat16_tE19Flash_kernel_traitsILi256ELi64ELi64ELi4ES3_EELi4ELi6ELb0EEEvNS_16Flash_fwd_paramsE)
        /*0488*/ 	.word	0x0000003a


	//----- nvinfo : EIATTR_FRAME_SIZE
	.align		4
.L_204:
        /*048c*/ 	.byte	0x04, 0x11
        /*048e*/ 	.short	(.L_206 - .L_205)
	.align		4
.L_205:
        /*0490*/ 	.word	index@($__internal_1_$__cuda_sm20_div_s64)
        /*0494*/ 	.word	0x00000000


	//----- nvinfo : EIATTR_FRAME_SIZE
	.align		4
.L_206:
        /*0498*/ 	.byte	0x04, 0x11
        /*049a*/ 	.short	(.L_208 - .L_207)
	.align		4
.L_207:
        /*049c*/ 	.word	index@(_ZN5flash32flash_fwd_splitkv_combine_kernelI23Flash_fwd_kernel_traitsILi256ELi64ELi64ELi4ELb0ELb0EN7cutlass10bfloat16_tE19Flash_kernel_traitsILi256ELi64ELi64ELi4ES3_EELi4ELi6ELb0EEEvNS_16Flash_fwd_paramsE)
        /*04a0*/ 	.word	0x00000000


	//----- nvinfo : EIATTR_REGCOUNT
	.align		4
.L_208:
        /*04a4*/ 	.byte	0x04, 0x2f
        /*04a6*/ 	.short	(.L_210 - .L_209)
	.align		4
.L_209:
        /*04a8*/ 	.word	index@(_ZN5flash32flash_fwd_splitkv_combine_kernelI23Flash_fwd_kernel_traitsILi256ELi64ELi64ELi4ELb0ELb0EN7cutlass10bfloat16_tE19Flash_kernel_traitsILi256ELi64ELi64ELi4ES3_EELi4ELi7ELb0EEEvNS_16Flash_fwd_paramsE)
        /*04ac*/ 	.word	0x0000003c


	//----- nvinfo : EIATTR_FRAME_SIZE
	.align		4
.L_210:
        /*04b0*/ 	.byte	0x04, 0x11
        /*04b2*/ 	.short	(.L_212 - .L_211)
	.align		4
.L_211:
        /*04b4*/ 	.word	index@($__internal_0_$__cuda_sm20_div_s64)
        /*04b8*/ 	.word	0x00000000


	//----- nvinfo : EIATTR_FRAME_SIZE
	.align		4
.L_212:
        /*04bc*/ 	.byte	0x04, 0x11
        /*04be*/ 	.short	(.L_214 - .L_213)
	.align		4
.L_213:
        /*04c0*/ 	.word	index@(_ZN5flash32flash_fwd_splitkv_combine_kernelI23Flash_fwd_kernel_traitsILi256ELi64ELi64ELi4ELb0ELb0EN7cutlass10bfloat16_tE19Flash_kernel_traitsILi256ELi64ELi64ELi4ES3_EELi4ELi7ELb0EEEvNS_16Flash_fwd_paramsE)
        /*04c4*/ 	.word	0x00000000


	//----- nvinfo : EIATTR_MIN_STACK_SIZE
	.align		4
.L_214:
        /*04c8*/ 	.byte	0x04, 0x12
        /*04ca*/ 	.short	(.L_216 - .L_215)
	.align		4
.L_215:
        /*04cc*/ 	.word	index@(_ZN5flash32flash_fwd_splitkv_combine_kernelI23Flash_fwd_kernel_traitsILi256ELi64ELi64ELi4ELb0ELb0EN7cutlass10bfloat16_tE19Flash_kernel_traitsILi256ELi64ELi64ELi4ES3_EELi4ELi7ELb0EEEvNS_16Flash_fwd_paramsE)
        /*04d0*/ 	.word	0x00000000


	//----- nvinfo : EIATTR_MIN_STACK_SIZE
	.align		4
.L_216:
        /*04d4*/ 	.byte	0x04, 0x12
        /*04d6*/ 	.short	(.L_218 - .L_217)
	.align		4
.L_217:
        /*04d8*/ 	.word	index@(_ZN5flash32flash_fwd_splitkv_combine_kernelI23Flash_fwd_kernel_traitsILi256ELi64ELi64ELi4ELb0ELb0EN7cutlass10bfloat16_tE19Flash_kernel_traitsILi256ELi64ELi64ELi4ES3_EELi4ELi6ELb0EEEvNS_16Flash_fwd_paramsE)
        /*04dc*/ 	.word	0x00000000


	//----- nvinfo : EIATTR_MIN_STACK_SIZE
	.align		4
.L_218:
        /*04e0*/ 	.byte	0x04, 0x12
        /*04e2*/ 	.short	(.L_220 - .L_219)
	.align		4
.L_219:
        /*04e4*/ 	.word	index@(_ZN5flash32flash_fwd_splitkv_combine_kernelI23Flash_fwd_kernel_traitsILi256ELi64ELi64ELi4ELb0ELb0EN7cutlass10bfloat16_tE19Flash_kernel_traitsILi256ELi64ELi64ELi4ES3_EELi4ELi5ELb0EEEvNS_16Flash_fwd_paramsE)
        /*04e8*/ 	.word	0x00000000


	//----- nvinfo : EIATTR_MIN_STACK_SIZE
	.align		4
.L_220:
        /*04ec*/ 	.byte	0x04, 0x12
        /*04ee*/ 	.short	(.L_222 - .L_221)
	.align		4
.L_221:
        /*04f0*/ 	.word	index@(_ZN5flash32flash_fwd_splitkv_combine_kernelI23Flash_fwd_kernel_traitsILi256ELi64ELi64ELi4ELb0ELb0EN7cutlass10bfloat16_tE19Flash_kernel_traitsILi256ELi64ELi64ELi4ES3_EELi4ELi4ELb0EEEvNS_16Flash_fwd_paramsE)
        /*04f4*/ 	.word	0x00000000


	//----- nvinfo : EIATTR_MIN_STACK_SIZE
	.align		4
.L_222:
        /*04f8*/ 	.byte	0x04, 0x12
        /*04fa*/ 	.short	(.L_224 - .L_223)
	.align		4
.L_223:
        /*04fc*/ 	.word	index@(_ZN5flash32flash_fwd_splitkv_combine_kernelI23Flash_fwd_kernel_traitsILi256ELi64ELi64ELi4ELb0ELb0EN7cutlass10bfloat16_tE19Flash_kernel_traitsILi256ELi64ELi64ELi4ES3_EELi4ELi3ELb0EEEvNS_16Flash_fwd_paramsE)
        /*0500*/ 	.word	0x00000000


	//----- nvinfo : EIATTR_MIN_STACK_SIZE
	.align		4
.L_224:
        /*0504*/ 	.byte	0x04, 0x12
        /*0506*/ 	.short	(.L_226 - .L_225)
	.align		4
.L_225:
        /*0508*/ 	.word	index@(_ZN5flash32flash_fwd_splitkv_combine_kernelI23Flash_fwd_kernel_traitsILi256ELi64ELi64ELi4ELb0ELb0EN7cutlass10bfloat16_tE19Flash_kernel_traitsILi256ELi64ELi64ELi4ES3_EELi4ELi2ELb0EEEvNS_16Flash_fwd_paramsE)
        /*050c*/ 	.word	0x00000000


	//----- nvinfo : EIATTR_MIN_STACK_SIZE
	.align		4
.L_226:
        /*0510*/ 	.byte	0x04, 0x12
        /*0512*/ 	.short	(.L_228 - .L_227)
	.align		4
.L_227:
        /*0514*/ 	.word	index@(_ZN5flash32flash_fwd_splitkv_combine_kernelI23Flash_fwd_kernel_traitsILi256ELi64ELi64ELi4ELb0ELb0EN7cutlass10bfloat16_tE19Flash_kernel_traitsILi256ELi64ELi64ELi4ES3_EELi4ELi1ELb0EEEvNS_16Flash_fwd_paramsE)
        /*0518*/ 	.word	0x00000000


	//----- nvinfo : EIATTR_MIN_STACK_SIZE
	.align		4
.L_228:
        /*051c*/ 	.byte	0x04, 0x12
        /*051e*/ 	.short	(.L_230 - .L_229)
	.align		4
.L_229:
        /*0520*/ 	.word	index@(_ZN5flash32flash_fwd_splitkv_combine_kernelI23Flash_fwd_kernel_traitsILi256ELi64ELi64ELi4ELb0ELb0EN7cutlass10bfloat16_tE19Flash_kernel_traitsILi256ELi64ELi64ELi4ES3_EELi4ELi7ELb1EEEvNS_16Flash_fwd_paramsE)
        /*0524*/ 	.word	0x00000000


	//----- nvinfo : EIATTR_MIN_STACK_SIZE
	.align		4
.L_230:
        /*0528*/ 	.byte	0x04, 0x12
        /*052a*/ 	.short	(.L_232 - .L_231)
	.align		4
.L_231:
        /*052c*/ 	.word	index@(_ZN5flash32flash_fwd_splitkv_combine_kernelI23Flash_fwd_kernel_traitsILi256ELi64ELi64ELi4ELb0ELb0EN7cutlass10bfloat16_tE19Flash_kernel_traitsILi256ELi64ELi64ELi4ES3_EELi4ELi6ELb1EEEvNS_16Flash_fwd_paramsE)
        /*0530*/ 	.word	0x00000000


	//----- nvinfo : EIATTR_MIN_STACK_SIZE
	.align		4
.L_232:
        /*0534*/ 	.byte	0x04, 0x12
        /*0536*/ 	.short	(.L_234 - .L_233)
	.align		4
.L_233:
        /*0538*/ 	.word	index@(_ZN5flash32flash_fwd_splitkv_combine_kernelI23Flash_fwd_kernel_traitsILi256ELi64ELi64ELi4ELb0ELb0EN7cutlass10bfloat16_tE19Flash_kernel_traitsILi256ELi64ELi64ELi4ES3_EELi4ELi5ELb1EEEvNS_16Flash_fwd_paramsE)
        /*053c*/ 	.word	0x00000000


	//----- nvinfo : EIATTR_MIN_STACK_SIZE
	.align		4
.L_234:
        /*0540*/ 	.byte	0x04, 0x12
        /*0542*/ 	.short	(.L_236 - .L_235)
	.align		4
.L_235:
        /*0544*/ 	.word	index@(_ZN5flash32flash_fwd_splitkv_combine_kernelI23Flash_fwd_kernel_traitsILi256ELi64ELi64ELi4ELb0ELb0EN7cutlass10bfloat16_tE19Flash_kernel_traitsILi256ELi64ELi64ELi4ES3_EELi4ELi4ELb1EEEvNS_16Flash_fwd_paramsE)
        /*0548*/ 	.word	0x00000000


	//----- nvinfo : EIATTR_MIN_STACK_SIZE
	.align		4
.L_236:
        /*054c*/ 	.byte	0x04, 0x12
        /*054e*/ 	.short	(.L_238 - .L_237)
	.align		4
.L_237:
        /*0550*/ 	.word	index@(_ZN5flash32flash_fwd_splitkv_combine_kernelI23Flash_fwd_kernel_traitsILi256ELi64ELi64ELi4ELb0ELb0EN7cutlass10bfloat16_tE19Flash_kernel_traitsILi256ELi64ELi64ELi4ES3_EELi4ELi3ELb1EEEvNS_16Flash_fwd_paramsE)
        /*0554*/ 	.word	0x00000000


	//----- nvinfo : EIATTR_MIN_STACK_SIZE
	.align		4
.L_238:
        /*0558*/ 	.byte	0x04, 0x12
        /*055a*/ 	.short	(.L_240 - .L_239)
	.align		4
.L_239:
        /*055c*/ 	.word	index@(_ZN5flash32flash_fwd_splitkv_combine_kernelI23Flash_fwd_kernel_traitsILi256ELi64ELi64ELi4ELb0ELb0EN7cutlass10bfloat16_tE19Flash_kernel_traitsILi256ELi64ELi64ELi4ES3_EELi4ELi2ELb1EEEvNS_16Flash_fwd_paramsE)
        /*0560*/ 	.word	0x00000000


	//----- nvinfo : EIATTR_MIN_STACK_SIZE
	.align		4
.L_240:
        /*0564*/ 	.byte	0x04, 0x12
        /*0566*/ 	.short	(.L_242 - .L_241)
	.align		4
.L_241:
        /*0568*/ 	.word	index@(_ZN5flash32flash_fwd_splitkv_combine_kernelI23Flash_fwd_kernel_traitsILi256ELi64ELi64ELi4ELb0ELb0EN7cutlass10bfloat16_tE19Flash_kernel_traitsILi256ELi64ELi64ELi4ES3_EELi4ELi1ELb1EEEvNS_16Flash_fwd_paramsE)
        /*056c*/ 	.word	0x00000000


	//----- nvinfo : EIATTR_MIN_STACK_SIZE
	.align		4
.L_242:
        /*0570*/ 	.byte	0x04, 0x12
        /*0572*/ 	.short	(.L_244 - .L_243)
	.align		4
.L_243:
        /*0574*/ 	.word	index@(_ZN5flash24flash_fwd_splitkv_kernelI23Flash_fwd_kernel_traitsILi256ELi64ELi64ELi4ELb0ELb0EN7cutlass10bfloat16_tE19Flash_kernel_traitsILi256ELi64ELi64ELi4ES3_EELb1ELb0ELb0ELb0ELb0ELb0ELb0ELb0EEEvNS_16Flash_fwd_paramsE)
        /*0578*/ 	.word	0x00000000


	//----- nvinfo : EIATTR_MIN_STACK_SIZE
	.align		4
.L_244:
        /*057c*/ 	.byte	0x04, 0x12
        /*057e*/ 	.short	(.L_246 - .L_245)
	.align		4
.L_245:
        /*0580*/ 	.word	index@(_ZN5flash24flash_fwd_splitkv_kernelI23Flash_fwd_kernel_traitsILi256ELi64ELi64ELi4ELb0ELb0EN7cutlass10bfloat16_tE19Flash_kernel_traitsILi256ELi64ELi64ELi4ES3_EELb1ELb0ELb0ELb0ELb0ELb1ELb0ELb0EEEvNS_16Flash_fwd_paramsE)
        /*0584*/ 	.word	0x00000008


	//----- nvinfo : EIATTR_MIN_STACK_SIZE
	.align		4
.L_246:
        /*0588*/ 	.byte	0x04, 0x12
        /*058a*/ 	.short	(.L_248 - .L_247)
	.align		4
.L_247:
        /*058c*/ 	.word	index@(_ZN5flash24flash_fwd_splitkv_kernelI23Flash_fwd_kernel_traitsILi256ELi64ELi64ELi4ELb0ELb0EN7cutlass10bfloat16_tE19Flash_kernel_traitsILi256ELi64ELi64ELi4ES3_EELb1ELb0ELb0ELb0ELb0ELb0ELb0ELb1EEEvNS_16Flash_fwd_paramsE)
        /*0590*/ 	.word	0x00000000


	//----- nvinfo : EIATTR_MIN_STACK_SIZE
	.align		4
.L_248:
        /*0594*/ 	.byte	0x04, 0x12
        /*0596*/ 	.short	(.L_250 - .L_249)
	.align		4
.L_249:
        /*0598*/ 	.word	index@(_ZN5flash24flash_fwd_splitkv_kernelI23Flash_fwd_kernel_traitsILi256ELi64ELi64ELi4ELb0ELb0EN7cutlass10bfloat16_tE19Flash_kernel_traitsILi256ELi64ELi64ELi4ES3_EELb1ELb0ELb0ELb0ELb0ELb1ELb0ELb1EEEvNS_16Flash_fwd_paramsE)
        /*059c*/ 	.word	0x00000030


	//----- nvinfo : EIATTR_MIN_STACK_SIZE
	.align		4
.L_250:
        /*05a0*/ 	.byte	0x04, 0x12
        /*05a2*/ 	.short	(.L_252 - .L_251)
	.align		4
.L_251:
        /*05a4*/ 	.word	index@(_ZN5flash24flash_fwd_splitkv_kernelI23Flash_fwd_kernel_traitsILi256ELi64ELi64ELi4ELb0ELb0EN7cutlass10bfloat16_tE19Flash_kernel_traitsILi256ELi64ELi64ELi4ES3_EELb1ELb0ELb0ELb0ELb0ELb0ELb1ELb0EEEvNS_16Flash_fwd_paramsE)
        /*05a8*/ 	.word	0x00000000


	//----- nvinfo : EIATTR_MIN_STACK_SIZE
	.align		4
.L_252:
        /*05ac*/ 	.byte	0x04, 0x12
        /*05ae*/ 	.short	(.L_254 - .L_253)
	.align		4
.L_253:
        /*05b0*/ 	.word	index@(_ZN5flash24flash_fwd_splitkv_kernelI23Flash_fwd_kernel_traitsILi256ELi64ELi64ELi4ELb0ELb0EN7cutlass10bfloat16_tE19Flash_kernel_traitsILi256ELi64ELi64ELi4ES3_EELb1ELb0ELb0ELb0ELb0ELb1ELb1ELb0EEEvNS_16Flash_fwd_paramsE)
        /*05b4*/ 	.word	0x00000000


	//----- nvinfo : EIATTR_MIN_STACK_SIZE
	.align		4
.L_254:
        /*05b8*/ 	.byte	0x04, 0x12
        /*05ba*/ 	.short	(.L_256 - .L_255)
	.align		4
.L_255:
        /*05bc*/ 	.word	index@(_ZN5flash24flash_fwd_splitkv_kernelI23Flash_fwd_kernel_traitsILi256ELi64ELi64ELi4ELb0ELb0EN7cutlass10bfloat16_tE19Flash_kernel_traitsILi256ELi64ELi64ELi4ES3_EELb1ELb0ELb0ELb0ELb0ELb0ELb1ELb1EEEvNS_16Flash_fwd_paramsE)
        /*05c0*/ 	.word	0x00000000


	//----- nvinfo : EIATTR_MIN_STACK_SIZE
	.align		4
.L_256:
        /*05c4*/ 	.byte	0x04, 0x12
        /*05c6*/ 	.short	(.L_258 - .L_257)
	.align		4
.L_257:
        /*05c8*/ 	.word	index@(_ZN5flash24flash_fwd_splitkv_kernelI23Flash_fwd_kernel_traitsILi256ELi64ELi64ELi4ELb0ELb0EN7cutlass10bfloat16_tE19Flash_kernel_traitsILi256ELi64ELi64ELi4ES3_EELb1ELb0ELb0ELb0ELb0ELb1ELb1ELb1EEEvNS_16Flash_fwd_paramsE)
        /*05cc*/ 	.word	0x00000008


	//----- nvinfo : EIATTR_MIN_STACK_SIZE
	.align		4
.L_258:
        /*05d0*/ 	.byte	0x04, 0x12
        /*05d2*/ 	.short	(.L_260 - .L_259)
	.align		4
.L_259:
        /*05d4*/ 	.word	index@(_ZN5flash24flash_fwd_splitkv_kernelI23Flash_fwd_kernel_traitsILi256ELi64ELi64ELi4ELb0ELb0EN7cutlass10bfloat16_tE19Flash_kernel_traitsILi256ELi64ELi64ELi4ES3_EELb1ELb0ELb0ELb0ELb1ELb0ELb0ELb0EEEvNS_16Flash_fwd_paramsE)
        /*05d8*/ 	.word	0x00000000


	//----- nvinfo : EIATTR_MIN_STACK_SIZE
	.align		4
.L_260:
        /*05dc*/ 	.byte	0x04, 0x12
        /*05de*/ 	.short	(.L_262 - .L_261)
	.align		4
.L_261:
        /*05e0*/ 	.word	index@(_ZN5flash24flash_fwd_splitkv_kernelI23Flash_fwd_kernel_traitsILi256ELi64ELi64ELi4ELb0ELb0EN7cutlass10bfloat16_tE19Flash_kernel_traitsILi256ELi64ELi64ELi4ES3_EELb1ELb0ELb0ELb0ELb1ELb1ELb0ELb0EEEvNS_16Flash_fwd_paramsE)
        /*05e4*/ 	.word	0x00000000


	//----- nvinfo : EIATTR_MIN_STACK_SIZE
	.align		4
.L_262:
        /*05e8*/ 	.byte	0x04, 0x12
        /*05ea*/ 	.short	(.L_264 - .L_263)
	.align		4
.L_263:
        /*05ec*/ 	.word	index@(_ZN5flash24flash_fwd_splitkv_kernelI23Flash_fwd_kernel_traitsILi256ELi64ELi64ELi4ELb0ELb0EN7cutlass10bfloat16_tE19Flash_kernel_traitsILi256ELi64ELi64ELi4ES3_EELb1ELb0ELb1ELb0ELb0ELb0ELb0ELb0EEEvNS_16Flash_fwd_paramsE)
        /*05f0*/ 	.word	0x00000000


	//----- nvinfo : EIATTR_MIN_STACK_SIZE
	.align		4
.L_264:
        /*05f4*/ 	.byte	0x04, 0x12
        /*05f6*/ 	.short	(.L_266 - .L_265)
	.align		4
.L_265:
        /*05f8*/ 	.word	index@(_ZN5flash24flash_fwd_splitkv_kernelI23Flash_fwd_kernel_traitsILi256ELi64ELi64ELi4ELb0ELb0EN7cutlass10bfloat16_tE19Flash_kernel_traitsILi256ELi64ELi64ELi4ES3_EELb1ELb0ELb1ELb0ELb0ELb1ELb0ELb0EEEvNS_16Flash_fwd_paramsE)
        /*05fc*/ 	.word	0x00000000


	//----- nvinfo : EIATTR_MIN_STACK_SIZE
	.align		4
.L_266:
        /*0600*/ 	.byte	0x04, 0x12
        /*0602*/ 	.short	(.L_268 - .L_267)
	.align		4
.L_267:
        /*0604*/ 	.word	index@(_ZN5flash24flash_fwd_splitkv_kernelI23Flash_fwd_kernel_traitsILi256ELi64ELi64ELi4ELb0ELb0EN7cutlass10bfloat16_tE19Flash_kernel_traitsILi256ELi64ELi64ELi4ES3_EELb1ELb0ELb0ELb0ELb1ELb0ELb0ELb1EEEvNS_16Flash_fwd_paramsE)
        /*0608*/ 	.word	0x00000000


	//----- nvinfo : EIATTR_MIN_STACK_SIZE
	.align		4
.L_268:
        /*060c*/ 	.byte	0x04, 0x12
        /*060e*/ 	.short	(.L_270 - .L_269)
	.align		4
.L_269:
        /*0610*/ 	.word	index@(_ZN5flash24flash_fwd_splitkv_kernelI23Flash_fwd_kernel_traitsILi256ELi64ELi64ELi4ELb0ELb0EN7cutlass10bfloat16_tE19Flash_kernel_traitsILi256ELi64ELi64ELi4ES3_EELb1ELb0ELb0ELb0ELb1ELb1ELb0ELb1EEEvNS_16Flash_fwd_paramsE)
        /*0614*/ 	.word	0x00000000


	//----- nvinfo : EIATTR_MIN_STACK_SIZE
	.align		4
.L_270:
        /*0618*/ 	.byte	0x04, 0x12
        /*061a*/ 	.short	(.L_272 - .L_271)
	.align		4
.L_271:
        /*061c*/ 	.word	index@(_ZN5flash24flash_fwd_splitkv_kernelI23Flash_fwd_kernel_traitsILi256ELi64ELi64ELi4ELb0ELb0EN7cutlass10bfloat16_tE19Flash_kernel_traitsILi256ELi64ELi64ELi4ES3_EELb1ELb0ELb1ELb0ELb0ELb0ELb0ELb1EEEvNS_16Flash_fwd_paramsE)
        /*0620*/ 	.word	0x00000000


	//----- nvinfo : EIATTR_MIN_STACK_SIZE
	.align		4
.L_272:
        /*0624*/ 	.byte	0x04, 0x12
        /*0626*/ 	.short	(.L_274 - .L_273)
	.align		4
.L_273:
        /*0628*/ 	.word	index@(_ZN5flash24flash_fwd_splitkv_kernelI23Flash_fwd_kernel_traitsILi256ELi64ELi64ELi4ELb0ELb0EN7cutlass10bfloat16_tE19Flash_kernel_traitsILi256ELi64ELi64ELi4ES3_EELb1ELb0ELb1ELb0ELb0ELb1ELb0ELb1EEEvNS_16Flash_fwd_paramsE)
        /*062c*/ 	.word	0x00000008


	//----- nvinfo : EIATTR_MIN_STACK_SIZE
	.align		4
.L_274:
        /*0630*/ 	.byte	0x04, 0x12
        /*0632*/ 	.short	(.L_276 - .L_275)
	.align		4
.L_275:
        /*0634*/ 	.word	index@(_ZN5flash24flash_fwd_splitkv_kernelI23Flash_fwd_kernel_traitsILi256ELi64ELi64ELi4ELb0ELb0EN7cutlass10bfloat16_tE19Flash_kernel_traitsILi256ELi64ELi64ELi4ES3_EELb1ELb0ELb0ELb0ELb1ELb0ELb1ELb0EEEvNS_16Flash_fwd_paramsE)
        /*0638*/ 	.word	0x00000000


	//----- nvinfo : EIATTR_MIN_STACK_SIZE
	.align		4
.L_276:
        /*063c*/ 	.byte	0x04, 0x12
        /*063e*/ 	.short	(.L_278 - .L_277)
	.align		4
.L_277:
        /*0640*/ 	.word	index@(_ZN5flash24flash_fwd_splitkv_kernelI23Flash_fwd_kernel_traitsILi256ELi64ELi64ELi4ELb0ELb0EN7cutlass10bfloat16_tE19Flash_kernel_traitsILi256ELi64ELi64ELi4ES3_EELb1ELb0ELb0ELb0ELb1ELb1ELb1ELb0EEEvNS_16Flash_fwd_paramsE)
        /*0644*/ 	.word	0x00000000


	//----- nvinfo : EIATTR_MIN_STACK_SIZE
	.align		4
.L_278:
        /*0648*/ 	.byte	0x04, 0x12
        /*064a*/ 	.short	(.L_280 - .L_279)
	.align		4
.L_279:
        /*064c*/ 	.word	index@(_ZN5flash24flash_fwd_splitkv_kernelI23Flash_fwd_kernel_traitsILi256ELi64ELi64ELi4ELb0ELb0EN7cutlass10bfloat16_tE19Flash_kernel_traitsILi256ELi64ELi64ELi4ES3_EELb1ELb0ELb1ELb0ELb0ELb0ELb1ELb0EEEvNS_16Flash_fwd_paramsE)
        /*0650*/ 	.word	0x00000000


	//----- nvinfo : EIATTR_MIN_STACK_SIZE
	.align		4
.L_280:
        /*0654*/ 	.byte	0x04, 0x12
        /*0656*/ 	.short	(.L_282 - .L_281)
	.align		4
.L_281:
        /*0658*/ 	.word	index@(_ZN5flash24flash_fwd_splitkv_kernelI23Flash_fwd_kernel_traitsILi256ELi64ELi64ELi4ELb0ELb0EN7cutlass10bfloat16_tE19Flash_kernel_traitsILi256ELi64ELi64ELi4ES3_EELb1ELb0ELb1ELb0ELb0ELb1ELb1ELb0EEEvNS_16Flash_fwd_paramsE)
        /*065c*/ 	.word	0x00000000


	//----- nvinfo : EIATTR_MIN_STACK_SIZE
	.align		4
.L_282:
        /*0660*/ 	.byte	0x04, 0x12
        /*0662*/ 	.short	(.L_284 - .L_283)
	.align		4
.L_283:
        /*0664*/ 	.word	index@(_ZN5flash24flash_fwd_splitkv_kernelI23Flash_fwd_kernel_traitsILi256ELi64ELi64ELi4ELb0ELb0EN7cutlass10bfloat16_tE19Flash_kernel_traitsILi256ELi64ELi64ELi4ES3_EELb1ELb0ELb0ELb0ELb1ELb0ELb1ELb1EEEvNS_16Flash_fwd_paramsE)
        /*0668*/ 	.word	0x00000000


	//----- nvinfo : EIATTR_MIN_STACK_SIZE
	.align		4
.L_284:
        /*066c*/ 	.byte	0x04, 0x12
        /*066e*/ 	.short	(.L_286 - .L_285)
	.align		4
.L_285:
        /*0670*/ 	.word	index@(_ZN5flash24flash_fwd_splitkv_kernelI23Flash_fwd_kernel_traitsILi256ELi64ELi64ELi4ELb0ELb0EN7cutlass10bfloat16_tE19Flash_kernel_traitsILi256ELi64ELi64ELi4ES3_EELb1ELb0ELb0ELb0ELb1ELb1ELb1ELb1EEEvNS_16Flash_fwd_paramsE)
        /*0674*/ 	.word	0x00000000


	//----- nvinfo : EIATTR_MIN_STACK_SIZE
	.align		4
.L_286:
        /*0678*/ 	.byte	0x04, 0x12
        /*067a*/ 	.short	(.L_288 - .L_287)
	.align		4
.L_287:
        /*067c*/ 	.word	index@(_ZN5flash24flash_fwd_splitkv_kernelI23Flash_fwd_kernel_traitsILi256ELi64ELi64ELi4ELb0ELb0EN7cutlass10bfloat16_tE19Flash_kernel_traitsILi256ELi64ELi64ELi4ES3_EELb1ELb0ELb1ELb0ELb0ELb0ELb1ELb1EEEvNS_16Flash_fwd_paramsE)
        /*0680*/ 	.word	0x00000000


	//----- nvinfo : EIATTR_MIN_STACK_SIZE
	.align		4
.L_288:
        /*0684*/ 	.byte	0x04, 0x12
        /*0686*/ 	.short	(.L_290 - .L_289)
	.align		4
.L_289:
        /*0688*/ 	.word	index@(_ZN5flash24flash_fwd_splitkv_kernelI23Flash_fwd_kernel_traitsILi256ELi64ELi64ELi4ELb0ELb0EN7cutlass10bfloat16_tE19Flash_kernel_traitsILi256ELi64ELi64ELi4ES3_EELb1ELb0ELb1ELb0ELb0ELb1ELb1ELb1EEEvNS_16Flash_fwd_paramsE)
        /*068c*/ 	.word	0x00000008
.L_290:


//--------------------- .nv.compat                --------------------------
	.section	.nv.compat,"",@"SHT_CUDA_COMPAT_INFO"
	.align	4
        /*0000*/ 	.byte	0x02, 0x09, 0x01, 0x00, 0x02, 0x02, 0x01, 0x00, 0x02, 0x05, 0x05, 0x00, 0x03, 0x07, 0x01, 0x01
        /*0010*/ 	.byte	0x02, 0x03, 0x00, 0x00, 0x02, 0x06, 0x01, 0x00, 0x04, 0x0b, 0x08, 0x00, 0x00, 0x00, 0x00, 0x00
        /*0020*/ 	.byte	0x00, 0x00, 0x00, 0x00


//--------------------- .nv.info._ZN5flash32flash_fwd_splitkv_combine_kernelI23Flash_fwd_kernel_traitsILi256ELi64ELi64ELi4ELb0ELb0EN7cutlass10bfloat16_tE19Flash_kernel_traitsILi256ELi64ELi64ELi4ES3_EELi4ELi7ELb0EEEvNS_16Flash_fwd_paramsE --------------------------
	.section	.nv.info._ZN5flash32flash_fwd_splitkv_combine_kernelI23Flash_fwd_kernel_traitsILi256ELi64ELi64ELi4ELb0ELb0EN7cutlass10bfloat16_tE19Flash_kernel_traitsILi256ELi64ELi64ELi4ES3_EELi4ELi7ELb0EEEvNS_16Flash_fwd_paramsE,"",@"SHT_CUDA_INFO"
	.sectionflags	@""
	.align	4


	//----- nvinfo : EIATTR_CUDA_API_VERSION
	.align		4
        /*0000*/ 	.byte	0x04, 0x37
        /*0002*/ 	.short	(.L_292 - .L_291)
.L_291:
        /*0004*/ 	.word	0x00000082


	//----- nvinfo : EIATTR_KPARAM_INFO
	.align		4
.L_292:
        /*0008*/ 	.byte	0x04, 0x17
        /*000a*/ 	.short	(.L_294 - .L_293)
.L_293:
        /*000c*/ 	.word	0x00000000
        /*0010*/ 	.short	0x0000
        /*0012*/ 	.short	0x0000
        /*0014*/ 	.byte	0x00, 0xf0, 0x41, 0x07


	//----- nvinfo : EIATTR_SPARSE_MMA_MASK
	.align		4
.L_294:
        /*0018*/ 	.byte	0x03, 0x50
        /*001a*/ 	.short	0x0000


	//----- nvinfo : EIATTR_MAXREG_COUNT
	.align		4
        /*001c*/ 	.byte	0x03, 0x1b
        /*001e*/ 	.short	0x00ff


	//----- nvinfo : EIATTR_NUM_BARRIERS
	.align		4
        /*0020*/ 	.byte	0x02, 0x4c
        /*0022*/ 	.byte	0x01
	.zero		1


	//----- nvinfo : EIATTR_MERCURY_ISA_VERSION
	.align		4
        /*0024*/ 	.byte	0x03, 0x5f
        /*0026*/ 	.short	0x0101


	//----- nvinfo : EIATTR_COOP_GROUP_MASK_REGIDS
	.align		4
        /*0028*/ 	.byte	0x04, 0x29
        /*002a*/ 	.short	(.L_296 - .L_295)


	//   ....[0]....
.L_295:
        /*002c*/ 	.word	0xffffffff


	//   ....[1]....
        /*0030*/ 	.word	0xffffffff


	//   ....[2]....
        /*0034*/ 	.word	0xffffffff


	//   ....[3]....
        /*0038*/ 	.word	0xffffffff


	//   ....[4]....
        /*003c*/ 	.word	0xffffffff


	//   ....[5]....
        /*0040*/ 	.word	0xffffffff


	//   ....[6]....
        /*0044*/ 	.word	0xffffffff


	//   ....[7]....
        /*0048*/ 	.word	0xffffffff


	//   ....[8]....
        /*004c*/ 	.word	0xffffffff


	//   ....[9]....
        /*0050*/ 	.word	0xffffffff


	//----- nvinfo : EIATTR_COOP_GROUP_INSTR_OFFSETS
	.align		4
.L_296:
        /*0054*/ 	.byte	0x04, 0x28
        /*0056*/ 	.short	(.L_298 - .L_297)


	//   ....[0]....
.L_297:
        /*0058*/ 	.word	0x00001b70


	//   ....[1]....
        /*005c*/ 	.word	0x00001b90


	//   ....[2]....
        /*0060*/ 	.word	0x00001bb0


	//   ....[3]....
        /*0064*/ 	.word	0x00001bd0


	//   ....[4]....
        /*0068*/ 	.word	0x00001bf0


	//   ....[5]....
        /*006c*/ 	.word	0x00001d90


	//   ....[6]....
        /*0070*/ 	.word	0x00001df0


	//   ....[7]....
        /*0074*/ 	.word	0x00001ed0


	//   ....[8]....
        /*0078*/ 	.word	0x00001fb0


	//   ....[9]....
        /*007c*/ 	.word	0x000020b0


	//----- nvinfo : EIATTR_EXIT_INSTR_OFFSETS
	.align		4
.L_298:
        /*0080*/ 	.byte	0x04, 0x1c
        /*0082*/ 	.short	(.L_300 - .L_299)


	//   ....[0]....
.L_299:
        /*0084*/ 	.word	0x000044d0


	//   ....[1]....
        /*0088*/ 	.word	0x00004a50


	//   ....[2]....
        /*008c*/ 	.word	0x00004ae0


	//----- nvinfo : EIATTR_CRS_STACK_SIZE
	.align		4
.L_300:
        /*0090*/ 	.byte	0x04, 0x1e
        /*0092*/ 	.short	(.L_302 - .L_301)
.L_301:
        /*0094*/ 	.word	0x00000000


	//----- nvinfo : EIATTR_CBANK_PARAM_SIZE
	.align		4
.L_302:
        /*0098*/ 	.byte	0x03, 0x19
        /*009a*/ 	.short	0x01d0


	//----- nvinfo : EIATTR_PARAM_CBANK
	.align		4
        /*009c*/ 	.byte	0x04, 0x0a
        /*009e*/ 	.short	(.L_304 - .L_303)
	.align		4
.L_303:
        /*00a0*/ 	.word	index@(.nv.constant0._ZN5flash32flash_fwd_splitkv_combine_kernelI23Flash_fwd_kernel_traitsILi256ELi64ELi64ELi4ELb0ELb0EN7cutlass10bfloat16_tE19Flash_kernel_traitsILi256ELi64ELi64ELi4ES3_EELi4ELi7ELb0EEEvNS_16Flash_fwd_paramsE)
        /*00a4*/ 	.short	0x0210
        /*00a6*/ 	.short	0x01d0


	//----- nvinfo : EIATTR_SW_WAR
	.align		4
.L_304:
        /*00a8*/ 	.byte	0x04, 0x36
        /*00aa*/ 	.short	(.L_306 - .L_305)
.L_305:
        /*00ac*/ 	.word	0x00000008
.L_306:


//--------------------- .nv.info._ZN5flash32flash_fwd_splitkv_combine_kernelI23Flash_fwd_kernel_traitsILi256ELi64ELi64ELi4ELb0ELb0EN7cutlass10bfloat16_tE19Flash_kernel_traitsILi256ELi64ELi64ELi4ES3_EELi4ELi6ELb0EEEvNS_16Flash_fwd_paramsE --------------------------
	.section	.nv.info._ZN5flash32flash_fwd_splitkv_combine_kernelI23Flash_fwd_kernel_traitsILi256ELi64ELi64ELi4ELb0ELb0EN7cutlass10bfloat16_tE19Flash_kernel_traitsILi256ELi64ELi64ELi4ES3_EELi4ELi6ELb0EEEvNS_16Flash_fwd_paramsE,"",@"SHT_CUDA_INFO"
	.sectionflags	@""
	.align	4


	//----- nvinfo : EIATTR_CUDA_API_VERSION
	.align		4
        /*0000*/ 	.byte	0x04, 0x37
        /*0002*/ 	.short	(.L_308 - .L_307)
.L_307:
        /*0004*/ 	.word	0x00000082


	//----- nvinfo : EIATTR_KPARAM_INFO
	.align		4
.L_308:
        /*0008*/ 	.byte	0x04, 0x17
        /*000a*/ 	.short	(.L_310 - .L_309)
.L_309:
        /*000c*/ 	.word	0x00000000
        /*0010*/ 	.short	0x0000
        /*0012*/ 	.short	0x0000
        /*0014*/ 	.byte	0x00, 0xf0, 0x41, 0x07


	//----- nvinfo : EIATTR_SPARSE_MMA_MASK
	.align		4
.L_310:
        /*0018*/ 	.byte	0x03, 0x50
        /*001a*/ 	.short	0x0000


	//----- nvinfo : EIATTR_MAXREG_COUNT
	.align		4
        /*001c*/ 	.byte	0x03, 0x1b
        /*001e*/ 	.short	0x00ff


	//----- nvinfo : EIATTR_NUM_BARRIERS
	.align		4
        /*0020*/ 	.byte	0x02, 0x4c
        /*0022*/ 	.byte	0x01
	.zero		1


	//----- nvinfo : EIATTR_MERCURY_ISA_VERSION
	.align		4
        /*0024*/ 	.byte	0x03, 0x5f
        /*0026*/ 	.short	0x0101


	//----- nvinfo : EIATTR_COOP_GROUP_MASK_REGIDS
	.align		4
        /*0028*/ 	.byte	0x04, 0x29
        /*002a*/ 	.short	(.L_312 - .L_311)


	//   ....[0]....
.L_311:
        /*002c*/ 	.word	0xffffffff


	//   ....[1]....
        /*0030*/ 	.word	0xffffffff


	//   ....[2]....
        /*0034*/ 	.word	0xffffffff


	//   ....[3]....
        /*0038*/ 	.word	0xffffffff


	//   ....[4]....
        /*003c*/ 	.word	0xffffffff


	//   ....[5]....
        /*0040*/ 	.word	0xffffffff


	//   ....[6]....
        /*0044*/ 	.word	0xffffffff


	//   ....[7]....
        /*0048*/ 	.word	0xffffffff


	//   ....[8]....
        /*004c*/ 	.word	0xffffffff


	//   ....[9]....
        /*0050*/ 	.word	0xffffffff


	//----- nvinfo : EIATTR_COOP_GROUP_INSTR_OFFSETS
	.align		4
.L_312:
        /*0054*/ 	.byte	0x04, 0x28
        /*0056*/ 	.short	(.L_314 - .L_313)


	//   ....[0]....
.L_313:
        /*0058*/ 	.word	0x000016a0


	//   ....[1]....
        /*005c*/ 	.word	0x000016c0


	//   ....[2]....
        /*0060*/ 	.word	0x000016f0


	//   ....[3]....
        /*0064*/ 	.word	0x00001730


	//   ....[4]....
        /*0068*/ 	.word	0x00001770


	//   ....[5]....
        /*006c*/ 	.word	0x00001940


	//   ....[6]....
        /*0070*/ 	.word	0x00001a10


	//   ....[7]....
        /*0074*/ 	.word	0x00001a60


	//   ....[8]....
        /*0078*/ 	.word	0x00001b10


	//   ....[9]....
        /*007c*/ 	.word	0x00001c60


	//----- nvinfo : EIATTR_EXIT_INSTR_OFFSETS
	.align		4
.L_314:
        /*0080*/ 	.byte	0x04, 0x1c
        /*0082*/ 	.short	(.L_316 - .L_315)


	//   ....[0]....
.L_315:
        /*0084*/ 	.word	0x00004140


	//   ....[1]....
        /*0088*/ 	.word	0x000046c0


	//   ....[2]....
        /*008c*/ 	.word	0x00004750


	//----- nvinfo : EIATTR_CRS_STACK_SIZE
	.align		4
.L_316:
        /*0090*/ 	.byte	0x04, 0x1e
        /*0092*/ 	.short	(.L_318 - .L_317)
.L_317:
        /*0094*/ 	.word	0x00000000


	//----- nvinfo : EIATTR_CBANK_PARAM_SIZE
	.align		4
.L_318:
        /*0098*/ 	.byte	0x03, 0x19
        /*009a*/ 	.short	0x01d0


	//----- nvinfo : EIATTR_PARAM_CBANK
	.align		4
        /*009c*/ 	.byte	0x04, 0x0a
        /*009e*/ 	.short	(.L_320 - .L_319)
	.align		4
.L_319:
        /*00a0*/ 	.word	index@(.nv.constant0._ZN5flash32flash_fwd_splitkv_combine_kernelI23Flash_fwd_kernel_traitsILi256ELi64ELi64ELi4ELb0ELb0EN7cutlass10bfloat16_tE19Flash_kernel_traitsILi256ELi64ELi64ELi4ES3_EELi4ELi6ELb0EEEvNS_16Flash_fwd_paramsE)
        /*00a4*/ 	.short	0x0210
        /*00a6*/ 	.short	0x01d0


	//----- nvinfo : EIATTR_SW_WAR
	.align		4
.L_320:
        /*00a8*/ 	.byte	0x04, 0x36
        /*00aa*/ 	.short	(.L_322 - .L_321)
.L_321:
        /*00ac*/ 	.word	0x00000008
.L_322:


//--------------------- .nv.info._ZN5flash32flash_fwd_splitkv_combine_kernelI23Flash_fwd_kernel_traitsILi256ELi64ELi64ELi4ELb0ELb0EN7cutlass10bfloat16_tE19Flash_kernel_traitsILi256ELi64ELi64ELi4ES3_EELi4ELi5ELb0EEEvNS_16Flash_fwd_paramsE --------------------------
	.section	.nv.info._ZN5flash32flash_fwd_splitkv_combine_kernelI23Flash_fwd_kernel_traitsILi256ELi64ELi64ELi4ELb0ELb0EN7cutlass10bfloat16_tE19Flash_kernel_traitsILi256ELi64ELi64ELi4ES3_EELi4ELi5ELb0EEEvNS_16Flash_fwd_paramsE,"",@"SHT_CUDA_INFO"
	.sectionflags	@""
	.align	4


	//----- nvinfo : EIATTR_CUDA_API_VERSION
	.align		4
        /*0000*/ 	.byte	0x04, 0x37
        /*0002*/ 	.short	(.L_324 - .L_323)
.L_323:
        /*0004*/ 	.word	0x00000082


	//----- nvinfo : EIATTR_KPARAM_INFO
	.align		4
.L_324:
        /*0008*/ 	.byte	0x04, 0x17
        /*000a*/ 	.short	(.L_326 - .L_325)
.L_325:
        /*000c*/ 	.word	0x00000000
        /*0010*/ 	.short	0x0000
        /*0012*/ 	.short	0x0000
        /*0014*/ 	.byte	0x00, 0xf0, 0x41, 0x07


	//----- nvinfo : EIATTR_SPARSE_MMA_MASK
	.align		4
.L_326:
        /*0018*/ 	.byte	0x03, 0x50
        /*001a*/ 	.short	0x0000


	//----- nvinfo : EIATTR_MAXREG_COUNT
	.align		4
        /*001c*/ 	.byte	0x03, 0x1b
        /*001e*/ 	.short	0x00ff


	//----- nvinfo : EIATTR_NUM_BARRIERS
	.align		4
        /*0020*/ 	.byte	0x02, 0x4c
        /*0022*/ 	.byte	0x01
	.zero		1


	//----- nvinfo : EIATTR_MERCURY_ISA_VERSION
	.align		4
        /*0024*/ 	.byte	0x03, 0x5f
        /*0026*/ 	.short	0x0101


	//----- nvinfo : EIATTR_COOP_GROUP_MASK_REGIDS
	.align		4
        /*0028*/ 	.byte	0x04, 0x29
        /*002a*/ 	.short	(.L_328 - .L_327)


	//   ....[0]....
.L_327:
        /*002c*/ 	.word	0xffffffff


	//   ....[1]....
        /*0030*/ 	.word	0xffffffff


	//   ....[2]....
        /*0034*/ 	.word	0xffffffff


	//   ....[3]....
        /*0038*/ 	.word	0xffffffff


	//   ....[4]....
        /*003c*/ 	.word	0xffffffff


	//   ....[5]....
        /*0040*/ 	.word	0xffffffff


	//   ....[6]....
        /*0044*/ 	.word	0xffffffff


	//   ....[7]....
        /*0048*/ 	.word	0xffffffff


	//   ....[8]....
        /*004c*/ 	.word	0xffffffff


	//   ....[9]....
        /*0050*/ 	.word	0xffffffff


	//----- nvinfo : EIATTR_COOP_GROUP_INSTR_OFFSETS
	.align		4
.L_328:
        /*0054*/ 	.byte	0x04, 0x28
        /*0056*/ 	.short	(.L_330 - .L_329)


	//   ....[0]....
.L_329:
        /*0058*/ 	.word	0x00001810


	//   ....[1]....
        /*005c*/ 	.word	0x00001870


	//   ....[2]....
        /*0060*/ 	.word	0x000018a0


	//   ....[3]....
        /*0064*/ 	.word	0x000018c0


	//   ....[4]....
        /*0068*/ 	.word	0x000018f0


	//   ....[5]....
        /*006c*/ 	.word	0x00001a20


	//   ....[6]....
        /*0070*/ 	.word	0x00001a80


	//   ....[7]....
        /*0074*/ 	.word	0x00001b10


	//   ....[8]....
        /*0078*/ 	.word	0x00001bb0


	//   ....[9]....
        /*007c*/ 	.word	0x00001ca0


	//----- nvinfo : EIATTR_EXIT_INSTR_OFFSETS
	.align		4
.L_330:
        /*0080*/ 	.byte	0x04, 0x1c
        /*0082*/ 	.short	(.L_332 - .L_331)


	//   ....[0]....
.L_331:
        /*0084*/ 	.word	0x00004130


	//   ....[1]....
        /*0088*/ 	.word	0x000046a0


	//   ....[2]....
        /*008c*/ 	.word	0x00004730


	//----- nvinfo : EIATTR_CRS_STACK_SIZE
	.align		4
.L_332:
        /*0090*/ 	.byte	0x04, 0x1e
        /*0092*/ 	.short	(.L_334 - .L_333)
.L_333:
        /*0094*/ 	.word	0x00000000


	//----- nvinfo : EIATTR_CBANK_PARAM_SIZE
	.align		4
.L_334:
        /*0098*/ 	.byte	0x03, 0x19
        /*009a*/ 	.short	0x01d0


	//----- nvinfo : EIATTR_PARAM_CBANK
	.align		4
        /*009c*/ 	.byte	0x04, 0x0a
        /*009e*/ 	.short	(.L_336 - .L_335)
	.align		4
.L_335:
        /*00a0*/ 	.word	index@(.nv.constant0._ZN5flash32flash_fwd_splitkv_combine_kernelI23Flash_fwd_kernel_traitsILi256ELi64ELi64ELi4ELb0ELb0EN7cutlass10bfloat16_tE19Flash_kernel_traitsILi256ELi64ELi64ELi4ES3_EELi4ELi5ELb0EEEvNS_16Flash_fwd_paramsE)
        /*00a4*/ 	.short	0x0210
        /*00a6*/ 	.short	0x01d0


	//----- nvinfo : EIATTR_SW_WAR
	.align		4
.L_336:
        /*00a8*/ 	.byte	0x04, 0x36
        /*00aa*/ 	.short	(.L_338 - .L_337)
.L_337:
        /*00ac*/ 	.word	0x00000008
.L_338:


//--------------------- .nv.info._ZN5flash32flash_fwd_splitkv_combine_kernelI23Flash_fwd_kernel_traitsILi256ELi64ELi64ELi4ELb0ELb0EN7cutlass10bfloat16_tE19Flash_kernel_traitsILi256ELi64ELi64ELi4ES3_EELi4ELi4ELb0EEEvNS_16Flash_fwd_paramsE --------------------------
	.section	.nv.info._ZN5flash32flash_fwd_splitkv_combine_kernelI23Flash_fwd_kernel_traitsILi256ELi64ELi64ELi4ELb0ELb0EN7cutlass10bfloat16_tE19Flash_kernel_traitsILi256ELi64ELi64ELi4ES3_EELi4ELi4ELb0EEEvNS_16Flash_fwd_paramsE,"",@"SHT_CUDA_INFO"
	.sectionflags	@""
	.align	4


	//----- nvinfo : EIATTR_CUDA_API_VERSION
	.align		4
        /*0000*/ 	.byte	0x04, 0x37
        /*0002*/ 	.short	(.L_340 - .L_339)
.L_339:
        /*0004*/ 	.word	0x00000082


	//----- nvinfo : EIATTR_KPARAM_INFO
	.align		4
.L_340:
        /*0008*/ 	.byte	0x04, 0x17
        /*000a*/ 	.short	(.L_342 - .L_341)
.L_341:
        /*000c*/ 	.word	0x00000000
        /*0010*/ 	.short	0x0000
        /*0012*/ 	.short	0x0000
        /*0014*/ 	.byte	0x00, 0xf0, 0x41, 0x07


	//----- nvinfo : EIATTR_SPARSE_MMA_MASK
	.align		4
.L_342:
        /*0018*/ 	.byte	0x03, 0x50
        /*001a*/ 	.short	0x0000


	//----- nvinfo : EIATTR_MAXREG_COUNT
	.align		4
        /*001c*/ 	.byte	0x03, 0x1b
        /*001e*/ 	.short	0x00ff


	//----- nvinfo : EIATTR_NUM_BARRIERS
	.align		4
        /*0020*/ 	.byte	0x02, 0x4c
        /*0022*/ 	.byte	0x01
	.zero		1


	//----- nvinfo : EIATTR_MERCURY_ISA_VERSION
	.align		4
        /*0024*/ 	.byte	0x03, 0x5f
        /*0026*/ 	.short	0x0101


	//----- nvinfo : EIATTR_COOP_GROUP_MASK_REGIDS
	.align		4
        /*0028*/ 	.byte	0x04, 0x29
        /*002a*/ 	.short	(.L_344 - .L_343)


	//   ....[0]....
.L_343:
        /*002c*/ 	.word	0xffffffff


	//   ....[1]....
        /*0030*/ 	.word	0xffffffff


	//   ....[2]....
        /*0034*/ 	.word	0xffffffff


	//   ....[3]....
        /*0038*/ 	.word	0xffffffff


	//   ....[4]....
        /*003c*/ 	.word	0xffffffff


	//   ....[5]....
        /*0040*/ 	.word	0xffffffff


	//   ....[6]....
        /*0044*/ 	.word	0xffffffff


	//   ....[7]....
        /*0048*/ 	.word	0xffffffff


	//----- nvinfo : EIATTR_COOP_GROUP_INSTR_OFFSETS
	.align		4
.L_344:
        /*004c*/ 	.byte	0x04, 0x28
        /*004e*/ 	.short	(.L_346 - .L_345)


	//   ....[0]....
.L_345:
        /*0050*/ 	.word	0x00001810


	//   ....[1]....
        /*0054*/ 	.word	0x00001880


	//   ....[2]....
        /*0058*/ 	.word	0x000018c0


	//   ....[3]....
        /*005c*/ 	.word	0x000018f0


	//   ....[4]....
        /*0060*/ 	.word	0x00001a20


	//   ....[5]....
        /*0064*/ 	.word	0x00001ad0


	//   ....[6]....
        /*0068*/ 	.word	0x00001b70


	//   ....[7]....
        /*006c*/ 	.word	0x00001c60


	//----- nvinfo : EIATTR_EXIT_INSTR_OFFSETS
	.align		4
.L_346:
        /*0070*/ 	.byte	0x04, 0x1c
        /*0072*/ 	.short	(.L_348 - .L_347)


	//   ....[0]....
.L_347:
        /*0074*/ 	.word	0x00004140


	//   ....[1]....
        /*0078*/ 	.word	0x000046c0


	//   ....[2]....
        /*007c*/ 	.word	0x00004750


	//----- nvinfo : EIATTR_CRS_STACK_SIZE
	.align		4
.L_348:
        /*0080*/ 	.byte	0x04, 0x1e
        /*0082*/ 	.short	(.L_350 - .L_349)
.L_349:
        /*0084*/ 	.word	0x00000000


	//----- nvinfo : EIATTR_CBANK_PARAM_SIZE
	.align		4
.L_350:
        /*0088*/ 	.byte	0x03, 0x19
        /*008a*/ 	.short	0x01d0


	//----- nvinfo : EIATTR_PARAM_CBANK
	.align		4
        /*008c*/ 	.byte	0x04, 0x0a
        /*008e*/ 	.short	(.L_352 - .L_351)
	.align		4
.L_351:
        /*0090*/ 	.word	index@(.nv.constant0._ZN5flash32flash_fwd_splitkv_combine_kernelI23Flash_fwd_kernel_traitsILi256ELi64ELi64ELi4ELb0ELb0EN7cutlass10bfloat16_tE19Flash_kernel_traitsILi256ELi64ELi64ELi4ES3_EELi4ELi4ELb0EEEvNS_16Flash_fwd_paramsE)
        /*0094*/ 	.short	0x0210
        /*0096*/ 	.short	0x01d0


	//----- nvinfo : EIATTR_SW_WAR
	.align		4
.L_352:
        /*0098*/ 	.byte	0x04, 0x36
        /*009a*/ 	.short	(.L_354 - .L_353)
.L_353:
        /*009c*/ 	.word	0x00000008
.L_354:


//--------------------- .nv.info._ZN5flash32flash_fwd_splitkv_combine_kernelI23Flash_fwd_kernel_traitsILi256ELi64ELi64ELi4ELb0ELb0EN7cutlass10bfloat16_tE19Flash_kernel_traitsILi256ELi64ELi64ELi4ES3_EELi4ELi3ELb0EEEvNS_16Flash_fwd_paramsE --------------------------
	.section	.nv.info._ZN5flash32flash_fwd_splitkv_combine_kernelI23Flash_fwd_kernel_traitsILi256ELi64ELi64ELi4ELb0ELb0EN7cutlass10bfloat16_tE19Flash_kernel_traitsILi256ELi64ELi64ELi4ES3_EELi4ELi3ELb0EEEvNS_16Flash_fwd_paramsE,"",@"SHT_CUDA_INFO"
	.sectionflags	@""
	.align	4


	//----- nvinfo : EIATTR_CUDA_API_VERSION
	.align		4
        /*0000*/ 	.byte	0x04, 0x37
        /*0002*/ 	.short	(.L_356 - .L_355)
.L_355:
        /*0004*/ 	.word	0x00000082


	//----- nvinfo : EIATTR_KPARAM_INFO
	.align		4
.L_356:
        /*0008*/ 	.byte	0x04, 0x17
        /*000a*/ 	.short	(.L_358 - .L_357)
.L_357:
        /*000c*/ 	.word	0x00000000
        /*0010*/ 	.short	0x0000
        /*0012*/ 	.short	0x0000
        /*0014*/ 	.byte	0x00, 0xf0, 0x41, 0x07


	//----- nvinfo : EIATTR_SPARSE_MMA_MASK
	.align		4
.L_358:
        /*0018*/ 	.byte	0x03, 0x50
        /*001a*/ 	.short	0x0000


	//----- nvinfo : EIATTR_MAXREG_COUNT
	.align		4
        /*001c*/ 	.byte	0x03, 0x1b
        /*001e*/ 	.short	0x00ff


	//----- nvinfo : EIATTR_NUM_BARRIERS
	.align		4
        /*0020*/ 	.byte	0x02, 0x4c
        /*0022*/ 	.byte	0x01
	.zero		1


	//----- nvinfo : EIATTR_MERCURY_ISA_VERSION
	.align		4
        /*0024*/ 	.byte	0x03, 0x5f
        /*0026*/ 	.short	0x0101


	//----- nvinfo : EIATTR_COOP_GROUP_MASK_REGIDS
	.align		4
        /*0028*/ 	.byte	0x04, 0x29
        /*002a*/ 	.short	(.L_360 - .L_359)


	//   ....[0]....
.L_359:
        /*002c*/ 	.word	0xffffffff


	//   ....[1]....
        /*0030*/ 	.word	0xffffffff


	//   ....[2]....
        /*0034*/ 	.word	0xffffffff


	//   ....[3]....
        /*0038*/ 	.word	0xffffffff


	//   ....[4]....
        /*003c*/ 	.word	0xffffffff


	//   ....[5]....
        /*0040*/ 	.word	0xffffffff


	//----- nvinfo : EIATTR_COOP_GROUP_INSTR_OFFSETS
	.align		4
.L_360:
        /*0044*/ 	.byte	0x04, 0x28
        /*0046*/ 	.short	(.L_362 - .L_361)


	//   ....[0]....
.L_361:
        /*0048*/ 	.word	0x00001810


	//   ....[1]....
        /*004c*/ 	.word	0x000018b0


	//   ....[2]....
        /*0050*/ 	.word	0x00001910


	//   ....[3]....
        /*0054*/ 	.word	0x00001a70


	//   ....[4]....
        /*0058*/ 	.word	0x00001b20


	//   ....[5]....
        /*005c*/ 	.word	0x00001c20


	//----- nvinfo : EIATTR_EXIT_INSTR_OFFSETS
	.align		4
.L_362:
        /*0060*/ 	.byte	0x04, 0x1c
        /*0062*/ 	.short	(.L_364 - .L_363)


	//   ....[0]....
.L_363:
        /*0064*/ 	.word	0x00004100


	//   ....[1]....
        /*0068*/ 	.word	0x00004680


	//   ....[2]....
        /*006c*/ 	.word	0x00004710


	//----- nvinfo : EIATTR_CRS_STACK_SIZE
	.align		4
.L_364:
        /*0070*/ 	.byte	0x04, 0x1e
        /*0072*/ 	.short	(.L_366 - .L_365)
.L_365:
        /*0074*/ 	.word	0x00000000


	//----- nvinfo : EIATTR_CBANK_PARAM_SIZE
	.align		4
.L_366:
        /*0078*/ 	.byte	0x03, 0x19
        /*007a*/ 	.short	0x01d0


	//----- nvinfo : EIATTR_PARAM_CBANK
	.align		4
        /*007c*/ 	.byte	0x04, 0x0a
        /*007e*/ 	.short	(.L_368 - .L_367)
	.align		4
.L_367:
        /*0080*/ 	.word	index@(.nv.constant0._ZN5flash32flash_fwd_splitkv_combine_kernelI23Flash_fwd_kernel_traitsILi256ELi64ELi64ELi4ELb0ELb0EN7cutlass10bfloat16_tE19Flash_kernel_traitsILi256ELi64ELi64ELi4ES3_EELi4ELi3ELb0EEEvNS_16Flash_fwd_paramsE)
        /*0084*/ 	.short	0x0210
        /*0086*/ 	.short	0x01d0


	//----- nvinfo : EIATTR_SW_WAR
	.align		4
.L_368:
        /*0088*/ 	.byte	0x04, 0x36
        /*008a*/ 	.short	(.L_370 - .L_369)
.L_369:
        /*008c*/ 	.word	0x00000008
.L_370:


//--------------------- .nv.info._ZN5flash32flash_fwd_splitkv_combine_kernelI23Flash_fwd_kernel_traitsILi256ELi64ELi64ELi4ELb0ELb0EN7cutlass10bfloat16_tE19Flash_kernel_traitsILi256ELi64ELi64ELi4ES3_EELi4ELi2ELb0EEEvNS_16Flash_fwd_paramsE --------------------------
	.section	.nv.info._ZN5flash32flash_fwd_splitkv_combine_kernelI23Flash_fwd_kernel_traitsILi256ELi64ELi64ELi4ELb0ELb0EN7cutlass10bfloat16_tE19Flash_kernel_traitsILi256ELi64ELi64ELi4ES3_EELi4ELi2ELb0EEEvNS_16Flash_fwd_paramsE,"",@"SHT_CUDA_INFO"
	.sectionflags	@""
	.align	4


	//----- nvinfo : EIATTR_CUDA_API_VERSION
	.align		4
        /*0000*/ 	.byte	0x04, 0x37
        /*0002*/ 	.short	(.L_372 - .L_371)
.L_371:
        /*0004*/ 	.word	0x00000082


	//----- nvinfo : EIATTR_KPARAM_INFO
	.align		4
.L_372:
        /*0008*/ 	.byte	0x04, 0x17
        /*000a*/ 	.short	(.L_374 - .L_373)
.L_373:
        /*000c*/ 	.word	0x00000000
        /*0010*/ 	.short	0x0000
        /*0012*/ 	.short	0x0000
        /*0014*/ 	.byte	0x00, 0xf0, 0x41, 0x07


	//----- nvinfo : EIATTR_SPARSE_MMA_MASK
	.align		4
.L_374:
        /*0018*/ 	.byte	0x03, 0x50
        /*001a*/ 	.short	0x0000


	//----- nvinfo : EIATTR_MAXREG_COUNT
	.align		4
        /*001c*/ 	.byte	0x03, 0x1b
        /*001e*/ 	.short	0x00ff


	//----- nvinfo : EIATTR_NUM_BARRIERS
	.align		4
        /*0020*/ 	.byte	0x02, 0x4c
        /*0022*/ 	.byte	0x01
	.zero		1


	//----- nvinfo : EIATTR_MERCURY_ISA_VERSION
	.align		4
        /*0024*/ 	.byte	0x03, 0x5f
        /*0026*/ 	.short	0x0101


	//----- nvinfo : EIATTR_COOP_GROUP_MASK_REGIDS
	.align		4
        /*0028*/ 	.byte	0x04, 0x29
        /*002a*/ 	.short	(.L_376 - .L_375)


	//   ....[0]....
.L_375:
        /*002c*/ 	.word	0xffffffff


	//   ....[1]....
        /*0030*/ 	.word	0xffffffff


	//   ....[2]....
        /*0034*/ 	.word	0xffffffff


	//   ....[3]....
        /*0038*/ 	.word	0xffffffff


	//----- nvinfo : EIATTR_COOP_GROUP_INSTR_OFFSETS
	.align		4
.L_376:
        /*003c*/ 	.byte	0x04, 0x28
        /*003e*/ 	.short	(.L_378 - .L_377)


	//   ....[0]....
.L_377:
        /*0040*/ 	.word	0x000018a0


	//   ....[1]....
        /*0044*/ 	.word	0x000018d0


	//   ....[2]....
        /*0048*/ 	.word	0x00001a50


	//   ....[3]....
        /*004c*/ 	.word	0x00001b90


	//----- nvinfo : EIATTR_EXIT_INSTR_OFFSETS
	.align		4
.L_378:
        /*0050*/ 	.byte	0x04, 0x1c
        /*0052*/ 	.short	(.L_380 - .L_379)


	//   ....[0]....
.L_379:
        /*0054*/ 	.word	0x00004030


	//   ....[1]....
        /*0058*/ 	.word	0x000045b0


	//   ....[2]....
        /*005c*/ 	.word	0x00004640


	//----- nvinfo : EIATTR_CRS_STACK_SIZE
	.align		4
.L_380:
        /*0060*/ 	.byte	0x04, 0x1e
        /*0062*/ 	.short	(.L_382 - .L_381)
.L_381:
        /*0064*/ 	.word	0x00000000


	//----- nvinfo : EIATTR_CBANK_PARAM_SIZE
	.align		4
.L_382:
        /*0068*/ 	.byte	0x03, 0x19
        /*006a*/ 	.short	0x01d0


	//----- nvinfo : EIATTR_PARAM_CBANK
	.align		4
        /*006c*/ 	.byte	0x04, 0x0a
        /*006e*/ 	.short	(.L_384 - .L_383)
	.align		4
.L_383:
        /*0070*/ 	.word	index@(.nv.constant0._ZN5flash32flash_fwd_splitkv_combine_kernelI23Flash_fwd_kernel_traitsILi256ELi64ELi64ELi4ELb0ELb0EN7cutlass10bfloat16_tE19Flash_kernel_traitsILi256ELi64ELi64ELi4ES3_EELi4ELi2ELb0EEEvNS_16Flash_fwd_paramsE)
        /*0074*/ 	.short	0x0210
        /*0076*/ 	.short	0x01d0


	//----- nvinfo : EIATTR_SW_WAR
	.align		4
.L_384:
        /*0078*/ 	.byte	0x04, 0x36
        /*007a*/ 	.short	(.L_386 - .L_385)
.L_385:
        /*007c*/ 	.word	0x00000008
.L_386:


//--------------------- .nv.info._ZN5flash32flash_fwd_splitkv_combine_kernelI23Flash_fwd_kernel_traitsILi256ELi64ELi64ELi4ELb0ELb0EN7cutlass10bfloat16_tE19Flash_kernel_traitsILi256ELi64ELi64ELi4ES3_EELi4ELi1ELb0EEEvNS_16Flash_fwd_paramsE --------------------------
	.section	.nv.info._ZN5flash32flash_fwd_splitkv_combine_kernelI23Flash_fwd_kernel_traitsILi256ELi64ELi64ELi4ELb0ELb0EN7cutlass10bfloat16_tE19Flash_kernel_traitsILi256ELi64ELi64ELi4ES3_EELi4ELi1ELb0EEEvNS_16Flash_fwd_paramsE,"",@"SHT_CUDA_INFO"
	.sectionflags	@""
	.align	4


	//----- nvinfo : EIATTR_CUDA_API_VERSION
	.align		4
        /*0000*/ 	.byte	0x04, 0x37
        /*0002*/ 	.short	(.L_388 - .L_387)
.L_387:
        /*0004*/ 	.word	0x00000082


	//----- nvinfo : EIATTR_KPARAM_INFO
	.align		4
.L_388:
        /*0008*/ 	.byte	0x04, 0x17
        /*000a*/ 	.short	(.L_390 - .L_389)
.L_389:
        /*000c*/ 	.word	0x00000000
        /*0010*/ 	.short	0x0000
        /*0012*/ 	.short	0x0000
        /*0014*/ 	.byte	0x00, 0xf0, 0x41, 0x07


	//----- nvinfo : EIATTR_SPARSE_MMA_MASK
	.align		4
.L_390:
        /*0018*/ 	.byte	0x03, 0x50
        /*001a*/ 	.short	0x0000


	//----- nvinfo : EIATTR_MAXREG_COUNT
	.align		4
        /*001c*/ 	.byte	0x03, 0x1b
        /*001e*/ 	.short	0x00ff


	//----- nvinfo : EIATTR_NUM_BARRIERS
	.align		4
        /*0020*/ 	.byte	0x02, 0x4c
        /*0022*/ 	.byte	0x01
	.zero		1


	//----- nvinfo : EIATTR_MERCURY_ISA_VERSION
	.align		4
        /*0024*/ 	.byte	0x03, 0x5f
        /*0026*/ 	.short	0x0101


	//----- nvinfo : EIATTR_COOP_GROUP_MASK_REGIDS
	.align		4
        /*0028*/ 	.byte	0x04, 0x29
        /*002a*/ 	.short	(.L_392 - .L_391)


	//   ....[0]....
.L_391:
        /*002c*/ 	.word	0xffffffff


	//   ....[1]....
        /*0030*/ 	.word	0xffffffff


	//----- nvinfo : EIATTR_COOP_GROUP_INSTR_OFFSETS
	.align		4
.L_392:
        /*0034*/ 	.byte	0x04, 0x28
        /*0036*/ 	.short	(.L_394 - .L_393)


	//   ....[0]....
.L_393:
        /*0038*/ 	.word	0x000018a0


	//   ....[1]....
        /*003c*/ 	.word	0x00001b50


	//----- nvinfo : EIATTR_EXIT_INSTR_OFFSETS
	.align		4
.L_394:
        /*0040*/ 	.byte	0x04, 0x1c
        /*0042*/ 	.short	(.L_396 - .L_395)


	//   ....[0]....
.L_395:
        /*0044*/ 	.word	0x00004080


	//   ....[1]....
        /*0048*/ 	.word	0x000045d0


	//   ....[2]....
        /*004c*/ 	.word	0x00004660


	//----- nvinfo : EIATTR_CRS_STACK_SIZE
	.align		4
.L_396:
        /*0050*/ 	.byte	0x04, 0x1e
        /*0052*/ 	.short	(.L_398 - .L_397)
.L_397:
        /*0054*/ 	.word	0x00000000


	//----- nvinfo : EIATTR_CBANK_PARAM_SIZE
	.align		4
.L_398:
        /*0058*/ 	.byte	0x03, 0x19
        /*005a*/ 	.short	0x01d0


	//----- nvinfo : EIATTR_PARAM_CBANK
	.align		4
        /*005c*/ 	.byte	0x04, 0x0a
        /*005e*/ 	.short	(.L_400 - .L_399)
	.align		4
.L_399:
        /*0060*/ 	.word	index@(.nv.constant0._ZN5flash32flash_fwd_splitkv_combine_kernelI23Flash_fwd_kernel_traitsILi256ELi64ELi64ELi4ELb0ELb0EN7cutlass10bfloat16_tE19Flash_kernel_traitsILi256ELi64ELi64ELi4ES3_EELi4ELi1ELb0EEEvNS_16Flash_fwd_paramsE)
        /*0064*/ 	.short	0x0210
        /*0066*/ 	.short	0x01d0


	//----- nvinfo : EIATTR_SW_WAR
	.align		4
.L_400:
        /*0068*/ 	.byte	0x04, 0x36
        /*006a*/ 	.short	(.L_402 - .L_401)
.L_401:
        /*006c*/ 	.word	0x00000008
.L_402:


//--------------------- .nv.info._ZN5flash32flash_fwd_splitkv_combine_kernelI23Flash_fwd_kernel_traitsILi256ELi64ELi64ELi4ELb0ELb0EN7cutlass10bfloat16_tE19Flash_kernel_traitsILi256ELi64ELi64ELi4ES3_EELi4ELi7ELb1EEEvNS_16Flash_fwd_paramsE --------------------------
	.section	.nv.info._ZN5flash32flash_fwd_splitkv_combine_kernelI23Flash_fwd_kernel_traitsILi256ELi64ELi64ELi4ELb0ELb0EN7cutlass10bfloat16_tE19Flash_kernel_traitsILi256ELi64ELi64ELi4ES3_EELi4ELi7ELb1EEEvNS_16Flash_fwd_paramsE,"",@"SHT_CUDA_INFO"
	.sectionflags	@""
	.align	4


	//----- nvinfo : EIATTR_CUDA_API_VERSION
	.align		4
        /*0000*/ 	.byte	0x04, 0x37
        /*0002*/ 	.short	(.L_404 - .L_403)
.L_403:
        /*0004*/ 	.word	0x00000082


	//----- nvinfo : EIATTR_KPARAM_INFO
	.align		4
.L_404:
        /*0008*/ 	.byte	0x04, 0x17
        /*000a*/ 	.short	(.L_406 - .L_405)
.L_405:
        /*000c*/ 	.word	0x00000000
        /*0010*/ 	.short	0x0000
        /*0012*/ 	.short	0x0000
        /*0014*/ 	.byte	0x00, 0xf0, 0x41, 0x07


	//----- nvinfo : EIATTR_SPARSE_MMA_MASK
	.align		4
.L_406:
        /*0018*/ 	.byte	0x03, 0x50
        /*001a*/ 	.short	0x0000


	//----- nvinfo : EIATTR_MAXREG_COUNT
	.align		4
        /*001c*/ 	.byte	0x03, 0x1b
        /*001e*/ 	.short	0x00ff


	//----- nvinfo : EIATTR_NUM_BARRIERS
	.align		4
        /*0020*/ 	.byte	0x02, 0x4c
        /*0022*/ 	.byte	0x01
	.zero		1


	//----- nvinfo : EIATTR_MERCURY_ISA_VERSION
	.align		4
        /*0024*/ 	.byte	0x03, 0x5f
        /*0026*/ 	.short	0x0101


	//----- nvinfo : EIATTR_COOP_GROUP_MASK_REGIDS
	.align		4
        /*0028*/ 	.byte	0x04, 0x29
        /*002a*/ 	.short	(.L_408 - .L_407)


	//   ....[0]....
.L_407:
        /*002c*/ 	.word	0xffffffff


	//   ....[1]....
        /*0030*/ 	.word	0xffffffff


	//   ....[2]....
        /*0034*/ 	.word	0xffffffff


	//   ....[3]....
        /*0038*/ 	.word	0xffffffff


	//   ....[4]....
        /*003c*/ 	.word	0xffffffff


	//   ....[5]....
        /*0040*/ 	.word	0xffffffff


	//   ....[6]....
        /*0044*/ 	.word	0xffffffff


	//   ....[7]....
        /*0048*/ 	.word	0xffffffff


	//   ....[8]....
        /*004c*/ 	.word	0xffffffff


	//   ....[9]....
        /*0050*/ 	.word	0xffffffff


	//----- nvinfo : EIATTR_COOP_GROUP_INSTR_OFFSETS
	.align		4
.L_408:
        /*0054*/ 	.byte	0x04, 0x28
        /*0056*/ 	.short	(.L_410 - .L_409)


	//   ....[0]....
.L_409:
        /*0058*/ 	.word	0x00001b70


	//   ....[1]....
        /*005c*/ 	.word	0x00001b90


	//   ....[2]....
        /*0060*/ 	.word	0x00001bb0


	//   ....[3]....
        /*0064*/ 	.word	0x00001bd0


	//   ....[4]....
        /*0068*/ 	.word	0x00001bf0


	//   ....[5]....
        /*006c*/ 	.word	0x00001d90


	//   ....[6]....
        /*0070*/ 	.word	0x00001df0


	//   ....[7]....
        /*0074*/ 	.word	0x00001ed0


	//   ....[8]....
        /*0078*/ 	.word	0x00001fb0


	//   ....[9]....
        /*007c*/ 	.word	0x000020b0


	//----- nvinfo : EIATTR_EXIT_INSTR_OFFSETS
	.align		4
.L_410:
        /*0080*/ 	.byte	0x04, 0x1c
        /*0082*/ 	.short	(.L_412 - .L_411)


	//   ....[0]....
.L_411:
        /*0084*/ 	.word	0x00004a30


	//   ....[1]....
        /*0088*/ 	.word	0x00004fc0


	//----- nvinfo : EIATTR_CRS_STACK_SIZE
	.align		4
.L_412:
        /*008c*/ 	.byte	0x04, 0x1e
        /*008e*/ 	.short	(.L_414 - .L_413)
.L_413:
        /*0090*/ 	.word	0x00000000


	//----- nvinfo : EIATTR_CBANK_PARAM_SIZE
	.align		4
.L_414:
        /*0094*/ 	.byte	0x03, 0x19
        /*0096*/ 	.short	0x01d0


	//----- nvinfo : EIATTR_PARAM_CBANK
	.align		4
        /*0098*/ 	.byte	0x04, 0x0a
        /*009a*/ 	.short	(.L_416 - .L_415)
	.align		4
.L_415:
        /*009c*/ 	.word	index@(.nv.constant0._ZN5flash32flash_fwd_splitkv_combine_kernelI23Flash_fwd_kernel_traitsILi256ELi64ELi64ELi4ELb0ELb0EN7cutlass10bfloat16_tE19Flash_kernel_traitsILi256ELi64ELi64ELi4ES3_EELi4ELi7ELb1EEEvNS_16Flash_fwd_paramsE)
        /*00a0*/ 	.short	0x0210
        /*00a2*/ 	.short	0x01d0


	//----- nvinfo : EIATTR_SW_WAR
	.align		4
.L_416:
        /*00a4*/ 	.byte	0x04, 0x36
        /*00a6*/ 	.short	(.L_418 - .L_417)
.L_417:
        /*00a8*/ 	.word	0x00000008
.L_418:


//--------------------- .nv.info._ZN5flash32flash_fwd_splitkv_combine_kernelI23Flash_fwd_kernel_traitsILi256ELi64ELi64ELi4ELb0ELb0EN7cutlass10bfloat16_tE19Flash_kernel_traitsILi256ELi64ELi64ELi4ES3_EELi4ELi6ELb1EEEvNS_16Flash_fwd_paramsE --------------------------
	.section	.nv.info._ZN5flash32flash_fwd_splitkv_combine_kernelI23Flash_fwd_kernel_traitsILi256ELi64ELi64ELi4ELb0ELb0EN7cutlass10bfloat16_tE19Flash_kernel_traitsILi256ELi64ELi64ELi4ES3_EELi4ELi6ELb1EEEvNS_16Flash_fwd_paramsE,"",@"SHT_CUDA_INFO"
	.sectionflags	@""
	.align	4


	//----- nvinfo : EIATTR_CUDA_API_VERSION
	.align		4
        /*0000*/ 	.byte	0x04, 0x37
        /*0002*/ 	.short	(.L_420 - .L_419)
.L_419:
        /*0004*/ 	.word	0x00000082


	//----- nvinfo : EIATTR_KPARAM_INFO
	.align		4
.L_420:
        /*0008*/ 	.byte	0x04, 0x17
        /*000a*/ 	.short	(.L_422 - .L_421)
.L_421:
        /*000c*/ 	.word	0x00000000
        /*0010*/ 	.short	0x0000
        /*0012*/ 	.short	0x0000
        /*0014*/ 	.byte	0x00, 0xf0, 0x41, 0x07


	//----- nvinfo : EIATTR_SPARSE_MMA_MASK
	.align		4
.L_422:
        /*0018*/ 	.byte	0x03, 0x50
        /*001a*/ 	.short	0x0000


	//----- nvinfo : EIATTR_MAXREG_COUNT
	.align		4
        /*001c*/ 	.byte	0x03, 0x1b
        /*001e*/ 	.short	0x00ff


	//----- nvinfo : EIATTR_NUM_BARRIERS
	.align		4
        /*0020*/ 	.byte	0x02, 0x4c
        /*0022*/ 	.byte	0x01
	.zero		1


	//----- nvinfo : EIATTR_MERCURY_ISA_VERSION
	.align		4
        /*0024*/ 	.byte	0x03, 0x5f
        /*0026*/ 	.short	0x0101


	//----- nvinfo : EIATTR_COOP_GROUP_MASK_REGIDS
	.align		4
        /*0028*/ 	.byte	0x04, 0x29
        /*002a*/ 	.short	(.L_424 - .L_423)


	//   ....[0]....
.L_423:
        /*002c*/ 	.word	0xffffffff


	//   ....[1]....
        /*0030*/ 	.word	0xffffffff


	//   ....[2]....
        /*0034*/ 	.word	0xffffffff


	//   ....[3]....
        /*0038*/ 	.word	0xffffffff


	//   ....[4]....
        /*003c*/ 	.word	0xffffffff


	//   ....[5]....
        /*0040*/ 	.word	0xffffffff


	//   ....[6]....
        /*0044*/ 	.word	0xffffffff


	//   ....[7]....
        /*0048*/ 	.word	0xffffffff


	//   ....[8]....
        /*004c*/ 	.word	0xffffffff


	//   ....[9]....
        /*0050*/ 	.word	0xffffffff


	//----- nvinfo : EIATTR_COOP_GROUP_INSTR_OFFSETS
	.align		4
.L_424:
        /*0054*/ 	.byte	0x04, 0x28
        /*0056*/ 	.short	(.L_426 - .L_425)


	//   ....[0]....
.L_425:
        /*0058*/ 	.word	0x000016a0


	//   ....[1]....
        /*005c*/ 	.word	0x000016c0


	//   ....[2]....
        /*0060*/ 	.word	0x000016f0


	//   ....[3]....
        /*0064*/ 	.word	0x00001730


	//   ....[4]....
        /*0068*/ 	.word	0x00001770


	//   ....[5]....
        /*006c*/ 	.word	0x00001940


	//   ....[6]....
        /*0070*/ 	.word	0x00001a10


	//   ....[7]....
        /*0074*/ 	.word	0x00001a60


	//   ....[8]....
        /*0078*/ 	.word	0x00001b10


	//   ....[9]....
        /*007c*/ 	.word	0x00001c60


	//----- nvinfo : EIATTR_EXIT_INSTR_OFFSETS
	.align		4
.L_426:
        /*0080*/ 	.byte	0x04, 0x1c
        /*0082*/ 	.short	(.L_428 - .L_427)


	//   ....[0]....
.L_427:
        /*0084*/ 	.word	0x000046a0


	//   ....[1]....
        /*0088*/ 	.word	0x00004c30


	//----- nvinfo : EIATTR_CRS_STACK_SIZE
	.align		4
.L_428:
        /*008c*/ 	.byte	0x04, 0x1e
        /*008e*/ 	.short	(.L_430 - .L_429)
.L_429:
        /*0090*/ 	.word	0x00000000


	//----- nvinfo : EIATTR_CBANK_PARAM_SIZE
	.align		4
.L_430:
        /*0094*/ 	.byte	0x03, 0x19
        /*0096*/ 	.short	0x01d0


	//----- nvinfo : EIATTR_PARAM_CBANK
	.align		4
        /*0098*/ 	.byte	0x04, 0x0a
        /*009a*/ 	.short	(.L_432 - .L_431)
	.align		4
.L_431:
        /*009c*/ 	.word	index@(.nv.constant0._ZN5flash32flash_fwd_splitkv_combine_kernelI23Flash_fwd_kernel_traitsILi256ELi64ELi64ELi4ELb0ELb0EN7cutlass10bfloat16_tE19Flash_kernel_traitsILi256ELi64ELi64ELi4ES3_EELi4ELi6ELb1EEEvNS_16Flash_fwd_paramsE)
        /*00a0*/ 	.short	0x0210
        /*00a2*/ 	.short	0x01d0


	//----- nvinfo : EIATTR_SW_WAR
	.align		4
.L_432:
        /*00a4*/ 	.byte	0x04, 0x36
        /*00a6*/ 	.short	(.L_434 - .L_433)
.L_433:
        /*00a8*/ 	.word	0x00000008
.L_434:


//--------------------- .nv.info._ZN5flash32flash_fwd_splitkv_combine_kernelI23Flash_fwd_kernel_traitsILi256ELi64ELi64ELi4ELb0ELb0EN7cutlass10bfloat16_tE19Flash_kernel_traitsILi256ELi64ELi64ELi4ES3_EELi4ELi5ELb1EEEvNS_16Flash_fwd_paramsE --------------------------
	.section	.nv.info._ZN5flash32flash_fwd_splitkv_combine_kernelI23Flash_fwd_kernel_traitsILi256ELi64ELi64ELi4ELb0ELb0EN7cutlass10bfloat16_tE19Flash_kernel_traitsILi256ELi64ELi64ELi4ES3_EELi4ELi5ELb1EEEvNS_16Flash_fwd_paramsE,"",@"SHT_CUDA_INFO"
	.sectionflags	@""
	.align	4


	//----- nvinfo : EIATTR_CUDA_API_VERSION
	.align		4
        /*0000*/ 	.byte	0x04, 0x37
        /*0002*/ 	.short	(.L_436 - .L_435)
.L_435:
        /*0004*/ 	.word	0x00000082


	//----- nvinfo : EIATTR_KPARAM_INFO
	.align		4
.L_436:
        /*0008*/ 	.byte	0x04, 0x17
        /*000a*/ 	.short	(.L_438 - .L_437)
.L_437:
        /*000c*/ 	.word	0x00000000
        /*0010*/ 	.short	0x0000
        /*0012*/ 	.short	0x0000
        /*0014*/ 	.byte	0x00, 0xf0, 0x41, 0x07


	//----- nvinfo : EIATTR_SPARSE_MMA_MASK
	.align		4
.L_438:
        /*0018*/ 	.byte	0x03, 0x50
        /*001a*/ 	.short	0x0000


	//----- nvinfo : EIATTR_MAXREG_COUNT
	.align		4
        /*001c*/ 	.byte	0x03, 0x1b
        /*001e*/ 	.short	0x00ff


	//----- nvinfo : EIATTR_NUM_BARRIERS
	.align		4
        /*0020*/ 	.byte	0x02, 0x4c
        /*0022*/ 	.byte	0x01
	.zero		1


	//----- nvinfo : EIATTR_MERCURY_ISA_VERSION
	.align		4
        /*0024*/ 	.byte	0x03, 0x5f
        /*0026*/ 	.short	0x0101


	//----- nvinfo : EIATTR_COOP_GROUP_MASK_REGIDS
	.align		4
        /*0028*/ 	.byte	0x04, 0x29
        /*002a*/ 	.short	(.L_440 - .L_439)


	//   ....[0]....
.L_439:
        /*002c*/ 	.word	0xffffffff


	//   ....[1]....
        /*0030*/ 	.word	0xffffffff


	//   ....[2]....
        /*0034*/ 	.word	0xffffffff


	//   ....[3]....
        /*0038*/ 	.word	0xffffffff


	//   ....[4]....
        /*003c*/ 	.word	0xffffffff


	//   ....[5]....
        /*0040*/ 	.word	0xffffffff


	//   ....[6]....
        /*0044*/ 	.word	0xffffffff


	//   ....[7]....
        /*0048*/ 	.word	0xffffffff


	//   ....[8]....
        /*004c*/ 	.word	0xffffffff


	//   ....[9]....
        /*0050*/ 	.word	0xffffffff


	//----- nvinfo : EIATTR_COOP_GROUP_INSTR_OFFSETS
	.align		4
.L_440:
        /*0054*/ 	.byte	0x04, 0x28
        /*0056*/ 	.short	(.L_442 - .L_441)


	//   ....[0]....
.L_441:
        /*0058*/ 	.word	0x00001810


	//   ....[1]....
        /*005c*/ 	.word	0x00001870


	//   ....[2]....
        /*0060*/ 	.word	0x000018a0


	//   ....[3]....
        /*0064*/ 	.word	0x000018c0


	//   ....[4]....
        /*0068*/ 	.word	0x000018f0


	//   ....[5]....
        /*006c*/ 	.word	0x00001a20


	//   ....[6]....
        /*0070*/ 	.word	0x00001a80


	//   ....[7]....
        /*0074*/ 	.word	0x00001b10


	//   ....[8]....
        /*0078*/ 	.word	0x00001bb0


	//   ....[9]....
        /*007c*/ 	.word	0x00001ca0


	//----- nvinfo : EIATTR_EXIT_INSTR_OFFSETS
	.align		4
.L_442:
        /*0080*/ 	.byte	0x04, 0x1c
        /*0082*/ 	.short	(.L_444 - .L_443)


	//   ....[0]....
.L_443:
        /*0084*/ 	.word	0x00004690


	//   ....[1]....
        /*0088*/ 	.word	0x00004c20


	//----- nvinfo : EIATTR_CRS_STACK_SIZE
	.align		4
.L_444:
        /*008c*/ 	.byte	0x04, 0x1e
        /*008e*/ 	.short	(.L_446 - .L_445)
.L_445:
        /*0090*/ 	.word	0x00000000


	//----- nvinfo : EIATTR_CBANK_PARAM_SIZE
	.align		4
.L_446:
        /*0094*/ 	.byte	0x03, 0x19
        /*0096*/ 	.short	0x01d0


	//----- nvinfo : EIATTR_PARAM_CBANK
	.align		4
        /*0098*/ 	.byte	0x04, 0x0a
        /*009a*/ 	.short	(.L_448 - .L_447)
	.align		4
.L_447:
        /*009c*/ 	.word	index@(.nv.constant0._ZN5flash32flash_fwd_splitkv_combine_kernelI23Flash_fwd_kernel_traitsILi256ELi64ELi64ELi4ELb0ELb0EN7cutlass10bfloat16_tE19Flash_kernel_traitsILi256ELi64ELi64ELi4ES3_EELi4ELi5ELb1EEEvNS_16Flash_fwd_paramsE)
        /*00a0*/ 	.short	0x0210
        /*00a2*/ 	.short	0x01d0


	//----- nvinfo : EIATTR_SW_WAR
	.align		4
.L_448:
        /*00a4*/ 	.byte	0x04, 0x36
        /*00a6*/ 	.short	(.L_450 - .L_449)
.L_449:
        /*00a8*/ 	.word	0x00000008
.L_450:


//--------------------- .nv.info._ZN5flash32flash_fwd_splitkv_combine_kernelI23Flash_fwd_kernel_traitsILi256ELi64ELi64ELi4ELb0ELb0EN7cutlass10bfloat16_tE19Flash_kernel_traitsILi256ELi64ELi64ELi4ES3_EELi4ELi4ELb1EEEvNS_16Flash_fwd_paramsE --------------------------
	.section	.nv.info._ZN5flash32flash_fwd_splitkv_combine_kernelI23Flash_fwd_kernel_traitsILi256ELi64ELi64ELi4ELb0ELb0EN7cutlass10bfloat16_tE19Flash_kernel_traitsILi256ELi64ELi64ELi4ES3_EELi4ELi4ELb1EEEvNS_16Flash_fwd_paramsE,"",@"SHT_CUDA_INFO"
	.sectionflags	@""
	.align	4


	//----- nvinfo : EIATTR_CUDA_API_VERSION
	.align		4
        /*0000*/ 	.byte	0x04, 0x37
        /*0002*/ 	.short	(.L_452 - .L_451)
.L_451:
        /*0004*/ 	.word	0x00000082


	//----- nvinfo : EIATTR_KPARAM_INFO
	.align		4
.L_452:
        /*0008*/ 	.byte	0x04, 0x17
        /*000a*/ 	.short	(.L_454 - .L_453)
.L_453:
        /*000c*/ 	.word	0x00000000
        /*0010*/ 	.short	0x0000
        /*0012*/ 	.short	0x0000
        /*0014*/ 	.byte	0x00, 0xf0, 0x41, 0x07


	//----- nvinfo : EIATTR_SPARSE_MMA_MASK
	.align		4
.L_454:
        /*0018*/ 	.byte	0x03, 0x50
        /*001a*/ 	.short	0x0000


	//----- nvinfo : EIATTR_MAXREG_COUNT
	.align		4
        /*001c*/ 	.byte	0x03, 0x1b
        /*001e*/ 	.short	0x00ff


	//----- nvinfo : EIATTR_NUM_BARRIERS
	.align		4
        /*0020*/ 	.byte	0x02, 0x4c
        /*0022*/ 	.byte	0x01
	.zero		1


	//----- nvinfo : EIATTR_MERCURY_ISA_VERSION
	.align		4
        /*0024*/ 	.byte	0x03, 0x5f
        /*0026*/ 	.short	0x0101


	//----- nvinfo : EIATTR_COOP_GROUP_MASK_REGIDS
	.align		4
        /*0028*/ 	.byte	0x04, 0x29
        /*002a*/ 	.short	(.L_456 - .L_455)


	//   ....[0]....
.L_455:
        /*002c*/ 	.word	0xffffffff


	//   ....[1]....
        /*0030*/ 	.word	0xffffffff


	//   ....[2]....
        /*0034*/ 	.word	0xffffffff


	//   ....[3]....
        /*0038*/ 	.word	0xffffffff


	//   ....[4]....
        /*003c*/ 	.word	0xffffffff


	//   ....[5]....
        /*0040*/ 	.word	0xffffffff


	//   ....[6]....
        /*0044*/ 	.word	0xffffffff


	//   ....[7]....
        /*0048*/ 	.word	0xffffffff


	//----- nvinfo : EIATTR_COOP_GROUP_INSTR_OFFSETS
	.align		4
.L_456:
        /*004c*/ 	.byte	0x04, 0x28
        /*004e*/ 	.short	(.L_458 - .L_457)


	//   ....[0]....
.L_457:
        /*0050*/ 	.word	0x00001810


	//   ....[1]....
        /*0054*/ 	.word	0x00001880


	//   ....[2]....
        /*0058*/ 	.word	0x000018c0


	//   ....[3]....
        /*005c*/ 	.word	0x000018f0


	//   ....[4]....
        /*0060*/ 	.word	0x00001a20


	//   ....[5]....
        /*0064*/ 	.word	0x00001ad0


	//   ....[6]....
        /*0068*/ 	.word	0x00001b70


	//   ....[7]....
        /*006c*/ 	.word	0x00001c60


	//----- nvinfo : EIATTR_EXIT_INSTR_OFFSETS
	.align		4
.L_458:
        /*0070*/ 	.byte	0x04, 0x1c
        /*0072*/ 	.short	(.L_460 - .L_459)


	//   ....[0]....
.L_459:
        /*0074*/ 	.word	0x00004680


	//   ....[1]....
        /*0078*/ 	.word	0x00004c10


	//----- nvinfo : EIATTR_CRS_STACK_SIZE
	.align		4
.L_460:
        /*007c*/ 	.byte	0x04, 0x1e
        /*007e*/ 	.short	(.L_462 - .L_461)
.L_461:
        /*0080*/ 	.word	0x00000000


	//----- nvinfo : EIATTR_CBANK_PARAM_SIZE
	.align		4
.L_462:
        /*0084*/ 	.byte	0x03, 0x19
        /*0086*/ 	.short	0x01d0


	//----- nvinfo : EIATTR_PARAM_CBANK
	.align		4
        /*0088*/ 	.byte	0x04, 0x0a
        /*008a*/ 	.short	(.L_464 - .L_463)
	.align		4
.L_463:
        /*008c*/ 	.word	index@(.nv.constant0._ZN5flash32flash_fwd_splitkv_combine_kernelI23Flash_fwd_kernel_traitsILi256ELi64ELi64ELi4ELb0ELb0EN7cutlass10bfloat16_tE19Flash_kernel_traitsILi256ELi64ELi64ELi4ES3_EELi4ELi4ELb1EEEvNS_16Flash_fwd_paramsE)
        /*0090*/ 	.short	0x0210
        /*0092*/ 	.short	0x01d0


	//----- nvinfo : EIATTR_SW_WAR
	.align		4
.L_464:
        /*0094*/ 	.byte	0x04, 0x36
        /*0096*/ 	.short	(.L_466 - .L_465)
.L_465:
        /*0098*/ 	.word	0x00000008
.L_466:


//--------------------- .nv.info._ZN5flash32flash_fwd_splitkv_combine_kernelI23Flash_fwd_kernel_traitsILi256ELi64ELi64ELi4ELb0ELb0EN7cutlass10bfloat16_tE19Flash_kernel_traitsILi256ELi64ELi64ELi4ES3_EELi4ELi3ELb1EEEvNS_16Flash_fwd_paramsE --------------------------
	.section	.nv.info._ZN5flash32flash_fwd_splitkv_combine_kernelI23Flash_fwd_kernel_traitsILi256ELi64ELi64ELi4ELb0ELb0EN7cutlass10bfloat16_tE19Flash_kernel_traitsILi256ELi64ELi64ELi4ES3_EELi4ELi3ELb1EEEvNS_16Flash_fwd_paramsE,"",@"SHT_CUDA_INFO"
	.sectionflags	@""
	.align	4


	//----- nvinfo : EIATTR_CUDA_API_VERSION
	.align		4
        /*0000*/ 	.byte	0x04, 0x37
        /*0002*/ 	.short	(.L_468 - .L_467)
.L_467:
        /*0004*/ 	.word	0x00000082


	//----- nvinfo : EIATTR_KPARAM_INFO
	.align		4
.L_468:
        /*0008*/ 	.byte	0x04, 0x17
        /*000a*/ 	.short	(.L_470 - .L_469)
.L_469:
        /*000c*/ 	.word	0x00000000
        /*0010*/ 	.short	0x0000
        /*0012*/ 	.short	0x0000
        /*0014*/ 	.byte	0x00, 0xf0, 0x41, 0x07


	//----- nvinfo : EIATTR_SPARSE_MMA_MASK
	.align		4
.L_470:
        /*0018*/ 	.byte	0x03, 0x50
        /*001a*/ 	.short	0x0000


	//----- nvinfo : EIATTR_MAXREG_COUNT
	.align		4
        /*001c*/ 	.byte	0x03, 0x1b
        /*001e*/ 	.short	0x00ff


	//----- nvinfo : EIATTR_NUM_BARRIERS
	.align		4
        /*0020*/ 	.byte	0x02, 0x4c
        /*0022*/ 	.byte	0x01
	.zero		1


	//----- nvinfo : EIATTR_MERCURY_ISA_VERSION
	.align		4
        /*0024*/ 	.byte	0x03, 0x5f
        /*0026*/ 	.short	0x0101


	//----- nvinfo : EIATTR_COOP_GROUP_MASK_REGIDS
	.align		4
        /*0028*/ 	.byte	0x04, 0x29
        /*002a*/ 	.short	(.L_472 - .L_471)


	//   ....[0]....
.L_471:
        /*002c*/ 	.word	0xffffffff


	//   ....[1]....
        /*0030*/ 	.word	0xffffffff


	//   ....[2]....
        /*0034*/ 	.word	0xffffffff


	//   ....[3]....
        /*0038*/ 	.word	0xffffffff


	//   ....[4]....
        /*003c*/ 	.word	0xffffffff


	//   ....[5]....
        /*0040*/ 	.word	0xffffffff


	//----- nvinfo : EIATTR_COOP_GROUP_INSTR_OFFSETS
	.align		4
.L_472:
        /*0044*/ 	.byte	0x04, 0x28
        /*0046*/ 	.short	(.L_474 - .L_473)


	//   ....[0]....
.L_473:
        /*0048*/ 	.word	0x00001810


	//   ....[1]....
        /*004c*/ 	.word	0x000018b0


	//   ....[2]....
        /*0050*/ 	.word	0x00001910


	//   ....[3]....
        /*0054*/ 	.word	0x00001a70


	//   ....[4]....
        /*0058*/ 	.word	0x00001b20


	//   ....[5]....
        /*005c*/ 	.word	0x00001c20


	//----- nvinfo : EIATTR_EXIT_INSTR_OFFSETS
	.align		4
.L_474:
        /*0060*/ 	.byte	0x04, 0x1c
        /*0062*/ 	.short	(.L_476 - .L_475)


	//   ....[0]....
.L_475:
        /*0064*/ 	.word	0x00004640


	//   ....[1]....
        /*0068*/ 	.word	0x00004bd0


	//----- nvinfo : EIATTR_CRS_STACK_SIZE
	.align		4
.L_476:
        /*006c*/ 	.byte	0x04, 0x1e
        /*006e*/ 	.short	(.L_478 - .L_477)
.L_477:
        /*0070*/ 	.word	0x00000000


	//----- nvinfo : EIATTR_CBANK_PARAM_SIZE
	.align		4
.L_478:
        /*0074*/ 	.byte	0x03, 0x19
        /*0076*/ 	.short	0x01d0


	//----- nvinfo : EIATTR_PARAM_CBANK
	.align		4
        /*0078*/ 	.byte	0x04, 0x0a
        /*007a*/ 	.short	(.L_480 - .L_479)
	.align		4
.L_479:
        /*007c*/ 	.word	index@(.nv.constant0._ZN5flash32flash_fwd_splitkv_combine_kernelI23Flash_fwd_kernel_traitsILi256ELi64ELi64ELi4ELb0ELb0EN7cutlass10bfloat16_tE19Flash_kernel_traitsILi256ELi64ELi64ELi4ES3_EELi4ELi3ELb1EEEvNS_16Flash_fwd_paramsE)
        /*0080*/ 	.short	0x0210
        /*0082*/ 	.short	0x01d0


	//----- nvinfo : EIATTR_SW_WAR
	.align		4
.L_480:
        /*0084*/ 	.byte	0x04, 0x36
        /*0086*/ 	.short	(.L_482 - .L_481)
.L_481:
        /*0088*/ 	.word	0x00000008
.L_482:


//--------------------- .nv.info._ZN5flash32flash_fwd_splitkv_combine_kernelI23Flash_fwd_kernel_traitsILi256ELi64ELi64ELi4ELb0ELb0EN7cutlass10bfloat16_tE19Flash_kernel_traitsILi256ELi64ELi64ELi4ES3_EELi4ELi2ELb1EEEvNS_16Flash_fwd_paramsE --------------------------
	.section	.nv.info._ZN5flash32flash_fwd_splitkv_combine_kernelI23Flash_fwd_kernel_traitsILi256ELi64ELi64ELi4ELb0ELb0EN7cutlass10bfloat16_tE19Flash_kernel_traitsILi256ELi64ELi64ELi4ES3_EELi4ELi2ELb1EEEvNS_16Flash_fwd_paramsE,"",@"SHT_CUDA_INFO"
	.sectionflags	@""
	.align	4


	//----- nvinfo : EIATTR_CUDA_API_VERSION
	.align		4
        /*0000*/ 	.byte	0x04, 0x37
        /*0002*/ 	.short	(.L_484 - .L_483)
.L_483:
        /*0004*/ 	.word	0x00000082


	//----- nvinfo : EIATTR_KPARAM_INFO
	.align		4
.L_484:
        /*0008*/ 	.byte	0x04, 0x17
        /*000a*/ 	.short	(.L_486 - .L_485)
.L_485:
        /*000c*/ 	.word	0x00000000
        /*0010*/ 	.short	0x0000
        /*0012*/ 	.short	0x0000
        /*0014*/ 	.byte	0x00, 0xf0, 0x41, 0x07


	//----- nvinfo : EIATTR_SPARSE_MMA_MASK
	.align		4
.L_486:
        /*0018*/ 	.byte	0x03, 0x50
        /*001a*/ 	.short	0x0000


	//----- nvinfo : EIATTR_MAXREG_COUNT
	.align		4
        /*001c*/ 	.byte	0x03, 0x1b
        /*001e*/ 	.short	0x00ff


	//----- nvinfo : EIATTR_NUM_BARRIERS
	.align		4
        /*0020*/ 	.byte	0x02, 0x4c
        /*0022*/ 	.byte	0x01
	.zero		1


	//----- nvinfo : EIATTR_MERCURY_ISA_VERSION
	.align		4
        /*0024*/ 	.byte	0x03, 0x5f
        /*0026*/ 	.short	0x0101


	//----- nvinfo : EIATTR_COOP_GROUP_MASK_REGIDS
	.align		4
        /*0028*/ 	.byte	0x04, 0x29
        /*002a*/ 	.short	(.L_488 - .L_487)


	//   ....[0]....
.L_487:
        /*002c*/ 	.word	0xffffffff


	//   ....[1]....
        /*0030*/ 	.word	0xffffffff


	//   ....[2]....
        /*0034*/ 	.word	0xffffffff


	//   ....[3]....
        /*0038*/ 	.word	0xffffffff


	//----- nvinfo : EIATTR_COOP_GROUP_INSTR_OFFSETS
	.align		4
.L_488:
        /*003c*/ 	.byte	0x04, 0x28
        /*003e*/ 	.short	(.L_490 - .L_489)


	//   ....[0]....
.L_489:
        /*0040*/ 	.word	0x000018a0


	//   ....[1]....
        /*0044*/ 	.word	0x000018d0


	//   ....[2]....
        /*0048*/ 	.word	0x00001a50


	//   ....[3]....
        /*004c*/ 	.word	0x00001b90


	//----- nvinfo : EIATTR_EXIT_INSTR_OFFSETS
	.align		4
.L_490:
        /*0050*/ 	.byte	0x04, 0x1c
        /*0052*/ 	.short	(.L_492 - .L_491)


	//   ....[0]....
.L_491:
        /*0054*/ 	.word	0x00004570


	//   ....[1]....
        /*0058*/ 	.word	0x00004b00


	//----- nvinfo : EIATTR_CRS_STACK_SIZE
	.align		4
.L_492:
        /*005c*/ 	.byte	0x04, 0x1e
        /*005e*/ 	.short	(.L_494 - .L_493)
.L_493:
        /*0060*/ 	.word	0x00000000


	//----- nvinfo : EIATTR_CBANK_PARAM_SIZE
	.align		4
.L_494:
        /*0064*/ 	.byte	0x03, 0x19
        /*0066*/ 	.short	0x01d0


	//----- nvinfo : EIATTR_PARAM_CBANK
	.align		4
        /*0068*/ 	.byte	0x04, 0x0a
        /*006a*/ 	.short	(.L_496 - .L_495)
	.align		4
.L_495:
        /*006c*/ 	.word	index@(.nv.constant0._ZN5flash32flash_fwd_splitkv_combine_kernelI23Flash_fwd_kernel_traitsILi256ELi64ELi64ELi4ELb0ELb0EN7cutlass10bfloat16_tE19Flash_kernel_traitsILi256ELi64ELi64ELi4ES3_EELi4ELi2ELb1EEEvNS_16Flash_fwd_paramsE)
        /*0070*/ 	.short	0x0210
        /*0072*/ 	.short	0x01d0


	//----- nvinfo : EIATTR_SW_WAR
	.align		4
.L_496:
        /*0074*/ 	.byte	0x04, 0x36
        /*0076*/ 	.short	(.L_498 - .L_497)
.L_497:
        /*0078*/ 	.word	0x00000008
.L_498:


//--------------------- .nv.info._ZN5flash32flash_fwd_splitkv_combine_kernelI23Flash_fwd_kernel_traitsILi256ELi64ELi64ELi4ELb0ELb0EN7cutlass10bfloat16_tE19Flash_kernel_traitsILi256ELi64ELi64ELi4ES3_EELi4ELi1ELb1EEEvNS_16Flash_fwd_paramsE --------------------------
	.section	.nv.info._ZN5flash32flash_fwd_splitkv_combine_kernelI23Flash_fwd_kernel_traitsILi256ELi64ELi64ELi4ELb0ELb0EN7cutlass10bfloat16_tE19Flash_kernel_traitsILi256ELi64ELi64ELi4ES3_EELi4ELi1ELb1EEEvNS_16Flash_fwd_paramsE,"",@"SHT_CUDA_INFO"
	.sectionflags	@""
	.align	4


	//----- nvinfo : EIATTR_CUDA_API_VERSION
	.align		4
        /*0000*/ 	.byte	0x04, 0x37
        /*0002*/ 	.short	(.L_500 - .L_499)
.L_499:
        /*0004*/ 	.word	0x00000082


	//----- nvinfo : EIATTR_KPARAM_INFO
	.align		4
.L_500:
        /*0008*/ 	.byte	0x04, 0x17
        /*000a*/ 	.short	(.L_502 - .L_501)
.L_501:
        /*000c*/ 	.word	0x00000000
        /*0010*/ 	.short	0x0000
        /*0012*/ 	.short	0x0000
        /*0014*/ 	.byte	0x00, 0xf0, 0x41, 0x07


	//----- nvinfo : EIATTR_SPARSE_MMA_MASK
	.align		4
.L_502:
        /*0018*/ 	.byte	0x03, 0x50
        /*001a*/ 	.short	0x0000


	//----- nvinfo : EIATTR_MAXREG_COUNT
	.align		4
        /*001c*/ 	.byte	0x03, 0x1b
        /*001e*/ 	.short	0x00ff


	//----- nvinfo : EIATTR_NUM_BARRIERS
	.align		4
        /*0020*/ 	.byte	0x02, 0x4c
        /*0022*/ 	.byte	0x01
	.zero		1


	//----- nvinfo : EIATTR_MERCURY_ISA_VERSION
	.align		4
        /*0024*/ 	.byte	0x03, 0x5f
        /*0026*/ 	.short	0x0101


	//----- nvinfo : EIATTR_COOP_GROUP_MASK_REGIDS
	.align		4
        /*0028*/ 	.byte	0x04, 0x29
        /*002a*/ 	.short	(.L_504 - .L_503)


	//   ....[0]....
.L_503:
        /*002c*/ 	.word	0xffffffff


	//   ....[1]....
        /*0030*/ 	.word	0xffffffff


	//----- nvinfo : EIATTR_COOP_GROUP_INSTR_OFFSETS
	.align		4
.L_504:
        /*0034*/ 	.byte	0x04, 0x28
        /*0036*/ 	.short	(.L_506 - .L_505)


	//   ....[0]....
.L_505:
        /*0038*/ 	.word	0x000018a0


	//   ....[1]....
        /*003c*/ 	.word	0x00001b00


	//----- nvinfo : EIATTR_EXIT_INSTR_OFFSETS
	.align		4
.L_506:
        /*0040*/ 	.byte	0x04, 0x1c
        /*0042*/ 	.short	(.L_508 - .L_507)


	//   ....[0]....
.L_507:
        /*0044*/ 	.word	0x00004620


	//   ....[1]....
        /*0048*/ 	.word	0x00004b90


	//----- nvinfo : EIATTR_CRS_STACK_SIZE
	.align		4
.L_508:
        /*004c*/ 	.byte	0x04, 0x1e
        /*004e*/ 	.short	(.L_510 - .L_509)
.L_509:
        /*0050*/ 	.word	0x00000000


	//----- nvinfo : EIATTR_CBANK_PARAM_SIZE
	.align		4
.L_510:
        /*0054*/ 	.byte	0x03, 0x19
        /*0056*/ 	.short	0x01d0


	//----- nvinfo : EIATTR_PARAM_CBANK
	.align		4
        /*0058*/ 	.byte	0x04, 0x0a
        /*005a*/ 	.short	(.L_512 - .L_511)
	.align		4
.L_511:
        /*005c*/ 	.word	index@(.nv.constant0._ZN5flash32flash_fwd_splitkv_combine_kernelI23Flash_fwd_kernel_traitsILi256ELi64ELi64ELi4ELb0ELb0EN7cutlass10bfloat16_tE19Flash_kernel_traitsILi256ELi64ELi64ELi4ES3_EELi4ELi1ELb1EEEvNS_16Flash_fwd_paramsE)
        /*0060*/ 	.short	0x0210
        /*0062*/ 	.short	0x01d0


	//----- nvinfo : EIATTR_SW_WAR
	.align		4
.L_512:
        /*0064*/ 	.byte	0x04, 0x36
        /*0066*/ 	.short	(.L_514 - .L_513)
.L_513:
        /*0068*/ 	.word	0x00000008
.L_514:


//--------------------- .nv.info._ZN5flash24flash_fwd_splitkv_kernelI23Flash_fwd_kernel_traitsILi256ELi64ELi64ELi4ELb0ELb0EN7cutlass10bfloat16_tE19Flash_kernel_traitsILi256ELi64ELi64ELi4ES3_EELb1ELb0ELb0ELb0ELb0ELb0ELb0ELb0EEEvNS_16Flash_fwd_paramsE --------------------------
	.section	.nv.info._ZN5flash24flash_fwd_splitkv_kernelI23Flash_fwd_kernel_traitsILi256ELi64ELi64ELi4ELb0ELb0EN7cutlass10bfloat16_tE19Flash_kernel_traitsILi256ELi64ELi64ELi4ES3_EELb1ELb0ELb0ELb0ELb0ELb0ELb0ELb0EEEvNS_16Flash_fwd_paramsE,"",@"SHT_CUDA_INFO"
	.sectionflags	@""
	.align	4


	//----- nvinfo : EIATTR_CUDA_API_VERSION
	.align		4
        /*0000*/ 	.byte	0x04, 0x37
        /*0002*/ 	.short	(.L_516 - .L_515)
.L_515:
        /*0004*/ 	.word	0x00000082


	//----- nvinfo : EIATTR_KPARAM_INFO
	.align		4
.L_516:
        /*0008*/ 	.byte	0x04, 0x17
        /*000a*/ 	.short	(.L_518 - .L_517)
.L_517:
        /*000c*/ 	.word	0x00000000
        /*0010*/ 	.short	0x0000
        /*0012*/ 	.short	0x0000
        /*0014*/ 	.byte	0x00, 0xf0, 0x41, 0x07


	//----- nvinfo : EIATTR_SPARSE_MMA_MASK
	.align		4
.L_518:
        /*0018*/ 	.byte	0x03, 0x50
        /*001a*/ 	.short	0x0000


	//----- nvinfo : EIATTR_MAXREG_COUNT
	.align		4
        /*001c*/ 	.byte	0x03, 0x1b
        /*001e*/ 	.short	0x00ff


	//----- nvinfo : EIATTR_NUM_BARRIERS
	.align		4
        /*0020*/ 	.byte	0x02, 0x4c
        /*0022*/ 	.byte	0x01
	.zero		1


	//----- nvinfo : EIATTR_MERCURY_ISA_VERSION
	.align		4
        /*0024*/ 	.byte	0x03, 0x5f
        /*0026*/ 	.short	0x0101


	//----- nvinfo : EIATTR_INT_WARP_WIDE_INSTR_OFFSETS
	.align		4
        /*0028*/ 	.byte	0x04, 0x31
        /*002a*/ 	.short	(.L_520 - .L_519)


	//   ....[0]....
.L_519:
        /*002c*/ 	.word	0x00004530


	//   ....[1]....
        /*0030*/ 	.word	0x00004550


	//   ....[2]....
        /*0034*/ 	.word	0x00004570


	//   ....[3]....
        /*0038*/ 	.word	0x0000a990


	//----- nvinfo : EIATTR_COOP_GROUP_MASK_REGIDS
	.align		4
.L_520:
        /*003c*/ 	.byte	0x04, 0x29
        /*003e*/ 	.short	(.L_522 - .L_521)


	//   ....[0]....
.L_521:
        /*0040*/ 	.word	0xffffffff


	//   ....[1]....
        /*0044*/ 	.word	0xffffffff


	//   ....[2]....
        /*0048*/ 	.word	0xffffffff


	//   ....[3]....
        /*004c*/ 	.word	0xffffffff


	//   ....[4]....
        /*0050*/ 	.word	0xffffffff


	//   ....[5]....
        /*0054*/ 	.word	0xffffffff


	//   ....[6]....
        /*0058*/ 	.word	0xffffffff


	//   ....[7]....
        /*005c*/ 	.word	0xffffffff


	//   ....[8]....
        /*0060*/ 	.word	0xffffffff


	//   ....[9]....
        /*0064*/ 	.word	0xffffffff


	//   ....[10]....
        /*0068*/ 	.word	0xffffffff


	//   ....[11]....
        /*006c*/ 	.word	0xffffffff


	//   ....[12]....
        /*0070*/ 	.word	0xffffffff


	//   ....[13]....
        /*0074*/ 	.word	0xffffffff


	//   ....[14]....
        /*0078*/ 	.word	0xffffffff


	//   ....[15]....
        /*007c*/ 	.word	0xffffffff


	//----- nvinfo : EIATTR_COOP_GROUP_INSTR_OFFSETS
	.align		4
.L_522:
        /*0080*/ 	.byte	0x04, 0x28
        /*0082*/ 	.short	(.L_524 - .L_523)


	//   ....[0]....
.L_523:
        /*0084*/ 	.word	0x00006fb0


	//   ....[1]....
        /*0088*/ 	.word	0x00006fd0


	//   ....[2]....
        /*008c*/ 	.word	0x00006ff0


	//   ....[3]....
        /*0090*/ 	.word	0x00007010


	//   ....[4]....
        /*0094*/ 	.word	0x0000b500


	//   ....[5]....
        /*0098*/ 	.word	0x0000b510


	//   ....[6]....
        /*009c*/ 	.word	0x0000b540


	//   ....[7]....
        /*00a0*/ 	.word	0x0000b550


	//   ....[8]....
        /*00a4*/ 	.word	0x0000fce0


	//   ....[9]....
        /*00a8*/ 	.word	0x0000fd00


	//   ....[10]....
        /*00ac*/ 	.word	0x0000fd30


	//   ....[11]....
        /*00b0*/ 	.word	0x0000fd40


	//   ....[12]....
        /*00b4*/ 	.word	0x00011930


	//   ....[13]....
        /*00b8*/ 	.word	0x00011970


	//   ....[14]....
        /*00bc*/ 	.word	0x000119e0


	//   ....[15]....
        /*00c0*/ 	.word	0x000119f0


	//----- nvinfo : EIATTR_EXIT_INSTR_OFFSETS
	.align		4
.L_524:
        /*00c4*/ 	.byte	0x04, 0x1c
        /*00c6*/ 	.short	(.L_526 - .L_525)


	//   ....[0]....
.L_525:
        /*00c8*/ 	.word	0x000004a0


	//   ....[1]....
        /*00cc*/ 	.word	0x00000fc0


	//   ....[2]....
        /*00d0*/ 	.word	0x00000ff0


	//   ....[3]....
        /*00d4*/ 	.word	0x000137c0


	//   ....[4]....
        /*00d8*/ 	.word	0x000138f0


	//   ....[5]....
        /*00dc*/ 	.word	0x00013910


	//----- nvinfo : EIATTR_CRS_STACK_SIZE
	.align		4
.L_526:
        /*00e0*/ 	.byte	0x04, 0x1e
        /*00e2*/ 	.short	(.L_528 - .L_527)
.L_527:
        /*00e4*/ 	.word	0x00000000


	//----- nvinfo : EIATTR_CBANK_PARAM_SIZE
	.align		4
.L_528:
        /*00e8*/ 	.byte	0x03, 0x19
        /*00ea*/ 	.short	0x01d0


	//----- nvinfo : EIATTR_PARAM_CBANK
	.align		4
        /*00ec*/ 	.byte	0x04, 0x0a
        /*00ee*/ 	.short	(.L_530 - .L_529)
	.align		4
.L_529:
        /*00f0*/ 	.word	index@(.nv.constant0._ZN5flash24flash_fwd_splitkv_kernelI23Flash_fwd_kernel_traitsILi256ELi64ELi64ELi4ELb0ELb0EN7cutlass10bfloat16_tE19Flash_kernel_traitsILi256ELi64ELi64ELi4ES3_EELb1ELb0ELb0ELb0ELb0ELb0ELb0ELb0EEEvNS_16Flash_fwd_paramsE)
        /*00f4*/ 	.short	0x0210
        /*00f6*/ 	.short	0x01d0


	//----- nvinfo : EIATTR_SW_WAR
	.align		4
.L_530:
        /*00f8*/ 	.byte	0x04, 0x36
        /*00fa*/ 	.short	(.L_532 - .L_531)
.L_531:
        /*00fc*/ 	.word	0x00000008
.L_532:


//--------------------- .nv.info._ZN5flash24flash_fwd_splitkv_kernelI23Flash_fwd_kernel_traitsILi256ELi64ELi64ELi4ELb0ELb0EN7cutlass10bfloat16_tE19Flash_kernel_traitsILi256ELi64ELi64ELi4ES3_EELb1ELb0ELb0ELb0ELb0ELb1ELb0ELb0EEEvNS_16Flash_fwd_paramsE --------------------------
	.section	.nv.info._ZN5flash24flash_fwd_splitkv_kernelI23Flash_fwd_kernel_traitsILi256ELi64ELi64ELi4ELb0ELb0EN7cutlass10bfloat16_tE19Flash_kernel_traitsILi256ELi64ELi64ELi4ES3_EELb1ELb0ELb0ELb0ELb0ELb1ELb0ELb0EEEvNS_16Flash_fwd_paramsE,"",@"SHT_CUDA_INFO"
	.sectionflags	@""
	.align	4


	//----- nvinfo : EIATTR_CUDA_API_VERSION
	.align		4
        /*0000*/ 	.byte	0x04, 0x37
        /*0002*/ 	.short	(.L_534 - .L_533)
.L_533:
        /*0004*/ 	.word	0x00000082


	//----- nvinfo : EIATTR_KPARAM_INFO
	.align		4
.L_534:
        /*0008*/ 	.byte	0x04, 0x17
        /*000a*/ 	.short	(.L_536 - .L_535)
.L_535:
        /*000c*/ 	.word	0x00000000
        /*0010*/ 	.short	0x0000
        /*0012*/ 	.short	0x0000
        /*0014*/ 	.byte	0x00, 0xf0, 0x41, 0x07


	//----- nvinfo : EIATTR_SPARSE_MMA_MASK
	.align		4
.L_536:
        /*0018*/ 	.byte	0x03, 0x50
        /*001a*/ 	.short	0x0000


	//----- nvinfo : EIATTR_MAXREG_COUNT
	.align		4
        /*001c*/ 	.byte	0x03, 0x1b
        /*001e*/ 	.short	0x00ff


	//----- nvinfo : EIATTR_NUM_BARRIERS
	.align		4
        /*0020*/ 	.byte	0x02, 0x4c
        /*0022*/ 	.byte	0x01
	.zero		1


	//----- nvinfo : EIATTR_ANNOTATIONS
	.align		4
        /*0024*/ 	.byte	0x04, 0x55
        /*0026*/ 	.short	(.L_538 - .L_537)


	//   ....[0]....
.L_537:
        /*0028*/ 	.word	0x00000001
        /*002c*/ 	.byte	0xe0, 0x85, 0x00, 0x00, 0x01, 0x00, 0x00, 0x00, 0x90, 0x86, 0x00, 0x00, 0x01, 0x00, 0x00, 0x00
        /*003c*/ 	.byte	0x50, 0xd7, 0x00, 0x00, 0x01, 0x00, 0x00, 0x00, 0x70, 0xd7, 0x00, 0x00, 0x01, 0x00, 0x00, 0x00
        /*004c*/ 	.byte	0x90, 0x21, 0x01, 0x00, 0x01, 0x00, 0x00, 0x00, 0xb0, 0x21, 0x01, 0x00, 0x01, 0x00, 0x00, 0x00
        /*005c*/ 	.byte	0xc0, 0x25, 0x01, 0x00, 0x01, 0x00, 0x00, 0x00, 0xe0, 0x25, 0x01, 0x00, 0x01, 0x00, 0x00, 0x00
        /*006c*/ 	.byte	0x10, 0x26, 0x01, 0x00, 0x01, 0x00, 0x00, 0x00, 0x50, 0x26, 0x01, 0x00


	//----- nvinfo : EIATTR_MERCURY_ISA_VERSION
	.align		4
.L_538:
        /*0078*/ 	.byte	0x03, 0x5f
        /*007a*/ 	.short	0x0101


	//----- nvinfo : EIATTR_INT_WARP_WIDE_INSTR_OFFSETS
	.align		4
        /*007c*/ 	.byte	0x04, 0x31
        /*007e*/ 	.short	(.L_540 - .L_539)


	//   ....[0]....
.L_539:
        /*0080*/ 	.word	0x00004580


	//   ....[1]....
        /*0084*/ 	.word	0x000045a0


	//   ....[2]....
        /*0088*/ 	.word	0x000045c0


	//   ....[3]....
        /*008c*/ 	.word	0x0000b1e0


	//----- nvinfo : EIATTR_COOP_GROUP_MASK_REGIDS
	.align		4
.L_540:
        /*0090*/ 	.byte	0x04, 0x29
        /*0092*/ 	.short	(.L_542 - .L_541)


	//   ....[0]....
.L_541:
        /*0094*/ 	.word	0xffffffff


	//   ....[1]....
        /*0098*/ 	.word	0xffffffff


	//   ....[2]....
        /*009c*/ 	.word	0xffffffff


	//   ....[3]....
        /*00a0*/ 	.word	0xffffffff


	//   ....[4]....
        /*00a4*/ 	.word	0xffffffff


	//   ....[5]....
        /*00a8*/ 	.word	0xffffffff


	//   ....[6]....
        /*00ac*/ 	.word	0xffffffff


	//   ....[7]....
        /*00b0*/ 	.word	0xffffffff


	//   ....[8]....
        /*00b4*/ 	.word	0xffffffff


	//   ....[9]....
        /*00b8*/ 	.word	0xffffffff


	//   ....[10]....
        /*00bc*/ 	.word	0xffffffff


	//   ....[11]....
        /*00c0*/ 	.word	0xffffffff


	//   ....[12]....
        /*00c4*/ 	.word	0xffffffff


	//   ....[13]....
        /*00c8*/ 	.word	0xffffffff


	//   ....[14]....
        /*00cc*/ 	.word	0xffffffff


	//   ....[15]....
        /*00d0*/ 	.word	0xffffffff


	//----- nvinfo : EIATTR_COOP_GROUP_INSTR_OFFSETS
	.align		4
.L_542:
        /*00d4*/ 	.byte	0x04, 0x28
        /*00d6*/ 	.short	(.L_544 - .L_543)


	//   ....[0]....
.L_543:
        /*00d8*/ 	.word	0x000073f0


	//   ....[1]....
        /*00dc*/ 	.word	0x00007410


	//   ....[2]....
        /*00e0*/ 	.word	0x00007430


	//   ....[3]....
        /*00e4*/ 	.word	0x00007450


	//   ....[4]....
        /*00e8*/ 	.word	0x0000bd50


	//   ....[5]....
        /*00ec*/ 	.word	0x0000bd60


	//   ....[6]....
        /*00f0*/ 	.word	0x0000bd90


	//   ....[7]....
        /*00f4*/ 	.word	0x0000bda0


	//   ....[8]....
        /*00f8*/ 	.word	0x00010910


	//   ....[9]....
        /*00fc*/ 	.word	0x00010930


	//   ....[10]....
        /*0100*/ 	.word	0x00010960


	//   ....[11]....
        /*0104*/ 	.word	0x00010970


	//   ....[12]....
        /*0108*/ 	.word	0x00012690


	//   ....[13]....
        /*010c*/ 	.word	0x000126a0


	//   ....[14]....
        /*0110*/ 	.word	0x000126d0


	//   ....[15]....
        /*0114*/ 	.word	0x000126f0


	//----- nvinfo : EIATTR_EXIT_INSTR_OFFSETS
	.align		4
.L_544:
        /*0118*/ 	.byte	0x04, 0x1c
        /*011a*/ 	.short	(.L_546 - .L_545)


	//   ....[0]....
.L_545:
        /*011c*/ 	.word	0x000004b0


	//   ....[1]....
        /*0120*/ 	.word	0x00000fd0


	//   ....[2]....
        /*0124*/ 	.word	0x00001000


	//   ....[3]....
        /*0128*/ 	.word	0x000144c0


	//   ....[4]....
        /*012c*/ 	.word	0x000145f0


	//   ....[5]....
        /*0130*/ 	.word	0x00014610


	//----- nvinfo : EIATTR_CRS_STACK_SIZE
	.align		4
.L_546:
        /*0134*/ 	.byte	0x04, 0x1e
        /*0136*/ 	.short	(.L_548 - .L_547)
.L_547:
        /*0138*/ 	.word	0x00000000


	//----- nvinfo : EIATTR_CBANK_PARAM_SIZE
	.align		4
.L_548:
        /*013c*/ 	.byte	0x03, 0x19
        /*013e*/ 	.short	0x01d0


	//----- nvinfo : EIATTR_PARAM_CBANK
	.align		4
        /*0140*/ 	.byte	0x04, 0x0a
        /*0142*/ 	.short	(.L_550 - .L_549)
	.align		4
.L_549:
        /*0144*/ 	.word	index@(.nv.constant0._ZN5flash24flash_fwd_splitkv_kernelI23Flash_fwd_kernel_traitsILi256ELi64ELi64ELi4ELb0ELb0EN7cutlass10bfloat16_tE19Flash_kernel_traitsILi256ELi64ELi64ELi4ES3_EELb1ELb0ELb0ELb0ELb0ELb1ELb0ELb0EEEvNS_16Flash_fwd_paramsE)
        /*0148*/ 	.short	0x0210
        /*014a*/ 	.short	0x01d0


	//----- nvinfo : EIATTR_SW_WAR
	.align		4
.L_550:
        /*014c*/ 	.byte	0x04, 0x36
        /*014e*/ 	.short	(.L_552 - .L_551)
.L_551:
        /*0150*/ 	.word	0x00000008
.L_552:


//--------------------- .nv.info._ZN5flash24flash_fwd_splitkv_kernelI23Flash_fwd_kernel_traitsILi256ELi64ELi64ELi4ELb0ELb0EN7cutlass10bfloat16_tE19Flash_kernel_traitsILi256ELi64ELi64ELi4ES3_EELb1ELb0ELb0ELb0ELb0ELb0ELb0ELb1EEEvNS_16Flash_fwd_paramsE --------------------------
	.section	.nv.info._ZN5flash24flash_fwd_splitkv_kernelI23Flash_fwd_kernel_traitsILi256ELi64ELi64ELi4ELb0ELb0EN7cutlass10bfloat16_tE19Flash_kernel_traitsILi256ELi64ELi64ELi4ES3_EELb1ELb0ELb0ELb0ELb0ELb0ELb0ELb1EEEvNS_16Flash_fwd_paramsE,"",@"SHT_CUDA_INFO"
	.sectionflags	@""
	.align	4


	//----- nvinfo : EIATTR_CUDA_API_VERSION
	.align		4
        /*0000*/ 	.byte	0x04, 0x37
        /*0002*/ 	.short	(.L_554 - .L_553)
.L_553:
        /*0004*/ 	.word	0x00000082


	//----- nvinfo : EIATTR_KPARAM_INFO
	.align		4
.L_554:
        /*0008*/ 	.byte	0x04, 0x17
        /*000a*/ 	.short	(.L_556 - .L_555)
.L_555:
        /*000c*/ 	.word	0x00000000
        /*0010*/ 	.short	0x0000
        /*0012*/ 	.short	0x0000
        /*0014*/ 	.byte	0x00, 0xf0, 0x41, 0x07


	//----- nvinfo : EIATTR_SPARSE_MMA_MASK
	.align		4
.L_556:
        /*0018*/ 	.byte	0x03, 0x50
        /*001a*/ 	.short	0x0000


	//----- nvinfo : EIATTR_MAXREG_COUNT
	.align		4
        /*001c*/ 	.byte	0x03, 0x1b
        /*001e*/ 	.short	0x00ff


	//----- nvinfo : EIATTR_NUM_BARRIERS
	.align		4
        /*0020*/ 	.byte	0x02, 0x4c
        /*0022*/ 	.byte	0x01
	.zero		1


	//----- nvinfo : EIATTR_MERCURY_ISA_VERSION
	.align		4
        /*0024*/ 	.byte	0x03, 0x5f
        /*0026*/ 	.short	0x0101


	//----- nvinfo : EIATTR_COOP_GROUP_MASK_REGIDS
	.align		4
        /*0028*/ 	.byte	0x04, 0x29
        /*002a*/ 	.short	(.L_558 - .L_557)


	//   ....[0]....
.L_557:
        /*002c*/ 	.word	0xffffffff


	//   ....[1]....
        /*0030*/ 	.word	0xffffffff


	//   ....[2]....
        /*0034*/ 	.word	0xffffffff


	//   ....[3]....
        /*0038*/ 	.word	0xffffffff


	//   ....[4]....
        /*003c*/ 	.word	0xffffffff


	//   ....[5]....
        /*0040*/ 	.word	0xffffffff


	//   ....[6]....
        /*0044*/ 	.word	0xffffffff


	//   ....[7]....
        /*0048*/ 	.word	0xffffffff


	//   ....[8]....
        /*004c*/ 	.word	0xffffffff


	//   ....[9]....
        /*0050*/ 	.word	0xffffffff


	//   ....[10]....
        /*0054*/ 	.word	0xffffffff


	//   ....[11]....
        /*0058*/ 	.word	0xffffffff


	//   ....[12]....
        /*005c*/ 	.word	0xffffffff


	//   ....[13]....
        /*0060*/ 	.word	0xffffffff


	//   ....[14]....
        /*0064*/ 	.word	0xffffffff


	//   ....[15]....
        /*0068*/ 	.word	0xffffffff


	//   ....[16]....
        /*006c*/ 	.word	0x05000004


	//   ....[17]....
        /*0070*/ 	.word	0x05000004


	//   ....[18]....
        /*0074*/ 	.word	0x05000004


	//   ....[19]....
        /*0078*/ 	.word	0x05000004


	//----- nvinfo : EIATTR_COOP_GROUP_INSTR_OFFSETS
	.align		4
.L_558:
        /*007c*/ 	.byte	0x04, 0x28
        /*007e*/ 	.short	(.L_560 - .L_559)


	//   ....[0]....
.L_559:
        /*0080*/ 	.word	0x0001bcc0


	//   ....[1]....
        /*0084*/ 	.word	0x0001bcf0


	//   ....[2]....
        /*0088*/ 	.word	0x0001bd10


	//   ....[3]....
        /*008c*/ 	.word	0x0001bd30


	//   ....[4]....
        /*0090*/ 	.word	0x00020130


	//   ....[5]....
        /*0094*/ 	.word	0x00020150


	//   ....[6]....
        /*0098*/ 	.word	0x00020170


	//   ....[7]....
        /*009c*/ 	.word	0x000201a0


	//   ....[8]....
        /*00a0*/ 	.word	0x000249b0


	//   ....[9]....
        /*00a4*/ 	.word	0x000249c0


	//   ....[10]....
        /*00a8*/ 	.word	0x000249f0


	//   ....[11]....
        /*00ac*/ 	.word	0x00024a00


	//   ....[12]....
        /*00b0*/ 	.word	0x000266a0


	//   ....[13]....
        /*00b4*/ 	.word	0x000266b0


	//   ....[14]....
        /*00b8*/ 	.word	0x000266e0


	//   ....[15]....
        /*00bc*/ 	.word	0x000266f0


	//   ....[16]....
        /*00c0*/ 	.word	0x00028ab0


	//   ....[17]....
        /*00c4*/ 	.word	0x00028b30


	//   ....[18]....
        /*00c8*/ 	.word	0x00028bb0


	//   ....[19]....
        /*00cc*/ 	.word	0x00028c20


	//----- nvinfo : EIATTR_EXIT_INSTR_OFFSETS
	.align		4
.L_560:
        /*00d0*/ 	.byte	0x04, 0x1c
        /*00d2*/ 	.short	(.L_562 - .L_561)


	//   ....[0]....
.L_561:
        /*00d4*/ 	.word	0x00000090


	//----- nvinfo : EIATTR_CRS_STACK_SIZE
	.align		4
.L_562:
        /*00d8*/ 	.byte	0x04, 0x1e
        /*00da*/ 	.short	(.L_564 - .L_563)
.L_563:
        /*00dc*/ 	.word	0x00000000


	//----- nvinfo : EIATTR_CBANK_PARAM_SIZE
	.align		4
.L_564:
        /*00e0*/ 	.byte	0x03, 0x19
        /*00e2*/ 	.short	0x01d0


	//----- nvinfo : EIATTR_PARAM_CBANK
	.align		4
        /*00e4*/ 	.byte	0x04, 0x0a
        /*00e6*/ 	.short	(.L_566 - .L_565)
	.align		4
.L_565:
        /*00e8*/ 	.word	index@(.nv.constant0._ZN5flash24flash_fwd_splitkv_kernelI23Flash_fwd_kernel_traitsILi256ELi64ELi64ELi4ELb0ELb0EN7cutlass10bfloat16_tE19Flash_kernel_traitsILi256ELi64ELi64ELi4ES3_EELb1ELb0ELb0ELb0ELb0ELb0ELb0ELb1EEEvNS_16Flash_fwd_paramsE)
        /*00ec*/ 	.short	0x0210
        /*00ee*/ 	.short	0x01d0


	//----- nvinfo : EIATTR_SW_WAR
	.align		4
.L_566:
        /*00f0*/ 	.byte	0x04, 0x36
        /*00f2*/ 	.short	(.L_568 - .L_567)
.L_567:
        /*00f4*/ 	.word	0x00000008
.L_568:


//--------------------- .nv.info._ZN5flash24flash_fwd_splitkv_kernelI23Flash_fwd_kernel_traitsILi256ELi64ELi64ELi4ELb0ELb0EN7cutlass10bfloat16_tE19Flash_kernel_traitsILi256ELi64ELi64ELi4ES3_EELb1ELb0ELb0ELb0ELb0ELb1ELb0ELb1EEEvNS_16Flash_fwd_paramsE --------------------------
	.section	.nv.info._ZN5flash24flash_fwd_splitkv_kernelI23Flash_fwd_kernel_traitsILi256ELi64ELi64ELi4ELb0ELb0EN7cutlass10bfloat16_tE19Flash_kernel_traitsILi256ELi64ELi64ELi4ES3_EELb1ELb0ELb0ELb0ELb0ELb1ELb0ELb1EEEvNS_16Flash_fwd_paramsE,"",@"SHT_CUDA_INFO"
	.sectionflags	@""
	.align	4


	//----- nvinfo : EIATTR_CUDA_API_VERSION
	.align		4
        /*0000*/ 	.byte	0x04, 0x37
        /*0002*/ 	.short	(.L_570 - .L_569)
.L_569:
        /*0004*/ 	.word	0x00000082


	//----- nvinfo : EIATTR_KPARAM_INFO
	.align		4
.L_570:
        /*0008*/ 	.byte	0x04, 0x17
        /*000a*/ 	.short	(.L_572 - .L_571)
.L_571:
        /*000c*/ 	.word	0x00000000
        /*0010*/ 	.short	0x0000
        /*0012*/ 	.short	0x0000
        /*0014*/ 	.byte	0x00, 0xf0, 0x41, 0x07


	//----- nvinfo : EIATTR_SPARSE_MMA_MASK
	.align		4
.L_572:
        /*0018*/ 	.byte	0x03, 0x50
        /*001a*/ 	.short	0x0000


	//----- nvinfo : EIATTR_MAXREG_COUNT
	.align		4
        /*001c*/ 	.byte	0x03, 0x1b
        /*001e*/ 	.short	0x00ff


	//----- nvinfo : EIATTR_NUM_BARRIERS
	.align		4
        /*0020*/ 	.byte	0x02, 0x4c
        /*0022*/ 	.byte	0x01
	.zero		1


	//----- nvinfo : EIATTR_ANNOTATIONS
	.align		4
        /*0024*/ 	.byte	0x04, 0x55
        /*0026*/ 	.short	(.L_574 - .L_573)


	//   ....[0]....
.L_573:
        /*0028*/ 	.word	0x00000001
        /*002c*/ 	.byte	0x10, 0xf1, 0x01, 0x00, 0x01, 0x00, 0x00, 0x00, 0x60, 0xf1, 0x01, 0x00, 0x01, 0x00, 0x00, 0x00
        /*003c*/ 	.byte	0xa0, 0xf1, 0x01, 0x00, 0x01, 0x00, 0x00, 0x00, 0xd0, 0xf1, 0x01, 0x00, 0x01, 0x00, 0x00, 0x00
        /*004c*/ 	.byte	0x00, 0xf2, 0x01, 0x00, 0x01, 0x00, 0x00, 0x00, 0x30, 0xf2, 0x01, 0x00, 0x01, 0x00, 0x00, 0x00
        /*005c*/ 	.byte	0x60, 0xf2, 0x01, 0x00, 0x01, 0x00, 0x00, 0x00, 0x90, 0xf2, 0x01, 0x00, 0x01, 0x00, 0x00, 0x00
        /*006c*/ 	.byte	0xe0, 0xf7, 0x01, 0x00, 0x01, 0x00, 0x00, 0x00, 0x20, 0xf8, 0x01, 0x00, 0x01, 0x00, 0x00, 0x00
        /*007c*/ 	.byte	0x80, 0xf8, 0x01, 0x00, 0x01, 0x00, 0x00, 0x00, 0xc0, 0xf8, 0x01, 0x00, 0x01, 0x00, 0x00, 0x00
        /*008c*/ 	.byte	0x30, 0xf9, 0x01, 0x00, 0x01, 0x00, 0x00, 0x00, 0x50, 0xf9, 0x01, 0x00, 0x01, 0x00, 0x00, 0x00
        /*009c*/ 	.byte	0xd0, 0xf9, 0x01, 0x00, 0x01, 0x00, 0x00, 0x00, 0x10, 0xfa, 0x01, 0x00


	//----- nvinfo : EIATTR_MERCURY_ISA_VERSION
	.align		4
.L_574:
        /*00a8*/ 	.byte	0x03, 0x5f
        /*00aa*/ 	.short	0x0101


	//----- nvinfo : EIATTR_COOP_GROUP_MASK_REGIDS
	.align		4
        /*00ac*/ 	.byte	0x04, 0x29
        /*00ae*/ 	.short	(.L_576 - .L_575)


	//   ....[0]....
.L_575:
        /*00b0*/ 	.word	0xffffffff


	//   ....[1]....
        /*00b4*/ 	.word	0xffffffff


	//   ....[2]....
        /*00b8*/ 	.word	0xffffffff


	//   ....[3]....
        /*00bc*/ 	.word	0xffffffff


	//   ....[4]....
        /*00c0*/ 	.word	0xffffffff


	//   ....[5]....
        /*00c4*/ 	.word	0xffffffff


	//   ....[6]....
        /*00c8*/ 	.word	0xffffffff


	//   ....[7]....
        /*00cc*/ 	.word	0xffffffff


	//   ....[8]....
        /*00d0*/ 	.word	0xffffffff


	//   ....[9]....
        /*00d4*/ 	.word	0xffffffff


	//   ....[10]....
        /*00d8*/ 	.word	0xffffffff


	//   ....[11]....
        /*00dc*/ 	.word	0xffffffff


	//   ....[12]....
        /*00e0*/ 	.word	0xffffffff


	//   ....[13]....
        /*00e4*/ 	.word	0xffffffff


	//   ....[14]....
        /*00e8*/ 	.word	0xffffffff


	//   ....[15]....
        /*00ec*/ 	.word	0xffffffff


	//   ....[16]....
        /*00f0*/ 	.word	0x05000002


	//   ....[17]....
        /*00f4*/ 	.word	0x05000002


	//   ....[18]....
        /*00f8*/ 	.word	0x05000002


	//   ....[19]....
        /*00fc*/ 	.word	0x05000002


	//----- nvinfo : EIATTR_COOP_GROUP_INSTR_OFFSETS
	.align		4
.L_576:
        /*0100*/ 	.byte	0x04, 0x28
        /*0102*/ 	.short	(.L_578 - .L_577)


	//   ....[0]....
.L_577:
        /*0104*/ 	.word	0x0001b430


	//   ....[1]....
        /*0108*/ 	.word	0x0001b450


	//   ....[2]....
        /*010c*/ 	.word	0x0001b470


	//   ....[3]....
        /*0110*/ 	.word	0x0001b490


	//   ....[4]....
        /*0114*/ 	.word	0x0001fe60


	//   ....[5]....
        /*0118*/ 	.word	0x0001fea0


	//   ....[6]....
        /*011c*/ 	.word	0x0001fec0


	//   ....[7]....
        /*0120*/ 	.word	0x0001fee0


	//   ....[8]....
        /*0124*/ 	.word	0x00024b30


	//   ....[9]....
        /*0128*/ 	.word	0x00024b60


	//   ....[10]....
        /*012c*/ 	.word	0x00024b80


	//   ....[11]....
        /*0130*/ 	.word	0x00024ba0


	//   ....[12]....
        /*0134*/ 	.word	0x00026a00


	//   ....[13]....
        /*0138*/ 	.word	0x00026a10


	//   ....[14]....
        /*013c*/ 	.word	0x00026a40


	//   ....[15]....
        /*0140*/ 	.word	0x00026a50


	//   ....[16]....
        /*0144*/ 	.word	0x00028dd0


	//   ....[17]....
        /*0148*/ 	.word	0x00028e40


	//   ....[18]....
        /*014c*/ 	.word	0x00028ea0


	//   ....[19]....
        /*0150*/ 	.word	0x00028f10


	//----- nvinfo : EIATTR_EXIT_INSTR_OFFSETS
	.align		4
.L_578:
        /*0154*/ 	.byte	0x04, 0x1c
        /*0156*/ 	.short	(.L_580 - .L_579)


	//   ....[0]....
.L_579:
        /*0158*/ 	.word	0x000000a0


	//----- nvinfo : EIATTR_CRS_STACK_SIZE
	.align		4
.L_580:
        /*015c*/ 	.byte	0x04, 0x1e
        /*015e*/ 	.short	(.L_582 - .L_581)
.L_581:
        /*0160*/ 	.word	0x00000000


	//----- nvinfo : EIATTR_CBANK_PARAM_SIZE
	.align		4
.L_582:
        /*0164*/ 	.byte	0x03, 0x19
        /*0166*/ 	.short	0x01d0


	//----- nvinfo : EIATTR_PARAM_CBANK
	.align		4
        /*0168*/ 	.byte	0x04, 0x0a
        /*016a*/ 	.short	(.L_584 - .L_583)
	.align		4
.L_583:
        /*016c*/ 	.word	index@(.nv.constant0._ZN5flash24flash_fwd_splitkv_kernelI23Flash_fwd_kernel_traitsILi256ELi64ELi64ELi4ELb0ELb0EN7cutlass10bfloat16_tE19Flash_kernel_traitsILi256ELi64ELi64ELi4ES3_EELb1ELb0ELb0ELb0ELb0ELb1ELb0ELb1EEEvNS_16Flash_fwd_paramsE)
        /*0170*/ 	.short	0x0210
        /*0172*/ 	.short	0x01d0


	//----- nvinfo : EIATTR_SW_WAR
	.align		4
.L_584:
        /*0174*/ 	.byte	0x04, 0x36
        /*0176*/ 	.short	(.L_586 - .L_585)
.L_585:
        /*0178*/ 	.word	0x00000008
.L_586:


//--------------------- .nv.info._ZN5flash24flash_fwd_splitkv_kernelI23Flash_fwd_kernel_traitsILi256ELi64ELi64ELi4ELb0ELb0EN7cutlass10bfloat16_tE19Flash_kernel_traitsILi256ELi64ELi64ELi4ES3_EELb1ELb0ELb0ELb0ELb0ELb0ELb1ELb0EEEvNS_16Flash_fwd_paramsE --------------------------
	.section	.nv.info._ZN5flash24flash_fwd_splitkv_kernelI23Flash_fwd_kernel_traitsILi256ELi64ELi64ELi4ELb0ELb0EN7cutlass10bfloat16_tE19Flash_kernel_traitsILi256ELi64ELi64ELi4ES3_EELb1ELb0ELb0ELb0ELb0ELb0ELb1ELb0EEEvNS_16Flash_fwd_paramsE,"",@"SHT_CUDA_INFO"
	.sectionflags	@""
	.align	4


	//----- nvinfo : EIATTR_CUDA_API_VERSION
	.align		4
        /*0000*/ 	.byte	0x04, 0x37
        /*0002*/ 	.short	(.L_588 - .L_587)
.L_587:
        /*0004*/ 	.word	0x00000082


	//----- nvinfo : EIATTR_KPARAM_INFO
	.align		4
.L_588:
        /*0008*/ 	.byte	0x04, 0x17
        /*000a*/ 	.short	(.L_590 - .L_589)
.L_589:
        /*000c*/ 	.word	0x00000000
        /*0010*/ 	.short	0x0000
        /*0012*/ 	.short	0x0000
        /*0014*/ 	.byte	0x00, 0xf0, 0x41, 0x07


	//----- nvinfo : EIATTR_SPARSE_MMA_MASK
	.align		4
.L_590:
        /*0018*/ 	.byte	0x03, 0x50
        /*001a*/ 	.short	0x0000


	//----- nvinfo : EIATTR_MAXREG_COUNT
	.align		4
        /*001c*/ 	.byte	0x03, 0x1b
        /*001e*/ 	.short	0x00ff


	//----- nvinfo : EIATTR_NUM_BARRIERS
	.align		4
        /*0020*/ 	.byte	0x02, 0x4c
        /*0022*/ 	.byte	0x01
	.zero		1


	//----- nvinfo : EIATTR_MERCURY_ISA_VERSION
	.align		4
        /*0024*/ 	.byte	0x03, 0x5f
        /*0026*/ 	.short	0x0101


	//----- nvinfo : EIATTR_INT_WARP_WIDE_INSTR_OFFSETS
	.align		4
        /*0028*/ 	.byte	0x04, 0x31
        /*002a*/ 	.short	(.L_592 - .L_591)


	//   ....[0]....
.L_591:
        /*002c*/ 	.word	0x00004aa0


	//   ....[1]....
        /*0030*/ 	.word	0x00004ab0


	//   ....[2]....
        /*0034*/ 	.word	0x00004ad0


	//   ....[3]....
        /*0038*/ 	.word	0x0000aee0


	//----- nvinfo : EIATTR_COOP_GROUP_MASK_REGIDS
	.align		4
.L_592:
        /*003c*/ 	.byte	0x04, 0x29
        /*003e*/ 	.short	(.L_594 - .L_593)


	//   ....[0]....
.L_593:
        /*0040*/ 	.word	0xffffffff


	//   ....[1]....
        /*0044*/ 	.word	0xffffffff


	//   ....[2]....
        /*0048*/ 	.word	0xffffffff


	//   ....[3]....
        /*004c*/ 	.word	0xffffffff


	//   ....[4]....
        /*0050*/ 	.word	0xffffffff


	//   ....[5]....
        /*0054*/ 	.word	0xffffffff


	//   ....[6]....
        /*0058*/ 	.word	0xffffffff


	//   ....[7]....
        /*005c*/ 	.word	0xffffffff


	//   ....[8]....
        /*0060*/ 	.word	0xffffffff


	//   ....[9]....
        /*0064*/ 	.word	0xffffffff


	//   ....[10]....
        /*0068*/ 	.word	0xffffffff


	//   ....[11]....
        /*006c*/ 	.word	0xffffffff


	//   ....[12]....
        /*0070*/ 	.word	0xffffffff


	//   ....[13]....
        /*0074*/ 	.word	0xffffffff


	//   ....[14]....
        /*0078*/ 	.word	0xffffffff


	//   ....[15]....
        /*007c*/ 	.word	0xffffffff


	//----- nvinfo : EIATTR_COOP_GROUP_INSTR_OFFSETS
	.align		4
.L_594:
        /*0080*/ 	.byte	0x04, 0x28
        /*0082*/ 	.short	(.L_596 - .L_595)


	//   ....[0]....
.L_595:
        /*0084*/ 	.word	0x000073f0


	//   ....[1]....
        /*0088*/ 	.word	0x000074d0


	//   ....[2]....
        /*008c*/ 	.word	0x000074e0


	//   ....[3]....
        /*0090*/ 	.word	0x00007520


	//   ....[4]....
        /*0094*/ 	.word	0x0000ba70


	//   ....[5]....
        /*0098*/ 	.word	0x0000ba80


	//   ....[6]....
        /*009c*/ 	.word	0x0000bab0


	//   ....[7]....
        /*00a0*/ 	.word	0x0000bac0


	//   ....[8]....
        /*00a4*/ 	.word	0x00010240


	//   ....[9]....
        /*00a8*/ 	.word	0x00010260


	//   ....[10]....
        /*00ac*/ 	.word	0x00010290


	//   ....[11]....
        /*00b0*/ 	.word	0x000102a0


	//   ....[12]....
        /*00b4*/ 	.word	0x00011e80


	//   ....[13]....
        /*00b8*/ 	.word	0x00011ec0


	//   ....[14]....
        /*00bc*/ 	.word	0x00011f60


	//   ....[15]....
        /*00c0*/ 	.word	0x00011f70


	//----- nvinfo : EIATTR_EXIT_INSTR_OFFSETS
	.align		4
.L_596:
        /*00c4*/ 	.byte	0x04, 0x1c
        /*00c6*/ 	.short	(.L_598 - .L_597)


	//   ....[0]....
.L_597:
        /*00c8*/ 	.word	0x00000590


	//   ....[1]....
        /*00cc*/ 	.word	0x00001420


	//   ....[2]....
        /*00d0*/ 	.word	0x00001450


	//   ....[3]....
        /*00d4*/ 	.word	0x00013bc0


	//   ....[4]....
        /*00d8*/ 	.word	0x00013c70


	//   ....[5]....
        /*00dc*/ 	.word	0x00013c90


	//----- nvinfo : EIATTR_CRS_STACK_SIZE
	.align		4
.L_598:
        /*00e0*/ 	.byte	0x04, 0x1e
        /*00e2*/ 	.short	(.L_600 - .L_599)
.L_599:
        /*00e4*/ 	.word	0x00000000


	//----- nvinfo : EIATTR_CBANK_PARAM_SIZE
	.align		4
.L_600:
        /*00e8*/ 	.byte	0x03, 0x19
        /*00ea*/ 	.short	0x01d0


	//----- nvinfo : EIATTR_PARAM_CBANK
	.align		4
        /*00ec*/ 	.byte	0x04, 0x0a
        /*00ee*/ 	.short	(.L_602 - .L_601)
	.align		4
.L_601:
        /*00f0*/ 	.word	index@(.nv.constant0._ZN5flash24flash_fwd_splitkv_kernelI23Flash_fwd_kernel_traitsILi256ELi64ELi64ELi4ELb0ELb0EN7cutlass10bfloat16_tE19Flash_kernel_traitsILi256ELi64ELi64ELi4ES3_EELb1ELb0ELb0ELb0ELb0ELb0ELb1ELb0EEEvNS_16Flash_fwd_paramsE)
        /*00f4*/ 	.short	0x0210
        /*00f6*/ 	.short	0x01d0


	//----- nvinfo : EIATTR_SW_WAR
	.align		4
.L_602:
        /*00f8*/ 	.byte	0x04, 0x36
        /*00fa*/ 	.short	(.L_604 - .L_603)
.L_603:
        /*00fc*/ 	.word	0x00000008
.L_604:


//--------------------- .nv.info._ZN5flash24flash_fwd_splitkv_kernelI23Flash_fwd_kernel_traitsILi256ELi64ELi64ELi4ELb0ELb0EN7cutlass10bfloat16_tE19Flash_kernel_traitsILi256ELi64ELi64ELi4ES3_EELb1ELb0ELb0ELb0ELb0ELb1ELb1ELb0EEEvNS_16Flash_fwd_paramsE --------------------------
	.section	.nv.info._ZN5flash24flash_fwd_splitkv_kernelI23Flash_fwd_kernel_traitsILi256ELi64ELi64ELi4ELb0ELb0EN7cutlass10bfloat16_tE19Flash_kernel_traitsILi256ELi64ELi64ELi4ES3_EELb1ELb0ELb0ELb0ELb0ELb1ELb1ELb0EEEvNS_16Flash_fwd_paramsE,"",@"SHT_CUDA_INFO"
	.sectionflags	@""
	.align	4


	//----- nvinfo : EIATTR_CUDA_API_VERSION
	.align		4
        /*0000*/ 	.byte	0x04, 0x37
        /*0002*/ 	.short	(.L_606 - .L_605)
.L_605:
        /*0004*/ 	.word	0x00000082


	//----- nvinfo : EIATTR_KPARAM_INFO
	.align		4
.L_606:
        /*0008*/ 	.byte	0x04, 0x17
        /*000a*/ 	.short	(.L_608 - .L_607)
.L_607:
        /*000c*/ 	.word	0x00000000
        /*0010*/ 	.short	0x0000
        /*0012*/ 	.short	0x0000
        /*0014*/ 	.byte	0x00, 0xf0, 0x41, 0x07


	//----- nvinfo : EIATTR_SPARSE_MMA_MASK
	.align		4
.L_608:
        /*0018*/ 	.byte	0x03, 0x50
        /*001a*/ 	.short	0x0000


	//----- nvinfo : EIATTR_MAXREG_COUNT
	.align		4
        /*001c*/ 	.byte	0x03, 0x1b
        /*001e*/ 	.short	0x00ff


	//----- nvinfo : EIATTR_NUM_BARRIERS
	.align		4
        /*0020*/ 	.byte	0x02, 0x4c
        /*0022*/ 	.byte	0x01
	.zero		1


	//----- nvinfo : EIATTR_MERCURY_ISA_VERSION
	.align		4
        /*0024*/ 	.byte	0x03, 0x5f
        /*0026*/ 	.short	0x0101


	//----- nvinfo : EIATTR_INT_WARP_WIDE_INSTR_OFFSETS
	.align		4
        /*0028*/ 	.byte	0x04, 0x31
        /*002a*/ 	.short	(.L_610 - .L_609)


	//   ....[0]....
.L_609:
        /*002c*/ 	.word	0x00004ac0


	//   ....[1]....
        /*0030*/ 	.word	0x00004ad0


	//   ....[2]....
        /*0034*/ 	.word	0x00004af0


	//   ....[3]....
        /*0038*/ 	.word	0x0000b710


	//----- nvinfo : EIATTR_COOP_GROUP_MASK_REGIDS
	.align		4
.L_610:
        /*003c*/ 	.byte	0x04, 0x29
        /*003e*/ 	.short	(.L_612 - .L_611)


	//   ....[0]....
.L_611:
        /*0040*/ 	.word	0xffffffff


	//   ....[1]....
        /*0044*/ 	.word	0xffffffff


	//   ....[2]....
        /*0048*/ 	.word	0xffffffff


	//   ....[3]....
        /*004c*/ 	.word	0xffffffff


	//   ....[4]....
        /*0050*/ 	.word	0xffffffff


	//   ....[5]....
        /*0054*/ 	.word	0xffffffff


	//   ....[6]....
        /*0058*/ 	.word	0xffffffff


	//   ....[7]....
        /*005c*/ 	.word	0xffffffff


	//   ....[8]....
        /*0060*/ 	.word	0xffffffff


	//   ....[9]....
        /*0064*/ 	.word	0xffffffff


	//   ....[10]....
        /*0068*/ 	.word	0xffffffff


	//   ....[11]....
        /*006c*/ 	.word	0xffffffff


	//   ....[12]....
        /*0070*/ 	.word	0xffffffff


	//   ....[13]....
        /*0074*/ 	.word	0xffffffff


	//   ....[14]....
        /*0078*/ 	.word	0xffffffff


	//   ....[15]....
        /*007c*/ 	.word	0xffffffff


	//----- nvinfo : EIATTR_COOP_GROUP_INSTR_OFFSETS
	.align		4
.L_612:
        /*0080*/ 	.byte	0x04, 0x28
        /*0082*/ 	.short	(.L_614 - .L_613)


	//   ....[0]....
.L_613:
        /*0084*/ 	.word	0x00007840


	//   ....[1]....
        /*0088*/ 	.word	0x00007900


	//   ....[2]....
        /*008c*/ 	.word	0x00007910


	//   ....[3]....
        /*0090*/ 	.word	0x00007950


	//   ....[4]....
        /*0094*/ 	.word	0x0000c290


	//   ....[5]....
        /*0098*/ 	.word	0x0000c2a0


	//   ....[6]....
        /*009c*/ 	.word	0x0000c2d0


	//   ....[7]....
        /*00a0*/ 	.word	0x0000c2e0


	//   ....[8]....
        /*00a4*/ 	.word	0x00010e50


	//   ....[9]....
        /*00a8*/ 	.word	0x00010e60


	//   ....[10]....
        /*00ac*/ 	.word	0x00010e90


	//   ....[11]....
        /*00b0*/ 	.word	0x00010ea0


	//   ....[12]....
        /*00b4*/ 	.word	0x00012ac0


	//   ....[13]....
        /*00b8*/ 	.word	0x00012b00


	//   ....[14]....
        /*00bc*/ 	.word	0x00012ba0


	//   ....[15]....
        /*00c0*/ 	.word	0x00012bb0


	//----- nvinfo : EIATTR_EXIT_INSTR_OFFSETS
	.align		4
.L_614:
        /*00c4*/ 	.byte	0x04, 0x1c
        /*00c6*/ 	.short	(.L_616 - .L_615)


	//   ....[0]....
.L_615:
        /*00c8*/ 	.word	0x00000590


	//   ....[1]....
        /*00cc*/ 	.word	0x00001420


	//   ....[2]....
        /*00d0*/ 	.word	0x00001450


	//   ....[3]....
        /*00d4*/ 	.word	0x00014800


	//   ....[4]....
        /*00d8*/ 	.word	0x000148b0


	//   ....[5]....
        /*00dc*/ 	.word	0x000148d0


	//----- nvinfo : EIATTR_CRS_STACK_SIZE
	.align		4
.L_616:
        /*00e0*/ 	.byte	0x04, 0x1e
        /*00e2*/ 	.short	(.L_618 - .L_617)
.L_617:
        /*00e4*/ 	.word	0x00000000


	//----- nvinfo : EIATTR_CBANK_PARAM_SIZE
	.align		4
.L_618:
        /*00e8*/ 	.byte	0x03, 0x19
        /*00ea*/ 	.short	0x01d0


	//----- nvinfo : EIATTR_PARAM_CBANK
	.align		4
        /*00ec*/ 	.byte	0x04, 0x0a
        /*00ee*/ 	.short	(.L_620 - .L_619)
	.align		4
.L_619:
        /*00f0*/ 	.word	index@(.nv.constant0._ZN5flash24flash_fwd_splitkv_kernelI23Flash_fwd_kernel_traitsILi256ELi64ELi64ELi4ELb0ELb0EN7cutlass10bfloat16_tE19Flash_kernel_traitsILi256ELi64ELi64ELi4ES3_EELb1ELb0ELb0ELb0ELb0ELb1ELb1ELb0EEEvNS_16Flash_fwd_paramsE)
        /*00f4*/ 	.short	0x0210
        /*00f6*/ 	.short	0x01d0


	//----- nvinfo : EIATTR_SW_WAR
	.align		4
.L_620:
        /*00f8*/ 	.byte	0x04, 0x36
        /*00fa*/ 	.short	(.L_622 - .L_621)
.L_621:
        /*00fc*/ 	.word	0x00000008
.L_622:


//--------------------- .nv.info._ZN5flash24flash_fwd_splitkv_kernelI23Flash_fwd_kernel_traitsILi256ELi64ELi64ELi4ELb0ELb0EN7cutlass10bfloat16_tE19Flash_kernel_traitsILi256ELi64ELi64ELi4ES3_EELb1ELb0ELb0ELb0ELb0ELb0ELb1ELb1EEEvNS_16Flash_fwd_paramsE --------------------------
	.section	.nv.info._ZN5flash24flash_fwd_splitkv_kernelI23Flash_fwd_kernel_traitsILi256ELi64ELi64ELi4ELb0ELb0EN7cutlass10bfloat16_tE19Flash_kernel_traitsILi256ELi64ELi64ELi4ES3_EELb1ELb0ELb0ELb0ELb0ELb0ELb1ELb1EEEvNS_16Flash_fwd_paramsE,"",@"SHT_CUDA_INFO"
	.sectionflags	@""
	.align	4


	//----- nvinfo : EIATTR_CUDA_API_VERSION
	.align		4
        /*0000*/ 	.byte	0x04, 0x37
        /*0002*/ 	.short	(.L_624 - .L_623)
.L_623:
        /*0004*/ 	.word	0x00000082


	//----- nvinfo : EIATTR_KPARAM_INFO
	.align		4
.L_624:
        /*0008*/ 	.byte	0x04, 0x17
        /*000a*/ 	.short	(.L_626 - .L_625)
.L_625:
        /*000c*/ 	.word	0x00000000
        /*0010*/ 	.short	0x0000
        /*0012*/ 	.short	0x0000
        /*0014*/ 	.byte	0x00, 0xf0, 0x41, 0x07


	//----- nvinfo : EIATTR_SPARSE_MMA_MASK
	.align		4
.L_626:
        /*0018*/ 	.byte	0x03, 0x50
        /*001a*/ 	.short	0x0000


	//----- nvinfo : EIATTR_MAXREG_COUNT
	.align		4
        /*001c*/ 	.byte	0x03, 0x1b
        /*001e*/ 	.short	0x00ff


	//----- nvinfo : EIATTR_NUM_BARRIERS
	.align		4
        /*0020*/ 	.byte	0x02, 0x4c
        /*0022*/ 	.byte	0x01
	.zero		1


	//----- nvinfo : EIATTR_MERCURY_ISA_VERSION
	.align		4
        /*0024*/ 	.byte	0x03, 0x5f
        /*0026*/ 	.short	0x0101


	//----- nvinfo : EIATTR_COOP_GROUP_MASK_REGIDS
	.align		4
        /*0028*/ 	.byte	0x04, 0x29
        /*002a*/ 	.short	(.L_628 - .L_627)


	//   ....[0]....
.L_627:
        /*002c*/ 	.word	0xffffffff


	//   ....[1]....
        /*0030*/ 	.word	0xffffffff


	//   ....[2]....
        /*0034*/ 	.word	0xffffffff


	//   ....[3]....
        /*0038*/ 	.word	0xffffffff


	//   ....[4]....
        /*003c*/ 	.word	0xffffffff


	//   ....[5]....
        /*0040*/ 	.word	0xffffffff


	//   ....[6]....
        /*0044*/ 	.word	0xffffffff


	//   ....[7]....
        /*0048*/ 	.word	0xffffffff


	//   ....[8]....
        /*004c*/ 	.word	0xffffffff


	//   ....[9]....
        /*0050*/ 	.word	0xffffffff


	//   ....[10]....
        /*0054*/ 	.word	0xffffffff


	//   ....[11]....
        /*0058*/ 	.word	0xffffffff


	//   ....[12]....
        /*005c*/ 	.word	0xffffffff


	//   ....[13]....
        /*0060*/ 	.word	0xffffffff


	//   ....[14]....
        /*0064*/ 	.word	0xffffffff


	//   ....[15]....
        /*0068*/ 	.word	0xffffffff


	//   ....[16]....
        /*006c*/ 	.word	0x0500000b


	//   ....[17]....
        /*0070*/ 	.word	0x0500000b


	//   ....[18]....
        /*0074*/ 	.word	0x0500000b


	//   ....[19]....
        /*0078*/ 	.word	0x0500000b


	//----- nvinfo : EIATTR_COOP_GROUP_INSTR_OFFSETS
	.align		4
.L_628:
        /*007c*/ 	.byte	0x04, 0x28
        /*007e*/ 	.short	(.L_630 - .L_629)


	//   ....[0]....
.L_629:
        /*0080*/ 	.word	0x0001c090


	//   ....[1]....
        /*0084*/ 	.word	0x0001c0c0


	//   ....[2]....
        /*0088*/ 	.word	0x0001c0e0


	//   ....[3]....
        /*008c*/ 	.word	0x0001c100


	//   ....[4]....
        /*0090*/ 	.word	0x00020520


	//   ....[5]....
        /*0094*/ 	.word	0x00020530


	//   ....[6]....
        /*0098*/ 	.word	0x00020560


	//   ....[7]....
        /*009c*/ 	.word	0x00020570


	//   ....[8]....
        /*00a0*/ 	.word	0x00024d90


	//   ....[9]....
        /*00a4*/ 	.word	0x00024da0


	//   ....[10]....
        /*00a8*/ 	.word	0x00024dd0


	//   ....[11]....
        /*00ac*/ 	.word	0x00024de0


	//   ....[12]....
        /*00b0*/ 	.word	0x00026af0


	//   ....[13]....
        /*00b4*/ 	.word	0x00026b00


	//   ....[14]....
        /*00b8*/ 	.word	0x00026b30


	//   ....[15]....
        /*00bc*/ 	.word	0x00026b40


	//   ....[16]....
        /*00c0*/ 	.word	0x00028d10


	//   ....[17]....
        /*00c4*/ 	.word	0x00028d90


	//   ....[18]....
        /*00c8*/ 	.word	0x00028e00


	//   ....[19]....
        /*00cc*/ 	.word	0x00028e70


	//----- nvinfo : EIATTR_EXIT_INSTR_OFFSETS
	.align		4
.L_630:
        /*00d0*/ 	.byte	0x04, 0x1c
        /*00d2*/ 	.short	(.L_632 - .L_631)


	//   ....[0]....
.L_631:
        /*00d4*/ 	.word	0x000001f0


	//----- nvinfo : EIATTR_CRS_STACK_SIZE
	.align		4
.L_632:
        /*00d8*/ 	.byte	0x04, 0x1e
        /*00da*/ 	.short	(.L_634 - .L_633)
.L_633:
        /*00dc*/ 	.word	0x00000000


	//----- nvinfo : EIATTR_CBANK_PARAM_SIZE
	.align		4
.L_634:
        /*00e0*/ 	.byte	0x03, 0x19
        /*00e2*/ 	.short	0x01d0


	//----- nvinfo : EIATTR_PARAM_CBANK
	.align		4
        /*00e4*/ 	.byte	0x04, 0x0a
        /*00e6*/ 	.short	(.L_636 - .L_635)
	.align		4
.L_635:
        /*00e8*/ 	.word	index@(.nv.constant0._ZN5flash24flash_fwd_splitkv_kernelI23Flash_fwd_kernel_traitsILi256ELi64ELi64ELi4ELb0ELb0EN7cutlass10bfloat16_tE19Flash_kernel_traitsILi256ELi64ELi64ELi4ES3_EELb1ELb0ELb0ELb0ELb0ELb0ELb1ELb1EEEvNS_16Flash_fwd_paramsE)
        /*00ec*/ 	.short	0x0210
        /*00ee*/ 	.short	0x01d0


	//----- nvinfo : EIATTR_SW_WAR
	.align		4
.L_636:
        /*00f0*/ 	.byte	0x04, 0x36
        /*00f2*/ 	.short	(.L_638 - .L_637)
.L_637:
        /*00f4*/ 	.word	0x00000008
.L_638:


//--------------------- .nv.info._ZN5flash24flash_fwd_splitkv_kernelI23Flash_fwd_kernel_traitsILi256ELi64ELi64ELi4ELb0ELb0EN7cutlass10bfloat16_tE19Flash_kernel_traitsILi256ELi64ELi64ELi4ES3_EELb1ELb0ELb0ELb0ELb0ELb1ELb1ELb1EEEvNS_16Flash_fwd_paramsE --------------------------
	.section	.nv.info._ZN5flash24flash_fwd_splitkv_kernelI23Flash_fwd_kernel_traitsILi256ELi64ELi64ELi4ELb0ELb0EN7cutlass10bfloat16_tE19Flash_kernel_traitsILi256ELi64ELi64ELi4ES3_EELb1ELb0ELb0ELb0ELb0ELb1ELb1ELb1EEEvNS_16Flash_fwd_paramsE,"",@"SHT_CUDA_INFO"
	.sectionflags	@""
	.align	4


	//----- nvinfo : EIATTR_CUDA_API_VERSION
	.align		4
        /*0000*/ 	.byte	0x04, 0x37
        /*0002*/ 	.short	(.L_640 - .L_639)
.L_639:
        /*0004*/ 	.word	0x00000082


	//----- nvinfo : EIATTR_KPARAM_INFO
	.align		4
.L_640:
        /*0008*/ 	.byte	0x04, 0x17
        /*000a*/ 	.short	(.L_642 - .L_641)
.L_641:
        /*000c*/ 	.word	0x00000000
        /*0010*/ 	.short	0x0000
        /*0012*/ 	.short	0x0000
        /*0014*/ 	.byte	0x00, 0xf0, 0x41, 0x07


	//----- nvinfo : EIATTR_SPARSE_MMA_MASK
	.align		4
.L_642:
        /*0018*/ 	.byte	0x03, 0x50
        /*001a*/ 	.short	0x0000


	//----- nvinfo : EIATTR_MAXREG_COUNT
	.align		4
        /*001c*/ 	.byte	0x03, 0x1b
        /*001e*/ 	.short	0x00ff


	//----- nvinfo : EIATTR_NUM_BARRIERS
	.align		4
        /*0020*/ 	.byte	0x02, 0x4c
        /*0022*/ 	.byte	0x01
	.zero		1


	//----- nvinfo : EIATTR_ANNOTATIONS
	.align		4
        /*0024*/ 	.byte	0x04, 0x55
        /*0026*/ 	.short	(.L_644 - .L_643)


	//   ....[0]....
.L_643:
        /*0028*/ 	.word	0x00000001
        /*002c*/ 	.byte	0xb0, 0x46, 0x02, 0x00, 0x01, 0x00, 0x00, 0x00, 0x70, 0x57, 0x02, 0x00


	//----- nvinfo : EIATTR_MERCURY_ISA_VERSION
	.align		4
.L_644:
        /*0038*/ 	.byte	0x03, 0x5f
        /*003a*/ 	.short	0x0101


	//----- nvinfo : EIATTR_COOP_GROUP_MASK_REGIDS
	.align		4
        /*003c*/ 	.byte	0x04, 0x29
        /*003e*/ 	.short	(.L_646 - .L_645)


	//   ....[0]....
.L_645:
        /*0040*/ 	.word	0xffffffff


	//   ....[1]....
        /*0044*/ 	.word	0xffffffff


	//   ....[2]....
        /*0048*/ 	.word	0xffffffff


	//   ....[3]....
        /*004c*/ 	.word	0xffffffff


	//   ....[4]....
        /*0050*/ 	.word	0xffffffff


	//   ....[5]....
        /*0054*/ 	.word	0xffffffff


	//   ....[6]....
        /*0058*/ 	.word	0xffffffff


	//   ....[7]....
        /*005c*/ 	.word	0xffffffff


	//   ....[8]....
        /*0060*/ 	.word	0xffffffff


	//   ....[9]....
        /*0064*/ 	.word	0xffffffff


	//   ....[10]....
        /*0068*/ 	.word	0xffffffff


	//   ....[11]....
        /*006c*/ 	.word	0xffffffff


	//   ....[12]....
        /*0070*/ 	.word	0xffffffff


	//   ....[13]....
        /*0074*/ 	.word	0xffffffff


	//   ....[14]....
        /*0078*/ 	.word	0xffffffff


	//   ....[15]....
        /*007c*/ 	.word	0xffffffff


	//   ....[16]....
        /*0080*/ 	.word	0x0500000b


	//   ....[17]....
        /*0084*/ 	.word	0x0500000b


	//   ....[18]....
        /*0088*/ 	.word	0x0500000b


	//   ....[19]....
        /*008c*/ 	.word	0x0500000b


	//----- nvinfo : EIATTR_COOP_GROUP_INSTR_OFFSETS
	.align		4
.L_646:
        /*0090*/ 	.byte	0x04, 0x28
        /*0092*/ 	.short	(.L_648 - .L_647)


	//   ....[0]....
.L_647:
        /*0094*/ 	.word	0x0001c490


	//   ....[1]....
        /*0098*/ 	.word	0x0001c4c0


	//   ....[2]....
        /*009c*/ 	.word	0x0001c4e0


	//   ....[3]....
        /*00a0*/ 	.word	0x0001c500


	//   ....[4]....
        /*00a4*/ 	.word	0x00020d50


	//   ....[5]....
        /*00a8*/ 	.word	0x00020d70


	//   ....[6]....
        /*00ac*/ 	.word	0x00020d90


	//   ....[7]....
        /*00b0*/ 	.word	0x00020db0


	//   ....[8]....
        /*00b4*/ 	.word	0x00025950


	//   ....[9]....
        /*00b8*/ 	.word	0x00025970


	//   ....[10]....
        /*00bc*/ 	.word	0x00025c10


	//   ....[11]....
        /*00c0*/ 	.word	0x00025de0


	//   ....[12]....
        /*00c4*/ 	.word	0x00027830


	//   ....[13]....
        /*00c8*/ 	.word	0x00027840


	//   ....[14]....
        /*00cc*/ 	.word	0x00027870


	//   ....[15]....
        /*00d0*/ 	.word	0x00027880


	//   ....[16]....
        /*00d4*/ 	.word	0x00029a50


	//   ....[17]....
        /*00d8*/ 	.word	0x00029ad0


	//   ....[18]....
        /*00dc*/ 	.word	0x00029b40


	//   ....[19]....
        /*00e0*/ 	.word	0x00029bb0


	//----- nvinfo : EIATTR_EXIT_INSTR_OFFSETS
	.align		4
.L_648:
        /*00e4*/ 	.byte	0x04, 0x1c
        /*00e6*/ 	.short	(.L_650 - .L_649)


	//   ....[0]....
.L_649:
        /*00e8*/ 	.word	0x00000200


	//----- nvinfo : EIATTR_CRS_STACK_SIZE
	.align		4
.L_650:
        /*00ec*/ 	.byte	0x04, 0x1e
        /*00ee*/ 	.short	(.L_652 - .L_651)
.L_651:
        /*00f0*/ 	.word	0x00000000


	//----- nvinfo : EIATTR_CBANK_PARAM_SIZE
	.align		4
.L_652:
        /*00f4*/ 	.byte	0x03, 0x19
        /*00f6*/ 	.short	0x01d0


	//----- nvinfo : EIATTR_PARAM_CBANK
	.align		4
        /*00f8*/ 	.byte	0x04, 0x0a
        /*00fa*/ 	.short	(.L_654 - .L_653)
	.align		4
.L_653:
        /*00fc*/ 	.word	index@(.nv.constant0._ZN5flash24flash_fwd_splitkv_kernelI23Flash_fwd_kernel_traitsILi256ELi64ELi64ELi4ELb0ELb0EN7cutlass10bfloat16_tE19Flash_kernel_traitsILi256ELi64ELi64ELi4ES3_EELb1ELb0ELb0ELb0ELb0ELb1ELb1ELb1EEEvNS_16Flash_fwd_paramsE)
        /*0100*/ 	.short	0x0210
        /*0102*/ 	.short	0x01d0


	//----- nvinfo : EIATTR_SW_WAR
	.align		4
.L_654:
        /*0104*/ 	.byte	0x04, 0x36
        /*0106*/ 	.short	(.L_656 - .L_655)
.L_655:
        /*0108*/ 	.word	0x00000008
.L_656:


//--------------------- .nv.info._ZN5flash24flash_fwd_splitkv_kernelI23Flash_fwd_kernel_traitsILi256ELi64ELi64ELi4ELb0ELb0EN7cutlass10bfloat16_tE19Flash_kernel_traitsILi256ELi64ELi64ELi4ES3_EELb1ELb0ELb0ELb0ELb1ELb0ELb0ELb0EEEvNS_16Flash_fwd_paramsE --------------------------
	.section	.nv.info._ZN5flash24flash_fwd_splitkv_kernelI23Flash_fwd_kernel_traitsILi256ELi64ELi64ELi4ELb0ELb0EN7cutlass10bfloat16_tE19Flash_kernel_traitsILi256ELi64ELi64ELi4ES3_EELb1ELb0ELb0ELb0ELb1ELb0ELb0ELb0EEEvNS_16Flash_fwd_paramsE,"",@"SHT_CUDA_INFO"
	.sectionflags	@""
	.align	4


	//----- nvinfo : EIATTR_CUDA_API_VERSION
	.align		4
        /*0000*/ 	.byte	0x04, 0x37
        /*0002*/ 	.short	(.L_658 - .L_657)
.L_657:
        /*0004*/ 	.word	0x00000082


	//----- nvinfo : EIATTR_KPARAM_INFO
	.align		4
.L_658:
        /*0008*/ 	.byte	0x04, 0x17
        /*000a*/ 	.short	(.L_660 - .L_659)
.L_659:
        /*000c*/ 	.word	0x00000000
        /*0010*/ 	.short	0x0000
        /*0012*/ 	.short	0x0000
        /*0014*/ 	.byte	0x00, 0xf0, 0x41, 0x07


	//----- nvinfo : EIATTR_SPARSE_MMA_MASK
	.align		4
.L_660:
        /*0018*/ 	.byte	0x03, 0x50
        /*001a*/ 	.short	0x0000


	//----- nvinfo : EIATTR_MAXREG_COUNT
	.align		4
        /*001c*/ 	.byte	0x03, 0x1b
        /*001e*/ 	.short	0x00ff


	//----- nvinfo : EIATTR_NUM_BARRIERS
	.align		4
        /*0020*/ 	.byte	0x02, 0x4c
        /*0022*/ 	.byte	0x01
	.zero		1


	//----- nvinfo : EIATTR_MERCURY_ISA_VERSION
	.align		4
        /*0024*/ 	.byte	0x03, 0x5f
        /*0026*/ 	.short	0x0101


	//----- nvinfo : EIATTR_INT_WARP_WIDE_INSTR_OFFSETS
	.align		4
        /*0028*/ 	.byte	0x04, 0x31
        /*002a*/ 	.short	(.L_662 - .L_661)


	//   ....[0]....
.L_661:
        /*002c*/ 	.word	0x00002480


	//   ....[1]....
        /*0030*/ 	.word	0x000026e0


	//----- nvinfo : EIATTR_COOP_GROUP_MASK_REGIDS
	.align		4
.L_662:
        /*0034*/ 	.byte	0x04, 0x29
        /*0036*/ 	.short	(.L_664 - .L_663)


	//   ....[0]....
.L_663:
        /*0038*/ 	.word	0xffffffff


	//   ....[1]....
        /*003c*/ 	.word	0xffffffff


	//   ....[2]....
        /*0040*/ 	.word	0xffffffff


	//   ....[3]....
        /*0044*/ 	.word	0xffffffff


	//   ....[4]....
        /*0048*/ 	.word	0xffffffff


	//   ....[5]....
        /*004c*/ 	.word	0xffffffff


	//   ....[6]....
        /*0050*/ 	.word	0xffffffff


	//   ....[7]....
        /*0054*/ 	.word	0xffffffff


	//   ....[8]....
        /*0058*/ 	.word	0xffffffff


	//   ....[9]....
        /*005c*/ 	.word	0xffffffff


	//   ....[10]....
        /*0060*/ 	.word	0xffffffff


	//   ....[11]....
        /*0064*/ 	.word	0xffffffff


	//   ....[12]....
        /*0068*/ 	.word	0xffffffff


	//   ....[13]....
        /*006c*/ 	.word	0xffffffff


	//   ....[14]....
        /*0070*/ 	.word	0xffffffff


	//   ....[15]....
        /*0074*/ 	.word	0xffffffff


	//----- nvinfo : EIATTR_COOP_GROUP_INSTR_OFFSETS
	.align		4
.L_664:
        /*0078*/ 	.byte	0x04, 0x28
        /*007a*/ 	.short	(.L_666 - .L_665)


	//   ....[0]....
.L_665:
        /*007c*/ 	.word	0x00004c60


	//   ....[1]....
        /*0080*/ 	.word	0x00004c80


	//   ....[2]....
        /*0084*/ 	.word	0x00004d20


	//   ....[3]....
        /*0088*/ 	.word	0x00004d30


	//   ....[4]....
        /*008c*/ 	.word	0x00008350


	//   ....[5]....
        /*0090*/ 	.word	0x00008360


	//   ....[6]....
        /*0094*/ 	.word	0x00008390


	//   ....[7]....
        /*0098*/ 	.word	0x000083a0


	//   ....[8]....
        /*009c*/ 	.word	0x0000bc90


	//   ....[9]....
        /*00a0*/ 	.word	0x0000bcb0


	//   ....[10]....
        /*00a4*/ 	.word	0x0000bce0


	//   ....[11]....
        /*00a8*/ 	.word	0x0000bcf0


	//   ....[12]....
        /*00ac*/ 	.word	0x0000d8d0


	//   ....[13]....
        /*00b0*/ 	.word	0x0000d910


	//   ....[14]....
        /*00b4*/ 	.word	0x0000d980


	//   ....[15]....
        /*00b8*/ 	.word	0x0000d990


	//----- nvinfo : EIATTR_EXIT_INSTR_OFFSETS
	.align		4
.L_666:
        /*00bc*/ 	.byte	0x04, 0x1c
        /*00be*/ 	.short	(.L_668 - .L_667)


	//   ....[0]....
.L_667:
        /*00c0*/ 	.word	0x000004b0


	//   ....[1]....
        /*00c4*/ 	.word	0x00000e60


	//   ....[2]....
        /*00c8*/ 	.word	0x00000e90


	//   ....[3]....
        /*00cc*/ 	.word	0x0000f670


	//   ....[4]....
        /*00d0*/ 	.word	0x0000f770


	//----- nvinfo : EIATTR_CRS_STACK_SIZE
	.align		4
.L_668:
        /*00d4*/ 	.byte	0x04, 0x1e
        /*00d6*/ 	.short	(.L_670 - .L_669)
.L_669:
        /*00d8*/ 	.word	0x00000000


	//----- nvinfo : EIATTR_CBANK_PARAM_SIZE
	.align		4
.L_670:
        /*00dc*/ 	.byte	0x03, 0x19
        /*00de*/ 	.short	0x01d0


	//----- nvinfo : EIATTR_PARAM_CBANK
	.align		4
        /*00e0*/ 	.byte	0x04, 0x0a
        /*00e2*/ 	.short	(.L_672 - .L_671)
	.align		4
.L_671:
        /*00e4*/ 	.word	index@(.nv.constant0._ZN5flash24flash_fwd_splitkv_kernelI23Flash_fwd_kernel_traitsILi256ELi64ELi64ELi4ELb0ELb0EN7cutlass10bfloat16_tE19Flash_kernel_traitsILi256ELi64ELi64ELi4ES3_EELb1ELb0ELb0ELb0ELb1ELb0ELb0ELb0EEEvNS_16Flash_fwd_paramsE)
        /*00e8*/ 	.short	0x0210
        /*00ea*/ 	.short	0x01d0


	//----- nvinfo : EIATTR_SW_WAR
	.align		4
.L_672:
        /*00ec*/ 	.byte	0x04, 0x36
        /*00ee*/ 	.short	(.L_674 - .L_673)
.L_673:
        /*00f0*/ 	.word	0x00000008
.L_674:


//--------------------- .nv.info._ZN5flash24flash_fwd_splitkv_kernelI23Flash_fwd_kernel_traitsILi256ELi64ELi64ELi4ELb0ELb0EN7cutlass10bfloat16_tE19Flash_kernel_traitsILi256ELi64ELi64ELi4ES3_EELb1ELb0ELb0ELb0ELb1ELb1ELb0ELb0EEEvNS_16Flash_fwd_paramsE --------------------------
	.section	.nv.info._ZN5flash24flash_fwd_splitkv_kernelI23Flash_fwd_kernel_traitsILi256ELi64ELi64ELi4ELb0ELb0EN7cutlass10bfloat16_tE19Flash_kernel_traitsILi256ELi64ELi64ELi4ES3_EELb1ELb0ELb0ELb0ELb1ELb1ELb0ELb0EEEvNS_16Flash_fwd_paramsE,"",@"SHT_CUDA_INFO"
	.sectionflags	@""
	.align	4


	//----- nvinfo : EIATTR_CUDA_API_VERSION
	.align		4
        /*0000*/ 	.byte	0x04, 0x37
        /*0002*/ 	.short	(.L_676 - .L_675)
.L_675:
        /*0004*/ 	.word	0x00000082


	//----- nvinfo : EIATTR_KPARAM_INFO
	.align		4
.L_676:
        /*0008*/ 	.byte	0x04, 0x17
        /*000a*/ 	.short	(.L_678 - .L_677)
.L_677:
        /*000c*/ 	.word	0x00000000
        /*0010*/ 	.short	0x0000
        /*0012*/ 	.short	0x0000
        /*0014*/ 	.byte	0x00, 0xf0, 0x41, 0x07


	//----- nvinfo : EIATTR_SPARSE_MMA_MASK
	.align		4
.L_678:
        /*0018*/ 	.byte	0x03, 0x50
        /*001a*/ 	.short	0x0000


	//----- nvinfo : EIATTR_MAXREG_COUNT
	.align		4
        /*001c*/ 	.byte	0x03, 0x1b
        /*001e*/ 	.short	0x00ff


	//----- nvinfo : EIATTR_NUM_BARRIERS
	.align		4
        /*0020*/ 	.byte	0x02, 0x4c
        /*0022*/ 	.byte	0x01
	.zero		1


	//----- nvinfo : EIATTR_MERCURY_ISA_VERSION
	.align		4
        /*0024*/ 	.byte	0x03, 0x5f
        /*0026*/ 	.short	0x0101


	//----- nvinfo : EIATTR_INT_WARP_WIDE_INSTR_OFFSETS
	.align		4
        /*0028*/ 	.byte	0x04, 0x31
        /*002a*/ 	.short	(.L_680 - .L_679)


	//   ....[0]....
.L_679:
        /*002c*/ 	.word	0x00002480


	//   ....[1]....
        /*0030*/ 	.word	0x00002870


	//----- nvinfo : EIATTR_COOP_GROUP_MASK_REGIDS
	.align		4
.L_680:
        /*0034*/ 	.byte	0x04, 0x29
        /*0036*/ 	.short	(.L_682 - .L_681)


	//   ....[0]....
.L_681:
        /*0038*/ 	.word	0xffffffff


	//   ....[1]....
        /*003c*/ 	.word	0xffffffff


	//   ....[2]....
        /*0040*/ 	.word	0xffffffff


	//   ....[3]....
        /*0044*/ 	.word	0xffffffff


	//   ....[4]....
        /*0048*/ 	.word	0xffffffff


	//   ....[5]....
        /*004c*/ 	.word	0xffffffff


	//   ....[6]....
        /*0050*/ 	.word	0xffffffff


	//   ....[7]....
        /*0054*/ 	.word	0xffffffff


	//   ....[8]....
        /*0058*/ 	.word	0xffffffff


	//   ....[9]....
        /*005c*/ 	.word	0xffffffff


	//   ....[10]....
        /*0060*/ 	.word	0xffffffff


	//   ....[11]....
        /*0064*/ 	.word	0xffffffff


	//   ....[12]....
        /*0068*/ 	.word	0xffffffff


	//   ....[13]....
        /*006c*/ 	.word	0xffffffff


	//   ....[14]....
        /*0070*/ 	.word	0xffffffff


	//   ....[15]....
        /*0074*/ 	.word	0xffffffff


	//----- nvinfo : EIATTR_COOP_GROUP_INSTR_OFFSETS
	.align		4
.L_682:
        /*0078*/ 	.byte	0x04, 0x28
        /*007a*/ 	.short	(.L_684 - .L_683)


	//   ....[0]....
.L_683:
        /*007c*/ 	.word	0x00005120


	//   ....[1]....
        /*0080*/ 	.word	0x00005140


	//   ....[2]....
        /*0084*/ 	.word	0x000051e0


	//   ....[3]....
        /*0088*/ 	.word	0x000051f0


	//   ....[4]....
        /*008c*/ 	.word	0x00008c30


	//   ....[5]....
        /*0090*/ 	.word	0x00008c40


	//   ....[6]....
        /*0094*/ 	.word	0x00008c70


	//   ....[7]....
        /*0098*/ 	.word	0x00008c80


	//   ....[8]....
        /*009c*/ 	.word	0x0000c950


	//   ....[9]....
        /*00a0*/ 	.word	0x0000c960


	//   ....[10]....
        /*00a4*/ 	.word	0x0000c990


	//   ....[11]....
        /*00a8*/ 	.word	0x0000c9a0


	//   ....[12]....
        /*00ac*/ 	.word	0x0000e600


	//   ....[13]....
        /*00b0*/ 	.word	0x0000e640


	//   ....[14]....
        /*00b4*/ 	.word	0x0000e6c0


	//   ....[15]....
        /*00b8*/ 	.word	0x0000e6d0


	//----- nvinfo : EIATTR_EXIT_INSTR_OFFSETS
	.align		4
.L_684:
        /*00bc*/ 	.byte	0x04, 0x1c
        /*00be*/ 	.short	(.L_686 - .L_685)


	//   ....[0]....
.L_685:
        /*00c0*/ 	.word	0x000004b0


	//   ....[1]....
        /*00c4*/ 	.word	0x00000e60


	//   ....[2]....
        /*00c8*/ 	.word	0x00000e90


	//   ....[3]....
        /*00cc*/ 	.word	0x000103a0


	//   ....[4]....
        /*00d0*/ 	.word	0x000104a0


	//----- nvinfo : EIATTR_CRS_STACK_SIZE
	.align		4
.L_686:
        /*00d4*/ 	.byte	0x04, 0x1e
        /*00d6*/ 	.short	(.L_688 - .L_687)
.L_687:
        /*00d8*/ 	.word	0x00000000


	//----- nvinfo : EIATTR_CBANK_PARAM_SIZE
	.align		4
.L_688:
        /*00dc*/ 	.byte	0x03, 0x19
        /*00de*/ 	.short	0x01d0


	//----- nvinfo : EIATTR_PARAM_CBANK
	.align		4
        /*00e0*/ 	.byte	0x04, 0x0a
        /*00e2*/ 	.short	(.L_690 - .L_689)
	.align		4
.L_689:
        /*00e4*/ 	.word	index@(.nv.constant0._ZN5flash24flash_fwd_splitkv_kernelI23Flash_fwd_kernel_traitsILi256ELi64ELi64ELi4ELb0ELb0EN7cutlass10bfloat16_tE19Flash_kernel_traitsILi256ELi64ELi64ELi4ES3_EELb1ELb0ELb0ELb0ELb1ELb1ELb0ELb0EEEvNS_16Flash_fwd_paramsE)
        /*00e8*/ 	.short	0x0210
        /*00ea*/ 	.short	0x01d0


	//----- nvinfo : EIATTR_SW_WAR
	.align		4
.L_690:
        /*00ec*/ 	.byte	0x04, 0x36
        /*00ee*/ 	.short	(.L_692 - .L_691)
.L_691:
        /*00f0*/ 	.word	0x00000008
.L_692:


//--------------------- .nv.info._ZN5flash24flash_fwd_splitkv_kernelI23Flash_fwd_kernel_traitsILi256ELi64ELi64ELi4ELb0ELb0EN7cutlass10bfloat16_tE19Flash_kernel_traitsILi256ELi64ELi64ELi4ES3_EELb1ELb0ELb1ELb0ELb0ELb0ELb0ELb0EEEvNS_16Flash_fwd_paramsE --------------------------
	.section	.nv.info._ZN5flash24flash_fwd_splitkv_kernelI23Flash_fwd_kernel_traitsILi256ELi64ELi64ELi4ELb0ELb0EN7cutlass10bfloat16_tE19Flash_kernel_traitsILi256ELi64ELi64ELi4ES3_EELb1ELb0ELb1ELb0ELb0ELb0ELb0ELb0EEEvNS_16Flash_fwd_paramsE,"",@"SHT_CUDA_INFO"
	.sectionflags	@""
	.align	4


	//----- nvinfo : EIATTR_CUDA_API_VERSION
	.align		4
        /*0000*/ 	.byte	0x04, 0x37
        /*0002*/ 	.short	(.L_694 - .L_693)
.L_693:
        /*0004*/ 	.word	0x00000082


	//----- nvinfo : EIATTR_KPARAM_INFO
	.align		4
.L_694:
        /*0008*/ 	.byte	0x04, 0x17
        /*000a*/ 	.short	(.L_696 - .L_695)
.L_695:
        /*000c*/ 	.word	0x00000000
        /*0010*/ 	.short	0x0000
        /*0012*/ 	.short	0x0000
        /*0014*/ 	.byte	0x00, 0xf0, 0x41, 0x07


	//----- nvinfo : EIATTR_SPARSE_MMA_MASK
	.align		4
.L_696:
        /*0018*/ 	.byte	0x03, 0x50
        /*001a*/ 	.short	0x0000


	//----- nvinfo : EIATTR_MAXREG_COUNT
	.align		4
        /*001c*/ 	.byte	0x03, 0x1b
        /*001e*/ 	.short	0x00ff


	//----- nvinfo : EIATTR_NUM_BARRIERS
	.align		4
        /*0020*/ 	.byte	0x02, 0x4c
        /*0022*/ 	.byte	0x01
	.zero		1


	//----- nvinfo : EIATTR_MERCURY_ISA_VERSION
	.align		4
        /*0024*/ 	.byte	0x03, 0x5f
        /*0026*/ 	.short	0x0101


	//----- nvinfo : EIATTR_INT_WARP_WIDE_INSTR_OFFSETS
	.align		4
        /*0028*/ 	.byte	0x04, 0x31
        /*002a*/ 	.short	(.L_698 - .L_697)


	//   ....[0]....
.L_697:
        /*002c*/ 	.word	0x000046c0


	//   ....[1]....
        /*0030*/ 	.word	0x000046e0


	//   ....[2]....
        /*0034*/ 	.word	0x00004700


	//   ....[3]....
        /*0038*/ 	.word	0x0000b0b0


	//----- nvinfo : EIATTR_COOP_GROUP_MASK_REGIDS
	.align		4
.L_698:
        /*003c*/ 	.byte	0x04, 0x29
        /*003e*/ 	.short	(.L_700 - .L_699)


	//   ....[0]....
.L_699:
        /*0040*/ 	.word	0xffffffff


	//   ....[1]....
        /*0044*/ 	.word	0xffffffff


	//   ....[2]....
        /*0048*/ 	.word	0xffffffff


	//   ....[3]....
        /*004c*/ 	.word	0xffffffff


	//   ....[4]....
        /*0050*/ 	.word	0xffffffff


	//   ....[5]....
        /*0054*/ 	.word	0xffffffff


	//   ....[6]....
        /*0058*/ 	.word	0xffffffff


	//   ....[7]....
        /*005c*/ 	.word	0xffffffff


	//   ....[8]....
        /*0060*/ 	.word	0xffffffff


	//   ....[9]....
        /*0064*/ 	.word	0xffffffff


	//   ....[10]....
        /*0068*/ 	.word	0xffffffff


	//   ....[11]....
        /*006c*/ 	.word	0xffffffff


	//   ....[12]....
        /*0070*/ 	.word	0xffffffff


	//   ....[13]....
        /*0074*/ 	.word	0xffffffff


	//   ....[14]....
        /*0078*/ 	.word	0xffffffff


	//   ....[15]....
        /*007c*/ 	.word	0xffffffff


	//----- nvinfo : EIATTR_COOP_GROUP_INSTR_OFFSETS
	.align		4
.L_700:
        /*0080*/ 	.byte	0x04, 0x28
        /*0082*/ 	.short	(.L_702 - .L_701)


	//   ....[0]....
.L_701:
        /*0084*/ 	.word	0x00007320


	//   ....[1]....
        /*0088*/ 	.word	0x00007340


	//   ....[2]....
        /*008c*/ 	.word	0x000073e0


	//   ....[3]....
        /*0090*/ 	.word	0x000073f0


	//   ....[4]....
        /*0094*/ 	.word	0x0000bc40


	//   ....[5]....
        /*0098*/ 	.word	0x0000bc50


	//   ....[6]....
        /*009c*/ 	.word	0x0000bc80


	//   ....[7]....
        /*00a0*/ 	.word	0x0000bc90


	//   ....[8]....
        /*00a4*/ 	.word	0x00010830


	//   ....[9]....
        /*00a8*/ 	.word	0x00010840


	//   ....[10]....
        /*00ac*/ 	.word	0x00010870


	//   ....[11]....
        /*00b0*/ 	.word	0x00010880


	//   ....[12]....
        /*00b4*/ 	.word	0x00012460


	//   ....[13]....
        /*00b8*/ 	.word	0x000124a0


	//   ....[14]....
        /*00bc*/ 	.word	0x000124f0


	//   ....[15]....
        /*00c0*/ 	.word	0x00012500


	//----- nvinfo : EIATTR_EXIT_INSTR_OFFSETS
	.align		4
.L_702:
        /*00c4*/ 	.byte	0x04, 0x1c
        /*00c6*/ 	.short	(.L_704 - .L_703)


	//   ....[0]....
.L_703:
        /*00c8*/ 	.word	0x000004a0


	//   ....[1]....
        /*00cc*/ 	.word	0x00000fc0


	//   ....[2]....
        /*00d0*/ 	.word	0x00000ff0


	//   ....[3]....
        /*00d4*/ 	.word	0x00014300


	//   ....[4]....
        /*00d8*/ 	.word	0x00014440


	//   ....[5]....
        /*00dc*/ 	.word	0x00014460


	//----- nvinfo : EIATTR_CRS_STACK_SIZE
	.align		4
.L_704:
        /*00e0*/ 	.byte	0x04, 0x1e
        /*00e2*/ 	.short	(.L_706 - .L_705)
.L_705:
        /*00e4*/ 	.word	0x00000000


	//----- nvinfo : EIATTR_CBANK_PARAM_SIZE
	.align		4
.L_706:
        /*00e8*/ 	.byte	0x03, 0x19
        /*00ea*/ 	.short	0x01d0


	//----- nvinfo : EIATTR_PARAM_CBANK
	.align		4
        /*00ec*/ 	.byte	0x04, 0x0a
        /*00ee*/ 	.short	(.L_708 - .L_707)
	.align		4
.L_707:
        /*00f0*/ 	.word	index@(.nv.constant0._ZN5flash24flash_fwd_splitkv_kernelI23Flash_fwd_kernel_traitsILi256ELi64ELi64ELi4ELb0ELb0EN7cutlass10bfloat16_tE19Flash_kernel_traitsILi256ELi64ELi64ELi4ES3_EELb1ELb0ELb1ELb0ELb0ELb0ELb0ELb0EEEvNS_16Flash_fwd_paramsE)
        /*00f4*/ 	.short	0x0210
        /*00f6*/ 	.short	0x01d0


	//----- nvinfo : EIATTR_SW_WAR
	.align		4
.L_708:
        /*00f8*/ 	.byte	0x04, 0x36
        /*00fa*/ 	.short	(.L_710 - .L_709)
.L_709:
        /*00fc*/ 	.word	0x00000008
.L_710:


//--------------------- .nv.info._ZN5flash24flash_fwd_splitkv_kernelI23Flash_fwd_kernel_traitsILi256ELi64ELi64ELi4ELb0ELb0EN7cutlass10bfloat16_tE19Flash_kernel_traitsILi256ELi64ELi64ELi4ES3_EELb1ELb0ELb1ELb0ELb0ELb1ELb0ELb0EEEvNS_16Flash_fwd_paramsE --------------------------
	.section	.nv.info._ZN5flash24flash_fwd_splitkv_kernelI23Flash_fwd_kernel_traitsILi256ELi64ELi64ELi4ELb0ELb0EN7cutlass10bfloat16_tE19Flash_kernel_traitsILi256ELi64ELi64ELi4ES3_EELb1ELb0ELb1ELb0ELb0ELb1ELb0ELb0EEEvNS_16Flash_fwd_paramsE,"",@"SHT_CUDA_INFO"
	.sectionflags	@""
	.align	4


	//----- nvinfo : EIATTR_CUDA_API_VERSION
	.align		4
        /*0000*/ 	.byte	0x04, 0x37
        /*0002*/ 	.short	(.L_712 - .L_711)
.L_711:
        /*0004*/ 	.word	0x00000082


	//----- nvinfo : EIATTR_KPARAM_INFO
	.align		4
.L_712:
        /*0008*/ 	.byte	0x04, 0x17
        /*000a*/ 	.short	(.L_714 - .L_713)
.L_713:
        /*000c*/ 	.word	0x00000000
        /*0010*/ 	.short	0x0000
        /*0012*/ 	.short	0x0000
        /*0014*/ 	.byte	0x00, 0xf0, 0x41, 0x07


	//----- nvinfo : EIATTR_SPARSE_MMA_MASK
	.align		4
.L_714:
        /*0018*/ 	.byte	0x03, 0x50
        /*001a*/ 	.short	0x0000


	//----- nvinfo : EIATTR_MAXREG_COUNT
	.align		4
        /*001c*/ 	.byte	0x03, 0x1b
        /*001e*/ 	.short	0x00ff


	//----- nvinfo : EIATTR_NUM_BARRIERS
	.align		4
        /*0020*/ 	.byte	0x02, 0x4c
        /*0022*/ 	.byte	0x01
	.zero		1


	//----- nvinfo : EIATTR_MERCURY_ISA_VERSION
	.align		4
        /*0024*/ 	.byte	0x03, 0x5f
        /*0026*/ 	.short	0x0101


	//----- nvinfo : EIATTR_INT_WARP_WIDE_INSTR_OFFSETS
	.align		4
        /*0028*/ 	.byte	0x04, 0x31
        /*002a*/ 	.short	(.L_716 - .L_715)


	//   ....[0]....
.L_715:
        /*002c*/ 	.word	0x00004770


	//   ....[1]....
        /*0030*/ 	.word	0x00004790


	//   ....[2]....
        /*0034*/ 	.word	0x000047b0


	//   ....[3]....
        /*0038*/ 	.word	0x0000b9e0


	//----- nvinfo : EIATTR_COOP_GROUP_MASK_REGIDS
	.align		4
.L_716:
        /*003c*/ 	.byte	0x04, 0x29
        /*003e*/ 	.short	(.L_718 - .L_717)


	//   ....[0]....
.L_717:
        /*0040*/ 	.word	0xffffffff


	//   ....[1]....
        /*0044*/ 	.word	0xffffffff


	//   ....[2]....
        /*0048*/ 	.word	0xffffffff


	//   ....[3]....
        /*004c*/ 	.word	0xffffffff


	//   ....[4]....
        /*0050*/ 	.word	0xffffffff


	//   ....[5]....
        /*0054*/ 	.word	0xffffffff


	//   ....[6]....
        /*0058*/ 	.word	0xffffffff


	//   ....[7]....
        /*005c*/ 	.word	0xffffffff


	//   ....[8]....
        /*0060*/ 	.word	0xffffffff


	//   ....[9]....
        /*0064*/ 	.word	0xffffffff


	//   ....[10]....
        /*0068*/ 	.word	0xffffffff


	//   ....[11]....
        /*006c*/ 	.word	0xffffffff


	//   ....[12]....
        /*0070*/ 	.word	0xffffffff


	//   ....[13]....
        /*0074*/ 	.word	0xffffffff


	//   ....[14]....
        /*0078*/ 	.word	0xffffffff


	//   ....[15]....
        /*007c*/ 	.word	0xffffffff


	//----- nvinfo : EIATTR_COOP_GROUP_INSTR_OFFSETS
	.align		4
.L_718:
        /*0080*/ 	.byte	0x04, 0x28
        /*0082*/ 	.short	(.L_720 - .L_719)


	//   ....[0]....
.L_719:
        /*0084*/ 	.word	0x00007870


	//   ....[1]....
        /*0088*/ 	.word	0x00007890


	//   ....[2]....
        /*008c*/ 	.word	0x00007930


	//   ....[3]....
        /*0090*/ 	.word	0x00007940


	//   ....[4]....
        /*0094*/ 	.word	0x0000c570


	//   ....[5]....
        /*0098*/ 	.word	0x0000c580


	//   ....[6]....
        /*009c*/ 	.word	0x0000c5b0


	//   ....[7]....
        /*00a0*/ 	.word	0x0000c5c0


	//   ....[8]....
        /*00a4*/ 	.word	0x00011740


	//   ....[9]....
        /*00a8*/ 	.word	0x00011760


	//   ....[10]....
        /*00ac*/ 	.word	0x000117a0


	//   ....[11]....
        /*00b0*/ 	.word	0x000117b0


	//   ....[12]....
        /*00b4*/ 	.word	0x00013490


	//   ....[13]....
        /*00b8*/ 	.word	0x000134d0


	//   ....[14]....
        /*00bc*/ 	.word	0x00013530


	//   ....[15]....
        /*00c0*/ 	.word	0x00013540


	//----- nvinfo : EIATTR_EXIT_INSTR_OFFSETS
	.align		4
.L_720:
        /*00c4*/ 	.byte	0x04, 0x1c
        /*00c6*/ 	.short	(.L_722 - .L_721)


	//   ....[0]....
.L_721:
        /*00c8*/ 	.word	0x000004a0


	//   ....[1]....
        /*00cc*/ 	.word	0x00000fc0


	//   ....[2]....
        /*00d0*/ 	.word	0x00000ff0


	//   ....[3]....
        /*00d4*/ 	.word	0x00015330


	//   ....[4]....
        /*00d8*/ 	.word	0x00015470


	//   ....[5]....
        /*00dc*/ 	.word	0x00015490


	//----- nvinfo : EIATTR_CRS_STACK_SIZE
	.align		4
.L_722:
        /*00e0*/ 	.byte	0x04, 0x1e
        /*00e2*/ 	.short	(.L_724 - .L_723)
.L_723:
        /*00e4*/ 	.word	0x00000000


	//----- nvinfo : EIATTR_CBANK_PARAM_SIZE
	.align		4
.L_724:
        /*00e8*/ 	.byte	0x03, 0x19
        /*00ea*/ 	.short	0x01d0


	//----- nvinfo : EIATTR_PARAM_CBANK
	.align		4
        /*00ec*/ 	.byte	0x04, 0x0a
        /*00ee*/ 	.short	(.L_726 - .L_725)
	.align		4
.L_725:
        /*00f0*/ 	.word	index@(.nv.constant0._ZN5flash24flash_fwd_splitkv_kernelI23Flash_fwd_kernel_traitsILi256ELi64ELi64ELi4ELb0ELb0EN7cutlass10bfloat16_tE19Flash_kernel_traitsILi256ELi64ELi64ELi4ES3_EELb1ELb0ELb1ELb0ELb0ELb1ELb0ELb0EEEvNS_16Flash_fwd_paramsE)
        /*00f4*/ 	.short	0x0210
        /*00f6*/ 	.short	0x01d0


	//----- nvinfo : EIATTR_SW_WAR
	.align		4
.L_726:
        /*00f8*/ 	.byte	0x04, 0x36
        /*00fa*/ 	.short	(.L_728 - .L_727)
.L_727:
        /*00fc*/ 	.word	0x00000008
.L_728:


//--------------------- .nv.info._ZN5flash24flash_fwd_splitkv_kernelI23Flash_fwd_kernel_traitsILi256ELi64ELi64ELi4ELb0ELb0EN7cutlass10bfloat16_tE19Flash_kernel_traitsILi256ELi64ELi64ELi4ES3_EELb1ELb0ELb0ELb0ELb1ELb0ELb0ELb1EEEvNS_16Flash_fwd_paramsE --------------------------
	.section	.nv.info._ZN5flash24flash_fwd_splitkv_kernelI23Flash_fwd_kernel_traitsILi256ELi64ELi64ELi4ELb0ELb0EN7cutlass10bfloat16_tE19Flash_kernel_traitsILi256ELi64ELi64ELi4ES3_EELb1ELb0ELb0ELb0ELb1ELb0ELb0ELb1EEEvNS_16Flash_fwd_paramsE,"",@"SHT_CUDA_INFO"
	.sectionflags	@""
	.align	4


	//----- nvinfo : EIATTR_CUDA_API_VERSION
	.align		4
        /*0000*/ 	.byte	0x04, 0x37
        /*0002*/ 	.short	(.L_730 - .L_729)
.L_729:
        /*0004*/ 	.word	0x00000082


	//----- nvinfo : EIATTR_KPARAM_INFO
	.align		4
.L_730:
        /*0008*/ 	.byte	0x04, 0x17
        /*000a*/ 	.short	(.L_732 - .L_731)
.L_731:
        /*000c*/ 	.word	0x00000000
        /*0010*/ 	.short	0x0000
        /*0012*/ 	.short	0x0000
        /*0014*/ 	.byte	0x00, 0xf0, 0x41, 0x07


	//----- nvinfo : EIATTR_SPARSE_MMA_MASK
	.align		4
.L_732:
        /*0018*/ 	.byte	0x03, 0x50
        /*001a*/ 	.short	0x0000


	//----- nvinfo : EIATTR_MAXREG_COUNT
	.align		4
        /*001c*/ 	.byte	0x03, 0x1b
        /*001e*/ 	.short	0x00ff


	//----- nvinfo : EIATTR_NUM_BARRIERS
	.align		4
        /*0020*/ 	.byte	0x02, 0x4c
        /*0022*/ 	.byte	0x01
	.zero		1


	//----- nvinfo : EIATTR_MERCURY_ISA_VERSION
	.align		4
        /*0024*/ 	.byte	0x03, 0x5f
        /*0026*/ 	.short	0x0101


	//----- nvinfo : EIATTR_COOP_GROUP_MASK_REGIDS
	.align		4
        /*0028*/ 	.byte	0x04, 0x29
        /*002a*/ 	.short	(.L_734 - .L_733)


	//   ....[0]....
.L_733:
        /*002c*/ 	.word	0xffffffff


	//   ....[1]....
        /*0030*/ 	.word	0xffffffff


	//   ....[2]....
        /*0034*/ 	.word	0xffffffff


	//   ....[3]....
        /*0038*/ 	.word	0xffffffff


	//   ....[4]....
        /*003c*/ 	.word	0xffffffff


	//   ....[5]....
        /*0040*/ 	.word	0xffffffff


	//   ....[6]....
        /*0044*/ 	.word	0xffffffff


	//   ....[7]....
        /*0048*/ 	.word	0xffffffff


	//   ....[8]....
        /*004c*/ 	.word	0xffffffff


	//   ....[9]....
        /*0050*/ 	.word	0xffffffff


	//   ....[10]....
        /*0054*/ 	.word	0xffffffff


	//   ....[11]....
        /*0058*/ 	.word	0xffffffff


	//   ....[12]....
        /*005c*/ 	.word	0xffffffff


	//   ....[13]....
        /*0060*/ 	.word	0xffffffff


	//   ....[14]....
        /*0064*/ 	.word	0xffffffff


	//   ....[15]....
        /*0068*/ 	.word	0xffffffff


	//   ....[16]....
        /*006c*/ 	.word	0x05000002


	//   ....[17]....
        /*0070*/ 	.word	0x05000002


	//   ....[18]....
        /*0074*/ 	.word	0x05000002


	//   ....[19]....
        /*0078*/ 	.word	0x05000002


	//----- nvinfo : EIATTR_COOP_GROUP_INSTR_OFFSETS
	.align		4
.L_734:
        /*007c*/ 	.byte	0x04, 0x28
        /*007e*/ 	.short	(.L_736 - .L_735)


	//   ....[0]....
.L_735:
        /*0080*/ 	.word	0x000177c0


	//   ....[1]....
        /*0084*/ 	.word	0x000177e0


	//   ....[2]....
        /*0088*/ 	.word	0x00017880


	//   ....[3]....
        /*008c*/ 	.word	0x00017890


	//   ....[4]....
        /*0090*/ 	.word	0x0001b1f0


	//   ....[5]....
        /*0094*/ 	.word	0x0001b210


	//   ....[6]....
        /*0098*/ 	.word	0x0001b230


	//   ....[7]....
        /*009c*/ 	.word	0x0001b250


	//   ....[8]....
        /*00a0*/ 	.word	0x0001f0a0


	//   ....[9]....
        /*00a4*/ 	.word	0x0001f0c0


	//   ....[10]....
        /*00a8*/ 	.word	0x0001f0e0


	//   ....[11]....
        /*00ac*/ 	.word	0x0001f100


	//   ....[12]....
        /*00b0*/ 	.word	0x00020e40


	//   ....[13]....
        /*00b4*/ 	.word	0x00020e50


	//   ....[14]....
        /*00b8*/ 	.word	0x00020e80


	//   ....[15]....
        /*00bc*/ 	.word	0x00020e90


	//   ....[16]....
        /*00c0*/ 	.word	0x00023040


	//   ....[17]....
        /*00c4*/ 	.word	0x000230b0


	//   ....[18]....
        /*00c8*/ 	.word	0x00023110


	//   ....[19]....
        /*00cc*/ 	.word	0x00023180


	//----- nvinfo : EIATTR_EXIT_INSTR_OFFSETS
	.align		4
.L_736:
        /*00d0*/ 	.byte	0x04, 0x1c
        /*00d2*/ 	.short	(.L_738 - .L_737)


	//   ....[0]....
.L_737:
        /*00d4*/ 	.word	0x00000090


	//----- nvinfo : EIATTR_CRS_STACK_SIZE
	.align		4
.L_738:
        /*00d8*/ 	.byte	0x04, 0x1e
        /*00da*/ 	.short	(.L_740 - .L_739)
.L_739:
        /*00dc*/ 	.word	0x00000000


	//----- nvinfo : EIATTR_CBANK_PARAM_SIZE
	.align		4
.L_740:
        /*00e0*/ 	.byte	0x03, 0x19
        /*00e2*/ 	.short	0x01d0


	//----- nvinfo : EIATTR_PARAM_CBANK
	.align		4
        /*00e4*/ 	.byte	0x04, 0x0a
        /*00e6*/ 	.short	(.L_742 - .L_741)
	.align		4
.L_741:
        /*00e8*/ 	.word	index@(.nv.constant0._ZN5flash24flash_fwd_splitkv_kernelI23Flash_fwd_kernel_traitsILi256ELi64ELi64ELi4ELb0ELb0EN7cutlass10bfloat16_tE19Flash_kernel_traitsILi256ELi64ELi64ELi4ES3_EELb1ELb0ELb0ELb0ELb1ELb0ELb0ELb1EEEvNS_16Flash_fwd_paramsE)
        /*00ec*/ 	.short	0x0210
        /*00ee*/ 	.short	0x01d0


	//----- nvinfo : EIATTR_SW_WAR
	.align		4
.L_742:
        /*00f0*/ 	.byte	0x04, 0x36
        /*00f2*/ 	.short	(.L_744 - .L_743)
.L_743:
        /*00f4*/ 	.word	0x00000008
.L_744:


//--------------------- .nv.info._ZN5flash24flash_fwd_splitkv_kernelI23Flash_fwd_kernel_traitsILi256ELi64ELi64ELi4ELb0ELb0EN7cutlass10bfloat16_tE19Flash_kernel_traitsILi256ELi64ELi64ELi4ES3_EELb1ELb0ELb0ELb0ELb1ELb1ELb0ELb1EEEvNS_16Flash_fwd_paramsE --------------------------
	.section	.nv.info._ZN5flash24flash_fwd_splitkv_kernelI23Flash_fwd_kernel_traitsILi256ELi64ELi64ELi4ELb0ELb0EN7cutlass10bfloat16_tE19Flash_kernel_traitsILi256ELi64ELi64ELi4ES3_EELb1ELb0ELb0ELb0ELb1ELb1ELb0ELb1EEEvNS_16Flash_fwd_paramsE,"",@"SHT_CUDA_INFO"
	.sectionflags	@""
	.align	4


	//----- nvinfo : EIATTR_CUDA_API_VERSION
	.align		4
        /*0000*/ 	.byte	0x04, 0x37
        /*0002*/ 	.short	(.L_746 - .L_745)
.L_745:
        /*0004*/ 	.word	0x00000082


	//----- nvinfo : EIATTR_KPARAM_INFO
	.align		4
.L_746:
        /*0008*/ 	.byte	0x04, 0x17
        /*000a*/ 	.short	(.L_748 - .L_747)
.L_747:
        /*000c*/ 	.word	0x00000000
        /*0010*/ 	.short	0x0000
        /*0012*/ 	.short	0x0000
        /*0014*/ 	.byte	0x00, 0xf0, 0x41, 0x07


	//----- nvinfo : EIATTR_SPARSE_MMA_MASK
	.align		4
.L_748:
        /*0018*/ 	.byte	0x03, 0x50
        /*001a*/ 	.short	0x0000


	//----- nvinfo : EIATTR_MAXREG_COUNT
	.align		4
        /*001c*/ 	.byte	0x03, 0x1b
        /*001e*/ 	.short	0x00ff


	//----- nvinfo : EIATTR_NUM_BARRIERS
	.align		4
        /*0020*/ 	.byte	0x02, 0x4c
        /*0022*/ 	.byte	0x01
	.zero		1


	//----- nvinfo : EIATTR_MERCURY_ISA_VERSION
	.align		4
        /*0024*/ 	.byte	0x03, 0x5f
        /*0026*/ 	.short	0x0101


	//----- nvinfo : EIATTR_COOP_GROUP_MASK_REGIDS
	.align		4
        /*0028*/ 	.byte	0x04, 0x29
        /*002a*/ 	.short	(.L_750 - .L_749)


	//   ....[0]....
.L_749:
        /*002c*/ 	.word	0xffffffff


	//   ....[1]....
        /*0030*/ 	.word	0xffffffff


	//   ....[2]....
        /*0034*/ 	.word	0xffffffff


	//   ....[3]....
        /*0038*/ 	.word	0xffffffff


	//   ....[4]....
        /*003c*/ 	.word	0xffffffff


	//   ....[5]....
        /*0040*/ 	.word	0xffffffff


	//   ....[6]....
        /*0044*/ 	.word	0xffffffff


	//   ....[7]....
        /*0048*/ 	.word	0xffffffff


	//   ....[8]....
        /*004c*/ 	.word	0xffffffff


	//   ....[9]....
        /*0050*/ 	.word	0xffffffff


	//   ....[10]....
        /*0054*/ 	.word	0xffffffff


	//   ....[11]....
        /*0058*/ 	.word	0xffffffff


	//   ....[12]....
        /*005c*/ 	.word	0xffffffff


	//   ....[13]....
        /*0060*/ 	.word	0xffffffff


	//   ....[14]....
        /*0064*/ 	.word	0xffffffff


	//   ....[15]....
        /*0068*/ 	.word	0xffffffff


	//   ....[16]....
        /*006c*/ 	.word	0x05000002


	//   ....[17]....
        /*0070*/ 	.word	0x05000002


	//   ....[18]....
        /*0074*/ 	.word	0x05000002


	//   ....[19]....
        /*0078*/ 	.word	0x05000002


	//----- nvinfo : EIATTR_COOP_GROUP_INSTR_OFFSETS
	.align		4
.L_750:
        /*007c*/ 	.byte	0x04, 0x28
        /*007e*/ 	.short	(.L_752 - .L_751)


	//   ....[0]....
.L_751:
        /*0080*/ 	.word	0x00017bf0


	//   ....[1]....
        /*0084*/ 	.word	0x00017c10


	//   ....[2]....
        /*0088*/ 	.word	0x00017cb0


	//   ....[3]....
        /*008c*/ 	.word	0x00017cc0


	//   ....[4]....
        /*0090*/ 	.word	0x0001ba00


	//   ....[5]....
        /*0094*/ 	.word	0x0001ba30


	//   ....[6]....
        /*0098*/ 	.word	0x0001ba50


	//   ....[7]....
        /*009c*/ 	.word	0x0001ba70


	//   ....[8]....
        /*00a0*/ 	.word	0x0001fca0


	//   ....[9]....
        /*00a4*/ 	.word	0x0001fcd0


	//   ....[10]....
        /*00a8*/ 	.word	0x0001fcf0


	//   ....[11]....
        /*00ac*/ 	.word	0x0001fd10


	//   ....[12]....
        /*00b0*/ 	.word	0x00021b50


	//   ....[13]....
        /*00b4*/ 	.word	0x00021b60


	//   ....[14]....
        /*00b8*/ 	.word	0x00021b90


	//   ....[15]....
        /*00bc*/ 	.word	0x00021ba0


	//   ....[16]....
        /*00c0*/ 	.word	0x00023d50


	//   ....[17]....
        /*00c4*/ 	.word	0x00023dc0


	//   ....[18]....
        /*00c8*/ 	.word	0x00023e20


	//   ....[19]....
        /*00cc*/ 	.word	0x00023e90


	//----- nvinfo : EIATTR_EXIT_INSTR_OFFSETS
	.align		4
.L_752:
        /*00d0*/ 	.byte	0x04, 0x1c
        /*00d2*/ 	.short	(.L_754 - .L_753)


	//   ....[0]....
.L_753:
        /*00d4*/ 	.word	0x00000090


	//----- nvinfo : EIATTR_CRS_STACK_SIZE
	.align		4
.L_754:
        /*00d8*/ 	.byte	0x04, 0x1e
        /*00da*/ 	.short	(.L_756 - .L_755)
.L_755:
        /*00dc*/ 	.word	0x00000000


	//----- nvinfo : EIATTR_CBANK_PARAM_SIZE
	.align		4
.L_756:
        /*00e0*/ 	.byte	0x03, 0x19
        /*00e2*/ 	.short	0x01d0


	//----- nvinfo : EIATTR_PARAM_CBANK
	.align		4
        /*00e4*/ 	.byte	0x04, 0x0a
        /*00e6*/ 	.short	(.L_758 - .L_757)
	.align		4
.L_757:
        /*00e8*/ 	.word	index@(.nv.constant0._ZN5flash24flash_fwd_splitkv_kernelI23Flash_fwd_kernel_traitsILi256ELi64ELi64ELi4ELb0ELb0EN7cutlass10bfloat16_tE19Flash_kernel_traitsILi256ELi64ELi64ELi4ES3_EELb1ELb0ELb0ELb0ELb1ELb1ELb0ELb1EEEvNS_16Flash_fwd_paramsE)
        /*00ec*/ 	.short	0x0210
        /*00ee*/ 	.short	0x01d0


	//----- nvinfo : EIATTR_SW_WAR
	.align		4
.L_758:
        /*00f0*/ 	.byte	0x04, 0x36
        /*00f2*/ 	.short	(.L_760 - .L_759)
.L_759:
        /*00f4*/ 	.word	0x00000008
.L_760:


//--------------------- .nv.info._ZN5flash24flash_fwd_splitkv_kernelI23Flash_fwd_kernel_traitsILi256ELi64ELi64ELi4ELb0ELb0EN7cutlass10bfloat16_tE19Flash_kernel_traitsILi256ELi64ELi64ELi4ES3_EELb1ELb0ELb1ELb0ELb0ELb0ELb0ELb1EEEvNS_16Flash_fwd_paramsE --------------------------
	.section	.nv.info._ZN5flash24flash_fwd_splitkv_kernelI23Flash_fwd_kernel_traitsILi256ELi64ELi64ELi4ELb0ELb0EN7cutlass10bfloat16_tE19Flash_kernel_traitsILi256ELi64ELi64ELi4ES3_EELb1ELb0ELb1ELb0ELb0ELb0ELb0ELb1EEEvNS_16Flash_fwd_paramsE,"",@"SHT_CUDA_INFO"
	.sectionflags	@""
	.align	4


	//----- nvinfo : EIATTR_CUDA_API_VERSION
	.align		4
        /*0000*/ 	.byte	0x04, 0x37
        /*0002*/ 	.short	(.L_762 - .L_761)
.L_761:
        /*0004*/ 	.word	0x00000082


	//----- nvinfo : EIATTR_KPARAM_INFO
	.align		4
.L_762:
        /*0008*/ 	.byte	0x04, 0x17
        /*000a*/ 	.short	(.L_764 - .L_763)
.L_763:
        /*000c*/ 	.word	0x00000000
        /*0010*/ 	.short	0x0000
        /*0012*/ 	.short	0x0000
        /*0014*/ 	.byte	0x00, 0xf0, 0x41, 0x07


	//----- nvinfo : EIATTR_SPARSE_MMA_MASK
	.align		4
.L_764:
        /*0018*/ 	.byte	0x03, 0x50
        /*001a*/ 	.short	0x0000


	//----- nvinfo : EIATTR_MAXREG_COUNT
	.align		4
        /*001c*/ 	.byte	0x03, 0x1b
        /*001e*/ 	.short	0x00ff


	//----- nvinfo : EIATTR_NUM_BARRIERS
	.align		4
        /*0020*/ 	.byte	0x02, 0x4c
        /*0022*/ 	.byte	0x01
	.zero		1


	//----- nvinfo : EIATTR_MERCURY_ISA_VERSION
	.align		4
        /*0024*/ 	.byte	0x03, 0x5f
        /*0026*/ 	.short	0x0101


	//----- nvinfo : EIATTR_COOP_GROUP_MASK_REGIDS
	.align		4
        /*0028*/ 	.byte	0x04, 0x29
        /*002a*/ 	.short	(.L_766 - .L_765)


	//   ....[0]....
.L_765:
        /*002c*/ 	.word	0xffffffff


	//   ....[1]....
        /*0030*/ 	.word	0xffffffff


	//   ....[2]....
        /*0034*/ 	.word	0xffffffff


	//   ....[3]....
        /*0038*/ 	.word	0xffffffff


	//   ....[4]....
        /*003c*/ 	.word	0xffffffff


	//   ....[5]....
        /*0040*/ 	.word	0xffffffff


	//   ....[6]....
        /*0044*/ 	.word	0xffffffff


	//   ....[7]....
        /*0048*/ 	.word	0xffffffff


	//   ....[8]....
        /*004c*/ 	.word	0xffffffff


	//   ....[9]....
        /*0050*/ 	.word	0xffffffff


	//   ....[10]....
        /*0054*/ 	.word	0xffffffff


	//   ....[11]....
        /*0058*/ 	.word	0xffffffff


	//   ....[12]....
        /*005c*/ 	.word	0xffffffff


	//   ....[13]....
        /*0060*/ 	.word	0xffffffff


	//   ....[14]....
        /*0064*/ 	.word	0xffffffff


	//   ....[15]....
        /*0068*/ 	.word	0xffffffff


	//   ....[16]....
        /*006c*/ 	.word	0x05000003


	//   ....[17]....
        /*0070*/ 	.word	0x05000003


	//   ....[18]....
        /*0074*/ 	.word	0x05000003


	//   ....[19]....
        /*0078*/ 	.word	0x05000003


	//----- nvinfo : EIATTR_COOP_GROUP_INSTR_OFFSETS
	.align		4
.L_766:
        /*007c*/ 	.byte	0x04, 0x28
        /*007e*/ 	.short	(.L_768 - .L_767)


	//   ....[0]....
.L_767:
        /*0080*/ 	.word	0x0001bee0


	//   ....[1]....
        /*0084*/ 	.word	0x0001bf00


	//   ....[2]....
        /*0088*/ 	.word	0x0001bfa0


	//   ....[3]....
        /*008c*/ 	.word	0x0001bfb0


	//   ....[4]....
        /*0090*/ 	.word	0x00020740


	//   ....[5]....
        /*0094*/ 	.word	0x00020750


	//   ....[6]....
        /*0098*/ 	.word	0x00020780


	//   ....[7]....
        /*009c*/ 	.word	0x00020790


	//   ....[8]....
        /*00a0*/ 	.word	0x000253c0


	//   ....[9]....
        /*00a4*/ 	.word	0x000253e0


	//   ....[10]....
        /*00a8*/ 	.word	0x00025400


	//   ....[11]....
        /*00ac*/ 	.word	0x00025420


	//   ....[12]....
        /*00b0*/ 	.word	0x00027180


	//   ....[13]....
        /*00b4*/ 	.word	0x00027190


	//   ....[14]....
        /*00b8*/ 	.word	0x000271c0


	//   ....[15]....
        /*00bc*/ 	.word	0x000271d0


	//   ....[16]....
        /*00c0*/ 	.word	0x00029590


	//   ....[17]....
        /*00c4*/ 	.word	0x00029610


	//   ....[18]....
        /*00c8*/ 	.word	0x00029690


	//   ....[19]....
        /*00cc*/ 	.word	0x00029700


	//----- nvinfo : EIATTR_EXIT_INSTR_OFFSETS
	.align		4
.L_768:
        /*00d0*/ 	.byte	0x04, 0x1c
        /*00d2*/ 	.short	(.L_770 - .L_769)


	//   ....[0]....
.L_769:
        /*00d4*/ 	.word	0x00000090


	//----- nvinfo : EIATTR_CRS_STACK_SIZE
	.align		4
.L_770:
        /*00d8*/ 	.byte	0x04, 0x1e
        /*00da*/ 	.short	(.L_772 - .L_771)
.L_771:
        /*00dc*/ 	.word	0x00000000


	//----- nvinfo : EIATTR_CBANK_PARAM_SIZE
	.align		4
.L_772:
        /*00e0*/ 	.byte	0x03, 0x19
        /*00e2*/ 	.short	0x01d0


	//----- nvinfo : EIATTR_PARAM_CBANK
	.align		4
        /*00e4*/ 	.byte	0x04, 0x0a
        /*00e6*/ 	.short	(.L_774 - .L_773)
	.align		4
.L_773:
        /*00e8*/ 	.word	index@(.nv.constant0._ZN5flash24flash_fwd_splitkv_kernelI23Flash_fwd_kernel_traitsILi256ELi64ELi64ELi4ELb0ELb0EN7cutlass10bfloat16_tE19Flash_kernel_traitsILi256ELi64ELi64ELi4ES3_EELb1ELb0ELb1ELb0ELb0ELb0ELb0ELb1EEEvNS_16Flash_fwd_paramsE)
        /*00ec*/ 	.short	0x0210
        /*00ee*/ 	.short	0x01d0


	//----- nvinfo : EIATTR_SW_WAR
	.align		4
.L_774:
        /*00f0*/ 	.byte	0x04, 0x36
        /*00f2*/ 	.short	(.L_776 - .L_775)
.L_775:
        /*00f4*/ 	.word	0x00000008
.L_776:


//--------------------- .nv.info._ZN5flash24flash_fwd_splitkv_kernelI23Flash_fwd_kernel_traitsILi256ELi64ELi64ELi4ELb0ELb0EN7cutlass10bfloat16_tE19Flash_kernel_traitsILi256ELi64ELi64ELi4ES3_EELb1ELb0ELb1ELb0ELb0ELb1ELb0ELb1EEEvNS_16Flash_fwd_paramsE --------------------------
	.section	.nv.info._ZN5flash24flash_fwd_splitkv_kernelI23Flash_fwd_kernel_traitsILi256ELi64ELi64ELi4ELb0ELb0EN7cutlass10bfloat16_tE19Flash_kernel_traitsILi256ELi64ELi64ELi4ES3_EELb1ELb0ELb1ELb0ELb0ELb1ELb0ELb1EEEvNS_16Flash_fwd_paramsE,"",@"SHT_CUDA_INFO"
	.sectionflags	@""
	.align	4


	//----- nvinfo : EIATTR_CUDA_API_VERSION
	.align		4
        /*0000*/ 	.byte	0x04, 0x37
        /*0002*/ 	.short	(.L_778 - .L_777)
.L_777:
        /*0004*/ 	.word	0x00000082


	//----- nvinfo : EIATTR_KPARAM_INFO
	.align		4
.L_778:
        /*0008*/ 	.byte	0x04, 0x17
        /*000a*/ 	.short	(.L_780 - .L_779)
.L_779:
        /*000c*/ 	.word	0x00000000
        /*0010*/ 	.short	0x0000
        /*0012*/ 	.short	0x0000
        /*0014*/ 	.byte	0x00, 0xf0, 0x41, 0x07


	//----- nvinfo : EIATTR_SPARSE_MMA_MASK
	.align		4
.L_780:
        /*0018*/ 	.byte	0x03, 0x50
        /*001a*/ 	.short	0x0000


	//----- nvinfo : EIATTR_MAXREG_COUNT
	.align		4
        /*001c*/ 	.byte	0x03, 0x1b
        /*001e*/ 	.short	0x00ff


	//----- nvinfo : EIATTR_NUM_BARRIERS
	.align		4
        /*0020*/ 	.byte	0x02, 0x4c
        /*0022*/ 	.byte	0x01
	.zero		1


	//----- nvinfo : EIATTR_ANNOTATIONS
	.align		4
        /*0024*/ 	.byte	0x04, 0x55
        /*0026*/ 	.short	(.L_782 - .L_781)


	//   ....[0]....
.L_781:
        /*0028*/ 	.word	0x00000001
        /*002c*/ 	.byte	0x50, 0xd1, 0x01, 0x00, 0x01, 0x00, 0x00, 0x00, 0x80, 0x26, 0x02, 0x00, 0x01, 0x00, 0x00, 0x00
        /*003c*/ 	.byte	0x00, 0x7b, 0x02, 0x00, 0x01, 0x00, 0x00, 0x00, 0x70, 0x7e, 0x02, 0x00, 0x01, 0x00, 0x00, 0x00
        /*004c*/ 	.byte	0xa0, 0x7e, 0x02, 0x00


	//----- nvinfo : EIATTR_MERCURY_ISA_VERSION
	.align		4
.L_782:
        /*0050*/ 	.byte	0x03, 0x5f
        /*0052*/ 	.short	0x0101


	//----- nvinfo : EIATTR_COOP_GROUP_MASK_REGIDS
	.align		4
        /*0054*/ 	.byte	0x04, 0x29
        /*0056*/ 	.short	(.L_784 - .L_783)


	//   ....[0]....
.L_783:
        /*0058*/ 	.word	0xffffffff


	//   ....[1]....
        /*005c*/ 	.word	0xffffffff


	//   ....[2]....
        /*0060*/ 	.word	0xffffffff


	//   ....[3]....
        /*0064*/ 	.word	0xffffffff


	//   ....[4]....
        /*0068*/ 	.word	0xffffffff


	//   ....[5]....
        /*006c*/ 	.word	0xffffffff


	//   ....[6]....
        /*0070*/ 	.word	0xffffffff


	//   ....[7]....
        /*0074*/ 	.word	0xffffffff


	//   ....[8]....
        /*0078*/ 	.word	0xffffffff


	//   ....[9]....
        /*007c*/ 	.word	0xffffffff


	//   ....[10]....
        /*0080*/ 	.word	0xffffffff


	//   ....[11]....
        /*0084*/ 	.word	0xffffffff


	//   ....[12]....
        /*0088*/ 	.word	0xffffffff


	//   ....[13]....
        /*008c*/ 	.word	0xffffffff


	//   ....[14]....
        /*0090*/ 	.word	0xffffffff


	//   ....[15]....
        /*0094*/ 	.word	0xffffffff


	//   ....[16]....
        /*0098*/ 	.word	0x05000003


	//   ....[17]....
        /*009c*/ 	.word	0x05000003


	//   ....[18]....
        /*00a0*/ 	.word	0x05000003


	//   ....[19]....
        /*00a4*/ 	.word	0x05000003


	//----- nvinfo : EIATTR_COOP_GROUP_INSTR_OFFSETS
	.align		4
.L_784:
        /*00a8*/ 	.byte	0x04, 0x28
        /*00aa*/ 	.short	(.L_786 - .L_785)


	//   ....[0]....
.L_785:
        /*00ac*/ 	.word	0x0001c300


	//   ....[1]....
        /*00b0*/ 	.word	0x0001c320


	//   ....[2]....
        /*00b4*/ 	.word	0x0001c3c0


	//   ....[3]....
        /*00b8*/ 	.word	0x0001c3d0


	//   ....[4]....
        /*00bc*/ 	.word	0x00020f90


	//   ....[5]....
        /*00c0*/ 	.word	0x00020fa0


	//   ....[6]....
        /*00c4*/ 	.word	0x00020fd0


	//   ....[7]....
        /*00c8*/ 	.word	0x00020fe0


	//   ....[8]....
        /*00cc*/ 	.word	0x000260e0


	//   ....[9]....
        /*00d0*/ 	.word	0x000260f0


	//   ....[10]....
        /*00d4*/ 	.word	0x00026120


	//   ....[11]....
        /*00d8*/ 	.word	0x00026130


	//   ....[12]....
        /*00dc*/ 	.word	0x00027f20


	//   ....[13]....
        /*00e0*/ 	.word	0x00027f30


	//   ....[14]....
        /*00e4*/ 	.word	0x00027f60


	//   ....[15]....
        /*00e8*/ 	.word	0x00027f70


	//   ....[16]....
        /*00ec*/ 	.word	0x0002a330


	//   ....[17]....
        /*00f0*/ 	.word	0x0002a3b0


	//   ....[18]....
        /*00f4*/ 	.word	0x0002a430


	//   ....[19]....
        /*00f8*/ 	.word	0x0002a4a0


	//----- nvinfo : EIATTR_EXIT_INSTR_OFFSETS
	.align		4
.L_786:
        /*00fc*/ 	.byte	0x04, 0x1c
        /*00fe*/ 	.short	(.L_788 - .L_787)


	//   ....[0]....
.L_787:
        /*0100*/ 	.word	0x000000a0


	//----- nvinfo : EIATTR_CRS_STACK_SIZE
	.align		4
.L_788:
        /*0104*/ 	.byte	0x04, 0x1e
        /*0106*/ 	.short	(.L_790 - .L_789)
.L_789:
        /*0108*/ 	.word	0x00000000


	//----- nvinfo : EIATTR_CBANK_PARAM_SIZE
	.align		4
.L_790:
        /*010c*/ 	.byte	0x03, 0x19
        /*010e*/ 	.short	0x01d0


	//----- nvinfo : EIATTR_PARAM_CBANK
	.align		4
        /*0110*/ 	.byte	0x04, 0x0a
        /*0112*/ 	.short	(.L_792 - .L_791)
	.align		4
.L_791:
        /*0114*/ 	.word	index@(.nv.constant0._ZN5flash24flash_fwd_splitkv_kernelI23Flash_fwd_kernel_traitsILi256ELi64ELi64ELi4ELb0ELb0EN7cutlass10bfloat16_tE19Flash_kernel_traitsILi256ELi64ELi64ELi4ES3_EELb1ELb0ELb1ELb0ELb0ELb1ELb0ELb1EEEvNS_16Flash_fwd_paramsE)
        /*0118*/ 	.short	0x0210
        /*011a*/ 	.short	0x01d0


	//----- nvinfo : EIATTR_SW_WAR
	.align		4
.L_792:
        /*011c*/ 	.byte	0x04, 0x36
        /*011e*/ 	.short	(.L_794 - .L_793)
.L_793:
        /*0120*/ 	.word	0x00000008
.L_794:


//--------------------- .nv.info._ZN5flash24flash_fwd_splitkv_kernelI23Flash_fwd_kernel_traitsILi256ELi64ELi64ELi4ELb0ELb0EN7cutlass10bfloat16_tE19Flash_kernel_traitsILi256ELi64ELi64ELi4ES3_EELb1ELb0ELb0ELb0ELb1ELb0ELb1ELb0EEEvNS_16Flash_fwd_paramsE --------------------------
	.section	.nv.info._ZN5flash24flash_fwd_splitkv_kernelI23Flash_fwd_kernel_traitsILi256ELi64ELi64ELi4ELb0ELb0EN7cutlass10bfloat16_tE19Flash_kernel_traitsILi256ELi64ELi64ELi4ES3_EELb1ELb0ELb0ELb0ELb1ELb0ELb1ELb0EEEvNS_16Flash_fwd_paramsE,"",@"SHT_CUDA_INFO"
	.sectionflags	@""
	.align	4


	//----- nvinfo : EIATTR_CUDA_API_VERSION
	.align		4
        /*0000*/ 	.byte	0x04, 0x37
        /*0002*/ 	.short	(.L_796 - .L_795)
.L_795:
        /*0004*/ 	.word	0x00000082


	//----- nvinfo : EIATTR_KPARAM_INFO
	.align		4
.L_796:
        /*0008*/ 	.byte	0x04, 0x17
        /*000a*/ 	.short	(.L_798 - .L_797)
.L_797:
        /*000c*/ 	.word	0x00000000
        /*0010*/ 	.short	0x0000
        /*0012*/ 	.short	0x0000
        /*0014*/ 	.byte	0x00, 0xf0, 0x41, 0x07


	//----- nvinfo : EIATTR_SPARSE_MMA_MASK
	.align		4
.L_798:
        /*0018*/ 	.byte	0x03, 0x50
        /*001a*/ 	.short	0x0000


	//----- nvinfo : EIATTR_MAXREG_COUNT
	.align		4
        /*001c*/ 	.byte	0x03, 0x1b
        /*001e*/ 	.short	0x00ff


	//----- nvinfo : EIATTR_NUM_BARRIERS
	.align		4
        /*0020*/ 	.byte	0x02, 0x4c
        /*0022*/ 	.byte	0x01
	.zero		1


	//----- nvinfo : EIATTR_MERCURY_ISA_VERSION
	.align		4
        /*0024*/ 	.byte	0x03, 0x5f
        /*0026*/ 	.short	0x0101


	//----- nvinfo : EIATTR_INT_WARP_WIDE_INSTR_OFFSETS
	.align		4
        /*0028*/ 	.byte	0x04, 0x31
        /*002a*/ 	.short	(.L_800 - .L_799)


	//   ....[0]....
.L_799:
        /*002c*/ 	.word	0x00002640


	//   ....[1]....
        /*0030*/ 	.word	0x00002960


	//----- nvinfo : EIATTR_COOP_GROUP_MASK_REGIDS
	.align		4
.L_800:
        /*0034*/ 	.byte	0x04, 0x29
        /*0036*/ 	.short	(.L_802 - .L_801)


	//   ....[0]....
.L_801:
        /*0038*/ 	.word	0xffffffff


	//   ....[1]....
        /*003c*/ 	.word	0xffffffff


	//   ....[2]....
        /*0040*/ 	.word	0xffffffff


	//   ....[3]....
        /*0044*/ 	.word	0xffffffff


	//   ....[4]....
        /*0048*/ 	.word	0xffffffff


	//   ....[5]....
        /*004c*/ 	.word	0xffffffff


	//   ....[6]....
        /*0050*/ 	.word	0xffffffff


	//   ....[7]....
        /*0054*/ 	.word	0xffffffff


	//   ....[8]....
        /*0058*/ 	.word	0xffffffff


	//   ....[9]....
        /*005c*/ 	.word	0xffffffff


	//   ....[10]....
        /*0060*/ 	.word	0xffffffff


	//   ....[11]....
        /*0064*/ 	.word	0xffffffff


	//   ....[12]....
        /*0068*/ 	.word	0xffffffff


	//   ....[13]....
        /*006c*/ 	.word	0xffffffff


	//   ....[14]....
        /*0070*/ 	.word	0xffffffff


	//   ....[15]....
        /*0074*/ 	.word	0xffffffff


	//----- nvinfo : EIATTR_COOP_GROUP_INSTR_OFFSETS
	.align		4
.L_802:
        /*0078*/ 	.byte	0x04, 0x28
        /*007a*/ 	.short	(.L_804 - .L_803)


	//   ....[0]....
.L_803:
        /*007c*/ 	.word	0x00004e90


	//   ....[1]....
        /*0080*/ 	.word	0x00004f70


	//   ....[2]....
        /*0084*/ 	.word	0x00004f80


	//   ....[3]....
        /*0088*/ 	.word	0x00004fb0


	//   ....[4]....
        /*008c*/ 	.word	0x00008520


	//   ....[5]....
        /*0090*/ 	.word	0x00008530


	//   ....[6]....
        /*0094*/ 	.word	0x00008560


	//   ....[7]....
        /*0098*/ 	.word	0x00008570


	//   ....[8]....
        /*009c*/ 	.word	0x0000be30


	//   ....[9]....
        /*00a0*/ 	.word	0x0000be50


	//   ....[10]....
        /*00a4*/ 	.word	0x0000be80


	//   ....[11]....
        /*00a8*/ 	.word	0x0000be90


	//   ....[12]....
        /*00ac*/ 	.word	0x0000da70


	//   ....[13]....
        /*00b0*/ 	.word	0x0000dab0


	//   ....[14]....
        /*00b4*/ 	.word	0x0000db60


	//   ....[15]....
        /*00b8*/ 	.word	0x0000db70


	//----- nvinfo : EIATTR_EXIT_INSTR_OFFSETS
	.align		4
.L_804:
        /*00bc*/ 	.byte	0x04, 0x1c
        /*00be*/ 	.short	(.L_806 - .L_805)


	//   ....[0]....
.L_805:
        /*00c0*/ 	.word	0x00000620


	//   ....[1]....
        /*00c4*/ 	.word	0x00001000


	//   ....[2]....
        /*00c8*/ 	.word	0x00001030


	//   ....[3]....
        /*00cc*/ 	.word	0x0000f330


	//   ....[4]....
        /*00d0*/ 	.word	0x0000f380


	//----- nvinfo : EIATTR_CRS_STACK_SIZE
	.align		4
.L_806:
        /*00d4*/ 	.byte	0x04, 0x1e
        /*00d6*/ 	.short	(.L_808 - .L_807)
.L_807:
        /*00d8*/ 	.word	0x00000000


	//----- nvinfo : EIATTR_CBANK_PARAM_SIZE
	.align		4
.L_808:
        /*00dc*/ 	.byte	0x03, 0x19
        /*00de*/ 	.short	0x01d0


	//----- nvinfo : EIATTR_PARAM_CBANK
	.align		4
        /*00e0*/ 	.byte	0x04, 0x0a
        /*00e2*/ 	.short	(.L_810 - .L_809)
	.align		4
.L_809:
        /*00e4*/ 	.word	index@(.nv.constant0._ZN5flash24flash_fwd_splitkv_kernelI23Flash_fwd_kernel_traitsILi256ELi64ELi64ELi4ELb0ELb0EN7cutlass10bfloat16_tE19Flash_kernel_traitsILi256ELi64ELi64ELi4ES3_EELb1ELb0ELb0ELb0ELb1ELb0ELb1ELb0EEEvNS_16Flash_fwd_paramsE)
        /*00e8*/ 	.short	0x0210
        /*00ea*/ 	.short	0x01d0


	//----- nvinfo : EIATTR_SW_WAR
	.align		4
.L_810:
        /*00ec*/ 	.byte	0x04, 0x36
        /*00ee*/ 	.short	(.L_812 - .L_811)
.L_811:
        /*00f0*/ 	.word	0x00000008
.L_812:


//--------------------- .nv.info._ZN5flash24flash_fwd_splitkv_kernelI23Flash_fwd_kernel_traitsILi256ELi64ELi64ELi4ELb0ELb0EN7cutlass10bfloat16_tE19Flash_kernel_traitsILi256ELi64ELi64ELi4ES3_EELb1ELb0ELb0ELb0ELb1ELb1ELb1ELb0EEEvNS_16Flash_fwd_paramsE --------------------------
	.section	.nv.info._ZN5flash24flash_fwd_splitkv_kernelI23Flash_fwd_kernel_traitsILi256ELi64ELi64ELi4ELb0ELb0EN7cutlass10bfloat16_tE19Flash_kernel_traitsILi256ELi64ELi64ELi4ES3_EELb1ELb0ELb0ELb0ELb1ELb1ELb1ELb0EEEvNS_16Flash_fwd_paramsE,"",@"SHT_CUDA_INFO"
	.sectionflags	@""
	.align	4


	//----- nvinfo : EIATTR_CUDA_API_VERSION
	.align		4
        /*0000*/ 	.byte	0x04, 0x37
        /*0002*/ 	.short	(.L_814 - .L_813)
.L_813:
        /*0004*/ 	.word	0x00000082


	//----- nvinfo : EIATTR_KPARAM_INFO
	.align		4
.L_814:
        /*0008*/ 	.byte	0x04, 0x17
        /*000a*/ 	.short	(.L_816 - .L_815)
.L_815:
        /*000c*/ 	.word	0x00000000
        /*0010*/ 	.short	0x0000
        /*0012*/ 	.short	0x0000
        /*0014*/ 	.byte	0x00, 0xf0, 0x41, 0x07


	//----- nvinfo : EIATTR_SPARSE_MMA_MASK
	.align		4
.L_816:
        /*0018*/ 	.byte	0x03, 0x50
        /*001a*/ 	.short	0x0000


	//----- nvinfo : EIATTR_MAXREG_COUNT
	.align		4
        /*001c*/ 	.byte	0x03, 0x1b
        /*001e*/ 	.short	0x00ff


	//----- nvinfo : EIATTR_NUM_BARRIERS
	.align		4
        /*0020*/ 	.byte	0x02, 0x4c
        /*0022*/ 	.byte	0x01
	.zero		1


	//----- nvinfo : EIATTR_MERCURY_ISA_VERSION
	.align		4
        /*0024*/ 	.byte	0x03, 0x5f
        /*0026*/ 	.short	0x0101


	//----- nvinfo : EIATTR_INT_WARP_WIDE_INSTR_OFFSETS
	.align		4
        /*0028*/ 	.byte	0x04, 0x31
        /*002a*/ 	.short	(.L_818 - .L_817)


	//   ....[0]....
.L_817:
        /*002c*/ 	.word	0x000025e0


	//   ....[1]....
        /*0030*/ 	.word	0x00002930


	//----- nvinfo : EIATTR_COOP_GROUP_MASK_REGIDS
	.align		4
.L_818:
        /*0034*/ 	.byte	0x04, 0x29
        /*0036*/ 	.short	(.L_820 - .L_819)


	//   ....[0]....
.L_819:
        /*0038*/ 	.word	0xffffffff


	//   ....[1]....
        /*003c*/ 	.word	0xffffffff


	//   ....[2]....
        /*0040*/ 	.word	0xffffffff


	//   ....[3]....
        /*0044*/ 	.word	0xffffffff


	//   ....[4]....
        /*0048*/ 	.word	0xffffffff


	//   ....[5]....
        /*004c*/ 	.word	0xffffffff


	//   ....[6]....
        /*0050*/ 	.word	0xffffffff


	//   ....[7]....
        /*0054*/ 	.word	0xffffffff


	//   ....[8]....
        /*0058*/ 	.word	0xffffffff


	//   ....[9]....
        /*005c*/ 	.word	0xffffffff


	//   ....[10]....
        /*0060*/ 	.word	0xffffffff


	//   ....[11]....
        /*0064*/ 	.word	0xffffffff


	//   ....[12]....
        /*0068*/ 	.word	0xffffffff


	//   ....[13]....
        /*006c*/ 	.word	0xffffffff


	//   ....[14]....
        /*0070*/ 	.word	0xffffffff


	//   ....[15]....
        /*0074*/ 	.word	0xffffffff


	//----- nvinfo : EIATTR_COOP_GROUP_INSTR_OFFSETS
	.align		4
.L_820:
        /*0078*/ 	.byte	0x04, 0x28
        /*007a*/ 	.short	(.L_822 - .L_821)


	//   ....[0]....
.L_821:
        /*007c*/ 	.word	0x00005310


	//   ....[1]....
        /*0080*/ 	.word	0x000053f0


	//   ....[2]....
        /*0084*/ 	.word	0x00005400


	//   ....[3]....
        /*0088*/ 	.word	0x00005430


	//   ....[4]....
        /*008c*/ 	.word	0x00008d80


	//   ....[5]....
        /*0090*/ 	.word	0x00008d90


	//   ....[6]....
        /*0094*/ 	.word	0x00008dc0


	//   ....[7]....
        /*0098*/ 	.word	0x00008dd0


	//   ....[8]....
        /*009c*/ 	.word	0x0000ca70


	//   ....[9]....
        /*00a0*/ 	.word	0x0000ca80


	//   ....[10]....
        /*00a4*/ 	.word	0x0000cab0


	//   ....[11]....
        /*00a8*/ 	.word	0x0000cac0


	//   ....[12]....
        /*00ac*/ 	.word	0x0000e720


	//   ....[13]....
        /*00b0*/ 	.word	0x0000e760


	//   ....[14]....
        /*00b4*/ 	.word	0x0000e830


	//   ....[15]....
        /*00b8*/ 	.word	0x0000e840


	//----- nvinfo : EIATTR_EXIT_INSTR_OFFSETS
	.align		4
.L_822:
        /*00bc*/ 	.byte	0x04, 0x1c
        /*00be*/ 	.short	(.L_824 - .L_823)


	//   ....[0]....
.L_823:
        /*00c0*/ 	.word	0x00000620


	//   ....[1]....
        /*00c4*/ 	.word	0x00001000


	//   ....[2]....
        /*00c8*/ 	.word	0x00001030


	//   ....[3]....
        /*00cc*/ 	.word	0x0000ffe0


	//   ....[4]....
        /*00d0*/ 	.word	0x00010030


	//----- nvinfo : EIATTR_CRS_STACK_SIZE
	.align		4
.L_824:
        /*00d4*/ 	.byte	0x04, 0x1e
        /*00d6*/ 	.short	(.L_826 - .L_825)
.L_825:
        /*00d8*/ 	.word	0x00000000


	//----- nvinfo : EIATTR_CBANK_PARAM_SIZE
	.align		4
.L_826:
        /*00dc*/ 	.byte	0x03, 0x19
        /*00de*/ 	.short	0x01d0


	//----- nvinfo : EIATTR_PARAM_CBANK
	.align		4
        /*00e0*/ 	.byte	0x04, 0x0a
        /*00e2*/ 	.short	(.L_828 - .L_827)
	.align		4
.L_827:
        /*00e4*/ 	.word	index@(.nv.constant0._ZN5flash24flash_fwd_splitkv_kernelI23Flash_fwd_kernel_traitsILi256ELi64ELi64ELi4ELb0ELb0EN7cutlass10bfloat16_tE19Flash_kernel_traitsILi256ELi64ELi64ELi4ES3_EELb1ELb0ELb0ELb0ELb1ELb1ELb1ELb0EEEvNS_16Flash_fwd_paramsE)
        /*00e8*/ 	.short	0x0210
        /*00ea*/ 	.short	0x01d0


	//----- nvinfo : EIATTR_SW_WAR
	.align		4
.L_828:
        /*00ec*/ 	.byte	0x04, 0x36
        /*00ee*/ 	.short	(.L_830 - .L_829)
.L_829:
        /*00f0*/ 	.word	0x00000008
.L_830:


//--------------------- .nv.info._ZN5flash24flash_fwd_splitkv_kernelI23Flash_fwd_kernel_traitsILi256ELi64ELi64ELi4ELb0ELb0EN7cutlass10bfloat16_tE19Flash_kernel_traitsILi256ELi64ELi64ELi4ES3_EELb1ELb0ELb1ELb0ELb0ELb0ELb1ELb0EEEvNS_16Flash_fwd_paramsE --------------------------
	.section	.nv.info._ZN5flash24flash_fwd_splitkv_kernelI23Flash_fwd_kernel_traitsILi256ELi64ELi64ELi4ELb0ELb0EN7cutlass10bfloat16_tE19Flash_kernel_traitsILi256ELi64ELi64ELi4ES3_EELb1ELb0ELb1ELb0ELb0ELb0ELb1ELb0EEEvNS_16Flash_fwd_paramsE,"",@"SHT_CUDA_INFO"
	.sectionflags	@""
	.align	4


	//----- nvinfo : EIATTR_CUDA_API_VERSION
	.align		4
        /*0000*/ 	.byte	0x04, 0x37
        /*0002*/ 	.short	(.L_832 - .L_831)
.L_831:
        /*0004*/ 	.word	0x00000082


	//----- nvinfo : EIATTR_KPARAM_INFO
	.align		4
.L_832:
        /*0008*/ 	.byte	0x04, 0x17
        /*000a*/ 	.short	(.L_834 - .L_833)
.L_833:
        /*000c*/ 	.word	0x00000000
        /*0010*/ 	.short	0x0000
        /*0012*/ 	.short	0x0000
        /*0014*/ 	.byte	0x00, 0xf0, 0x41, 0x07


	//----- nvinfo : EIATTR_SPARSE_MMA_MASK
	.align		4
.L_834:
        /*0018*/ 	.byte	0x03, 0x50
        /*001a*/ 	.short	0x0000


	//----- nvinfo : EIATTR_MAXREG_COUNT
	.align		4
        /*001c*/ 	.byte	0x03, 0x1b
        /*001e*/ 	.short	0x00ff


	//----- nvinfo : EIATTR_NUM_BARRIERS
	.align		4
        /*0020*/ 	.byte	0x02, 0x4c
        /*0022*/ 	.byte	0x01
	.zero		1


	//----- nvinfo : EIATTR_MERCURY_ISA_VERSION
	.align		4
        /*0024*/ 	.byte	0x03, 0x5f
        /*0026*/ 	.short	0x0101


	//----- nvinfo : EIATTR_INT_WARP_WIDE_INSTR_OFFSETS
	.align		4
        /*0028*/ 	.byte	0x04, 0x31
        /*002a*/ 	.short	(.L_836 - .L_835)


	//   ....[0]....
.L_835:
        /*002c*/ 	.word	0x00004be0


	//   ....[1]....
        /*0030*/ 	.word	0x00004bf0


	//   ....[2]....
        /*0034*/ 	.word	0x00004c10


	//   ....[3]....
        /*0038*/ 	.word	0x0000b5f0


	//----- nvinfo : EIATTR_COOP_GROUP_MASK_REGIDS
	.align		4
.L_836:
        /*003c*/ 	.byte	0x04, 0x29
        /*003e*/ 	.short	(.L_838 - .L_837)


	//   ....[0]....
.L_837:
        /*0040*/ 	.word	0xffffffff


	//   ....[1]....
        /*0044*/ 	.word	0xffffffff


	//   ....[2]....
        /*0048*/ 	.word	0xffffffff


	//   ....[3]....
        /*004c*/ 	.word	0xffffffff


	//   ....[4]....
        /*0050*/ 	.word	0xffffffff


	//   ....[5]....
        /*0054*/ 	.word	0xffffffff


	//   ....[6]....
        /*0058*/ 	.word	0xffffffff


	//   ....[7]....
        /*005c*/ 	.word	0xffffffff


	//   ....[8]....
        /*0060*/ 	.word	0xffffffff


	//   ....[9]....
        /*0064*/ 	.word	0xffffffff


	//   ....[10]....
        /*0068*/ 	.word	0xffffffff


	//   ....[11]....
        /*006c*/ 	.word	0xffffffff


	//   ....[12]....
        /*0070*/ 	.word	0xffffffff


	//   ....[13]....
        /*0074*/ 	.word	0xffffffff


	//   ....[14]....
        /*0078*/ 	.word	0xffffffff


	//   ....[15]....
        /*007c*/ 	.word	0xffffffff


	//----- nvinfo : EIATTR_COOP_GROUP_INSTR_OFFSETS
	.align		4
.L_838:
        /*0080*/ 	.byte	0x04, 0x28
        /*0082*/ 	.short	(.L_840 - .L_839)


	//   ....[0]....
.L_839:
        /*0084*/ 	.word	0x00007800


	//   ....[1]....
        /*0088*/ 	.word	0x00007820


	//   ....[2]....
        /*008c*/ 	.word	0x000078c0


	//   ....[3]....
        /*0090*/ 	.word	0x000078d0


	//   ....[4]....
        /*0094*/ 	.word	0x0000c170


	//   ....[5]....
        /*0098*/ 	.word	0x0000c180


	//   ....[6]....
        /*009c*/ 	.word	0x0000c1b0


	//   ....[7]....
        /*00a0*/ 	.word	0x0000c1c0


	//   ....[8]....
        /*00a4*/ 	.word	0x00010d80


	//   ....[9]....
        /*00a8*/ 	.word	0x00010d90


	//   ....[10]....
        /*00ac*/ 	.word	0x00010dc0


	//   ....[11]....
        /*00b0*/ 	.word	0x00010dd0


	//   ....[12]....
        /*00b4*/ 	.word	0x000129c0


	//   ....[13]....
        /*00b8*/ 	.word	0x00012a00


	//   ....[14]....
        /*00bc*/ 	.word	0x00012aa0


	//   ....[15]....
        /*00c0*/ 	.word	0x00012ab0


	//----- nvinfo : EIATTR_EXIT_INSTR_OFFSETS
	.align		4
.L_840:
        /*00c4*/ 	.byte	0x04, 0x1c
        /*00c6*/ 	.short	(.L_842 - .L_841)


	//   ....[0]....
.L_841:
        /*00c8*/ 	.word	0x00000590


	//   ....[1]....
        /*00cc*/ 	.word	0x00001420


	//   ....[2]....
        /*00d0*/ 	.word	0x00001450


	//   ....[3]....
        /*00d4*/ 	.word	0x00014700


	//   ....[4]....
        /*00d8*/ 	.word	0x000147b0


	//   ....[5]....
        /*00dc*/ 	.word	0x000147d0


	//----- nvinfo : EIATTR_CRS_STACK_SIZE
	.align		4
.L_842:
        /*00e0*/ 	.byte	0x04, 0x1e
        /*00e2*/ 	.short	(.L_844 - .L_843)
.L_843:
        /*00e4*/ 	.word	0x00000000


	//----- nvinfo : EIATTR_CBANK_PARAM_SIZE
	.align		4
.L_844:
        /*00e8*/ 	.byte	0x03, 0x19
        /*00ea*/ 	.short	0x01d0


	//----- nvinfo : EIATTR_PARAM_CBANK
	.align		4
        /*00ec*/ 	.byte	0x04, 0x0a
        /*00ee*/ 	.short	(.L_846 - .L_845)
	.align		4
.L_845:
        /*00f0*/ 	.word	index@(.nv.constant0._ZN5flash24flash_fwd_splitkv_kernelI23Flash_fwd_kernel_traitsILi256ELi64ELi64ELi4ELb0ELb0EN7cutlass10bfloat16_tE19Flash_kernel_traitsILi256ELi64ELi64ELi4ES3_EELb1ELb0ELb1ELb0ELb0ELb0ELb1ELb0EEEvNS_16Flash_fwd_paramsE)
        /*00f4*/ 	.short	0x0210
        /*00f6*/ 	.short	0x01d0


	//----- nvinfo : EIATTR_SW_WAR
	.align		4
.L_846:
        /*00f8*/ 	.byte	0x04, 0x36
        /*00fa*/ 	.short	(.L_848 - .L_847)
.L_847:
        /*00fc*/ 	.word	0x00000008
.L_848:


//--------------------- .nv.info._ZN5flash24flash_fwd_splitkv_kernelI23Flash_fwd_kernel_traitsILi256ELi64ELi64ELi4ELb0ELb0EN7cutlass10bfloat16_tE19Flash_kernel_traitsILi256ELi64ELi64ELi4ES3_EELb1ELb0ELb1ELb0ELb0ELb1ELb1ELb0EEEvNS_16Flash_fwd_paramsE --------------------------
	.section	.nv.info._ZN5flash24flash_fwd_splitkv_kernelI23Flash_fwd_kernel_traitsILi256ELi64ELi64ELi4ELb0ELb0EN7cutlass10bfloat16_tE19Flash_kernel_traitsILi256ELi64ELi64ELi4ES3_EELb1ELb0ELb1ELb0ELb0ELb1ELb1ELb0EEEvNS_16Flash_fwd_paramsE,"",@"SHT_CUDA_INFO"
	.sectionflags	@""
	.align	4


	//----- nvinfo : EIATTR_CUDA_API_VERSION
	.align		4
        /*0000*/ 	.byte	0x04, 0x37
        /*0002*/ 	.short	(.L_850 - .L_849)
.L_849:
        /*0004*/ 	.word	0x00000082


	//----- nvinfo : EIATTR_KPARAM_INFO
	.align		4
.L_850:
        /*0008*/ 	.byte	0x04, 0x17
        /*000a*/ 	.short	(.L_852 - .L_851)
.L_851:
        /*000c*/ 	.word	0x00000000
        /*0010*/ 	.short	0x0000
        /*0012*/ 	.short	0x0000
        /*0014*/ 	.byte	0x00, 0xf0, 0x41, 0x07


	//----- nvinfo : EIATTR_SPARSE_MMA_MASK
	.align		4
.L_852:
        /*0018*/ 	.byte	0x03, 0x50
        /*001a*/ 	.short	0x0000


	//----- nvinfo : EIATTR_MAXREG_COUNT
	.align		4
        /*001c*/ 	.byte	0x03, 0x1b
        /*001e*/ 	.short	0x00ff


	//----- nvinfo : EIATTR_NUM_BARRIERS
	.align		4
        /*0020*/ 	.byte	0x02, 0x4c
        /*0022*/ 	.byte	0x01
	.zero		1


	//----- nvinfo : EIATTR_MERCURY_ISA_VERSION
	.align		4
        /*0024*/ 	.byte	0x03, 0x5f
        /*0026*/ 	.short	0x0101


	//----- nvinfo : EIATTR_INT_WARP_WIDE_INSTR_OFFSETS
	.align		4
        /*0028*/ 	.byte	0x04, 0x31
        /*002a*/ 	.short	(.L_854 - .L_853)


	//   ....[0]....
.L_853:
        /*002c*/ 	.word	0x00004bf0


	//   ....[1]....
        /*0030*/ 	.word	0x00004c00


	//   ....[2]....
        /*0034*/ 	.word	0x00004c20


	//   ....[3]....
        /*0038*/ 	.word	0x0000be20


	//----- nvinfo : EIATTR_COOP_GROUP_MASK_REGIDS
	.align		4
.L_854:
        /*003c*/ 	.byte	0x04, 0x29
        /*003e*/ 	.short	(.L_856 - .L_855)


	//   ....[0]....
.L_855:
        /*0040*/ 	.word	0xffffffff


	//   ....[1]....
        /*0044*/ 	.word	0xffffffff


	//   ....[2]....
        /*0048*/ 	.word	0xffffffff


	//   ....[3]....
        /*004c*/ 	.word	0xffffffff


	//   ....[4]....
        /*0050*/ 	.word	0xffffffff


	//   ....[5]....
        /*0054*/ 	.word	0xffffffff


	//   ....[6]....
        /*0058*/ 	.word	0xffffffff


	//   ....[7]....
        /*005c*/ 	.word	0xffffffff


	//   ....[8]....
        /*0060*/ 	.word	0xffffffff


	//   ....[9]....
        /*0064*/ 	.word	0xffffffff


	//   ....[10]....
        /*0068*/ 	.word	0xffffffff


	//   ....[11]....
        /*006c*/ 	.word	0xffffffff


	//   ....[12]....
        /*0070*/ 	.word	0xffffffff


	//   ....[13]....
        /*0074*/ 	.word	0xffffffff


	//   ....[14]....
        /*0078*/ 	.word	0xffffffff


	//   ....[15]....
        /*007c*/ 	.word	0xffffffff


	//----- nvinfo : EIATTR_COOP_GROUP_INSTR_OFFSETS
	.align		4
.L_856:
        /*0080*/ 	.byte	0x04, 0x28
        /*0082*/ 	.short	(.L_858 - .L_857)


	//   ....[0]....
.L_857:
        /*0084*/ 	.word	0x00007c30


	//   ....[1]....
        /*0088*/ 	.word	0x00007c50


	//   ....[2]....
        /*008c*/ 	.word	0x00007cf0


	//   ....[3]....
        /*0090*/ 	.word	0x00007d00


	//   ....[4]....
        /*0094*/ 	.word	0x0000c970


	//   ....[5]....
        /*0098*/ 	.word	0x0000c980


	//   ....[6]....
        /*009c*/ 	.word	0x0000c9b0


	//   ....[7]....
        /*00a0*/ 	.word	0x0000c9c0


	//   ....[8]....
        /*00a4*/ 	.word	0x00011960


	//   ....[9]....
        /*00a8*/ 	.word	0x00011970


	//   ....[10]....
        /*00ac*/ 	.word	0x000119a0


	//   ....[11]....
        /*00b0*/ 	.word	0x000119b0


	//   ....[12]....
        /*00b4*/ 	.word	0x00013600


	//   ....[13]....
        /*00b8*/ 	.word	0x00013640


	//   ....[14]....
        /*00bc*/ 	.word	0x000136e0


	//   ....[15]....
        /*00c0*/ 	.word	0x000136f0


	//----- nvinfo : EIATTR_EXIT_INSTR_OFFSETS
	.align		4
.L_858:
        /*00c4*/ 	.byte	0x04, 0x1c
        /*00c6*/ 	.short	(.L_860 - .L_859)


	//   ....[0]....
.L_859:
        /*00c8*/ 	.word	0x00000590


	//   ....[1]....
        /*00cc*/ 	.word	0x00001420


	//   ....[2]....
        /*00d0*/ 	.word	0x00001450


	//   ....[3]....
        /*00d4*/ 	.word	0x00015340


	//   ....[4]....
        /*00d8*/ 	.word	0x000153f0


	//   ....[5]....
        /*00dc*/ 	.word	0x00015410


	//----- nvinfo : EIATTR_CRS_STACK_SIZE
	.align		4
.L_860:
        /*00e0*/ 	.byte	0x04, 0x1e
        /*00e2*/ 	.short	(.L_862 - .L_861)
.L_861:
        /*00e4*/ 	.word	0x00000000


	//----- nvinfo : EIATTR_CBANK_PARAM_SIZE
	.align		4
.L_862:
        /*00e8*/ 	.byte	0x03, 0x19
        /*00ea*/ 	.short	0x01d0


	//----- nvinfo : EIATTR_PARAM_CBANK
	.align		4
        /*00ec*/ 	.byte	0x04, 0x0a
        /*00ee*/ 	.short	(.L_864 - .L_863)
	.align		4
.L_863:
        /*00f0*/ 	.word	index@(.nv.constant0._ZN5flash24flash_fwd_splitkv_kernelI23Flash_fwd_kernel_traitsILi256ELi64ELi64ELi4ELb0ELb0EN7cutlass10bfloat16_tE19Flash_kernel_traitsILi256ELi64ELi64ELi4ES3_EELb1ELb0ELb1ELb0ELb0ELb1ELb1ELb0EEEvNS_16Flash_fwd_paramsE)
        /*00f4*/ 	.short	0x0210
        /*00f6*/ 	.short	0x01d0


	//----- nvinfo : EIATTR_SW_WAR
	.align		4
.L_864:
        /*00f8*/ 	.byte	0x04, 0x36
        /*00fa*/ 	.short	(.L_866 - .L_865)
.L_865:
        /*00fc*/ 	.word	0x00000008
.L_866:


//--------------------- .nv.info._ZN5flash24flash_fwd_splitkv_kernelI23Flash_fwd_kernel_traitsILi256ELi64ELi64ELi4ELb0ELb0EN7cutlass10bfloat16_tE19Flash_kernel_traitsILi256ELi64ELi64ELi4ES3_EELb1ELb0ELb0ELb0ELb1ELb0ELb1ELb1EEEvNS_16Flash_fwd_paramsE --------------------------
	.section	.nv.info._ZN5flash24flash_fwd_splitkv_kernelI23Flash_fwd_kernel_traitsILi256ELi64ELi64ELi4ELb0ELb0EN7cutlass10bfloat16_tE19Flash_kernel_traitsILi256ELi64ELi64ELi4ES3_EELb1ELb0ELb0ELb0ELb1ELb0ELb1ELb1EEEvNS_16Flash_fwd_paramsE,"",@"SHT_CUDA_INFO"
	.sectionflags	@""
	.align	4


	//----- nvinfo : EIATTR_CUDA_API_VERSION
	.align		4
        /*0000*/ 	.byte	0x04, 0x37
        /*0002*/ 	.short	(.L_868 - .L_867)
.L_867:
        /*0004*/ 	.word	0x00000082


	//----- nvinfo : EIATTR_KPARAM_INFO
	.align		4
.L_868:
        /*0008*/ 	.byte	0x04, 0x17
        /*000a*/ 	.short	(.L_870 - .L_869)
.L_869:
        /*000c*/ 	.word	0x00000000
        /*0010*/ 	.short	0x0000
        /*0012*/ 	.short	0x0000
        /*0014*/ 	.byte	0x00, 0xf0, 0x41, 0x07


	//----- nvinfo : EIATTR_SPARSE_MMA_MASK
	.align		4
.L_870:
        /*0018*/ 	.byte	0x03, 0x50
        /*001a*/ 	.short	0x0000


	//----- nvinfo : EIATTR_MAXREG_COUNT
	.align		4
        /*001c*/ 	.byte	0x03, 0x1b
        /*001e*/ 	.short	0x00ff


	//----- nvinfo : EIATTR_NUM_BARRIERS
	.align		4
        /*0020*/ 	.byte	0x02, 0x4c
        /*0022*/ 	.byte	0x01
	.zero		1


	//----- nvinfo : EIATTR_MERCURY_ISA_VERSION
	.align		4
        /*0024*/ 	.byte	0x03, 0x5f
        /*0026*/ 	.short	0x0101


	//----- nvinfo : EIATTR_COOP_GROUP_MASK_REGIDS
	.align		4
        /*0028*/ 	.byte	0x04, 0x29
        /*002a*/ 	.short	(.L_872 - .L_871)


	//   ....[0]....
.L_871:
        /*002c*/ 	.word	0xffffffff


	//   ....[1]....
        /*0030*/ 	.word	0xffffffff


	//   ....[2]....
        /*0034*/ 	.word	0xffffffff


	//   ....[3]....
        /*0038*/ 	.word	0xffffffff


	//   ....[4]....
        /*003c*/ 	.word	0xffffffff


	//   ....[5]....
        /*0040*/ 	.word	0xffffffff


	//   ....[6]....
        /*0044*/ 	.word	0xffffffff


	//   ....[7]....
        /*0048*/ 	.word	0xffffffff


	//   ....[8]....
        /*004c*/ 	.word	0xffffffff


	//   ....[9]....
        /*0050*/ 	.word	0xffffffff


	//   ....[10]....
        /*0054*/ 	.word	0xffffffff


	//   ....[11]....
        /*0058*/ 	.word	0xffffffff


	//   ....[12]....
        /*005c*/ 	.word	0xffffffff


	//   ....[13]....
        /*0060*/ 	.word	0xffffffff


	//   ....[14]....
        /*0064*/ 	.word	0xffffffff


	//   ....[15]....
        /*0068*/ 	.word	0xffffffff


	//   ....[16]....
        /*006c*/ 	.word	0x0500000c


	//   ....[17]....
        /*0070*/ 	.word	0x0500000c


	//   ....[18]....
        /*0074*/ 	.word	0x0500000c


	//   ....[19]....
        /*0078*/ 	.word	0x0500000c


	//----- nvinfo : EIATTR_COOP_GROUP_INSTR_OFFSETS
	.align		4
.L_872:
        /*007c*/ 	.byte	0x04, 0x28
        /*007e*/ 	.short	(.L_874 - .L_873)


	//   ....[0]....
.L_873:
        /*0080*/ 	.word	0x00017920


	//   ....[1]....
        /*0084*/ 	.word	0x00017940


	//   ....[2]....
        /*0088*/ 	.word	0x000179e0


	//   ....[3]....
        /*008c*/ 	.word	0x000179f0


	//   ....[4]....
        /*0090*/ 	.word	0x0001b300


	//   ....[5]....
        /*0094*/ 	.word	0x0001b340


	//   ....[6]....
        /*0098*/ 	.word	0x0001b360


	//   ....[7]....
        /*009c*/ 	.word	0x0001b380


	//   ....[8]....
        /*00a0*/ 	.word	0x0001f1b0


	//   ....[9]....
        /*00a4*/ 	.word	0x0001f1d0


	//   ....[10]....
        /*00a8*/ 	.word	0x0001f1f0


	//   ....[11]....
        /*00ac*/ 	.word	0x0001f210


	//   ....[12]....
        /*00b0*/ 	.word	0x00020f60


	//   ....[13]....
        /*00b4*/ 	.word	0x00020f70


	//   ....[14]....
        /*00b8*/ 	.word	0x00020fa0


	//   ....[15]....
        /*00bc*/ 	.word	0x00020fb0


	//   ....[16]....
        /*00c0*/ 	.word	0x00022c50


	//   ....[17]....
        /*00c4*/ 	.word	0x00022cc0


	//   ....[18]....
        /*00c8*/ 	.word	0x00022d20


	//   ....[19]....
        /*00cc*/ 	.word	0x00022d90


	//----- nvinfo : EIATTR_EXIT_INSTR_OFFSETS
	.align		4
.L_874:
        /*00d0*/ 	.byte	0x04, 0x1c
        /*00d2*/ 	.short	(.L_876 - .L_875)


	//   ....[0]....
.L_875:
        /*00d4*/ 	.word	0x000001f0


	//----- nvinfo : EIATTR_CRS_STACK_SIZE
	.align		4
.L_876:
        /*00d8*/ 	.byte	0x04, 0x1e
        /*00da*/ 	.short	(.L_878 - .L_877)
.L_877:
        /*00dc*/ 	.word	0x00000000


	//----- nvinfo : EIATTR_CBANK_PARAM_SIZE
	.align		4
.L_878:
        /*00e0*/ 	.byte	0x03, 0x19
        /*00e2*/ 	.short	0x01d0


	//----- nvinfo : EIATTR_PARAM_CBANK
	.align		4
        /*00e4*/ 	.byte	0x04, 0x0a
        /*00e6*/ 	.short	(.L_880 - .L_879)
	.align		4
.L_879:
        /*00e8*/ 	.word	index@(.nv.constant0._ZN5flash24flash_fwd_splitkv_kernelI23Flash_fwd_kernel_traitsILi256ELi64ELi64ELi4ELb0ELb0EN7cutlass10bfloat16_tE19Flash_kernel_traitsILi256ELi64ELi64ELi4ES3_EELb1ELb0ELb0ELb0ELb1ELb0ELb1ELb1EEEvNS_16Flash_fwd_paramsE)
        /*00ec*/ 	.short	0x0210
        /*00ee*/ 	.short	0x01d0


	//----- nvinfo : EIATTR_SW_WAR
	.align		4
.L_880:
        /*00f0*/ 	.byte	0x04, 0x36
        /*00f2*/ 	.short	(.L_882 - .L_881)
.L_881:
        /*00f4*/ 	.word	0x00000008
.L_882:


//--------------------- .nv.info._ZN5flash24flash_fwd_splitkv_kernelI23Flash_fwd_kernel_traitsILi256ELi64ELi64ELi4ELb0ELb0EN7cutlass10bfloat16_tE19Flash_kernel_traitsILi256ELi64ELi64ELi4ES3_EELb1ELb0ELb0ELb0ELb1ELb1ELb1ELb1EEEvNS_16Flash_fwd_paramsE --------------------------
	.section	.nv.info._ZN5flash24flash_fwd_splitkv_kernelI23Flash_fwd_kernel_traitsILi256ELi64ELi64ELi4ELb0ELb0EN7cutlass10bfloat16_tE19Flash_kernel_traitsILi256ELi64ELi64ELi4ES3_EELb1ELb0ELb0ELb0ELb1ELb1ELb1ELb1EEEvNS_16Flash_fwd_paramsE,"",@"SHT_CUDA_INFO"
	.sectionflags	@""
	.align	4


	//----- nvinfo : EIATTR_CUDA_API_VERSION
	.align		4
        /*0000*/ 	.byte	0x04, 0x37
        /*0002*/ 	.short	(.L_884 - .L_883)
.L_883:
        /*0004*/ 	.word	0x00000082


	//----- nvinfo : EIATTR_KPARAM_INFO
	.align		4
.L_884:
        /*0008*/ 	.byte	0x04, 0x17
        /*000a*/ 	.short	(.L_886 - .L_885)
.L_885:
        /*000c*/ 	.word	0x00000000
        /*0010*/ 	.short	0x0000
        /*0012*/ 	.short	0x0000
        /*0014*/ 	.byte	0x00, 0xf0, 0x41, 0x07


	//----- nvinfo : EIATTR_SPARSE_MMA_MASK
	.align		4
.L_886:
        /*0018*/ 	.byte	0x03, 0x50
        /*001a*/ 	.short	0x0000


	//----- nvinfo : EIATTR_MAXREG_COUNT
	.align		4
        /*001c*/ 	.byte	0x03, 0x1b
        /*001e*/ 	.short	0x00ff


	//----- nvinfo : EIATTR_NUM_BARRIERS
	.align		4
        /*0020*/ 	.byte	0x02, 0x4c
        /*0022*/ 	.byte	0x01
	.zero		1


	//----- nvinfo : EIATTR_MERCURY_ISA_VERSION
	.align		4
        /*0024*/ 	.byte	0x03, 0x5f
        /*0026*/ 	.short	0x0101


	//----- nvinfo : EIATTR_COOP_GROUP_MASK_REGIDS
	.align		4
        /*0028*/ 	.byte	0x04, 0x29
        /*002a*/ 	.short	(.L_888 - .L_887)


	//   ....[0]....
.L_887:
        /*002c*/ 	.word	0xffffffff


	//   ....[1]....
        /*0030*/ 	.word	0xffffffff


	//   ....[2]....
        /*0034*/ 	.word	0xffffffff


	//   ....[3]....
        /*0038*/ 	.word	0xffffffff


	//   ....[4]....
        /*003c*/ 	.word	0xffffffff


	//   ....[5]....
        /*0040*/ 	.word	0xffffffff


	//   ....[6]....
        /*0044*/ 	.word	0xffffffff


	//   ....[7]....
        /*0048*/ 	.word	0xffffffff


	//   ....[8]....
        /*004c*/ 	.word	0xffffffff


	//   ....[9]....
        /*0050*/ 	.word	0xffffffff


	//   ....[10]....
        /*0054*/ 	.word	0xffffffff


	//   ....[11]....
        /*0058*/ 	.word	0xffffffff


	//   ....[12]....
        /*005c*/ 	.word	0xffffffff


	//   ....[13]....
        /*0060*/ 	.word	0xffffffff


	//   ....[14]....
        /*0064*/ 	.word	0xffffffff


	//   ....[15]....
        /*0068*/ 	.word	0xffffffff


	//   ....[16]....
        /*006c*/ 	.word	0x0500000c


	//   ....[17]....
        /*0070*/ 	.word	0x0500000c


	//   ....[18]....
        /*0074*/ 	.word	0x0500000c


	//   ....[19]....
        /*0078*/ 	.word	0x0500000c


	//----- nvinfo : EIATTR_COOP_GROUP_INSTR_OFFSETS
	.align		4
.L_888:
        /*007c*/ 	.byte	0x04, 0x28
        /*007e*/ 	.short	(.L_890 - .L_889)


	//   ....[0]....
.L_889:
        /*0080*/ 	.word	0x00018830


	//   ....[1]....
        /*0084*/ 	.word	0x000188c0


	//   ....[2]....
        /*0088*/ 	.word	0x000188e0


	//   ....[3]....
        /*008c*/ 	.word	0x00018900


	//   ....[4]....
        /*0090*/ 	.word	0x0001c600


	//   ....[5]....
        /*0094*/ 	.word	0x0001c610


	//   ....[6]....
        /*0098*/ 	.word	0x0001c650


	//   ....[7]....
        /*009c*/ 	.word	0x0001c660


	//   ....[8]....
        /*00a0*/ 	.word	0x000208a0


	//   ....[9]....
        /*00a4*/ 	.word	0x000208c0


	//   ....[10]....
        /*00a8*/ 	.word	0x000208e0


	//   ....[11]....
        /*00ac*/ 	.word	0x00020900


	//   ....[12]....
        /*00b0*/ 	.word	0x00022770


	//   ....[13]....
        /*00b4*/ 	.word	0x00022780


	//   ....[14]....
        /*00b8*/ 	.word	0x000227b0


	//   ....[15]....
        /*00bc*/ 	.word	0x000227c0


	//   ....[16]....
        /*00c0*/ 	.word	0x00024480


	//   ....[17]....
        /*00c4*/ 	.word	0x00024500


	//   ....[18]....
        /*00c8*/ 	.word	0x00024570


	//   ....[19]....
        /*00cc*/ 	.word	0x000245e0


	//----- nvinfo : EIATTR_EXIT_INSTR_OFFSETS
	.align		4
.L_890:
        /*00d0*/ 	.byte	0x04, 0x1c
        /*00d2*/ 	.short	(.L_892 - .L_891)


	//   ....[0]....
.L_891:
        /*00d4*/ 	.word	0x000001f0


	//----- nvinfo : EIATTR_CRS_STACK_SIZE
	.align		4
.L_892:
        /*00d8*/ 	.byte	0x04, 0x1e
        /*00da*/ 	.short	(.L_894 - .L_893)
.L_893:
        /*00dc*/ 	.word	0x00000000


	//----- nvinfo : EIATTR_CBANK_PARAM_SIZE
	.align		4
.L_894:
        /*00e0*/ 	.byte	0x03, 0x19
        /*00e2*/ 	.short	0x01d0


	//----- nvinfo : EIATTR_PARAM_CBANK
	.align		4
        /*00e4*/ 	.byte	0x04, 0x0a
        /*00e6*/ 	.short	(.L_896 - .L_895)
	.align		4
.L_895:
        /*00e8*/ 	.word	index@(.nv.constant0._ZN5flash24flash_fwd_splitkv_kernelI23Flash_fwd_kernel_traitsILi256ELi64ELi64ELi4ELb0ELb0EN7cutlass10bfloat16_tE19Flash_kernel_traitsILi256ELi64ELi64ELi4ES3_EELb1ELb0ELb0ELb0ELb1ELb1ELb1ELb1EEEvNS_16Flash_fwd_paramsE)
        /*00ec*/ 	.short	0x0210
        /*00ee*/ 	.short	0x01d0


	//----- nvinfo : EIATTR_SW_WAR
	.align		4
.L_896:
        /*00f0*/ 	.byte	0x04, 0x36
        /*00f2*/ 	.short	(.L_898 - .L_897)
.L_897:
        /*00f4*/ 	.word	0x00000008
.L_898:


//--------------------- .nv.info._ZN5flash24flash_fwd_splitkv_kernelI23Flash_fwd_kernel_traitsILi256ELi64ELi64ELi4ELb0ELb0EN7cutlass10bfloat16_tE19Flash_kernel_traitsILi256ELi64ELi64ELi4ES3_EELb1ELb0ELb1ELb0ELb0ELb0ELb1ELb1EEEvNS_16Flash_fwd_paramsE --------------------------
	.section	.nv.info._ZN5flash24flash_fwd_splitkv_kernelI23Flash_fwd_kernel_traitsILi256ELi64ELi64ELi4ELb0ELb0EN7cutlass10bfloat16_tE19Flash_kernel_traitsILi256ELi64ELi64ELi4ES3_EELb1ELb0ELb1ELb0ELb0ELb0ELb1ELb1EEEvNS_16Flash_fwd_paramsE,"",@"SHT_CUDA_INFO"
	.sectionflags	@""
	.align	4


	//----- nvinfo : EIATTR_CUDA_API_VERSION
	.align		4
        /*0000*/ 	.byte	0x04, 0x37
        /*0002*/ 	.short	(.L_900 - .L_899)
.L_899:
        /*0004*/ 	.word	0x00000082


	//----- nvinfo : EIATTR_KPARAM_INFO
	.align		4
.L_900:
        /*0008*/ 	.byte	0x04, 0x17
        /*000a*/ 	.short	(.L_902 - .L_901)
.L_901:
        /*000c*/ 	.word	0x00000000
        /*0010*/ 	.short	0x0000
        /*0012*/ 	.short	0x0000
        /*0014*/ 	.byte	0x00, 0xf0, 0x41, 0x07


	//----- nvinfo : EIATTR_SPARSE_MMA_MASK
	.align		4
.L_902:
        /*0018*/ 	.byte	0x03, 0x50
        /*001a*/ 	.short	0x0000


	//----- nvinfo : EIATTR_MAXREG_COUNT
	.align		4
        /*001c*/ 	.byte	0x03, 0x1b
        /*001e*/ 	.short	0x00ff


	//----- nvinfo : EIATTR_NUM_BARRIERS
	.align		4
        /*0020*/ 	.byte	0x02, 0x4c
        /*0022*/ 	.byte	0x01
	.zero		1


	//----- nvinfo : EIATTR_MERCURY_ISA_VERSION
	.align		4
        /*0024*/ 	.byte	0x03, 0x5f
        /*0026*/ 	.short	0x0101


	//----- nvinfo : EIATTR_COOP_GROUP_MASK_REGIDS
	.align		4
        /*0028*/ 	.byte	0x04, 0x29
        /*002a*/ 	.short	(.L_904 - .L_903)


	//   ....[0]....
.L_903:
        /*002c*/ 	.word	0xffffffff


	//   ....[1]....
        /*0030*/ 	.word	0xffffffff


	//   ....[2]....
        /*0034*/ 	.word	0xffffffff


	//   ....[3]....
        /*0038*/ 	.word	0xffffffff


	//   ....[4]....
        /*003c*/ 	.word	0xffffffff


	//   ....[5]....
        /*0040*/ 	.word	0xffffffff


	//   ....[6]....
        /*0044*/ 	.word	0xffffffff


	//   ....[7]....
        /*0048*/ 	.word	0xffffffff


	//   ....[8]....
        /*004c*/ 	.word	0xffffffff


	//   ....[9]....
        /*0050*/ 	.word	0xffffffff


	//   ....[10]....
        /*0054*/ 	.word	0xffffffff


	//   ....[11]....
        /*0058*/ 	.word	0xffffffff


	//   ....[12]....
        /*005c*/ 	.word	0xffffffff


	//   ....[13]....
        /*0060*/ 	.word	0xffffffff


	//   ....[14]....
        /*0064*/ 	.word	0xffffffff


	//   ....[15]....
        /*0068*/ 	.word	0xffffffff


	//   ....[16]....
        /*006c*/ 	.word	0x0500000a


	//   ....[17]....
        /*0070*/ 	.word	0x0500000a


	//   ....[18]....
        /*0074*/ 	.word	0x0500000a


	//   ....[19]....
        /*0078*/ 	.word	0x0500000a


	//----- nvinfo : EIATTR_COOP_GROUP_INSTR_OFFSETS
	.align		4
.L_904:
        /*007c*/ 	.byte	0x04, 0x28
        /*007e*/ 	.short	(.L_906 - .L_905)


	//   ....[0]....
.L_905:
        /*0080*/ 	.word	0x0001c380


	//   ....[1]....
        /*0084*/ 	.word	0x0001c3f0


	//   ....[2]....
        /*0088*/ 	.word	0x0001c410


	//   ....[3]....
        /*008c*/ 	.word	0x0001c430


	//   ....[4]....
        /*0090*/ 	.word	0x00020ba0


	//   ....[5]....
        /*0094*/ 	.word	0x00020bb0


	//   ....[6]....
        /*0098*/ 	.word	0x00020be0


	//   ....[7]....
        /*009c*/ 	.word	0x00020bf0


	//   ....[8]....
        /*00a0*/ 	.word	0x00025810


	//   ....[9]....
        /*00a4*/ 	.word	0x00025830


	//   ....[10]....
        /*00a8*/ 	.word	0x00025850


	//   ....[11]....
        /*00ac*/ 	.word	0x00025870


	//   ....[12]....
        /*00b0*/ 	.word	0x00027590


	//   ....[13]....
        /*00b4*/ 	.word	0x000275a0


	//   ....[14]....
        /*00b8*/ 	.word	0x000275d0


	//   ....[15]....
        /*00bc*/ 	.word	0x000275e0


	//   ....[16]....
        /*00c0*/ 	.word	0x000297b0


	//   ....[17]....
        /*00c4*/ 	.word	0x00029830


	//   ....[18]....
        /*00c8*/ 	.word	0x000298a0


	//   ....[19]....
        /*00cc*/ 	.word	0x00029910


	//----- nvinfo : EIATTR_EXIT_INSTR_OFFSETS
	.align		4
.L_906:
        /*00d0*/ 	.byte	0x04, 0x1c
        /*00d2*/ 	.short	(.L_908 - .L_907)


	//   ....[0]....
.L_907:
        /*00d4*/ 	.word	0x000001f0


	//----- nvinfo : EIATTR_CRS_STACK_SIZE
	.align		4
.L_908:
        /*00d8*/ 	.byte	0x04, 0x1e
        /*00da*/ 	.short	(.L_910 - .L_909)
.L_909:
        /*00dc*/ 	.word	0x00000000


	//----- nvinfo : EIATTR_CBANK_PARAM_SIZE
	.align		4
.L_910:
        /*00e0*/ 	.byte	0x03, 0x19
        /*00e2*/ 	.short	0x01d0


	//----- nvinfo : EIATTR_PARAM_CBANK
	.align		4
        /*00e4*/ 	.byte	0x04, 0x0a
        /*00e6*/ 	.short	(.L_912 - .L_911)
	.align		4
.L_911:
        /*00e8*/ 	.word	index@(.nv.constant0._ZN5flash24flash_fwd_splitkv_kernelI23Flash_fwd_kernel_traitsILi256ELi64ELi64ELi4ELb0ELb0EN7cutlass10bfloat16_tE19Flash_kernel_traitsILi256ELi64ELi64ELi4ES3_EELb1ELb0ELb1ELb0ELb0ELb0ELb1ELb1EEEvNS_16Flash_fwd_paramsE)
        /*00ec*/ 	.short	0x0210
        /*00ee*/ 	.short	0x01d0


	//----- nvinfo : EIATTR_SW_WAR
	.align		4
.L_912:
        /*00f0*/ 	.byte	0x04, 0x36
        /*00f2*/ 	.short	(.L_914 - .L_913)
.L_913:
        /*00f4*/ 	.word	0x00000008
.L_914:


//--------------------- .nv.info._ZN5flash24flash_fwd_splitkv_kernelI23Flash_fwd_kernel_traitsILi256ELi64ELi64ELi4ELb0ELb0EN7cutlass10bfloat16_tE19Flash_kernel_traitsILi256ELi64ELi64ELi4ES3_EELb1ELb0ELb1ELb0ELb0ELb1ELb1ELb1EEEvNS_16Flash_fwd_paramsE --------------------------
	.section	.nv.info._ZN5flash24flash_fwd_splitkv_kernelI23Flash_fwd_kernel_traitsILi256ELi64ELi64ELi4ELb0ELb0EN7cutlass10bfloat16_tE19Flash_kernel_traitsILi256ELi64ELi64ELi4ES3_EELb1ELb0ELb1ELb0ELb0ELb1ELb1ELb1EEEvNS_16Flash_fwd_paramsE,"",@"SHT_CUDA_INFO"
	.sectionflags	@""
	.align	4


	//----- nvinfo : EIATTR_CUDA_API_VERSION
	.align		4
        /*0000*/ 	.byte	0x04, 0x37
        /*0002*/ 	.short	(.L_916 - .L_915)
.L_915:
        /*0004*/ 	.word	0x00000082


	//----- nvinfo : EIATTR_KPARAM_INFO
	.align		4
.L_916:
        /*0008*/ 	.byte	0x04, 0x17
        /*000a*/ 	.short	(.L_918 - .L_917)
.L_917:
        /*000c*/ 	.word	0x00000000
        /*0010*/ 	.short	0x0000
        /*0012*/ 	.short	0x0000
        /*0014*/ 	.byte	0x00, 0xf0, 0x41, 0x07


	//----- nvinfo : EIATTR_SPARSE_MMA_MASK
	.align		4
.L_918:
        /*0018*/ 	.byte	0x03, 0x50
        /*001a*/ 	.short	0x0000


	//----- nvinfo : EIATTR_MAXREG_COUNT
	.align		4
        /*001c*/ 	.byte	0x03, 0x1b
        /*001e*/ 	.short	0x00ff


	//----- nvinfo : EIATTR_NUM_BARRIERS
	.align		4
        /*0020*/ 	.byte	0x02, 0x4c
        /*0022*/ 	.byte	0x01
	.zero		1


	//----- nvinfo : EIATTR_ANNOTATIONS
	.align		4
        /*0024*/ 	.byte	0x04, 0x55
        /*0026*/ 	.short	(.L_920 - .L_919)


	//   ....[0]....
.L_919:
        /*0028*/ 	.word	0x00000001
        /*002c*/ 	.byte	0x50, 0xd5, 0x01, 0x00, 0x01, 0x00, 0x00, 0x00, 0xf0, 0x2a, 0x02, 0x00, 0x01, 0x00, 0x00, 0x00
        /*003c*/ 	.byte	0x80, 0x7e, 0x02, 0x00, 0x01, 0x00, 0x00, 0x00, 0xf0, 0x81, 0x02, 0x00, 0x01, 0x00, 0x00, 0x00
        /*004c*/ 	.byte	0x20, 0x82, 0x02, 0x00


	//----- nvinfo : EIATTR_MERCURY_ISA_VERSION
	.align		4
.L_920:
        /*0050*/ 	.byte	0x03, 0x5f
        /*0052*/ 	.short	0x0101


	//----- nvinfo : EIATTR_COOP_GROUP_MASK_REGIDS
	.align		4
        /*0054*/ 	.byte	0x04, 0x29
        /*0056*/ 	.short	(.L_922 - .L_921)


	//   ....[0]....
.L_921:
        /*0058*/ 	.word	0xffffffff


	//   ....[1]....
        /*005c*/ 	.word	0xffffffff


	//   ....[2]....
        /*0060*/ 	.word	0xffffffff


	//   ....[3]....
        /*0064*/ 	.word	0xffffffff


	//   ....[4]....
        /*0068*/ 	.word	0xffffffff


	//   ....[5]....
        /*006c*/ 	.word	0xffffffff


	//   ....[6]....
        /*0070*/ 	.word	0xffffffff


	//   ....[7]....
        /*0074*/ 	.word	0xffffffff


	//   ....[8]....
        /*0078*/ 	.word	0xffffffff


	//   ....[9]....
        /*007c*/ 	.word	0xffffffff


	//   ....[10]....
        /*0080*/ 	.word	0xffffffff


	//   ....[11]....
        /*0084*/ 	.word	0xffffffff


	//   ....[12]....
        /*0088*/ 	.word	0xffffffff


	//   ....[13]....
        /*008c*/ 	.word	0xffffffff


	//   ....[14]....
        /*0090*/ 	.word	0xffffffff


	//   ....[15]....
        /*0094*/ 	.word	0xffffffff


	//   ....[16]....
        /*0098*/ 	.word	0x0500000a


	//   ....[17]....
        /*009c*/ 	.word	0x0500000a


	//   ....[18]....
        /*00a0*/ 	.word	0x0500000a


	//   ....[19]....
        /*00a4*/ 	.word	0x0500000a


	//----- nvinfo : EIATTR_COOP_GROUP_INSTR_OFFSETS
	.align		4
.L_922:
        /*00a8*/ 	.byte	0x04, 0x28
        /*00aa*/ 	.short	(.L_924 - .L_923)


	//   ....[0]....
.L_923:
        /*00ac*/ 	.word	0x0001c7b0


	//   ....[1]....
        /*00b0*/ 	.word	0x0001c820


	//   ....[2]....
        /*00b4*/ 	.word	0x0001c840


	//   ....[3]....
        /*00b8*/ 	.word	0x0001c860


	//   ....[4]....
        /*00bc*/ 	.word	0x00021400


	//   ....[5]....
        /*00c0*/ 	.word	0x00021410


	//   ....[6]....
        /*00c4*/ 	.word	0x00021440


	//   ....[7]....
        /*00c8*/ 	.word	0x00021450


	//   ....[8]....
        /*00cc*/ 	.word	0x00026510


	//   ....[9]....
        /*00d0*/ 	.word	0x00026530


	//   ....[10]....
        /*00d4*/ 	.word	0x00026550


	//   ....[11]....
        /*00d8*/ 	.word	0x00026570


	//   ....[12]....
        /*00dc*/ 	.word	0x00028340


	//   ....[13]....
        /*00e0*/ 	.word	0x00028350


	//   ....[14]....
        /*00e4*/ 	.word	0x00028380


	//   ....[15]....
        /*00e8*/ 	.word	0x00028390


	//   ....[16]....
        /*00ec*/ 	.word	0x0002a560


	//   ....[17]....
        /*00f0*/ 	.word	0x0002a5e0


	//   ....[18]....
        /*00f4*/ 	.word	0x0002a650


	//   ....[19]....
        /*00f8*/ 	.word	0x0002a6c0


	//----- nvinfo : EIATTR_EXIT_INSTR_OFFSETS
	.align		4
.L_924:
        /*00fc*/ 	.byte	0x04, 0x1c
        /*00fe*/ 	.short	(.L_926 - .L_925)


	//   ....[0]....
.L_925:
        /*0100*/ 	.word	0x00000200


	//----- nvinfo : EIATTR_CRS_STACK_SIZE
	.align		4
.L_926:
        /*0104*/ 	.byte	0x04, 0x1e
        /*0106*/ 	.short	(.L_928 - .L_927)
.L_927:
        /*0108*/ 	.word	0x00000000


	//----- nvinfo : EIATTR_CBANK_PARAM_SIZE
	.align		4
.L_928:
        /*010c*/ 	.byte	0x03, 0x19
        /*010e*/ 	.short	0x01d0


	//----- nvinfo : EIATTR_PARAM_CBANK
	.align		4
        /*0110*/ 	.byte	0x04, 0x0a
        /*0112*/ 	.short	(.L_930 - .L_929)
	.align		4
.L_929:
        /*0114*/ 	.word	index@(.nv.constant0._ZN5flash24flash_fwd_splitkv_kernelI23Flash_fwd_kernel_traitsILi256ELi64ELi64ELi4ELb0ELb0EN7cutlass10bfloat16_tE19Flash_kernel_traitsILi256ELi64ELi64ELi4ES3_EELb1ELb0ELb1ELb0ELb0ELb1ELb1ELb1EEEvNS_16Flash_fwd_paramsE)
        /*0118*/ 	.short	0x0210
        /*011a*/ 	.short	0x01d0


	//----- nvinfo : EIATTR_SW_WAR
	.align		4
.L_930:
        /*011c*/ 	.byte	0x04, 0x36
        /*011e*/ 	.short	(.L_932 - .L_931)
.L_931:
        /*0120*/ 	.word	0x00000008
.L_932:


//--------------------- .nv.callgraph             --------------------------
	.section	.nv.callgraph,"",@"SHT_CUDA_CALLGRAPH"
	.align	4
	.sectionentsize	8
	.align		4
        /*0000*/ 	.word	0x00000000
	.align		4
        /*0004*/ 	.word	0xffffffff
	.align		4
        /*0008*/ 	.word	0x00000000
	.align		4
        /*000c*/ 	.word	0xfffffffe
	.align		4
        /*0010*/ 	.word	0x00000000
	.align		4
        /*0014*/ 	.word	0xfffffffd
	.align		4
        /*0018*/ 	.word	0x00000000
	.align		4
        /*001c*/ 	.word	0xfffffffc


//--------------------- .nv.constant4             --------------------------
	.section	.nv.constant4,"a",@progbits
	.align	8
	.align		8
.nv.constant4:
        /*0000*/ 	.dword	_ZN79_INTERNAL_b332253a_43_flash_fwd_split_hdim256_bf16_causal_sm80_cu_4022bc09_32784cuda3std3__45__cpo5beginE
	.align		8
        /*0008*/ 	.dword	_ZN79_INTERNAL_b332253a_43_flash_fwd_split_hdim256_bf16_causal_sm80_cu_4022bc09_32784cuda3std3__45__cpo3endE
	.align		8
        /*0010*/ 	.dword	_ZN79_INTERNAL_b332253a_43_flash_fwd_split_hdim256_bf16_causal_sm80_cu_4022bc09_32784cuda3std3__45__cpo6cbeginE
	.align		8
        /*0018*/ 	.dword	_ZN79_INTERNAL_b332253a_43_flash_fwd_split_hdim256_bf16_causal_sm80_cu_4022bc09_32784cuda3std3__45__cpo4cendE
	.align		8
        /*0020*/ 	.dword	_ZN79_INTERNAL_b332253a_43_flash_fwd_split_hdim256_bf16_causal_sm80_cu_4022bc09_32784cuda3std3__481_GLOBAL__N__b332253a_43_flash_fwd_split_hdim256_bf16_causal_sm80_cu_4022bc09_32786ignoreE
	.align		8
        /*0028*/ 	.dword	_ZN79_INTERNAL_b332253a_43_flash_fwd_split_hdim256_bf16_causal_sm80_cu_4022bc09_32784cuda3std3__419piecewise_constructE
	.align		8
        /*0030*/ 	.dword	_ZN79_INTERNAL_b332253a_43_flash_fwd_split_hdim256_bf16_causal_sm80_cu_4022bc09_32784cuda3std3__48in_placeE
	.align		8
        /*0038*/ 	.dword	_ZN79_INTERNAL_b332253a_43_flash_fwd_split_hdim256_bf16_causal_sm80_cu_4022bc09_32784cuda3std6ranges3__45__cpo4swapE
	.align		8
        /*0040*/ 	.dword	_ZN79_INTERNAL_b332253a_43_flash_fwd_split_hdim256_bf16_causal_sm80_cu_4022bc09_32784cuda3std6ranges3__45__cpo9iter_moveE
	.align		8
        /*0048*/ 	.dword	_ZN79_INTERNAL_b332253a_43_flash_fwd_split_hdim256_bf16_causal_sm80_cu_4022bc09_32784cute7productE
	.align		8
        /*0050*/ 	.dword	_ZN79_INTERNAL_b332253a_43_flash_fwd_split_hdim256_bf16_causal_sm80_cu_4022bc09_32784cute1_E


//--------------------- .text._ZN5flash32flash_fwd_splitkv_combine_kernelI23Flash_fwd_kernel_traitsILi256ELi64ELi64ELi4ELb0ELb0EN7cutlass10bfloat16_tE19Flash_kernel_traitsILi256ELi64ELi64ELi4ES3_EELi4ELi7ELb0EEEvNS_16Flash_fwd_paramsE --------------------------
	.section	.text._ZN5flash32flash_fwd_splitkv_combine_kernelI23Flash_fwd_kernel_traitsILi256ELi64ELi64ELi4ELb0ELb0EN7cutlass10bfloat16_tE19Flash_kernel_traitsILi256ELi64ELi64ELi4ES3_EELi4ELi7ELb0EEEvNS_16Flash_fwd_paramsE,"ax",@progbits
	.align	128
        .global         _ZN5flash32flash_fwd_splitkv_combine_kernelI23Flash_fwd_kernel_traitsILi256ELi64ELi64ELi4ELb0ELb0EN7cutlass10bfloat16_tE19Flash_kernel_traitsILi256ELi64ELi64ELi4ES3_EELi4ELi7ELb0EEEvNS_16Flash_fwd_paramsE
        .type           _ZN5flash32flash_fwd_splitkv_combine_kernelI23Flash_fwd_kernel_traitsILi256ELi64ELi64ELi4ELb0ELb0EN7cutlass10bfloat16_tE19Flash_kernel_traitsILi256ELi64ELi64ELi4ES3_EELi4ELi7ELb0EEEvNS_16Flash_fwd_paramsE,@function
        .size           _ZN5flash32flash_fwd_splitkv_combine_kernelI23Flash_fwd_kernel_traitsILi256ELi64ELi64ELi4ELb0ELb0EN7cutlass10bfloat16_tE19Flash_kernel_traitsILi256ELi64ELi64ELi4ES3_EELi4ELi7ELb0EEEvNS_16Flash_fwd_paramsE,(.L_x_4940 - _ZN5flash32flash_fwd_splitkv_combine_kernelI23Flash_fwd_kernel_traitsILi256ELi64ELi64ELi4ELb0ELb0EN7cutlass10bfloat16_tE19Flash_kernel_traitsILi256ELi64ELi64ELi4ES3_EELi4ELi7ELb0EEEvNS_16Flash_fwd_paramsE)
        .other          _ZN5flash32flash_fwd_splitkv_combine_kernelI23Flash_fwd_kernel_traitsILi256ELi64ELi64ELi4ELb0ELb0EN7cutlass10bfloat16_tE19Flash_kernel_traitsILi256ELi64ELi64ELi4ES3_EELi4ELi7ELb0EEEvNS_16Flash_fwd_paramsE,@"STO_CUDA_ENTRY STV_DEFAULT"
_ZN5flash32flash_fwd_splitkv_combine_kernelI23Flash_fwd_kernel_traitsILi256ELi64ELi64ELi4ELb0ELb0EN7cutlass10bfloat16_tE19Flash_kernel_traitsILi256ELi64ELi64ELi4ES3_EELi4ELi7ELb0EEEvNS_16Flash_fwd_paramsE:
.text._ZN5flash32flash_fwd_splitkv_combine_kernelI23Flash_fwd_kernel_traitsILi256ELi64ELi64ELi4ELb0ELb0EN7cutlass10bfloat16_tE19Flash_kernel_traitsILi256ELi64ELi64ELi4ES3_EELi4ELi7ELb0EEEvNS_16Flash_fwd_paramsE:
[----:B------:R-:W-:Y:S08]  /*0000*/  LDC R1, c[0x0][0x28] ;  /* 0x00000a00ff017b82 */ /* 0x000ff00000000800 */
[----:B------:R-:W0:Y:S01]  /*0010*/  LDC.64 R26, c[0x0][0x2c0] ;  /* 0x0000b000ff1a7b82 */ /* 0x000e220000000a00 */
[----:B------:R-:W-:-:S07]  /*0020*/  ULDC UR5, c[0x0][0x270] ;  /* 0x00009c0000057ab9 */ /* 0x000fce0000000800 */
[----:B------:R-:W1:Y:S01]  /*0030*/  S2UR UR7, SR_CTAID.X ;  /* 0x00000000000779c3 */ /* 0x000e620000002500 */
[----:B0-----:R-:W-:Y:S01]  /*0040*/  IMAD R20, R26, UR5, RZ ;  /* 0x000000051a147c24 */ /* 0x001fe2000f8e02ff */
[----:B------:R-:W-:Y:S01]  /*0050*/  SHF.R.S32.HI R0, RZ, 0x1f, R27 ;  /* 0x0000001fff007819 */ /* 0x000fe2000001141b */
[----:B------:R-:W-:Y:S02]  /*0060*/  USHF.R.S32.HI UR5, URZ, 0x1f, UR5 ;  /* 0x0000001f3f057899 */ /* 0x000fe40008011405 */
[----:B------:R-:W-:Y:S01]  /*0070*/  IMAD R20, R20, R27, RZ ;  /* 0x0000001b14147224 */ /* 0x000fe200078e02ff */
[----:B-1----:R-:W-:-:S04]  /*0080*/  USHF.L.U32 UR7, UR7, 0x2, URZ ;  /* 0x0000000207077899 */ /* 0x002fc8000800063f */
[----:B------:R-:W-:Y:S02]  /*0090*/  ISETP.LT.U32.AND P0, PT, R20, R27, PT ;  /* 0x0000001b1400720c */ /* 0x000fe40003f01070 */
[----:B------:R-:W-:Y:S01]  /*00a0*/  SHF.R.S32.HI R5, RZ, 0x1f, R20 ;  /* 0x0000001fff057819 */ /* 0x000fe20000011414 */
[----:B------:R-:W-:-:S03]  /*00b0*/  USHF.R.S32.HI UR6, URZ, 0x1f, UR7 ;  /* 0x0000001f3f067899 */ /* 0x000fc60008011407 */
[----:B------:R-:W-:-:S04]  /*00c0*/  ISETP.LT.AND.EX P0, PT, R5, R0, PT, P0 ;  /* 0x000000000500720c */ /* 0x000fc80003f01300 */
[C---:B------:R-:W-:Y:S02]  /*00d0*/  SEL R0, R5.reuse, R0, P0 ;  /* 0x0000000005007207 */ /* 0x040fe40000000000 */
[----:B------:R-:W-:Y:S02]  /*00e0*/  SEL R27, R20, R27, P0 ;  /* 0x0000001b141b7207 */ /* 0x000fe40000000000 */
[----:B------:R-:W-:-:S04]  /*00f0*/  LOP3.LUT R2, R5, R0, RZ, 0xfc, !PT ;  /* 0x0000000005027212 */ /* 0x000fc800078efcff */
[----:B------:R-:W-:-:S13]  /*0100*/  ISETP.NE.U32.AND P1, PT, R2, RZ, PT ;  /* 0x000000ff0200720c */ /* 0x000fda0003f25070 */
[----:B------:R-:W-:Y:S05]  /*0110*/  @!P1 BRA `(.L_x_0) ;  /* 0x00000000001c9947 */ /* 0x000fea0003800000 */
[----:B------:R-:W-:Y:S01]  /*0120*/  IMAD.MOV.U32 R18, RZ, RZ, R20 ;  /* 0x000000ffff127224 */ /* 0x000fe200078e0014 */
[----:B------:R-:W-:Y:S01]  /*0130*/  MOV R26, R27 ;  /* 0x0000001b001a7202 */ /* 0x000fe20000000f00 */
[----:B------:R-:W-:Y:S01]  /*0140*/  IMAD.MOV.U32 R17, RZ, RZ, R5 ;  /* 0x000000ffff117224 */ /* 0x000fe200078e0005 */
[----:B------:R-:W-:Y:S02]  /*0150*/  MOV R25, R0 ;  /* 0x0000000000197202 */ /* 0x000fe40000000f00 */
[----:B------:R-:W-:Y:S02]  /*0160*/  MOV R24, 0x180 ;  /* 0x0000018000187802 */ /* 0x000fe40000000f00 */
[----:B------:R-:W-:Y:S05]  /*0170*/  CALL.REL.NOINC `($__internal_0_$__cuda_sm20_div_s64) ;  /* 0x00000048005c7944 */ /* 0x000fea0003c00000 */
[----:B------:R-:W-:Y:S05]  /*0180*/  BRA `(.L_x_1) ;  /* 0x00000000004c7947 */ /* 0x000fea0003800000 */
.L_x_0:
[----:B------:R-:W0:Y:S01]  /*0190*/  I2F.U32.RP R4, R27 ;  /* 0x0000001b00047306 */ /* 0x000e220000209000 */
[----:B------:R-:W-:Y:S02]  /*01a0*/  ISETP.NE.U32.AND P0, PT, R27, RZ, PT ;  /* 0x000000ff1b00720c */ /* 0x000fe40003f05070 */
[----:B------:R-:W-:-:S05]  /*01b0*/  MOV R23, RZ ;  /* 0x000000ff00177202 */ /* 0x000fca0000000f00 */
[----:B0-----:R-:W0:Y:S02]  /*01c0*/  MUFU.RCP R3, R4 ;  /* 0x0000000400037308 */ /* 0x001e240000001000 */
[----:B0-----:R-:W-:-:S06]  /*01d0*/  VIADD R3, R3, 0xffffffe ;  /* 0x0ffffffe03037836 */ /* 0x001fcc0000000000 */
[----:B------:R-:W0:Y:S02]  /*01e0*/  F2I.FTZ.U32.TRUNC.NTZ R3, R3 ;  /* 0x0000000300037305 */ /* 0x000e24000021f000 */
[----:B0-----:R-:W-:-:S04]  /*01f0*/  IMAD.MOV R2, RZ, RZ, -R3 ;  /* 0x000000ffff027224 */ /* 0x001fc800078e0a03 */
[----:B------:R-:W-:Y:S01]  /*0200*/  IMAD R7, R2, R27, RZ ;  /* 0x0000001b02077224 */ /* 0x000fe200078e02ff */
[----:B------:R-:W-:-:S10]  /*0210*/  HFMA2.MMA R2, -RZ, RZ, 0, 0 ;  /* 0x00000000ff027435 */ /* 0x000fd400000001ff */
[----:B------:R-:W-:-:S06]  /*0220*/  IMAD.HI.U32 R7, R3, R7, R2 ;  /* 0x0000000703077227 */ /* 0x000fcc00078e0002 */
[----:B------:R-:W-:-:S04]  /*0230*/  IMAD.HI.U32 R22, R7, R20, RZ ;  /* 0x0000001407167227 */ /* 0x000fc800078e00ff */
[----:B------:R-:W-:-:S04]  /*0240*/  IMAD.MOV R2, RZ, RZ, -R22 ;  /* 0x000000ffff027224 */ /* 0x000fc800078e0a16 */
[----:B------:R-:W-:-:S05]  /*0250*/  IMAD R2, R27, R2, R20 ;  /* 0x000000021b027224 */ /* 0x000fca00078e0214 */
[----:B------:R-:W-:-:S13]  /*0260*/  ISETP.GE.U32.AND P2, PT, R2, R27, PT ;  /* 0x0000001b0200720c */ /* 0x000fda0003f46070 */
[----:B------:R-:W-:Y:S01]  /*0270*/  @P2 IADD3 R2, R2, -R27, RZ ;  /* 0x8000001b02022210 */ /* 0x000fe20007ffe0ff */
[----:B------:R-:W-:-:S03]  /*0280*/  @P2 VIADD R22, R22, 0x1 ;  /* 0x0000000116162836 */ /* 0x000fc60000000000 */
[----:B------:R-:W-:-:S13]  /*0290*/  ISETP.GE.U32.AND P1, PT, R2, R27, PT ;  /* 0x0000001b0200720c */ /* 0x000fda0003f26070 */
[----:B------:R-:W-:Y:S02]  /*02a0*/  @P1 IADD3 R22, R22, 0x1, RZ ;  /* 0x0000000116161810 */ /* 0x000fe40007ffe0ff */
[----:B------:R-:W-:-:S07]  /*02b0*/  @!P0 LOP3.LUT R22, RZ, R27, RZ, 0x33, !PT ;  /* 0x0000001bff168212 */ /* 0x000fce00078e33ff */
.L_x_1:
[----:B------:R-:W-:Y:S01]  /*02c0*/  ULDC UR4, c[0x0][0x270] ;  /* 0x00009c0000047ab9 */ /* 0x000fe20000000800 */
[----:B------:R-:W-:Y:S01]  /*02d0*/  BSSY B0, `(.L_x_2) ;  /* 0x0000023000007945 */ /* 0x000fe20003800000 */
[----:B------:R-:W-:-:S04]  /*02e0*/  ISETP.LT.U32.AND P0, PT, R22, UR4, PT ;  /* 0x0000000416007c0c */ /* 0x000fc8000bf01070 */
[----:B------:R-:W-:-:S04]  /*02f0*/  ISETP.LT.AND.EX P0, PT, R23, UR5, PT, P0 ;  /* 0x0000000517007c0c */ /* 0x000fc8000bf01300 */
[C---:B------:R-:W-:Y:S02]  /*0300*/  SEL R25, R23.reuse, UR5, P0 ;  /* 0x0000000517197c07 */ /* 0x040fe40008000000 */
[----:B------:R-:W-:Y:S02]  /*0310*/  SEL R9, R22, UR4, P0 ;  /* 0x0000000416097c07 */ /* 0x000fe40008000000 */
[----:B------:R-:W-:-:S04]  /*0320*/  LOP3.LUT R2, R23, R25, RZ, 0xfc, !PT ;  /* 0x0000001917027212 */ /* 0x000fc800078efcff */
[----:B------:R-:W-:-:S13]  /*0330*/  ISETP.NE.U32.AND P1, PT, R2, RZ, PT ;  /* 0x000000ff0200720c */ /* 0x000fda0003f25070 */
[----:B------:R-:W-:Y:S05]  /*0340*/  @!P1 BRA `(.L_x_3) ;  /* 0x0000000000209947 */ /* 0x000fea0003800000 */
[----:B------:R-:W-:Y:S01]  /*0350*/  IMAD.MOV.U32 R18, RZ, RZ, R22 ;  /* 0x000000ffff127224 */ /* 0x000fe200078e0016 */
[----:B------:R-:W-:Y:S01]  /*0360*/  MOV R17, R23 ;  /* 0x0000001700117202 */ /* 0x000fe20000000f00 */
[----:B------:R-:W-:Y:S01]  /*0370*/  IMAD.MOV.U32 R26, RZ, RZ, R9 ;  /* 0x000000ffff1a7224 */ /* 0x000fe200078e0009 */
[----:B------:R-:W-:Y:S02]  /*0380*/  MOV R24, 0x3a0 ;  /* 0x000003a000187802 */ /* 0x000fe40000000f00 */
[----:B------:R-:W-:Y:S05]  /*0390*/  CALL.REL.NOINC `($__internal_0_$__cuda_sm20_div_s64) ;  /* 0x0000004400d47944 */ /* 0x000fea0003c00000 */
[----:B------:R-:W-:Y:S02]  /*03a0*/  MOV R6, R22 ;  /* 0x0000001600067202 */ /* 0x000fe40000000f00 */
[----:B------:R-:W-:Y:S01]  /*03b0*/  MOV R7, R23 ;  /* 0x0000001700077202 */ /* 0x000fe20000000f00 */
[----:B------:R-:W-:Y:S05]  /*03c0*/  BRA `(.L_x_4) ;  /* 0x00000000004c7947 */ /* 0x000fea0003800000 */
.L_x_3:
[----:B------:R-:W0:Y:S01]  /*03d0*/  I2F.U32.RP R4, R9 ;  /* 0x0000000900047306 */ /* 0x000e220000209000 */
[----:B------:R-:W-:-:S07]  /*03e0*/  ISETP.NE.U32.AND P0, PT, R9, RZ, PT ;  /* 0x000000ff0900720c */ /* 0x000fce0003f05070 */
[----:B0-----:R-:W0:Y:S02]  /*03f0*/  MUFU.RCP R3, R4 ;  /* 0x0000000400037308 */ /* 0x001e240000001000 */
[----:B0-----:R-:W-:-:S06]  /*0400*/  VIADD R3, R3, 0xffffffe ;  /* 0x0ffffffe03037836 */ /* 0x001fcc0000000000 */
[----:B------:R-:W0:Y:S02]  /*0410*/  F2I.FTZ.U32.TRUNC.NTZ R3, R3 ;  /* 0x0000000300037305 */ /* 0x000e24000021f000 */
[----:B0-----:R-:W-:-:S04]  /*0420*/  IMAD.MOV R2, RZ, RZ, -R3 ;  /* 0x000000ffff027224 */ /* 0x001fc800078e0a03 */
[----:B------:R-:W-:Y:S01]  /*0430*/  IMAD R7, R2, R9, RZ ;  /* 0x0000000902077224 */ /* 0x000fe200078e02ff */
[----:B------:R-:W-:-:S10]  /*0440*/  HFMA2.MMA R2, -RZ, RZ, 0, 0 ;  /* 0x00000000ff027435 */ /* 0x000fd400000001ff */
[----:B------:R-:W-:-:S06]  /*0450*/  IMAD.HI.U32 R7, R3, R7, R2 ;  /* 0x0000000703077227 */ /* 0x000fcc00078e0002 */
[----:B------:R-:W-:Y:S01]  /*0460*/  IMAD.HI.U32 R6, R7, R22, RZ ;  /* 0x0000001607067227 */ /* 0x000fe200078e00ff */
[----:B------:R-:W-:-:S03]  /*0470*/  MOV R7, RZ ;  /* 0x000000ff00077202 */ /* 0x000fc60000000f00 */
[----:B------:R-:W-:-:S04]  /*0480*/  IMAD.MOV R2, RZ, RZ, -R6 ;  /* 0x000000ffff027224 */ /* 0x000fc800078e0a06 */
[----:B------:R-:W-:-:S05]  /*0490*/  IMAD R2, R9, R2, R22 ;  /* 0x0000000209027224 */ /* 0x000fca00078e0216 */
[----:B------:R-:W-:-:S13]  /*04a0*/  ISETP.GE.U32.AND P2, PT, R2, R9, PT ;  /* 0x000000090200720c */ /* 0x000fda0003f46070 */
[----:B------:R-:W-:Y:S01]  /*04b0*/  @P2 IADD3 R2, R2, -R9, RZ ;  /* 0x8000000902022210 */ /* 0x000fe20007ffe0ff */
[----:B------:R-:W-:-:S03]  /*04c0*/  @P2 VIADD R6, R6, 0x1 ;  /* 0x0000000106062836 */ /* 0x000fc60000000000 */
[----:B------:R-:W-:-:S13]  /*04d0*/  ISETP.GE.U32.AND P1, PT, R2, R9, PT ;  /* 0x000000090200720c */ /* 0x000fda0003f26070 */
[----:B------:R-:W-:Y:S02]  /*04e0*/  @P1 IADD3 R6, R6, 0x1, RZ ;  /* 0x0000000106061810 */ /* 0x000fe40007ffe0ff */
[----:B------:R-:W-:Y:S02]  /*04f0*/  @!P0 LOP3.LUT R6, RZ, R9, RZ, 0x33, !PT ;  /* 0x00000009ff068212 */ /* 0x000fe400078e33ff */
.L_x_4:
[----:B------:R-:W-:Y:S05]  /*0500*/  BSYNC B0 ;  /* 0x0000000000007941 */ /* 0x000fea0003800000 */
.L_x_2:
[----:B------:R-:W0:Y:S01]  /*0510*/  LDC R3, c[0x0][0x2c4] ;  /* 0x0000b100ff037b82 */ /* 0x000e220000000800 */
[----:B------:R-:W-:Y:S01]  /*0520*/  IMAD.MOV.U32 R12, RZ, RZ, RZ ;  /* 0x000000ffff0c7224 */ /* 0x000fe200078e00ff */
[----:B------:R-:W-:Y:S01]  /*0530*/  BSSY B0, `(.L_x_5) ;  /* 0x000004a000007945 */ /* 0x000fe20003800000 */
[----:B0-----:R-:W-:Y:S01]  /*0540*/  IABS R11, R3 ;  /* 0x00000003000b7213 */ /* 0x001fe20000000000 */
[C---:B------:R-:W-:Y:S01]  /*0550*/  VIADD R2, R3.reuse, 0xffffffff ;  /* 0xffffffff03027836 */ /* 0x040fe20000000000 */
[----:B------:R-:W-:Y:S02]  /*0560*/  ISETP.NE.AND P3, PT, R3, RZ, PT ;  /* 0x000000ff0300720c */ /* 0x000fe40003f65270 */
[----:B------:R-:W0:Y:S01]  /*0570*/  I2F.RP R15, R11 ;  /* 0x0000000b000f7306 */ /* 0x000e220000209400 */
[----:B------:R-:W-:-:S05]  /*0580*/  IMAD.IADD R4, R2, 0x1, R11 ;  /* 0x0000000102047824 */ /* 0x000fca00078e020b */
[----:B------:R-:W-:Y:S02]  /*0590*/  IABS R8, R4 ;  /* 0x0000000400087213 */ /* 0x000fe40000000000 */
[----:B0-----:R-:W0:Y:S02]  /*05a0*/  MUFU.RCP R14, R15 ;  /* 0x0000000f000e7308 */ /* 0x001e240000001000 */
[----:B0-----:R-:W-:-:S06]  /*05b0*/  VIADD R14, R14, 0xffffffe ;  /* 0x0ffffffe0e0e7836 */ /* 0x001fcc0000000000 */
[----:B------:R-:W0:Y:S02]  /*05c0*/  F2I.FTZ.U32.TRUNC.NTZ R13, R14 ;  /* 0x0000000e000d7305 */ /* 0x000e24000021f000 */
[----:B0-----:R-:W-:-:S04]  /*05d0*/  IMAD.MOV R10, RZ, RZ, -R13 ;  /* 0x000000ffff0a7224 */ /* 0x001fc800078e0a0d */
[----:B------:R-:W-:-:S04]  /*05e0*/  IMAD R10, R10, R11, RZ ;  /* 0x0000000b0a0a7224 */ /* 0x000fc800078e02ff */
[----:B------:R-:W-:-:S04]  /*05f0*/  IMAD.HI.U32 R13, R13, R10, R12 ;  /* 0x0000000a0d0d7227 */ /* 0x000fc800078e000c */
[----:B------:R-:W-:-:S04]  /*0600*/  IMAD.MOV.U32 R12, RZ, RZ, R8 ;  /* 0x000000ffff0c7224 */ /* 0x000fc800078e0008 */
[----:B------:R-:W-:-:S04]  /*0610*/  IMAD.HI.U32 R8, R13, R12, RZ ;  /* 0x0000000c0d087227 */ /* 0x000fc800078e00ff */
[----:B------:R-:W-:-:S04]  /*0620*/  IMAD.MOV R10, RZ, RZ, -R8 ;  /* 0x000000ffff0a7224 */ /* 0x000fc800078e0a08 */
[----:B------:R-:W-:-:S05]  /*0630*/  IMAD R10, R11, R10, R12 ;  /* 0x0000000a0b0a7224 */ /* 0x000fca00078e020c */
[----:B------:R-:W-:-:S13]  /*0640*/  ISETP.GT.U32.AND P1, PT, R11, R10, PT ;  /* 0x0000000a0b00720c */ /* 0x000fda0003f24070 */
[----:B------:R-:W-:Y:S02]  /*0650*/  @!P1 IMAD.IADD R10, R10, 0x1, -R11 ;  /* 0x000000010a0a9824 */ /* 0x000fe400078e0a0b */
[----:B------:R-:W-:Y:S01]  /*0660*/  @!P1 VIADD R8, R8, 0x1 ;  /* 0x0000000108089836 */ /* 0x000fe20000000000 */
[----:B------:R-:W-:Y:S02]  /*0670*/  ISETP.NE.AND P1, PT, R3, RZ, PT ;  /* 0x000000ff0300720c */ /* 0x000fe40003f25270 */
[-C--:B------:R-:W-:Y:S02]  /*0680*/  ISETP.GE.U32.AND P2, PT, R10, R11.reuse, PT ;  /* 0x0000000b0a00720c */ /* 0x080fe40003f46070 */
[C---:B------:R-:W-:Y:S02]  /*0690*/  LOP3.LUT R10, R4.reuse, R11, RZ, 0x3c, !PT ;  /* 0x0000000b040a7212 */ /* 0x040fe400078e3cff */
[----:B------:R-:W-:Y:S02]  /*06a0*/  LOP3.LUT R4, R4, R3, RZ, 0x3c, !PT ;  /* 0x0000000304047212 */ /* 0x000fe400078e3cff */
[----:B------:R-:W-:-:S02]  /*06b0*/  ISETP.GE.AND P0, PT, R10, RZ, PT ;  /* 0x000000ff0a00720c */ /* 0x000fc40003f06270 */
[----:B------:R-:W-:-:S05]  /*06c0*/  SHF.R.S32.HI R10, RZ, 0x1f, R3 ;  /* 0x0000001fff0a7819 */ /* 0x000fca0000011403 */
[----:B------:R-:W-:Y:S01]  /*06d0*/  @P2 VIADD R8, R8, 0x1 ;  /* 0x0000000108082836 */ /* 0x000fe20000000000 */
[----:B------:R-:W-:-:S03]  /*06e0*/  ISETP.GT.AND P2, PT, R3, RZ, PT ;  /* 0x000000ff0300720c */ /* 0x000fc60003f44270 */
[----:B------:R-:W-:-:S04]  /*06f0*/  IMAD.MOV.U32 R16, RZ, RZ, R8 ;  /* 0x000000ffff107224 */ /* 0x000fc800078e0008 */
[----:B------:R-:W-:Y:S01]  /*0700*/  @!P0 IMAD.MOV R16, RZ, RZ, -R16 ;  /* 0x000000ffff108224 */ /* 0x000fe200078e0a10 */
[----:B------:R-:W-:Y:S01]  /*0710*/  @!P1 LOP3.LUT R16, RZ, R11, RZ, 0x33, !PT ;  /* 0x0000000bff109212 */ /* 0x000fe200078e33ff */
[----:B------:R-:W-:Y:S01]  /*0720*/  IMAD.MOV.U32 R11, RZ, RZ, R8 ;  /* 0x000000ffff0b7224 */ /* 0x000fe200078e0008 */
[----:B------:R-:W-:Y:S02]  /*0730*/  ISETP.GE.AND P1, PT, R4, RZ, PT ;  /* 0x000000ff0400720c */ /* 0x000fe40003f26270 */
[----:B------:R-:W-:Y:S02]  /*0740*/  ISETP.LT.U32.AND P0, PT, R9, R16, PT ;  /* 0x000000100900720c */ /* 0x000fe40003f01070 */
[----:B------:R-:W-:Y:S02]  /*0750*/  SHF.R.S32.HI R4, RZ, 0x1f, R16 ;  /* 0x0000001fff047819 */ /* 0x000fe40000011410 */
[----:B------:R-:W-:Y:S01]  /*0760*/  LEA.HI.SX32 R8, R3, 0x1, 0x1 ;  /* 0x0000000103087811 */ /* 0x000fe200078f0aff */
[----:B------:R-:W-:Y:S01]  /*0770*/  @!P2 IMAD.MOV R8, RZ, RZ, R10 ;  /* 0x000000ffff08a224 */ /* 0x000fe200078e020a */
[----:B------:R-:W-:-:S04]  /*0780*/  ISETP.LT.AND.EX P0, PT, R25, R4, PT, P0 ;  /* 0x000000041900720c */ /* 0x000fc80003f01300 */
[C---:B------:R-:W-:Y:S01]  /*0790*/  SEL R15, R25.reuse, R4, P0 ;  /* 0x00000004190f7207 */ /* 0x040fe20000000000 */
[----:B------:R-:W-:Y:S01]  /*07a0*/  @!P1 IMAD.MOV R11, RZ, RZ, -R11 ;  /* 0x000000ffff0b9224 */ /* 0x000fe200078e0a0b */
[----:B------:R-:W-:Y:S02]  /*07b0*/  @!P3 LOP3.LUT R11, RZ, R3, RZ, 0x33, !PT ;  /* 0x00000003ff0bb212 */ /* 0x000fe400078e33ff */
[----:B------:R-:W-:Y:S02]  /*07c0*/  LOP3.LUT R4, R25, R15, RZ, 0xfc, !PT ;  /* 0x0000000f19047212 */ /* 0x000fe400078efcff */
[----:B------:R-:W-:Y:S01]  /*07d0*/  SEL R16, R9, R16, P0 ;  /* 0x0000001009107207 */ /* 0x000fe20000000000 */
[----:B------:R-:W-:Y:S01]  /*07e0*/  IMAD R3, R11, R8, RZ ;  /* 0x000000080b037224 */ /* 0x000fe200078e02ff */
        /* <DEDUP_REMOVED lines=8> */
[----:B------:R-:W-:Y:S02]  /*0870*/  MOV R36, R22 ;  /* 0x0000001600247202 */ /* 0x000fe40000000f00 */
[----:B------:R-:W-:Y:S01]  /*0880*/  MOV R37, R23 ;  /* 0x0000001700257202 */ /* 0x000fe20000000f00 */
[----:B------:R-:W-:Y:S05]  /*0890*/  BRA `(.L_x_7) ;  /* 0x00000000004c7947 */ /* 0x000fea0003800000 */
.L_x_6:
[----:B------:R-:W0:Y:S01]  /*08a0*/  I2F.U32.RP R8, R16 ;  /* 0x0000001000087306 */ /* 0x000e220000209000 */
[----:B------:R-:W-:Y:S01]  /*08b0*/  HFMA2.MMA R10, -RZ, RZ, 0, 0 ;  /* 0x00000000ff0a7435 */ /* 0x000fe200000001ff */
[----:B------:R-:W-:Y:S02]  /*08c0*/  ISETP.NE.U32.AND P0, PT, R16, RZ, PT ;  /* 0x000000ff1000720c */ /* 0x000fe40003f05070 */
[----:B------:R-:W-:-:S04]  /*08d0*/  MOV R37, RZ ;  /* 0x000000ff00257202 */ /* 0x000fc80000000f00 */
[----:B0-----:R-:W0:Y:S02]  /*08e0*/  MUFU.RCP R11, R8 ;  /* 0x00000008000b7308 */ /* 0x001e240000001000 */
[----:B0-----:R-:W-:-:S06]  /*08f0*/  VIADD R11, R11, 0xffffffe ;  /* 0x0ffffffe0b0b7836 */ /* 0x001fcc0000000000 */
[----:B------:R-:W0:Y:S02]  /*0900*/  F2I.FTZ.U32.TRUNC.NTZ R11, R11 ;  /* 0x0000000b000b7305 */ /* 0x000e24000021f000 */
[----:B0-----:R-:W-:-:S04]  /*0910*/  IMAD.MOV R4, RZ, RZ, -R11 ;  /* 0x000000ffff047224 */ /* 0x001fc800078e0a0b */
[----:B------:R-:W-:-:S04]  /*0920*/  IMAD R13, R4, R16, RZ ;  /* 0x00000010040d7224 */ /* 0x000fc800078e02ff */
        /* <DEDUP_REMOVED lines=10> */
.L_x_7:
[----:B------:R-:W-:Y:S05]  /*09d0*/  BSYNC B0 ;  /* 0x0000000000007941 */ /* 0x000fea0003800000 */
.L_x_5:
[----:B------:R-:W0:Y:S01]  /*09e0*/  LDC R8, c[0x0][0x2c4] ;  /* 0x0000b100ff087b82 */ /* 0x000e220000000800 */
[----:B------:R-:W-:Y:S01]  /*09f0*/  ULDC UR4, c[0x0][0x270] ;  /* 0x00009c0000047ab9 */ /* 0x000fe20000000800 */
[----:B------:R-:W-:Y:S01]  /*0a00*/  IABS R11, R3 ;  /* 0x00000003000b7213 */ /* 0x000fe20000000000 */
[----:B------:R-:W-:Y:S01]  /*0a10*/  IMAD.MOV.U32 R18, RZ, RZ, RZ ;  /* 0x000000ffff127224 */ /* 0x000fe200078e00ff */
[----:B------:R-:W1:Y:S01]  /*0a20*/  S2R R35, SR_TID.X ;  /* 0x0000000000237919 */ /* 0x000e620000002100 */
[----:B------:R-:W-:Y:S01]  /*0a30*/  BSSY B0, `(.L_x_8) ;  /* 0x0000078000007945 */ /* 0x000fe20003800000 */
[----:B------:R-:W2:Y:S08]  /*0a40*/  I2F.RP R14, R11 ;  /* 0x0000000b000e7306 */ /* 0x000eb00000209400 */
[----:B--2---:R-:W2:Y:S01]  /*0a50*/  MUFU.RCP R4, R14 ;  /* 0x0000000e00047308 */ /* 0x004ea20000001000 */
[----:B0-----:R-:W-:Y:S01]  /*0a60*/  IMAD R9, R8, UR4, RZ ;  /* 0x0000000408097c24 */ /* 0x001fe2000f8e02ff */
[----:B------:R-:W-:Y:S01]  /*0a70*/  IABS R10, R8 ;  /* 0x00000008000a7213 */ /* 0x000fe20000000000 */
[----:B------:R-:W-:-:S03]  /*0a80*/  UIADD3 UR4, UR4, -0x1, URZ ;  /* 0xffffffff04047890 */ /* 0x000fc6000fffe03f */
[----:B------:R-:W-:Y:S02]  /*0a90*/  IABS R13, R9 ;  /* 0x00000009000d7213 */ /* 0x000fe40000000000 */
[----:B------:R-:W0:Y:S01]  /*0aa0*/  I2F.RP R17, R10 ;  /* 0x0000000a00117306 */ /* 0x000e220000209400 */
[----:B------:R-:W-:Y:S02]  /*0ab0*/  ISETP.NE.AND P5, PT, R9, RZ, PT ;  /* 0x000000ff0900720c */ /* 0x000fe40003fa5270 */
[----:B------:R-:W-:Y:S01]  /*0ac0*/  IMAD.IADD R22, R2, 0x1, R13 ;  /* 0x0000000102167824 */ /* 0x000fe200078e020d */
[----:B------:R-:W-:-:S04]  /*0ad0*/  IABS R2, R3 ;  /* 0x0000000300027213 */ /* 0x000fc80000000000 */
[----:B------:R-:W3:Y:S01]  /*0ae0*/  I2F.RP R21, R13 ;  /* 0x0000000d00157306 */ /* 0x000ee20000209400 */
[----:B--2---:R-:W-:Y:S02]  /*0af0*/  VIADD R4, R4, 0xffffffe ;  /* 0x0ffffffe04047836 */ /* 0x004fe40000000000 */
[----:B------:R-:W-:-:S05]  /*0b00*/  IMAD.MOV R2, RZ, RZ, -R2 ;  /* 0x000000ffff027224 */ /* 0x000fca00078e0a02 */
[----:B0-----:R-:W0:Y:S08]  /*0b10*/  MUFU.RCP R24, R17 ;  /* 0x0000001100187308 */ /* 0x001e300000001000 */
[----:B---3--:R-:W2:Y:S08]  /*0b20*/  MUFU.RCP R28, R21 ;  /* 0x00000015001c7308 */ /* 0x008eb00000001000 */
[----:B------:R-:W3:Y:S01]  /*0b30*/  F2I.FTZ.U32.TRUNC.NTZ R19, R4 ;  /* 0x0000000400137305 */ /* 0x000ee2000021f000 */
[----:B0-----:R-:W-:-:S07]  /*0b40*/  VIADD R24, R24, 0xffffffe ;  /* 0x0ffffffe18187836 */ /* 0x001fce0000000000 */
[----:B------:R-:W0:Y:S01]  /*0b50*/  F2I.FTZ.U32.TRUNC.NTZ R25, R24 ;  /* 0x0000001800197305 */ /* 0x000e22000021f000 */
[----:B--2---:R-:W-:Y:S02]  /*0b60*/  VIADD R28, R28, 0xffffffe ;  /* 0x0ffffffe1c1c7836 */ /* 0x004fe40000000000 */
[----:B---3--:R-:W-:-:S05]  /*0b70*/  IMAD.MOV R12, RZ, RZ, -R19 ;  /* 0x000000ffff0c7224 */ /* 0x008fca00078e0a13 */
[----:B------:R-:W2:Y:S01]  /*0b80*/  F2I.FTZ.U32.TRUNC.NTZ R29, R28 ;  /* 0x0000001c001d7305 */ /* 0x000ea2000021f000 */
[----:B------:R-:W-:Y:S02]  /*0b90*/  VIADD R4, R11, UR4 ;  /* 0x000000040b047c36 */ /* 0x000fe40008000000 */
[----:B------:R-:W-:-:S04]  /*0ba0*/  IMAD R12, R12, R11, RZ ;  /* 0x0000000b0c0c7224 */ /* 0x000fc800078e02ff */
[----:B------:R-:W-:Y:S01]  /*0bb0*/  IMAD.HI.U32 R12, R19, R12, R18 ;  /* 0x0000000c130c7227 */ /* 0x000fe200078e0012 */
[----:B------:R-:W-:Y:S02]  /*0bc0*/  IABS R18, R9 ;  /* 0x0000000900127213 */ /* 0x000fe40000000000 */
[----:B------:R-:W-:Y:S01]  /*0bd0*/  IABS R19, R22 ;  /* 0x0000001600137213 */ /* 0x000fe20000000000 */
[----:B0-----:R-:W-:Y:S02]  /*0be0*/  IMAD.MOV R17, RZ, RZ, -R25 ;  /* 0x000000ffff117224 */ /* 0x001fe400078e0a19 */
[----:B------:R-:W-:Y:S02]  /*0bf0*/  IMAD.MOV R18, RZ, RZ, -R18 ;  /* 0x000000ffff127224 */ /* 0x000fe400078e0a12 */
[----:B--2---:R-:W-:Y:S02]  /*0c00*/  IMAD.MOV R14, RZ, RZ, -R29 ;  /* 0x000000ffff0e7224 */ /* 0x004fe400078e0a1d */
[----:B------:R-:W-:-:S02]  /*0c10*/  IMAD.MOV.U32 R28, RZ, RZ, RZ ;  /* 0x000000ffff1c7224 */ /* 0x000fc400078e00ff */
[----:B------:R-:W-:Y:S02]  /*0c20*/  IMAD R14, R14, R13, RZ ;  /* 0x0000000d0e0e7224 */ /* 0x000fe400078e02ff */
[----:B------:R-:W-:Y:S02]  /*0c30*/  IMAD R17, R17, R10, RZ ;  /* 0x0000000a11117224 */ /* 0x000fe400078e02ff */
[----:B------:R-:W-:-:S04]  /*0c40*/  IMAD.HI.U32 R14, R29, R14, R28 ;  /* 0x0000000e1d0e7227 */ /* 0x000fc800078e001c */
[----:B------:R-:W-:Y:S02]  /*0c50*/  IMAD.MOV.U32 R24, RZ, RZ, RZ ;  /* 0x000000ffff187224 */ /* 0x000fe400078e00ff */
[----:B------:R-:W-:Y:S01]  /*0c60*/  IMAD.HI.U32 R21, R14, R19, RZ ;  /* 0x000000130e157227 */ /* 0x000fe200078e00ff */
[----:B------:R-:W-:-:S03]  /*0c70*/  IABS R14, R4 ;  /* 0x00000004000e7213 */ /* 0x000fc60000000000 */
[----:B------:R-:W-:Y:S02]  /*0c80*/  IMAD R18, R21, R18, R19 ;  /* 0x0000001215127224 */ /* 0x000fe400078e0213 */
[----:B------:R-:W-:-:S03]  /*0c90*/  IMAD.HI.U32 R24, R25, R17, R24 ;  /* 0x0000001119187227 */ /* 0x000fc600078e0018 */
[----:B------:R-:W-:Y:S01]  /*0ca0*/  ISETP.GT.U32.AND P4, PT, R13, R18, PT ;  /* 0x000000120d00720c */ /* 0x000fe20003f84070 */
[----:B------:R-:W-:-:S04]  /*0cb0*/  IMAD.HI.U32 R17, R12, R14, RZ ;  /* 0x0000000e0c117227 */ /* 0x000fc800078e00ff */
[----:B------:R-:W-:-:S04]  /*0cc0*/  IMAD.HI.U32 R24, R24, R19, RZ ;  /* 0x0000001318187227 */ /* 0x000fc800078e00ff */
[----:B------:R-:W-:Y:S01]  /*0cd0*/  IMAD R14, R17, R2, R14 ;  /* 0x00000002110e7224 */ /* 0x000fe200078e020e */
[----:B------:R-:W-:-:S03]  /*0ce0*/  IADD3 R2, -R24, RZ, RZ ;  /* 0x000000ff18027210 */ /* 0x000fc60007ffe1ff */
[----:B------:R-:W-:Y:S01]  /*0cf0*/  @!P4 IMAD.IADD R18, R18, 0x1, -R13 ;  /* 0x000000011212c824 */ /* 0x000fe200078e0a0d */
[----:B------:R-:W-:Y:S01]  /*0d00*/  ISETP.GT.U32.AND P3, PT, R11, R14, PT ;  /* 0x0000000e0b00720c */ /* 0x000fe20003f64070 */
[----:B------:R-:W-:Y:S01]  /*0d10*/  IMAD R19, R10, R2, R19 ;  /* 0x000000020a137224 */ /* 0x000fe200078e0213 */
[-C--:B------:R-:W-:Y:S01]  /*0d20*/  LOP3.LUT R2, R22, R13.reuse, RZ, 0x3c, !PT ;  /* 0x0000000d16027212 */ /* 0x080fe200078e3cff */
[----:B------:R-:W-:Y:S01]  /*0d30*/  @!P4 VIADD R21, R21, 0x1 ;  /* 0x000000011515c836 */ /* 0x000fe20000000000 */
[----:B------:R-:W-:Y:S02]  /*0d40*/  ISETP.GE.U32.AND P2, PT, R18, R13, PT ;  /* 0x0000000d1200720c */ /* 0x000fe40003f46070 */
[----:B------:R-:W-:Y:S02]  /*0d50*/  ISETP.GT.U32.AND P0, PT, R10, R19, PT ;  /* 0x000000130a00720c */ /* 0x000fe40003f04070 */
[----:B------:R-:W-:Y:S02]  /*0d60*/  ISETP.GE.AND P1, PT, R2, RZ, PT ;  /* 0x000000ff0200720c */ /* 0x000fe40003f26270 */
[----:B------:R-:W-:-:S02]  /*0d70*/  LOP3.LUT R2, R4, R11, RZ, 0x3c, !PT ;  /* 0x0000000b04027212 */ /* 0x000fc400078e3cff */
[----:B------:R-:W-:Y:S01]  /*0d80*/  LOP3.LUT R22, R22, R8, RZ, 0x3c, !PT ;  /* 0x0000000816167212 */ /* 0x000fe200078e3cff */
[----:B------:R-:W-:Y:S02]  /*0d90*/  @!P3 IMAD.IADD R14, R14, 0x1, -R11 ;  /* 0x000000010e0eb824 */ /* 0x000fe400078e0a0b */
[----:B------:R-:W-:Y:S01]  /*0da0*/  @!P3 VIADD R17, R17, 0x1 ;  /* 0x000000011111b836 */ /* 0x000fe20000000000 */
[----:B------:R-:W-:Y:S01]  /*0db0*/  ISETP.NE.AND P3, PT, R3, RZ, PT ;  /* 0x000000ff0300720c */ /* 0x000fe20003f65270 */
[----:B------:R-:W-:Y:S01]  /*0dc0*/  @P2 VIADD R21, R21, 0x1 ;  /* 0x0000000115152836 */ /* 0x000fe20000000000 */
[----:B------:R-:W-:Y:S01]  /*0dd0*/  ISETP.GE.U32.AND P6, PT, R14, R11, PT ;  /* 0x0000000b0e00720c */ /* 0x000fe20003fc6070 */
[----:B------:R-:W-:Y:S01]  /*0de0*/  @!P0 IMAD.IADD R19, R19, 0x1, -R10 ;  /* 0x0000000113138824 */ /* 0x000fe200078e0a0a */
[----:B------:R-:W-:Y:S01]  /*0df0*/  ISETP.GE.AND P2, PT, R2, RZ, PT ;  /* 0x000000ff0200720c */ /* 0x000fe20003f46270 */
[----:B------:R-:W-:Y:S01]  /*0e00*/  @!P1 IMAD.MOV R21, RZ, RZ, -R21 ;  /* 0x000000ffff159224 */ /* 0x000fe200078e0a15 */
[----:B------:R-:W-:Y:S01]  /*0e10*/  @!P5 LOP3.LUT R21, RZ, R13, RZ, 0x33, !PT ;  /* 0x0000000dff15d212 */ /* 0x000fe200078e33ff */
[----:B------:R-:W-:Y:S01]  /*0e20*/  @!P0 VIADD R24, R24, 0x1 ;  /* 0x0000000118188836 */ /* 0x000fe20000000000 */
[----:B------:R-:W-:-:S02]  /*0e30*/  ISETP.GE.U32.AND P4, PT, R19, R10, PT ;  /* 0x0000000a1300720c */ /* 0x000fc40003f86070 */
[----:B------:R-:W-:Y:S02]  /*0e40*/  ISETP.LT.U32.AND P0, PT, R6, R21, PT ;  /* 0x000000150600720c */ /* 0x000fe40003f01070 */
[----:B------:R-:W-:Y:S02]  /*0e50*/  SHF.R.S32.HI R13, RZ, 0x1f, R21 ;  /* 0x0000001fff0d7819 */ /* 0x000fe40000011415 */
[----:B------:R-:W-:Y:S02]  /*0e60*/  ISETP.GE.AND P1, PT, R22, RZ, PT ;  /* 0x000000ff1600720c */ /* 0x000fe40003f26270 */
[----:B------:R-:W-:Y:S02]  /*0e70*/  @P6 IADD3 R17, R17, 0x1, RZ ;  /* 0x0000000111116810 */ /* 0x000fe40007ffe0ff */
[-C--:B------:R-:W-:Y:S02]  /*0e80*/  ISETP.LT.AND.EX P0, PT, R7, R13.reuse, PT, P0 ;  /* 0x0000000d0700720c */ /* 0x080fe40003f01300 */
[----:B------:R-:W-:Y:S01]  /*0e90*/  ISETP.GT.AND P5, PT, R9, RZ, PT ;  /* 0x000000ff0900720c */ /* 0x000fe20003fa4270 */
[----:B------:R-:W-:Y:S01]  /*0ea0*/  @!P2 IMAD.MOV R17, RZ, RZ, -R17 ;  /* 0x000000ffff11a224 */ /* 0x000fe200078e0a11 */
[----:B------:R-:W-:Y:S01]  /*0eb0*/  SEL R10, R7, R13, P0 ;  /* 0x0000000d070a7207 */ /* 0x000fe20000000000 */
[----:B------:R-:W-:Y:S01]  /*0ec0*/  @P4 VIADD R24, R24, 0x1 ;  /* 0x0000000118184836 */ /* 0x000fe20000000000 */
[----:B------:R-:W-:-:S02]  /*0ed0*/  @!P3 LOP3.LUT R17, RZ, R11, RZ, 0x33, !PT ;  /* 0x0000000bff11b212 */ /* 0x000fc400078e33ff */
[----:B------:R-:W-:Y:S01]  /*0ee0*/  SHF.R.S32.HI R2, RZ, 0x1f, R9 ;  /* 0x0000001fff027819 */ /* 0x000fe20000011409 */
[----:B------:R-:W-:Y:S01]  /*0ef0*/  @!P1 IMAD.MOV R24, RZ, RZ, -R24 ;  /* 0x000000ffff189224 */ /* 0x000fe200078e0a18 */
[----:B------:R-:W-:Y:S02]  /*0f00*/  LEA.HI.SX32 R11, R9, 0x1, 0x1 ;  /* 0x00000001090b7811 */ /* 0x000fe400078f0aff */
[----:B------:R-:W-:Y:S02]  /*0f10*/  LOP3.LUT R9, R7, R10, RZ, 0xfc, !PT ;  /* 0x0000000a07097212 */ /* 0x000fe400078efcff */
[----:B------:R-:W-:Y:S01]  /*0f20*/  ISETP.NE.AND P2, PT, R8, RZ, PT ;  /* 0x000000ff0800720c */ /* 0x000fe20003f45270 */
[----:B------:R-:W-:Y:S01]  /*0f30*/  @!P5 IMAD.MOV R11, RZ, RZ, R2 ;  /* 0x000000ffff0bd224 */ /* 0x000fe200078e0202 */
[----:B------:R-:W-:Y:S02]  /*0f40*/  ISETP.NE.U32.AND P1, PT, R9, RZ, PT ;  /* 0x000000ff0900720c */ /* 0x000fe40003f25070 */
[----:B------:R-:W-:-:S02]  /*0f50*/  ISETP.LT.U32.AND P3, PT, R36, R17, PT ;  /* 0x000000112400720c */ /* 0x000fc40003f61070 */
[----:B------:R-:W-:Y:S02]  /*0f60*/  SHF.R.S32.HI R13, RZ, 0x1f, R17 ;  /* 0x0000001fff0d7819 */ /* 0x000fe40000011411 */
[----:B------:R-:W-:Y:S02]  /*0f70*/  SEL R12, R6, R21, P0 ;  /* 0x00000015060c7207 */ /* 0x000fe40000000000 */
[----:B------:R-:W-:-:S03]  /*0f80*/  ISETP.LT.AND.EX P3, PT, R37, R13, PT, P3 ;  /* 0x0000000d2500720c */ /* 0x000fc60003f61330 */
[----:B------:R-:W-:Y:S02]  /*0f90*/  @!P2 LOP3.LUT R24, RZ, R8, RZ, 0x33, !PT ;  /* 0x00000008ff18a212 */ /* 0x000fe400078e33ff */
[----:B------:R-:W-:Y:S02]  /*0fa0*/  SEL R14, R36, R17, P3 ;  /* 0x00000011240e7207 */ /* 0x000fe40001800000 */
[----:B------:R-:W-:Y:S01]  /*0fb0*/  SEL R13, R37, R13, P3 ;  /* 0x0000000d250d7207 */ /* 0x000fe20001800000 */
[----:B------:R-:W-:Y:S01]  /*0fc0*/  IMAD R2, R24, R11, RZ ;  /* 0x0000000b18027224 */ /* 0x000fe200078e02ff */
[----:B-1----:R-:W-:Y:S06]  /*0fd0*/  @!P1 BRA `(.L_x_9) ;  /* 0x0000000000249947 */ /* 0x002fec0003800000 */
        /* <DEDUP_REMOVED lines=9> */
.L_x_9:
[----:B------:R-:W0:Y:S01]  /*1070*/  I2F.U32.RP R11, R12 ;  /* 0x0000000c000b7306 */ /* 0x000e220000209000 */
[----:B------:R-:W-:Y:S01]  /*1080*/  IMAD.MOV.U32 R8, RZ, RZ, RZ ;  /* 0x000000ffff087224 */ /* 0x000fe200078e00ff */
[----:B------:R-:W-:-:S06]  /*1090*/  ISETP.NE.U32.AND P0, PT, R12, RZ, PT ;  /* 0x000000ff0c00720c */ /* 0x000fcc0003f05070 */
[----:B0-----:R-:W0:Y:S02]  /*10a0*/  MUFU.RCP R9, R11 ;  /* 0x0000000b00097308 */ /* 0x001e240000001000 */
[----:B0-----:R-:W-:-:S06]  /*10b0*/  IADD3 R9, R9, 0xffffffe, RZ ;  /* 0x0ffffffe09097810 */ /* 0x001fcc0007ffe0ff */
[----:B------:R-:W0:Y:S02]  /*10c0*/  F2I.FTZ.U32.TRUNC.NTZ R9, R9 ;  /* 0x0000000900097305 */ /* 0x000e24000021f000 */
[----:B0-----:R-:W-:-:S05]  /*10d0*/  IADD3 R7, RZ, -R9, RZ ;  /* 0x80000009ff077210 */ /* 0x001fca0007ffe0ff */
[----:B------:R-:W-:-:S04]  /*10e0*/  IMAD R7, R7, R12, RZ ;  /* 0x0000000c07077224 */ /* 0x000fc800078e02ff */
[----:B------:R-:W-:-:S06]  /*10f0*/  IMAD.HI.U32 R7, R9, R7, R8 ;  /* 0x0000000709077227 */ /* 0x000fcc00078e0008 */
[----:B------:R-:W-:-:S05]  /*1100*/  IMAD.HI.U32 R8, R7, R6, RZ ;  /* 0x0000000607087227 */ /* 0x000fca00078e00ff */
[----:B------:R-:W-:-:S05]  /*1110*/  IADD3 R7, -R8, RZ, RZ ;  /* 0x000000ff08077210 */ /* 0x000fca0007ffe1ff */
[----:B------:R-:W-:-:S05]  /*1120*/  IMAD R7, R12, R7, R6 ;  /* 0x000000070c077224 */ /* 0x000fca00078e0206 */
[----:B------:R-:W-:-:S13]  /*1130*/  ISETP.GE.U32.AND P2, PT, R7, R12, PT ;  /* 0x0000000c0700720c */ /* 0x000fda0003f46070 */
[----:B------:R-:W-:Y:S01]  /*1140*/  @P2 IMAD.IADD R7, R7, 0x1, -R12 ;  /* 0x0000000107072824 */ /* 0x000fe200078e0a0c */
[----:B------:R-:W-:-:S04]  /*1150*/  @P2 IADD3 R8, R8, 0x1, RZ ;  /* 0x0000000108082810 */ /* 0x000fc80007ffe0ff */
[----:B------:R-:W-:Y:S01]  /*1160*/  ISETP.GE.U32.AND P1, PT, R7, R12, PT ;  /* 0x0000000c0700720c */ /* 0x000fe20003f26070 */
[----:B------:R-:W-:-:S12]  /*1170*/  IMAD.MOV.U32 R7, RZ, RZ, RZ ;  /* 0x000000ffff077224 */ /* 0x000fd800078e00ff */
[----:B------:R-:W-:Y:S01]  /*1180*/  @P1 VIADD R8, R8, 0x1 ;  /* 0x0000000108081836 */ /* 0x000fe20000000000 */
[----:B------:R-:W-:-:S04]  /*1190*/  @!P0 LOP3.LUT R8, RZ, R12, RZ, 0x33, !PT ;  /* 0x0000000cff088212 */ /* 0x000fc800078e33ff */
[----:B------:R-:W-:Y:S02]  /*11a0*/  MOV R6, R8 ;  /* 0x0000000800067202 */ /* 0x000fe40000000f00 */
.L_x_10:
[----:B------:R-:W-:Y:S05]  /*11b0*/  BSYNC B0 ;  /* 0x0000000000007941 */ /* 0x000fea0003800000 */
.L_x_8:
[----:B------:R-:W-:Y:S01]  /*11c0*/  SHF.R.S32.HI R32, RZ, 0x1f, R35 ;  /* 0x0000001fff207819 */ /* 0x000fe20000011423 */
[----:B------:R-:W-:Y:S01]  /*11d0*/  ULDC UR5, c[0x0][0x3c4] ;  /* 0x0000f10000057ab9 */ /* 0x000fe20000000800 */
[----:B------:R-:W-:Y:S01]  /*11e0*/  IADD3 R8, P0, R20, -UR7, RZ ;  /* 0x8000000714087c10 */ /* 0x000fe2000ff1e0ff */
[----:B------:R-:W-:Y:S01]  /*11f0*/  ULDC.64 UR8, c[0x0][0x208] ;  /* 0x0000820000087ab9 */ /* 0x000fe20000000a00 */
[----:B------:R-:W-:Y:S02]  /*1200*/  LEA.HI R11, R32, R35, RZ, 0x2 ;  /* 0x00000023200b7211 */ /* 0x000fe400078f10ff */
[----:B------:R-:W-:Y:S02]  /*1210*/  IADD3.X R9, R5, ~UR6, RZ, P0, !PT ;  /* 0x8000000605097c10 */ /* 0x000fe400087fe4ff */
[----:B------:R-:W-:Y:S02]  /*1220*/  LOP3.LUT R18, R11, 0xfffffffc, RZ, 0xc0, !PT ;  /* 0xfffffffc0b127812 */ /* 0x000fe400078ec0ff */
[----:B------:R-:W-:-:S03]  /*1230*/  SHF.R.S32.HI R11, RZ, 0x2, R11 ;  /* 0x00000002ff0b7819 */ /* 0x000fc6000001140b */
[----:B------:R-:W-:Y:S02]  /*1240*/  IMAD.IADD R17, R35, 0x1, -R18 ;  /* 0x0000000123117824 */ /* 0x000fe400078e0a12 */
[C---:B------:R-:W-:Y:S02]  /*1250*/  VIADD R21, R11.reuse, 0x20 ;  /* 0x000000200b157836 */ /* 0x040fe40000000000 */
[C---:B------:R-:W-:Y:S01]  /*1260*/  VIADD R31, R11.reuse, 0x40 ;  /* 0x000000400b1f7836 */ /* 0x040fe20000000000 */
[----:B------:R-:W-:Y:S01]  /*1270*/  ISETP.GT.U32.AND P3, PT, R8, R17, PT ;  /* 0x000000110800720c */ /* 0x000fe20003f64070 */
[----:B------:R-:W-:Y:S01]  /*1280*/  VIADD R30, R11, 0x60 ;  /* 0x000000600b1e7836 */ /* 0x000fe20000000000 */
[----:B------:R-:W-:Y:S02]  /*1290*/  SHF.R.S32.HI R8, RZ, 0x1f, R17 ;  /* 0x0000001fff087819 */ /* 0x000fe40000011411 */
[----:B------:R-:W-:Y:S02]  /*12a0*/  IADD3 R40, P0, R17, UR7, RZ ;  /* 0x0000000711287c10 */ /* 0x000fe4000ff1e0ff */
[----:B------:R-:W-:-:S02]  /*12b0*/  ISETP.GT.AND.EX P3, PT, R9, R8, PT, P3 ;  /* 0x000000080900720c */ /* 0x000fc40003f64330 */
[----:B------:R-:W-:Y:S02]  /*12c0*/  IADD3.X R41, R8, UR6, RZ, P0, !PT ;  /* 0x0000000608297c10 */ /* 0x000fe400087fe4ff */
[----:B------:R-:W-:Y:S02]  /*12d0*/  ISETP.GE.OR P1, PT, R11, UR5, !P3 ;  /* 0x000000050b007c0c */ /* 0x000fe4000df26670 */
[----:B------:R-:W-:Y:S02]  /*12e0*/  ISETP.GE.OR P5, PT, R21, UR5, !P3 ;  /* 0x0000000515007c0c */ /* 0x000fe4000dfa6670 */
[----:B------:R-:W-:Y:S02]  /*12f0*/  ISETP.GE.OR P4, PT, R31, UR5, !P3 ;  /* 0x000000051f007c0c */ /* 0x000fe4000df86670 */
[----:B------:R-:W-:-:S07]  /*1300*/  ISETP.GE.OR P3, PT, R30, UR5, !P3 ;  /* 0x000000051e007c0c */ /* 0x000fce000df66670 */
[----:B------:R-:W0:Y:S01]  /*1310*/  @!P1 LDC.64 R24, c[0x0][0x2b8] ;  /* 0x0000ae00ff189b82 */ /* 0x000e220000000a00 */
[----:B------:R-:W-:Y:S01]  /*1320*/  @!P1 SHF.R.S32.HI R39, RZ, 0x1f, R11 ;  /* 0x0000001fff279819 */ /* 0x000fe2000001140b */
[----:B------:R-:W-:Y:S01]  /*1330*/  @!P1 IMAD.WIDE.U32 R42, R20, R11, R40 ;  /* 0x0000000b142a9225 */ /* 0x000fe200078e0028 */
[----:B------:R-:W-:Y:S02]  /*1340*/  @!P5 SHF.R.S32.HI R29, RZ, 0x1f, R21 ;  /* 0x0000001fff1dd819 */ /* 0x000fe40000011415 */
[----:B------:R-:W-:Y:S01]  /*1350*/  @!P4 SHF.R.S32.HI R33, RZ, 0x1f, R31 ;  /* 0x0000001fff21c819 */ /* 0x000fe2000001141f */
[-C--:B------:R-:W-:Y:S02]  /*1360*/  @!P1 IMAD R28, R39, R20.reuse, RZ ;  /* 0x00000014271c9224 */ /* 0x080fe400078e02ff */
[----:B------:R-:W1:Y:S01]  /*1370*/  @!P3 LDC.64 R8, c[0x0][0x2b8] ;  /* 0x0000ae00ff08bb82 */ /* 0x000e620000000a00 */
[----:B------:R-:W-:Y:S01]  /*1380*/  @!P5 IMAD R26, R29, R20, RZ ;  /* 0x000000141d1ad224 */ /* 0x000fe200078e02ff */
[----:B------:R-:W-:Y:S01]  /*1390*/  @!P3 SHF.R.S32.HI R29, RZ, 0x1f, R30 ;  /* 0x0000001fff1db819 */ /* 0x000fe2000001141e */
[----:B------:R-:W-:-:S02]  /*13a0*/  @!P1 IMAD R28, R11, R5, R28 ;  /* 0x000000050b1c9224 */ /* 0x000fc400078e021c */
[----:B------:R-:W-:-:S03]  /*13b0*/  @!P5 IMAD.WIDE.U32 R38, R20, R21, R40 ;  /* 0x000000151426d225 */ /* 0x000fc600078e0028 */
[----:B------:R-:W2:Y:S01]  /*13c0*/  @!P5 LDC.64 R22, c[0x0][0x2b8] ;  /* 0x0000ae00ff16db82 */ /* 0x000ea20000000a00 */
[----:B------:R-:W-:Y:S02]  /*13d0*/  @!P1 IMAD.IADD R28, R43, 0x1, R28 ;  /* 0x000000012b1c9824 */ /* 0x000fe400078e021c */
[----:B------:R-:W-:Y:S02]  /*13e0*/  @!P3 IMAD R29, R29, R20, RZ ;  /* 0x000000141d1db224 */ /* 0x000fe400078e02ff */
[--C-:B------:R-:W-:Y:S02]  /*13f0*/  @!P4 IMAD.MOV.U32 R44, RZ, RZ, R40.reuse ;  /* 0x000000ffff2cc224 */ /* 0x100fe400078e0028 */
[--C-:B------:R-:W-:Y:S01]  /*1400*/  @!P4 IMAD.MOV.U32 R45, RZ, RZ, R41.reuse ;  /* 0x000000ffff2dc224 */ /* 0x100fe200078e0029 */
[----:B------:R-:W3:Y:S01]  /*1410*/  @!P4 LDC.64 R18, c[0x0][0x2b8] ;  /* 0x0000ae00ff12cb82 */ /* 0x000ee20000000a00 */
[----:B0-----:R-:W-:Y:S01]  /*1420*/  @!P1 LEA R24, P0, R42, R24, 0x2 ;  /* 0x000000182a189211 */ /* 0x001fe200078010ff */
[----:B------:R-:W-:-:S03]  /*1430*/  @!P3 IMAD.WIDE.U32 R40, R20, R30, R40 ;  /* 0x0000001e1428b225 */ /* 0x000fc600078e0028 */
[----:B------:R-:W-:Y:S01]  /*1440*/  @!P1 LEA.HI.X R25, R42, R25, R28, 0x2, P0 ;  /* 0x000000192a199211 */ /* 0x000fe200000f141c */
[-C--:B------:R-:W-:Y:S02]  /*1450*/  @!P3 IMAD R29, R30, R5.reuse, R29 ;  /* 0x000000051e1db224 */ /* 0x080fe400078e021d */
[----:B------:R-:W-:Y:S02]  /*1460*/  @!P5 IMAD R21, R21, R5, R26 ;  /* 0x000000051515d224 */ /* 0x000fe400078e021a */
[----:B------:R-:W-:Y:S02]  /*1470*/  IMAD.MOV.U32 R28, RZ, RZ, -0x800000 ;  /* 0xff800000ff1c7424 */ /* 0x000fe400078e00ff */
[----:B------:R-:W-:Y:S01]  /*1480*/  @!P4 IMAD R26, R33, R20, RZ ;  /* 0x00000014211ac224 */ /* 0x000fe200078e02ff */
[----:B-1----:R-:W-:Y:S01]  /*1490*/  @!P3 LEA R8, P0, R40, R8, 0x2 ;  /* 0x000000082808b211 */ /* 0x002fe200078010ff */
[----:B------:R-:W-:Y:S02]  /*14a0*/  @!P3 IMAD.IADD R29, R41, 0x1, R29 ;  /* 0x00000001291db824 */ /* 0x000fe400078e021d */
[----:B------:R-:W-:Y:S01]  /*14b0*/  @!P4 IMAD.WIDE.U32 R44, R20, R31, R44 ;  /* 0x0000001f142cc225 */ /* 0x000fe200078e002c */
[----:B------:R0:W4:Y:S01]  /*14c0*/  @!P1 LDG.E R28, desc[UR8][R24.64] ;  /* 0x00000008181c9981 */ /* 0x000122000c1e1900 */
[----:B--2---:R-:W-:-:S02]  /*14d0*/  @!P5 LEA R22, P2, R38, R22, 0x2 ;  /* 0x000000162616d211 */ /* 0x004fc400078410ff */
[----:B------:R-:W-:Y:S02]  /*14e0*/  @!P4 IMAD R26, R31, R5, R26 ;  /* 0x000000051f1ac224 */ /* 0x000fe400078e021a */
[----:B------:R-:W-:Y:S01]  /*14f0*/  @!P5 IMAD.IADD R21, R39, 0x1, R21 ;  /* 0x000000012715d824 */ /* 0x000fe200078e0215 */
[----:B------:R-:W-:Y:S01]  /*1500*/  @!P3 LEA.HI.X R9, R40, R9, R29, 0x2, P0 ;  /* 0x000000092809b211 */ /* 0x000fe200000f141d */
[----:B------:R-:W-:Y:S01]  /*1510*/  @!P4 IMAD.IADD R26, R45, 0x1, R26 ;  /* 0x000000012d1ac824 */ /* 0x000fe200078e021a */
[----:B---3--:R-:W-:Y:S01]  /*1520*/  @!P4 LEA R18, P1, R44, R18, 0x2 ;  /* 0x000000122c12c211 */ /* 0x008fe200078210ff */
[----:B------:R-:W1:Y:S01]  /*1530*/  LDC R29, c[0x0][0x270] ;  /* 0x00009c00ff1d7b82 */ /* 0x000e620000000800 */
[----:B------:R-:W-:Y:S01]  /*1540*/  @!P5 LEA.HI.X R23, R38, R23, R21, 0x2, P2 ;  /* 0x000000172617d211 */ /* 0x000fe200010f1415 */
[----:B------:R-:W-:Y:S01]  /*1550*/  IMAD.MOV.U32 R21, RZ, RZ, -0x800000 ;  /* 0xff800000ff157424 */ /* 0x000fe200078e00ff */
[----:B------:R-:W-:-:S05]  /*1560*/  @!P4 LEA.HI.X R19, R44, R19, R26, 0x2, P1 ;  /* 0x000000132c13c211 */ /* 0x000fca00008f141a */
[----:B------:R2:W3:Y:S01]  /*1570*/  @!P5 LDG.E R21, desc[UR8][R22.64] ;  /* 0x000000081615d981 */ /* 0x0004e2000c1e1900 */
[----:B0-----:R-:W-:Y:S02]  /*1580*/  IMAD.MOV.U32 R24, RZ, RZ, -0x800000 ;  /* 0xff800000ff187424 */ /* 0x001fe400078e00ff */
[----:B------:R-:W-:-:S04]  /*1590*/  IMAD.MOV.U32 R25, RZ, RZ, -0x800000 ;  /* 0xff800000ff197424 */ /* 0x000fc800078e00ff */
[----:B------:R0:W5:Y:S04]  /*15a0*/  @!P3 LDG.E R24, desc[UR8][R8.64] ;  /* 0x000000080818b981 */ /* 0x000168000c1e1900 */
[----:B------:R0:W5:Y:S01]  /*15b0*/  @!P4 LDG.E R25, desc[UR8][R18.64] ;  /* 0x000000081219c981 */ /* 0x000162000c1e1900 */
[----:B-1----:R-:W-:-:S04]  /*15c0*/  IABS R26, R29 ;  /* 0x0000001d001a7213 */ /* 0x002fc80000000000 */
[----:B------:R-:W1:Y:S08]  /*15d0*/  I2F.U32.RP R33, R26 ;  /* 0x0000001a00217306 */ /* 0x000e700000209000 */
[----:B-1----:R-:W1:Y:S02]  /*15e0*/  MUFU.RCP R31, R33 ;  /* 0x00000021001f7308 */ /* 0x002e640000001000 */
[----:B-1----:R-:W-:-:S06]  /*15f0*/  VIADD R31, R31, 0xffffffe ;  /* 0x0ffffffe1f1f7836 */ /* 0x002fcc0000000000 */
[----:B------:R-:W1:Y:S01]  /*1600*/  F2I.FTZ.U32.TRUNC.NTZ R31, R31 ;  /* 0x0000001f001f7305 */ /* 0x000e62000021f000 */
[----:B--2---:R-:W2:Y:S01]  /*1610*/  S2R R22, SR_CgaCtaId ;  /* 0x0000000000167919 */ /* 0x004ea20000008800 */
[----:B0-----:R-:W-:Y:S02]  /*1620*/  IABS R8, R4 ;  /* 0x0000000400087213 */ /* 0x001fe40000000000 */
[----:B------:R-:W-:Y:S01]  /*1630*/  IABS R18, R29 ;  /* 0x0000001d00127213 */ /* 0x000fe20000000000 */
[----:B-1----:R-:W-:-:S04]  /*1640*/  IMAD.MOV R30, RZ, RZ, -R31 ;  /* 0x000000ffff1e7224 */ /* 0x002fc800078e0a1f */
[----:B------:R-:W-:Y:S02]  /*1650*/  IMAD R9, R30, R26, RZ ;  /* 0x0000001a1e097224 */ /* 0x000fe400078e02ff */
[----:B------:R-:W-:-:S04]  /*1660*/  IMAD.MOV.U32 R30, RZ, RZ, RZ ;  /* 0x000000ffff1e7224 */ /* 0x000fc800078e00ff */
[----:B------:R-:W-:-:S04]  /*1670*/  IMAD.HI.U32 R9, R31, R9, R30 ;  /* 0x000000091f097227 */ /* 0x000fc800078e001e */
[----:B------:R-:W-:Y:S02]  /*1680*/  IMAD.MOV R18, RZ, RZ, -R18 ;  /* 0x000000ffff127224 */ /* 0x000fe400078e0a12 */
[----:B------:R-:W-:-:S04]  /*1690*/  IMAD.HI.U32 R9, R9, R8, RZ ;  /* 0x0000000809097227 */ /* 0x000fc800078e00ff */
[----:B------:R-:W-:Y:S01]  /*16a0*/  IMAD R19, R9, R18, R8 ;  /* 0x0000001209137224 */ /* 0x000fe200078e0208 */
[----:B------:R-:W-:-:S04]  /*16b0*/  MOV R23, 0x400 ;  /* 0x0000040000177802 */ /* 0x000fc80000000f00 */
[----:B------:R-:W-:Y:S02]  /*16c0*/  ISETP.GT.U32.AND P3, PT, R26, R19, PT ;  /* 0x000000131a00720c */ /* 0x000fe40003f64070 */
[----:B--2---:R-:W-:Y:S02]  /*16d0*/  LEA R8, R22, R23, 0x18 ;  /* 0x0000001716087211 */ /* 0x004fe400078ec0ff */
[C---:B------:R-:W-:Y:S02]  /*16e0*/  ISETP.GT.AND P6, PT, R35.reuse, 0x7f, PT ;  /* 0x0000007f2300780c */ /* 0x040fe40003fc4270 */
[----:B------:R-:W-:Y:S01]  /*16f0*/  ISETP.GT.AND P1, PT, R35, 0x17f, PT ;  /* 0x0000017f2300780c */ /* 0x000fe20003f24270 */
[----:B------:R-:W-:Y:S01]  /*1700*/  IMAD R18, R11, 0x14, R8 ;  /* 0x000000140b127824 */ /* 0x000fe200078e0208 */
[C---:B------:R-:W-:Y:S02]  /*1710*/  ISETP.GT.AND P2, PT, R35.reuse, 0x1ff, PT ;  /* 0x000001ff2300780c */ /* 0x040fe40003f44270 */
[----:B------:R-:W-:Y:S01]  /*1720*/  ISETP.GT.AND P0, PT, R35, 0xff, PT ;  /* 0x000000ff2300780c */ /* 0x000fe20003f04270 */
[----:B------:R-:W-:-:S02]  /*1730*/  IMAD R18, R17, 0x4, R18 ;  /* 0x0000000411127824 */ /* 0x000fc400078e0212 */
[----:B------:R-:W-:Y:S01]  /*1740*/  @!P3 IMAD.IADD R19, R19, 0x1, -R26 ;  /* 0x000000011313b824 */ /* 0x000fe200078e0a1a */
[----:B------:R-:W-:-:S04]  /*1750*/  LOP3.LUT R11, R37, R13, RZ, 0xfc, !PT ;  /* 0x0000000d250b7212 */ /* 0x000fc800078efcff */
[----:B------:R-:W-:Y:S02]  /*1760*/  ISETP.GE.U32.AND P4, PT, R19, R26, PT ;  /* 0x0000001a1300720c */ /* 0x000fe40003f86070 */
[----:B------:R-:W-:Y:S01]  /*1770*/  LOP3.LUT R4, R4, R29, RZ, 0x3c, !PT ;  /* 0x0000001d04047212 */ /* 0x000fe200078e3cff */
[----:B------:R-:W-:Y:S01]  /*1780*/  @!P3 VIADD R9, R9, 0x1 ;  /* 0x000000010909b836 */ /* 0x000fe20000000000 */
[----:B------:R-:W-:Y:S09]  /*1790*/  BSSY B0, `(.L_x_11) ;  /* 0x0000029000007945 */ /* 0x000ff20003800000 */
[----:B------:R-:W-:Y:S01]  /*17a0*/  @P4 VIADD R9, R9, 0x1 ;  /* 0x0000000109094836 */ /* 0x000fe20000000000 */
[----:B----4-:R0:W-:Y:S01]  /*17b0*/  @!P2 STS [R18], R28 ;  /* 0x0000001c1200a388 */ /* 0x0101e20000000800 */
[----:B------:R-:W-:-:S02]  /*17c0*/  ISETP.GE.AND P2, PT, R4, RZ, PT ;  /* 0x000000ff0400720c */ /* 0x000fc40003f46270 */
[----:B------:R-:W-:Y:S01]  /*17d0*/  IMAD.MOV.U32 R4, RZ, RZ, R9 ;  /* 0x000000ffff047224 */ /* 0x000fe200078e0009 */
[----:B---3--:R0:W-:Y:S01]  /*17e0*/  @!P1 STS [R18+0x280], R21 ;  /* 0x0002801512009388 */ /* 0x0081e20000000800 */
[----:B------:R-:W-:-:S03]  /*17f0*/  ISETP.NE.U32.AND P1, PT, R11, RZ, PT ;  /* 0x000000ff0b00720c */ /* 0x000fc60003f25070 */
[----:B-----5:R0:W-:Y:S04]  /*1800*/  @!P6 STS [R18+0x780], R24 ;  /* 0x000780181200e388 */ /* 0x0201e80000000800 */
[----:B------:R0:W-:Y:S01]  /*1810*/  @!P0 STS [R18+0x500], R25 ;  /* 0x0005001912008388 */ /* 0x0001e20000000800 */
[----:B------:R-:W-:Y:S01]  /*1820*/  ISETP.NE.AND P0, PT, R29, RZ, PT ;  /* 0x000000ff1d00720c */ /* 0x000fe20003f05270 */
[----:B------:R-:W-:-:S12]  /*1830*/  @!P2 IMAD.MOV R4, RZ, RZ, -R4 ;  /* 0x000000ffff04a224 */ /* 0x000fd800078e0a04 */
[----:B------:R-:W-:Y:S01]  /*1840*/  @!P0 LOP3.LUT R4, RZ, R29, RZ, 0x33, !PT ;  /* 0x0000001dff048212 */ /* 0x000fe200078e33ff */
[----:B------:R-:W-:Y:S06]  /*1850*/  @!P1 BRA `(.L_x_12) ;  /* 0x0000000000249947 */ /* 0x000fec0003800000 */
[----:B0-----:R-:W-:Y:S01]  /*1860*/  IMAD.MOV.U32 R18, RZ, RZ, R36 ;  /* 0x000000ffff127224 */ /* 0x001fe200078e0024 */
        /* <DEDUP_REMOVED lines=8> */
.L_x_12:
[----:B------:R-:W0:Y:S01]  /*18f0*/  I2F.U32.RP R11, R14 ;  /* 0x0000000e000b7306 */ /* 0x000e220000209000 */
[----:B------:R-:W-:Y:S02]  /*1900*/  ISETP.NE.U32.AND P0, PT, R14, RZ, PT ;  /* 0x000000ff0e00720c */ /* 0x000fe40003f05070 */
[----:B------:R-:W-:-:S05]  /*1910*/  MOV R41, RZ ;  /* 0x000000ff00297202 */ /* 0x000fca0000000f00 */
[----:B0-----:R-:W0:Y:S02]  /*1920*/  MUFU.RCP R18, R11 ;  /* 0x0000000b00127308 */ /* 0x001e240000001000 */
[----:B0-----:R-:W-:-:S06]  /*1930*/  VIADD R18, R18, 0xffffffe ;  /* 0x0ffffffe12127836 */ /* 0x001fcc0000000000 */
[----:B------:R0:W1:Y:S02]  /*1940*/  F2I.FTZ.U32.TRUNC.NTZ R19, R18 ;  /* 0x0000001200137305 */ /* 0x000064000021f000 */
[----:B0-----:R-:W-:Y:S01]  /*1950*/  HFMA2.MMA R18, -RZ, RZ, 0, 0 ;  /* 0x00000000ff127435 */ /* 0x001fe200000001ff */
[----:B-1----:R-:W-:-:S04]  /*1960*/  IMAD.MOV R9, RZ, RZ, -R19 ;  /* 0x000000ffff097224 */ /* 0x002fc800078e0a13 */
[----:B------:R-:W-:-:S05]  /*1970*/  IMAD R9, R9, R14, RZ ;  /* 0x0000000e09097224 */ /* 0x000fca00078e02ff */
        /* <DEDUP_REMOVED lines=10> */
.L_x_13:
[----:B------:R-:W-:Y:S05]  /*1a20*/  BSYNC B0 ;  /* 0x0000000000007941 */ /* 0x000fea0003800000 */
.L_x_11:
[----:B------:R-:W-:Y:S01]  /*1a30*/  BAR.SYNC.DEFER_BLOCKING 0x0 ;  /* 0x0000000000007b1d */ /* 0x000fe20000010000 */
[----:B------:R-:W-:Y:S01]  /*1a40*/  LEA.HI R11, R32, R35, RZ, 0x5 ;  /* 0x00000023200b7211 */ /* 0x000fe200078f28ff */
[----:B------:R-:W-:Y:S01]  /*1a50*/  IMAD.MOV.U32 R36, RZ, RZ, -0x800000 ;  /* 0xff800000ff247424 */ /* 0x000fe200078e00ff */
[----:B------:R-:W-:Y:S01]  /*1a60*/  MOV R31, 0xff800000 ;  /* 0xff800000001f7802 */ /* 0x000fe20000000f00 */
[----:B------:R-:W-:Y:S01]  /*1a70*/  IMAD.MOV.U32 R32, RZ, RZ, -0x800000 ;  /* 0xff800000ff207424 */ /* 0x000fe200078e00ff */
[----:B------:R-:W-:Y:S01]  /*1a80*/  LOP3.LUT R18, R11, 0xffffffe0, RZ, 0xc0, !PT ;  /* 0xffffffe00b127812 */ /* 0x000fe200078ec0ff */
[----:B------:R-:W-:Y:S01]  /*1a90*/  IMAD.MOV.U32 R34, RZ, RZ, -0x800000 ;  /* 0xff800000ff227424 */ /* 0x000fe200078e00ff */
[----:B------:R-:W-:Y:S01]  /*1aa0*/  SHF.R.S32.HI R11, RZ, 0x5, R11 ;  /* 0x00000005ff0b7819 */ /* 0x000fe2000001140b */
[----:B------:R-:W-:Y:S01]  /*1ab0*/  HFMA2.MMA R42, -RZ, RZ, 0, 0 ;  /* 0x00000000ff2a7435 */ /* 0x000fe200000001ff */
[----:B------:R-:W-:Y:S01]  /*1ac0*/  BSSY B1, `(.L_x_14) ;  /* 0x0000246000017945 */ /* 0x000fe20003800000 */
[----:B------:R-:W-:-:S04]  /*1ad0*/  IMAD.IADD R35, R35, 0x1, -R18 ;  /* 0x0000000123237824 */ /* 0x000fc800078e0a12 */
[----:B------:R-:W-:-:S04]  /*1ae0*/  IMAD R8, R35, 0x14, R8 ;  /* 0x0000001423087824 */ /* 0x000fc800078e0208 */
[----:B------:R-:W-:-:S05]  /*1af0*/  IMAD R33, R11, 0x4, R8 ;  /* 0x000000040b217824 */ /* 0x000fca00078e0208 */
[----:B------:R-:W-:Y:S04]  /*1b00*/  @!P6 LDS R36, [R33] ;  /* 0x000000002124e984 */ /* 0x000fe80000000800 */
[----:B------:R-:W0:Y:S04]  /*1b10*/  @!P6 LDS R31, [R33+0x280] ;  /* 0x00028000211fe984 */ /* 0x000e280000000800 */
[----:B------:R-:W1:Y:S04]  /*1b20*/  @!P6 LDS R32, [R33+0x500] ;  /* 0x000500002120e984 */ /* 0x000e680000000800 */
[----:B------:R-:W2:Y:S01]  /*1b30*/  @!P6 LDS R34, [R33+0x780] ;  /* 0x000780002122e984 */ /* 0x000ea20000000800 */
[----:B0-----:R-:W-:-:S04]  /*1b40*/  FMNMX.FTZ R17, R36, R31, !PT ;  /* 0x0000001f24117209 */ /* 0x001fc80007810000 */
[----:B-1----:R-:W-:-:S04]  /*1b50*/  FMNMX.FTZ R17, R17, R32, !PT ;  /* 0x0000002011117209 */ /* 0x002fc80007810000 */
[----:B--2---:R-:W-:-:S05]  /*1b60*/  FMNMX.FTZ R17, R17, R34, !PT ;  /* 0x0000002211117209 */ /* 0x004fca0007810000 */
[----:B------:R-:W0:Y:S02]  /*1b70*/  SHFL.BFLY PT, R18, R17, 0x10, 0x1f ;  /* 0x0e001f0011127f89 */ /* 0x000e2400000e0000 */
[----:B0-----:R-:W-:-:S05]  /*1b80*/  FMNMX.FTZ R18, R17, R18, !PT ;  /* 0x0000001211127209 */ /* 0x001fca0007810000 */
[----:B------:R-:W0:Y:S02]  /*1b90*/  SHFL.BFLY PT, R9, R18, 0x8, 0x1f ;  /* 0x0d001f0012097f89 */ /* 0x000e2400000e0000 */
[----:B0-----:R-:W-:-:S05]  /*1ba0*/  FMNMX.FTZ R9, R18, R9, !PT ;  /* 0x0000000912097209 */ /* 0x001fca0007810000 */
[----:B------:R-:W0:Y:S02]  /*1bb0*/  SHFL.BFLY PT, R22, R9, 0x4, 0x1f ;  /* 0x0c801f0009167f89 */ /* 0x000e2400000e0000 */
[----:B0-----:R-:W-:-:S05]  /*1bc0*/  FMNMX.FTZ R22, R9, R22, !PT ;  /* 0x0000001609167209 */ /* 0x001fca0007810000 */
[----:B------:R-:W0:Y:S02]  /*1bd0*/  SHFL.BFLY PT, R23, R22, 0x2, 0x1f ;  /* 0x0c401f0016177f89 */ /* 0x000e2400000e0000 */
[----:B0-----:R-:W-:-:S05]  /*1be0*/  FMNMX.FTZ R23, R22, R23, !PT ;  /* 0x0000001716177209 */ /* 0x001fca0007810000 */
[----:B------:R-:W0:Y:S02]  /*1bf0*/  SHFL.BFLY PT, R8, R23, 0x1, 0x1f ;  /* 0x0c201f0017087f89 */ /* 0x000e2400000e0000 */
[----:B0-----:R-:W-:Y:S02]  /*1c00*/  FMNMX.FTZ R8, R23, R8, !PT ;  /* 0x0000000817087209 */ /* 0x001fe40007810000 */
[----:B------:R-:W-:Y:S02]  /*1c10*/  IABS R23, R2 ;  /* 0x0000000200177213 */ /* 0x000fe40000000000 */
[----:B------:R-:W-:-:S04]  /*1c20*/  FSETP.NEU.FTZ.AND P0, PT, R8, -INF , PT ;  /* 0xff8000000800780b */ /* 0x000fc80003f1d000 */
[----:B------:R-:W-:Y:S02]  /*1c30*/  FSEL R19, R8, RZ, P0 ;  /* 0x000000ff08137208 */ /* 0x000fe40000000000 */
[----:B------:R-:W-:-:S03]  /*1c40*/  ISETP.GT.AND P0, PT, R2, RZ, PT ;  /* 0x000000ff0200720c */ /* 0x000fc60003f04270 */
[C---:B------:R-:W-:Y:S01]  /*1c50*/  FADD.FTZ R17, -R19.reuse, R36 ;  /* 0x0000002413117221 */ /* 0x040fe20000010100 */
[C---:B------:R-:W-:Y:S01]  /*1c60*/  FADD.FTZ R21, -R19.reuse, R31 ;  /* 0x0000001f13157221 */ /* 0x040fe20000010100 */
[C---:B------:R-:W-:Y:S01]  /*1c70*/  FADD.FTZ R8, -R19.reuse, R32 ;  /* 0x0000002013087221 */ /* 0x040fe20000010100 */
[----:B------:R-:W-:Y:S01]  /*1c80*/  FADD.FTZ R24, -R19, R34 ;  /* 0x0000002213187221 */ /* 0x000fe20000010100 */
[----:B------:R-:W-:Y:S01]  /*1c90*/  FMUL.FTZ R17, R17, 1.4426950216293334961 ;  /* 0x3fb8aa3b11117820 */ /* 0x000fe20000410000 */
[----:B------:R-:W-:Y:S01]  /*1ca0*/  FMUL.FTZ R21, R21, 1.4426950216293334961 ;  /* 0x3fb8aa3b15157820 */ /* 0x000fe20000410000 */
[----:B------:R-:W-:Y:S01]  /*1cb0*/  FMUL.FTZ R8, R8, 1.4426950216293334961 ;  /* 0x3fb8aa3b08087820 */ /* 0x000fe20000410000 */
[----:B------:R-:W-:Y:S01]  /*1cc0*/  FMUL.FTZ R24, R24, 1.4426950216293334961 ;  /* 0x3fb8aa3b18187820 */ /* 0x000fe20000410000 */
[----:B------:R0:W-:Y:S08]  /*1cd0*/  MUFU.EX2 R18, R17 ;  /* 0x0000001100127308 */ /* 0x0001f00000000800 */
[----:B------:R-:W1:Y:S08]  /*1ce0*/  MUFU.EX2 R9, R21 ;  /* 0x0000001500097308 */ /* 0x000e700000000800 */
[----:B------:R-:W2:Y:S01]  /*1cf0*/  MUFU.EX2 R8, R8 ;  /* 0x0000000800087308 */ /* 0x000ea20000000800 */
[----:B0-----:R-:W0:Y:S07]  /*1d00*/  LDC R17, c[0x0][0x270] ;  /* 0x00009c00ff117b82 */ /* 0x001e2e0000000800 */
[----:B------:R-:W3:Y:S01]  /*1d10*/  MUFU.EX2 R25, R24 ;  /* 0x0000001800197308 */ /* 0x000ee20000000800 */
[----:B-1----:R-:W-:-:S07]  /*1d20*/  FADD.FTZ R9, R18, R9 ;  /* 0x0000000912097221 */ /* 0x002fce0000010000 */
[----:B------:R-:W1:Y:S01]  /*1d30*/  I2F.RP R21, R23 ;  /* 0x0000001700157306 */ /* 0x000e620000209400 */
[----:B--2---:R-:W-:-:S04]  /*1d40*/  FADD.FTZ R18, R9, R8 ;  /* 0x0000000809127221 */ /* 0x004fc80000010000 */
[----:B---3--:R-:W-:Y:S01]  /*1d50*/  FADD.FTZ R25, R18, R25 ;  /* 0x0000001912197221 */ /* 0x008fe20000010000 */
[----:B0-----:R-:W-:Y:S01]  /*1d60*/  IABS R22, R17 ;  /* 0x0000001100167213 */ /* 0x001fe20000000000 */
[----:B------:R-:W-:Y:S01]  /*1d70*/  VIADD R24, R23, UR4 ;  /* 0x0000000417187c36 */ /* 0x000fe20008000000 */
[----:B------:R-:W-:Y:S02]  /*1d80*/  ULDC.U8 UR4, c[0x0][0x3d9] ;  /* 0x0000f64000047ab9 */ /* 0x000fe40000000000 */
[----:B------:R-:W0:Y:S01]  /*1d90*/  SHFL.BFLY PT, R18, R25, 0x10, 0x1f ;  /* 0x0e001f0019127f89 */ /* 0x000e2200000e0000 */
[----:B------:R-:W2:Y:S08]  /*1da0*/  I2F.U32.RP R9, R22 ;  /* 0x0000001600097306 */ /* 0x000eb00000209000 */
[----:B-1----:R-:W1:Y:S08]  /*1db0*/  MUFU.RCP R8, R21 ;  /* 0x0000001500087308 */ /* 0x002e700000001000 */
[----:B--2---:R-:W2:Y:S01]  /*1dc0*/  MUFU.RCP R38, R9 ;  /* 0x0000000900267308 */ /* 0x004ea20000001000 */
[----:B0-----:R-:W-:Y:S01]  /*1dd0*/  FADD.FTZ R18, R25, R18 ;  /* 0x0000001219127221 */ /* 0x001fe20000010000 */
[----:B-1----:R-:W-:-:S04]  /*1de0*/  VIADD R8, R8, 0xffffffe ;  /* 0x0ffffffe08087836 */ /* 0x002fc80000000000 */
[----:B------:R-:W0:Y:S02]  /*1df0*/  SHFL.BFLY PT, R29, R18, 0x8, 0x1f ;  /* 0x0d001f00121d7f89 */ /* 0x000e2400000e0000 */
[----:B------:R-:W1:Y:S01]  /*1e00*/  F2I.FTZ.U32.TRUNC.NTZ R43, R8 ;  /* 0x00000008002b7305 */ /* 0x000e62000021f000 */
[----:B--2---:R-:W-:Y:S02]  /*1e10*/  IADD3 R38, R38, 0xffffffe, RZ ;  /* 0x0ffffffe26267810 */ /* 0x004fe40007ffe0ff */
[----:B------:R-:W-:-:S05]  /*1e20*/  IABS R9, R2 ;  /* 0x0000000200097213 */ /* 0x000fca0000000000 */
[----:B------:R-:W2:Y:S01]  /*1e30*/  F2I.FTZ.U32.TRUNC.NTZ R39, R38 ;  /* 0x0000002600277305 */ /* 0x000ea2000021f000 */
[----:B------:R-:W-:Y:S02]  /*1e40*/  IMAD.MOV R9, RZ, RZ, -R9 ;  /* 0x000000ffff097224 */ /* 0x000fe400078e0a09 */
[----:B-1----:R-:W-:Y:S01]  /*1e50*/  IMAD.MOV R28, RZ, RZ, -R43 ;  /* 0x000000ffff1c7224 */ /* 0x002fe200078e0a2b */
[----:B------:R-:W-:-:S03]  /*1e60*/  IABS R8, R17 ;  /* 0x0000001100087213 */ /* 0x000fc60000000000 */
[----:B------:R-:W-:Y:S02]  /*1e70*/  IMAD R28, R28, R23, RZ ;  /* 0x000000171c1c7224 */ /* 0x000fe400078e02ff */
[----:B------:R-:W-:Y:S02]  /*1e80*/  IMAD.MOV R8, RZ, RZ, -R8 ;  /* 0x000000ffff087224 */ /* 0x000fe400078e0a08 */
[----:B0-----:R-:W-:Y:S01]  /*1e90*/  FADD.FTZ R29, R18, R29 ;  /* 0x0000001d121d7221 */ /* 0x001fe20000010000 */
[----:B--2---:R-:W-:Y:S01]  /*1ea0*/  IMAD.MOV R21, RZ, RZ, -R39 ;  /* 0x000000ffff157224 */ /* 0x004fe200078e0a27 */
[----:B------:R-:W-:Y:S01]  /*1eb0*/  IABS R18, R24 ;  /* 0x0000001800127213 */ /* 0x000fe20000000000 */
[----:B------:R-:W-:Y:S02]  /*1ec0*/  IMAD.MOV.U32 R38, RZ, RZ, RZ ;  /* 0x000000ffff267224 */ /* 0x000fe400078e00ff */
[----:B------:R-:W0:Y:S01]  /*1ed0*/  SHFL.BFLY PT, R26, R29, 0x4, 0x1f ;  /* 0x0c801f001d1a7f89 */ /* 0x000e2200000e0000 */
[----:B------:R-:W-:-:S02]  /*1ee0*/  IMAD R21, R21, R22, RZ ;  /* 0x0000001615157224 */ /* 0x000fc400078e02ff */
[----:B------:R-:W-:-:S04]  /*1ef0*/  IMAD.HI.U32 R28, R43, R28, R42 ;  /* 0x0000001c2b1c7227 */ /* 0x000fc800078e002a */
[----:B------:R-:W-:-:S04]  /*1f00*/  IMAD.HI.U32 R21, R39, R21, R38 ;  /* 0x0000001527157227 */ /* 0x000fc800078e0026 */
[----:B------:R-:W-:-:S04]  /*1f10*/  IMAD.HI.U32 R28, R28, R18, RZ ;  /* 0x000000121c1c7227 */ /* 0x000fc800078e00ff */
[----:B------:R-:W-:-:S04]  /*1f20*/  IMAD.HI.U32 R21, R21, R18, RZ ;  /* 0x0000001215157227 */ /* 0x000fc800078e00ff */
[--C-:B------:R-:W-:Y:S02]  /*1f30*/  IMAD R30, R28, R9, R18.reuse ;  /* 0x000000091c1e7224 */ /* 0x100fe400078e0212 */
[----:B------:R-:W-:Y:S01]  /*1f40*/  IMAD R9, R21, R8, R18 ;  /* 0x0000000815097224 */ /* 0x000fe200078e0212 */
[----:B------:R-:W-:Y:S01]  /*1f50*/  LOP3.LUT R18, R24, R23, RZ, 0x3c, !PT ;  /* 0x0000001718127212 */ /* 0x000fe200078e3cff */
[----:B------:R-:W1:Y:S01]  /*1f60*/  S2R R8, SR_TID.X ;  /* 0x0000000000087919 */ /* 0x000e620000002100 */
[----:B0-----:R-:W-:Y:S01]  /*1f70*/  FADD.FTZ R26, R29, R26 ;  /* 0x0000001a1d1a7221 */ /* 0x001fe20000010000 */
[----:B------:R-:W-:Y:S01]  /*1f80*/  ISETP.GT.U32.AND P4, PT, R23, R30, PT ;  /* 0x0000001e1700720c */ /* 0x000fe20003f84070 */
[----:B------:R-:W-:Y:S01]  /*1f90*/  IMAD.MOV.U32 R29, RZ, RZ, 0x7f800000 ;  /* 0x7f800000ff1d7424 */ /* 0x000fe200078e00ff */
[----:B------:R-:W-:Y:S02]  /*1fa0*/  ISETP.GT.U32.AND P1, PT, R22, R9, PT ;  /* 0x000000091600720c */ /* 0x000fe40003f24070 */
[----:B------:R-:W0:Y:S01]  /*1fb0*/  SHFL.BFLY PT, R25, R26, 0x2, 0x1f ;  /* 0x0c401f001a197f89 */ /* 0x000e2200000e0000 */
[----:B------:R-:W-:-:S02]  /*1fc0*/  LOP3.LUT R24, R24, R17, RZ, 0x3c, !PT ;  /* 0x0000001118187212 */ /* 0x000fc400078e3cff */
[----:B------:R-:W-:Y:S02]  /*1fd0*/  ISETP.GE.AND P3, PT, R18, RZ, PT ;  /* 0x000000ff1200720c */ /* 0x000fe40003f66270 */
[----:B------:R-:W-:-:S04]  /*1fe0*/  LEA.HI.SX32 R18, R2, 0x1, 0x1 ;  /* 0x0000000102127811 */ /* 0x000fc800078f0aff */
[-C--:B------:R-:W-:Y:S01]  /*1ff0*/  @!P4 IADD3 R30, R30, -R23.reuse, RZ ;  /* 0x800000171e1ec210 */ /* 0x080fe20007ffe0ff */
[----:B------:R-:W-:Y:S01]  /*2000*/  @!P4 VIADD R28, R28, 0x1 ;  /* 0x000000011c1cc836 */ /* 0x000fe20000000000 */
[----:B------:R-:W-:Y:S01]  /*2010*/  ISETP.GT.AND P4, PT, R3, RZ, PT ;  /* 0x000000ff0300720c */ /* 0x000fe20003f84270 */
[----:B------:R-:W-:Y:S01]  /*2020*/  @!P1 IMAD.IADD R9, R9, 0x1, -R22 ;  /* 0x0000000109099824 */ /* 0x000fe200078e0a16 */
[----:B------:R-:W-:Y:S01]  /*2030*/  ISETP.GE.U32.AND P2, PT, R30, R23, PT ;  /* 0x000000171e00720c */ /* 0x000fe20003f46070 */
[----:B------:R-:W-:-:S03]  /*2040*/  @!P1 VIADD R21, R21, 0x1 ;  /* 0x0000000115159836 */ /* 0x000fc60000000000 */
[----:B------:R-:W-:Y:S02]  /*2050*/  ISETP.GE.U32.AND P5, PT, R9, R22, PT ;  /* 0x000000160900720c */ /* 0x000fe40003fa6070 */
[----:B------:R-:W2:Y:S01]  /*2060*/  LDC R9, c[0x0][0x2c4] ;  /* 0x0000b100ff097b82 */ /* 0x000ea20000000800 */
[----:B------:R-:W-:Y:S01]  /*2070*/  LEA.HI.SX32 R22, R3, 0x1, 0x1 ;  /* 0x0000000103167811 */ /* 0x000fe200078f0aff */
[----:B0-----:R-:W-:-:S05]  /*2080*/  FADD.FTZ R26, R26, R25 ;  /* 0x000000191a1a7221 */ /* 0x001fca0000010000 */
[----:B------:R-:W-:Y:S02]  /*2090*/  @P2 IADD3 R28, R28, 0x1, RZ ;  /* 0x000000011c1c2810 */ /* 0x000fe40007ffe0ff */
[----:B------:R-:W-:Y:S01]  /*20a0*/  ISETP.GE.AND P2, PT, R24, RZ, PT ;  /* 0x000000ff1800720c */ /* 0x000fe20003f46270 */
[----:B------:R-:W0:Y:S01]  /*20b0*/  SHFL.BFLY PT, R25, R26, 0x1, 0x1f ;  /* 0x0c201f001a197f89 */ /* 0x000e2200000e0000 */
[----:B------:R-:W-:Y:S01]  /*20c0*/  @P5 VIADD R21, R21, 0x1 ;  /* 0x0000000115155836 */ /* 0x000fe20000000000 */
[----:B------:R-:W-:Y:S01]  /*20d0*/  ISETP.NE.AND P5, PT, R2, RZ, PT ;  /* 0x000000ff0200720c */ /* 0x000fe20003fa5270 */
[----:B------:R-:W-:Y:S01]  /*20e0*/  @!P3 IMAD.MOV R28, RZ, RZ, -R28 ;  /* 0x000000ffff1cb224 */ /* 0x000fe200078e0a1c */
[----:B------:R-:W-:Y:S02]  /*20f0*/  SHF.R.S32.HI R24, RZ, 0x1f, R3 ;  /* 0x0000001fff187819 */ /* 0x000fe40000011403 */
[----:B------:R-:W-:Y:S02]  /*2100*/  ISETP.NE.AND P3, PT, RZ, UR4, PT ;  /* 0x00000004ff007c0c */ /* 0x000fe4000bf65270 */
[----:B------:R-:W-:-:S02]  /*2110*/  @!P4 IADD3 R22, R24, RZ, RZ ;  /* 0x000000ff1816c210 */ /* 0x000fc40007ffe0ff */
[----:B-1----:R-:W-:-:S04]  /*2120*/  LOP3.LUT P4, RZ, R8, 0x1f, RZ, 0xc0, !PT ;  /* 0x0000001f08ff7812 */ /* 0x002fc8000788c0ff */
[----:B------:R-:W-:Y:S02]  /*2130*/  ISETP.GT.OR P4, PT, R8, 0x7f, P4 ;  /* 0x0000007f0800780c */ /* 0x000fe40002784670 */
[----:B------:R-:W-:Y:S02]  /*2140*/  @!P5 LOP3.LUT R28, RZ, R23, RZ, 0x33, !PT ;  /* 0x00000017ff1cd212 */ /* 0x000fe400078e33ff */
[----:B--2---:R-:W-:-:S05]  /*2150*/  SEL R9, R9, 0x1, !P3 ;  /* 0x0000000109097807 */ /* 0x004fca0005800000 */
[----:B------:R-:W-:Y:S02]  /*2160*/  IMAD R23, R4, R9, RZ ;  /* 0x0000000904177224 */ /* 0x000fe400078e02ff */
[----:B0-----:R-:W-:Y:S01]  /*2170*/  FADD.FTZ R25, R26, R25 ;  /* 0x000000191a197221 */ /* 0x001fe20000010000 */
[----:B------:R-:W-:-:S04]  /*2180*/  SHF.R.S32.HI R26, RZ, 0x1f, R2 ;  /* 0x0000001fff1a7819 */ /* 0x000fc80000011402 */
[----:B------:R-:W-:Y:S01]  /*2190*/  FSETP.NE.FTZ.AND P1, PT, R25, RZ, PT ;  /* 0x000000ff1900720b */ /* 0x000fe20003f35000 */
[----:B------:R-:W-:Y:S01]  /*21a0*/  @!P0 IMAD.MOV R18, RZ, RZ, R26 ;  /* 0x000000ffff128224 */ /* 0x000fe200078e021a */
[----:B------:R-:W-:Y:S01]  /*21b0*/  ISETP.NE.AND P0, PT, R17, RZ, PT ;  /* 0x000000ff1100720c */ /* 0x000fe20003f05270 */
[----:B------:R-:W-:Y:S01]  /*21c0*/  IMAD.MOV.U32 R26, RZ, RZ, R21 ;  /* 0x000000ffff1a7224 */ /* 0x000fe200078e0015 */
[----:B------:R-:W-:-:S04]  /*21d0*/  SHF.R.S32.HI R21, RZ, 0x1f, R28 ;  /* 0x0000001fff157819 */ /* 0x000fc8000001141c */
[----:B------:R-:W-:Y:S02]  /*21e0*/  @!P2 IADD3 R26, -R26, RZ, RZ ;  /* 0x000000ff1a1aa210 */ /* 0x000fe40007ffe1ff */
[----:B------:R-:W-:-:S03]  /*21f0*/  ISETP.LT.U32.AND P2, PT, R6, R28, PT ;  /* 0x0000001c0600720c */ /* 0x000fc60003f41070 */
[----:B------:R0:W1:Y:S01]  /*2200*/  @P1 MUFU.LG2 R24, R25 ;  /* 0x0000001900181308 */ /* 0x0000620000000c00 */
[C---:B------:R-:W-:Y:S02]  /*2210*/  ISETP.LT.AND.EX P2, PT, R7.reuse, R21, PT, P2 ;  /* 0x000000150700720c */ /* 0x040fe40003f41320 */
[----:B------:R-:W-:Y:S02]  /*2220*/  @!P0 LOP3.LUT R26, RZ, R17, RZ, 0x33, !PT ;  /* 0x00000011ff1a8212 */ /* 0x000fe400078e33ff */
[----:B------:R-:W-:-:S03]  /*2230*/  SEL R8, R7, R21, P2 ;  /* 0x0000001507087207 */ /* 0x000fc60001000000 */
[----:B0-----:R-:W-:Y:S01]  /*2240*/  IMAD R25, R26, R9, RZ ;  /* 0x000000091a197224 */ /* 0x001fe200078e02ff */
[----:B------:R-:W-:Y:S01]  /*2250*/  SEL R9, R6, R28, P2 ;  /* 0x0000001c06097207 */ /* 0x000fe20001000000 */
[----:B-1----:R-:W-:Y:S01]  /*2260*/  @P1 FFMA.FTZ R29, R24, 0.69314718246459960938, R19 ;  /* 0x3f317218181d1823 */ /* 0x002fe20000010013 */
[----:B------:R-:W-:Y:S02]  /*2270*/  IMAD R6, R23, R22, RZ ;  /* 0x0000001617067224 */ /* 0x000fe400078e02ff */
[----:B------:R-:W-:Y:S01]  /*2280*/  IMAD R7, R18, R25, RZ ;  /* 0x0000001912077224 */ /* 0x000fe200078e02ff */
[----:B------:R-:W-:Y:S06]  /*2290*/  @P4 BRA `(.L_x_15) ;  /* 0x0000001c00204947 */ /* 0x000fec0003800000 */
[----:B------:R-:W-:Y:S01]  /*22a0*/  ULDC.U8 UR4, c[0x0][0x3d8] ;  /* 0x0000f60000047ab9 */ /* 0x000fe20000000000 */
[C---:B------:R-:W-:Y:S02]  /*22b0*/  IADD3 R38, P0, R11.reuse, UR7, RZ ;  /* 0x000000070b267c10 */ /* 0x040fe4000ff1e0ff */
[----:B------:R-:W-:Y:S02]  /*22c0*/  ISETP.NE.AND P1, PT, RZ, UR4, PT ;  /* 0x00000004ff007c0c */ /* 0x000fe4000bf25270 */
[----:B------:R-:W-:-:S11]  /*22d0*/  LEA.HI.X.SX32 R39, R11, UR6, 0x1, P0 ;  /* 0x000000060b277c11 */ /* 0x000fd600080f0eff */
[----:B------:R-:W-:Y:S05]  /*22e0*/  @!P1 BRA `(.L_x_16) ;  /* 0x0000001800fc9947 */ /* 0x000fea0003800000 */
[----:B------:R-:W-:Y:S02]  /*22f0*/  ISETP.GE.U32.AND P1, PT, R38, R20, PT ;  /* 0x000000142600720c */ /* 0x000fe40003f26070 */
[----:B------:R-:W-:Y:S02]  /*2300*/  ISETP.LT.U32.AND P0, PT, R17, 0x1, PT ;  /* 0x000000011100780c */ /* 0x000fe40003f01070 */
[----:B------:R-:W-:Y:S02]  /*2310*/  ISETP.GE.AND.EX P1, PT, R39, R5, PT, P1 ;  /* 0x000000052700720c */ /* 0x000fe40003f26310 */
[----:B------:R-:W-:-:S04]  /*2320*/  SHF.R.S32.HI R4, RZ, 0x1f, R17 ;  /* 0x0000001fff047819 */ /* 0x000fc80000011411 */
[----:B------:R-:W-:-:S04]  /*2330*/  ISETP.LT.AND.EX P0, PT, R4, RZ, PT, P0 ;  /* 0x000000ff0400720c */ /* 0x000fc80003f01300 */
[----:B------:R-:W-:Y:S02]  /*2340*/  SEL R5, R17, 0x1, P0 ;  /* 0x0000000111057807 */ /* 0x000fe40000000000 */
[----:B------:R-:W-:Y:S01]  /*2350*/  SEL R4, R4, RZ, P0 ;  /* 0x000000ff04047207 */ /* 0x000fe20000000000 */
[----:B------:R-:W-:Y:S06]  /*2360*/  @P1 BRA `(.L_x_15) ;  /* 0x0000001800ec1947 */ /* 0x000fec0003800000 */
[----:B------:R-:W-:Y:S01]  /*2370*/  IADD3 R17, P1, R5, 0x1, RZ ;  /* 0x0000000105117810 */ /* 0x000fe20007f3e0ff */
[----:B------:R-:W-:Y:S03]  /*2380*/  BSSY B0, `(.L_x_17) ;  /* 0x0000036000007945 */ /* 0x000fe60003800000 */
[----:B------:R-:W-:Y:S01]  /*2390*/  ISETP.GE.U32.AND P0, PT, R17, 0x3, PT ;  /* 0x000000031100780c */ /* 0x000fe20003f06070 */
[----:B------:R-:W-:-:S05]  /*23a0*/  IMAD.X R17, RZ, RZ, R4, P1 ;  /* 0x000000ffff117224 */ /* 0x000fca00008e0604 */
[----:B------:R-:W-:-:S04]  /*23b0*/  ISETP.GE.U32.AND.EX P0, PT, R17, RZ, PT, P0 ;  /* 0x000000ff1100720c */ /* 0x000fc80003f06100 */
[----:B------:R-:W-:Y:S02]  /*23c0*/  SEL R22, R4, RZ, !P0 ;  /* 0x000000ff04167207 */ /* 0x000fe40004000000 */
[----:B------:R-:W-:-:S03]  /*23d0*/  SEL R18, R5, RZ, !P0 ;  /* 0x000000ff05127207 */ /* 0x000fc60004000000 */
[-C--:B------:R-:W-:Y:S02]  /*23e0*/  IMAD R17, R22, R27.reuse, RZ ;  /* 0x0000001b16117224 */ /* 0x080fe400078e02ff */
[----:B------:R-:W-:-:S04]  /*23f0*/  IMAD.WIDE.U32 R22, R18, R27, RZ ;  /* 0x0000001b12167225 */ /* 0x000fc800078e00ff */
[----:B------:R-:W-:Y:S02]  /*2400*/  IMAD R17, R18, R0, R17 ;  /* 0x0000000012117224 */ /* 0x000fe400078e0211 */
[----:B------:R-:W-:-:S03]  /*2410*/  IMAD.WIDE.U32 R42, R22, R5, RZ ;  /* 0x00000005162a7225 */ /* 0x000fc600078e00ff */
[----:B------:R-:W-:-:S05]  /*2420*/  IADD3 R18, R23, R17, RZ ;  /* 0x0000001117127210 */ /* 0x000fca0007ffe0ff */
[----:B------:R-:W-:-:S04]  /*2430*/  IMAD R25, R18, R5, RZ ;  /* 0x0000000512197224 */ /* 0x000fc800078e02ff */
[----:B------:R-:W-:-:S04]  /*2440*/  IMAD R25, R4, R22, R25 ;  /* 0x0000001604197224 */ /* 0x000fc800078e0219 */
[----:B------:R-:W-:-:S05]  /*2450*/  IMAD.IADD R25, R43, 0x1, R25 ;  /* 0x000000012b197824 */ /* 0x000fca00078e0219 */
        /* <DEDUP_REMOVED lines=8> */
[-C--:B------:R-:W-:Y:S02]  /*24e0*/  IADD3 R19, P0, RZ, -R22.reuse, RZ ;  /* 0x80000016ff137210 */ /* 0x080fe40007f1e0ff */
[----:B------:R-:W-:Y:S02]  /*24f0*/  MOV R48, R22 ;  /* 0x0000001600307202 */ /* 0x000fe40000000f00 */
[----:B------:R-:W-:Y:S01]  /*2500*/  IADD3.X R17, RZ, ~R23, RZ, P0, !PT ;  /* 0x80000017ff117210 */ /* 0x000fe200007fe4ff */
[----:B------:R-:W-:Y:S01]  /*2510*/  IMAD.WIDE.U32 R38, R42, R19, R38 ;  /* 0x000000132a267225 */ /* 0x000fe200078e0026 */
[----:B------:R-:W-:-:S03]  /*2520*/  MOV R49, R23 ;  /* 0x0000001700317202 */ /* 0x000fc60000000f00 */
[----:B------:R-:W-:-:S04]  /*2530*/  IMAD R18, R17, R42, RZ ;  /* 0x0000002a11127224 */ /* 0x000fc800078e02ff */
[----:B------:R-:W-:Y:S01]  /*2540*/  IMAD R17, R25, R19, R18 ;  /* 0x0000001319117224 */ /* 0x000fe200078e0212 */
[----:B------:R-:W-:-:S04]  /*2550*/  MOV R18, R38 ;  /* 0x0000002600127202 */ /* 0x000fc80000000f00 */
[----:B------:R-:W-:Y:S01]  /*2560*/  IADD3 R17, R39, R17, RZ ;  /* 0x0000001127117210 */ /* 0x000fe20007ffe0ff */
[----:B------:R-:W-:Y:S05]  /*2570*/  BRA `(.L_x_19) ;  /* 0x0000000000587947 */ /* 0x000fea0003800000 */
.L_x_18:
[----:B------:R-:W0:Y:S01]  /*2580*/  I2F.U32.RP R21, R42 ;  /* 0x0000002a00157306 */ /* 0x000e220000209000 */
[----:B------:R-:W-:Y:S01]  /*2590*/  ISETP.NE.U32.AND P0, PT, R42, RZ, PT ;  /* 0x000000ff2a00720c */ /* 0x000fe20003f05070 */
[----:B------:R-:W-:-:S06]  /*25a0*/  HFMA2.MMA R49, -RZ, RZ, 0, 0 ;  /* 0x00000000ff317435 */ /* 0x000fcc00000001ff */
[----:B0-----:R-:W0:Y:S02]  /*25b0*/  MUFU.RCP R18, R21 ;  /* 0x0000001500127308 */ /* 0x001e240000001000 */
[----:B0-----:R-:W-:-:S06]  /*25c0*/  IADD3 R18, R18, 0xffffffe, RZ ;  /* 0x0ffffffe12127810 */ /* 0x001fcc0007ffe0ff */
        /* <DEDUP_REMOVED lines=11> */
[----:B------:R-:W-:Y:S02]  /*2680*/  ISETP.GE.U32.AND P1, PT, R17, R42, PT ;  /* 0x0000002a1100720c */ /* 0x000fe40003f26070 */
[----:B------:R-:W-:-:S11]  /*2690*/  MOV R17, RZ ;  /* 0x000000ff00117202 */ /* 0x000fd60000000f00 */
[----:B------:R-:W-:Y:S02]  /*26a0*/  @P1 IADD3 R48, R48, 0x1, RZ ;  /* 0x0000000130301810 */ /* 0x000fe40007ffe0ff */
[----:B------:R-:W-:-:S05]  /*26b0*/  @!P0 LOP3.LUT R48, RZ, R42, RZ, 0x33, !PT ;  /* 0x0000002aff308212 */ /* 0x000fca00078e33ff */
[----:B------:R-:W-:-:S04]  /*26c0*/  IMAD.MOV R19, RZ, RZ, -R48 ;  /* 0x000000ffff137224 */ /* 0x000fc800078e0a30 */
[----:B------:R-:W-:Y:S02]  /*26d0*/  IMAD R18, R42, R19, R38 ;  /* 0x000000132a127224 */ /* 0x000fe400078e0226 */
.L_x_19:
[----:B------:R-:W-:Y:S05]  /*26e0*/  BSYNC B0 ;  /* 0x0000000000007941 */ /* 0x000fea0003800000 */
.L_x_17:
[----:B------:R-:W-:Y:S01]  /*26f0*/  LOP3.LUT R19, R17, R0, RZ, 0xfc, !PT ;  /* 0x0000000011137212 */ /* 0x000fe200078efcff */
[----:B------:R-:W-:Y:S03]  /*2700*/  BSSY B0, `(.L_x_20) ;  /* 0x0000028000007945 */ /* 0x000fe60003800000 */
[----:B------:R-:W-:-:S13]  /*2710*/  ISETP.NE.U32.AND P0, PT, R19, RZ, PT ;  /* 0x000000ff1300720c */ /* 0x000fda0003f05070 */
[----:B------:R-:W-:Y:S05]  /*2720*/  @!P0 BRA `(.L_x_21) ;  /* 0x00000000003c8947 */ /* 0x000fea0003800000 */
[----:B------:R-:W-:Y:S01]  /*2730*/  IMAD.MOV.U32 R26, RZ, RZ, R27 ;  /* 0x000000ffff1a7224 */ /* 0x000fe200078e001b */
[----:B------:R-:W-:Y:S02]  /*2740*/  MOV R25, R0 ;  /* 0x0000000000197202 */ /* 0x000fe40000000f00 */
[----:B------:R-:W-:Y:S02]  /*2750*/  MOV R24, 0x2770 ;  /* 0x0000277000187802 */ /* 0x000fe40000000f00 */
[----:B------:R-:W-:Y:S05]  /*2760*/  CALL.REL.NOINC `($__internal_0_$__cuda_sm20_div_s64) ;  /* 0x0000002000e07944 */ /* 0x000fea0003c00000 */
[----:B------:R-:W-:Y:S01]  /*2770*/  IADD3 R19, P0, RZ, -R22, RZ ;  /* 0x80000016ff137210 */ /* 0x000fe20007f1e0ff */
[----:B------:R-:W-:Y:S01]  /*2780*/  IMAD.MOV.U32 R43, RZ, RZ, R23 ;  /* 0x000000ffff2b7224 */ /* 0x000fe200078e0017 */
[----:B------:R-:W-:Y:S02]  /*2790*/  MOV R38, R18 ;  /* 0x0000001200267202 */ /* 0x000fe40000000f00 */
[----:B------:R-:W-:Y:S02]  /*27a0*/  IADD3.X R24, RZ, ~R23, RZ, P0, !PT ;  /* 0x80000017ff187210 */ /* 0x000fe400007fe4ff */
[----:B------:R-:W-:Y:S02]  /*27b0*/  MOV R39, R17 ;  /* 0x0000001100277202 */ /* 0x000fe40000000f00 */
[----:B------:R-:W-:Y:S01]  /*27c0*/  MOV R42, R22 ;  /* 0x00000016002a7202 */ /* 0x000fe20000000f00 */
[----:B------:R-:W-:Y:S02]  /*27d0*/  IMAD R24, R24, R27, RZ ;  /* 0x0000001b18187224 */ /* 0x000fe400078e02ff */
[----:B------:R-:W-:-:S04]  /*27e0*/  IMAD.WIDE.U32 R38, R27, R19, R38 ;  /* 0x000000131b267225 */ /* 0x000fc800078e0026 */
[----:B------:R-:W-:-:S04]  /*27f0*/  IMAD R0, R0, R19, R24 ;  /* 0x0000001300007224 */ /* 0x000fc800078e0218 */
[----:B------:R-:W-:Y:S01]  /*2800*/  IMAD.IADD R0, R39, 0x1, R0 ;  /* 0x0000000127007824 */ /* 0x000fe200078e0200 */
[----:B------:R-:W-:Y:S05]  /*2810*/  BRA `(.L_x_22) ;  /* 0x0000000000587947 */ /* 0x000fea0003800000 */
.L_x_21:
        /* <DEDUP_REMOVED lines=22> */
.L_x_22:
[----:B------:R-:W-:Y:S05]  /*2980*/  BSYNC B0 ;  /* 0x0000000000007941 */ /* 0x000fea0003800000 */
.L_x_20:
[----:B------:R-:W0:Y:S01]  /*2990*/  LDC R27, c[0x0][0x2c0] ;  /* 0x0000b000ff1b7b82 */ /* 0x000e220000000800 */
[----:B------:R-:W-:Y:S01]  /*29a0*/  LOP3.LUT R17, R43, R4, RZ, 0xfc, !PT ;  /* 0x000000042b117212 */ /* 0x000fe200078efcff */
[----:B------:R-:W-:Y:S03]  /*29b0*/  BSSY B0, `(.L_x_23) ;  /* 0x0000027000007945 */ /* 0x000fe60003800000 */
[----:B------:R-:W-:Y:S02]  /*29c0*/  ISETP.NE.U32.AND P0, PT, R17, RZ, PT ;  /* 0x000000ff1100720c */ /* 0x000fe40003f05070 */
[----:B0-----:R-:W-:-:S11]  /*29d0*/  SEL R27, R27, 0x1, P3 ;  /* 0x000000011b1b7807 */ /* 0x001fd60001800000 */
[----:B------:R-:W-:Y:S05]  /*29e0*/  @!P0 BRA `(.L_x_24) ;  /* 0x0000000000348947 */ /* 0x000fea0003800000 */
[----:B------:R-:W-:Y:S01]  /*29f0*/  IMAD.MOV.U32 R18, RZ, RZ, R42 ;  /* 0x000000ffff127224 */ /* 0x000fe200078e002a */
[----:B------:R-:W-:Y:S01]  /*2a00*/  MOV R26, R5 ;  /* 0x00000005001a7202 */ /* 0x000fe20000000f00 */
[----:B------:R-:W-:Y:S01]  /*2a10*/  IMAD.MOV.U32 R17, RZ, RZ, R43 ;  /* 0x000000ffff117224 */ /* 0x000fe200078e002b */
[----:B------:R-:W-:Y:S02]  /*2a20*/  MOV R25, R4 ;  /* 0x0000000400197202 */ /* 0x000fe40000000f00 */
[----:B------:R-:W-:Y:S02]  /*2a30*/  MOV R24, 0x2a50 ;  /* 0x00002a5000187802 */ /* 0x000fe40000000f00 */
[----:B------:R-:W-:Y:S05]  /*2a40*/  CALL.REL.NOINC `($__internal_0_$__cuda_sm20_div_s64) ;  /* 0x0000002000287944 */ /* 0x000fea0003c00000 */
[----:B------:R-:W-:-:S04]  /*2a50*/  IADD3 R17, P0, RZ, -R22, RZ ;  /* 0x80000016ff117210 */ /* 0x000fc80007f1e0ff */
[----:B------:R-:W-:Y:S01]  /*2a60*/  IADD3.X R18, RZ, ~R23, RZ, P0, !PT ;  /* 0x80000017ff127210 */ /* 0x000fe200007fe4ff */
[----:B------:R-:W-:-:S04]  /*2a70*/  IMAD.WIDE.U32 R42, R5, R17, R42 ;  /* 0x00000011052a7225 */ /* 0x000fc800078e002a */
[----:B------:R-:W-:-:S04]  /*2a80*/  IMAD R18, R18, R5, RZ ;  /* 0x0000000512127224 */ /* 0x000fc800078e02ff */
[----:B------:R-:W-:-:S05]  /*2a90*/  IMAD R4, R4, R17, R18 ;  /* 0x0000001104047224 */ /* 0x000fca00078e0212 */
[----:B------:R-:W-:Y:S01]  /*2aa0*/  IADD3 R4, R43, R4, RZ ;  /* 0x000000042b047210 */ /* 0x000fe20007ffe0ff */
[----:B------:R-:W-:Y:S05]  /*2ab0*/  BRA `(.L_x_25) ;  /* 0x0000000000587947 */ /* 0x000fea0003800000 */
.L_x_24:
        /* <DEDUP_REMOVED lines=22> */
.L_x_25:
[----:B------:R-:W-:Y:S05]  /*2c20*/  BSYNC B0 ;  /* 0x0000000000007941 */ /* 0x000fea0003800000 */
.L_x_23:
[-C--:B------:R-:W-:Y:S01]  /*2c30*/  IMAD R5, R41, R16.reuse, RZ ;  /* 0x0000001029057224 */ /* 0x080fe200078e02ff */
[----:B------:R-:W-:Y:S01]  /*2c40*/  SHF.R.S32.HI R17, RZ, 0x1f, R27 ;  /* 0x0000001fff117819 */ /* 0x000fe2000001141b */
[C---:B------:R-:W-:Y:S01]  /*2c50*/  IMAD.WIDE.U32 R46, R40.reuse, R16, RZ ;  /* 0x00000010282e7225 */ /* 0x040fe200078e00ff */
[----:B------:R-:W-:Y:S01]  /*2c60*/  ULDC.U8 UR10, c[0x0][0x3d9] ;  /* 0x0000f640000a7ab9 */ /* 0x000fe20000000000 */
[----:B------:R-:W-:Y:S01]  /*2c70*/  ULDC.64 UR4, c[0x0][0x2c0] ;  /* 0x0000b00000047ab9 */ /* 0x000fe20000000a00 */
[----:B------:R-:W-:Y:S01]  /*2c80*/  UISETP.NE.AND UP0, UPT, UR10, URZ, UPT ;  /* 0x0000003f0a00728c */ /* 0x000fe2000bf05270 */
[----:B------:R-:W-:Y:S01]  /*2c90*/  IMAD R5, R40, R15, R5 ;  /* 0x0000000f28057224 */ /* 0x000fe200078e0205 */
[----:B------:R-:W-:Y:S01]  /*2ca0*/  UIMAD UR4, UR4, UR5, URZ ;  /* 0x00000005040472a4 */ /* 0x000fe2000f8e023f */
[----:B------:R-:W-:Y:S01]  /*2cb0*/  IMAD R0, R0, R27, RZ ;  /* 0x0000001b00007224 */ /* 0x000fe200078e02ff */
[----:B------:R-:W-:Y:S01]  /*2cc0*/  USEL UR5, UR5, 0x1, !UP0 ;  /* 0x0000000105057887 */ /* 0x000fe2000c000000 */
[----:B------:R-:W-:Y:S01]  /*2cd0*/  BSSY B0, `(.L_x_26) ;  /* 0x0000040000007945 */ /* 0x000fe20003800000 */
[----:B------:R-:W-:Y:S01]  /*2ce0*/  IADD3 R5, R47, R5, RZ ;  /* 0x000000052f057210 */ /* 0x000fe20007ffe0ff */
[----:B------:R-:W-:Y:S01]  /*2cf0*/  IMAD R17, R17, R38, R0 ;  /* 0x0000002611117224 */ /* 0x000fe200078e0200 */
[----:B------:R-:W-:Y:S01]  /*2d00*/  USHF.R.S32.HI UR11, URZ, 0x1f, UR4 ;  /* 0x0000001f3f0b7899 */ /* 0x000fe20008011404 */
[----:B------:R-:W-:Y:S01]  /*2d10*/  IMAD R19, R4, UR4, RZ ;  /* 0x0000000404137c24 */ /* 0x000fe2000f8e02ff */
[----:B------:R-:W-:Y:S01]  /*2d20*/  USHF.R.S32.HI UR10, URZ, 0x1f, UR5 ;  /* 0x0000001f3f0a7899 */ /* 0x000fe20008011405 */
[----:B------:R-:W-:-:S02]  /*2d30*/  IMAD R18, R5, R14, RZ ;  /* 0x0000000e05127224 */ /* 0x000fc400078e02ff */
[----:B------:R-:W-:Y:S02]  /*2d40*/  IMAD R5, R23, UR5, RZ ;  /* 0x0000000517057c24 */ /* 0x000fe4000f8e02ff */
[----:B------:R-:W-:Y:S02]  /*2d50*/  IMAD R25, R13, R46, R18 ;  /* 0x0000002e0d197224 */ /* 0x000fe400078e0212 */
[----:B------:R-:W-:-:S04]  /*2d60*/  IMAD.WIDE.U32 R46, R46, R14, RZ ;  /* 0x0000000e2e2e7225 */ /* 0x000fc800078e00ff */
[----:B------:R-:W-:Y:S01]  /*2d70*/  IMAD R19, R42, UR11, R19 ;  /* 0x0000000b2a137c24 */ /* 0x000fe2000f8e0213 */
[----:B------:R-:W-:Y:S01]  /*2d80*/  IADD3 R25, R47, R25, RZ ;  /* 0x000000192f197210 */ /* 0x000fe20007ffe0ff */
[----:B------:R-:W-:-:S03]  /*2d90*/  IMAD.WIDE.U32 R38, R38, R27, RZ ;  /* 0x0000001b26267225 */ /* 0x000fc600078e00ff */
[----:B------:R-:W-:Y:S01]  /*2da0*/  LOP3.LUT R0, R49, R25, RZ, 0xfc, !PT ;  /* 0x0000001931007212 */ /* 0x000fe200078efcff */
[----:B------:R-:W-:-:S03]  /*2db0*/  IMAD.WIDE.U32 R42, R42, UR4, RZ ;  /* 0x000000042a2a7c25 */ /* 0x000fc6000f8e00ff */
[----:B------:R-:W-:Y:S01]  /*2dc0*/  ISETP.NE.U32.AND P0, PT, R0, RZ, PT ;  /* 0x000000ff0000720c */ /* 0x000fe20003f05070 */
[C---:B------:R-:W-:Y:S01]  /*2dd0*/  IMAD R5, R22.reuse, UR10, R5 ;  /* 0x0000000a16057c24 */ /* 0x040fe2000f8e0205 */
[----:B------:R-:W-:Y:S01]  /*2de0*/  IADD3 R0, R39, R17, RZ ;  /* 0x0000001127007210 */ /* 0x000fe20007ffe0ff */
[----:B------:R-:W-:Y:S01]  /*2df0*/  IMAD.WIDE.U32 R40, R22, UR5, RZ ;  /* 0x0000000516287c25 */ /* 0x000fe2000f8e00ff */
[----:B------:R-:W-:-:S03]  /*2e00*/  IADD3 R4, R43, R19, RZ ;  /* 0x000000132b047210 */ /* 0x000fc60007ffe0ff */
[----:B------:R-:W-:Y:S01]  /*2e10*/  IMAD R3, R3, UR4, RZ ;  /* 0x0000000403037c24 */ /* 0x000fe2000f8e02ff */
[----:B------:R-:W-:Y:S01]  /*2e20*/  IADD3 R5, R41, R5, RZ ;  /* 0x0000000529057210 */ /* 0x000fe20007ffe0ff */
[----:B------:R-:W-:-:S04]  /*2e30*/  IMAD R2, R2, UR4, RZ ;  /* 0x0000000402027c24 */ /* 0x000fc8000f8e02ff */
[----:B------:R-:W-:Y:S05]  /*2e40*/  @!P0 BRA `(.L_x_27) ;  /* 0x0000000000448947 */ /* 0x000fea0003800000 */
[----:B------:R-:W-:Y:S01]  /*2e50*/  IMAD.MOV.U32 R18, RZ, RZ, R48 ;  /* 0x000000ffff127224 */ /* 0x000fe200078e0030 */
[----:B------:R-:W-:Y:S01]  /*2e60*/  MOV R17, R49 ;  /* 0x0000003100117202 */ /* 0x000fe20000000f00 */
[----:B------:R-:W-:Y:S01]  /*2e70*/  IMAD.MOV.U32 R26, RZ, RZ, R46 ;  /* 0x000000ffff1a7224 */ /* 0x000fe200078e002e */
[----:B------:R-:W-:Y:S02]  /*2e80*/  MOV R24, 0x2ea0 ;  /* 0x00002ea000187802 */ /* 0x000fe40000000f00 */
[----:B------:R-:W-:Y:S05]  /*2e90*/  CALL.REL.NOINC `($__internal_0_$__cuda_sm20_div_s64) ;  /* 0x0000001c00147944 */ /* 0x000fea0003c00000 */
[----:B------:R-:W-:Y:S01]  /*2ea0*/  IADD3 R18, P0, RZ, -R22, RZ ;  /* 0x80000016ff127210 */ /* 0x000fe20007f1e0ff */
[----:B------:R-:W-:Y:S01]  /*2eb0*/  IMAD.MOV.U32 R45, RZ, RZ, R49 ;  /* 0x000000ffff2d7224 */ /* 0x000fe200078e0031 */
[----:B------:R-:W-:Y:S02]  /*2ec0*/  MOV R44, R48 ;  /* 0x00000030002c7202 */ /* 0x000fe40000000f00 */
[----:B------:R-:W-:-:S05]  /*2ed0*/  IADD3.X R17, RZ, ~R23, RZ, P0, !PT ;  /* 0x80000017ff117210 */ /* 0x000fca00007fe4ff */
[-C--:B------:R-:W-:Y:S02]  /*2ee0*/  IMAD R17, R17, R46.reuse, RZ ;  /* 0x0000002e11117224 */ /* 0x080fe400078e02ff */
[----:B------:R-:W-:-:S04]  /*2ef0*/  IMAD.WIDE.U32 R46, R18, R46, R44 ;  /* 0x0000002e122e7225 */ /* 0x000fc800078e002c */
[----:B------:R-:W-:Y:S01]  /*2f00*/  IMAD R17, R25, R18, R17 ;  /* 0x0000001219117224 */ /* 0x000fe200078e0211 */
[----:B------:R-:W-:Y:S02]  /*2f10*/  MOV R18, R46 ;  /* 0x0000002e00127202 */ /* 0x000fe40000000f00 */
[----:B------:R-:W-:Y:S01]  /*2f20*/  MOV R46, R22 ;  /* 0x00000016002e7202 */ /* 0x000fe20000000f00 */
[----:B------:R-:W-:Y:S01]  /*2f30*/  IMAD.IADD R17, R47, 0x1, R17 ;  /* 0x000000012f117824 */ /* 0x000fe200078e0211 */
[----:B------:R-:W-:Y:S01]  /*2f40*/  MOV R47, R23 ;  /* 0x00000017002f7202 */ /* 0x000fe20000000f00 */
[----:B------:R-:W-:Y:S05]  /*2f50*/  BRA `(.L_x_28) ;  /* 0x00000000005c7947 */ /* 0x000fea0003800000 */
.L_x_27:
[----:B------:R-:W0:Y:S01]  /*2f60*/  I2F.U32.RP R21, R46 ;  /* 0x0000002e00157306 */ /* 0x000e220000209000 */
[----:B------:R-:W-:Y:S01]  /*2f70*/  ISETP.NE.U32.AND P0, PT, R46, RZ, PT ;  /* 0x000000ff2e00720c */ /* 0x000fe20003f05070 */
[----:B------:R-:W-:-:S06]  /*2f80*/  IMAD.MOV.U32 R47, RZ, RZ, RZ ;  /* 0x000000ffff2f7224 */ /* 0x000fcc00078e00ff */
[----:B0-----:R-:W0:Y:S02]  /*2f90*/  MUFU.RCP R18, R21 ;  /* 0x0000001500127308 */ /* 0x001e240000001000 */
[----:B0-----:R-:W-:-:S06]  /*2fa0*/  IADD3 R18, R18, 0xffffffe, RZ ;  /* 0x0ffffffe12127810 */ /* 0x001fcc0007ffe0ff */
[----:B------:R-:W0:Y:S02]  /*2fb0*/  F2I.FTZ.U32.TRUNC.NTZ R19, R18 ;  /* 0x0000001200137305 */ /* 0x000e24000021f000 */
[----:B0-----:R-:W-:Y:S01]  /*2fc0*/  IADD3 R17, RZ, -R19, RZ ;  /* 0x80000013ff117210 */ /* 0x001fe20007ffe0ff */
[----:B------:R-:W-:-:S04]  /*2fd0*/  IMAD.MOV.U32 R18, RZ, RZ, RZ ;  /* 0x000000ffff127224 */ /* 0x000fc800078e00ff */
        /* <DEDUP_REMOVED lines=12> */
[----:B------:R-:W-:-:S05]  /*30a0*/  IADD3 R21, -R19, RZ, RZ ;  /* 0x000000ff13157210 */ /* 0x000fca0007ffe1ff */
[----:B------:R-:W-:Y:S01]  /*30b0*/  IMAD R18, R46, R21, R48 ;  /* 0x000000152e127224 */ /* 0x000fe200078e0230 */
[----:B------:R-:W-:Y:S02]  /*30c0*/  MOV R46, R19 ;  /* 0x00000013002e7202 */ /* 0x000fe40000000f00 */
.L_x_28:
[----:B------:R-:W-:Y:S05]  /*30d0*/  BSYNC B0 ;  /* 0x0000000000007941 */ /* 0x000fea0003800000 */
.L_x_26:
        /* <DEDUP_REMOVED lines=8> */
[-C--:B------:R-:W-:Y:S02]  /*3160*/  IADD3 R21, P0, RZ, -R22.reuse, RZ ;  /* 0x80000016ff157210 */ /* 0x080fe40007f1e0ff */
[----:B------:R-:W-:Y:S02]  /*3170*/  MOV R48, R22 ;  /* 0x0000001600307202 */ /* 0x000fe40000000f00 */
[-C--:B------:R-:W-:Y:S02]  /*3180*/  IADD3.X R19, RZ, ~R23.reuse, RZ, P0, !PT ;  /* 0x80000017ff137210 */ /* 0x080fe400007fe4ff */
[----:B------:R-:W-:-:S03]  /*3190*/  MOV R49, R23 ;  /* 0x0000001700317202 */ /* 0x000fc60000000f00 */
[----:B------:R-:W-:Y:S01]  /*31a0*/  IMAD R24, R19, R16, RZ ;  /* 0x0000001013187224 */ /* 0x000fe200078e02ff */
[----:B------:R-:W-:-:S03]  /*31b0*/  MOV R19, R17 ;  /* 0x0000001100137202 */ /* 0x000fc60000000f00 */
[-C--:B------:R-:W-:Y:S02]  /*31c0*/  IMAD R15, R15, R21.reuse, R24 ;  /* 0x000000150f0f7224 */ /* 0x080fe400078e0218 */
[----:B------:R-:W-:-:S05]  /*31d0*/  IMAD.WIDE.U32 R16, R16, R21, R18 ;  /* 0x0000001510107225 */ /* 0x000fca00078e0012 */
[----:B------:R-:W-:Y:S01]  /*31e0*/  IADD3 R15, R17, R15, RZ ;  /* 0x0000000f110f7210 */ /* 0x000fe20007ffe0ff */
[----:B------:R-:W-:Y:S05]  /*31f0*/  BRA `(.L_x_31) ;  /* 0x0000000000587947 */ /* 0x000fea0003800000 */
.L_x_30:
[----:B------:R-:W0:Y:S01]  /*3200*/  I2F.U32.RP R19, R16 ;  /* 0x0000001000137306 */ /* 0x000e220000209000 */
[----:B------:R-:W-:Y:S01]  /*3210*/  HFMA2.MMA R22, -RZ, RZ, 0, 0 ;  /* 0x00000000ff167435 */ /* 0x000fe200000001ff */
[----:B------:R-:W-:Y:S01]  /*3220*/  ISETP.NE.U32.AND P0, PT, R16, RZ, PT ;  /* 0x000000ff1000720c */ /* 0x000fe20003f05070 */
[----:B------:R-:W-:-:S05]  /*3230*/  HFMA2.MMA R49, -RZ, RZ, 0, 0 ;  /* 0x00000000ff317435 */ /* 0x000fca00000001ff */
[----:B0-----:R-:W0:Y:S02]  /*3240*/  MUFU.RCP R17, R19 ;  /* 0x0000001300117308 */ /* 0x001e240000001000 */
[----:B0-----:R-:W-:-:S06]  /*3250*/  IADD3 R17, R17, 0xffffffe, RZ ;  /* 0x0ffffffe11117810 */ /* 0x001fcc0007ffe0ff */
        /* <DEDUP_REMOVED lines=16> */
.L_x_31:
[----:B------:R-:W-:Y:S05]  /*3360*/  BSYNC B0 ;  /* 0x0000000000007941 */ /* 0x000fea0003800000 */
.L_x_29:
[----:B------:R-:W-:Y:S01]  /*3370*/  LOP3.LUT R17, R49, R13, RZ, 0xfc, !PT ;  /* 0x0000000d31117212 */ /* 0x000fe200078efcff */
[----:B------:R-:W-:Y:S03]  /*3380*/  BSSY B0, `(.L_x_32) ;  /* 0x000002c000007945 */ /* 0x000fe60003800000 */
        /* <DEDUP_REMOVED lines=8> */
[----:B------:R-:W-:Y:S01]  /*3410*/  IADD3 R18, P0, RZ, -R22, RZ ;  /* 0x80000016ff127210 */ /* 0x000fe20007f1e0ff */
[----:B------:R-:W-:Y:S01]  /*3420*/  IMAD.MOV.U32 R25, RZ, RZ, R49 ;  /* 0x000000ffff197224 */ /* 0x000fe200078e0031 */
[----:B------:R-:W-:Y:S02]  /*3430*/  MOV R24, R48 ;  /* 0x0000003000187202 */ /* 0x000fe40000000f00 */
[----:B------:R-:W-:-:S03]  /*3440*/  IADD3.X R17, RZ, ~R23, RZ, P0, !PT ;  /* 0x80000017ff117210 */ /* 0x000fc600007fe4ff */
[----:B------:R-:W-:-:S04]  /*3450*/  IMAD.WIDE.U32 R24, R14, R18, R24 ;  /* 0x000000120e187225 */ /* 0x000fc800078e0018 */
[----:B------:R-:W-:Y:S01]  /*3460*/  IMAD R17, R17, R14, RZ ;  /* 0x0000000e11117224 */ /* 0x000fe200078e02ff */
[----:B------:R-:W-:Y:S02]  /*3470*/  MOV R14, R24 ;  /* 0x00000018000e7202 */ /* 0x000fe40000000f00 */
[----:B------:R-:W-:Y:S01]  /*3480*/  MOV R24, R22 ;  /* 0x0000001600187202 */ /* 0x000fe20000000f00 */
[----:B------:R-:W-:-:S04]  /*3490*/  IMAD R17, R13, R18, R17 ;  /* 0x000000120d117224 */ /* 0x000fc800078e0211 */
[----:B------:R-:W-:Y:S01]  /*34a0*/  IMAD.IADD R18, R25, 0x1, R17 ;  /* 0x0000000119127824 */ /* 0x000fe200078e0211 */
[----:B------:R-:W-:Y:S01]  /*34b0*/  MOV R25, R23 ;  /* 0x0000001700197202 */ /* 0x000fe20000000f00 */
[----:B------:R-:W-:Y:S05]  /*34c0*/  BRA `(.L_x_34) ;  /* 0x00000000005c7947 */ /* 0x000fea0003800000 */
.L_x_33:
[----:B------:R-:W0:Y:S01]  /*34d0*/  I2F.U32.RP R18, R14 ;  /* 0x0000000e00127306 */ /* 0x000e220000209000 */
[----:B------:R-:W-:Y:S01]  /*34e0*/  IMAD.MOV.U32 R22, RZ, RZ, RZ ;  /* 0x000000ffff167224 */ /* 0x000fe200078e00ff */
[----:B------:R-:W-:Y:S01]  /*34f0*/  ISETP.NE.U32.AND P0, PT, R14, RZ, PT ;  /* 0x000000ff0e00720c */ /* 0x000fe20003f05070 */
[----:B------:R-:W-:-:S05]  /*3500*/  IMAD.MOV.U32 R25, RZ, RZ, RZ ;  /* 0x000000ffff197224 */ /* 0x000fca00078e00ff */
[----:B0-----:R-:W0:Y:S02]  /*3510*/  MUFU.RCP R17, R18 ;  /* 0x0000001200117308 */ /* 0x001e240000001000 */
[----:B0-----:R-:W-:Y:S01]  /*3520*/  IADD3 R17, R17, 0xffffffe, RZ ;  /* 0x0ffffffe11117810 */ /* 0x001fe20007ffe0ff */
[----:B------:R-:W-:-:S05]  /*3530*/  IMAD.MOV.U32 R18, RZ, RZ, RZ ;  /* 0x000000ffff127224 */ /* 0x000fca00078e00ff */
        /* <DEDUP_REMOVED lines=10> */
[----:B------:R-:W-:-:S13]  /*35e0*/  ISETP.GE.U32.AND P1, PT, R13, R14, PT ;  /* 0x0000000e0d00720c */ /* 0x000fda0003f26070 */
[----:B------:R-:W-:Y:S01]  /*35f0*/  @P1 VIADD R22, R22, 0x1 ;  /* 0x0000000116161836 */ /* 0x000fe20000000000 */
[----:B------:R-:W-:-:S04]  /*3600*/  @!P0 LOP3.LUT R22, RZ, R14, RZ, 0x33, !PT ;  /* 0x0000000eff168212 */ /* 0x000fc800078e33ff */
[----:B------:R-:W-:Y:S02]  /*3610*/  IADD3 R13, -R22, RZ, RZ ;  /* 0x000000ff160d7210 */ /* 0x000fe40007ffe1ff */
[----:B------:R-:W-:-:S03]  /*3620*/  MOV R24, R22 ;  /* 0x0000001600187202 */ /* 0x000fc60000000f00 */
[----:B------:R-:W-:Y:S02]  /*3630*/  IMAD R14, R14, R13, R48 ;  /* 0x0000000d0e0e7224 */ /* 0x000fe400078e0230 */
.L_x_34:
[----:B------:R-:W-:Y:S05]  /*3640*/  BSYNC B0 ;  /* 0x0000000000007941 */ /* 0x000fea0003800000 */
.L_x_32:
[----:B------:R-:W-:Y:S01]  /*3650*/  IMAD R21, R18, R3, RZ ;  /* 0x0000000312157224 */ /* 0x000fe200078e02ff */
[----:B------:R-:W-:Y:S01]  /*3660*/  LOP3.LUT R18, R47, R10, RZ, 0xfc, !PT ;  /* 0x0000000a2f127212 */ /* 0x000fe200078efcff */
[----:B------:R-:W-:Y:S01]  /*3670*/  ULDC UR4, c[0x0][0x2c4] ;  /* 0x0000b10000047ab9 */ /* 0x000fe20000000800 */
[----:B------:R-:W-:Y:S01]  /*3680*/  SHF.R.S32.HI R13, RZ, 0x1f, R3 ;  /* 0x0000001fff0d7819 */ /* 0x000fe20000011403 */
[----:B------:R-:W-:Y:S01]  /*3690*/  IMAD R50, R27, UR4, RZ ;  /* 0x000000041b327c24 */ /* 0x000fe2000f8e02ff */
[----:B------:R-:W-:Y:S01]  /*36a0*/  ISETP.NE.U32.AND P0, PT, R18, RZ, PT ;  /* 0x000000ff1200720c */ /* 0x000fe20003f05070 */
[-C--:B------:R-:W-:Y:S01]  /*36b0*/  IMAD R17, R25, R6.reuse, RZ ;  /* 0x0000000619117224 */ /* 0x080fe200078e02ff */
[----:B------:R-:W-:Y:S01]  /*36c0*/  SHF.R.S32.HI R22, RZ, 0x1f, R6 ;  /* 0x0000001fff167819 */ /* 0x000fe20000011406 */
[----:B------:R-:W-:Y:S01]  /*36d0*/  IMAD.WIDE.U32 R48, R24, R6, RZ ;  /* 0x0000000618307225 */ /* 0x000fe200078e00ff */
[----:B------:R-:W-:Y:S01]  /*36e0*/  SHF.R.S32.HI R19, RZ, 0x1f, R50 ;  /* 0x0000001fff137819 */ /* 0x000fe20000011432 */
[----:B------:R-:W-:Y:S02]  /*36f0*/  BSSY B0, `(.L_x_35) ;  /* 0x0000034000007945 */ /* 0x000fe40003800000 */
[----:B------:R-:W-:-:S02]  /*3700*/  IMAD R6, R15, R50, RZ ;  /* 0x000000320f067224 */ /* 0x000fc400078e02ff */
[----:B------:R-:W-:Y:S02]  /*3710*/  IMAD R13, R13, R14, R21 ;  /* 0x0000000e0d0d7224 */ /* 0x000fe400078e0215 */
[----:B------:R-:W-:-:S04]  /*3720*/  IMAD.WIDE.U32 R14, R14, R3, RZ ;  /* 0x000000030e0e7225 */ /* 0x000fc800078e00ff */
[----:B------:R-:W-:Y:S01]  /*3730*/  IMAD R17, R22, R24, R17 ;  /* 0x0000001816117224 */ /* 0x000fe200078e0211 */
[----:B------:R-:W-:Y:S01]  /*3740*/  IADD3 R13, R15, R13, RZ ;  /* 0x0000000d0f0d7210 */ /* 0x000fe20007ffe0ff */
[----:B------:R-:W-:Y:S02]  /*3750*/  IMAD R3, R19, R16, R6 ;  /* 0x0000001013037224 */ /* 0x000fe400078e0206 */
[----:B------:R-:W-:Y:S01]  /*3760*/  IMAD.WIDE.U32 R50, R16, R50, RZ ;  /* 0x0000003210327225 */ /* 0x000fe200078e00ff */
[----:B------:R-:W-:-:S04]  /*3770*/  IADD3 R6, R49, R17, RZ ;  /* 0x0000001131067210 */ /* 0x000fc80007ffe0ff */
[----:B------:R-:W-:Y:S01]  /*3780*/  IADD3 R3, R51, R3, RZ ;  /* 0x0000000333037210 */ /* 0x000fe20007ffe0ff */
[----:B------:R-:W-:Y:S06]  /*3790*/  @!P0 BRA `(.L_x_36) ;  /* 0x0000000000488947 */ /* 0x000fec0003800000 */
        /* <DEDUP_REMOVED lines=10> */
[----:B------:R-:W-:Y:S01]  /*3840*/  MOV R46, R22 ;  /* 0x00000016002e7202 */ /* 0x000fe20000000f00 */
[----:B------:R-:W-:Y:S01]  /*3850*/  IMAD.WIDE.U32 R24, R12, R19, R24 ;  /* 0x000000130c187225 */ /* 0x000fe200078e0018 */
[----:B------:R-:W-:-:S03]  /*3860*/  MOV R47, R23 ;  /* 0x00000017002f7202 */ /* 0x000fc60000000f00 */
[----:B------:R-:W-:Y:S01]  /*3870*/  IMAD R17, R17, R12, RZ ;  /* 0x0000000c11117224 */ /* 0x000fe200078e02ff */
[----:B------:R-:W-:-:S03]  /*3880*/  MOV R12, R24 ;  /* 0x00000018000c7202 */ /* 0x000fc60000000f00 */
[----:B------:R-:W-:-:S04]  /*3890*/  IMAD R10, R10, R19, R17 ;  /* 0x000000130a0a7224 */ /* 0x000fc800078e0211 */
[----:B------:R-:W-:Y:S01]  /*38a0*/  IMAD.IADD R10, R25, 0x1, R10 ;  /* 0x00000001190a7824 */ /* 0x000fe200078e020a */
[----:B------:R-:W-:Y:S05]  /*38b0*/  BRA `(.L_x_37) ;  /* 0x00000000005c7947 */ /* 0x000fea0003800000 */
.L_x_36:
[----:B------:R-:W0:Y:S01]  /*38c0*/  I2F.U32.RP R19, R12 ;  /* 0x0000000c00137306 */ /* 0x000e220000209000 */
[----:B------:R-:W-:Y:S01]  /*38d0*/  IMAD.MOV.U32 R16, RZ, RZ, RZ ;  /* 0x000000ffff107224 */ /* 0x000fe200078e00ff */
[----:B------:R-:W-:Y:S01]  /*38e0*/  ISETP.NE.U32.AND P0, PT, R12, RZ, PT ;  /* 0x000000ff0c00720c */ /* 0x000fe20003f05070 */
[----:B------:R-:W-:-:S05]  /*38f0*/  IMAD.MOV.U32 R47, RZ, RZ, RZ ;  /* 0x000000ffff2f7224 */ /* 0x000fca00078e00ff */
[----:B0-----:R-:W0:Y:S02]  /*3900*/  MUFU.RCP R18, R19 ;  /* 0x0000001300127308 */ /* 0x001e240000001000 */
[----:B0-----:R-:W-:-:S06]  /*3910*/  IADD3 R18, R18, 0xffffffe, RZ ;  /* 0x0ffffffe12127810 */ /* 0x001fcc0007ffe0ff */
[----:B------:R-:W0:Y:S02]  /*3920*/  F2I.FTZ.U32.TRUNC.NTZ R17, R18 ;  /* 0x0000001200117305 */ /* 0x000e24000021f000 */
[----:B0-----:R-:W-:-:S05]  /*3930*/  IADD3 R10, RZ, -R17, RZ ;  /* 0x80000011ff0a7210 */ /* 0x001fca0007ffe0ff */
[----:B------:R-:W-:-:S04]  /*3940*/  IMAD R10, R10, R12, RZ ;  /* 0x0000000c0a0a7224 */ /* 0x000fc800078e02ff */
[----:B------:R-:W-:-:S04]  /*3950*/  IMAD.HI.U32 R17, R17, R10, R16 ;  /* 0x0000000a11117227 */ /* 0x000fc800078e0010 */
[----:B------:R-:W-:Y:S02]  /*3960*/  IMAD.MOV.U32 R10, RZ, RZ, RZ ;  /* 0x000000ffff0a7224 */ /* 0x000fe400078e00ff */
        /* <DEDUP_REMOVED lines=9> */
[----:B------:R-:W-:-:S05]  /*3a00*/  IADD3 R17, -R16, RZ, RZ ;  /* 0x000000ff10117210 */ /* 0x000fca0007ffe1ff */
[----:B------:R-:W-:Y:S01]  /*3a10*/  IMAD R12, R12, R17, R46 ;  /* 0x000000110c0c7224 */ /* 0x000fe200078e022e */
[----:B------:R-:W-:Y:S02]  /*3a20*/  MOV R46, R16 ;  /* 0x00000010002e7202 */ /* 0x000fe40000000f00 */
.L_x_37:
[----:B------:R-:W-:Y:S05]  /*3a30*/  BSYNC B0 ;  /* 0x0000000000007941 */ /* 0x000fea0003800000 */
.L_x_35:
[----:B------:R-:W-:Y:S01]  /*3a40*/  ULDC UR5, c[0x0][0x270] ;  /* 0x00009c0000057ab9 */ /* 0x000fe20000000800 */
[----:B------:R-:W-:Y:S01]  /*3a50*/  ULDC UR4, c[0x0][0x2c4] ;  /* 0x0000b10000047ab9 */ /* 0x000fe20000000800 */
[----:B------:R-:W-:Y:S01]  /*3a60*/  LOP3.LUT R16, R47, R8, RZ, 0xfc, !PT ;  /* 0x000000082f107212 */ /* 0x000fe200078efcff */
[----:B------:R-:W-:Y:S01]  /*3a70*/  UIMAD UR4, UR5, UR4, URZ ;  /* 0x00000004050472a4 */ /* 0x000fe2000f8e023f */
[----:B------:R-:W-:Y:S02]  /*3a80*/  BSSY B0, `(.L_x_38) ;  /* 0x0000030000007945 */ /* 0x000fe40003800000 */
[----:B------:R-:W-:-:S03]  /*3a90*/  ISETP.NE.U32.AND P0, PT, R16, RZ, PT ;  /* 0x000000ff1000720c */ /* 0x000fc60003f05070 */
[----:B------:R-:W-:-:S04]  /*3aa0*/  IMAD R27, R27, UR4, RZ ;  /* 0x000000041b1b7c24 */ /* 0x000fc8000f8e02ff */
[-C--:B------:R-:W-:Y:S01]  /*3ab0*/  IMAD R10, R10, R27.reuse, RZ ;  /* 0x0000001b0a0a7224 */ /* 0x080fe200078e02ff */
[----:B------:R-:W-:Y:S01]  /*3ac0*/  SHF.R.S32.HI R17, RZ, 0x1f, R27 ;  /* 0x0000001fff117819 */ /* 0x000fe2000001141b */
[----:B------:R-:W-:-:S04]  /*3ad0*/  IMAD.WIDE.U32 R52, R12, R27, RZ ;  /* 0x0000001b0c347225 */ /* 0x000fc800078e00ff */
[----:B------:R-:W-:-:S05]  /*3ae0*/  IMAD R17, R17, R12, R10 ;  /* 0x0000000c11117224 */ /* 0x000fca00078e020a */
        /* <DEDUP_REMOVED lines=8> */
[----:B------:R-:W-:Y:S02]  /*3b70*/  IADD3 R16, P0, RZ, -R22, RZ ;  /* 0x80000016ff107210 */ /* 0x000fe40007f1e0ff */
[----:B------:R-:W-:Y:S02]  /*3b80*/  MOV R18, R46 ;  /* 0x0000002e00127202 */ /* 0x000fe40000000f00 */
[----:B------:R-:W-:Y:S02]  /*3b90*/  IADD3.X R12, RZ, ~R23, RZ, P0, !PT ;  /* 0x80000017ff0c7210 */ /* 0x000fe400007fe4ff */
[----:B------:R-:W-:-:S03]  /*3ba0*/  MOV R19, R47 ;  /* 0x0000002f00137202 */ /* 0x000fc60000000f00 */
[----:B------:R-:W-:Y:S02]  /*3bb0*/  IMAD R17, R12, R9, RZ ;  /* 0x000000090c117224 */ /* 0x000fe400078e02ff */
[----:B------:R-:W-:-:S04]  /*3bc0*/  IMAD.WIDE.U32 R18, R9, R16, R18 ;  /* 0x0000001009127225 */ /* 0x000fc800078e0012 */
[----:B------:R-:W-:Y:S01]  /*3bd0*/  IMAD R17, R8, R16, R17 ;  /* 0x0000001008117224 */ /* 0x000fe200078e0211 */
[----:B------:R-:W-:-:S04]  /*3be0*/  MOV R8, R18 ;  /* 0x0000001200087202 */ /* 0x000fc80000000f00 */
[----:B------:R-:W-:Y:S01]  /*3bf0*/  IADD3 R17, R19, R17, RZ ;  /* 0x0000001113117210 */ /* 0x000fe20007ffe0ff */
[----:B------:R-:W-:Y:S05]  /*3c00*/  BRA `(.L_x_40) ;  /* 0x00000000005c7947 */ /* 0x000fea0003800000 */
.L_x_39:
        /* <DEDUP_REMOVED lines=10> */
[----:B------:R-:W-:-:S04]  /*3cb0*/  IMAD.HI.U32 R12, R17, R46, RZ ;  /* 0x0000002e110c7227 */ /* 0x000fc800078e00ff */
[----:B------:R-:W-:Y:S01]  /*3cc0*/  IMAD.MOV.U32 R17, RZ, RZ, RZ ;  /* 0x000000ffff117224 */ /* 0x000fe200078e00ff */
        /* <DEDUP_REMOVED lines=11> */
.L_x_40:
[----:B------:R-:W-:Y:S05]  /*3d80*/  BSYNC B0 ;  /* 0x0000000000007941 */ /* 0x000fea0003800000 */
.L_x_38:
[----:B------:R-:W-:Y:S01]  /*3d90*/  IADD3 R39, P1, P0, R42, R40, R38 ;  /* 0x000000282a277210 */ /* 0x000fe2000783e026 */
[----:B------:R-:W-:Y:S01]  /*3da0*/  IMAD R17, R17, R2, RZ ;  /* 0x0000000211117224 */ /* 0x000fe200078e02ff */
[----:B------:R-:W-:Y:S02]  /*3db0*/  ULDC.64 UR4, c[0x0][0x2b0] ;  /* 0x0000ac0000047ab9 */ /* 0x000fe40000000a00 */
[----:B------:R-:W-:Y:S02]  /*3dc0*/  IADD3 R39, P3, P2, R48, R39, R50 ;  /* 0x0000002730277210 */ /* 0x000fe40007a7e032 */
[----:B------:R-:W-:Y:S02]  /*3dd0*/  IADD3.X R0, R4, R5, R0, P1, P0 ;  /* 0x0000000504007210 */ /* 0x000fe40000fe0400 */
[----:B------:R-:W-:Y:S02]  /*3de0*/  IADD3 R14, P1, P0, R52, R39, R14 ;  /* 0x00000027340e7210 */ /* 0x000fe4000783e00e */
[----:B------:R-:W-:Y:S01]  /*3df0*/  IADD3.X R0, R6, R0, R3, P3, P2 ;  /* 0x0000000006007210 */ /* 0x000fe20001fe4403 */
[----:B------:R-:W-:Y:S01]  /*3e00*/  IMAD R3, R23, R7, RZ ;  /* 0x0000000717037224 */ /* 0x000fe200078e02ff */
[----:B------:R-:W-:-:S02]  /*3e10*/  SHF.R.S32.HI R4, RZ, 0x1f, R7 ;  /* 0x0000001fff047819 */ /* 0x000fc40000011407 */
[----:B------:R-:W-:Y:S02]  /*3e20*/  IADD3.X R15, R10, R0, R13, P1, P0 ;  /* 0x000000000a0f7210 */ /* 0x000fe40000fe040d */
[----:B------:R-:W-:Y:S01]  /*3e30*/  SHF.R.S32.HI R0, RZ, 0x1f, R2 ;  /* 0x0000001fff007819 */ /* 0x000fe20000011402 */
[-C--:B------:R-:W-:Y:S02]  /*3e40*/  IMAD R3, R4, R22.reuse, R3 ;  /* 0x0000001604037224 */ /* 0x080fe400078e0203 */
[----:B------:R-:W-:-:S04]  /*3e50*/  IMAD.WIDE.U32 R14, R7, R22, R14 ;  /* 0x00000016070e7225 */ /* 0x000fc800078e000e */
[----:B------:R-:W-:Y:S02]  /*3e60*/  IMAD.IADD R15, R15, 0x1, R3 ;  /* 0x000000010f0f7824 */ /* 0x000fe400078e0203 */
[-C--:B------:R-:W-:Y:S02]  /*3e70*/  IMAD R0, R0, R8.reuse, R17 ;  /* 0x0000000800007224 */ /* 0x080fe400078e0211 */
[----:B------:R-:W-:-:S04]  /*3e80*/  IMAD.WIDE.U32 R2, R2, R8, R14 ;  /* 0x0000000802027225 */ /* 0x000fc800078e000e */
[----:B------:R-:W-:Y:S01]  /*3e90*/  IMAD.IADD R3, R3, 0x1, R0 ;  /* 0x0000000103037824 */ /* 0x000fe200078e0200 */
[----:B------:R-:W-:-:S04]  /*3ea0*/  LEA R4, P0, R2, UR4, 0x2 ;  /* 0x0000000402047c11 */ /* 0x000fc8000f8010ff */
[----:B------:R-:W-:-:S05]  /*3eb0*/  LEA.HI.X R5, R2, UR5, R3, 0x2, P0 ;  /* 0x0000000502057c11 */ /* 0x000fca00080f1403 */
[----:B------:R1:W-:Y:S01]  /*3ec0*/  STG.E desc[UR8][R4.64], R29 ;  /* 0x0000001d04007986 */ /* 0x0003e2000c101908 */
[----:B------:R-:W-:Y:S05]  /*3ed0*/  BRA `(.L_x_15) ;  /* 0x0000000000107947 */ /* 0x000fea0003800000 */
.L_x_16:
[----:B------:R-:W-:Y:S02]  /*3ee0*/  ULDC.64 UR4, c[0x0][0x2b0] ;  /* 0x0000ac0000047ab9 */ /* 0x000fe40000000a00 */
[----:B------:R-:W-:-:S04]  /*3ef0*/  LEA R2, P0, R38, UR4, 0x2 ;  /* 0x0000000426027c11 */ /* 0x000fc8000f8010ff */
[----:B------:R-:W-:-:S05]  /*3f00*/  LEA.HI.X R3, R38, UR5, R39, 0x2, P0 ;  /* 0x0000000526037c11 */ /* 0x000fca00080f1427 */
[----:B------:R0:W-:Y:S04]  /*3f10*/  STG.E desc[UR8][R2.64], R29 ;  /* 0x0000001d02007986 */ /* 0x0001e8000c101908 */
.L_x_15:
[----:B------:R-:W-:Y:S05]  /*3f20*/  BSYNC B1 ;  /* 0x0000000000017941 */ /* 0x000fea0003800000 */
.L_x_14:
[----:B------:R-:W2:Y:S01]  /*3f30*/  LDC R0, c[0x0][0x3c4] ;  /* 0x0000f100ff007b82 */ /* 0x000ea20000000800 */
[C---:B0-----:R-:W-:Y:S02]  /*3f40*/  IADD3 R3, R35.reuse, 0x20, RZ ;  /* 0x0000002023037810 */ /* 0x041fe40007ffe0ff */
[----:B------:R-:W-:Y:S02]  /*3f50*/  CS2R R6, SRZ ;  /* 0x0000000000067805 */ /* 0x000fe4000001ff00 */
[----:B------:R-:W-:Y:S01]  /*3f60*/  SHF.L.U32 R26, R35, 0x2, RZ ;  /* 0x00000002231a7819 */ /* 0x000fe200000006ff */
[----:B------:R-:W-:Y:S01]  /*3f70*/  IMAD.MOV.U32 R9, RZ, RZ, RZ ;  /* 0x000000ffff097224 */ /* 0x000fe200078e00ff */
[----:B-1----:R-:W-:-:S03]  /*3f80*/  CS2R R4, SRZ ;  /* 0x0000000000047805 */ /* 0x002fc6000001ff00 */
[----:B------:R-:W-:Y:S01]  /*3f90*/  VIADD R25, R26, 0x80 ;  /* 0x000000801a197836 */ /* 0x000fe20000000000 */
[-C--:B--2---:R-:W-:Y:S02]  /*3fa0*/  ISETP.GE.OR P1, PT, R3, R0.reuse, P6 ;  /* 0x000000000300720c */ /* 0x084fe40003726670 */
[C---:B------:R-:W-:Y:S02]  /*3fb0*/  IADD3 R3, R35.reuse, 0x40, RZ ;  /* 0x0000004023037810 */ /* 0x040fe40007ffe0ff */
[-C--:B------:R-:W-:Y:S02]  /*3fc0*/  ISETP.GE.OR P2, PT, R35, R0.reuse, P6 ;  /* 0x000000002300720c */ /* 0x080fe40003746670 */
[----:B------:R-:W-:Y:S01]  /*3fd0*/  ISETP.GE.OR P0, PT, R3, R0, P6 ;  /* 0x000000000300720c */ /* 0x000fe20003706670 */
[----:B------:R-:W-:-:S05]  /*3fe0*/  VIADD R3, R35, 0x60 ;  /* 0x0000006023037836 */ /* 0x000fca0000000000 */
[----:B------:R-:W-:Y:S01]  /*3ff0*/  ISETP.GE.OR P6, PT, R3, R0, P6 ;  /* 0x000000000300720c */ /* 0x000fe200037c6670 */
[----:B------:R-:W-:Y:S01]  /*4000*/  @!P1 FADD.FTZ R31, -R29, R31 ;  /* 0x0000001f1d1f9221 */ /* 0x000fe20000010100 */
[----:B------:R-:W-:-:S03]  /*4010*/  CS2R R2, SRZ ;  /* 0x0000000000027805 */ /* 0x000fc6000001ff00 */
[----:B------:R-:W-:Y:S01]  /*4020*/  @!P2 FADD.FTZ R36, -R29, R36 ;  /* 0x000000241d24a221 */ /* 0x000fe20000010100 */
[----:B------:R-:W-:Y:S01]  /*4030*/  @!P1 FMUL.FTZ R31, R31, 1.4426950216293334961 ;  /* 0x3fb8aa3b1f1f9820 */ /* 0x000fe20000410000 */
[C---:B------:R-:W-:Y:S02]  /*4040*/  @!P0 FADD.FTZ R32, -R29.reuse, R32 ;  /* 0x000000201d208221 */ /* 0x040fe40000010100 */
[----:B------:R-:W-:Y:S01]  /*4050*/  @!P2 FMUL.FTZ R36, R36, 1.4426950216293334961 ;  /* 0x3fb8aa3b2424a820 */ /* 0x000fe20000410000 */
[----:B------:R-:W0:Y:S01]  /*4060*/  @!P1 MUFU.EX2 R8, R31 ;  /* 0x0000001f00089308 */ /* 0x000e220000000800 */
[----:B------:R-:W-:Y:S02]  /*4070*/  @!P0 FMUL.FTZ R32, R32, 1.4426950216293334961 ;  /* 0x3fb8aa3b20208820 */ /* 0x000fe40000410000 */
[----:B------:R-:W-:-:S04]  /*4080*/  @!P6 FADD.FTZ R29, -R29, R34 ;  /* 0x000000221d1de221 */ /* 0x000fc80000010100 */
[----:B------:R-:W-:Y:S01]  /*4090*/  @!P6 FMUL.FTZ R10, R29, 1.4426950216293334961 ;  /* 0x3fb8aa3b1d0ae820 */ /* 0x000fe20000410000 */
[----:B------:R-:W1:Y:S08]  /*40a0*/  @!P0 MUFU.EX2 R32, R32 ;  /* 0x0000002000208308 */ /* 0x000e700000000800 */
[----:B------:R-:W2:Y:S01]  /*40b0*/  @!P2 MUFU.EX2 R36, R36 ;  /* 0x000000240024a308 */ /* 0x000ea20000000800 */
[----:B0-----:R0:W-:Y:S07]  /*40c0*/  @!P1 STS [R33+0x280], R8 ;  /* 0x0002800821009388 */ /* 0x0011ee0000000800 */
[----:B------:R-:W3:Y:S01]  /*40d0*/  @!P6 MUFU.EX2 R10, R10 ;  /* 0x0000000a000ae308 */ /* 0x000ee20000000800 */
[----:B-1----:R0:W-:Y:S01]  /*40e0*/  @!P0 STS [R33+0x500], R32 ;  /* 0x0005002021008388 */ /* 0x0021e20000000800 */
[----:B------:R-:W-:Y:S01]  /*40f0*/  ISETP.GE.AND P0, PT, R0, 0x1, PT ;  /* 0x000000010000780c */ /* 0x000fe20003f06270 */
[----:B------:R-:W-:-:S02]  /*4100*/  HFMA2.MMA R0, -RZ, RZ, 0, 0 ;  /* 0x00000000ff007435 */ /* 0x000fc400000001ff */
[----:B--2---:R0:W-:Y:S04]  /*4110*/  @!P2 STS [R33], R36 ;  /* 0x000000242100a388 */ /* 0x0041e80000000800 */
[----:B---3--:R0:W-:Y:S01]  /*4120*/  @!P6 STS [R33+0x780], R10 ;  /* 0x0007800a2100e388 */ /* 0x0081e20000000800 */
[----:B------:R-:W-:Y:S06]  /*4130*/  BAR.SYNC.DEFER_BLOCKING 0x0 ;  /* 0x0000000000007b1d */ /* 0x000fec0000010000 */
[----:B------:R-:W-:Y:S05]  /*4140*/  @!P0 BRA `(.L_x_41) ;  /* 0x0000000000d88947 */ /* 0x000fea0003800000 */
[----:B------:R-:W1:Y:S01]  /*4150*/  S2UR UR6, SR_CgaCtaId ;  /* 0x00000000000679c3 */ /* 0x000e620000008800 */
[----:B------:R-:W-:Y:S01]  /*4160*/  ULDC UR10, c[0x0][0x2dc] ;  /* 0x0000b700000a7ab9 */ /* 0x000fe20000000800 */
[----:B------:R-:W-:Y:S01]  /*4170*/  IMAD R23, R11, 0x100, R26 ;  /* 0x000001000b177824 */ /* 0x000fe200078e021a */
[----:B------:R-:W-:Y:S01]  /*4180*/  UIMAD UR4, UR7, UR10, URZ ;  /* 0x0000000a070472a4 */ /* 0x000fe2000f8e023f */
[C---:B0-----:R-:W-:Y:S01]  /*4190*/  VIADD R8, R20.reuse, -UR7 ;  /* 0x8000000714087c36 */ /* 0x041fe20008000000 */
[----:B------:R-:W-:Y:S01]  /*41a0*/  CS2R R12, SRZ ;  /* 0x00000000000c7805 */ /* 0x000fe2000001ff00 */
[----:B------:R-:W-:Y:S01]  /*41b0*/  IMAD R28, R20, UR10, RZ ;  /* 0x0000000a141c7c24 */ /* 0x000fe2000f8e02ff */
[----:B------:R-:W-:Y:S01]  /*41c0*/  USHF.R.S32.HI UR11, URZ, 0x1f, UR4 ;  /* 0x0000001f3f0b7899 */ /* 0x000fe20008011404 */
[----:B------:R-:W-:Y:S02]  /*41d0*/  CS2R R14, SRZ ;  /* 0x00000000000e7805 */ /* 0x000fe4000001ff00 */
[----:B------:R-:W-:Y:S01]  /*41e0*/  IADD3 R6, P0, R23, UR4, RZ ;  /* 0x0000000417067c10 */ /* 0x000fe2000ff1e0ff */
[----:B------:R-:W-:Y:S01]  /*41f0*/  ULDC.64 UR4, c[0x0][0x288] ;  /* 0x0000a20000047ab9 */ /* 0x000fe20000000a00 */
[----:B------:R-:W-:-:S02]  /*4200*/  ISETP.GE.AND P3, PT, R11, R8, PT ;  /* 0x000000080b00720c */ /* 0x000fc40003f66270 */
[----:B------:R-:W-:Y:S02]  /*4210*/  CS2R R16, SRZ ;  /* 0x0000000000107805 */ /* 0x000fe4000001ff00 */
[----:B------:R-:W-:Y:S02]  /*4220*/  LEA.HI.X.SX32 R23, R23, UR11, 0x1, P0 ;  /* 0x0000000b17177c11 */ /* 0x000fe400080f0eff */
[----:B------:R-:W-:Y:S02]  /*4230*/  CS2R R18, SRZ ;  /* 0x0000000000127805 */ /* 0x000fe4000001ff00 */
[----:B------:R-:W-:Y:S01]  /*4240*/  LEA R24, P0, R6, UR4, 0x2 ;  /* 0x0000000406187c11 */ /* 0x000fe2000f8010ff */
[----:B------:R-:W-:Y:S01]  /*4250*/  UMOV UR4, 0x400 ;  /* 0x0000040000047882 */ /* 0x000fe20000000000 */
[----:B------:R-:W-:Y:S02]  /*4260*/  IMAD.WIDE R28, R28, 0x4, RZ ;  /* 0x000000041c1c7825 */ /* 0x000fe400078e02ff */
[----:B------:R-:W-:Y:S01]  /*4270*/  LEA.HI.X R23, R6, UR5, R23, 0x2, P0 ;  /* 0x0000000506177c11 */ /* 0x000fe200080f1417 */
[----:B------:R-:W-:Y:S01]  /*4280*/  UMOV UR5, URZ ;  /* 0x0000003f00057c82 */ /* 0x000fe20008000000 */
[----:B------:R-:W-:Y:S01]  /*4290*/  IADD3 R24, P0, R24, 0x200, RZ ;  /* 0x0000020018187810 */ /* 0x000fe20007f1e0ff */
[----:B------:R-:W-:Y:S01]  /*42a0*/  IMAD.MOV.U32 R6, RZ, RZ, RZ ;  /* 0x000000ffff067224 */ /* 0x000fe200078e00ff */
[----:B-1----:R-:W-:-:S03]  /*42b0*/  ULEA UR4, UR6, UR4, 0x18 ;  /* 0x0000000406047291 */ /* 0x002fc6000f8ec03f */
[----:B------:R-:W-:-:S03]  /*42c0*/  IMAD.X R23, RZ, RZ, R23, P0 ;  /* 0x000000ffff177224 */ /* 0x000fc600000e0617 */
[----:B------:R-:W-:Y:S01]  /*42d0*/  LEA R10, R11, UR4, 0x2 ;  /* 0x000000040b0a7c11 */ /* 0x000fe2000f8e10ff */
[----:B------:R-:W-:-:S06]  /*42e0*/  ULDC UR4, c[0x0][0x2d0] ;  /* 0x0000b40000047ab9 */ /* 0x000fcc0000000800 */
.L_x_44:
[----:B------:R-:W-:Y:S01]  /*42f0*/  MOV R22, R24 ;  /* 0x0000001800167202 */ /* 0x000fe20000000f00 */
[----:B------:R-:W0:Y:S01]  /*4300*/  LDC R21, c[0x0][0x3c4] ;  /* 0x0000f100ff157b82 */ /* 0x000e220000000800 */
[----:B------:R1:W2:Y:S01]  /*4310*/  LDS R8, [R10] ;  /* 0x000000000a087984 */ /* 0x0002a20000000800 */
[----:B------:R-:W-:Y:S01]  /*4320*/  UIADD3 UR5, UR5, 0x1, URZ ;  /* 0x0000000105057890 */ /* 0x000fe2000fffe03f */
[----:B------:R-:W-:Y:S01]  /*4330*/  IADD3 R24, P0, R28, R22, RZ ;  /* 0x000000161c187210 */ /* 0x000fe20007f1e0ff */
[----:B------:R-:W-:Y:S04]  /*4340*/  BSSY B0, `(.L_x_42) ;  /* 0x000000a000007945 */ /* 0x000fe80003800000 */
[----:B------:R-:W-:Y:S08]  /*4350*/  @P3 BRA `(.L_x_43) ;  /* 0x0000000000203947 */ /* 0x000ff00003800000 */
[----:B------:R-:W-:Y:S02]  /*4360*/  ISETP.GE.AND P2, PT, R26, UR4, PT ;  /* 0x000000041a007c0c */ /* 0x000fe4000bf46270 */
[----:B------:R-:W-:Y:S02]  /*4370*/  CS2R R12, SRZ ;  /* 0x00000000000c7805 */ /* 0x000fe4000001ff00 */
[----:B------:R-:W-:Y:S02]  /*4380*/  ISETP.GE.AND P1, PT, R25, UR4, PT ;  /* 0x0000000419007c0c */ /* 0x000fe4000bf26270 */
[----:B------:R-:W-:Y:S02]  /*4390*/  CS2R R14, SRZ ;  /* 0x00000000000e7805 */ /* 0x000fe4000001ff00 */
[----:B------:R-:W-:Y:S02]  /*43a0*/  CS2R R16, SRZ ;  /* 0x0000000000107805 */ /* 0x000fe4000001ff00 */
[----:B------:R-:W-:Y:S03]  /*43b0*/  CS2R R18, SRZ ;  /* 0x0000000000127805 */ /* 0x000fe6000001ff00 */
[----:B------:R3:W5:Y:S04]  /*43c0*/  @!P2 LDG.E.128 R12, desc[UR8][R22.64+-0x200] ;  /* 0xfffe0008160ca981 */ /* 0x000768000c1e1d00 */
[----:B------:R3:W5:Y:S02]  /*43d0*/  @!P1 LDG.E.128 R16, desc[UR8][R22.64] ;  /* 0x0000000816109981 */ /* 0x000764000c1e1d00 */
.L_x_43:
[----:B------:R-:W-:Y:S05]  /*43e0*/  BSYNC B0 ;  /* 0x0000000000007941 */ /* 0x000fea0003800000 */
.L_x_42:
[----:B---3--:R-:W-:Y:S01]  /*43f0*/  IADD3.X R23, R29, R23, RZ, P0, !PT ;  /* 0x000000171d177210 */ /* 0x008fe200007fe4ff */
[C---:B--2--5:R-:W-:Y:S01]  /*4400*/  FFMA.FTZ R3, R8.reuse, R12, R3 ;  /* 0x0000000c08037223 */ /* 0x064fe20000010003 */
[----:B0-----:R-:W-:Y:S01]  /*4410*/  ISETP.LE.AND P0, PT, R21, UR5, PT ;  /* 0x0000000515007c0c */ /* 0x001fe2000bf03270 */
[C---:B------:R-:W-:Y:S01]  /*4420*/  FFMA.FTZ R0, R8.reuse, R13, R0 ;  /* 0x0000000d08007223 */ /* 0x040fe20000010000 */
[C---:B------:R-:W-:Y:S01]  /*4430*/  FFMA.FTZ R5, R8.reuse, R14, R5 ;  /* 0x0000000e08057223 */ /* 0x040fe20000010005 */
[C---:B------:R-:W-:Y:S01]  /*4440*/  FFMA.FTZ R2, R8.reuse, R15, R2 ;  /* 0x0000000f08027223 */ /* 0x040fe20000010002 */
[C---:B------:R-:W-:Y:S01]  /*4450*/  FFMA.FTZ R7, R8.reuse, R16, R7 ;  /* 0x0000001008077223 */ /* 0x040fe20000010007 */
[C---:B------:R-:W-:Y:S01]  /*4460*/  FFMA.FTZ R4, R8.reuse, R17, R4 ;  /* 0x0000001108047223 */ /* 0x040fe20000010004 */
[----:B------:R-:W-:Y:S01]  /*4470*/  FFMA.FTZ R9, R8, R18, R9 ;  /* 0x0000001208097223 */ /* 0x000fe20000010009 */
[----:B-1----:R-:W-:Y:S01]  /*4480*/  IADD3 R10, R10, 0x14, RZ ;  /* 0x000000140a0a7810 */ /* 0x002fe20007ffe0ff */
[----:B------:R-:W-:Y:S05]  /*4490*/  FFMA.FTZ R6, R8, R19, R6 ;  /* 0x0000001308067223 */ /* 0x000fea0000010006 */
[----:B------:R-:W-:Y:S05]  /*44a0*/  @!P0 BRA `(.L_x_44) ;  /* 0xfffffffc00908947 */ /* 0x000fea000383ffff */
.L_x_41:
[----:B------:R-:W-:-:S04]  /*44b0*/  IADD3 R11, R11, UR7, RZ ;  /* 0x000000070b0b7c10 */ /* 0x000fc8000fffe0ff */
[----:B------:R-:W-:-:S13]  /*44c0*/  ISETP.GE.AND P0, PT, R11, R20, PT ;  /* 0x000000140b00720c */ /* 0x000fda0003f06270 */
[----:B------:R-:W-:Y:S05]  /*44d0*/  @P0 EXIT ;  /* 0x000000000000094d */ /* 0x000fea0003800000 */
[----:B------:R-:W1:Y:S01]  /*44e0*/  LDC R13, c[0x0][0x2c4] ;  /* 0x0000b100ff0d7b82 */ /* 0x000e620000000800 */
[----:B------:R-:W-:Y:S01]  /*44f0*/  ULDC UR4, c[0x0][0x270] ;  /* 0x00009c0000047ab9 */ /* 0x000fe20000000800 */
[----:B------:R-:W-:Y:S01]  /*4500*/  IABS R17, R11 ;  /* 0x0000000b00117213 */ /* 0x000fe20000000000 */
[----:B------:R-:W-:Y:S01]  /*4510*/  ULDC UR6, c[0x0][0x2d0] ;  /* 0x0000b40000067ab9 */ /* 0x000fe20000000800 */
[----:B------:R-:W-:Y:S02]  /*4520*/  F2FP.BF16.F32.PACK_AB R0, R0, R3 ;  /* 0x000000030000723e */ /* 0x000fe400000010ff */
[----:B------:R-:W-:-:S03]  /*4530*/  F2FP.BF16.F32.PACK_AB R5, R2, R5 ;  /* 0x000000050205723e */ /* 0x000fc600000010ff */
[----:B------:R-:W-:Y:S01]  /*4540*/  IMAD.MOV.U32 R2, RZ, RZ, R0 ;  /* 0x000000ffff027224 */ /* 0x000fe200078e0000 */
[----:B------:R-:W-:Y:S01]  /*4550*/  MOV R3, R5 ;  /* 0x0000000500037202 */ /* 0x000fe20000000f00 */
[----:B-1----:R-:W-:Y:S01]  /*4560*/  IMAD R14, R13, UR4, RZ ;  /* 0x000000040d0e7c24 */ /* 0x002fe2000f8e02ff */
[----:B------:R-:W-:-:S04]  /*4570*/  ULDC.64 UR4, c[0x0][0x290] ;  /* 0x0000a40000047ab9 */ /* 0x000fc80000000a00 */
[-C--:B------:R-:W-:Y:S02]  /*4580*/  IABS R16, R14.reuse ;  /* 0x0000000e00107213 */ /* 0x080fe40000000000 */
[----:B0-----:R-:W-:Y:S02]  /*4590*/  IABS R10, R14 ;  /* 0x0000000e000a7213 */ /* 0x001fe40000000000 */
[----:B------:R-:W0:Y:S03]  /*45a0*/  I2F.RP R12, R16 ;  /* 0x00000010000c7306 */ /* 0x000e260000209400 */
[----:B------:R-:W-:-:S05]  /*45b0*/  IMAD.MOV R10, RZ, RZ, -R10 ;  /* 0x000000ffff0a7224 */ /* 0x000fca00078e0a0a */
[----:B0-----:R-:W0:Y:S02]  /*45c0*/  MUFU.RCP R18, R12 ;  /* 0x0000000c00127308 */ /* 0x001e240000001000 */
[----:B0-----:R-:W-:Y:S01]  /*45d0*/  VIADD R18, R18, 0xffffffe ;  /* 0x0ffffffe12127836 */ /* 0x001fe20000000000 */
[----:B------:R-:W-:-:S05]  /*45e0*/  IABS R12, R13 ;  /* 0x0000000d000c7213 */ /* 0x000fca0000000000 */
[----:B------:R0:W1:Y:S02]  /*45f0*/  F2I.FTZ.U32.TRUNC.NTZ R19, R18 ;  /* 0x0000001200137305 */ /* 0x000064000021f000 */
[----:B0-----:R-:W-:Y:S01]  /*4600*/  HFMA2.MMA R18, -RZ, RZ, 0, 0 ;  /* 0x00000000ff127435 */ /* 0x001fe200000001ff */
[----:B-1----:R-:W-:-:S04]  /*4610*/  IMAD.MOV R15, RZ, RZ, -R19 ;  /* 0x000000ffff0f7224 */ /* 0x002fc800078e0a13 */
[----:B------:R-:W-:-:S05]  /*4620*/  IMAD R8, R15, R16, RZ ;  /* 0x000000100f087224 */ /* 0x000fca00078e02ff */
[----:B------:R-:W-:-:S06]  /*4630*/  IMAD.HI.U32 R8, R19, R8, R18 ;  /* 0x0000000813087227 */ /* 0x000fcc00078e0012 */
[----:B------:R-:W-:Y:S02]  /*4640*/  IMAD.HI.U32 R15, R8, R17, RZ ;  /* 0x00000011080f7227 */ /* 0x000fe400078e00ff */
[----:B------:R-:W0:Y:S02]  /*4650*/  I2F.RP R8, R12 ;  /* 0x0000000c00087306 */ /* 0x000e240000209400 */
[----:B------:R-:W-:Y:S01]  /*4660*/  IMAD R17, R15, R10, R17 ;  /* 0x0000000a0f117224 */ /* 0x000fe200078e0211 */
[----:B------:R-:W-:-:S04]  /*4670*/  LOP3.LUT R10, R11, R14, RZ, 0x3c, !PT ;  /* 0x0000000e0b0a7212 */ /* 0x000fc800078e3cff */
[----:B------:R-:W-:Y:S02]  /*4680*/  ISETP.GT.U32.AND P1, PT, R16, R17, PT ;  /* 0x000000111000720c */ /* 0x000fe40003f24070 */
[----:B------:R-:W-:Y:S01]  /*4690*/  ISETP.GE.AND P0, PT, R10, RZ, PT ;  /* 0x000000ff0a00720c */ /* 0x000fe20003f06270 */
[----:B0-----:R-:W0:Y:S10]  /*46a0*/  MUFU.RCP R8, R8 ;  /* 0x0000000800087308 */ /* 0x001e340000001000 */
[----:B------:R-:W-:Y:S01]  /*46b0*/  @!P1 IMAD.IADD R17, R17, 0x1, -R16 ;  /* 0x0000000111119824 */ /* 0x000fe200078e0a10 */
[----:B------:R-:W-:-:S02]  /*46c0*/  @!P1 IADD3 R15, R15, 0x1, RZ ;  /* 0x000000010f0f9810 */ /* 0x000fc40007ffe0ff */
[----:B------:R-:W-:Y:S02]  /*46d0*/  ISETP.NE.AND P1, PT, R14, RZ, PT ;  /* 0x000000ff0e00720c */ /* 0x000fe40003f25270 */
[----:B------:R-:W-:Y:S01]  /*46e0*/  ISETP.GE.U32.AND P2, PT, R17, R16, PT ;  /* 0x000000101100720c */ /* 0x000fe20003f46070 */
[----:B0-----:R-:W-:-:S04]  /*46f0*/  VIADD R18, R8, 0xffffffe ;  /* 0x0ffffffe08127836 */ /* 0x001fc80000000000 */
[----:B------:R0:W1:Y:S08]  /*4700*/  F2I.FTZ.U32.TRUNC.NTZ R19, R18 ;  /* 0x0000001200137305 */ /* 0x000070000021f000 */
[----:B------:R-:W-:-:S05]  /*4710*/  @P2 VIADD R15, R15, 0x1 ;  /* 0x000000010f0f2836 */ /* 0x000fca0000000000 */
[----:B------:R-:W-:Y:S02]  /*4720*/  @!P0 IADD3 R15, -R15, RZ, RZ ;  /* 0x000000ff0f0f8210 */ /* 0x000fe40007ffe1ff */
[----:B------:R-:W-:-:S05]  /*4730*/  @!P1 LOP3.LUT R15, RZ, R14, RZ, 0x33, !PT ;  /* 0x0000000eff0f9212 */ /* 0x000fca00078e33ff */
[----:B------:R-:W-:Y:S01]  /*4740*/  IMAD R14, R15, R14, RZ ;  /* 0x0000000e0f0e7224 */ /* 0x000fe200078e02ff */
[----:B0-----:R-:W-:Y:S01]  /*4750*/  MOV R18, RZ ;  /* 0x000000ff00127202 */ /* 0x001fe20000000f00 */
[----:B-1----:R-:W-:Y:S02]  /*4760*/  IMAD.MOV R17, RZ, RZ, -R19 ;  /* 0x000000ffff117224 */ /* 0x002fe400078e0a13 */
[----:B------:R-:W-:Y:S02]  /*4770*/  IMAD.IADD R16, R11, 0x1, -R14 ;  /* 0x000000010b107824 */ /* 0x000fe400078e0a0e */
[----:B------:R-:W-:-:S03]  /*4780*/  IMAD R10, R17, R12, RZ ;  /* 0x0000000c110a7224 */ /* 0x000fc600078e02ff */
[----:B------:R-:W-:Y:S01]  /*4790*/  IABS R8, R16 ;  /* 0x0000001000087213 */ /* 0x000fe20000000000 */
[----:B------:R-:W-:Y:S01]  /*47a0*/  IMAD.HI.U32 R10, R19, R10, R18 ;  /* 0x0000000a130a7227 */ /* 0x000fe200078e0012 */
[----:B------:R-:W-:-:S04]  /*47b0*/  LOP3.LUT R16, R16, R13, RZ, 0x3c, !PT ;  /* 0x0000000d10107212 */ /* 0x000fc800078e3cff */
[----:B------:R-:W-:Y:S01]  /*47c0*/  ISETP.GE.AND P1, PT, R16, RZ, PT ;  /* 0x000000ff1000720c */ /* 0x000fe20003f26270 */
[----:B------:R-:W-:-:S04]  /*47d0*/  IMAD.HI.U32 R10, R10, R8, RZ ;  /* 0x000000080a0a7227 */ /* 0x000fc800078e00ff */
[----:B------:R-:W-:-:S04]  /*47e0*/  IMAD.MOV R17, RZ, RZ, -R10 ;  /* 0x000000ffff117224 */ /* 0x000fc800078e0a0a */
[----:B------:R-:W-:-:S05]  /*47f0*/  IMAD R17, R12, R17, R8 ;  /* 0x000000110c117224 */ /* 0x000fca00078e0208 */
[----:B------:R-:W-:-:S13]  /*4800*/  ISETP.GT.U32.AND P0, PT, R12, R17, PT ;  /* 0x000000110c00720c */ /* 0x000fda0003f04070 */
[----:B------:R-:W-:Y:S01]  /*4810*/  @!P0 IMAD.IADD R17, R17, 0x1, -R12 ;  /* 0x0000000111118824 */ /* 0x000fe200078e0a0c */
[----:B------:R-:W-:Y:S02]  /*4820*/  @!P0 IADD3 R10, R10, 0x1, RZ ;  /* 0x000000010a0a8810 */ /* 0x000fe40007ffe0ff */
[----:B------:R-:W-:Y:S02]  /*4830*/  ISETP.NE.AND P0, PT, R13, RZ, PT ;  /* 0x000000ff0d00720c */ /* 0x000fe40003f05270 */
[----:B------:R-:W-:Y:S01]  /*4840*/  ISETP.GE.U32.AND P2, PT, R17, R12, PT ;  /* 0x0000000c1100720c */ /* 0x000fe20003f46070 */
[----:B------:R-:W-:Y:S01]  /*4850*/  IMAD.WIDE.U32 R16, R15, UR4, RZ ;  /* 0x000000040f107c25 */ /* 0x000fe2000f8e00ff */
[----:B------:R-:W-:-:S05]  /*4860*/  SHF.R.S32.HI R12, RZ, 0x1f, R15 ;  /* 0x0000001fff0c7819 */ /* 0x000fca000001140f */
[----:B------:R-:W-:-:S06]  /*4870*/  IMAD R12, R12, UR4, RZ ;  /* 0x000000040c0c7c24 */ /* 0x000fcc000f8e02ff */
[----:B------:R-:W-:-:S05]  /*4880*/  @P2 VIADD R10, R10, 0x1 ;  /* 0x000000010a0a2836 */ /* 0x000fca0000000000 */
[----:B------:R-:W-:Y:S01]  /*4890*/  MOV R8, R10 ;  /* 0x0000000a00087202 */ /* 0x000fe20000000f00 */
[----:B------:R-:W-:Y:S01]  /*48a0*/  IMAD R10, R15, UR5, R12 ;  /* 0x000000050f0a7c24 */ /* 0x000fe2000f8e020c */
[----:B------:R-:W-:-:S03]  /*48b0*/  ULDC.64 UR4, c[0x0][0x2a0] ;  /* 0x0000a80000047ab9 */ /* 0x000fc60000000a00 */
[----:B------:R-:W-:Y:S01]  /*48c0*/  @!P1 IMAD.MOV R8, RZ, RZ, -R8 ;  /* 0x000000ffff089224 */ /* 0x000fe200078e0a08 */
[----:B------:R-:W-:Y:S02]  /*48d0*/  ISETP.GE.AND P1, PT, R26, UR6, PT ;  /* 0x000000061a007c0c */ /* 0x000fe4000bf26270 */
[-C--:B------:R-:W-:Y:S02]  /*48e0*/  @!P0 LOP3.LUT R8, RZ, R13.reuse, RZ, 0x33, !PT ;  /* 0x0000000dff088212 */ /* 0x080fe400078e33ff */
[----:B------:R-:W-:Y:S02]  /*48f0*/  IADD3 R15, R17, R10, RZ ;  /* 0x0000000a110f7210 */ /* 0x000fe40007ffe0ff */
[----:B------:R-:W-:Y:S01]  /*4900*/  SHF.R.S32.HI R10, RZ, 0x1f, R8 ;  /* 0x0000001fff0a7819 */ /* 0x000fe20000011408 */
[----:B------:R-:W-:Y:S02]  /*4910*/  IMAD R12, R8, R13, R14 ;  /* 0x0000000d080c7224 */ /* 0x000fe400078e020e */
[----:B------:R-:W-:-:S02]  /*4920*/  IMAD.MOV.U32 R14, RZ, RZ, R16 ;  /* 0x000000ffff0e7224 */ /* 0x000fc400078e0010 */
[----:B------:R-:W-:Y:S01]  /*4930*/  IMAD R13, R10, UR4, RZ ;  /* 0x000000040a0d7c24 */ /* 0x000fe2000f8e02ff */
[----:B------:R-:W-:Y:S01]  /*4940*/  IADD3 R12, R11, -R12, RZ ;  /* 0x8000000c0b0c7210 */ /* 0x000fe20007ffe0ff */
[C---:B------:R-:W-:Y:S01]  /*4950*/  IMAD.WIDE.U32 R14, R8.reuse, UR4, R14 ;  /* 0x00000004080e7c25 */ /* 0x040fe2000f8e000e */
[----:B------:R-:W0:Y:S03]  /*4960*/  @!P1 LDC.64 R10, c[0x0][0x280] ;  /* 0x0000a000ff0a9b82 */ /* 0x000e260000000a00 */
[----:B------:R-:W-:Y:S01]  /*4970*/  IMAD R13, R8, UR5, R13 ;  /* 0x00000005080d7c24 */ /* 0x000fe2000f8e020d */
[----:B------:R-:W-:Y:S01]  /*4980*/  SHF.R.S32.HI R8, RZ, 0x1f, R12 ;  /* 0x0000001fff087819 */ /* 0x000fe2000001140c */
[----:B------:R-:W-:Y:S02]  /*4990*/  ULDC.64 UR4, c[0x0][0x298] ;  /* 0x0000a60000047ab9 */ /* 0x000fe40000000a00 */
[----:B------:R-:W-:-:S02]  /*49a0*/  IMAD.IADD R15, R15, 0x1, R13 ;  /* 0x000000010f0f7824 */ /* 0x000fc400078e020d */
[----:B------:R-:W-:Y:S02]  /*49b0*/  IMAD R13, R8, UR4, RZ ;  /* 0x00000004080d7c24 */ /* 0x000fe4000f8e02ff */
[----:B------:R-:W-:-:S04]  /*49c0*/  IMAD.WIDE.U32 R14, R12, UR4, R14 ;  /* 0x000000040c0e7c25 */ /* 0x000fc8000f8e000e */
[----:B------:R-:W-:Y:S01]  /*49d0*/  IMAD R13, R12, UR5, R13 ;  /* 0x000000050c0d7c24 */ /* 0x000fe2000f8e020d */
[----:B------:R-:W-:-:S04]  /*49e0*/  @!P1 IADD3 R8, P0, R26, R14, RZ ;  /* 0x0000000e1a089210 */ /* 0x000fc80007f1e0ff */
[----:B------:R-:W-:-:S04]  /*49f0*/  IADD3 R13, R15, R13, RZ ;  /* 0x0000000d0f0d7210 */ /* 0x000fc80007ffe0ff */
[----:B------:R-:W-:Y:S02]  /*4a00*/  @!P1 LEA.HI.X.SX32 R26, R26, R13, 0x1, P0 ;  /* 0x0000000d1a1a9211 */ /* 0x000fe400000f0eff */
[----:B------:R-:W-:Y:S02]  /*4a10*/  ISETP.GE.AND P0, PT, R25, UR6, PT ;  /* 0x0000000619007c0c */ /* 0x000fe4000bf06270 */
[----:B0-----:R-:W-:-:S04]  /*4a20*/  @!P1 LEA R10, P2, R8, R10, 0x1 ;  /* 0x0000000a080a9211 */ /* 0x001fc800078408ff */
[----:B------:R-:W-:-:S05]  /*4a30*/  @!P1 LEA.HI.X R11, R8, R11, R26, 0x1, P2 ;  /* 0x0000000b080b9211 */ /* 0x000fca00010f0c1a */
[----:B------:R0:W-:Y:S02]  /*4a40*/  @!P1 STG.E.64 desc[UR8][R10.64], R2 ;  /* 0x000000020a009986 */ /* 0x0001e4000c101b08 */
[----:B------:R-:W-:Y:S05]  /*4a50*/  @P0 EXIT ;  /* 0x000000000000094d */ /* 0x000fea0003800000 */
[C---:B------:R-:W-:Y:S01]  /*4a60*/  IADD3 R14, P0, R25.reuse, R14, RZ ;  /* 0x0000000e190e7210 */ /* 0x040fe20007f1e0ff */
[----:B------:R-:W-:Y:S01]  /*4a70*/  ULDC.64 UR4, c[0x0][0x280] ;  /* 0x0000a00000047ab9 */ /* 0x000fe20000000a00 */
[----:B------:R-:W-:Y:S02]  /*4a80*/  F2FP.BF16.F32.PACK_AB R4, R4, R7 ;  /* 0x000000070404723e */ /* 0x000fe400000010ff */
[----:B------:R-:W-:Y:S02]  /*4a90*/  LEA.HI.X.SX32 R13, R25, R13, 0x1, P0 ;  /* 0x0000000d190d7211 */ /* 0x000fe400000f0eff */
[----:B0-----:R-:W-:Y:S02]  /*4aa0*/  LEA R2, P0, R14, UR4, 0x1 ;  /* 0x000000040e027c11 */ /* 0x001fe4000f8008ff */
[----:B------:R-:W-:Y:S02]  /*4ab0*/  F2FP.BF16.F32.PACK_AB R5, R6, R9 ;  /* 0x000000090605723e */ /* 0x000fe400000010ff */
[----:B------:R-:W-:-:S05]  /*4ac0*/  LEA.HI.X R3, R14, UR5, R13, 0x1, P0 ;  /* 0x000000050e037c11 */ /* 0x000fca00080f0c0d */
[----:B------:R-:W-:Y:S01]  /*4ad0*/  STG.E.64 desc[UR8][R2.64], R4 ;  /* 0x0000000402007986 */ /* 0x000fe2000c101b08 */
[----:B------:R-:W-:Y:S05]  /*4ae0*/  EXIT ;  /* 0x000000000000794d */ /* 0x000fea0003800000 */
        .weak           $__internal_0_$__cuda_sm20_div_s64
        .type           $__internal_0_$__cuda_sm20_div_s64,@function
        .size           $__internal_0_$__cuda_sm20_div_s64,(.L_x_4940 - $__internal_0_$__cuda_sm20_div_s64)
$__internal_0_$__cuda_sm20_div_s64:
[----:B------:R-:W-:Y:S02]  /*4af0*/  IADD3 R45, P0, RZ, -R26, RZ ;  /* 0x8000001aff2d7210 */ /* 0x000fe40007f1e0ff */
[----:B------:R-:W-:-:S03]  /*4b00*/  ISETP.GE.AND P1, PT, R25, RZ, PT ;  /* 0x000000ff1900720c */ /* 0x000fc60003f26270 */
[----:B------:R-:W-:Y:S01]  /*4b10*/  IMAD.X R22, RZ, RZ, ~R25, P0 ;  /* 0x000000ffff167224 */ /* 0x000fe200000e0e19 */
[----:B------:R-:W-:-:S04]  /*4b20*/  SEL R44, R45, R26, !P1 ;  /* 0x0000001a2d2c7207 */ /* 0x000fc80004800000 */
[----:B------:R-:W-:-:S04]  /*4b30*/  SEL R45, R22, R25, !P1 ;  /* 0x00000019162d7207 */ /* 0x000fc80004800000 */
[----:B------:R-:W0:Y:S08]  /*4b40*/  I2F.U64.RP R19, R44 ;  /* 0x0000002c00137312 */ /* 0x000e300000309000 */
[----:B0-----:R-:W0:Y:S02]  /*4b50*/  MUFU.RCP R23, R19 ;  /* 0x0000001300177308 */ /* 0x001e240000001000 */
[----:B0-----:R-:W-:-:S06]  /*4b60*/  VIADD R23, R23, 0x1ffffffe ;  /* 0x1ffffffe17177836 */ /* 0x001fcc0000000000 */
[----:B------:R-:W0:Y:S02]  /*4b70*/  F2I.U64.TRUNC R56, R23 ;  /* 0x0000001700387311 */ /* 0x000e24000020d800 */
[----:B0-----:R-:W-:-:S04]  /*4b80*/  IMAD.WIDE.U32 R54, R56, R44, RZ ;  /* 0x0000002c38367225 */ /* 0x001fc800078e00ff */
[C---:B------:R-:W-:Y:S01]  /*4b90*/  IMAD R21, R56.reuse, R45, R55 ;  /* 0x0000002d38157224 */ /* 0x040fe200078e0237 */
[----:B------:R-:W-:Y:S01]  /*4ba0*/  IADD3 R22, P0, RZ, -R54, RZ ;  /* 0x80000036ff167210 */ /* 0x000fe20007f1e0ff */
[----:B------:R-:W-:Y:S02]  /*4bb0*/  IMAD.MOV.U32 R55, RZ, RZ, R56 ;  /* 0x000000ffff377224 */ /* 0x000fe400078e0038 */
[----:B------:R-:W-:Y:S02]  /*4bc0*/  IMAD R21, R57, R44, R21 ;  /* 0x0000002c39157224 */ /* 0x000fe400078e0215 */
[----:B------:R-:W-:-:S04]  /*4bd0*/  IMAD.HI.U32 R54, R56, R22, RZ ;  /* 0x0000001638367227 */ /* 0x000fc800078e00ff */
[----:B------:R-:W-:-:S04]  /*4be0*/  IMAD.X R21, RZ, RZ, ~R21, P0 ;  /* 0x000000ffff157224 */ /* 0x000fc800000e0e15 */
[----:B------:R-:W-:-:S04]  /*4bf0*/  IMAD.WIDE.U32 R54, P2, R56, R21, R54 ;  /* 0x0000001538367225 */ /* 0x000fc80007840036 */
[C---:B------:R-:W-:Y:S02]  /*4c00*/  IMAD R19, R57.reuse, R21, RZ ;  /* 0x0000001539137224 */ /* 0x040fe400078e02ff */
[----:B------:R-:W-:-:S04]  /*4c10*/  IMAD.HI.U32 R22, P1, R57, R22, R54 ;  /* 0x0000001639167227 */ /* 0x000fc80007820036 */
[----:B------:R-:W-:Y:S01]  /*4c20*/  IMAD.HI.U32 R21, R57, R21, RZ ;  /* 0x0000001539157227 */ /* 0x000fe200078e00ff */
[----:B------:R-:W-:-:S03]  /*4c30*/  IADD3 R55, P0, R19, R22, RZ ;  /* 0x0000001613377210 */ /* 0x000fc60007f1e0ff */
[----:B------:R-:W-:Y:S02]  /*4c40*/  IMAD.X R21, R21, 0x1, R57, P2 ;  /* 0x0000000115157824 */ /* 0x000fe400010e0639 */
[----:B------:R-:W-:-:S03]  /*4c50*/  IMAD.WIDE.U32 R56, R55, R44, RZ ;  /* 0x0000002c37387225 */ /* 0x000fc600078e00ff */
[----:B------:R-:W-:Y:S01]  /*4c60*/  IADD3.X R23, RZ, RZ, R21, P0, P1 ;  /* 0x000000ffff177210 */ /* 0x000fe200007e2415 */
[----:B------:R-:W-:Y:S01]  /*4c70*/  IMAD R22, R55, R45, R57 ;  /* 0x0000002d37167224 */ /* 0x000fe200078e0239 */
[----:B------:R-:W-:Y:S02]  /*4c80*/  IADD3 R28, P0, RZ, -R56, RZ ;  /* 0x80000038ff1c7210 */ /* 0x000fe40007f1e0ff */
[----:B------:R-:W-:Y:S01]  /*4c90*/  ISETP.GE.AND P1, PT, R17, RZ, PT ;  /* 0x000000ff1100720c */ /* 0x000fe20003f26270 */
[----:B------:R-:W-:Y:S02]  /*4ca0*/  IMAD R22, R23, R44, R22 ;  /* 0x0000002c17167224 */ /* 0x000fe400078e0216 */
[----:B------:R-:W-:-:S04]  /*4cb0*/  IMAD.HI.U32 R54, R55, R28, RZ ;  /* 0x0000001c37367227 */ /* 0x000fc800078e00ff */
[----:B------:R-:W-:Y:S01]  /*4cc0*/  IMAD.X R22, RZ, RZ, ~R22, P0 ;  /* 0x000000ffff167224 */ /* 0x000fe200000e0e16 */
[----:B------:R-:W-:-:S03]  /*4cd0*/  IADD3 R21, P0, RZ, -R18, RZ ;  /* 0x80000012ff157210 */ /* 0x000fc60007f1e0ff */
[----:B------:R-:W-:Y:S01]  /*4ce0*/  IMAD.WIDE.U32 R54, P5, R55, R22, R54 ;  /* 0x0000001637367225 */ /* 0x000fe200078a0036 */
[----:B------:R-:W-:Y:S02]  /*4cf0*/  SEL R21, R21, R18, !P1 ;  /* 0x0000001215157207 */ /* 0x000fe40004800000 */
[----:B------:R-:W-:Y:S01]  /*4d00*/  IADD3.X R30, RZ, ~R17, RZ, P0, !PT ;  /* 0x80000011ff1e7210 */ /* 0x000fe200007fe4ff */
[----:B------:R-:W-:-:S04]  /*4d10*/  IMAD.HI.U32 R19, P4, R23, R28, R54 ;  /* 0x0000001c17137227 */ /* 0x000fc80007880036 */
[CC--:B------:R-:W-:Y:S02]  /*4d20*/  IMAD R28, R23.reuse, R22.reuse, RZ ;  /* 0x00000016171c7224 */ /* 0x0c0fe400078e02ff */
[----:B------:R-:W-:-:S03]  /*4d30*/  IMAD.HI.U32 R22, R23, R22, RZ ;  /* 0x0000001617167227 */ /* 0x000fc600078e00ff */
[----:B------:R-:W-:Y:S01]  /*4d40*/  IADD3 R28, P2, R28, R19, RZ ;  /* 0x000000131c1c7210 */ /* 0x000fe20007f5e0ff */
[----:B------:R-:W-:Y:S01]  /*4d50*/  IMAD.X R22, R22, 0x1, R23, P5 ;  /* 0x0000000116167824 */ /* 0x000fe200028e0617 */
[----:B------:R-:W-:Y:S01]  /*4d60*/  SEL R19, R30, R17, !P1 ;  /* 0x000000111e137207 */ /* 0x000fe20004800000 */
[----:B------:R-:W-:Y:S02]  /*4d70*/  IMAD.MOV.U32 R55, RZ, RZ, RZ ;  /* 0x000000ffff377224 */ /* 0x000fe400078e00ff */
[----:B------:R-:W-:Y:S01]  /*4d80*/  IMAD.HI.U32 R54, R28, R21, RZ ;  /* 0x000000151c367227 */ /* 0x000fe200078e00ff */
[----:B------:R-:W-:-:S03]  /*4d90*/  IADD3.X R22, RZ, RZ, R22, P2, P4 ;  /* 0x000000ffff167210 */ /* 0x000fc600017e8416 */
[----:B------:R-:W-:-:S04]  /*4da0*/  IMAD.WIDE.U32 R54, R28, R19, R54 ;  /* 0x000000131c367225 */ /* 0x000fc800078e0036 */
[C---:B------:R-:W-:Y:S02]  /*4db0*/  IMAD R30, R22.reuse, R19, RZ ;  /* 0x00000013161e7224 */ /* 0x040fe400078e02ff */
[----:B------:R-:W-:-:S04]  /*4dc0*/  IMAD.HI.U32 R23, P1, R22, R21, R54 ;  /* 0x0000001516177227 */ /* 0x000fc80007820036 */
[----:B------:R-:W-:Y:S01]  /*4dd0*/  IMAD.HI.U32 R22, R22, R19, RZ ;  /* 0x0000001316167227 */ /* 0x000fe200078e00ff */
[----:B------:R-:W-:-:S03]  /*4de0*/  IADD3 R30, P0, R30, R23, RZ ;  /* 0x000000171e1e7210 */ /* 0x000fc60007f1e0ff */
[----:B------:R-:W-:Y:S02]  /*4df0*/  IMAD.X R22, RZ, RZ, R22, P1 ;  /* 0x000000ffff167224 */ /* 0x000fe400008e0616 */
[----:B------:R-:W-:-:S04]  /*4e00*/  IMAD.WIDE.U32 R54, R30, R44, RZ ;  /* 0x0000002c1e367225 */ /* 0x000fc800078e00ff */
[----:B------:R-:W-:Y:S01]  /*4e10*/  IMAD.X R28, RZ, RZ, R22, P0 ;  /* 0x000000ffff1c7224 */ /* 0x000fe200000e0616 */
[----:B------:R-:W-:Y:S01]  /*4e20*/  IADD3 R21, P0, -R54, R21, RZ ;  /* 0x0000001536157210 */ /* 0x000fe20007f1e1ff */
[----:B------:R-:W-:-:S03]  /*4e30*/  IMAD R23, R30, R45, R55 ;  /* 0x0000002d1e177224 */ /* 0x000fc600078e0237 */
[-C--:B------:R-:W-:Y:S01]  /*4e40*/  ISETP.GE.U32.AND P2, PT, R21, R44.reuse, PT ;  /* 0x0000002c1500720c */ /* 0x080fe20003f46070 */
[----:B------:R-:W-:-:S05]  /*4e50*/  IMAD R22, R28, R44, R23 ;  /* 0x0000002c1c167224 */ /* 0x000fca00078e0217 */
[----:B------:R-:W-:Y:S02]  /*4e60*/  IADD3.X R19, ~R22, R19, RZ, P0, !PT ;  /* 0x0000001316137210 */ /* 0x000fe400007fe5ff */
[----:B------:R-:W-:Y:S02]  /*4e70*/  IADD3 R22, P1, R21, -R44, RZ ;  /* 0x8000002c15167210 */ /* 0x000fe40007f3e0ff */
[C---:B------:R-:W-:Y:S02]  /*4e80*/  ISETP.GE.U32.AND.EX P2, PT, R19.reuse, R45, PT, P2 ;  /* 0x0000002d1300720c */ /* 0x040fe40003f46120 */
[----:B------:R-:W-:Y:S02]  /*4e90*/  IADD3 R23, P0, R30, 0x1, RZ ;  /* 0x000000011e177810 */ /* 0x000fe40007f1e0ff */
[----:B------:R-:W-:Y:S01]  /*4ea0*/  SEL R21, R22, R21, P2 ;  /* 0x0000001516157207 */ /* 0x000fe20001000000 */
[----:B------:R-:W-:Y:S01]  /*4eb0*/  IMAD.X R22, R19, 0x1, ~R45, P1 ;  /* 0x0000000113167824 */ /* 0x000fe200008e0e2d */
[----:B------:R-:W-:Y:S01]  /*4ec0*/  SEL R30, R23, R30, P2 ;  /* 0x0000001e171e7207 */ /* 0x000fe20001000000 */
[----:B------:R-:W-:Y:S01]  /*4ed0*/  IMAD.X R23, RZ, RZ, R28, P0 ;  /* 0x000000ffff177224 */ /* 0x000fe200000e061c */
[----:B------:R-:W-:Y:S01]  /*4ee0*/  ISETP.GE.U32.AND P0, PT, R21, R44, PT ;  /* 0x0000002c1500720c */ /* 0x000fe20003f06070 */
[----:B------:R-:W-:Y:S01]  /*4ef0*/  IMAD.MOV.U32 R44, RZ, RZ, R24 ;  /* 0x000000ffff2c7224 */ /* 0x000fe200078e0018 */
[----:B------:R-:W-:-:S02]  /*4f00*/  SEL R19, R22, R19, P2 ;  /* 0x0000001316137207 */ /* 0x000fc40001000000 */
[----:B------:R-:W-:Y:S02]  /*4f10*/  SEL R23, R23, R28, P2 ;  /* 0x0000001c17177207 */ /* 0x000fe40001000000 */
[----:B------:R-:W-:Y:S02]  /*4f20*/  IADD3 R21, P1, R30, 0x1, RZ ;  /* 0x000000011e157810 */ /* 0x000fe40007f3e0ff */
[----:B------:R-:W-:Y:S01]  /*4f30*/  ISETP.GE.U32.AND.EX P0, PT, R19, R45, PT, P0 ;  /* 0x0000002d1300720c */ /* 0x000fe20003f06100 */
[----:B------:R-:W-:Y:S01]  /*4f40*/  IMAD.MOV.U32 R45, RZ, RZ, 0x0 ;  /* 0x00000000ff2d7424 */ /* 0x000fe200078e00ff */
[----:B------:R-:W-:Y:S01]  /*4f50*/  LOP3.LUT R19, R25, R17, RZ, 0x3c, !PT ;  /* 0x0000001119137212 */ /* 0x000fe200078e3cff */
[----:B------:R-:W-:Y:S01]  /*4f60*/  IMAD.X R22, RZ, RZ, R23, P1 ;  /* 0x000000ffff167224 */ /* 0x000fe200008e0617 */
[----:B------:R-:W-:Y:S02]  /*4f70*/  SEL R21, R21, R30, P0 ;  /* 0x0000001e15157207 */ /* 0x000fe40000000000 */
[----:B------:R-:W-:-:S02]  /*4f80*/  ISETP.GE.AND P2, PT, R19, RZ, PT ;  /* 0x000000ff1300720c */ /* 0x000fc40003f46270 */
[----:B------:R-:W-:Y:S02]  /*4f90*/  SEL R23, R22, R23, P0 ;  /* 0x0000001716177207 */ /* 0x000fe40000000000 */
[----:B------:R-:W-:Y:S02]  /*4fa0*/  IADD3 R22, P1, RZ, -R21, RZ ;  /* 0x80000015ff167210 */ /* 0x000fe40007f3e0ff */
[----:B------:R-:W-:Y:S02]  /*4fb0*/  ISETP.NE.U32.AND P0, PT, R26, RZ, PT ;  /* 0x000000ff1a00720c */ /* 0x000fe40003f05070 */
[----:B------:R-:W-:Y:S02]  /*4fc0*/  IADD3.X R26, RZ, ~R23, RZ, P1, !PT ;  /* 0x80000017ff1a7210 */ /* 0x000fe40000ffe4ff */
[----:B------:R-:W-:Y:S02]  /*4fd0*/  ISETP.NE.AND.EX P0, PT, R25, RZ, PT, P0 ;  /* 0x000000ff1900720c */ /* 0x000fe40003f05300 */
[----:B------:R-:W-:-:S02]  /*4fe0*/  SEL R22, R22, R21, !P2 ;  /* 0x0000001516167207 */ /* 0x000fc40005000000 */
[----:B------:R-:W-:Y:S02]  /*4ff0*/  SEL R26, R26, R23, !P2 ;  /* 0x000000171a1a7207 */ /* 0x000fe40005000000 */
[----:B------:R-:W-:Y:S02]  /*5000*/  SEL R22, R22, 0xffffffff, P0 ;  /* 0xffffffff16167807 */ /* 0x000fe40000000000 */
[----:B------:R-:W-:Y:S01]  /*5010*/  SEL R23, R26, 0xffffffff, P0 ;  /* 0xffffffff1a177807 */ /* 0x000fe20000000000 */
[----:B------:R-:W-:Y:S06]  /*5020*/  RET.REL.NODEC R44 `(_ZN5flash32flash_fwd_splitkv_combine_kernelI23Flash_fwd_kernel_traitsILi256ELi64ELi64ELi4ELb0ELb0EN7cutlass10bfloat16_tE19Flash_kernel_traitsILi256ELi64ELi64ELi4ES3_EELi4ELi7ELb0EEEvNS_16Flash_fwd_paramsE) ;  /* 0xffffffac2cf47950 */ /* 0x000fec0003c3ffff */
.L_x_45:
[----:B------:R-:W-:-:S00]  /*5030*/  BRA `(.L_x_45) ;  /* 0xfffffffc00fc7947 */ /* 0x000fc0000383ffff */
[----:B------:R-:W-:-:S00]  /*5040*/  NOP ;  /* 0x0000000000007918 */ /* 0x000fc00000000000 */
        /* <DEDUP_REMOVED lines=11> */
.L_x_4940:


//--------------------- .text._ZN5flash32flash_fwd_splitkv_combine_kernelI23Flash_fwd_kernel_traitsILi256ELi64ELi64ELi4ELb0ELb0EN7cutlass10bfloat16_tE19Flash_kernel_traitsILi256ELi64ELi64ELi4ES3_EELi4ELi6ELb0EEEvNS_16Flash_fwd_paramsE --------------------------
	.section	.text._ZN5flash32flash_fwd_splitkv_combine_kernelI23Flash_fwd_kernel_traitsILi256ELi64ELi64ELi4ELb0ELb0EN7cutlass10bfloat16_tE19Flash_kernel_traitsILi256ELi64ELi64ELi4ES3_EELi4ELi6ELb0EEEvNS_16Flash_fwd_paramsE,"ax",@progbits
	.align	128
        .global         _ZN5flash32flash_fwd_splitkv_combine_kernelI23Flash_fwd_kernel_traitsILi256ELi64ELi64ELi4ELb0ELb0EN7cutlass10bfloat16_tE19Flash_kernel_traitsILi256ELi64ELi64ELi4ES3_EELi4ELi6ELb0EEEvNS_16Flash_fwd_paramsE
        .type           _ZN5flash32flash_fwd_splitkv_combine_kernelI23Flash_fwd_kernel_traitsILi256ELi64ELi64ELi4ELb0ELb0EN7cutlass10bfloat16_tE19Flash_kernel_traitsILi256ELi64ELi64ELi4ES3_EELi4ELi6ELb0EEEvNS_16Flash_fwd_paramsE,@function
        .size           _ZN5flash32flash_fwd_splitkv_combine_kernelI23Flash_fwd_kernel_traitsILi256ELi64ELi64ELi4ELb0ELb0EN7cutlass10bfloat16_tE19Flash_kernel_traitsILi256ELi64ELi64ELi4ES3_EELi4ELi6ELb0EEEvNS_16Flash_fwd_paramsE,(.L_x_4941 - _ZN5flash32flash_fwd_splitkv_combine_kernelI23Flash_fwd_kernel_traitsILi256ELi64ELi64ELi4ELb0ELb0EN7cutlass10bfloat16_tE19Flash_kernel_traitsILi256ELi64ELi64ELi4ES3_EELi4ELi6ELb0EEEvNS_16Flash_fwd_paramsE)
        .other          _ZN5flash32flash_fwd_splitkv_combine_kernelI23Flash_fwd_kernel_traitsILi256ELi64ELi64ELi4ELb0ELb0EN7cutlass10bfloat16_tE19Flash_kernel_traitsILi256ELi64ELi64ELi4ES3_EELi4ELi6ELb0EEEvNS_16Flash_fwd_paramsE,@"STO_CUDA_ENTRY STV_DEFAULT"
_ZN5flash32flash_fwd_splitkv_combine_kernelI23Flash_fwd_kernel_traitsILi256ELi64ELi64ELi4ELb0ELb0EN7cutlass10bfloat16_tE19Flash_kernel_traitsILi256ELi64ELi64ELi4ES3_EELi4ELi6ELb0EEEvNS_16Flash_fwd_paramsE:
.text._ZN5flash32flash_fwd_splitkv_combine_kernelI23Flash_fwd_kernel_traitsILi256ELi64ELi64ELi4ELb0ELb0EN7cutlass10bfloat16_tE19Flash_kernel_traitsILi256ELi64ELi64ELi4ES3_EELi4ELi6ELb0EEEvNS_16Flash_fwd_paramsE:
        /* <DEDUP_REMOVED lines=23> */
[----:B------:R-:W-:Y:S05]  /*0170*/  CALL.REL.NOINC `($__internal_1_$__cuda_sm20_div_s64) ;  /* 0x0000004400787944 */ /* 0x000fea0003c00000 */
[----:B------:R-:W-:Y:S05]  /*0180*/  BRA `(.L_x_47) ;  /* 0x00000000004c7947 */ /* 0x000fea0003800000 */
.L_x_46:
        /* <DEDUP_REMOVED lines=19> */
.L_x_47:
        /* <DEDUP_REMOVED lines=10> */
[----:B------:R-:W-:Y:S02]  /*0360*/  MOV R17, R23 ;  /* 0x0000001700117202 */ /* 0x000fe40000000f00 */
[----:B------:R-:W-:Y:S02]  /*0370*/  MOV R26, 0x390 ;  /* 0x00000390001a7802 */ /* 0x000fe40000000f00 */
[----:B------:R-:W-:Y:S05]  /*0380*/  CALL.REL.NOINC `($__internal_1_$__cuda_sm20_div_s64) ;  /* 0x0000004000f47944 */ /* 0x000fea0003c00000 */
[----:B------:R-:W-:Y:S02]  /*0390*/  MOV R8, R22 ;  /* 0x0000001600087202 */ /* 0x000fe40000000f00 */
[----:B------:R-:W-:Y:S01]  /*03a0*/  MOV R9, R23 ;  /* 0x0000001700097202 */ /* 0x000fe20000000f00 */
[----:B------:R-:W-:Y:S05]  /*03b0*/  BRA `(.L_x_50) ;  /* 0x00000000004c7947 */ /* 0x000fea0003800000 */
.L_x_49:
        /* <DEDUP_REMOVED lines=19> */
.L_x_50:
[----:B------:R-:W-:Y:S05]  /*04f0*/  BSYNC B0 ;  /* 0x0000000000007941 */ /* 0x000fea0003800000 */
.L_x_48:
[----:B------:R-:W0:Y:S01]  /*0500*/  LDC R4, c[0x0][0x2c4] ;  /* 0x0000b100ff047b82 */ /* 0x000e220000000800 */
[----:B------:R-:W-:Y:S01]  /*0510*/  IMAD.MOV.U32 R12, RZ, RZ, RZ ;  /* 0x000000ffff0c7224 */ /* 0x000fe200078e00ff */
[----:B------:R-:W-:Y:S01]  /*0520*/  BSSY B0, `(.L_x_51) ;  /* 0x000003b000007945 */ /* 0x000fe20003800000 */
[----:B0-----:R-:W-:Y:S01]  /*0530*/  IABS R11, R4 ;  /* 0x00000004000b7213 */ /* 0x001fe20000000000 */
[----:B------:R-:W-:-:S03]  /*0540*/  VIADD R6, R4, 0xffffffff ;  /* 0xffffffff04067836 */ /* 0x000fc60000000000 */
        /* <DEDUP_REMOVED lines=11> */
[----:B------:R-:W-:Y:S01]  /*0600*/  IMAD R10, R11, R10, R3 ;  /* 0x0000000a0b0a7224 */ /* 0x000fe200078e0203 */
[----:B------:R-:W-:-:S04]  /*0610*/  LOP3.LUT R3, R2, R11, RZ, 0x3c, !PT ;  /* 0x0000000b02037212 */ /* 0x000fc800078e3cff */
[----:B------:R-:W-:Y:S02]  /*0620*/  ISETP.GT.U32.AND P1, PT, R11, R10, PT ;  /* 0x0000000a0b00720c */ /* 0x000fe40003f24070 */
[----:B------:R-:W-:-:S11]  /*0630*/  ISETP.GE.AND P0, PT, R3, RZ, PT ;  /* 0x000000ff0300720c */ /* 0x000fd60003f06270 */
[----:B------:R-:W-:Y:S02]  /*0640*/  @!P1 IMAD.IADD R10, R10, 0x1, -R11 ;  /* 0x000000010a0a9824 */ /* 0x000fe400078e0a0b */
[----:B------:R-:W-:Y:S01]  /*0650*/  @!P1 VIADD R7, R7, 0x1 ;  /* 0x0000000107079836 */ /* 0x000fe20000000000 */
[----:B------:R-:W-:Y:S02]  /*0660*/  ISETP.NE.AND P1, PT, R4, RZ, PT ;  /* 0x000000ff0400720c */ /* 0x000fe40003f25270 */
[----:B------:R-:W-:-:S13]  /*0670*/  ISETP.GE.U32.AND P2, PT, R10, R11, PT ;  /* 0x0000000b0a00720c */ /* 0x000fda0003f46070 */
[----:B------:R-:W-:-:S04]  /*0680*/  @P2 VIADD R7, R7, 0x1 ;  /* 0x0000000107072836 */ /* 0x000fc80000000000 */
[----:B------:R-:W-:Y:S01]  /*0690*/  @!P0 IMAD.MOV R7, RZ, RZ, -R7 ;  /* 0x000000ffff078224 */ /* 0x000fe200078e0a07 */
[----:B------:R-:W-:-:S04]  /*06a0*/  @!P1 LOP3.LUT R7, RZ, R11, RZ, 0x33, !PT ;  /* 0x0000000bff079212 */ /* 0x000fc800078e33ff */
[----:B------:R-:W-:Y:S02]  /*06b0*/  ISETP.LT.U32.AND P0, PT, R28, R7, PT ;  /* 0x000000071c00720c */ /* 0x000fe40003f01070 */
[----:B------:R-:W-:-:S04]  /*06c0*/  SHF.R.S32.HI R4, RZ, 0x1f, R7 ;  /* 0x0000001fff047819 */ /* 0x000fc80000011407 */
        /* <DEDUP_REMOVED lines=13> */
.L_x_52:
        /* <DEDUP_REMOVED lines=19> */
.L_x_53:
[----:B------:R-:W-:Y:S05]  /*08d0*/  BSYNC B0 ;  /* 0x0000000000007941 */ /* 0x000fea0003800000 */
.L_x_51:
[----:B------:R-:W0:Y:S01]  /*08e0*/  LDC R7, c[0x0][0x2c4] ;  /* 0x0000b100ff077b82 */ /* 0x000e220000000800 */
[----:B------:R-:W-:Y:S01]  /*08f0*/  ULDC UR5, c[0x0][0x270] ;  /* 0x00009c0000057ab9 */ /* 0x000fe20000000800 */
[----:B------:R-:W-:Y:S01]  /*0900*/  BSSY B0, `(.L_x_54) ;  /* 0x000005d000007945 */ /* 0x000fe20003800000 */
[----:B------:R-:W-:Y:S01]  /*0910*/  UIADD3 UR4, UR5, -0x1, URZ ;  /* 0xffffffff05047890 */ /* 0x000fe2000fffe03f */
[----:B0-----:R-:W-:Y:S02]  /*0920*/  IABS R10, R7 ;  /* 0x00000007000a7213 */ /* 0x001fe40000000000 */
[----:B------:R-:W-:Y:S02]  /*0930*/  ISETP.GT.AND P3, PT, R7, RZ, PT ;  /* 0x000000ff0700720c */ /* 0x000fe40003f64270 */
[----:B------:R-:W0:Y:S08]  /*0940*/  I2F.RP R14, R10 ;  /* 0x0000000a000e7306 */ /* 0x000e300000209400 */
[----:B0-----:R-:W0:Y:S02]  /*0950*/  MUFU.RCP R12, R14 ;  /* 0x0000000e000c7308 */ /* 0x001e240000001000 */
[----:B0-----:R-:W-:-:S06]  /*0960*/  VIADD R12, R12, 0xffffffe ;  /* 0x0ffffffe0c0c7836 */ /* 0x001fcc0000000000 */
[----:B------:R-:W0:Y:S02]  /*0970*/  F2I.FTZ.U32.TRUNC.NTZ R13, R12 ;  /* 0x0000000c000d7305 */ /* 0x000e24000021f000 */
[--C-:B0-----:R-:W-:Y:S02]  /*0980*/  IMAD.MOV R3, RZ, RZ, -R13.reuse ;  /* 0x000000ffff037224 */ /* 0x101fe400078e0a0d */
[----:B------:R-:W-:Y:S02]  /*0990*/  IMAD.MOV.U32 R12, RZ, RZ, RZ ;  /* 0x000000ffff0c7224 */ /* 0x000fe400078e00ff */
[----:B------:R-:W-:Y:S01]  /*09a0*/  IMAD R4, R3, R10, RZ ;  /* 0x0000000a03047224 */ /* 0x000fe200078e02ff */
[----:B------:R-:W-:Y:S02]  /*09b0*/  IABS R3, R2 ;  /* 0x0000000200037213 */ /* 0x000fe40000000000 */
[----:B------:R-:W-:Y:S01]  /*09c0*/  LOP3.LUT R2, R2, R7, RZ, 0x3c, !PT ;  /* 0x0000000702027212 */ /* 0x000fe200078e3cff */
[----:B------:R-:W-:-:S03]  /*09d0*/  IMAD.HI.U32 R4, R13, R4, R12 ;  /* 0x000000040d047227 */ /* 0x000fc600078e000c */
[----:B------:R-:W-:Y:S01]  /*09e0*/  ISETP.GE.AND P1, PT, R2, RZ, PT ;  /* 0x000000ff0200720c */ /* 0x000fe20003f26270 */
[----:B------:R-:W-:Y:S01]  /*09f0*/  IMAD.MOV.U32 R11, RZ, RZ, R3 ;  /* 0x000000ffff0b7224 */ /* 0x000fe200078e0003 */
[----:B------:R-:W-:-:S03]  /*0a00*/  SHF.R.S32.HI R2, RZ, 0x1f, R7 ;  /* 0x0000001fff027819 */ /* 0x000fc60000011407 */
[----:B------:R-:W-:-:S04]  /*0a10*/  IMAD.HI.U32 R4, R4, R11, RZ ;  /* 0x0000000b04047227 */ /* 0x000fc800078e00ff */
[----:B------:R-:W-:-:S04]  /*0a20*/  IMAD.MOV R3, RZ, RZ, -R4 ;  /* 0x000000ffff037224 */ /* 0x000fc800078e0a04 */
[----:B------:R-:W-:-:S05]  /*0a30*/  IMAD R3, R10, R3, R11 ;  /* 0x000000030a037224 */ /* 0x000fca00078e020b */
[----:B------:R-:W-:-:S13]  /*0a40*/  ISETP.GT.U32.AND P2, PT, R10, R3, PT ;  /* 0x000000030a00720c */ /* 0x000fda0003f44070 */
[----:B------:R-:W-:Y:S02]  /*0a50*/  @!P2 IMAD.IADD R3, R3, 0x1, -R10 ;  /* 0x000000010303a824 */ /* 0x000fe400078e0a0a */
[----:B------:R-:W-:Y:S01]  /*0a60*/  @!P2 VIADD R4, R4, 0x1 ;  /* 0x000000010404a836 */ /* 0x000fe20000000000 */
[----:B------:R-:W-:Y:S02]  /*0a70*/  ISETP.NE.AND P2, PT, R7, RZ, PT ;  /* 0x000000ff0700720c */ /* 0x000fe40003f45270 */
[----:B------:R-:W-:Y:S02]  /*0a80*/  ISETP.GE.U32.AND P0, PT, R3, R10, PT ;  /* 0x0000000a0300720c */ /* 0x000fe40003f06070 */
[----:B------:R-:W-:Y:S02]  /*0a90*/  LEA.HI.SX32 R3, R7, 0x1, 0x1 ;  /* 0x0000000107037811 */ /* 0x000fe400078f0aff */
[----:B------:R-:W-:-:S09]  /*0aa0*/  @!P3 IADD3 R3, R2, RZ, RZ ;  /* 0x000000ff0203b210 */ /* 0x000fd20007ffe0ff */
[----:B------:R-:W-:-:S04]  /*0ab0*/  @P0 VIADD R4, R4, 0x1 ;  /* 0x0000000104040836 */ /* 0x000fc80000000000 */
[----:B------:R-:W-:Y:S01]  /*0ac0*/  @!P1 IMAD.MOV R4, RZ, RZ, -R4 ;  /* 0x000000ffff049224 */ /* 0x000fe200078e0a04 */
[----:B------:R-:W-:-:S05]  /*0ad0*/  @!P2 LOP3.LUT R4, RZ, R7, RZ, 0x33, !PT ;  /* 0x00000007ff04a212 */ /* 0x000fca00078e33ff */
[----:B------:R-:W-:-:S05]  /*0ae0*/  IMAD R3, R3, R4, RZ ;  /* 0x0000000403037224 */ /* 0x000fca00078e02ff */
[-C--:B------:R-:W-:Y:S02]  /*0af0*/  IABS R13, R3.reuse ;  /* 0x00000003000d7213 */ /* 0x080fe40000000000 */
[----:B------:R-:W-:Y:S02]  /*0b00*/  IABS R2, R3 ;  /* 0x0000000300027213 */ /* 0x000fe40000000000 */
[----:B------:R-:W0:Y:S01]  /*0b10*/  I2F.RP R12, R13 ;  /* 0x0000000d000c7306 */ /* 0x000e220000209400 */
[----:B------:R-:W-:Y:S02]  /*0b20*/  VIADD R4, R13, UR4 ;  /* 0x000000040d047c36 */ /* 0x000fe40008000000 */
[----:B------:R-:W-:-:S05]  /*0b30*/  IMAD.MOV R2, RZ, RZ, -R2 ;  /* 0x000000ffff027224 */ /* 0x000fca00078e0a02 */
[----:B0-----:R-:W0:Y:S02]  /*0b40*/  MUFU.RCP R18, R12 ;  /* 0x0000000c00127308 */ /* 0x001e240000001000 */
[----:B0-----:R-:W-:-:S06]  /*0b50*/  VIADD R18, R18, 0xffffffe ;  /* 0x0ffffffe12127836 */ /* 0x001fcc0000000000 */
[----:B------:R-:W0:Y:S02]  /*0b60*/  F2I.FTZ.U32.TRUNC.NTZ R19, R18 ;  /* 0x0000001200137305 */ /* 0x000e24000021f000 */
[----:B0-----:R-:W-:Y:S02]  /*0b70*/  IMAD.MOV R10, RZ, RZ, -R19 ;  /* 0x000000ffff0a7224 */ /* 0x001fe400078e0a13 */
[----:B------:R-:W-:Y:S02]  /*0b80*/  IMAD.MOV.U32 R18, RZ, RZ, RZ ;  /* 0x000000ffff127224 */ /* 0x000fe400078e00ff */
[----:B------:R-:W-:Y:S01]  /*0b90*/  IMAD R11, R10, R13, RZ ;  /* 0x0000000d0a0b7224 */ /* 0x000fe200078e02ff */
[----:B------:R-:W-:-:S03]  /*0ba0*/  IABS R10, R4 ;  /* 0x00000004000a7213 */ /* 0x000fc60000000000 */
[----:B------:R-:W-:-:S06]  /*0bb0*/  IMAD.HI.U32 R11, R19, R11, R18 ;  /* 0x0000000b130b7227 */ /* 0x000fcc00078e0012 */
[----:B------:R-:W-:-:S04]  /*0bc0*/  IMAD.HI.U32 R11, R11, R10, RZ ;  /* 0x0000000a0b0b7227 */ /* 0x000fc800078e00ff */
[----:B------:R-:W-:-:S05]  /*0bd0*/  IMAD R2, R11, R2, R10 ;  /* 0x000000020b027224 */ /* 0x000fca00078e020a */
[----:B------:R-:W-:-:S13]  /*0be0*/  ISETP.GT.U32.AND P1, PT, R13, R2, PT ;  /* 0x000000020d00720c */ /* 0x000fda0003f24070 */
[-C--:B------:R-:W-:Y:S01]  /*0bf0*/  @!P1 IADD3 R2, R2, -R13.reuse, RZ ;  /* 0x8000000d02029210 */ /* 0x080fe20007ffe0ff */
[----:B------:R-:W-:Y:S01]  /*0c00*/  @!P1 VIADD R11, R11, 0x1 ;  /* 0x000000010b0b9836 */ /* 0x000fe20000000000 */
[----:B------:R-:W-:Y:S02]  /*0c10*/  ISETP.NE.AND P1, PT, R3, RZ, PT ;  /* 0x000000ff0300720c */ /* 0x000fe40003f25270 */
[-C--:B------:R-:W-:Y:S02]  /*0c20*/  ISETP.GE.U32.AND P2, PT, R2, R13.reuse, PT ;  /* 0x0000000d0200720c */ /* 0x080fe40003f46070 */
[----:B------:R-:W-:-:S04]  /*0c30*/  LOP3.LUT R2, R4, R13, RZ, 0x3c, !PT ;  /* 0x0000000d04027212 */ /* 0x000fc800078e3cff */
[----:B------:R-:W-:-:S07]  /*0c40*/  ISETP.GE.AND P0, PT, R2, RZ, PT ;  /* 0x000000ff0200720c */ /* 0x000fce0003f06270 */
[----:B------:R-:W-:-:S06]  /*0c50*/  @P2 VIADD R11, R11, 0x1 ;  /* 0x000000010b0b2836 */ /* 0x000fcc0000000000 */
        /* <DEDUP_REMOVED lines=8> */
[----:B------:R-:W-:Y:S01]  /*0ce0*/  ISETP.NE.U32.AND P1, PT, R2, RZ, PT ;  /* 0x000000ff0200720c */ /* 0x000fe20003f25070 */
[----:B------:R-:W-:-:S12]  /*0cf0*/  IMAD R2, R7, UR5, RZ ;  /* 0x0000000507027c24 */ /* 0x000fd8000f8e02ff */
[----:B------:R-:W-:Y:S05]  /*0d00*/  @!P1 BRA `(.L_x_55) ;  /* 0x0000000000249947 */ /* 0x000fea0003800000 */
[----:B------:R-:W-:Y:S01]  /*0d10*/  IMAD.MOV.U32 R18, RZ, RZ, R22 ;  /* 0x000000ffff127224 */ /* 0x000fe200078e0016 */
[----:B------:R-:W-:Y:S01]  /*0d20*/  MOV R28, R14 ;  /* 0x0000000e001c7202 */ /* 0x000fe20000000f00 */
[----:B------:R-:W-:Y:S01]  /*0d30*/  IMAD.MOV.U32 R17, RZ, RZ, R23 ;  /* 0x000000ffff117224 */ /* 0x000fe200078e0017 */
[----:B------:R-:W-:Y:S02]  /*0d40*/  MOV R25, R13 ;  /* 0x0000000d00197202 */ /* 0x000fe40000000f00 */
[----:B------:R-:W-:Y:S02]  /*0d50*/  MOV R26, 0xd70 ;  /* 0x00000d70001a7802 */ /* 0x000fe40000000f00 */
[----:B------:R-:W-:Y:S05]  /*0d60*/  CALL.REL.NOINC `($__internal_1_$__cuda_sm20_div_s64) ;  /* 0x00000038007c7944 */ /* 0x000fea0003c00000 */
[----:B------:R-:W-:Y:S02]  /*0d70*/  MOV R38, R22 ;  /* 0x0000001600267202 */ /* 0x000fe40000000f00 */
[----:B------:R-:W-:Y:S01]  /*0d80*/  MOV R39, R23 ;  /* 0x0000001700277202 */ /* 0x000fe20000000f00 */
[----:B------:R-:W-:Y:S05]  /*0d90*/  BRA `(.L_x_56) ;  /* 0x00000000004c7947 */ /* 0x000fea0003800000 */
.L_x_55:
        /* <DEDUP_REMOVED lines=19> */
.L_x_56:
[----:B------:R-:W-:Y:S05]  /*0ed0*/  BSYNC B0 ;  /* 0x0000000000007941 */ /* 0x000fea0003800000 */
.L_x_54:
[-C--:B------:R-:W-:Y:S01]  /*0ee0*/  IABS R7, R2.reuse ;  /* 0x0000000200077213 */ /* 0x080fe20000000000 */
[----:B------:R-:W-:Y:S01]  /*0ef0*/  BSSY B0, `(.L_x_57) ;  /* 0x000003b000007945 */ /* 0x000fe20003800000 */
[----:B------:R-:W-:Y:S02]  /*0f00*/  IABS R10, R2 ;  /* 0x00000002000a7213 */ /* 0x000fe40000000000 */
[----:B------:R-:W0:Y:S01]  /*0f10*/  I2F.RP R17, R7 ;  /* 0x0000000700117306 */ /* 0x000e220000209400 */
[----:B------:R-:W-:Y:S02]  /*0f20*/  IMAD.IADD R6, R6, 0x1, R7 ;  /* 0x0000000106067824 */ /* 0x000fe400078e0207 */
[----:B------:R-:W-:-:S03]  /*0f30*/  IMAD.MOV R10, RZ, RZ, -R10 ;  /* 0x000000ffff0a7224 */ /* 0x000fc600078e0a0a */
[----:B------:R-:W-:Y:S02]  /*0f40*/  IABS R11, R6 ;  /* 0x00000006000b7213 */ /* 0x000fe40000000000 */
[----:B0-----:R-:W0:Y:S02]  /*0f50*/  MUFU.RCP R18, R17 ;  /* 0x0000001100127308 */ /* 0x001e240000001000 */
[----:B0-----:R-:W-:-:S06]  /*0f60*/  VIADD R18, R18, 0xffffffe ;  /* 0x0ffffffe12127836 */ /* 0x001fcc0000000000 */
[----:B------:R-:W0:Y:S02]  /*0f70*/  F2I.FTZ.U32.TRUNC.NTZ R19, R18 ;  /* 0x0000001200137305 */ /* 0x000e24000021f000 */
[----:B0-----:R-:W-:Y:S02]  /*0f80*/  IMAD.MOV R12, RZ, RZ, -R19 ;  /* 0x000000ffff0c7224 */ /* 0x001fe400078e0a13 */
[----:B------:R-:W-:Y:S02]  /*0f90*/  IMAD.MOV.U32 R18, RZ, RZ, RZ ;  /* 0x000000ffff127224 */ /* 0x000fe400078e00ff */
[----:B------:R-:W-:-:S04]  /*0fa0*/  IMAD R12, R12, R7, RZ ;  /* 0x000000070c0c7224 */ /* 0x000fc800078e02ff */
[----:B------:R-:W-:-:S06]  /*0fb0*/  IMAD.HI.U32 R12, R19, R12, R18 ;  /* 0x0000000c130c7227 */ /* 0x000fcc00078e0012 */
[----:B------:R-:W-:-:S04]  /*0fc0*/  IMAD.HI.U32 R12, R12, R11, RZ ;  /* 0x0000000b0c0c7227 */ /* 0x000fc800078e00ff */
[----:B------:R-:W-:-:S05]  /*0fd0*/  IMAD R10, R12, R10, R11 ;  /* 0x0000000a0c0a7224 */ /* 0x000fca00078e020b */
[----:B------:R-:W-:-:S13]  /*0fe0*/  ISETP.GT.U32.AND P1, PT, R7, R10, PT ;  /* 0x0000000a0700720c */ /* 0x000fda0003f24070 */
[----:B------:R-:W-:Y:S02]  /*0ff0*/  @!P1 IMAD.IADD R10, R10, 0x1, -R7 ;  /* 0x000000010a0a9824 */ /* 0x000fe400078e0a07 */
        /* <DEDUP_REMOVED lines=23> */
.L_x_58:
        /* <DEDUP_REMOVED lines=19> */
.L_x_59:
[----:B------:R-:W-:Y:S05]  /*12a0*/  BSYNC B0 ;  /* 0x0000000000007941 */ /* 0x000fea0003800000 */
.L_x_57:
[----:B------:R-:W0:Y:S01]  /*12b0*/  S2R R7, SR_TID.X ;  /* 0x0000000000077919 */ /* 0x000e220000002100 */
[----:B------:R-:W-:Y:S01]  /*12c0*/  IADD3 R18, P0, R20, -UR7, RZ ;  /* 0x8000000714127c10 */ /* 0x000fe2000ff1e0ff */
[----:B------:R-:W-:Y:S01]  /*12d0*/  ULDC UR5, c[0x0][0x3c4] ;  /* 0x0000f10000057ab9 */ /* 0x000fe20000000800 */
[----:B------:R-:W-:Y:S01]  /*12e0*/  ULDC.64 UR8, c[0x0][0x208] ;  /* 0x0000820000087ab9 */ /* 0x000fe20000000a00 */
[----:B0-----:R-:W-:-:S04]  /*12f0*/  SHF.R.S32.HI R26, RZ, 0x1f, R7 ;  /* 0x0000001fff1a7819 */ /* 0x001fc80000011407 */
[----:B------:R-:W-:-:S04]  /*1300*/  LEA.HI R11, R26, R7, RZ, 0x2 ;  /* 0x000000071a0b7211 */ /* 0x000fc800078f10ff */
[----:B------:R-:W-:Y:S02]  /*1310*/  LOP3.LUT R8, R11, 0xfffffffc, RZ, 0xc0, !PT ;  /* 0xfffffffc0b087812 */ /* 0x000fe400078ec0ff */
[----:B------:R-:W-:-:S03]  /*1320*/  SHF.R.S32.HI R11, RZ, 0x2, R11 ;  /* 0x00000002ff0b7819 */ /* 0x000fc6000001140b */
[----:B------:R-:W-:Y:S01]  /*1330*/  IMAD.IADD R17, R7, 0x1, -R8 ;  /* 0x0000000107117824 */ /* 0x000fe200078e0a08 */
[----:B------:R-:W-:Y:S01]  /*1340*/  IADD3.X R8, R5, ~UR6, RZ, P0, !PT ;  /* 0x8000000605087c10 */ /* 0x000fe200087fe4ff */
[----:B------:R-:W-:-:S03]  /*1350*/  VIADD R25, R11, 0x20 ;  /* 0x000000200b197836 */ /* 0x000fc60000000000 */
[----:B------:R-:W-:Y:S02]  /*1360*/  ISETP.GT.U32.AND P2, PT, R18, R17, PT ;  /* 0x000000111200720c */ /* 0x000fe40003f44070 */
[----:B------:R-:W-:Y:S02]  /*1370*/  SHF.R.S32.HI R21, RZ, 0x1f, R17 ;  /* 0x0000001fff157819 */ /* 0x000fe40000011411 */
[----:B------:R-:W-:Y:S02]  /*1380*/  IADD3 R32, P0, R17, UR7, RZ ;  /* 0x0000000711207c10 */ /* 0x000fe4000ff1e0ff */
[----:B------:R-:W-:Y:S02]  /*1390*/  ISETP.GT.AND.EX P2, PT, R8, R21, PT, P2 ;  /* 0x000000150800720c */ /* 0x000fe40003f44320 */
[----:B------:R-:W-:Y:S02]  /*13a0*/  IADD3.X R33, R21, UR6, RZ, P0, !PT ;  /* 0x0000000615217c10 */ /* 0x000fe400087fe4ff */
[----:B------:R-:W-:-:S02]  /*13b0*/  ISETP.GE.OR P3, PT, R11, UR5, !P2 ;  /* 0x000000050b007c0c */ /* 0x000fc4000d766670 */
[----:B------:R-:W-:-:S11]  /*13c0*/  ISETP.GE.OR P2, PT, R25, UR5, !P2 ;  /* 0x0000000519007c0c */ /* 0x000fd6000d746670 */
[----:B------:R-:W0:Y:S01]  /*13d0*/  @!P3 LDC.64 R18, c[0x0][0x2b8] ;  /* 0x0000ae00ff12bb82 */ /* 0x000e220000000a00 */
[----:B------:R-:W-:Y:S01]  /*13e0*/  @!P3 SHF.R.S32.HI R29, RZ, 0x1f, R11 ;  /* 0x0000001fff1db819 */ /* 0x000fe2000001140b */
[--C-:B------:R-:W-:Y:S01]  /*13f0*/  @!P2 IMAD.MOV.U32 R30, RZ, RZ, R32.reuse ;  /* 0x000000ffff1ea224 */ /* 0x100fe200078e0020 */
[----:B------:R-:W-:Y:S01]  /*1400*/  @!P2 SHF.R.S32.HI R21, RZ, 0x1f, R25 ;  /* 0x0000001fff15a819 */ /* 0x000fe20000011419 */
[--C-:B------:R-:W-:Y:S02]  /*1410*/  @!P2 IMAD.MOV.U32 R31, RZ, RZ, R33.reuse ;  /* 0x000000ffff1fa224 */ /* 0x100fe400078e0021 */
[-C--:B------:R-:W-:Y:S02]  /*1420*/  @!P3 IMAD R28, R29, R20.reuse, RZ ;  /* 0x000000141d1cb224 */ /* 0x080fe400078e02ff */
[----:B------:R-:W1:Y:S01]  /*1430*/  @!P2 LDC.64 R8, c[0x0][0x2b8] ;  /* 0x0000ae00ff08ab82 */ /* 0x000e620000000a00 */
[----:B------:R-:W-:Y:S02]  /*1440*/  @!P2 IMAD R24, R21, R20, RZ ;  /* 0x000000141518a224 */ /* 0x000fe400078e02ff */
[----:B------:R-:W-:-:S04]  /*1450*/  @!P3 IMAD.WIDE.U32 R32, R20, R11, R32 ;  /* 0x0000000b1420b225 */ /* 0x000fc800078e0020 */
[----:B------:R-:W-:Y:S02]  /*1460*/  @!P3 IMAD R21, R11, R5, R28 ;  /* 0x000000050b15b224 */ /* 0x000fe400078e021c */
[----:B------:R-:W-:-:S04]  /*1470*/  @!P2 IMAD.WIDE.U32 R30, R20, R25, R30 ;  /* 0x00000019141ea225 */ /* 0x000fc800078e001e */
[----:B------:R-:W-:Y:S02]  /*1480*/  @!P2 IMAD R24, R25, R5, R24 ;  /* 0x000000051918a224 */ /* 0x000fe400078e0218 */
[----:B------:R-:W-:Y:S01]  /*1490*/  @!P3 IMAD.IADD R21, R33, 0x1, R21 ;  /* 0x000000012115b824 */ /* 0x000fe200078e0215 */
[----:B0-----:R-:W-:Y:S01]  /*14a0*/  @!P3 LEA R18, P1, R32, R18, 0x2 ;  /* 0x000000122012b211 */ /* 0x001fe200078210ff */
[----:B------:R-:W-:-:S03]  /*14b0*/  @!P2 IMAD.IADD R24, R31, 0x1, R24 ;  /* 0x000000011f18a824 */ /* 0x000fc600078e0218 */
[----:B------:R-:W-:Y:S01]  /*14c0*/  @!P3 LEA.HI.X R19, R32, R19, R21, 0x2, P1 ;  /* 0x000000132013b211 */ /* 0x000fe200008f1415 */
[----:B------:R-:W-:Y:S01]  /*14d0*/  IMAD.MOV.U32 R21, RZ, RZ, -0x800000 ;  /* 0xff800000ff157424 */ /* 0x000fe200078e00ff */
[----:B-1----:R-:W-:Y:S01]  /*14e0*/  @!P2 LEA R28, P0, R30, R8, 0x2 ;  /* 0x000000081e1ca211 */ /* 0x002fe200078010ff */
[----:B------:R-:W-:-:S04]  /*14f0*/  IMAD.MOV.U32 R8, RZ, RZ, -0x800000 ;  /* 0xff800000ff087424 */ /* 0x000fc800078e00ff */
[----:B------:R-:W2:Y:S01]  /*1500*/  @!P3 LDG.E R21, desc[UR8][R18.64] ;  /* 0x000000081215b981 */ /* 0x000ea2000c1e1900 */
[----:B------:R-:W-:-:S05]  /*1510*/  @!P2 LEA.HI.X R29, R30, R9, R24, 0x2, P0 ;  /* 0x000000091e1da211 */ /* 0x000fca00000f1418 */
[----:B------:R-:W3:Y:S01]  /*1520*/  @!P2 LDG.E R8, desc[UR8][R28.64] ;  /* 0x000000081c08a981 */ /* 0x000ee2000c1e1900 */
[----:B------:R-:W0:Y:S01]  /*1530*/  S2R R34, SR_CgaCtaId ;  /* 0x0000000000227919 */ /* 0x000e220000008800 */
[----:B------:R-:W-:Y:S02]  /*1540*/  LEA.HI R26, R26, R7, RZ, 0x5 ;  /* 0x000000071a1a7211 */ /* 0x000fe400078f28ff */
[----:B------:R-:W-:Y:S02]  /*1550*/  MOV R9, 0x400 ;  /* 0x0000040000097802 */ /* 0x000fe40000000f00 */
[----:B------:R-:W-:Y:S02]  /*1560*/  LOP3.LUT R24, R26, 0xffffffe0, RZ, 0xc0, !PT ;  /* 0xffffffe01a187812 */ /* 0x000fe400078ec0ff */
[C---:B------:R-:W-:Y:S02]  /*1570*/  ISETP.GT.AND P0, PT, R7.reuse, 0xff, PT ;  /* 0x000000ff0700780c */ /* 0x040fe40003f04270 */
[C---:B------:R-:W-:Y:S01]  /*1580*/  ISETP.GT.AND P3, PT, R7.reuse, 0x7f, PT ;  /* 0x0000007f0700780c */ /* 0x040fe20003f64270 */
[----:B------:R-:W-:Y:S01]  /*1590*/  IMAD.IADD R35, R7, 0x1, -R24 ;  /* 0x0000000107237824 */ /* 0x000fe200078e0a18 */
[----:B0-----:R-:W-:Y:S01]  /*15a0*/  LEA R34, R34, R9, 0x18 ;  /* 0x0000000922227211 */ /* 0x001fe200078ec0ff */
[----:B------:R-:W-:Y:S01]  /*15b0*/  IMAD.MOV.U32 R32, RZ, RZ, -0x800000 ;  /* 0xff800000ff207424 */ /* 0x000fe200078e00ff */
[----:B------:R-:W0:Y:S03]  /*15c0*/  LDC R9, c[0x0][0x2c4] ;  /* 0x0000b100ff097b82 */ /* 0x000e260000000800 */
[----:B------:R-:W-:-:S04]  /*15d0*/  IMAD R24, R11, 0x14, R34 ;  /* 0x000000140b187824 */ /* 0x000fc800078e0222 */
[----:B------:R-:W-:Y:S01]  /*15e0*/  IMAD R24, R17, 0x4, R24 ;  /* 0x0000000411187824 */ /* 0x000fe200078e0218 */
[----:B------:R-:W-:Y:S01]  /*15f0*/  SHF.R.S32.HI R11, RZ, 0x5, R26 ;  /* 0x00000005ff0b7819 */ /* 0x000fe2000001141a */
[----:B------:R-:W-:Y:S02]  /*1600*/  IMAD R34, R35, 0x14, R34 ;  /* 0x0000001423227824 */ /* 0x000fe400078e0222 */
[----:B------:R-:W-:Y:S02]  /*1610*/  IMAD.MOV.U32 R33, RZ, RZ, -0x800000 ;  /* 0xff800000ff217424 */ /* 0x000fe400078e00ff */
[----:B------:R-:W-:Y:S01]  /*1620*/  IMAD R34, R11, 0x4, R34 ;  /* 0x000000040b227824 */ /* 0x000fe200078e0222 */
[----:B0-----:R-:W-:Y:S01]  /*1630*/  IABS R17, R9 ;  /* 0x0000000900117213 */ /* 0x001fe20000000000 */
[----:B--2---:R-:W-:Y:S04]  /*1640*/  @!P0 STS [R24], R21 ;  /* 0x0000001518008388 */ /* 0x004fe80000000800 */
[----:B---3--:R-:W-:Y:S01]  /*1650*/  @!P3 STS [R24+0x280], R8 ;  /* 0x000280081800b388 */ /* 0x008fe20000000800 */
[----:B------:R-:W-:Y:S06]  /*1660*/  BAR.SYNC.DEFER_BLOCKING 0x0 ;  /* 0x0000000000007b1d */ /* 0x000fec0000010000 */
[----:B------:R-:W-:Y:S04]  /*1670*/  @!P3 LDS R32, [R34] ;  /* 0x000000002220b984 */ /* 0x000fe80000000800 */
[----:B------:R-:W0:Y:S02]  /*1680*/  @!P3 LDS R33, [R34+0x280] ;  /* 0x000280002221b984 */ /* 0x000e240000000800 */
[----:B0-----:R-:W-:-:S05]  /*1690*/  FMNMX.FTZ R26, R32, R33, !PT ;  /* 0x00000021201a7209 */ /* 0x001fca0007810000 */
[----:B------:R-:W0:Y:S02]  /*16a0*/  SHFL.BFLY PT, R19, R26, 0x10, 0x1f ;  /* 0x0e001f001a137f89 */ /* 0x000e2400000e0000 */
[----:B0-----:R-:W-:-:S05]  /*16b0*/  FMNMX.FTZ R19, R26, R19, !PT ;  /* 0x000000131a137209 */ /* 0x001fca0007810000 */
[----:B------:R-:W0:Y:S01]  /*16c0*/  SHFL.BFLY PT, R18, R19, 0x8, 0x1f ;  /* 0x0d001f0013127f89 */ /* 0x000e2200000e0000 */
[----:B------:R-:W-:Y:S01]  /*16d0*/  IMAD.MOV.U32 R8, RZ, RZ, R17 ;  /* 0x000000ffff087224 */ /* 0x000fe200078e0011 */
[----:B0-----:R-:W-:-:S05]  /*16e0*/  FMNMX.FTZ R18, R19, R18, !PT ;  /* 0x0000001213127209 */ /* 0x001fca0007810000 */
[----:B------:R-:W0:Y:S01]  /*16f0*/  SHFL.BFLY PT, R21, R18, 0x4, 0x1f ;  /* 0x0c801f0012157f89 */ /* 0x000e2200000e0000 */
[----:B------:R-:W1:Y:S08]  /*1700*/  I2F.RP R25, R8 ;  /* 0x0000000800197306 */ /* 0x000e700000209400 */
[----:B-1----:R-:W1:Y:S01]  /*1710*/  MUFU.RCP R28, R25 ;  /* 0x00000019001c7308 */ /* 0x002e620000001000 */
[----:B0-----:R-:W-:-:S05]  /*1720*/  FMNMX.FTZ R21, R18, R21, !PT ;  /* 0x0000001512157209 */ /* 0x001fca0007810000 */
[----:B------:R-:W0:Y:S01]  /*1730*/  SHFL.BFLY PT, R24, R21, 0x2, 0x1f ;  /* 0x0c401f0015187f89 */ /* 0x000e2200000e0000 */
[----:B-1----:R-:W-:-:S04]  /*1740*/  VIADD R28, R28, 0xffffffe ;  /* 0x0ffffffe1c1c7836 */ /* 0x002fc80000000000 */
[----:B------:R1:W2:Y:S01]  /*1750*/  F2I.FTZ.U32.TRUNC.NTZ R29, R28 ;  /* 0x0000001c001d7305 */ /* 0x0002a2000021f000 */
[----:B0-----:R-:W-:-:S05]  /*1760*/  FMNMX.FTZ R24, R21, R24, !PT ;  /* 0x0000001815187209 */ /* 0x001fca0007810000 */
[----:B------:R-:W0:Y:S01]  /*1770*/  SHFL.BFLY PT, R19, R24, 0x1, 0x1f ;  /* 0x0c201f0018137f89 */ /* 0x000e2200000e0000 */
[----:B-1----:R-:W-:Y:S01]  /*1780*/  HFMA2.MMA R28, -RZ, RZ, 0, 0 ;  /* 0x00000000ff1c7435 */ /* 0x002fe200000001ff */
[----:B--2---:R-:W-:-:S04]  /*1790*/  IMAD.MOV R17, RZ, RZ, -R29 ;  /* 0x000000ffff117224 */ /* 0x004fc800078e0a1d */
[----:B------:R-:W-:Y:S01]  /*17a0*/  IMAD R18, R17, R8, RZ ;  /* 0x0000000811127224 */ /* 0x000fe200078e02ff */
[----:B------:R-:W-:-:S04]  /*17b0*/  IABS R17, R6 ;  /* 0x0000000600117213 */ /* 0x000fc80000000000 */
[----:B------:R-:W-:-:S04]  /*17c0*/  IMAD.HI.U32 R18, R29, R18, R28 ;  /* 0x000000121d127227 */ /* 0x000fc800078e001c */
[----:B------:R-:W-:-:S04]  /*17d0*/  IMAD.MOV.U32 R21, RZ, RZ, R17 ;  /* 0x000000ffff157224 */ /* 0x000fc800078e0011 */
[----:B------:R-:W-:Y:S01]  /*17e0*/  IMAD.HI.U32 R17, R18, R21, RZ ;  /* 0x0000001512117227 */ /* 0x000fe200078e00ff */
[----:B0-----:R-:W-:-:S03]  /*17f0*/  FMNMX.FTZ R19, R24, R19, !PT ;  /* 0x0000001318137209 */ /* 0x001fc60007810000 */
[----:B------:R-:W-:Y:S01]  /*1800*/  IMAD.MOV R18, RZ, RZ, -R17 ;  /* 0x000000ffff127224 */ /* 0x000fe200078e0a11 */
[----:B------:R-:W-:-:S03]  /*1810*/  FSETP.NEU.FTZ.AND P0, PT, R19, -INF , PT ;  /* 0xff8000001300780b */ /* 0x000fc60003f1d000 */
[----:B------:R-:W-:Y:S01]  /*1820*/  IMAD R21, R8, R18, R21 ;  /* 0x0000001208157224 */ /* 0x000fe200078e0215 */
[----:B------:R-:W-:-:S04]  /*1830*/  FSEL R18, R19, RZ, P0 ;  /* 0x000000ff13127208 */ /* 0x000fc80000000000 */
[----:B------:R-:W-:Y:S01]  /*1840*/  ISETP.GT.U32.AND P0, PT, R8, R21, PT ;  /* 0x000000150800720c */ /* 0x000fe20003f04070 */
[C---:B------:R-:W-:Y:S01]  /*1850*/  FADD.FTZ R24, -R18.reuse, R32 ;  /* 0x0000002012187221 */ /* 0x040fe20000010100 */
[----:B------:R-:W-:-:S03]  /*1860*/  FADD.FTZ R19, -R18, R33 ;  /* 0x0000002112137221 */ /* 0x000fc60000010100 */
[----:B------:R-:W-:Y:S01]  /*1870*/  FMUL.FTZ R24, R24, 1.4426950216293334961 ;  /* 0x3fb8aa3b18187820 */ /* 0x000fe20000410000 */
[----:B------:R-:W-:-:S05]  /*1880*/  FMUL.FTZ R19, R19, 1.4426950216293334961 ;  /* 0x3fb8aa3b13137820 */ /* 0x000fca0000410000 */
[----:B------:R-:W-:Y:S02]  /*1890*/  MUFU.EX2 R24, R24 ;  /* 0x0000001800187308 */ /* 0x000fe40000000800 */
[----:B------:R-:W-:-:S06]  /*18a0*/  @!P0 IMAD.IADD R21, R21, 0x1, -R8 ;  /* 0x0000000115158824 */ /* 0x000fcc00078e0a08 */
[----:B------:R-:W0:Y:S01]  /*18b0*/  MUFU.EX2 R19, R19 ;  /* 0x0000001300137308 */ /* 0x000e220000000800 */
[----:B------:R-:W-:Y:S02]  /*18c0*/  ISETP.GE.U32.AND P2, PT, R21, R8, PT ;  /* 0x000000081500720c */ /* 0x000fe40003f46070 */
[----:B------:R-:W-:Y:S01]  /*18d0*/  LOP3.LUT R6, R6, R9, RZ, 0x3c, !PT ;  /* 0x0000000906067212 */ /* 0x000fe200078e3cff */
[----:B------:R-:W-:-:S03]  /*18e0*/  @!P0 VIADD R17, R17, 0x1 ;  /* 0x0000000111118836 */ /* 0x000fc60000000000 */
[----:B------:R-:W-:Y:S02]  /*18f0*/  ISETP.GE.AND P1, PT, R6, RZ, PT ;  /* 0x000000ff0600720c */ /* 0x000fe40003f26270 */
[----:B------:R-:W-:Y:S01]  /*1900*/  ISETP.NE.AND P0, PT, R9, RZ, PT ;  /* 0x000000ff0900720c */ /* 0x000fe20003f05270 */
[----:B0-----:R-:W-:-:S04]  /*1910*/  FADD.FTZ R6, R24, R19 ;  /* 0x0000001318067221 */ /* 0x001fc80000010000 */
[----:B------:R-:W-:Y:S01]  /*1920*/  @P2 VIADD R17, R17, 0x1 ;  /* 0x0000000111112836 */ /* 0x000fe20000000000 */
[C---:B------:R-:W-:Y:S01]  /*1930*/  ISETP.GT.AND P4, PT, R2.reuse, RZ, PT ;  /* 0x000000ff0200720c */ /* 0x040fe20003f84270 */
[----:B------:R-:W0:Y:S02]  /*1940*/  SHFL.BFLY PT, R19, R6, 0x10, 0x1f ;  /* 0x0e001f0006137f89 */ /* 0x000e2400000e0000 */
[----:B------:R-:W-:Y:S02]  /*1950*/  IMAD.MOV.U32 R8, RZ, RZ, R17 ;  /* 0x000000ffff087224 */ /* 0x000fe400078e0011 */
[----:B------:R-:W1:Y:S01]  /*1960*/  LDC R17, c[0x0][0x270] ;  /* 0x00009c00ff117b82 */ /* 0x000e620000000800 */
[----:B------:R-:W-:Y:S01]  /*1970*/  SHF.R.S32.HI R21, RZ, 0x1f, R2 ;  /* 0x0000001fff157819 */ /* 0x000fe20000011402 */
[----:B------:R-:W-:Y:S01]  /*1980*/  @!P1 IMAD.MOV R8, RZ, RZ, -R8 ;  /* 0x000000ffff089224 */ /* 0x000fe200078e0a08 */
[----:B------:R-:W-:Y:S02]  /*1990*/  LEA.HI.SX32 R25, R2, 0x1, 0x1 ;  /* 0x0000000102197811 */ /* 0x000fe400078f0aff */
[----:B------:R-:W-:-:S03]  /*19a0*/  @!P0 LOP3.LUT R8, RZ, R9, RZ, 0x33, !PT ;  /* 0x00000009ff088212 */ /* 0x000fc600078e33ff */
[----:B------:R-:W-:-:S04]  /*19b0*/  @!P4 IMAD.MOV R25, RZ, RZ, R21 ;  /* 0x000000ffff19c224 */ /* 0x000fc800078e0215 */
[----:B------:R-:W-:-:S05]  /*19c0*/  IMAD R2, R25, R8, RZ ;  /* 0x0000000819027224 */ /* 0x000fca00078e02ff */
[----:B------:R-:W-:Y:S01]  /*19d0*/  IABS R29, R2 ;  /* 0x00000002001d7213 */ /* 0x000fe20000000000 */
[----:B0-----:R-:W-:-:S03]  /*19e0*/  FADD.FTZ R19, R6, R19 ;  /* 0x0000001306137221 */ /* 0x001fc60000010000 */
[----:B------:R-:W0:Y:S01]  /*19f0*/  I2F.RP R26, R29 ;  /* 0x0000001d001a7306 */ /* 0x000e220000209400 */
[----:B-1----:R-:W-:Y:S01]  /*1a00*/  IABS R21, R17 ;  /* 0x0000001100157213 */ /* 0x002fe20000000000 */
[----:B------:R-:W1:Y:S06]  /*1a10*/  SHFL.BFLY PT, R6, R19, 0x8, 0x1f ;  /* 0x0d001f0013067f89 */ /* 0x000e6c00000e0000 */
[----:B------:R-:W2:Y:S08]  /*1a20*/  I2F.U32.RP R25, R21 ;  /* 0x0000001500197306 */ /* 0x000eb00000209000 */
[----:B0-----:R-:W0:Y:S08]  /*1a30*/  MUFU.RCP R42, R26 ;  /* 0x0000001a002a7308 */ /* 0x001e300000001000 */
[----:B--2---:R-:W2:Y:S01]  /*1a40*/  MUFU.RCP R40, R25 ;  /* 0x0000001900287308 */ /* 0x004ea20000001000 */
[----:B-1----:R-:W-:-:S05]  /*1a50*/  FADD.FTZ R6, R19, R6 ;  /* 0x0000000613067221 */ /* 0x002fca0000010000 */
[----:B------:R-:W1:Y:S01]  /*1a60*/  SHFL.BFLY PT, R31, R6, 0x4, 0x1f ;  /* 0x0c801f00061f7f89 */ /* 0x000e6200000e0000 */
[----:B0-----:R-:W-:-:S04]  /*1a70*/  VIADD R42, R42, 0xffffffe ;  /* 0x0ffffffe2a2a7836 */ /* 0x001fc80000000000 */
[----:B------:R-:W0:Y:S01]  /*1a80*/  F2I.FTZ.U32.TRUNC.NTZ R43, R42 ;  /* 0x0000002a002b7305 */ /* 0x000e22000021f000 */
[----:B--2---:R-:W-:-:S07]  /*1a90*/  VIADD R40, R40, 0xffffffe ;  /* 0x0ffffffe28287836 */ /* 0x004fce0000000000 */
[----:B------:R-:W2:Y:S01]  /*1aa0*/  F2I.FTZ.U32.TRUNC.NTZ R41, R40 ;  /* 0x0000002800297305 */ /* 0x000ea2000021f000 */
[----:B0-----:R-:W-:Y:S02]  /*1ab0*/  IMAD.MOV R24, RZ, RZ, -R43 ;  /* 0x000000ffff187224 */ /* 0x001fe400078e0a2b */
[----:B-1----:R-:W-:Y:S02]  /*1ac0*/  FADD.FTZ R31, R6, R31 ;  /* 0x0000001f061f7221 */ /* 0x002fe40000010000 */
[----:B------:R-:W-:Y:S02]  /*1ad0*/  IMAD R37, R24, R29, RZ ;  /* 0x0000001d18257224 */ /* 0x000fe400078e02ff */
[----:B------:R-:W-:Y:S01]  /*1ae0*/  VIADD R24, R29, UR4 ;  /* 0x000000041d187c36 */ /* 0x000fe20008000000 */
[----:B--2---:R-:W-:Y:S01]  /*1af0*/  IADD3 R8, RZ, -R41, RZ ;  /* 0x80000029ff087210 */ /* 0x004fe20007ffe0ff */
[----:B------:R-:W-:Y:S01]  /*1b00*/  IMAD.MOV.U32 R42, RZ, RZ, RZ ;  /* 0x000000ffff2a7224 */ /* 0x000fe200078e00ff */
[----:B------:R-:W0:Y:S01]  /*1b10*/  SHFL.BFLY PT, R28, R31, 0x2, 0x1f ;  /* 0x0c401f001f1c7f89 */ /* 0x000e2200000e0000 */
[----:B------:R-:W-:-:S02]  /*1b20*/  IABS R25, R2 ;  /* 0x0000000200197213 */ /* 0x000fc40000000000 */
[----:B------:R-:W-:Y:S01]  /*1b30*/  IMAD.HI.U32 R37, R43, R37, R42 ;  /* 0x000000252b257227 */ /* 0x000fe200078e002a */
[----:B------:R-:W-:-:S03]  /*1b40*/  IABS R26, R24 ;  /* 0x00000018001a7213 */ /* 0x000fc60000000000 */
[----:B------:R-:W-:Y:S02]  /*1b50*/  IMAD R19, R8, R21, RZ ;  /* 0x0000001508137224 */ /* 0x000fe400078e02ff */
[----:B------:R-:W-:Y:S01]  /*1b60*/  IMAD.MOV.U32 R40, RZ, RZ, RZ ;  /* 0x000000ffff287224 */ /* 0x000fe200078e00ff */
[----:B------:R-:W-:Y:S01]  /*1b70*/  IABS R8, R17 ;  /* 0x0000001100087213 */ /* 0x000fe20000000000 */
[----:B------:R-:W-:Y:S01]  /*1b80*/  IMAD.MOV R25, RZ, RZ, -R25 ;  /* 0x000000ffff197224 */ /* 0x000fe200078e0a19 */
[----:B------:R-:W-:Y:S01]  /*1b90*/  IABS R6, R4 ;  /* 0x0000000400067213 */ /* 0x000fe20000000000 */
[----:B------:R-:W-:-:S04]  /*1ba0*/  IMAD.HI.U32 R30, R37, R26, RZ ;  /* 0x0000001a251e7227 */ /* 0x000fc800078e00ff */
[----:B------:R-:W-:-:S04]  /*1bb0*/  IMAD.HI.U32 R19, R41, R19, R40 ;  /* 0x0000001329137227 */ /* 0x000fc800078e0028 */
[----:B------:R-:W-:Y:S02]  /*1bc0*/  IMAD R36, R30, R25, R26 ;  /* 0x000000191e247224 */ /* 0x000fe400078e021a */
[----:B------:R-:W-:Y:S02]  /*1bd0*/  IMAD.MOV R25, RZ, RZ, -R8 ;  /* 0x000000ffff197224 */ /* 0x000fe400078e0a08 */
[----:B------:R-:W-:Y:S01]  /*1be0*/  IMAD.HI.U32 R8, R19, R6, RZ ;  /* 0x0000000613087227 */ /* 0x000fe200078e00ff */
[----:B------:R-:W-:-:S03]  /*1bf0*/  ISETP.GT.U32.AND P4, PT, R29, R36, PT ;  /* 0x000000241d00720c */ /* 0x000fc60003f84070 */
[----:B------:R-:W-:-:S04]  /*1c00*/  IMAD.HI.U32 R19, R19, R26, RZ ;  /* 0x0000001a13137227 */ /* 0x000fc800078e00ff */
[-C--:B------:R-:W-:Y:S02]  /*1c10*/  IMAD R26, R19, R25.reuse, R26 ;  /* 0x00000019131a7224 */ /* 0x080fe400078e021a */
[----:B------:R-:W-:Y:S02]  /*1c20*/  IMAD R6, R8, R25, R6 ;  /* 0x0000001908067224 */ /* 0x000fe400078e0206 */
[----:B0-----:R-:W-:Y:S01]  /*1c30*/  FADD.FTZ R28, R31, R28 ;  /* 0x0000001c1f1c7221 */ /* 0x001fe20000010000 */
[C---:B------:R-:W-:Y:S02]  /*1c40*/  ISETP.GT.U32.AND P5, PT, R21.reuse, R26, PT ;  /* 0x0000001a1500720c */ /* 0x040fe40003fa4070 */
[----:B------:R-:W-:Y:S02]  /*1c50*/  ISETP.GT.U32.AND P1, PT, R21, R6, PT ;  /* 0x000000061500720c */ /* 0x000fe40003f24070 */
[----:B------:R-:W0:Y:S01]  /*1c60*/  SHFL.BFLY PT, R25, R28, 0x1, 0x1f ;  /* 0x0c201f001c197f89 */ /* 0x000e2200000e0000 */
[----:B------:R-:W-:-:S05]  /*1c70*/  @!P4 IMAD.IADD R36, R36, 0x1, -R29 ;  /* 0x000000012424c824 */ /* 0x000fca00078e0a1d */
[----:B------:R-:W-:-:S03]  /*1c80*/  ISETP.GE.U32.AND P0, PT, R36, R29, PT ;  /* 0x0000001d2400720c */ /* 0x000fc60003f06070 */
[--C-:B------:R-:W-:Y:S02]  /*1c90*/  @!P5 IMAD.IADD R26, R26, 0x1, -R21.reuse ;  /* 0x000000011a1ad824 */ /* 0x100fe400078e0a15 */
[----:B------:R-:W-:Y:S02]  /*1ca0*/  @!P1 IMAD.IADD R6, R6, 0x1, -R21 ;  /* 0x0000000106069824 */ /* 0x000fe400078e0a15 */
[----:B------:R-:W-:Y:S01]  /*1cb0*/  @!P4 VIADD R30, R30, 0x1 ;  /* 0x000000011e1ec836 */ /* 0x000fe20000000000 */
[-C--:B------:R-:W-:Y:S02]  /*1cc0*/  ISETP.GE.U32.AND P6, PT, R26, R21.reuse, PT ;  /* 0x000000151a00720c */ /* 0x080fe40003fc6070 */
[----:B------:R-:W-:Y:S02]  /*1cd0*/  ISETP.GE.U32.AND P4, PT, R6, R21, PT ;  /* 0x000000150600720c */ /* 0x000fe40003f86070 */
[----:B------:R-:W-:Y:S02]  /*1ce0*/  LOP3.LUT R31, R24, R29, RZ, 0x3c, !PT ;  /* 0x0000001d181f7212 */ /* 0x000fe400078e3cff */
[----:B------:R-:W-:-:S02]  /*1cf0*/  LOP3.LUT R4, R4, R17, RZ, 0x3c, !PT ;  /* 0x0000001104047212 */ /* 0x000fc400078e3cff */
[----:B------:R-:W-:Y:S01]  /*1d00*/  LOP3.LUT R24, R24, R17, RZ, 0x3c, !PT ;  /* 0x0000001118187212 */ /* 0x000fe200078e3cff */
[----:B------:R-:W-:Y:S01]  /*1d10*/  @P0 VIADD R30, R30, 0x1 ;  /* 0x000000011e1e0836 */ /* 0x000fe20000000000 */
[----:B------:R-:W-:Y:S01]  /*1d20*/  ISETP.GE.AND P0, PT, R4, RZ, PT ;  /* 0x000000ff0400720c */ /* 0x000fe20003f06270 */
[----:B------:R-:W-:Y:S01]  /*1d30*/  @!P5 VIADD R19, R19, 0x1 ;  /* 0x000000011313d836 */ /* 0x000fe20000000000 */
[----:B------:R-:W-:Y:S02]  /*1d40*/  ISETP.GT.AND P5, PT, R3, RZ, PT ;  /* 0x000000ff0300720c */ /* 0x000fe40003fa4270 */
[----:B------:R-:W-:Y:S01]  /*1d50*/  @!P1 IADD3 R8, R8, 0x1, RZ ;  /* 0x0000000108089810 */ /* 0x000fe20007ffe0ff */
[----:B------:R-:W1:Y:S01]  /*1d60*/  LDC.U8 R6, c[0x0][0x3d9] ;  /* 0x0000f640ff067b82 */ /* 0x000e620000000000 */
[----:B------:R-:W-:Y:S01]  /*1d70*/  ISETP.GE.AND P1, PT, R24, RZ, PT ;  /* 0x000000ff1800720c */ /* 0x000fe20003f26270 */
[----:B0-----:R-:W-:Y:S01]  /*1d80*/  FADD.FTZ R25, R28, R25 ;  /* 0x000000191c197221 */ /* 0x001fe20000010000 */
[----:B------:R-:W-:Y:S01]  /*1d90*/  @P6 VIADD R19, R19, 0x1 ;  /* 0x0000000113136836 */ /* 0x000fe20000000000 */
[----:B------:R-:W-:Y:S01]  /*1da0*/  ISETP.GE.AND P2, PT, R31, RZ, PT ;  /* 0x000000ff1f00720c */ /* 0x000fe20003f46270 */
[----:B------:R-:W-:Y:S01]  /*1db0*/  @P4 VIADD R8, R8, 0x1 ;  /* 0x0000000108084836 */ /* 0x000fe20000000000 */
[----:B------:R-:W-:Y:S01]  /*1dc0*/  SHF.R.S32.HI R21, RZ, 0x1f, R3 ;  /* 0x0000001fff157819 */ /* 0x000fe20000011403 */
[----:B------:R-:W-:Y:S01]  /*1dd0*/  IMAD.MOV.U32 R24, RZ, RZ, R19 ;  /* 0x000000ffff187224 */ /* 0x000fe200078e0013 */
[----:B------:R-:W-:Y:S01]  /*1de0*/  FSETP.NE.FTZ.AND P4, PT, R25, RZ, PT ;  /* 0x000000ff1900720b */ /* 0x000fe20003f95000 */
[----:B------:R-:W-:Y:S01]  /*1df0*/  @!P0 IMAD.MOV R8, RZ, RZ, -R8 ;  /* 0x000000ffff088224 */ /* 0x000fe200078e0a08 */
[----:B------:R-:W-:Y:S01]  /*1e00*/  LEA.HI.SX32 R4, R3, 0x1, 0x1 ;  /* 0x0000000103047811 */ /* 0x000fe200078f0aff */
[----:B------:R-:W-:Y:S01]  /*1e10*/  @!P5 IMAD.MOV R4, RZ, RZ, R21 ;  /* 0x000000ffff04d224 */ /* 0x000fe200078e0215 */
[----:B------:R-:W-:-:S02]  /*1e20*/  ISETP.NE.AND P6, PT, R2, RZ, PT ;  /* 0x000000ff0200720c */ /* 0x000fc40003fc5270 */
[----:B------:R-:W-:Y:S01]  /*1e30*/  ISETP.NE.AND P5, PT, R17, RZ, PT ;  /* 0x000000ff1100720c */ /* 0x000fe20003fa5270 */
[----:B------:R-:W-:Y:S01]  /*1e40*/  @!P1 IMAD.MOV R24, RZ, RZ, -R24 ;  /* 0x000000ffff189224 */ /* 0x000fe200078e0a18 */
[----:B------:R-:W-:Y:S01]  /*1e50*/  LOP3.LUT R19, RZ, R17, RZ, 0x33, !PT ;  /* 0x00000011ff137212 */ /* 0x000fe200078e33ff */
[----:B------:R-:W-:-:S03]  /*1e60*/  @!P2 IMAD.MOV R30, RZ, RZ, -R30 ;  /* 0x000000ffff1ea224 */ /* 0x000fc600078e0a1e */
[C---:B------:R-:W-:Y:S02]  /*1e70*/  SEL R8, R19.reuse, R8, !P5 ;  /* 0x0000000813087207 */ /* 0x040fe40006800000 */
[----:B------:R-:W-:Y:S02]  /*1e80*/  SEL R19, R19, R24, !P5 ;  /* 0x0000001813137207 */ /* 0x000fe40006800000 */
[C---:B------:R-:W-:Y:S01]  /*1e90*/  LOP3.LUT P5, RZ, R7.reuse, 0x1f, RZ, 0xc0, !PT ;  /* 0x0000001f07ff7812 */ /* 0x040fe200078ac0ff */
[----:B------:R-:W0:Y:S01]  /*1ea0*/  @P4 MUFU.LG2 R25, R25 ;  /* 0x0000001900194308 */ /* 0x000e220000000c00 */
[----:B------:R-:W-:Y:S02]  /*1eb0*/  ISETP.GT.AND P2, PT, R2, RZ, PT ;  /* 0x000000ff0200720c */ /* 0x000fe40003f44270 */
[----:B------:R-:W-:Y:S02]  /*1ec0*/  ISETP.GT.OR P5, PT, R7, 0x7f, P5 ;  /* 0x0000007f0700780c */ /* 0x000fe40002fa4670 */
[----:B-1----:R-:W-:-:S02]  /*1ed0*/  ISETP.NE.AND P0, PT, R6, RZ, PT ;  /* 0x000000ff0600720c */ /* 0x002fc40003f05270 */
[----:B------:R-:W-:Y:S02]  /*1ee0*/  @!P6 LOP3.LUT R30, RZ, R29, RZ, 0x33, !PT ;  /* 0x0000001dff1ee212 */ /* 0x000fe400078e33ff */
[----:B------:R-:W-:Y:S02]  /*1ef0*/  SHF.R.S32.HI R24, RZ, 0x1f, R2 ;  /* 0x0000001fff187819 */ /* 0x000fe40000011402 */
[----:B------:R-:W-:Y:S02]  /*1f00*/  SEL R9, R9, 0x1, !P0 ;  /* 0x0000000109097807 */ /* 0x000fe40004000000 */
[-C--:B------:R-:W-:Y:S02]  /*1f10*/  ISETP.LT.U32.AND P1, PT, R22, R30.reuse, PT ;  /* 0x0000001e1600720c */ /* 0x080fe40003f21070 */
[----:B------:R-:W-:Y:S01]  /*1f20*/  SHF.R.S32.HI R21, RZ, 0x1f, R30 ;  /* 0x0000001fff157819 */ /* 0x000fe2000001141e */
[----:B------:R-:W-:Y:S01]  /*1f30*/  IMAD R7, R8, R9, RZ ;  /* 0x0000000908077224 */ /* 0x000fe200078e02ff */
[----:B------:R-:W-:Y:S01]  /*1f40*/  LEA.HI.SX32 R6, R2, 0x1, 0x1 ;  /* 0x0000000102067811 */ /* 0x000fe200078f0aff */
[----:B------:R-:W-:Y:S01]  /*1f50*/  @!P2 IMAD.MOV R6, RZ, RZ, R24 ;  /* 0x000000ffff06a224 */ /* 0x000fe200078e0218 */
[----:B------:R-:W-:Y:S01]  /*1f60*/  ISETP.LT.AND.EX P1, PT, R23, R21, PT, P1 ;  /* 0x000000151700720c */ /* 0x000fe20003f21310 */
[----:B------:R-:W-:Y:S01]  /*1f70*/  IMAD R19, R19, R9, RZ ;  /* 0x0000000913137224 */ /* 0x000fe200078e02ff */
[----:B------:R-:W-:Y:S01]  /*1f80*/  BSSY B1, `(.L_x_60) ;  /* 0x00001cd000017945 */ /* 0x000fe20003800000 */
[----:B------:R-:W-:Y:S01]  /*1f90*/  IMAD.MOV.U32 R31, RZ, RZ, 0x7f800000 ;  /* 0x7f800000ff1f7424 */ /* 0x000fe200078e00ff */
[----:B------:R-:W-:Y:S01]  /*1fa0*/  SEL R9, R22, R30, P1 ;  /* 0x0000001e16097207 */ /* 0x000fe20000800000 */
[----:B0-----:R-:W-:Y:S01]  /*1fb0*/  @P4 FFMA.FTZ R31, R25, 0.69314718246459960938, R18 ;  /* 0x3f317218191f4823 */ /* 0x001fe20000010012 */
[----:B------:R-:W-:Y:S01]  /*1fc0*/  SEL R8, R23, R21, P1 ;  /* 0x0000001517087207 */ /* 0x000fe20000800000 */
[----:B------:R-:W-:-:S02]  /*1fd0*/  IMAD R7, R4, R7, RZ ;  /* 0x0000000704077224 */ /* 0x000fc400078e02ff */
        /* <DEDUP_REMOVED lines=37> */
[----:B------:R-:W-:Y:S05]  /*2230*/  CALL.REL.NOINC `($__internal_1_$__cuda_sm20_div_s64) ;  /* 0x0000002400487944 */ /* 0x000fea0003c00000 */
        /* <DEDUP_REMOVED lines=10> */
.L_x_64:
        /* <DEDUP_REMOVED lines=22> */
.L_x_65:
[----:B------:R-:W-:Y:S05]  /*2440*/  BSYNC B0 ;  /* 0x0000000000007941 */ /* 0x000fea0003800000 */
.L_x_63:
[----:B------:R-:W-:Y:S01]  /*2450*/  LOP3.LUT R19, R17, R0, RZ, 0xfc, !PT ;  /* 0x0000000011137212 */ /* 0x000fe200078efcff */
[----:B------:R-:W-:Y:S03]  /*2460*/  BSSY B0, `(.L_x_66) ;  /* 0x0000028000007945 */ /* 0x000fe60003800000 */
[----:B------:R-:W-:-:S13]  /*2470*/  ISETP.NE.U32.AND P1, PT, R19, RZ, PT ;  /* 0x000000ff1300720c */ /* 0x000fda0003f25070 */
[----:B------:R-:W-:Y:S05]  /*2480*/  @!P1 BRA `(.L_x_67) ;  /* 0x00000000003c9947 */ /* 0x000fea0003800000 */
[----:B------:R-:W-:Y:S01]  /*2490*/  IMAD.MOV.U32 R28, RZ, RZ, R27 ;  /* 0x000000ffff1c7224 */ /* 0x000fe200078e001b */
[----:B------:R-:W-:Y:S02]  /*24a0*/  MOV R25, R0 ;  /* 0x0000000000197202 */ /* 0x000fe40000000f00 */
[----:B------:R-:W-:Y:S02]  /*24b0*/  MOV R26, 0x24d0 ;  /* 0x000024d0001a7802 */ /* 0x000fe40000000f00 */
[----:B------:R-:W-:Y:S05]  /*24c0*/  CALL.REL.NOINC `($__internal_1_$__cuda_sm20_div_s64) ;  /* 0x0000002000a47944 */ /* 0x000fea0003c00000 */
        /* <DEDUP_REMOVED lines=11> */
.L_x_67:
        /* <DEDUP_REMOVED lines=22> */
.L_x_68:
[----:B------:R-:W-:Y:S05]  /*26e0*/  BSYNC B0 ;  /* 0x0000000000007941 */ /* 0x000fea0003800000 */
.L_x_66:
        /* <DEDUP_REMOVED lines=11> */
[----:B------:R-:W-:Y:S05]  /*27a0*/  CALL.REL.NOINC `($__internal_1_$__cuda_sm20_div_s64) ;  /* 0x0000001c00ec7944 */ /* 0x000fea0003c00000 */
[----:B------:R-:W-:-:S04]  /*27b0*/  IADD3 R17, P0, RZ, -R22, RZ ;  /* 0x80000016ff117210 */ /* 0x000fc80007f1e0ff */
[----:B------:R-:W-:Y:S01]  /*27c0*/  IADD3.X R18, RZ, ~R23, RZ, P0, !PT ;  /* 0x80000017ff127210 */ /* 0x000fe200007fe4ff */
[----:B------:R-:W-:-:S04]  /*27d0*/  IMAD.WIDE.U32 R42, R5, R17, R42 ;  /* 0x00000011052a7225 */ /* 0x000fc800078e002a */
[----:B------:R-:W-:-:S04]  /*27e0*/  IMAD R18, R18, R5, RZ ;  /* 0x0000000512127224 */ /* 0x000fc800078e02ff */
[----:B------:R-:W-:-:S05]  /*27f0*/  IMAD R4, R4, R17, R18 ;  /* 0x0000001104047224 */ /* 0x000fca00078e0212 */
[----:B------:R-:W-:Y:S01]  /*2800*/  IADD3 R4, R43, R4, RZ ;  /* 0x000000042b047210 */ /* 0x000fe20007ffe0ff */
[----:B------:R-:W-:Y:S05]  /*2810*/  BRA `(.L_x_71) ;  /* 0x0000000000587947 */ /* 0x000fea0003800000 */
.L_x_70:
        /* <DEDUP_REMOVED lines=22> */
.L_x_71:
[----:B------:R-:W-:Y:S05]  /*2980*/  BSYNC B0 ;  /* 0x0000000000007941 */ /* 0x000fea0003800000 */
.L_x_69:
        /* <DEDUP_REMOVED lines=38> */
[----:B------:R-:W-:Y:S05]  /*2bf0*/  CALL.REL.NOINC `($__internal_1_$__cuda_sm20_div_s64) ;  /* 0x0000001800d87944 */ /* 0x000fea0003c00000 */
        /* <DEDUP_REMOVED lines=12> */
.L_x_73:
        /* <DEDUP_REMOVED lines=23> */
.L_x_74:
[----:B------:R-:W-:Y:S05]  /*2e30*/  BSYNC B0 ;  /* 0x0000000000007941 */ /* 0x000fea0003800000 */
.L_x_72:
        /* <DEDUP_REMOVED lines=18> */
.L_x_76:
        /* <DEDUP_REMOVED lines=22> */
.L_x_77:
[----:B------:R-:W-:Y:S05]  /*30c0*/  BSYNC B0 ;  /* 0x0000000000007941 */ /* 0x000fea0003800000 */
.L_x_75:
        /* <DEDUP_REMOVED lines=22> */
.L_x_79:
        /* <DEDUP_REMOVED lines=23> */
.L_x_80:
[----:B------:R-:W-:Y:S05]  /*33a0*/  BSYNC B0 ;  /* 0x0000000000007941 */ /* 0x000fea0003800000 */
.L_x_78:
[----:B------:R-:W-:Y:S01]  /*33b0*/  IMAD R19, R18, R3, RZ ;  /* 0x0000000312137224 */ /* 0x000fe200078e02ff */
[----:B------:R-:W-:Y:S01]  /*33c0*/  LOP3.LUT R18, R47, R10, RZ, 0xfc, !PT ;  /* 0x0000000a2f127212 */ /* 0x000fe200078efcff */
[----:B------:R-:W-:Y:S01]  /*33d0*/  ULDC UR4, c[0x0][0x2c4] ;  /* 0x0000b10000047ab9 */ /* 0x000fe20000000800 */
[----:B------:R-:W-:Y:S01]  /*33e0*/  SHF.R.S32.HI R22, RZ, 0x1f, R7 ;  /* 0x0000001fff167819 */ /* 0x000fe20000011407 */
[----:B------:R-:W-:Y:S01]  /*33f0*/  IMAD R52, R27, UR4, RZ ;  /* 0x000000041b347c24 */ /* 0x000fe2000f8e02ff */
[----:B------:R-:W-:Y:S01]  /*3400*/  ISETP.NE.U32.AND P0, PT, R18, RZ, PT ;  /* 0x000000ff1200720c */ /* 0x000fe20003f05070 */
[-C--:B------:R-:W-:Y:S01]  /*3410*/  IMAD R13, R25, R7.reuse, RZ ;  /* 0x00000007190d7224 */ /* 0x080fe200078e02ff */
[----:B------:R-:W-:Y:S01]  /*3420*/  BSSY B0, `(.L_x_81) ;  /* 0x0000036000007945 */ /* 0x000fe20003800000 */
[----:B------:R-:W-:Y:S01]  /*3430*/  IMAD.WIDE.U32 R48, R24, R7, RZ ;  /* 0x0000000718307225 */ /* 0x000fe200078e00ff */
[----:B------:R-:W-:Y:S02]  /*3440*/  SHF.R.S32.HI R7, RZ, 0x1f, R3 ;  /* 0x0000001fff077819 */ /* 0x000fe40000011403 */
[----:B------:R-:W-:Y:S01]  /*3450*/  SHF.R.S32.HI R17, RZ, 0x1f, R52 ;  /* 0x0000001fff117819 */ /* 0x000fe20000011434 */
[----:B------:R-:W-:-:S02]  /*3460*/  IMAD R15, R15, R52, RZ ;  /* 0x000000340f0f7224 */ /* 0x000fc400078e02ff */
[----:B------:R-:W-:-:S04]  /*3470*/  IMAD.WIDE.U32 R50, R14, R3, RZ ;  /* 0x000000030e327225 */ /* 0x000fc800078e00ff */
[----:B------:R-:W-:Y:S02]  /*3480*/  IMAD R13, R22, R24, R13 ;  /* 0x00000018160d7224 */ /* 0x000fe400078e020d */
[----:B------:R-:W-:Y:S02]  /*3490*/  IMAD R7, R7, R14, R19 ;  /* 0x0000000e07077224 */ /* 0x000fe400078e0213 */
[----:B------:R-:W-:Y:S01]  /*34a0*/  IMAD R3, R17, R16, R15 ;  /* 0x0000001011037224 */ /* 0x000fe200078e020f */
[----:B------:R-:W-:Y:S01]  /*34b0*/  IADD3 R14, R49, R13, RZ ;  /* 0x0000000d310e7210 */ /* 0x000fe20007ffe0ff */
        /* <DEDUP_REMOVED lines=9> */
[----:B------:R-:W-:Y:S05]  /*3550*/  CALL.REL.NOINC `($__internal_1_$__cuda_sm20_div_s64) ;  /* 0x0000001000807944 */ /* 0x000fea0003c00000 */
[----:B------:R-:W-:Y:S02]  /*3560*/  IADD3 R15, P0, RZ, -R22, RZ ;  /* 0x80000016ff0f7210 */ /* 0x000fe40007f1e0ff */
[----:B------:R-:W-:Y:S02]  /*3570*/  MOV R16, R46 ;  /* 0x0000002e00107202 */ /* 0x000fe40000000f00 */
[----:B------:R-:W-:Y:S02]  /*3580*/  IADD3.X R13, RZ, ~R23, RZ, P0, !PT ;  /* 0x80000017ff0d7210 */ /* 0x000fe400007fe4ff */
[----:B------:R-:W-:-:S03]  /*3590*/  MOV R17, R47 ;  /* 0x0000002f00117202 */ /* 0x000fc60000000f00 */
[----:B------:R-:W-:Y:S02]  /*35a0*/  IMAD R13, R13, R12, RZ ;  /* 0x0000000c0d0d7224 */ /* 0x000fe400078e02ff */
[----:B------:R-:W-:Y:S01]  /*35b0*/  IMAD.WIDE.U32 R16, R12, R15, R16 ;  /* 0x0000000f0c107225 */ /* 0x000fe200078e0010 */
[----:B------:R-:W-:-:S03]  /*35c0*/  MOV R12, R22 ;  /* 0x00000016000c7202 */ /* 0x000fc60000000f00 */
[----:B------:R-:W-:Y:S02]  /*35d0*/  IMAD R10, R10, R15, R13 ;  /* 0x0000000f0a0a7224 */ /* 0x000fe400078e020d */
[----:B------:R-:W-:Y:S02]  /*35e0*/  IMAD.MOV.U32 R13, RZ, RZ, R23 ;  /* 0x000000ffff0d7224 */ /* 0x000fe400078e0017 */
[----:B------:R-:W-:Y:S01]  /*35f0*/  IMAD.IADD R10, R17, 0x1, R10 ;  /* 0x00000001110a7824 */ /* 0x000fe200078e020a */
[----:B------:R-:W-:Y:S05]  /*3600*/  BRA `(.L_x_83) ;  /* 0x00000000005c7947 */ /* 0x000fea0003800000 */
.L_x_82:
        /* <DEDUP_REMOVED lines=21> */
[----:B------:R-:W-:Y:S01]  /*3760*/  MOV R12, R15 ;  /* 0x0000000f000c7202 */ /* 0x000fe20000000f00 */
[----:B------:R-:W-:Y:S02]  /*3770*/  IMAD.MOV.U32 R13, RZ, RZ, RZ ;  /* 0x000000ffff0d7224 */ /* 0x000fe400078e00ff */
.L_x_83:
[----:B------:R-:W-:Y:S05]  /*3780*/  BSYNC B0 ;  /* 0x0000000000007941 */ /* 0x000fea0003800000 */
.L_x_81:
        /* <DEDUP_REMOVED lines=23> */
[----:B------:R-:W-:Y:S01]  /*3900*/  IMAD R16, R8, R15, R16 ;  /* 0x0000000f08107224 */ /* 0x000fe200078e0210 */
[----:B------:R-:W-:-:S04]  /*3910*/  MOV R8, R12 ;  /* 0x0000000c00087202 */ /* 0x000fc80000000f00 */
[----:B------:R-:W-:Y:S01]  /*3920*/  IADD3 R13, R13, R16, RZ ;  /* 0x000000100d0d7210 */ /* 0x000fe20007ffe0ff */
[----:B------:R-:W-:Y:S05]  /*3930*/  BRA `(.L_x_86) ;  /* 0x00000000005c7947 */ /* 0x000fea0003800000 */
.L_x_85:
        /* <DEDUP_REMOVED lines=23> */
.L_x_86:
[----:B------:R-:W-:Y:S05]  /*3ab0*/  BSYNC B0 ;  /* 0x0000000000007941 */ /* 0x000fea0003800000 */
.L_x_84:
        /* <DEDUP_REMOVED lines=21> */
.L_x_62:
[----:B------:R-:W-:Y:S02]  /*3c10*/  ULDC.64 UR4, c[0x0][0x2b0] ;  /* 0x0000ac0000047ab9 */ /* 0x000fe40000000a00 */
[----:B------:R-:W-:-:S04]  /*3c20*/  LEA R2, P0, R36, UR4, 0x2 ;  /* 0x0000000424027c11 */ /* 0x000fc8000f8010ff */
[----:B------:R-:W-:-:S05]  /*3c30*/  LEA.HI.X R3, R36, UR5, R37, 0x2, P0 ;  /* 0x0000000524037c11 */ /* 0x000fca00080f1425 */
[----:B------:R0:W-:Y:S04]  /*3c40*/  STG.E desc[UR8][R2.64], R31 ;  /* 0x0000001f02007986 */ /* 0x0001e8000c101908 */
.L_x_61:
[----:B------:R-:W-:Y:S05]  /*3c50*/  BSYNC B1 ;  /* 0x0000000000017941 */ /* 0x000fea0003800000 */
.L_x_60:
[----:B------:R-:W2:Y:S01]  /*3c60*/  LDC R0, c[0x0][0x3c4] ;  /* 0x0000f100ff007b82 */ /* 0x000ea20000000800 */
[C---:B0-----:R-:W-:Y:S01]  /*3c70*/  VIADD R3, R35.reuse, 0x20 ;  /* 0x0000002023037836 */ /* 0x041fe20000000000 */
[C---:B------:R-:W-:Y:S02]  /*3c80*/  SHF.L.U32 R26, R35.reuse, 0x2, RZ ;  /* 0x00000002231a7819 */ /* 0x040fe400000006ff */
[----:B------:R-:W-:Y:S01]  /*3c90*/  CS2R R6, SRZ ;  /* 0x0000000000067805 */ /* 0x000fe2000001ff00 */
[----:B------:R-:W-:Y:S01]  /*3ca0*/  IMAD.MOV.U32 R9, RZ, RZ, RZ ;  /* 0x000000ffff097224 */ /* 0x000fe200078e00ff */
[----:B-1----:R-:W-:Y:S01]  /*3cb0*/  CS2R R4, SRZ ;  /* 0x0000000000047805 */ /* 0x002fe2000001ff00 */
[----:B------:R-:W-:Y:S01]  /*3cc0*/  VIADD R25, R26, 0x80 ;  /* 0x000000801a197836 */ /* 0x000fe20000000000 */
[-C--:B--2---:R-:W-:Y:S02]  /*3cd0*/  ISETP.GE.OR P0, PT, R35, R0.reuse, P3 ;  /* 0x000000002300720c */ /* 0x084fe40001f06670 */
[----:B------:R-:W-:-:S11]  /*3ce0*/  ISETP.GE.OR P3, PT, R3, R0, P3 ;  /* 0x000000000300720c */ /* 0x000fd60001f66670 */
[C---:B------:R-:W-:Y:S02]  /*3cf0*/  @!P0 FADD.FTZ R2, -R31.reuse, R32 ;  /* 0x000000201f028221 */ /* 0x040fe40000010100 */
[----:B------:R-:W-:Y:S02]  /*3d00*/  @!P3 FADD.FTZ R31, -R31, R33 ;  /* 0x000000211f1fb221 */ /* 0x000fe40000010100 */
[----:B------:R-:W-:Y:S02]  /*3d10*/  @!P0 FMUL.FTZ R2, R2, 1.4426950216293334961 ;  /* 0x3fb8aa3b02028820 */ /* 0x000fe40000410000 */
[----:B------:R-:W-:Y:S02]  /*3d20*/  @!P3 FMUL.FTZ R13, R31, 1.4426950216293334961 ;  /* 0x3fb8aa3b1f0db820 */ /* 0x000fe40000410000 */
[----:B------:R-:W0:Y:S08]  /*3d30*/  @!P0 MUFU.EX2 R3, R2 ;  /* 0x0000000200038308 */ /* 0x000e300000000800 */
[----:B------:R-:W1:Y:S01]  /*3d40*/  @!P3 MUFU.EX2 R13, R13 ;  /* 0x0000000d000db308 */ /* 0x000e620000000800 */
[----:B0-----:R0:W-:Y:S01]  /*3d50*/  @!P0 STS [R34], R3 ;  /* 0x0000000322008388 */ /* 0x0011e20000000800 */
[----:B------:R-:W-:Y:S01]  /*3d60*/  ISETP.GE.AND P0, PT, R0, 0x1, PT ;  /* 0x000000010000780c */ /* 0x000fe20003f06270 */
[----:B------:R-:W-:-:S02]  /*3d70*/  HFMA2.MMA R0, -RZ, RZ, 0, 0 ;  /* 0x00000000ff007435 */ /* 0x000fc400000001ff */
[----:B-1----:R1:W-:Y:S01]  /*3d80*/  @!P3 STS [R34+0x280], R13 ;  /* 0x0002800d2200b388 */ /* 0x0023e20000000800 */
[----:B0-----:R-:W-:Y:S01]  /*3d90*/  CS2R R2, SRZ ;  /* 0x0000000000027805 */ /* 0x001fe2000001ff00 */
[----:B------:R-:W-:Y:S08]  /*3da0*/  BAR.SYNC.DEFER_BLOCKING 0x0 ;  /* 0x0000000000007b1d */ /* 0x000ff00000010000 */
[----:B------:R-:W-:Y:S05]  /*3db0*/  @!P0 BRA `(.L_x_87) ;  /* 0x0000000000d88947 */ /* 0x000fea0003800000 */
[----:B------:R-:W0:Y:S01]  /*3dc0*/  S2UR UR6, SR_CgaCtaId ;  /* 0x00000000000679c3 */ /* 0x000e220000008800 */
[----:B------:R-:W-:Y:S01]  /*3dd0*/  ULDC UR10, c[0x0][0x2dc] ;  /* 0x0000b700000a7ab9 */ /* 0x000fe20000000800 */
[----:B------:R-:W-:Y:S01]  /*3de0*/  IMAD R23, R11, 0x100, R26 ;  /* 0x000001000b177824 */ /* 0x000fe200078e021a */
[----:B------:R-:W-:Y:S01]  /*3df0*/  UIMAD UR4, UR7, UR10, URZ ;  /* 0x0000000a070472a4 */ /* 0x000fe2000f8e023f */
[C---:B------:R-:W-:Y:S01]  /*3e00*/  VIADD R8, R20.reuse, -UR7 ;  /* 0x8000000714087c36 */ /* 0x040fe20008000000 */
[----:B-1----:R-:W-:Y:S01]  /*3e10*/  CS2R R12, SRZ ;  /* 0x00000000000c7805 */ /* 0x002fe2000001ff00 */
        /* <DEDUP_REMOVED lines=16> */
[----:B0-----:R-:W-:-:S03]  /*3f20*/  ULEA UR4, UR6, UR4, 0x18 ;  /* 0x0000000406047291 */ /* 0x001fc6000f8ec03f */
[----:B------:R-:W-:-:S03]  /*3f30*/  IMAD.X R23, RZ, RZ, R23, P0 ;  /* 0x000000ffff177224 */ /* 0x000fc600000e0617 */
[----:B------:R-:W-:Y:S01]  /*3f40*/  LEA R10, R11, UR4, 0x2 ;  /* 0x000000040b0a7c11 */ /* 0x000fe2000f8e10ff */
[----:B------:R-:W-:-:S06]  /*3f50*/  ULDC UR4, c[0x0][0x2d0] ;  /* 0x0000b40000047ab9 */ /* 0x000fcc0000000800 */
.L_x_90:
        /* <DEDUP_REMOVED lines=15> */
.L_x_89:
[----:B------:R-:W-:Y:S05]  /*4050*/  BSYNC B0 ;  /* 0x0000000000007941 */ /* 0x000fea0003800000 */
.L_x_88:
        /* <DEDUP_REMOVED lines=12> */
.L_x_87:
[----:B------:R-:W-:-:S04]  /*4120*/  IADD3 R11, R11, UR7, RZ ;  /* 0x000000070b0b7c10 */ /* 0x000fc8000fffe0ff */
[----:B------:R-:W-:-:S13]  /*4130*/  ISETP.GE.AND P0, PT, R11, R20, PT ;  /* 0x000000140b00720c */ /* 0x000fda0003f06270 */
[----:B------:R-:W-:Y:S05]  /*4140*/  @P0 EXIT ;  /* 0x000000000000094d */ /* 0x000fea0003800000 */
[----:B-1----:R-:W0:Y:S01]  /*4150*/  LDC R13, c[0x0][0x2c4] ;  /* 0x0000b100ff0d7b82 */ /* 0x002e220000000800 */
[----:B------:R-:W-:Y:S01]  /*4160*/  ULDC UR4, c[0x0][0x270] ;  /* 0x00009c0000047ab9 */ /* 0x000fe20000000800 */
[----:B------:R-:W-:Y:S01]  /*4170*/  IABS R17, R11 ;  /* 0x0000000b00117213 */ /* 0x000fe20000000000 */
[----:B------:R-:W-:Y:S01]  /*4180*/  ULDC UR6, c[0x0][0x2d0] ;  /* 0x0000b40000067ab9 */ /* 0x000fe20000000800 */
[----:B------:R-:W-:Y:S02]  /*4190*/  F2FP.BF16.F32.PACK_AB R0, R0, R3 ;  /* 0x000000030000723e */ /* 0x000fe400000010ff */
[----:B------:R-:W-:-:S03]  /*41a0*/  F2FP.BF16.F32.PACK_AB R5, R2, R5 ;  /* 0x000000050205723e */ /* 0x000fc600000010ff */
[----:B------:R-:W-:Y:S01]  /*41b0*/  IMAD.MOV.U32 R2, RZ, RZ, R0 ;  /* 0x000000ffff027224 */ /* 0x000fe200078e0000 */
[----:B------:R-:W-:Y:S01]  /*41c0*/  MOV R3, R5 ;  /* 0x0000000500037202 */ /* 0x000fe20000000f00 */
[----:B0-----:R-:W-:Y:S01]  /*41d0*/  IMAD R14, R13, UR4, RZ ;  /* 0x000000040d0e7c24 */ /* 0x001fe2000f8e02ff */
[----:B------:R-:W-:-:S04]  /*41e0*/  ULDC.64 UR4, c[0x0][0x290] ;  /* 0x0000a40000047ab9 */ /* 0x000fc80000000a00 */
[-C--:B------:R-:W-:Y:S02]  /*41f0*/  IABS R16, R14.reuse ;  /* 0x0000000e00107213 */ /* 0x080fe40000000000 */
[----:B------:R-:W-:Y:S02]  /*4200*/  IABS R10, R14 ;  /* 0x0000000e000a7213 */ /* 0x000fe40000000000 */
        /* <DEDUP_REMOVED lines=85> */
        .weak           $__internal_1_$__cuda_sm20_div_s64
        .type           $__internal_1_$__cuda_sm20_div_s64,@function
        .size           $__internal_1_$__cuda_sm20_div_s64,(.L_x_4941 - $__internal_1_$__cuda_sm20_div_s64)
$__internal_1_$__cuda_sm20_div_s64:
        /* <DEDUP_REMOVED lines=34> */
[C---:B------:R-:W-:Y:S02]  /*4980*/  IMAD R24, R22.reuse, R19, RZ ;  /* 0x0000001316187224 */ /* 0x040fe400078e02ff */
[----:B------:R-:W-:-:S04]  /*4990*/  IMAD.HI.U32 R23, P5, R22, R23, R40 ;  /* 0x0000001716177227 */ /* 0x000fc800078a0028 */
[----:B------:R-:W-:Y:S01]  /*49a0*/  IMAD.HI.U32 R19, R22, R19, RZ ;  /* 0x0000001316137227 */ /* 0x000fe200078e00ff */
[----:B------:R-:W-:-:S03]  /*49b0*/  IADD3 R24, P4, R24, R23, RZ ;  /* 0x0000001718187210 */ /* 0x000fc60007f9e0ff */
[----:B------:R-:W-:Y:S01]  /*49c0*/  IMAD.X R22, R19, 0x1, R22, P6 ;  /* 0x0000000113167824 */ /* 0x000fe200030e0616 */
[----:B------:R-:W-:Y:S01]  /*49d0*/  SEL R19, R30, R17, !P2 ;  /* 0x000000111e137207 */ /* 0x000fe20005000000 */
[----:B------:R-:W-:-:S03]  /*49e0*/  IMAD.HI.U32 R40, R24, R21, RZ ;  /* 0x0000001518287227 */ /* 0x000fc600078e00ff */
[----:B------:R-:W-:Y:S01]  /*49f0*/  IADD3.X R22, RZ, RZ, R22, P4, P5 ;  /* 0x000000ffff167210 */ /* 0x000fe200027ea416 */
[----:B------:R-:W-:Y:S02]  /*4a00*/  IMAD.MOV.U32 R41, RZ, RZ, RZ ;  /* 0x000000ffff297224 */ /* 0x000fe400078e00ff */
        /* <DEDUP_REMOVED lines=9> */
[----:B------:R-:W-:Y:S02]  /*4aa0*/  IMAD R22, R30, R45, R41 ;  /* 0x0000002d1e167224 */ /* 0x000fe400078e0229 */
[----:B------:R-:W-:Y:S01]  /*4ab0*/  IMAD.MOV.U32 R41, RZ, RZ, 0x0 ;  /* 0x00000000ff297424 */ /* 0x000fe200078e00ff */
[-C--:B------:R-:W-:Y:S01]  /*4ac0*/  ISETP.GE.U32.AND P4, PT, R21, R44.reuse, PT ;  /* 0x0000002c1500720c */ /* 0x080fe20003f86070 */
[-C--:B------:R-:W-:Y:S01]  /*4ad0*/  IMAD R22, R29, R44.reuse, R22 ;  /* 0x0000002c1d167224 */ /* 0x080fe200078e0216 */
[----:B------:R-:W-:-:S04]  /*4ae0*/  IADD3 R24, P2, R21, -R44, RZ ;  /* 0x8000002c15187210 */ /* 0x000fc80007f5e0ff */
[----:B------:R-:W-:Y:S02]  /*4af0*/  IADD3.X R19, ~R22, R19, RZ, P1, !PT ;  /* 0x0000001316137210 */ /* 0x000fe40000ffe5ff */
[----:B------:R-:W-:Y:S02]  /*4b00*/  IADD3 R23, P1, R30, 0x1, RZ ;  /* 0x000000011e177810 */ /* 0x000fe40007f3e0ff */
[C---:B------:R-:W-:Y:S01]  /*4b10*/  ISETP.GE.U32.AND.EX P4, PT, R19.reuse, R45, PT, P4 ;  /* 0x0000002d1300720c */ /* 0x040fe20003f86140 */
[----:B------:R-:W-:Y:S02]  /*4b20*/  IMAD.X R22, R19, 0x1, ~R45, P2 ;  /* 0x0000000113167824 */ /* 0x000fe400010e0e2d */
[----:B------:R-:W-:Y:S01]  /*4b30*/  IMAD.X R40, RZ, RZ, R29, P1 ;  /* 0x000000ffff287224 */ /* 0x000fe200008e061d */
[----:B------:R-:W-:Y:S02]  /*4b40*/  SEL R24, R24, R21, P4 ;  /* 0x0000001518187207 */ /* 0x000fe40002000000 */
[----:B------:R-:W-:-:S02]  /*4b50*/  SEL R23, R23, R30, P4 ;  /* 0x0000001e17177207 */ /* 0x000fc40002000000 */
[----:B------:R-:W-:Y:S02]  /*4b60*/  SEL R19, R22, R19, P4 ;  /* 0x0000001316137207 */ /* 0x000fe40002000000 */
[----:B------:R-:W-:Y:S02]  /*4b70*/  ISETP.GE.U32.AND P1, PT, R24, R44, PT ;  /* 0x0000002c1800720c */ /* 0x000fe40003f26070 */
[----:B------:R-:W-:Y:S02]  /*4b80*/  SEL R40, R40, R29, P4 ;  /* 0x0000001d28287207 */ /* 0x000fe40002000000 */
[----:B------:R-:W-:Y:S02]  /*4b90*/  IADD3 R22, P2, R23, 0x1, RZ ;  /* 0x0000000117167810 */ /* 0x000fe40007f5e0ff */
[----:B------:R-:W-:Y:S02]  /*4ba0*/  ISETP.GE.U32.AND.EX P1, PT, R19, R45, PT, P1 ;  /* 0x0000002d1300720c */ /* 0x000fe40003f26110 */
[----:B------:R-:W-:Y:S01]  /*4bb0*/  LOP3.LUT R21, R25, R17, RZ, 0x3c, !PT ;  /* 0x0000001119157212 */ /* 0x000fe200078e3cff */
[----:B------:R-:W-:Y:S01]  /*4bc0*/  IMAD.X R19, RZ, RZ, R40, P2 ;  /* 0x000000ffff137224 */ /* 0x000fe200010e0628 */
[----:B------:R-:W-:-:S02]  /*4bd0*/  SEL R22, R22, R23, P1 ;  /* 0x0000001716167207 */ /* 0x000fc40000800000 */
[----:B------:R-:W-:Y:S02]  /*4be0*/  ISETP.GE.AND P4, PT, R21, RZ, PT ;  /* 0x000000ff1500720c */ /* 0x000fe40003f86270 */
[----:B------:R-:W-:Y:S02]  /*4bf0*/  SEL R40, R19, R40, P1 ;  /* 0x0000002813287207 */ /* 0x000fe40000800000 */
[----:B------:R-:W-:Y:S02]  /*4c00*/  IADD3 R19, P2, RZ, -R22, RZ ;  /* 0x80000016ff137210 */ /* 0x000fe40007f5e0ff */
[----:B------:R-:W-:Y:S02]  /*4c10*/  ISETP.NE.U32.AND P1, PT, R28, RZ, PT ;  /* 0x000000ff1c00720c */ /* 0x000fe40003f25070 */
[----:B------:R-:W-:Y:S02]  /*4c20*/  IADD3.X R21, RZ, ~R40, RZ, P2, !PT ;  /* 0x80000028ff157210 */ /* 0x000fe400017fe4ff */
[----:B------:R-:W-:-:S02]  /*4c30*/  ISETP.NE.AND.EX P1, PT, R25, RZ, PT, P1 ;  /* 0x000000ff1900720c */ /* 0x000fc40003f25310 */
[----:B------:R-:W-:Y:S01]  /*4c40*/  SEL R21, R21, R40, !P4 ;  /* 0x0000002815157207 */ /* 0x000fe20006000000 */
[----:B------:R-:W-:Y:S01]  /*4c50*/  IMAD.MOV.U32 R40, RZ, RZ, R26 ;  /* 0x000000ffff287224 */ /* 0x000fe200078e001a */
[----:B------:R-:W-:Y:S02]  /*4c60*/  SEL R19, R19, R22, !P4 ;  /* 0x0000001613137207 */ /* 0x000fe40006000000 */
[----:B------:R-:W-:Y:S02]  /*4c70*/  SEL R23, R21, 0xffffffff, P1 ;  /* 0xffffffff15177807 */ /* 0x000fe40000800000 */
[----:B------:R-:W-:Y:S01]  /*4c80*/  SEL R22, R19, 0xffffffff, P1 ;  /* 0xffffffff13167807 */ /* 0x000fe20000800000 */
[----:B------:R-:W-:Y:S06]  /*4c90*/  RET.REL.NODEC R40 `(_ZN5flash32flash_fwd_splitkv_combine_kernelI23Flash_fwd_kernel_traitsILi256ELi64ELi64ELi4ELb0ELb0EN7cutlass10bfloat16_tE19Flash_kernel_traitsILi256ELi64ELi64ELi4ES3_EELi4ELi6ELb0EEEvNS_16Flash_fwd_paramsE) ;  /* 0xffffffb028d87950 */ /* 0x000fec0003c3ffff */
.L_x_91:
        /* <DEDUP_REMOVED lines=14> */
.L_x_4941:


//--------------------- .text._ZN5flash32flash_fwd_splitkv_combine_kernelI23Flash_fwd_kernel_traitsILi256ELi64ELi64ELi4ELb0ELb0EN7cutlass10bfloat16_tE19Flash_kernel_traitsILi256ELi64ELi64ELi4ES3_EELi4ELi5ELb0EEEvNS_16Flash_fwd_paramsE --------------------------
	.section	.text._ZN5flash32flash_fwd_splitkv_combine_kernelI23Flash_fwd_kernel_traitsILi256ELi64ELi64ELi4ELb0ELb0EN7cutlass10bfloat16_tE19Flash_kernel_traitsILi256ELi64ELi64ELi4ES3_EELi4ELi5ELb0EEEvNS_16Flash_fwd_paramsE,"ax",@progbits
	.align	128
        .global         _ZN5flash32flash_fwd_splitkv_combine_kernelI23Flash_fwd_kernel_traitsILi256ELi64ELi64ELi4ELb0ELb0EN7cutlass10bfloat16_tE19Flash_kernel_traitsILi256ELi64ELi64ELi4ES3_EELi4ELi5ELb0EEEvNS_16Flash_fwd_paramsE
        .type           _ZN5flash32flash_fwd_splitkv_combine_kernelI23Flash_fwd_kernel_traitsILi256ELi64ELi64ELi4ELb0ELb0EN7cutlass10bfloat16_tE19Flash_kernel_traitsILi256ELi64ELi64ELi4ES3_EELi4ELi5ELb0EEEvNS_16Flash_fwd_paramsE,@function
        .size           _ZN5flash32flash_fwd_splitkv_combine_kernelI23Flash_fwd_kernel_traitsILi256ELi64ELi64ELi4ELb0ELb0EN7cutlass10bfloat16_tE19Flash_kernel_traitsILi256ELi64ELi64ELi4ES3_EELi4ELi5ELb0EEEvNS_16Flash_fwd_paramsE,(.L_x_4942 - _ZN5flash32flash_fwd_splitkv_combine_kernelI23Flash_fwd_kernel_traitsILi256ELi64ELi64ELi4ELb0ELb0EN7cutlass10bfloat16_tE19Flash_kernel_traitsILi256ELi64ELi64ELi4ES3_EELi4ELi5ELb0EEEvNS_16Flash_fwd_paramsE)
        .other          _ZN5flash32flash_fwd_splitkv_combine_kernelI23Flash_fwd_kernel_traitsILi256ELi64ELi64ELi4ELb0ELb0EN7cutlass10bfloat16_tE19Flash_kernel_traitsILi256ELi64ELi64ELi4ES3_EELi4ELi5ELb0EEEvNS_16Flash_fwd_paramsE,@"STO_CUDA_ENTRY STV_DEFAULT"
_ZN5flash32flash_fwd_splitkv_combine_kernelI23Flash_fwd_kernel_traitsILi256ELi64ELi64ELi4ELb0ELb0EN7cutlass10bfloat16_tE19Flash_kernel_traitsILi256ELi64ELi64ELi4ES3_EELi4ELi5ELb0EEEvNS_16Flash_fwd_paramsE:
.text._ZN5flash32flash_fwd_splitkv_combine_kernelI23Flash_fwd_kernel_traitsILi256ELi64ELi64ELi4ELb0ELb0EN7cutlass10bfloat16_tE19Flash_kernel_traitsILi256ELi64ELi64ELi4ES3_EELi4ELi5ELb0EEEvNS_16Flash_fwd_paramsE:
        /* <DEDUP_REMOVED lines=23> */
[----:B------:R-:W-:Y:S05]  /*0170*/  CALL.REL.NOINC `($__internal_2_$__cuda_sm20_div_s64) ;  /* 0x0000004400707944 */ /* 0x000fea0003c00000 */
[----:B------:R-:W-:Y:S05]  /*0180*/  BRA `(.L_x_93) ;  /* 0x00000000004c7947 */ /* 0x000fea0003800000 */
.L_x_92:
        /* <DEDUP_REMOVED lines=19> */
.L_x_93:
        /* <DEDUP_REMOVED lines=12> */
[----:B------:R-:W-:Y:S05]  /*0380*/  CALL.REL.NOINC `($__internal_2_$__cuda_sm20_div_s64) ;  /* 0x0000004000ec7944 */ /* 0x000fea0003c00000 */
[----:B------:R-:W-:Y:S02]  /*0390*/  MOV R8, R18 ;  /* 0x0000001200087202 */ /* 0x000fe40000000f00 */
[----:B------:R-:W-:Y:S01]  /*03a0*/  MOV R9, R19 ;  /* 0x0000001300097202 */ /* 0x000fe20000000f00 */
[----:B------:R-:W-:Y:S05]  /*03b0*/  BRA `(.L_x_96) ;  /* 0x00000000004c7947 */ /* 0x000fea0003800000 */
.L_x_95:
        /* <DEDUP_REMOVED lines=19> */
.L_x_96:
[----:B------:R-:W-:Y:S05]  /*04f0*/  BSYNC B0 ;  /* 0x0000000000007941 */ /* 0x000fea0003800000 */
.L_x_94:
        /* <DEDUP_REMOVED lines=42> */
.L_x_98:
        /* <DEDUP_REMOVED lines=19> */
.L_x_99:
[----:B------:R-:W-:Y:S05]  /*08d0*/  BSYNC B0 ;  /* 0x0000000000007941 */ /* 0x000fea0003800000 */
.L_x_97:
[----:B------:R-:W0:Y:S01]  /*08e0*/  LDC R3, c[0x0][0x2c4] ;  /* 0x0000b100ff037b82 */ /* 0x000e220000000800 */
[----:B------:R-:W-:Y:S01]  /*08f0*/  IMAD.MOV.U32 R12, RZ, RZ, RZ ;  /* 0x000000ffff0c7224 */ /* 0x000fe200078e00ff */
        /* <DEDUP_REMOVED lines=9> */
[----:B0-----:R-:W-:-:S04]  /*0990*/  IMAD.MOV R4, RZ, RZ, -R13 ;  /* 0x000000ffff047224 */ /* 0x001fc800078e0a0d */
        /* <DEDUP_REMOVED lines=11> */
[----:B------:R-:W-:Y:S01]  /*0a50*/  @!P2 IMAD.IADD R7, R7, 0x1, -R10 ;  /* 0x000000010707a824 */ /* 0x000fe200078e0a0a */
[----:B------:R-:W-:Y:S02]  /*0a60*/  @!P2 IADD3 R4, R4, 0x1, RZ ;  /* 0x000000010404a810 */ /* 0x000fe40007ffe0ff */
[----:B------:R-:W-:Y:S02]  /*0a70*/  ISETP.NE.AND P2, PT, R3, RZ, PT ;  /* 0x000000ff0300720c */ /* 0x000fe40003f45270 */
[----:B------:R-:W-:Y:S02]  /*0a80*/  ISETP.GE.U32.AND P0, PT, R7, R10, PT ;  /* 0x0000000a0700720c */ /* 0x000fe40003f06070 */
[----:B------:R-:W-:Y:S01]  /*0a90*/  LEA.HI.SX32 R7, R3, 0x1, 0x1 ;  /* 0x0000000103077811 */ /* 0x000fe200078f0aff */
[----:B------:R-:W-:-:S10]  /*0aa0*/  @!P3 IMAD.MOV R7, RZ, RZ, R2 ;  /* 0x000000ffff07b224 */ /* 0x000fd400078e0202 */
[----:B------:R-:W-:-:S04]  /*0ab0*/  @P0 VIADD R4, R4, 0x1 ;  /* 0x0000000104040836 */ /* 0x000fc80000000000 */
[----:B------:R-:W-:Y:S01]  /*0ac0*/  @!P1 IMAD.MOV R4, RZ, RZ, -R4 ;  /* 0x000000ffff049224 */ /* 0x000fe200078e0a04 */
[----:B------:R-:W-:Y:S01]  /*0ad0*/  @!P2 LOP3.LUT R4, RZ, R3, RZ, 0x33, !PT ;  /* 0x00000003ff04a212 */ /* 0x000fe200078e33ff */
[----:B------:R-:W-:-:S04]  /*0ae0*/  IMAD R3, R3, UR5, RZ ;  /* 0x0000000503037c24 */ /* 0x000fc8000f8e02ff */
        /* <DEDUP_REMOVED lines=9> */
[----:B0-----:R-:W-:Y:S01]  /*0b80*/  IADD3 R10, RZ, -R17, RZ ;  /* 0x80000011ff0a7210 */ /* 0x001fe20007ffe0ff */
[----:B------:R-:W-:-:S04]  /*0b90*/  IMAD.MOV.U32 R16, RZ, RZ, RZ ;  /* 0x000000ffff107224 */ /* 0x000fc800078e00ff */
[----:B------:R-:W-:Y:S01]  /*0ba0*/  IMAD R11, R10, R13, RZ ;  /* 0x0000000d0a0b7224 */ /* 0x000fe200078e02ff */
[----:B------:R-:W-:-:S03]  /*0bb0*/  IABS R10, R4 ;  /* 0x00000004000a7213 */ /* 0x000fc60000000000 */
[----:B------:R-:W-:-:S06]  /*0bc0*/  IMAD.HI.U32 R11, R17, R11, R16 ;  /* 0x0000000b110b7227 */ /* 0x000fcc00078e0010 */
[----:B------:R-:W-:-:S04]  /*0bd0*/  IMAD.HI.U32 R11, R11, R10, RZ ;  /* 0x0000000a0b0b7227 */ /* 0x000fc800078e00ff */
[----:B------:R-:W-:Y:S01]  /*0be0*/  IMAD R10, R11, R7, R10 ;  /* 0x000000070b0a7224 */ /* 0x000fe200078e020a */
[----:B------:R-:W-:-:S04]  /*0bf0*/  LOP3.LUT R7, R4, R13, RZ, 0x3c, !PT ;  /* 0x0000000d04077212 */ /* 0x000fc800078e3cff */
[----:B------:R-:W-:Y:S02]  /*0c00*/  ISETP.GT.U32.AND P1, PT, R13, R10, PT ;  /* 0x0000000a0d00720c */ /* 0x000fe40003f24070 */
[----:B------:R-:W-:-:S11]  /*0c10*/  ISETP.GE.AND P0, PT, R7, RZ, PT ;  /* 0x000000ff0700720c */ /* 0x000fd60003f06270 */
[----:B------:R-:W-:Y:S01]  /*0c20*/  @!P1 IMAD.IADD R10, R10, 0x1, -R13 ;  /* 0x000000010a0a9824 */ /* 0x000fe200078e0a0d */
[----:B------:R-:W-:Y:S02]  /*0c30*/  @!P1 IADD3 R11, R11, 0x1, RZ ;  /* 0x000000010b0b9810 */ /* 0x000fe40007ffe0ff */
[----:B------:R-:W-:Y:S02]  /*0c40*/  ISETP.NE.AND P1, PT, R2, RZ, PT ;  /* 0x000000ff0200720c */ /* 0x000fe40003f25270 */
[----:B------:R-:W-:-:S13]  /*0c50*/  ISETP.GE.U32.AND P2, PT, R10, R13, PT ;  /* 0x0000000d0a00720c */ /* 0x000fda0003f46070 */
[----:B------:R-:W-:-:S04]  /*0c60*/  @P2 VIADD R11, R11, 0x1 ;  /* 0x000000010b0b2836 */ /* 0x000fc80000000000 */
[----:B------:R-:W-:-:S04]  /*0c70*/  IMAD.MOV.U32 R7, RZ, RZ, R11 ;  /* 0x000000ffff077224 */ /* 0x000fc800078e000b */
        /* <DEDUP_REMOVED lines=16> */
[----:B------:R-:W-:Y:S02]  /*0d80*/  MOV R32, R18 ;  /* 0x0000001200207202 */ /* 0x000fe40000000f00 */
[----:B------:R-:W-:Y:S01]  /*0d90*/  MOV R33, R19 ;  /* 0x0000001300217202 */ /* 0x000fe20000000f00 */
[----:B------:R-:W-:Y:S05]  /*0da0*/  BRA `(.L_x_102) ;  /* 0x00000000004c7947 */ /* 0x000fea0003800000 */
.L_x_101:
        /* <DEDUP_REMOVED lines=19> */
.L_x_102:
[----:B------:R-:W-:Y:S05]  /*0ee0*/  BSYNC B0 ;  /* 0x0000000000007941 */ /* 0x000fea0003800000 */
.L_x_100:
        /* <DEDUP_REMOVED lines=43> */
.L_x_104:
        /* <DEDUP_REMOVED lines=19> */
.L_x_105:
[----:B------:R-:W-:Y:S05]  /*12d0*/  BSYNC B0 ;  /* 0x0000000000007941 */ /* 0x000fea0003800000 */
.L_x_103:
[----:B------:R-:W0:Y:S01]  /*12e0*/  LDC R9, c[0x0][0x2c4] ;  /* 0x0000b100ff097b82 */ /* 0x000e220000000800 */
[----:B------:R-:W1:Y:S01]  /*12f0*/  S2R R16, SR_TID.X ;  /* 0x0000000000107919 */ /* 0x000e620000002100 */
[----:B------:R-:W-:Y:S01]  /*1300*/  ISETP.GT.AND P4, PT, R3, RZ, PT ;  /* 0x000000ff0300720c */ /* 0x000fe20003f84270 */
[----:B------:R-:W-:Y:S01]  /*1310*/  ULDC UR5, c[0x0][0x3c4] ;  /* 0x0000f10000057ab9 */ /* 0x000fe20000000800 */
[----:B------:R-:W-:Y:S01]  /*1320*/  ULDC.64 UR8, c[0x0][0x208] ;  /* 0x0000820000087ab9 */ /* 0x000fe20000000a00 */
[----:B------:R-:W-:Y:S01]  /*1330*/  BSSY B0, `(.L_x_106) ;  /* 0x000003e000007945 */ /* 0x000fe20003800000 */
[----:B------:R-:W-:Y:S01]  /*1340*/  IMAD.MOV.U32 R29, RZ, RZ, -0x800000 ;  /* 0xff800000ff1d7424 */ /* 0x000fe200078e00ff */
[----:B0-----:R-:W-:-:S04]  /*1350*/  IABS R8, R9 ;  /* 0x0000000900087213 */ /* 0x001fc80000000000 */
[----:B------:R-:W0:Y:S01]  /*1360*/  I2F.RP R17, R8 ;  /* 0x0000000800117306 */ /* 0x000e220000209400 */
[----:B-1----:R-:W-:-:S07]  /*1370*/  ISETP.GT.AND P1, PT, R16, 0x7f, PT ;  /* 0x0000007f1000780c */ /* 0x002fce0003f24270 */
        /* <DEDUP_REMOVED lines=9> */
[----:B------:R-:W-:Y:S02]  /*1410*/  ISETP.GE.AND P2, PT, R6, RZ, PT ;  /* 0x000000ff0600720c */ /* 0x000fe40003f46270 */
[----:B------:R-:W-:Y:S01]  /*1420*/  SHF.R.S32.HI R6, RZ, 0x1f, R3 ;  /* 0x0000001fff067819 */ /* 0x000fe20000011403 */
[----:B------:R-:W-:-:S04]  /*1430*/  IMAD.HI.U32 R17, R18, R7, RZ ;  /* 0x0000000712117227 */ /* 0x000fc800078e00ff */
[----:B------:R-:W-:-:S04]  /*1440*/  IMAD.MOV R18, RZ, RZ, -R17 ;  /* 0x000000ffff127224 */ /* 0x000fc800078e0a11 */
[C---:B------:R-:W-:Y:S01]  /*1450*/  IMAD R19, R8.reuse, R18, R7 ;  /* 0x0000001208137224 */ /* 0x040fe200078e0207 */
[----:B------:R-:W-:Y:S01]  /*1460*/  LEA.HI.SX32 R18, R3, 0x1, 0x1 ;  /* 0x0000000103127811 */ /* 0x000fe200078f0aff */
[----:B------:R-:W0:Y:S01]  /*1470*/  @!P1 S2R R7, SR_CgaCtaId ;  /* 0x0000000000079919 */ /* 0x000e220000008800 */
[----:B------:R-:W-:Y:S01]  /*1480*/  @!P4 IMAD.MOV R18, RZ, RZ, R6 ;  /* 0x000000ffff12c224 */ /* 0x000fe200078e0206 */
[----:B------:R-:W-:Y:S02]  /*1490*/  @!P1 MOV R6, 0x400 ;  /* 0x0000040000069802 */ /* 0x000fe40000000f00 */
[----:B------:R-:W-:-:S13]  /*14a0*/  ISETP.GT.U32.AND P0, PT, R8, R19, PT ;  /* 0x000000130800720c */ /* 0x000fda0003f04070 */
[----:B------:R-:W-:Y:S02]  /*14b0*/  @!P0 IMAD.IADD R19, R19, 0x1, -R8 ;  /* 0x0000000113138824 */ /* 0x000fe400078e0a08 */
[----:B------:R-:W-:Y:S01]  /*14c0*/  @!P0 VIADD R17, R17, 0x1 ;  /* 0x0000000111118836 */ /* 0x000fe20000000000 */
[----:B------:R-:W-:Y:S02]  /*14d0*/  ISETP.NE.AND P0, PT, R9, RZ, PT ;  /* 0x000000ff0900720c */ /* 0x000fe40003f05270 */
[----:B------:R-:W-:Y:S02]  /*14e0*/  ISETP.GE.U32.AND P3, PT, R19, R8, PT ;  /* 0x000000081300720c */ /* 0x000fe40003f66070 */
[----:B------:R-:W-:-:S04]  /*14f0*/  SHF.R.S32.HI R19, RZ, 0x1f, R16 ;  /* 0x0000001fff137819 */ /* 0x000fc80000011410 */
[----:B------:R-:W-:-:S04]  /*1500*/  LEA.HI R8, R19, R16, RZ, 0x2 ;  /* 0x0000001013087211 */ /* 0x000fc800078f10ff */
[----:B------:R-:W-:Y:S02]  /*1510*/  SHF.R.S32.HI R21, RZ, 0x2, R8 ;  /* 0x00000002ff157819 */ /* 0x000fe40000011408 */
[----:B0-----:R-:W-:Y:S01]  /*1520*/  @!P1 LEA R6, R7, R6, 0x18 ;  /* 0x0000000607069211 */ /* 0x001fe200078ec0ff */
[----:B------:R-:W-:Y:S01]  /*1530*/  @P3 VIADD R17, R17, 0x1 ;  /* 0x0000000111113836 */ /* 0x000fe20000000000 */
[----:B------:R-:W-:-:S03]  /*1540*/  LOP3.LUT R7, R8, 0xfffffffc, RZ, 0xc0, !PT ;  /* 0xfffffffc08077812 */ /* 0x000fc600078ec0ff */
[----:B------:R-:W-:Y:S01]  /*1550*/  @!P2 IMAD.MOV R17, RZ, RZ, -R17 ;  /* 0x000000ffff11a224 */ /* 0x000fe200078e0a11 */
[----:B------:R-:W-:Y:S01]  /*1560*/  @!P0 LOP3.LUT R17, RZ, R9, RZ, 0x33, !PT ;  /* 0x00000009ff118212 */ /* 0x000fe200078e33ff */
[----:B------:R-:W-:Y:S01]  /*1570*/  IMAD.IADD R8, R16, 0x1, -R7 ;  /* 0x0000000110087824 */ /* 0x000fe200078e0a07 */
[----:B------:R-:W-:-:S03]  /*1580*/  ISETP.GE.AND P0, PT, R21, UR5, PT ;  /* 0x0000000515007c0c */ /* 0x000fc6000bf06270 */
[----:B------:R-:W-:Y:S02]  /*1590*/  IMAD R3, R18, R17, RZ ;  /* 0x0000001112037224 */ /* 0x000fe400078e02ff */
[----:B------:R-:W-:Y:S02]  /*15a0*/  @!P1 IMAD R17, R21, 0x14, R6 ;  /* 0x0000001415119824 */ /* 0x000fe400078e0206 */
[----:B------:R-:W-:Y:S01]  /*15b0*/  IMAD.MOV.U32 R18, RZ, RZ, -0x800000 ;  /* 0xff800000ff127424 */ /* 0x000fe200078e00ff */
[----:B------:R-:W-:Y:S01]  /*15c0*/  IABS R31, R3 ;  /* 0x00000003001f7213 */ /* 0x000fe20000000000 */
[----:B------:R-:W-:-:S04]  /*15d0*/  @!P1 IMAD R17, R8, 0x4, R17 ;  /* 0x0000000408119824 */ /* 0x000fc800078e0211 */
[----:B------:R-:W-:Y:S01]  /*15e0*/  VIADD R22, R31, UR4 ;  /* 0x000000041f167c36 */ /* 0x000fe20008000000 */
[----:B------:R-:W-:Y:S06]  /*15f0*/  @P0 BRA `(.L_x_107) ;  /* 0x0000000000440947 */ /* 0x000fec0003800000 */
[----:B------:R-:W-:Y:S02]  /*1600*/  IADD3 R27, P2, R20, -UR7, RZ ;  /* 0x80000007141b7c10 */ /* 0x000fe4000ff5e0ff */
[----:B------:R-:W-:Y:S02]  /*1610*/  SHF.R.S32.HI R7, RZ, 0x1f, R8 ;  /* 0x0000001fff077819 */ /* 0x000fe40000011408 */
[----:B------:R-:W-:Y:S02]  /*1620*/  ISETP.GT.U32.AND P0, PT, R27, R8, PT ;  /* 0x000000081b00720c */ /* 0x000fe40003f04070 */
[----:B------:R-:W-:-:S04]  /*1630*/  IADD3.X R6, R5, ~UR6, RZ, P2, !PT ;  /* 0x8000000605067c10 */ /* 0x000fc800097fe4ff */
[----:B------:R-:W-:-:S13]  /*1640*/  ISETP.GT.AND.EX P0, PT, R6, R7, PT, P0 ;  /* 0x000000070600720c */ /* 0x000fda0003f04300 */
[----:B------:R-:W-:Y:S05]  /*1650*/  @!P0 BRA `(.L_x_107) ;  /* 0x00000000002c8947 */ /* 0x000fea0003800000 */
[----:B------:R-:W-:Y:S01]  /*1660*/  IADD3 R34, P0, R8, UR7, RZ ;  /* 0x0000000708227c10 */ /* 0x000fe2000ff1e0ff */
[----:B------:R-:W-:Y:S01]  /*1670*/  IMAD R27, R5, R21, RZ ;  /* 0x00000015051b7224 */ /* 0x000fe200078e02ff */
[----:B------:R-:W-:Y:S01]  /*1680*/  SHF.R.S32.HI R6, RZ, 0x1f, R21 ;  /* 0x0000001fff067819 */ /* 0x000fe20000011415 */
[----:B------:R-:W-:Y:S01]  /*1690*/  ULDC.64 UR4, c[0x0][0x2b8] ;  /* 0x0000ae0000047ab9 */ /* 0x000fe20000000a00 */
[----:B------:R-:W-:-:S03]  /*16a0*/  IADD3.X R35, R7, UR6, RZ, P0, !PT ;  /* 0x0000000607237c10 */ /* 0x000fc600087fe4ff */
[C---:B------:R-:W-:Y:S02]  /*16b0*/  IMAD R6, R20.reuse, R6, R27 ;  /* 0x0000000614067224 */ /* 0x040fe400078e021b */
[----:B------:R-:W-:-:S04]  /*16c0*/  IMAD.WIDE.U32 R34, R20, R21, R34 ;  /* 0x0000001514227225 */ /* 0x000fc800078e0022 */
[----:B------:R-:W-:Y:S01]  /*16d0*/  IMAD.IADD R6, R35, 0x1, R6 ;  /* 0x0000000123067824 */ /* 0x000fe200078e0206 */
[----:B------:R-:W-:-:S04]  /*16e0*/  LEA R26, P0, R34, UR4, 0x2 ;  /* 0x00000004221a7c11 */ /* 0x000fc8000f8010ff */
[----:B------:R-:W-:-:S05]  /*16f0*/  LEA.HI.X R27, R34, UR5, R6, 0x2, P0 ;  /* 0x00000005221b7c11 */ /* 0x000fca00080f1406 */
[----:B------:R0:W5:Y:S04]  /*1700*/  LDG.E R18, desc[UR8][R26.64] ;  /* 0x000000081a127981 */ /* 0x000168000c1e1900 */
.L_x_107:
[----:B------:R-:W-:Y:S05]  /*1710*/  BSYNC B0 ;  /* 0x0000000000007941 */ /* 0x000fea0003800000 */
.L_x_106:
[----:B-----5:R1:W-:Y:S01]  /*1720*/  @!P1 STS [R17], R18 ;  /* 0x0000001211009388 */ /* 0x0203e20000000800 */
[----:B------:R-:W-:Y:S01]  /*1730*/  BSSY B0, `(.L_x_108) ;  /* 0x000000d000007945 */ /* 0x000fe20003800000 */
[----:B------:R-:W-:Y:S06]  /*1740*/  BAR.SYNC.DEFER_BLOCKING 0x0 ;  /* 0x0000000000007b1d */ /* 0x000fec0000010000 */
[----:B------:R-:W-:Y:S05]  /*1750*/  @P1 BRA `(.L_x_109) ;  /* 0x0000000000281947 */ /* 0x000fea0003800000 */
[----:B------:R-:W2:Y:S01]  /*1760*/  S2R R6, SR_CgaCtaId ;  /* 0x0000000000067919 */ /* 0x000ea20000008800 */
[----:B------:R-:W-:Y:S02]  /*1770*/  LEA.HI R8, R19, R16, RZ, 0x5 ;  /* 0x0000001013087211 */ /* 0x000fe400078f28ff */
[----:B------:R-:W-:Y:S02]  /*1780*/  MOV R7, 0x400 ;  /* 0x0000040000077802 */ /* 0x000fe40000000f00 */
[----:B-1----:R-:W-:-:S05]  /*1790*/  LOP3.LUT R17, R8, 0xffffffe0, RZ, 0xc0, !PT ;  /* 0xffffffe008117812 */ /* 0x002fca00078ec0ff */
[----:B------:R-:W-:Y:S01]  /*17a0*/  IMAD.IADD R17, R16, 0x1, -R17 ;  /* 0x0000000110117824 */ /* 0x000fe200078e0a11 */
[----:B--2---:R-:W-:Y:S02]  /*17b0*/  LEA R6, R6, R7, 0x18 ;  /* 0x0000000706067211 */ /* 0x004fe400078ec0ff */
[----:B------:R-:W-:-:S03]  /*17c0*/  SHF.R.S32.HI R7, RZ, 0x5, R8 ;  /* 0x00000005ff077819 */ /* 0x000fc60000011408 */
[----:B------:R-:W-:-:S04]  /*17d0*/  IMAD R6, R17, 0x14, R6 ;  /* 0x0000001411067824 */ /* 0x000fc800078e0206 */
[----:B------:R-:W-:-:S05]  /*17e0*/  IMAD R6, R7, 0x4, R6 ;  /* 0x0000000407067824 */ /* 0x000fca00078e0206 */
[----:B------:R2:W3:Y:S02]  /*17f0*/  LDS R29, [R6] ;  /* 0x00000000061d7984 */ /* 0x0004e40000000800 */
.L_x_109:
[----:B------:R-:W-:Y:S05]  /*1800*/  BSYNC B0 ;  /* 0x0000000000007941 */ /* 0x000fea0003800000 */
.L_x_108:
[----:B0--3--:R-:W0:Y:S01]  /*1810*/  SHFL.BFLY PT, R26, R29, 0x10, 0x1f ;  /* 0x0e001f001d1a7f89 */ /* 0x009e2200000e0000 */
[----:B-1----:R-:W1:Y:S01]  /*1820*/  LDC R17, c[0x0][0x270] ;  /* 0x00009c00ff117b82 */ /* 0x002e620000000800 */
[----:B------:R-:W-:Y:S01]  /*1830*/  ISETP.GT.AND P5, PT, R3, RZ, PT ;  /* 0x000000ff0300720c */ /* 0x000fe20003fa4270 */
[----:B------:R-:W-:Y:S01]  /*1840*/  BSSY B1, `(.L_x_110) ;  /* 0x0000236000017945 */ /* 0x000fe20003800000 */
[----:B0-----:R-:W-:Y:S02]  /*1850*/  FMNMX.FTZ R26, R26, R29, !PT ;  /* 0x0000001d1a1a7209 */ /* 0x001fe40007810000 */
[----:B-1----:R-:W-:-:S03]  /*1860*/  IABS R36, R17 ;  /* 0x0000001100247213 */ /* 0x002fc60000000000 */
[----:B------:R-:W0:Y:S02]  /*1870*/  SHFL.BFLY PT, R7, R26, 0x8, 0x1f ;  /* 0x0d001f001a077f89 */ /* 0x000e2400000e0000 */
[----:B------:R-:W-:Y:S01]  /*1880*/  IMAD.MOV R36, RZ, RZ, -R36 ;  /* 0x000000ffff247224 */ /* 0x000fe200078e0a24 */
[----:B0-----:R-:W-:-:S05]  /*1890*/  FMNMX.FTZ R7, R26, R7, !PT ;  /* 0x000000071a077209 */ /* 0x001fca0007810000 */
[----:B------:R-:W0:Y:S02]  /*18a0*/  SHFL.BFLY PT, R8, R7, 0x4, 0x1f ;  /* 0x0c801f0007087f89 */ /* 0x000e2400000e0000 */
[----:B0-----:R-:W-:-:S05]  /*18b0*/  FMNMX.FTZ R8, R7, R8, !PT ;  /* 0x0000000807087209 */ /* 0x001fca0007810000 */
[----:B------:R-:W0:Y:S02]  /*18c0*/  SHFL.BFLY PT, R27, R8, 0x2, 0x1f ;  /* 0x0c401f00081b7f89 */ /* 0x000e2400000e0000 */
[----:B0-----:R-:W-:Y:S02]  /*18d0*/  FMNMX.FTZ R27, R8, R27, !PT ;  /* 0x0000001b081b7209 */ /* 0x001fe40007810000 */
[----:B------:R-:W0:Y:S03]  /*18e0*/  I2F.RP R8, R31 ;  /* 0x0000001f00087306 */ /* 0x000e260000209400 */
[----:B--2---:R-:W1:Y:S05]  /*18f0*/  SHFL.BFLY PT, R6, R27, 0x1, 0x1f ;  /* 0x0c201f001b067f89 */ /* 0x004e6a00000e0000 */
[----:B0-----:R-:W0:Y:S01]  /*1900*/  MUFU.RCP R8, R8 ;  /* 0x0000000800087308 */ /* 0x001e220000001000 */
[----:B-1----:R-:W-:-:S02]  /*1910*/  FMNMX.FTZ R6, R27, R6, !PT ;  /* 0x000000061b067209 */ /* 0x002fc40007810000 */
[----:B------:R-:W-:Y:S02]  /*1920*/  IABS R27, R17 ;  /* 0x00000011001b7213 */ /* 0x000fe40000000000 */
[----:B------:R-:W-:Y:S01]  /*1930*/  FSETP.NEU.FTZ.AND P0, PT, R6, -INF , PT ;  /* 0xff8000000600780b */ /* 0x000fe20003f1d000 */
[----:B0-----:R-:W-:Y:S02]  /*1940*/  VIADD R34, R8, 0xffffffe ;  /* 0x0ffffffe08227836 */ /* 0x001fe40000000000 */
[----:B------:R-:W0:Y:S01]  /*1950*/  I2F.U32.RP R26, R27 ;  /* 0x0000001b001a7306 */ /* 0x000e220000209000 */
[----:B------:R-:W-:Y:S02]  /*1960*/  FSEL R18, R6, RZ, P0 ;  /* 0x000000ff06127208 */ /* 0x000fe40000000000 */
[----:B------:R-:W-:-:S03]  /*1970*/  ISETP.GT.AND P0, PT, R2, RZ, PT ;  /* 0x000000ff0200720c */ /* 0x000fc60003f04270 */
[----:B------:R-:W-:Y:S02]  /*1980*/  FADD.FTZ R21, -R18, R29 ;  /* 0x0000001d12157221 */ /* 0x000fe40000010100 */
[----:B------:R1:W-:Y:S02]  /*1990*/  F2I.FTZ.U32.TRUNC.NTZ R35, R34 ;  /* 0x0000002200237305 */ /* 0x0003e4000021f000 */
[----:B------:R-:W-:-:S06]  /*19a0*/  FMUL.FTZ R21, R21, 1.4426950216293334961 ;  /* 0x3fb8aa3b15157820 */ /* 0x000fcc0000410000 */
[----:B0-----:R-:W0:Y:S01]  /*19b0*/  MUFU.RCP R6, R26 ;  /* 0x0000001a00067308 */ /* 0x001e220000001000 */
[----:B-1----:R-:W-:-:S07]  /*19c0*/  IMAD.MOV.U32 R34, RZ, RZ, RZ ;  /* 0x000000ffff227224 */ /* 0x002fce00078e00ff */
[----:B------:R-:W1:Y:S01]  /*19d0*/  MUFU.EX2 R21, R21 ;  /* 0x0000001500157308 */ /* 0x000e620000000800 */
[----:B0-----:R-:W-:Y:S01]  /*19e0*/  VIADD R38, R6, 0xffffffe ;  /* 0x0ffffffe06267836 */ /* 0x001fe20000000000 */
[----:B------:R-:W-:Y:S01]  /*19f0*/  IABS R26, R22 ;  /* 0x00000016001a7213 */ /* 0x000fe20000000000 */
[----:B------:R-:W-:-:S05]  /*1a00*/  IMAD.MOV R6, RZ, RZ, -R35 ;  /* 0x000000ffff067224 */ /* 0x000fca00078e0a23 */
[----:B------:R-:W0:Y:S01]  /*1a10*/  F2I.FTZ.U32.TRUNC.NTZ R39, R38 ;  /* 0x0000002600277305 */ /* 0x000e22000021f000 */
[----:B-1----:R-:W1:Y:S01]  /*1a20*/  SHFL.BFLY PT, R30, R21, 0x10, 0x1f ;  /* 0x0e001f00151e7f89 */ /* 0x002e6200000e0000 */
[----:B0-----:R-:W-:Y:S02]  /*1a30*/  IMAD.MOV R8, RZ, RZ, -R39 ;  /* 0x000000ffff087224 */ /* 0x001fe400078e0a27 */
[----:B------:R-:W-:Y:S02]  /*1a40*/  IMAD.MOV.U32 R38, RZ, RZ, RZ ;  /* 0x000000ffff267224 */ /* 0x000fe400078e00ff */
[----:B-1----:R-:W-:Y:S01]  /*1a50*/  FADD.FTZ R30, R21, R30 ;  /* 0x0000001e151e7221 */ /* 0x002fe20000010000 */
[----:B------:R-:W-:Y:S01]  /*1a60*/  IMAD R21, R6, R31, RZ ;  /* 0x0000001f06157224 */ /* 0x000fe200078e02ff */
[----:B------:R-:W-:-:S03]  /*1a70*/  IABS R6, R3 ;  /* 0x0000000300067213 */ /* 0x000fc60000000000 */
[----:B------:R-:W0:Y:S01]  /*1a80*/  SHFL.BFLY PT, R7, R30, 0x8, 0x1f ;  /* 0x0d001f001e077f89 */ /* 0x000e2200000e0000 */
[----:B------:R-:W-:-:S04]  /*1a90*/  IMAD.HI.U32 R21, R35, R21, R34 ;  /* 0x0000001523157227 */ /* 0x000fc800078e0022 */
[----:B------:R-:W-:Y:S02]  /*1aa0*/  IMAD.MOV R6, RZ, RZ, -R6 ;  /* 0x000000ffff067224 */ /* 0x000fe400078e0a06 */
[----:B------:R-:W-:-:S04]  /*1ab0*/  IMAD.HI.U32 R21, R21, R26, RZ ;  /* 0x0000001a15157227 */ /* 0x000fc800078e00ff */
[----:B------:R-:W-:Y:S02]  /*1ac0*/  IMAD R6, R21, R6, R26 ;  /* 0x0000000615067224 */ /* 0x000fe400078e021a */
[----:B------:R-:W-:-:S03]  /*1ad0*/  IMAD R35, R8, R27, RZ ;  /* 0x0000001b08237224 */ /* 0x000fc600078e02ff */
[----:B------:R-:W-:Y:S01]  /*1ae0*/  ISETP.GT.U32.AND P1, PT, R31, R6, PT ;  /* 0x000000061f00720c */ /* 0x000fe20003f24070 */
[----:B------:R-:W-:-:S04]  /*1af0*/  IMAD.HI.U32 R35, R39, R35, R38 ;  /* 0x0000002327237227 */ /* 0x000fc800078e0026 */
[----:B0-----:R-:W-:-:S05]  /*1b00*/  FADD.FTZ R7, R30, R7 ;  /* 0x000000071e077221 */ /* 0x001fca0000010000 */
[----:B------:R-:W0:Y:S03]  /*1b10*/  SHFL.BFLY PT, R28, R7, 0x4, 0x1f ;  /* 0x0c801f00071c7f89 */ /* 0x000e2600000e0000 */
[----:B------:R-:W-:Y:S02]  /*1b20*/  @!P1 IMAD.IADD R6, R6, 0x1, -R31 ;  /* 0x0000000106069824 */ /* 0x000fe400078e0a1f */
[----:B------:R-:W-:Y:S01]  /*1b30*/  @!P1 VIADD R21, R21, 0x1 ;  /* 0x0000000115159836 */ /* 0x000fe20000000000 */
[----:B------:R-:W-:Y:S02]  /*1b40*/  ISETP.NE.AND P1, PT, R3, RZ, PT ;  /* 0x000000ff0300720c */ /* 0x000fe40003f25270 */
[----:B------:R-:W-:Y:S02]  /*1b50*/  ISETP.GE.U32.AND P4, PT, R6, R31, PT ;  /* 0x0000001f0600720c */ /* 0x000fe40003f86070 */
[----:B------:R-:W-:-:S11]  /*1b60*/  SHF.R.S32.HI R6, RZ, 0x1f, R2 ;  /* 0x0000001fff067819 */ /* 0x000fd60000011402 */
[----:B------:R-:W-:Y:S02]  /*1b70*/  @P4 VIADD R21, R21, 0x1 ;  /* 0x0000000115154836 */ /* 0x000fe40000000000 */
[----:B0-----:R-:W-:Y:S01]  /*1b80*/  FADD.FTZ R28, R7, R28 ;  /* 0x0000001c071c7221 */ /* 0x001fe20000010000 */
[----:B------:R-:W-:Y:S02]  /*1b90*/  IABS R7, R4 ;  /* 0x0000000400077213 */ /* 0x000fe40000000000 */
[----:B------:R-:W-:Y:S02]  /*1ba0*/  LOP3.LUT R4, R4, R17, RZ, 0x3c, !PT ;  /* 0x0000001104047212 */ /* 0x000fe400078e3cff */
[----:B------:R-:W0:Y:S01]  /*1bb0*/  SHFL.BFLY PT, R37, R28, 0x2, 0x1f ;  /* 0x0c401f001c257f89 */ /* 0x000e2200000e0000 */
[----:B------:R-:W-:-:S04]  /*1bc0*/  IMAD.HI.U32 R34, R35, R7, RZ ;  /* 0x0000000723227227 */ /* 0x000fc800078e00ff */
[----:B------:R-:W-:-:S04]  /*1bd0*/  IMAD.HI.U32 R35, R35, R26, RZ ;  /* 0x0000001a23237227 */ /* 0x000fc800078e00ff */
[-C--:B------:R-:W-:Y:S01]  /*1be0*/  IMAD R30, R34, R36.reuse, R7 ;  /* 0x00000024221e7224 */ /* 0x080fe200078e0207 */
[----:B------:R-:W-:Y:S01]  /*1bf0*/  LEA.HI.SX32 R7, R2, 0x1, 0x1 ;  /* 0x0000000102077811 */ /* 0x000fe200078f0aff */
[----:B------:R-:W-:Y:S02]  /*1c00*/  IMAD R36, R35, R36, R26 ;  /* 0x0000002423247224 */ /* 0x000fe400078e021a */
[----:B------:R-:W-:Y:S01]  /*1c10*/  @!P0 IMAD.MOV R7, RZ, RZ, R6 ;  /* 0x000000ffff078224 */ /* 0x000fe200078e0206 */
[C---:B------:R-:W-:Y:S01]  /*1c20*/  ISETP.GT.U32.AND P3, PT, R27.reuse, R30, PT ;  /* 0x0000001e1b00720c */ /* 0x040fe20003f64070 */
[----:B------:R-:W1:Y:S01]  /*1c30*/  LDC.U8 R26, c[0x0][0x3d9] ;  /* 0x0000f640ff1a7b82 */ /* 0x000e620000000000 */
[----:B------:R-:W-:Y:S02]  /*1c40*/  ISETP.GT.U32.AND P2, PT, R27, R36, PT ;  /* 0x000000241b00720c */ /* 0x000fe40003f44070 */
[----:B------:R-:W-:Y:S01]  /*1c50*/  LEA.HI.SX32 R6, R3, 0x1, 0x1 ;  /* 0x0000000103067811 */ /* 0x000fe200078f0aff */
[----:B0-----:R-:W-:Y:S01]  /*1c60*/  FADD.FTZ R37, R28, R37 ;  /* 0x000000251c257221 */ /* 0x001fe20000010000 */
[----:B------:R-:W-:-:S07]  /*1c70*/  LOP3.LUT R28, R22, R31, RZ, 0x3c, !PT ;  /* 0x0000001f161c7212 */ /* 0x000fce00078e3cff */
[--C-:B------:R-:W-:Y:S01]  /*1c80*/  @!P3 IMAD.IADD R30, R30, 0x1, -R27.reuse ;  /* 0x000000011e1eb824 */ /* 0x100fe200078e0a1b */
[----:B------:R-:W-:Y:S01]  /*1c90*/  LOP3.LUT R22, R22, R17, RZ, 0x3c, !PT ;  /* 0x0000001116167212 */ /* 0x000fe200078e3cff */
[----:B------:R-:W0:Y:S01]  /*1ca0*/  SHFL.BFLY PT, R8, R37, 0x1, 0x1f ;  /* 0x0c201f0025087f89 */ /* 0x000e2200000e0000 */
[----:B------:R-:W-:Y:S01]  /*1cb0*/  ISETP.GE.AND P0, PT, R28, RZ, PT ;  /* 0x000000ff1c00720c */ /* 0x000fe20003f06270 */
[----:B------:R-:W-:Y:S01]  /*1cc0*/  @!P2 IMAD.IADD R36, R36, 0x1, -R27 ;  /* 0x000000012424a824 */ /* 0x000fe200078e0a1b */
[----:B------:R-:W-:Y:S01]  /*1cd0*/  SHF.R.S32.HI R28, RZ, 0x1f, R3 ;  /* 0x0000001fff1c7819 */ /* 0x000fe20000011403 */
[----:B------:R-:W-:Y:S01]  /*1ce0*/  @!P3 VIADD R34, R34, 0x1 ;  /* 0x000000012222b836 */ /* 0x000fe20000000000 */
[-C--:B------:R-:W-:Y:S01]  /*1cf0*/  ISETP.GE.U32.AND P4, PT, R30, R27.reuse, PT ;  /* 0x0000001b1e00720c */ /* 0x080fe20003f86070 */
[----:B------:R-:W-:Y:S01]  /*1d00*/  @!P2 VIADD R35, R35, 0x1 ;  /* 0x000000012323a836 */ /* 0x000fe20000000000 */
[----:B------:R-:W-:Y:S01]  /*1d10*/  ISETP.GE.AND P3, PT, R22, RZ, PT ;  /* 0x000000ff1600720c */ /* 0x000fe20003f66270 */
[----:B------:R-:W-:Y:S01]  /*1d20*/  @!P5 IMAD.MOV R6, RZ, RZ, R28 ;  /* 0x000000ffff06d224 */ /* 0x000fe200078e021c */
[----:B------:R-:W-:Y:S01]  /*1d30*/  ISETP.GE.U32.AND P5, PT, R36, R27, PT ;  /* 0x0000001b2400720c */ /* 0x000fe20003fa6070 */
[----:B------:R-:W-:Y:S01]  /*1d40*/  IMAD.MOV.U32 R28, RZ, RZ, 0x7f800000 ;  /* 0x7f800000ff1c7424 */ /* 0x000fe200078e00ff */
[----:B-1----:R-:W-:-:S03]  /*1d50*/  ISETP.NE.AND P2, PT, R26, RZ, PT ;  /* 0x000000ff1a00720c */ /* 0x002fc60003f45270 */
[----:B------:R-:W-:Y:S01]  /*1d60*/  @!P0 IMAD.MOV R21, RZ, RZ, -R21 ;  /* 0x000000ffff158224 */ /* 0x000fe200078e0a15 */
[----:B------:R-:W-:Y:S02]  /*1d70*/  @!P1 LOP3.LUT R21, RZ, R31, RZ, 0x33, !PT ;  /* 0x0000001fff159212 */ /* 0x000fe400078e33ff */
[----:B------:R-:W-:Y:S01]  /*1d80*/  ISETP.GE.AND P1, PT, R4, RZ, PT ;  /* 0x000000ff0400720c */ /* 0x000fe20003f26270 */
[----:B------:R-:W-:Y:S01]  /*1d90*/  @P4 VIADD R34, R34, 0x1 ;  /* 0x0000000122224836 */ /* 0x000fe20000000000 */
[C---:B------:R-:W-:Y:S02]  /*1da0*/  LOP3.LUT P4, RZ, R16.reuse, 0x1f, RZ, 0xc0, !PT ;  /* 0x0000001f10ff7812 */ /* 0x040fe4000788c0ff */
[----:B------:R-:W-:Y:S01]  /*1db0*/  LOP3.LUT R31, RZ, R17, RZ, 0x33, !PT ;  /* 0x00000011ff1f7212 */ /* 0x000fe200078e33ff */
[----:B------:R-:W-:Y:S01]  /*1dc0*/  @P5 VIADD R35, R35, 0x1 ;  /* 0x0000000123235836 */ /* 0x000fe20000000000 */
[----:B------:R-:W-:Y:S01]  /*1dd0*/  ISETP.GT.OR P4, PT, R16, 0x7f, P4 ;  /* 0x0000007f1000780c */ /* 0x000fe20002784670 */
[----:B0-----:R-:W-:Y:S01]  /*1de0*/  FADD.FTZ R8, R37, R8 ;  /* 0x0000000825087221 */ /* 0x001fe20000010000 */
[----:B------:R-:W-:Y:S01]  /*1df0*/  ISETP.NE.AND P5, PT, R17, RZ, PT ;  /* 0x000000ff1100720c */ /* 0x000fe20003fa5270 */
[----:B------:R-:W-:Y:S01]  /*1e00*/  IMAD.MOV.U32 R4, RZ, RZ, R35 ;  /* 0x000000ffff047224 */ /* 0x000fe200078e0023 */
[----:B------:R-:W-:-:S02]  /*1e10*/  SEL R9, R9, 0x1, !P2 ;  /* 0x0000000109097807 */ /* 0x000fc40005000000 */
[----:B------:R-:W-:Y:S01]  /*1e20*/  FSETP.NE.FTZ.AND P0, PT, R8, RZ, PT ;  /* 0x000000ff0800720b */ /* 0x000fe20003f15000 */
[----:B------:R-:W-:Y:S01]  /*1e30*/  @!P1 IMAD.MOV R34, RZ, RZ, -R34 ;  /* 0x000000ffff229224 */ /* 0x000fe200078e0a22 */
[----:B------:R-:W-:Y:S01]  /*1e40*/  ISETP.LT.U32.AND P1, PT, R24, R21, PT ;  /* 0x000000151800720c */ /* 0x000fe20003f21070 */
[----:B------:R-:W-:Y:S01]  /*1e50*/  @!P3 IMAD.MOV R4, RZ, RZ, -R4 ;  /* 0x000000ffff04b224 */ /* 0x000fe200078e0a04 */
[----:B------:R-:W-:Y:S02]  /*1e60*/  SHF.R.S32.HI R35, RZ, 0x1f, R21 ;  /* 0x0000001fff237819 */ /* 0x000fe40000011415 */
[C---:B------:R-:W-:Y:S02]  /*1e70*/  SEL R34, R31.reuse, R34, !P5 ;  /* 0x000000221f227207 */ /* 0x040fe40006800000 */
[----:B------:R-:W-:Y:S02]  /*1e80*/  SEL R22, R31, R4, !P5 ;  /* 0x000000041f167207 */ /* 0x000fe40006800000 */
[----:B------:R-:W-:Y:S01]  /*1e90*/  ISETP.LT.AND.EX P1, PT, R25, R35, PT, P1 ;  /* 0x000000231900720c */ /* 0x000fe20003f21310 */
[----:B------:R-:W-:-:S02]  /*1ea0*/  IMAD R4, R34, R9, RZ ;  /* 0x0000000922047224 */ /* 0x000fc400078e02ff */
[----:B------:R0:W1:Y:S01]  /*1eb0*/  @P0 MUFU.LG2 R27, R8 ;  /* 0x00000008001b0308 */ /* 0x0000620000000c00 */
[----:B------:R-:W-:Y:S01]  /*1ec0*/  IMAD R31, R22, R9, RZ ;  /* 0x00000009161f7224 */ /* 0x000fe200078e02ff */
[----:B------:R-:W-:Y:S01]  /*1ed0*/  SEL R9, R24, R21, P1 ;  /* 0x0000001518097207 */ /* 0x000fe20000800000 */
[----:B------:R-:W-:Y:S02]  /*1ee0*/  IMAD R7, R7, R4, RZ ;  /* 0x0000000407077224 */ /* 0x000fe400078e02ff */
[----:B------:R-:W-:Y:S01]  /*1ef0*/  IMAD R6, R31, R6, RZ ;  /* 0x000000061f067224 */ /* 0x000fe200078e02ff */
[----:B0-----:R-:W-:Y:S01]  /*1f00*/  SEL R8, R25, R35, P1 ;  /* 0x0000002319087207 */ /* 0x001fe20000800000 */
[----:B-1----:R-:W-:Y:S01]  /*1f10*/  @P0 FFMA.FTZ R28, R27, 0.69314718246459960938, R18 ;  /* 0x3f3172181b1c0823 */ /* 0x002fe20000010012 */
[----:B------:R-:W-:Y:S06]  /*1f20*/  @P4 BRA `(.L_x_111) ;  /* 0x0000001c001c4947 */ /* 0x000fec0003800000 */
[----:B------:R-:W-:Y:S01]  /*1f30*/  ULDC.U8 UR4, c[0x0][0x3d8] ;  /* 0x0000f60000047ab9 */ /* 0x000fe20000000000 */
[----:B------:R-:W-:Y:S02]  /*1f40*/  LEA.HI R4, R19, R16, RZ, 0x5 ;  /* 0x0000001013047211 */ /* 0x000fe400078f28ff */
[----:B------:R-:W-:Y:S02]  /*1f50*/  ISETP.NE.AND P1, PT, RZ, UR4, PT ;  /* 0x00000004ff007c0c */ /* 0x000fe4000bf25270 */
[----:B------:R-:W-:-:S04]  /*1f60*/  SHF.R.S32.HI R4, RZ, 0x5, R4 ;  /* 0x00000005ff047819 */ /* 0x000fc80000011404 */
[----:B------:R-:W-:-:S04]  /*1f70*/  IADD3 R30, P0, R4, UR7, RZ ;  /* 0x00000007041e7c10 */ /* 0x000fc8000ff1e0ff */
[----:B------:R-:W-:-:S03]  /*1f80*/  LEA.HI.X.SX32 R31, R4, UR6, 0x1, P0 ;  /* 0x00000006041f7c11 */ /* 0x000fc600080f0eff */
[----:B------:R-:W-:Y:S06]  /*1f90*/  @!P1 BRA `(.L_x_112) ;  /* 0x0000001800f09947 */ /* 0x000fec0003800000 */
        /* <DEDUP_REMOVED lines=30> */
[----:B------:R-:W-:Y:S05]  /*2180*/  CALL.REL.NOINC `($__internal_2_$__cuda_sm20_div_s64) ;  /* 0x00000024006c7944 */ /* 0x000fea0003c00000 */
[-C--:B------:R-:W-:Y:S02]  /*2190*/  IADD3 R25, P0, RZ, -R18.reuse, RZ ;  /* 0x80000012ff197210 */ /* 0x080fe40007f1e0ff */
[----:B------:R-:W-:Y:S02]  /*21a0*/  MOV R40, R18 ;  /* 0x0000001200287202 */ /* 0x000fe40000000f00 */
[----:B------:R-:W-:Y:S01]  /*21b0*/  IADD3.X R17, RZ, ~R19, RZ, P0, !PT ;  /* 0x80000013ff117210 */ /* 0x000fe200007fe4ff */
[----:B------:R-:W-:Y:S01]  /*21c0*/  IMAD.WIDE.U32 R30, R34, R25, R30 ;  /* 0x00000019221e7225 */ /* 0x000fe200078e001e */
[----:B------:R-:W-:-:S03]  /*21d0*/  MOV R41, R19 ;  /* 0x0000001300297202 */ /* 0x000fc60000000f00 */
[----:B------:R-:W-:-:S04]  /*21e0*/  IMAD R16, R17, R34, RZ ;  /* 0x0000002211107224 */ /* 0x000fc800078e02ff */
[----:B------:R-:W-:-:S05]  /*21f0*/  IMAD R17, R21, R25, R16 ;  /* 0x0000001915117224 */ /* 0x000fca00078e0210 */
[----:B------:R-:W-:Y:S01]  /*2200*/  IADD3 R17, R31, R17, RZ ;  /* 0x000000111f117210 */ /* 0x000fe20007ffe0ff */
[----:B------:R-:W-:Y:S05]  /*2210*/  BRA `(.L_x_115) ;  /* 0x0000000000587947 */ /* 0x000fea0003800000 */
.L_x_114:
        /* <DEDUP_REMOVED lines=22> */
.L_x_115:
[----:B------:R-:W-:Y:S05]  /*2380*/  BSYNC B0 ;  /* 0x0000000000007941 */ /* 0x000fea0003800000 */
.L_x_113:
[----:B------:R-:W-:Y:S01]  /*2390*/  LOP3.LUT R16, R17, R0, RZ, 0xfc, !PT ;  /* 0x0000000011107212 */ /* 0x000fe200078efcff */
[----:B------:R-:W-:Y:S03]  /*23a0*/  BSSY B0, `(.L_x_116) ;  /* 0x0000028000007945 */ /* 0x000fe60003800000 */
        /* <DEDUP_REMOVED lines=9> */
[----:B------:R-:W-:Y:S02]  /*2440*/  IADD3.X R16, RZ, ~R19, RZ, P0, !PT ;  /* 0x80000013ff107210 */ /* 0x000fe400007fe4ff */
[----:B------:R-:W-:Y:S01]  /*2450*/  MOV R34, R18 ;  /* 0x0000001200227202 */ /* 0x000fe20000000f00 */
[----:B------:R-:W-:Y:S01]  /*2460*/  IMAD.WIDE.U32 R30, R23, R21, R30 ;  /* 0x00000015171e7225 */ /* 0x000fe200078e001e */
[----:B------:R-:W-:-:S03]  /*2470*/  MOV R35, R19 ;  /* 0x0000001300237202 */ /* 0x000fc60000000f00 */
[----:B------:R-:W-:-:S04]  /*2480*/  IMAD R16, R16, R23, RZ ;  /* 0x0000001710107224 */ /* 0x000fc800078e02ff */
[----:B------:R-:W-:-:S05]  /*2490*/  IMAD R0, R0, R21, R16 ;  /* 0x0000001500007224 */ /* 0x000fca00078e0210 */
[----:B------:R-:W-:Y:S01]  /*24a0*/  IADD3 R0, R31, R0, RZ ;  /* 0x000000001f007210 */ /* 0x000fe20007ffe0ff */
[----:B------:R-:W-:Y:S05]  /*24b0*/  BRA `(.L_x_118) ;  /* 0x0000000000587947 */ /* 0x000fea0003800000 */
.L_x_117:
        /* <DEDUP_REMOVED lines=22> */
.L_x_118:
[----:B------:R-:W-:Y:S05]  /*2620*/  BSYNC B0 ;  /* 0x0000000000007941 */ /* 0x000fea0003800000 */
.L_x_116:
        /* <DEDUP_REMOVED lines=11> */
[----:B------:R-:W-:Y:S05]  /*26e0*/  CALL.REL.NOINC `($__internal_2_$__cuda_sm20_div_s64) ;  /* 0x0000002000147944 */ /* 0x000fea0003c00000 */
[----:B------:R-:W-:-:S04]  /*26f0*/  IADD3 R17, P0, RZ, -R18, RZ ;  /* 0x80000012ff117210 */ /* 0x000fc80007f1e0ff */
[----:B------:R-:W-:Y:S01]  /*2700*/  IADD3.X R16, RZ, ~R19, RZ, P0, !PT ;  /* 0x80000013ff107210 */ /* 0x000fe200007fe4ff */
[----:B------:R-:W-:-:S04]  /*2710*/  IMAD.WIDE.U32 R34, R5, R17, R34 ;  /* 0x0000001105227225 */ /* 0x000fc800078e0022 */
[----:B------:R-:W-:-:S04]  /*2720*/  IMAD R16, R16, R5, RZ ;  /* 0x0000000510107224 */ /* 0x000fc800078e02ff */
[----:B------:R-:W-:-:S05]  /*2730*/  IMAD R4, R4, R17, R16 ;  /* 0x0000001104047224 */ /* 0x000fca00078e0210 */
[----:B------:R-:W-:Y:S01]  /*2740*/  IADD3 R4, R35, R4, RZ ;  /* 0x0000000423047210 */ /* 0x000fe20007ffe0ff */
[----:B------:R-:W-:Y:S05]  /*2750*/  BRA `(.L_x_121) ;  /* 0x0000000000587947 */ /* 0x000fea0003800000 */
.L_x_120:
[----:B------:R-:W0:Y:S01]  /*2760*/  I2F.U32.RP R19, R5 ;  /* 0x0000000500137306 */ /* 0x000e220000209000 */
[----:B------:R-:W-:-:S07]  /*2770*/  ISETP.NE.U32.AND P0, PT, R5, RZ, PT ;  /* 0x000000ff0500720c */ /* 0x000fce0003f05070 */
[----:B0-----:R-:W0:Y:S02]  /*2780*/  MUFU.RCP R16, R19 ;  /* 0x0000001300107308 */ /* 0x001e240000001000 */
[----:B0-----:R-:W-:Y:S01]  /*2790*/  IADD3 R16, R16, 0xffffffe, RZ ;  /* 0x0ffffffe10107810 */ /* 0x001fe20007ffe0ff */
[----:B------:R-:W-:-:S05]  /*27a0*/  HFMA2.MMA R19, -RZ, RZ, 0, 0 ;  /* 0x00000000ff137435 */ /* 0x000fca00000001ff */
        /* <DEDUP_REMOVED lines=17> */
.L_x_121:
[----:B------:R-:W-:Y:S05]  /*28c0*/  BSYNC B0 ;  /* 0x0000000000007941 */ /* 0x000fea0003800000 */
.L_x_119:
        /* <DEDUP_REMOVED lines=38> */
[----:B------:R-:W-:Y:S05]  /*2b30*/  CALL.REL.NOINC `($__internal_2_$__cuda_sm20_div_s64) ;  /* 0x0000001c00007944 */ /* 0x000fea0003c00000 */
        /* <DEDUP_REMOVED lines=12> */
.L_x_123:
        /* <DEDUP_REMOVED lines=23> */
.L_x_124:
[----:B------:R-:W-:Y:S05]  /*2d70*/  BSYNC B0 ;  /* 0x0000000000007941 */ /* 0x000fea0003800000 */
.L_x_122:
        /* <DEDUP_REMOVED lines=18> */
.L_x_126:
        /* <DEDUP_REMOVED lines=22> */
.L_x_127:
[----:B------:R-:W-:Y:S05]  /*3000*/  BSYNC B0 ;  /* 0x0000000000007941 */ /* 0x000fea0003800000 */
.L_x_125:
        /* <DEDUP_REMOVED lines=20> */
.L_x_129:
[----:B------:R-:W0:Y:S01]  /*3150*/  I2F.U32.RP R19, R13 ;  /* 0x0000000d00137306 */ /* 0x000e220000209000 */
[----:B------:R-:W-:Y:S01]  /*3160*/  IMAD.MOV.U32 R24, RZ, RZ, RZ ;  /* 0x000000ffff187224 */ /* 0x000fe200078e00ff */
[----:B------:R-:W-:-:S06]  /*3170*/  ISETP.NE.U32.AND P0, PT, R13, RZ, PT ;  /* 0x000000ff0d00720c */ /* 0x000fcc0003f05070 */
        /* <DEDUP_REMOVED lines=9> */
[----:B------:R-:W-:Y:S02]  /*3210*/  IMAD R18, R13, R15, R40 ;  /* 0x0000000f0d127224 */ /* 0x000fe400078e0228 */
[----:B------:R-:W-:-:S03]  /*3220*/  IMAD.MOV.U32 R15, RZ, RZ, RZ ;  /* 0x000000ffff0f7224 */ /* 0x000fc600078e00ff */
        /* <DEDUP_REMOVED lines=9> */
.L_x_130:
[----:B------:R-:W-:Y:S05]  /*32c0*/  BSYNC B0 ;  /* 0x0000000000007941 */ /* 0x000fea0003800000 */
.L_x_128:
[----:B------:R-:W-:Y:S01]  /*32d0*/  SHF.R.S32.HI R17, RZ, 0x1f, R7 ;  /* 0x0000001fff117819 */ /* 0x000fe20000011407 */
[-C--:B------:R-:W-:Y:S01]  /*32e0*/  IMAD R12, R19, R7.reuse, RZ ;  /* 0x00000007130c7224 */ /* 0x080fe200078e02ff */
[----:B------:R-:W-:Y:S01]  /*32f0*/  ULDC UR4, c[0x0][0x2c4] ;  /* 0x0000b10000047ab9 */ /* 0x000fe20000000800 */
[----:B------:R-:W-:Y:S01]  /*3300*/  IMAD.WIDE.U32 R40, R18, R7, RZ ;  /* 0x0000000712287225 */ /* 0x000fe200078e00ff */
[----:B------:R-:W-:Y:S03]  /*3310*/  BSSY B0, `(.L_x_131) ;  /* 0x000003a000007945 */ /* 0x000fe60003800000 */
[----:B------:R-:W-:Y:S01]  /*3320*/  IMAD R7, R17, R18, R12 ;  /* 0x0000001211077224 */ /* 0x000fe200078e020c */
[----:B------:R-:W-:Y:S01]  /*3330*/  SHF.R.S32.HI R18, RZ, 0x1f, R2 ;  /* 0x0000001fff127819 */ /* 0x000fe20000011402 */
[----:B------:R-:W-:Y:S01]  /*3340*/  IMAD R17, R15, R2, RZ ;  /* 0x000000020f117224 */ /* 0x000fe200078e02ff */
[----:B------:R-:W-:Y:S01]  /*3350*/  LOP3.LUT R15, R39, R10, RZ, 0xfc, !PT ;  /* 0x0000000a270f7212 */ /* 0x000fe200078efcff */
[----:B------:R-:W-:Y:S01]  /*3360*/  IMAD R45, R23, UR4, RZ ;  /* 0x00000004172d7c24 */ /* 0x000fe2000f8e02ff */
[----:B------:R-:W-:Y:S01]  /*3370*/  IADD3 R7, R41, R7, RZ ;  /* 0x0000000729077210 */ /* 0x000fe20007ffe0ff */
[----:B------:R-:W-:Y:S01]  /*3380*/  IMAD R17, R18, R13, R17 ;  /* 0x0000000d12117224 */ /* 0x000fe200078e0211 */
[----:B------:R-:W-:Y:S01]  /*3390*/  ISETP.NE.U32.AND P0, PT, R15, RZ, PT ;  /* 0x000000ff0f00720c */ /* 0x000fe20003f05070 */
[----:B------:R-:W-:Y:S01]  /*33a0*/  IMAD R12, R14, R45, RZ ;  /* 0x0000002d0e0c7224 */ /* 0x000fe200078e02ff */
[----:B------:R-:W-:Y:S01]  /*33b0*/  SHF.R.S32.HI R19, RZ, 0x1f, R45 ;  /* 0x0000001fff137819 */ /* 0x000fe2000001142d */
[----:B------:R-:W-:-:S04]  /*33c0*/  IMAD.WIDE.U32 R14, R13, R2, RZ ;  /* 0x000000020d0e7225 */ /* 0x000fc800078e00ff */
[----:B------:R-:W-:Y:S01]  /*33d0*/  IMAD R13, R19, R16, R12 ;  /* 0x00000010130d7224 */ /* 0x000fe200078e020c */
[----:B------:R-:W-:Y:S01]  /*33e0*/  IADD3 R12, R15, R17, RZ ;  /* 0x000000110f0c7210 */ /* 0x000fe20007ffe0ff */
[----:B------:R-:W-:-:S05]  /*33f0*/  IMAD.WIDE.U32 R44, R16, R45, RZ ;  /* 0x0000002d102c7225 */ /* 0x000fca00078e00ff */
[----:B------:R-:W-:Y:S01]  /*3400*/  IADD3 R2, R45, R13, RZ ;  /* 0x0000000d2d027210 */ /* 0x000fe20007ffe0ff */
[----:B------:R-:W-:Y:S06]  /*3410*/  @!P0 BRA `(.L_x_132) ;  /* 0x0000000000488947 */ /* 0x000fec0003800000 */
[----:B------:R-:W-:Y:S01]  /*3420*/  IMAD.MOV.U32 R42, RZ, RZ, R38 ;  /* 0x000000ffff2a7224 */ /* 0x000fe200078e0026 */
[----:B------:R-:W-:Y:S01]  /*3430*/  MOV R26, R11 ;  /* 0x0000000b001a7202 */ /* 0x000fe20000000f00 */
[----:B------:R-:W-:Y:S01]  /*3440*/  IMAD.MOV.U32 R17, RZ, RZ, R39 ;  /* 0x000000ffff117224 */ /* 0x000fe200078e0027 */
[----:B------:R-:W-:Y:S02]  /*3450*/  MOV R21, R10 ;  /* 0x0000000a00157202 */ /* 0x000fe40000000f00 */
[----:B------:R-:W-:Y:S02]  /*3460*/  MOV R24, 0x3480 ;  /* 0x0000348000187802 */ /* 0x000fe40000000f00 */
[----:B------:R-:W-:Y:S05]  /*3470*/  CALL.REL.NOINC `($__internal_2_$__cuda_sm20_div_s64) ;  /* 0x0000001000b07944 */ /* 0x000fea0003c00000 */
[----:B------:R-:W-:Y:S01]  /*3480*/  IADD3 R13, P0, RZ, -R18, RZ ;  /* 0x80000012ff0d7210 */ /* 0x000fe20007f1e0ff */
[----:B------:R-:W-:Y:S01]  /*3490*/  IMAD.MOV.U32 R25, RZ, RZ, R39 ;  /* 0x000000ffff197224 */ /* 0x000fe200078e0027 */
[----:B------:R-:W-:Y:S02]  /*34a0*/  MOV R24, R38 ;  /* 0x0000002600187202 */ /* 0x000fe40000000f00 */
[----:B------:R-:W-:Y:S02]  /*34b0*/  IADD3.X R16, RZ, ~R19, RZ, P0, !PT ;  /* 0x80000013ff107210 */ /* 0x000fe400007fe4ff */
[----:B------:R-:W-:Y:S01]  /*34c0*/  MOV R38, R18 ;  /* 0x0000001200267202 */ /* 0x000fe20000000f00 */
[----:B------:R-:W-:Y:S01]  /*34d0*/  IMAD.WIDE.U32 R24, R11, R13, R24 ;  /* 0x0000000d0b187225 */ /* 0x000fe200078e0018 */
[----:B------:R-:W-:-:S03]  /*34e0*/  MOV R39, R19 ;  /* 0x0000001300277202 */ /* 0x000fc60000000f00 */
[----:B------:R-:W-:-:S04]  /*34f0*/  IMAD R16, R16, R11, RZ ;  /* 0x0000000b10107224 */ /* 0x000fc800078e02ff */
[----:B------:R-:W-:Y:S01]  /*3500*/  IMAD R10, R10, R13, R16 ;  /* 0x0000000d0a0a7224 */ /* 0x000fe200078e0210 */
[----:B------:R-:W-:-:S03]  /*3510*/  MOV R16, R24 ;  /* 0x0000001800107202 */ /* 0x000fc60000000f00 */
[----:B------:R-:W-:Y:S01]  /*3520*/  IMAD.IADD R10, R25, 0x1, R10 ;  /* 0x00000001190a7824 */ /* 0x000fe200078e020a */
[----:B------:R-:W-:Y:S05]  /*3530*/  BRA `(.L_x_133) ;  /* 0x00000000005c7947 */ /* 0x000fea0003800000 */
.L_x_132:
        /* <DEDUP_REMOVED lines=23> */
.L_x_133:
[----:B------:R-:W-:Y:S05]  /*36b0*/  BSYNC B0 ;  /* 0x0000000000007941 */ /* 0x000fea0003800000 */
.L_x_131:
        /* <DEDUP_REMOVED lines=29> */
.L_x_135:
        /* <DEDUP_REMOVED lines=20> */
[----:B------:R-:W-:Y:S02]  /*39d0*/  IADD3 R10, -R16, RZ, RZ ;  /* 0x000000ff100a7210 */ /* 0x000fe40007ffe1ff */
[----:B------:R-:W-:-:S03]  /*39e0*/  MOV R18, R16 ;  /* 0x0000001000127202 */ /* 0x000fc60000000f00 */
[----:B------:R-:W-:Y:S02]  /*39f0*/  IMAD R10, R9, R10, R38 ;  /* 0x0000000a090a7224 */ /* 0x000fe400078e0226 */
.L_x_136:
[----:B------:R-:W-:Y:S05]  /*3a00*/  BSYNC B0 ;  /* 0x0000000000007941 */ /* 0x000fea0003800000 */
.L_x_134:
[----:B------:R-:W-:Y:S01]  /*3a10*/  IADD3 R31, P1, P0, R34, R32, R30 ;  /* 0x00000020221f7210 */ /* 0x000fe2000783e01e */
[----:B------:R-:W-:-:S03]  /*3a20*/  ULDC.64 UR4, c[0x0][0x2b0] ;  /* 0x0000ac0000047ab9 */ /* 0x000fc60000000a00 */
[----:B------:R-:W-:Y:S02]  /*3a30*/  IADD3 R31, P3, P2, R40, R31, R44 ;  /* 0x0000001f281f7210 */ /* 0x000fe40007a7e02c */
[----:B------:R-:W-:Y:S01]  /*3a40*/  IADD3.X R0, R4, R5, R0, P1, P0 ;  /* 0x0000000504007210 */ /* 0x000fe20000fe0400 */
[----:B------:R-:W-:Y:S01]  /*3a50*/  IMAD R5, R19, R6, RZ ;  /* 0x0000000613057224 */ /* 0x000fe200078e02ff */
[----:B------:R-:W-:Y:S02]  /*3a60*/  IADD3 R14, P1, P0, R46, R31, R14 ;  /* 0x0000001f2e0e7210 */ /* 0x000fe4000783e00e */
[----:B------:R-:W-:Y:S02]  /*3a70*/  IADD3.X R0, R7, R0, R2, P3, P2 ;  /* 0x0000000007007210 */ /* 0x000fe40001fe4402 */
[----:B------:R-:W-:Y:S02]  /*3a80*/  SHF.R.S32.HI R2, RZ, 0x1f, R6 ;  /* 0x0000001fff027819 */ /* 0x000fe40000011406 */
[----:B------:R-:W-:-:S02]  /*3a90*/  IADD3.X R15, R11, R0, R12, P1, P0 ;  /* 0x000000000b0f7210 */ /* 0x000fc40000fe040c */
[----:B------:R-:W-:Y:S01]  /*3aa0*/  SHF.R.S32.HI R0, RZ, 0x1f, R3 ;  /* 0x0000001fff007819 */ /* 0x000fe20000011403 */
[-C--:B------:R-:W-:Y:S02]  /*3ab0*/  IMAD R2, R2, R18.reuse, R5 ;  /* 0x0000001202027224 */ /* 0x080fe400078e0205 */
[----:B------:R-:W-:-:S04]  /*3ac0*/  IMAD.WIDE.U32 R14, R6, R18, R14 ;  /* 0x00000012060e7225 */ /* 0x000fc800078e000e */
[----:B------:R-:W-:Y:S02]  /*3ad0*/  IMAD R5, R8, R3, RZ ;  /* 0x0000000308057224 */ /* 0x000fe400078e02ff */
        /* <DEDUP_REMOVED lines=8> */
.L_x_112:
[----:B------:R-:W-:Y:S02]  /*3b60*/  ULDC.64 UR4, c[0x0][0x2b0] ;  /* 0x0000ac0000047ab9 */ /* 0x000fe40000000a00 */
[----:B------:R-:W-:-:S04]  /*3b70*/  LEA R2, P0, R30, UR4, 0x2 ;  /* 0x000000041e027c11 */ /* 0x000fc8000f8010ff */
[----:B------:R-:W-:-:S05]  /*3b80*/  LEA.HI.X R3, R30, UR5, R31, 0x2, P0 ;  /* 0x000000051e037c11 */ /* 0x000fca00080f141f */
[----:B------:R0:W-:Y:S04]  /*3b90*/  STG.E desc[UR8][R2.64], R28 ;  /* 0x0000001c02007986 */ /* 0x0001e8000c101908 */
.L_x_111:
[----:B------:R-:W-:Y:S05]  /*3ba0*/  BSYNC B1 ;  /* 0x0000000000017941 */ /* 0x000fea0003800000 */
.L_x_110:
[----:B------:R-:W2:Y:S01]  /*3bb0*/  S2R R0, SR_TID.X ;  /* 0x0000000000007919 */ /* 0x000ea20000002100 */
[----:B01----:R-:W0:Y:S01]  /*3bc0*/  LDC R3, c[0x0][0x3c4] ;  /* 0x0000f100ff037b82 */ /* 0x003e220000000800 */
[----:B------:R-:W-:Y:S01]  /*3bd0*/  BSSY B0, `(.L_x_137) ;  /* 0x0000012000007945 */ /* 0x000fe20003800000 */
[----:B--2---:R-:W-:-:S04]  /*3be0*/  SHF.R.S32.HI R21, RZ, 0x1f, R0 ;  /* 0x0000001fff157819 */ /* 0x004fc80000011400 */
[----:B------:R-:W-:-:S04]  /*3bf0*/  LEA.HI R21, R21, R0, RZ, 0x5 ;  /* 0x0000000015157211 */ /* 0x000fc800078f28ff */
[----:B------:R-:W-:-:S05]  /*3c00*/  LOP3.LUT R5, R21, 0xffffffe0, RZ, 0xc0, !PT ;  /* 0xffffffe015057812 */ /* 0x000fca00078ec0ff */
[----:B------:R-:W-:-:S05]  /*3c10*/  IMAD.IADD R26, R0, 0x1, -R5 ;  /* 0x00000001001a7824 */ /* 0x000fca00078e0a05 */
[----:B0-----:R-:W-:-:S04]  /*3c20*/  ISETP.GE.AND P0, PT, R26, R3, PT ;  /* 0x000000031a00720c */ /* 0x001fc80003f06270 */
[----:B------:R-:W-:-:S13]  /*3c30*/  ISETP.LT.AND P0, PT, R0, 0x80, !P0 ;  /* 0x000000800000780c */ /* 0x000fda0004701270 */
[----:B------:R-:W-:Y:S05]  /*3c40*/  @!P0 BRA `(.L_x_138) ;  /* 0x0000000000288947 */ /* 0x000fea0003800000 */
[----:B------:R-:W0:Y:S01]  /*3c50*/  S2R R0, SR_CgaCtaId ;  /* 0x0000000000007919 */ /* 0x000e220000008800 */
[----:B------:R-:W-:Y:S01]  /*3c60*/  FADD.FTZ R2, -R28, R29 ;  /* 0x0000001d1c027221 */ /* 0x000fe20000010100 */
[----:B------:R-:W-:-:S03]  /*3c70*/  MOV R5, 0x400 ;  /* 0x0000040000057802 */ /* 0x000fc60000000f00 */
[----:B------:R-:W-:-:S06]  /*3c80*/  FMUL.FTZ R2, R2, 1.4426950216293334961 ;  /* 0x3fb8aa3b02027820 */ /* 0x000fcc0000410000 */
[----:B------:R-:W1:Y:S01]  /*3c90*/  MUFU.EX2 R2, R2 ;  /* 0x0000000200027308 */ /* 0x000e620000000800 */
[----:B0-----:R-:W-:-:S05]  /*3ca0*/  LEA R5, R0, R5, 0x18 ;  /* 0x0000000500057211 */ /* 0x001fca00078ec0ff */
[----:B------:R-:W-:Y:S01]  /*3cb0*/  IMAD R0, R26, 0x14, R5 ;  /* 0x000000141a007824 */ /* 0x000fe200078e0205 */
[----:B------:R-:W-:-:S04]  /*3cc0*/  SHF.R.S32.HI R5, RZ, 0x5, R21 ;  /* 0x00000005ff057819 */ /* 0x000fc80000011415 */
[----:B------:R-:W-:-:S05]  /*3cd0*/  LEA R5, R5, R0, 0x2 ;  /* 0x0000000005057211 */ /* 0x000fca00078e10ff */
[----:B-1----:R0:W-:Y:S02]  /*3ce0*/  STS [R5], R2 ;  /* 0x0000000205007388 */ /* 0x0021e40000000800 */
.L_x_138:
[----:B------:R-:W-:Y:S05]  /*3cf0*/  BSYNC B0 ;  /* 0x0000000000007941 */ /* 0x000fea0003800000 */
.L_x_137:
[----:B------:R-:W-:Y:S01]  /*3d00*/  BAR.SYNC.DEFER_BLOCKING 0x0 ;  /* 0x0000000000007b1d */ /* 0x000fe20000010000 */
[----:B------:R-:W-:Y:S01]  /*3d10*/  ISETP.GE.AND P0, PT, R3, 0x1, PT ;  /* 0x000000010300780c */ /* 0x000fe20003f06270 */
[----:B------:R-:W-:Y:S01]  /*3d20*/  IMAD.SHL.U32 R26, R26, 0x4, RZ ;  /* 0x000000041a1a7824 */ /* 0x000fe200078e00ff */
[----:B------:R-:W-:Y:S01]  /*3d30*/  CS2R R6, SRZ ;  /* 0x0000000000067805 */ /* 0x000fe2000001ff00 */
[----:B------:R-:W-:Y:S01]  /*3d40*/  IMAD.MOV.U32 R9, RZ, RZ, RZ ;  /* 0x000000ffff097224 */ /* 0x000fe200078e00ff */
[----:B0-----:R-:W-:Y:S02]  /*3d50*/  CS2R R4, SRZ ;  /* 0x0000000000047805 */ /* 0x001fe4000001ff00 */
[----:B------:R-:W-:Y:S01]  /*3d60*/  CS2R R2, SRZ ;  /* 0x0000000000027805 */ /* 0x000fe2000001ff00 */
[----:B------:R-:W-:Y:S01]  /*3d70*/  IMAD.MOV.U32 R0, RZ, RZ, RZ ;  /* 0x000000ffff007224 */ /* 0x000fe200078e00ff */
[----:B------:R-:W-:Y:S01]  /*3d80*/  SHF.R.S32.HI R21, RZ, 0x5, R21 ;  /* 0x00000005ff157819 */ /* 0x000fe20000011415 */
[----:B------:R-:W-:-:S04]  /*3d90*/  VIADD R25, R26, 0x80 ;  /* 0x000000801a197836 */ /* 0x000fc80000000000 */
[----:B------:R-:W-:Y:S05]  /*3da0*/  @!P0 BRA `(.L_x_139) ;  /* 0x0000000000d88947 */ /* 0x000fea0003800000 */
[----:B------:R-:W0:Y:S01]  /*3db0*/  S2UR UR6, SR_CgaCtaId ;  /* 0x00000000000679c3 */ /* 0x000e220000008800 */
[----:B------:R-:W-:Y:S01]  /*3dc0*/  ULDC UR10, c[0x0][0x2dc] ;  /* 0x0000b700000a7ab9 */ /* 0x000fe20000000800 */
[----:B------:R-:W-:Y:S01]  /*3dd0*/  IMAD R23, R21, 0x100, R26 ;  /* 0x0000010015177824 */ /* 0x000fe200078e021a */
[----:B------:R-:W-:Y:S01]  /*3de0*/  UIMAD UR4, UR7, UR10, URZ ;  /* 0x0000000a070472a4 */ /* 0x000fe2000f8e023f */
[C---:B------:R-:W-:Y:S01]  /*3df0*/  VIADD R8, R20.reuse, -UR7 ;  /* 0x8000000714087c36 */ /* 0x040fe20008000000 */
        /* <DEDUP_REMOVED lines=21> */
.L_x_142:
        /* <DEDUP_REMOVED lines=15> */
.L_x_141:
[----:B------:R-:W-:Y:S05]  /*4040*/  BSYNC B0 ;  /* 0x0000000000007941 */ /* 0x000fea0003800000 */
.L_x_140:
        /* <DEDUP_REMOVED lines=12> */
.L_x_139:
[----:B------:R-:W-:-:S04]  /*4110*/  IADD3 R21, R21, UR7, RZ ;  /* 0x0000000715157c10 */ /* 0x000fc8000fffe0ff */
[----:B------:R-:W-:-:S13]  /*4120*/  ISETP.GE.AND P0, PT, R21, R20, PT ;  /* 0x000000141500720c */ /* 0x000fda0003f06270 */
[----:B------:R-:W-:Y:S05]  /*4130*/  @P0 EXIT ;  /* 0x000000000000094d */ /* 0x000fea0003800000 */
[----:B------:R-:W0:Y:S01]  /*4140*/  LDC R12, c[0x0][0x2c4] ;  /* 0x0000b100ff0c7b82 */ /* 0x000e220000000800 */
        /* <DEDUP_REMOVED lines=8> */
[----:B------:R-:W-:Y:S01]  /*41d0*/  IABS R11, R12 ;  /* 0x0000000c000b7213 */ /* 0x000fe20000000000 */
[----:B------:R-:W-:-:S03]  /*41e0*/  ULDC.64 UR4, c[0x0][0x290] ;  /* 0x0000a40000047ab9 */ /* 0x000fc60000000a00 */
[-C--:B------:R-:W-:Y:S02]  /*41f0*/  IABS R10, R13.reuse ;  /* 0x0000000d000a7213 */ /* 0x080fe40000000000 */
[----:B------:R-:W-:Y:S02]  /*4200*/  IABS R15, R13 ;  /* 0x0000000d000f7213 */ /* 0x000fe40000000000 */
[----:B------:R-:W0:Y:S03]  /*4210*/  I2F.RP R8, R10 ;  /* 0x0000000a00087306 */ /* 0x000e260000209400 */
[----:B------:R-:W-:-:S05]  /*4220*/  IMAD.MOV R15, RZ, RZ, -R15 ;  /* 0x000000ffff0f7224 */ /* 0x000fca00078e0a0f */
[----:B0-----:R-:W0:Y:S08]  /*4230*/  MUFU.RCP R18, R8 ;  /* 0x0000000800127308 */ /* 0x001e300000001000 */
[----:B------:R-:W1:Y:S01]  /*4240*/  I2F.RP R8, R11 ;  /* 0x0000000b00087306 */ /* 0x000e620000209400 */
[----:B0-----:R-:W-:-:S07]  /*4250*/  VIADD R18, R18, 0xffffffe ;  /* 0x0ffffffe12127836 */ /* 0x001fce0000000000 */
[----:B------:R0:W2:Y:S08]  /*4260*/  F2I.FTZ.U32.TRUNC.NTZ R19, R18 ;  /* 0x0000001200137305 */ /* 0x0000b0000021f000 */
[----:B-1----:R-:W1:Y:S01]  /*4270*/  MUFU.RCP R8, R8 ;  /* 0x0000000800087308 */ /* 0x002e620000001000 */
[----:B0-----:R-:W-:Y:S01]  /*4280*/  HFMA2.MMA R18, -RZ, RZ, 0, 0 ;  /* 0x00000000ff127435 */ /* 0x001fe200000001ff */
[----:B--2---:R-:W-:-:S04]  /*4290*/  IMAD.MOV R17, RZ, RZ, -R19 ;  /* 0x000000ffff117224 */ /* 0x004fc800078e0a13 */
[----:B------:R-:W-:-:S05]  /*42a0*/  IMAD R17, R17, R10, RZ ;  /* 0x0000000a11117224 */ /* 0x000fca00078e02ff */
[----:B------:R-:W-:-:S06]  /*42b0*/  IMAD.HI.U32 R17, R19, R17, R18 ;  /* 0x0000001113117227 */ /* 0x000fcc00078e0012 */
[----:B------:R-:W-:-:S04]  /*42c0*/  IMAD.HI.U32 R14, R17, R16, RZ ;  /* 0x00000010110e7227 */ /* 0x000fc800078e00ff */
[----:B------:R-:W-:Y:S02]  /*42d0*/  IMAD R15, R14, R15, R16 ;  /* 0x0000000f0e0f7224 */ /* 0x000fe400078e0210 */
[----:B-1----:R-:W-:-:S03]  /*42e0*/  VIADD R16, R8, 0xffffffe ;  /* 0x0ffffffe08107836 */ /* 0x002fc60000000000 */
[----:B------:R-:W-:Y:S01]  /*42f0*/  ISETP.GT.U32.AND P1, PT, R10, R15, PT ;  /* 0x0000000f0a00720c */ /* 0x000fe20003f24070 */
[----:B------:R0:W1:-:S12]  /*4300*/  F2I.FTZ.U32.TRUNC.NTZ R17, R16 ;  /* 0x0000001000117305 */ /* 0x000058000021f000 */
[----:B------:R-:W-:Y:S01]  /*4310*/  @!P1 IMAD.IADD R15, R15, 0x1, -R10 ;  /* 0x000000010f0f9824 */ /* 0x000fe200078e0a0a */
[----:B------:R-:W-:Y:S02]  /*4320*/  @!P1 IADD3 R14, R14, 0x1, RZ ;  /* 0x000000010e0e9810 */ /* 0x000fe40007ffe0ff */
[----:B------:R-:W-:Y:S02]  /*4330*/  ISETP.NE.AND P1, PT, R13, RZ, PT ;  /* 0x000000ff0d00720c */ /* 0x000fe40003f25270 */
[----:B------:R-:W-:Y:S02]  /*4340*/  ISETP.GE.U32.AND P2, PT, R15, R10, PT ;  /* 0x0000000a0f00720c */ /* 0x000fe40003f46070 */
[----:B------:R-:W-:Y:S02]  /*4350*/  LOP3.LUT R10, R21, R13, RZ, 0x3c, !PT ;  /* 0x0000000d150a7212 */ /* 0x000fe400078e3cff */
[----:B0-----:R-:W-:Y:S02]  /*4360*/  MOV R16, RZ ;  /* 0x000000ff00107202 */ /* 0x001fe40000000f00 */
[----:B------:R-:W-:Y:S01]  /*4370*/  ISETP.GE.AND P0, PT, R10, RZ, PT ;  /* 0x000000ff0a00720c */ /* 0x000fe20003f06270 */
[----:B-1----:R-:W-:-:S04]  /*4380*/  IMAD.MOV R10, RZ, RZ, -R17 ;  /* 0x000000ffff0a7224 */ /* 0x002fc800078e0a11 */
[----:B------:R-:W-:Y:S02]  /*4390*/  IMAD R10, R10, R11, RZ ;  /* 0x0000000b0a0a7224 */ /* 0x000fe400078e02ff */
[----:B------:R-:W-:Y:S02]  /*43a0*/  @P2 VIADD R14, R14, 0x1 ;  /* 0x000000010e0e2836 */ /* 0x000fe40000000000 */
[----:B------:R-:W-:-:S04]  /*43b0*/  IMAD.HI.U32 R10, R17, R10, R16 ;  /* 0x0000000a110a7227 */ /* 0x000fc800078e0010 */
[----:B------:R-:W-:Y:S02]  /*43c0*/  @!P0 IADD3 R14, -R14, RZ, RZ ;  /* 0x000000ff0e0e8210 */ /* 0x000fe40007ffe1ff */
[----:B------:R-:W-:-:S05]  /*43d0*/  @!P1 LOP3.LUT R14, RZ, R13, RZ, 0x33, !PT ;  /* 0x0000000dff0e9212 */ /* 0x000fca00078e33ff */
[----:B------:R-:W-:-:S04]  /*43e0*/  IMAD R13, R14, R13, RZ ;  /* 0x0000000d0e0d7224 */ /* 0x000fc800078e02ff */
[----:B------:R-:W-:-:S05]  /*43f0*/  IMAD.IADD R15, R21, 0x1, -R13 ;  /* 0x00000001150f7824 */ /* 0x000fca00078e0a0d */
[----:B------:R-:W-:Y:S02]  /*4400*/  IABS R8, R15 ;  /* 0x0000000f00087213 */ /* 0x000fe40000000000 */
[----:B------:R-:W-:-:S03]  /*4410*/  LOP3.LUT R15, R15, R12, RZ, 0x3c, !PT ;  /* 0x0000000c0f0f7212 */ /* 0x000fc600078e3cff */
[----:B------:R-:W-:Y:S01]  /*4420*/  IMAD.HI.U32 R16, R10, R8, RZ ;  /* 0x000000080a107227 */ /* 0x000fe200078e00ff */
[----:B------:R-:W-:Y:S02]  /*4430*/  ISETP.GE.AND P1, PT, R15, RZ, PT ;  /* 0x000000ff0f00720c */ /* 0x000fe40003f26270 */
[----:B------:R-:W-:Y:S01]  /*4440*/  SHF.R.S32.HI R15, RZ, 0x1f, R14 ;  /* 0x0000001fff0f7819 */ /* 0x000fe2000001140e */
[----:B------:R-:W-:-:S04]  /*4450*/  IMAD.MOV R10, RZ, RZ, -R16 ;  /* 0x000000ffff0a7224 */ /* 0x000fc800078e0a10 */
[----:B------:R-:W-:Y:S02]  /*4460*/  IMAD R8, R11, R10, R8 ;  /* 0x0000000a0b087224 */ /* 0x000fe400078e0208 */
[----:B------:R-:W-:-:S03]  /*4470*/  IMAD R15, R15, UR4, RZ ;  /* 0x000000040f0f7c24 */ /* 0x000fc6000f8e02ff */
[----:B------:R-:W-:Y:S01]  /*4480*/  ISETP.GT.U32.AND P0, PT, R11, R8, PT ;  /* 0x000000080b00720c */ /* 0x000fe20003f04070 */
[----:B------:R-:W-:-:S12]  /*4490*/  IMAD R15, R14, UR5, R15 ;  /* 0x000000050e0f7c24 */ /* 0x000fd8000f8e020f */
[----:B------:R-:W-:Y:S01]  /*44a0*/  @!P0 IMAD.IADD R8, R8, 0x1, -R11 ;  /* 0x0000000108088824 */ /* 0x000fe200078e0a0b */
[----:B------:R-:W-:Y:S02]  /*44b0*/  @!P0 IADD3 R16, R16, 0x1, RZ ;  /* 0x0000000110108810 */ /* 0x000fe40007ffe0ff */
[----:B------:R-:W-:Y:S02]  /*44c0*/  ISETP.NE.AND P0, PT, R12, RZ, PT ;  /* 0x000000ff0c00720c */ /* 0x000fe40003f05270 */
[----:B------:R-:W-:Y:S01]  /*44d0*/  ISETP.GE.U32.AND P2, PT, R8, R11, PT ;  /* 0x0000000b0800720c */ /* 0x000fe20003f46070 */
[----:B------:R-:W-:Y:S01]  /*44e0*/  IMAD.WIDE.U32 R10, R14, UR4, RZ ;  /* 0x000000040e0a7c25 */ /* 0x000fe2000f8e00ff */
[----:B------:R-:W-:-:S03]  /*44f0*/  ULDC.64 UR4, c[0x0][0x2a0] ;  /* 0x0000a80000047ab9 */ /* 0x000fc60000000a00 */
[----:B------:R-:W-:Y:S01]  /*4500*/  IMAD.MOV.U32 R14, RZ, RZ, R10 ;  /* 0x000000ffff0e7224 */ /* 0x000fe200078e000a */
[----:B------:R-:W-:-:S07]  /*4510*/  IADD3 R15, R11, R15, RZ ;  /* 0x0000000f0b0f7210 */ /* 0x000fce0007ffe0ff */
[----:B------:R-:W-:-:S04]  /*4520*/  @P2 VIADD R16, R16, 0x1 ;  /* 0x0000000110102836 */ /* 0x000fc80000000000 */
[----:B------:R-:W-:Y:S01]  /*4530*/  @!P1 IMAD.MOV R16, RZ, RZ, -R16 ;  /* 0x000000ffff109224 */ /* 0x000fe200078e0a10 */
[----:B------:R-:W-:Y:S02]  /*4540*/  ISETP.GE.AND P1, PT, R26, UR6, PT ;  /* 0x000000061a007c0c */ /* 0x000fe4000bf26270 */
[----:B------:R-:W-:-:S04]  /*4550*/  @!P0 LOP3.LUT R16, RZ, R12, RZ, 0x33, !PT ;  /* 0x0000000cff108212 */ /* 0x000fc800078e33ff */
[----:B------:R-:W-:Y:S01]  /*4560*/  SHF.R.S32.HI R8, RZ, 0x1f, R16 ;  /* 0x0000001fff087819 */ /* 0x000fe20000011410 */
[C---:B------:R-:W-:Y:S02]  /*4570*/  IMAD R12, R16.reuse, R12, R13 ;  /* 0x0000000c100c7224 */ /* 0x040fe400078e020d */
[----:B------:R-:W-:-:S03]  /*4580*/  IMAD.WIDE.U32 R14, R16, UR4, R14 ;  /* 0x00000004100e7c25 */ /* 0x000fc6000f8e000e */
[----:B------:R-:W-:Y:S01]  /*4590*/  IADD3 R12, R21, -R12, RZ ;  /* 0x8000000c150c7210 */ /* 0x000fe20007ffe0ff */
[----:B------:R-:W-:Y:S01]  /*45a0*/  IMAD R13, R8, UR4, RZ ;  /* 0x00000004080d7c24 */ /* 0x000fe2000f8e02ff */
[----:B------:R-:W0:Y:S02]  /*45b0*/  @!P1 LDC.64 R10, c[0x0][0x280] ;  /* 0x0000a000ff0a9b82 */ /* 0x000e240000000a00 */
[----:B------:R-:W-:Y:S01]  /*45c0*/  SHF.R.S32.HI R8, RZ, 0x1f, R12 ;  /* 0x0000001fff087819 */ /* 0x000fe2000001140c */
[----:B------:R-:W-:Y:S01]  /*45d0*/  IMAD R13, R16, UR5, R13 ;  /* 0x00000005100d7c24 */ /* 0x000fe2000f8e020d */
[----:B------:R-:W-:-:S03]  /*45e0*/  ULDC.64 UR4, c[0x0][0x298] ;  /* 0x0000a60000047ab9 */ /* 0x000fc60000000a00 */
[----:B------:R-:W-:Y:S02]  /*45f0*/  IMAD.IADD R15, R15, 0x1, R13 ;  /* 0x000000010f0f7824 */ /* 0x000fe400078e020d */
        /* <DEDUP_REMOVED lines=20> */
        .weak           $__internal_2_$__cuda_sm20_div_s64
        .type           $__internal_2_$__cuda_sm20_div_s64,@function
        .size           $__internal_2_$__cuda_sm20_div_s64,(.L_x_4942 - $__internal_2_$__cuda_sm20_div_s64)
$__internal_2_$__cuda_sm20_div_s64:
        /* <DEDUP_REMOVED lines=28> */
[----:B------:R-:W-:-:S03]  /*4900*/  IMAD.HI.U32 R48, R49, R22, RZ ;  /* 0x0000001631307227 */ /* 0x000fc600078e00ff */
[----:B------:R-:W-:-:S05]  /*4910*/  IADD3.X R18, RZ, ~R18, RZ, P0, !PT ;  /* 0x80000012ff127210 */ /* 0x000fca00007fe4ff */
[----:B------:R-:W-:-:S04]  /*4920*/  IMAD.WIDE.U32 R48, P5, R49, R18, R48 ;  /* 0x0000001231307225 */ /* 0x000fc800078a0030 */
[----:B------:R-:W-:-:S04]  /*4930*/  IMAD.HI.U32 R19, P4, R25, R22, R48 ;  /* 0x0000001619137227 */ /* 0x000fc80007880030 */
[CC--:B------:R-:W-:Y:S02]  /*4940*/  IMAD R22, R25.reuse, R18.reuse, RZ ;  /* 0x0000001219167224 */ /* 0x0c0fe400078e02ff */
[----:B------:R-:W-:-:S03]  /*4950*/  IMAD.HI.U32 R18, R25, R18, RZ ;  /* 0x0000001219127227 */ /* 0x000fc600078e00ff */
[----:B------:R-:W-:Y:S01]  /*4960*/  IADD3 R22, P3, R22, R19, RZ ;  /* 0x0000001316167210 */ /* 0x000fe20007f7e0ff */
[----:B------:R-:W-:Y:S01]  /*4970*/  IMAD.X R25, R18, 0x1, R25, P5 ;  /* 0x0000000112197824 */ /* 0x000fe200028e0619 */
[----:B------:R-:W-:Y:S01]  /*4980*/  IADD3 R19, P0, RZ, -R42, RZ ;  /* 0x8000002aff137210 */ /* 0x000fe20007f1e0ff */
[----:B------:R-:W-:-:S03]  /*4990*/  IMAD.MOV.U32 R49, RZ, RZ, RZ ;  /* 0x000000ffff317224 */ /* 0x000fc600078e00ff */
[----:B------:R-:W-:Y:S01]  /*49a0*/  SEL R19, R19, R42, !P1 ;  /* 0x0000002a13137207 */ /* 0x000fe20004800000 */
[----:B------:R-:W-:Y:S01]  /*49b0*/  IMAD.X R42, RZ, RZ, ~R17, P0 ;  /* 0x000000ffff2a7224 */ /* 0x000fe200000e0e11 */
[----:B------:R-:W-:-:S03]  /*49c0*/  IADD3.X R25, RZ, RZ, R25, P3, P4 ;  /* 0x000000ffff197210 */ /* 0x000fc60001fe8419 */
[----:B------:R-:W-:Y:S01]  /*49d0*/  IMAD.HI.U32 R48, R22, R19, RZ ;  /* 0x0000001316307227 */ /* 0x000fe200078e00ff */
[----:B------:R-:W-:-:S05]  /*49e0*/  SEL R18, R42, R17, !P1 ;  /* 0x000000112a127207 */ /* 0x000fca0004800000 */
[----:B------:R-:W-:-:S04]  /*49f0*/  IMAD.WIDE.U32 R48, R22, R18, R48 ;  /* 0x0000001216307225 */ /* 0x000fc800078e0030 */
[C---:B------:R-:W-:Y:S02]  /*4a00*/  IMAD R27, R25.reuse, R18, RZ ;  /* 0x00000012191b7224 */ /* 0x040fe400078e02ff */
[----:B------:R-:W-:-:S04]  /*4a10*/  IMAD.HI.U32 R22, P0, R25, R19, R48 ;  /* 0x0000001319167227 */ /* 0x000fc80007800030 */
[----:B------:R-:W-:Y:S01]  /*4a20*/  IMAD.HI.U32 R25, R25, R18, RZ ;  /* 0x0000001219197227 */ /* 0x000fe200078e00ff */
[----:B------:R-:W-:-:S03]  /*4a30*/  IADD3 R27, P1, R27, R22, RZ ;  /* 0x000000161b1b7210 */ /* 0x000fc60007f3e0ff */
[----:B------:R-:W-:Y:S02]  /*4a40*/  IMAD.X R25, RZ, RZ, R25, P0 ;  /* 0x000000ffff197224 */ /* 0x000fe400000e0619 */
[----:B------:R-:W-:-:S03]  /*4a50*/  IMAD.WIDE.U32 R42, R27, R36, RZ ;  /* 0x000000241b2a7225 */ /* 0x000fc600078e00ff */
[----:B------:R-:W-:Y:S01]  /*4a60*/  IADD3.X R25, RZ, R25, RZ, P1, !PT ;  /* 0x00000019ff197210 */ /* 0x000fe20000ffe4ff */
[----:B------:R-:W-:Y:S01]  /*4a70*/  IMAD R22, R27, R37, R43 ;  /* 0x000000251b167224 */ /* 0x000fe200078e022b */
[----:B------:R-:W-:-:S03]  /*4a80*/  IADD3 R19, P0, -R42, R19, RZ ;  /* 0x000000132a137210 */ /* 0x000fc60007f1e1ff */
[-C--:B------:R-:W-:Y:S01]  /*4a90*/  IMAD R43, R25, R36.reuse, R22 ;  /* 0x00000024192b7224 */ /* 0x080fe200078e0216 */
[CC--:B------:R-:W-:Y:S02]  /*4aa0*/  ISETP.GE.U32.AND P4, PT, R19.reuse, R36.reuse, PT ;  /* 0x000000241300720c */ /* 0x0c0fe40003f86070 */
[----:B------:R-:W-:Y:S01]  /*4ab0*/  IADD3 R22, P3, R19, -R36, RZ ;  /* 0x8000002413167210 */ /* 0x000fe20007f7e0ff */
[----:B------:R-:W-:-:S05]  /*4ac0*/  IMAD.X R18, R18, 0x1, ~R43, P0 ;  /* 0x0000000112127824 */ /* 0x000fca00000e0e2b */
[----:B------:R-:W-:-:S04]  /*4ad0*/  ISETP.GE.U32.AND.EX P4, PT, R18, R37, PT, P4 ;  /* 0x000000251200720c */ /* 0x000fc80003f86140 */
[----:B------:R-:W-:Y:S02]  /*4ae0*/  SEL R19, R22, R19, P4 ;  /* 0x0000001316137207 */ /* 0x000fe40002000000 */
[----:B------:R-:W-:Y:S02]  /*4af0*/  IADD3 R22, P1, R27, 0x1, RZ ;  /* 0x000000011b167810 */ /* 0x000fe40007f3e0ff */
[----:B------:R-:W-:Y:S01]  /*4b00*/  ISETP.GE.U32.AND P0, PT, R19, R36, PT ;  /* 0x000000241300720c */ /* 0x000fe20003f06070 */
[----:B------:R-:W-:Y:S01]  /*4b10*/  IMAD.X R19, R18, 0x1, ~R37, P3 ;  /* 0x0000000112137824 */ /* 0x000fe200018e0e25 */
[----:B------:R-:W-:Y:S01]  /*4b20*/  SEL R27, R22, R27, P4 ;  /* 0x0000001b161b7207 */ /* 0x000fe20002000000 */
[----:B------:R-:W-:-:S03]  /*4b30*/  IMAD.X R22, RZ, RZ, R25, P1 ;  /* 0x000000ffff167224 */ /* 0x000fc600008e0619 */
[----:B------:R-:W-:Y:S02]  /*4b40*/  SEL R19, R19, R18, P4 ;  /* 0x0000001213137207 */ /* 0x000fe40002000000 */
[----:B------:R-:W-:Y:S02]  /*4b50*/  SEL R22, R22, R25, P4 ;  /* 0x0000001916167207 */ /* 0x000fe40002000000 */
[----:B------:R-:W-:Y:S02]  /*4b60*/  IADD3 R18, P1, R27, 0x1, RZ ;  /* 0x000000011b127810 */ /* 0x000fe40007f3e0ff */
[----:B------:R-:W-:Y:S02]  /*4b70*/  ISETP.GE.U32.AND.EX P0, PT, R19, R37, PT, P0 ;  /* 0x000000251300720c */ /* 0x000fe40003f06100 */
[----:B------:R-:W-:Y:S02]  /*4b80*/  IADD3.X R19, RZ, R22, RZ, P1, !PT ;  /* 0x00000016ff137210 */ /* 0x000fe40000ffe4ff */
[----:B------:R-:W-:-:S02]  /*4b90*/  SEL R18, R18, R27, P0 ;  /* 0x0000001b12127207 */ /* 0x000fc40000000000 */
[----:B------:R-:W-:Y:S02]  /*4ba0*/  SEL R22, R19, R22, P0 ;  /* 0x0000001613167207 */ /* 0x000fe40000000000 */
[----:B------:R-:W-:Y:S02]  /*4bb0*/  LOP3.LUT R25, R21, R17, RZ, 0x3c, !PT ;  /* 0x0000001115197212 */ /* 0x000fe400078e3cff */
[-C--:B------:R-:W-:Y:S02]  /*4bc0*/  IADD3 R19, P1, RZ, -R18.reuse, RZ ;  /* 0x80000012ff137210 */ /* 0x080fe40007f3e0ff */
[----:B------:R-:W-:Y:S02]  /*4bd0*/  ISETP.GE.AND P3, PT, R25, RZ, PT ;  /* 0x000000ff1900720c */ /* 0x000fe40003f66270 */
[----:B------:R-:W-:Y:S01]  /*4be0*/  ISETP.NE.U32.AND P0, PT, R26, RZ, PT ;  /* 0x000000ff1a00720c */ /* 0x000fe20003f05070 */
[----:B------:R-:W-:Y:S01]  /*4bf0*/  IMAD.X R25, RZ, RZ, ~R22, P1 ;  /* 0x000000ffff197224 */ /* 0x000fe200008e0e16 */
[----:B------:R-:W-:-:S02]  /*4c00*/  SEL R19, R19, R18, !P3 ;  /* 0x0000001213137207 */ /* 0x000fc40005800000 */
[----:B------:R-:W-:Y:S02]  /*4c10*/  ISETP.NE.AND.EX P0, PT, R21, RZ, PT, P0 ;  /* 0x000000ff1500720c */ /* 0x000fe40003f05300 */
[----:B------:R-:W-:Y:S02]  /*4c20*/  SEL R25, R25, R22, !P3 ;  /* 0x0000001619197207 */ /* 0x000fe40005800000 */
[----:B------:R-:W-:Y:S02]  /*4c30*/  SEL R18, R19, 0xffffffff, P0 ;  /* 0xffffffff13127807 */ /* 0x000fe40000000000 */
[----:B------:R-:W-:Y:S01]  /*4c40*/  SEL R19, R25, 0xffffffff, P0 ;  /* 0xffffffff19137807 */ /* 0x000fe20000000000 */
[----:B------:R-:W-:-:S04]  /*4c50*/  IMAD.MOV.U32 R25, RZ, RZ, 0x0 ;  /* 0x00000000ff197424 */ /* 0x000fc800078e00ff */
[----:B------:R-:W-:Y:S05]  /*4c60*/  RET.REL.NODEC R24 `(_ZN5flash32flash_fwd_splitkv_combine_kernelI23Flash_fwd_kernel_traitsILi256ELi64ELi64ELi4ELb0ELb0EN7cutlass10bfloat16_tE19Flash_kernel_traitsILi256ELi64ELi64ELi4ES3_EELi4ELi5ELb0EEEvNS_16Flash_fwd_paramsE) ;  /* 0xffffffb018e47950 */ /* 0x000fea0003c3ffff */
.L_x_143:
        /* <DEDUP_REMOVED lines=9> */
.L_x_4942:


//--------------------- .text._ZN5flash32flash_fwd_splitkv_combine_kernelI23Flash_fwd_kernel_traitsILi256ELi64ELi64ELi4ELb0ELb0EN7cutlass10bfloat16_tE19Flash_kernel_traitsILi256ELi64ELi64ELi4ES3_EELi4ELi4ELb0EEEvNS_16Flash_fwd_paramsE --------------------------
	.section	.text._ZN5flash32flash_fwd_splitkv_combine_kernelI23Flash_fwd_kernel_traitsILi256ELi64ELi64ELi4ELb0ELb0EN7cutlass10bfloat16_tE19Flash_kernel_traitsILi256ELi64ELi64ELi4ES3_EELi4ELi4ELb0EEEvNS_16Flash_fwd_paramsE,"ax",@progbits
	.align	128
        .global         _ZN5flash32flash_fwd_splitkv_combine_kernelI23Flash_fwd_kernel_traitsILi256ELi64ELi64ELi4ELb0ELb0EN7cutlass10bfloat16_tE19Flash_kernel_traitsILi256ELi64ELi64ELi4ES3_EELi4ELi4ELb0EEEvNS_16Flash_fwd_paramsE
        .type           _ZN5flash32flash_fwd_splitkv_combine_kernelI23Flash_fwd_kernel_traitsILi256ELi64ELi64ELi4ELb0ELb0EN7cutlass10bfloat16_tE19Flash_kernel_traitsILi256ELi64ELi64ELi4ES3_EELi4ELi4ELb0EEEvNS_16Flash_fwd_paramsE,@function
        .size           _ZN5flash32flash_fwd_splitkv_combine_kernelI23Flash_fwd_kernel_traitsILi256ELi64ELi64ELi4ELb0ELb0EN7cutlass10bfloat16_tE19Flash_kernel_traitsILi256ELi64ELi64ELi4ES3_EELi4ELi4ELb0EEEvNS_16Flash_fwd_paramsE,(.L_x_4943 - _ZN5flash32flash_fwd_splitkv_combine_kernelI23Flash_fwd_kernel_traitsILi256ELi64ELi64ELi4ELb0ELb0EN7cutlass10bfloat16_tE19Flash_kernel_traitsILi256ELi64ELi64ELi4ES3_EELi4ELi4ELb0EEEvNS_16Flash_fwd_paramsE)
        .other          _ZN5flash32flash_fwd_splitkv_combine_kernelI23Flash_fwd_kernel_traitsILi256ELi64ELi64ELi4ELb0ELb0EN7cutlass10bfloat16_tE19Flash_kernel_traitsILi256ELi64ELi64ELi4ES3_EELi4ELi4ELb0EEEvNS_16Flash_fwd_paramsE,@"STO_CUDA_ENTRY STV_DEFAULT"
_ZN5flash32flash_fwd_splitkv_combine_kernelI23Flash_fwd_kernel_traitsILi256ELi64ELi64ELi4ELb0ELb0EN7cutlass10bfloat16_tE19Flash_kernel_traitsILi256ELi64ELi64ELi4ES3_EELi4ELi4ELb0EEEvNS_16Flash_fwd_paramsE:
.text._ZN5flash32flash_fwd_splitkv_combine_kernelI23Flash_fwd_kernel_traitsILi256ELi64ELi64ELi4ELb0ELb0EN7cutlass10bfloat16_tE19Flash_kernel_traitsILi256ELi64ELi64ELi4ES3_EELi4ELi4ELb0EEEvNS_16Flash_fwd_paramsE:
        /* <DEDUP_REMOVED lines=23> */
[----:B------:R-:W-:Y:S05]  /*0170*/  CALL.REL.NOINC `($__internal_3_$__cuda_sm20_div_s64) ;  /* 0x0000004400787944 */ /* 0x000fea0003c00000 */
[----:B------:R-:W-:Y:S05]  /*0180*/  BRA `(.L_x_145) ;  /* 0x00000000004c7947 */ /* 0x000fea0003800000 */
.L_x_144:
        /* <DEDUP_REMOVED lines=19> */
.L_x_145:
        /* <DEDUP_REMOVED lines=12> */
[----:B------:R-:W-:Y:S05]  /*0380*/  CALL.REL.NOINC `($__internal_3_$__cuda_sm20_div_s64) ;  /* 0x0000004000f47944 */ /* 0x000fea0003c00000 */
[----:B------:R-:W-:Y:S02]  /*0390*/  MOV R8, R18 ;  /* 0x0000001200087202 */ /* 0x000fe40000000f00 */
[----:B------:R-:W-:Y:S01]  /*03a0*/  MOV R9, R19 ;  /* 0x0000001300097202 */ /* 0x000fe20000000f00 */
[----:B------:R-:W-:Y:S05]  /*03b0*/  BRA `(.L_x_148) ;  /* 0x00000000004c7947 */ /* 0x000fea0003800000 */
.L_x_147:
        /* <DEDUP_REMOVED lines=19> */
.L_x_148:
[----:B------:R-:W-:Y:S05]  /*04f0*/  BSYNC B0 ;  /* 0x0000000000007941 */ /* 0x000fea0003800000 */
.L_x_146:
        /* <DEDUP_REMOVED lines=42> */
.L_x_150:
        /* <DEDUP_REMOVED lines=19> */
.L_x_151:
[----:B------:R-:W-:Y:S05]  /*08d0*/  BSYNC B0 ;  /* 0x0000000000007941 */ /* 0x000fea0003800000 */
.L_x_149:
        /* <DEDUP_REMOVED lines=74> */
[----:B------:R-:W-:Y:S02]  /*0d80*/  MOV R32, R18 ;  /* 0x0000001200207202 */ /* 0x000fe40000000f00 */
[----:B------:R-:W-:Y:S01]  /*0d90*/  MOV R33, R19 ;  /* 0x0000001300217202 */ /* 0x000fe20000000f00 */
[----:B------:R-:W-:Y:S05]  /*0da0*/  BRA `(.L_x_154) ;  /* 0x00000000004c7947 */ /* 0x000fea0003800000 */
.L_x_153:
        /* <DEDUP_REMOVED lines=19> */
.L_x_154:
[----:B------:R-:W-:Y:S05]  /*0ee0*/  BSYNC B0 ;  /* 0x0000000000007941 */ /* 0x000fea0003800000 */
.L_x_152:
        /* <DEDUP_REMOVED lines=43> */
.L_x_156:
        /* <DEDUP_REMOVED lines=19> */
.L_x_157:
[----:B------:R-:W-:Y:S05]  /*12d0*/  BSYNC B0 ;  /* 0x0000000000007941 */ /* 0x000fea0003800000 */
.L_x_155:
        /* <DEDUP_REMOVED lines=67> */
.L_x_159:
[----:B------:R-:W-:Y:S05]  /*1710*/  BSYNC B0 ;  /* 0x0000000000007941 */ /* 0x000fea0003800000 */
.L_x_158:
        /* <DEDUP_REMOVED lines=14> */
.L_x_161:
[----:B------:R-:W-:Y:S05]  /*1800*/  BSYNC B0 ;  /* 0x0000000000007941 */ /* 0x000fea0003800000 */
.L_x_160:
[----:B--23--:R-:W2:Y:S01]  /*1810*/  SHFL.BFLY PT, R6, R29, 0x8, 0x1f ;  /* 0x0d001f001d067f89 */ /* 0x00cea200000e0000 */
[----:B-1----:R-:W0:Y:S01]  /*1820*/  LDC R17, c[0x0][0x270] ;  /* 0x00009c00ff117b82 */ /* 0x002e220000000800 */
[----:B------:R-:W-:Y:S01]  /*1830*/  ISETP.GT.AND P5, PT, R3, RZ, PT ;  /* 0x000000ff0300720c */ /* 0x000fe20003fa4270 */
[----:B------:R-:W-:Y:S01]  /*1840*/  BSSY B1, `(.L_x_162) ;  /* 0x0000232000017945 */ /* 0x000fe20003800000 */
[----:B--2---:R-:W-:Y:S02]  /*1850*/  FMNMX.FTZ R7, R6, R29, !PT ;  /* 0x0000001d06077209 */ /* 0x004fe40007810000 */
[-C--:B0-----:R-:W-:Y:S02]  /*1860*/  IABS R27, R17.reuse ;  /* 0x00000011001b7213 */ /* 0x081fe40000000000 */
[----:B------:R-:W-:Y:S01]  /*1870*/  IABS R36, R17 ;  /* 0x0000001100247213 */ /* 0x000fe20000000000 */
[----:B------:R-:W0:Y:S01]  /*1880*/  SHFL.BFLY PT, R8, R7, 0x4, 0x1f ;  /* 0x0c801f0007087f89 */ /* 0x000e2200000e0000 */
[----:B------:R-:W-:Y:S03]  /*1890*/  I2F.U32.RP R26, R27 ;  /* 0x0000001b001a7306 */ /* 0x000fe60000209000 */
[----:B------:R-:W-:Y:S01]  /*18a0*/  IMAD.MOV R36, RZ, RZ, -R36 ;  /* 0x000000ffff247224 */ /* 0x000fe200078e0a24 */
[----:B0-----:R-:W-:-:S05]  /*18b0*/  FMNMX.FTZ R8, R7, R8, !PT ;  /* 0x0000000807087209 */ /* 0x001fca0007810000 */
[----:B------:R-:W0:Y:S02]  /*18c0*/  SHFL.BFLY PT, R21, R8, 0x2, 0x1f ;  /* 0x0c401f0008157f89 */ /* 0x000e2400000e0000 */
[----:B0-----:R-:W-:Y:S02]  /*18d0*/  FMNMX.FTZ R21, R8, R21, !PT ;  /* 0x0000001508157209 */ /* 0x001fe40007810000 */
[----:B------:R-:W0:Y:S03]  /*18e0*/  I2F.RP R8, R31 ;  /* 0x0000001f00087306 */ /* 0x000e260000209400 */
[----:B------:R-:W1:Y:S05]  /*18f0*/  SHFL.BFLY PT, R6, R21, 0x1, 0x1f ;  /* 0x0c201f0015067f89 */ /* 0x000e6a00000e0000 */
[----:B0-----:R-:W0:Y:S01]  /*1900*/  MUFU.RCP R8, R8 ;  /* 0x0000000800087308 */ /* 0x001e220000001000 */
[----:B-1----:R-:W-:-:S04]  /*1910*/  FMNMX.FTZ R6, R21, R6, !PT ;  /* 0x0000000615067209 */ /* 0x002fc80007810000 */
[----:B------:R-:W-:Y:S01]  /*1920*/  FSETP.NEU.FTZ.AND P0, PT, R6, -INF , PT ;  /* 0xff8000000600780b */ /* 0x000fe20003f1d000 */
[----:B0-----:R-:W-:-:S03]  /*1930*/  VIADD R34, R8, 0xffffffe ;  /* 0x0ffffffe08227836 */ /* 0x001fc60000000000 */
[----:B------:R-:W-:Y:S01]  /*1940*/  FSEL R18, R6, RZ, P0 ;  /* 0x000000ff06127208 */ /* 0x000fe20000000000 */
[----:B------:R0:W-:Y:S01]  /*1950*/  F2I.FTZ.U32.TRUNC.NTZ R35, R34 ;  /* 0x0000002200237305 */ /* 0x0001e2000021f000 */
[----:B------:R-:W-:-:S03]  /*1960*/  ISETP.GT.AND P0, PT, R2, RZ, PT ;  /* 0x000000ff0200720c */ /* 0x000fc60003f04270 */
[----:B------:R-:W-:-:S04]  /*1970*/  FADD.FTZ R30, -R18, R29 ;  /* 0x0000001d121e7221 */ /* 0x000fc80000010100 */
[----:B------:R-:W-:Y:S01]  /*1980*/  FMUL.FTZ R30, R30, 1.4426950216293334961 ;  /* 0x3fb8aa3b1e1e7820 */ /* 0x000fe20000410000 */
[----:B------:R-:W1:Y:S01]  /*1990*/  MUFU.RCP R6, R26 ;  /* 0x0000001a00067308 */ /* 0x000e620000001000 */
[----:B0-----:R-:W-:-:S07]  /*19a0*/  IMAD.MOV.U32 R34, RZ, RZ, RZ ;  /* 0x000000ffff227224 */ /* 0x001fce00078e00ff */
[----:B------:R-:W0:Y:S01]  /*19b0*/  MUFU.EX2 R30, R30 ;  /* 0x0000001e001e7308 */ /* 0x000e220000000800 */
[----:B-1----:R-:W-:Y:S01]  /*19c0*/  VIADD R38, R6, 0xffffffe ;  /* 0x0ffffffe06267836 */ /* 0x002fe20000000000 */
[----:B------:R-:W-:Y:S01]  /*19d0*/  IABS R26, R22 ;  /* 0x00000016001a7213 */ /* 0x000fe20000000000 */
[----:B------:R-:W-:-:S05]  /*19e0*/  IMAD.MOV R6, RZ, RZ, -R35 ;  /* 0x000000ffff067224 */ /* 0x000fca00078e0a23 */
[----:B------:R-:W1:Y:S01]  /*19f0*/  F2I.FTZ.U32.TRUNC.NTZ R39, R38 ;  /* 0x0000002600277305 */ /* 0x000e62000021f000 */
[----:B------:R-:W-:Y:S01]  /*1a00*/  IMAD R21, R6, R31, RZ ;  /* 0x0000001f06157224 */ /* 0x000fe200078e02ff */
[----:B------:R-:W-:Y:S01]  /*1a10*/  IABS R6, R3 ;  /* 0x0000000300067213 */ /* 0x000fe20000000000 */
[----:B0-----:R-:W0:Y:S02]  /*1a20*/  SHFL.BFLY PT, R7, R30, 0x8, 0x1f ;  /* 0x0d001f001e077f89 */ /* 0x001e2400000e0000 */
[----:B------:R-:W-:-:S04]  /*1a30*/  IMAD.HI.U32 R21, R35, R21, R34 ;  /* 0x0000001523157227 */ /* 0x000fc800078e0022 */
[----:B------:R-:W-:Y:S02]  /*1a40*/  IMAD.MOV R6, RZ, RZ, -R6 ;  /* 0x000000ffff067224 */ /* 0x000fe400078e0a06 */
[----:B------:R-:W-:-:S04]  /*1a50*/  IMAD.HI.U32 R21, R21, R26, RZ ;  /* 0x0000001a15157227 */ /* 0x000fc800078e00ff */
[----:B-1----:R-:W-:Y:S02]  /*1a60*/  IMAD.MOV R8, RZ, RZ, -R39 ;  /* 0x000000ffff087224 */ /* 0x002fe400078e0a27 */
[----:B------:R-:W-:Y:S02]  /*1a70*/  IMAD R6, R21, R6, R26 ;  /* 0x0000000615067224 */ /* 0x000fe400078e021a */
[----:B------:R-:W-:Y:S02]  /*1a80*/  IMAD R35, R8, R27, RZ ;  /* 0x0000001b08237224 */ /* 0x000fe400078e02ff */
[----:B------:R-:W-:Y:S01]  /*1a90*/  IMAD.MOV.U32 R38, RZ, RZ, RZ ;  /* 0x000000ffff267224 */ /* 0x000fe200078e00ff */
[----:B------:R-:W-:-:S03]  /*1aa0*/  ISETP.GT.U32.AND P1, PT, R31, R6, PT ;  /* 0x000000061f00720c */ /* 0x000fc60003f24070 */
[----:B------:R-:W-:-:S04]  /*1ab0*/  IMAD.HI.U32 R35, R39, R35, R38 ;  /* 0x0000002327237227 */ /* 0x000fc800078e0026 */
[----:B0-----:R-:W-:-:S05]  /*1ac0*/  FADD.FTZ R7, R30, R7 ;  /* 0x000000071e077221 */ /* 0x001fca0000010000 */
[----:B------:R-:W0:Y:S01]  /*1ad0*/  SHFL.BFLY PT, R28, R7, 0x4, 0x1f ;  /* 0x0c801f00071c7f89 */ /* 0x000e2200000e0000 */
        /* <DEDUP_REMOVED lines=102> */
[----:B------:R-:W-:Y:S05]  /*2140*/  CALL.REL.NOINC `($__internal_3_$__cuda_sm20_div_s64) ;  /* 0x0000002400847944 */ /* 0x000fea0003c00000 */
        /* <DEDUP_REMOVED lines=9> */
.L_x_166:
        /* <DEDUP_REMOVED lines=22> */
.L_x_167:
[----:B------:R-:W-:Y:S05]  /*2340*/  BSYNC B0 ;  /* 0x0000000000007941 */ /* 0x000fea0003800000 */
.L_x_165:
        /* <DEDUP_REMOVED lines=19> */
.L_x_169:
        /* <DEDUP_REMOVED lines=22> */
.L_x_170:
[----:B------:R-:W-:Y:S05]  /*25e0*/  BSYNC B0 ;  /* 0x0000000000007941 */ /* 0x000fea0003800000 */
.L_x_168:
        /* <DEDUP_REMOVED lines=11> */
[----:B------:R-:W-:Y:S05]  /*26a0*/  CALL.REL.NOINC `($__internal_3_$__cuda_sm20_div_s64) ;  /* 0x00000020002c7944 */ /* 0x000fea0003c00000 */
[----:B------:R-:W-:-:S04]  /*26b0*/  IADD3 R17, P0, RZ, -R18, RZ ;  /* 0x80000012ff117210 */ /* 0x000fc80007f1e0ff */
[----:B------:R-:W-:Y:S01]  /*26c0*/  IADD3.X R16, RZ, ~R19, RZ, P0, !PT ;  /* 0x80000013ff107210 */ /* 0x000fe200007fe4ff */
[----:B------:R-:W-:-:S04]  /*26d0*/  IMAD.WIDE.U32 R34, R5, R17, R34 ;  /* 0x0000001105227225 */ /* 0x000fc800078e0022 */
[----:B------:R-:W-:-:S04]  /*26e0*/  IMAD R16, R16, R5, RZ ;  /* 0x0000000510107224 */ /* 0x000fc800078e02ff */
[----:B------:R-:W-:-:S05]  /*26f0*/  IMAD R4, R4, R17, R16 ;  /* 0x0000001104047224 */ /* 0x000fca00078e0210 */
[----:B------:R-:W-:Y:S01]  /*2700*/  IADD3 R4, R35, R4, RZ ;  /* 0x0000000423047210 */ /* 0x000fe20007ffe0ff */
[----:B------:R-:W-:Y:S05]  /*2710*/  BRA `(.L_x_173) ;  /* 0x0000000000587947 */ /* 0x000fea0003800000 */
.L_x_172:
        /* <DEDUP_REMOVED lines=22> */
.L_x_173:
[----:B------:R-:W-:Y:S05]  /*2880*/  BSYNC B0 ;  /* 0x0000000000007941 */ /* 0x000fea0003800000 */
.L_x_171:
        /* <DEDUP_REMOVED lines=38> */
[----:B------:R-:W-:Y:S05]  /*2af0*/  CALL.REL.NOINC `($__internal_3_$__cuda_sm20_div_s64) ;  /* 0x0000001c00187944 */ /* 0x000fea0003c00000 */
        /* <DEDUP_REMOVED lines=12> */
.L_x_175:
        /* <DEDUP_REMOVED lines=23> */
.L_x_176:
[----:B------:R-:W-:Y:S05]  /*2d30*/  BSYNC B0 ;  /* 0x0000000000007941 */ /* 0x000fea0003800000 */
.L_x_174:
        /* <DEDUP_REMOVED lines=18> */
.L_x_178:
        /* <DEDUP_REMOVED lines=22> */
.L_x_179:
[----:B------:R-:W-:Y:S05]  /*2fc0*/  BSYNC B0 ;  /* 0x0000000000007941 */ /* 0x000fea0003800000 */
.L_x_177:
        /* <DEDUP_REMOVED lines=20> */
.L_x_181:
        /* <DEDUP_REMOVED lines=23> */
.L_x_182:
[----:B------:R-:W-:Y:S05]  /*3280*/  BSYNC B0 ;  /* 0x0000000000007941 */ /* 0x000fea0003800000 */
.L_x_180:
        /* <DEDUP_REMOVED lines=26> */
[----:B------:R-:W-:Y:S05]  /*3430*/  CALL.REL.NOINC `($__internal_3_$__cuda_sm20_div_s64) ;  /* 0x0000001000c87944 */ /* 0x000fea0003c00000 */
        /* <DEDUP_REMOVED lines=12> */
.L_x_184:
        /* <DEDUP_REMOVED lines=23> */
.L_x_185:
[----:B------:R-:W-:Y:S05]  /*3670*/  BSYNC B0 ;  /* 0x0000000000007941 */ /* 0x000fea0003800000 */
.L_x_183:
        /* <DEDUP_REMOVED lines=29> */
.L_x_187:
        /* <DEDUP_REMOVED lines=23> */
.L_x_188:
[----:B------:R-:W-:Y:S05]  /*39c0*/  BSYNC B0 ;  /* 0x0000000000007941 */ /* 0x000fea0003800000 */
.L_x_186:
        /* <DEDUP_REMOVED lines=21> */
.L_x_164:
[----:B------:R-:W-:Y:S02]  /*3b20*/  ULDC.64 UR4, c[0x0][0x2b0] ;  /* 0x0000ac0000047ab9 */ /* 0x000fe40000000a00 */
[----:B------:R-:W-:-:S04]  /*3b30*/  LEA R2, P0, R30, UR4, 0x2 ;  /* 0x000000041e027c11 */ /* 0x000fc8000f8010ff */
[----:B------:R-:W-:-:S05]  /*3b40*/  LEA.HI.X R3, R30, UR5, R31, 0x2, P0 ;  /* 0x000000051e037c11 */ /* 0x000fca00080f141f */
[----:B------:R0:W-:Y:S04]  /*3b50*/  STG.E desc[UR8][R2.64], R28 ;  /* 0x0000001c02007986 */ /* 0x0001e8000c101908 */
.L_x_163:
[----:B------:R-:W-:Y:S05]  /*3b60*/  BSYNC B1 ;  /* 0x0000000000017941 */ /* 0x000fea0003800000 */
.L_x_162:
[----:B------:R-:W2:Y:S01]  /*3b70*/  S2R R5, SR_TID.X ;  /* 0x0000000000057919 */ /* 0x000ea20000002100 */
[----:B01----:R-:W0:Y:S01]  /*3b80*/  LDC R2, c[0x0][0x3c4] ;  /* 0x0000f100ff027b82 */ /* 0x003e220000000800 */
[----:B------:R-:W-:Y:S01]  /*3b90*/  BSSY B0, `(.L_x_189) ;  /* 0x0000013000007945 */ /* 0x000fe20003800000 */
[----:B--2---:R-:W-:-:S04]  /*3ba0*/  SHF.R.S32.HI R24, RZ, 0x1f, R5 ;  /* 0x0000001fff187819 */ /* 0x004fc80000011405 */
[CC--:B------:R-:W-:Y:S02]  /*3bb0*/  LEA.HI R4, R24.reuse, R5.reuse, RZ, 0x4 ;  /* 0x0000000518047211 */ /* 0x0c0fe400078f20ff */
[----:B------:R-:W-:Y:S02]  /*3bc0*/  LEA.HI R24, R24, R5, RZ, 0x5 ;  /* 0x0000000518187211 */ /* 0x000fe400078f28ff */
[----:B------:R-:W-:-:S05]  /*3bd0*/  LOP3.LUT R0, R4, 0xfffffff0, RZ, 0xc0, !PT ;  /* 0xfffffff004007812 */ /* 0x000fca00078ec0ff */
[----:B------:R-:W-:-:S05]  /*3be0*/  IMAD.IADD R3, R5, 0x1, -R0 ;  /* 0x0000000105037824 */ /* 0x000fca00078e0a00 */
[----:B0-----:R-:W-:-:S04]  /*3bf0*/  ISETP.GE.AND P0, PT, R3, R2, PT ;  /* 0x000000020300720c */ /* 0x001fc80003f06270 */
[----:B------:R-:W-:-:S13]  /*3c00*/  ISETP.GT.OR P0, PT, R5, 0x3f, P0 ;  /* 0x0000003f0500780c */ /* 0x000fda0000704670 */
[----:B------:R-:W-:Y:S05]  /*3c10*/  @P0 BRA `(.L_x_190) ;  /* 0x0000000000280947 */ /* 0x000fea0003800000 */
        /* <DEDUP_REMOVED lines=10> */
.L_x_190:
[----:B------:R-:W-:Y:S05]  /*3cc0*/  BSYNC B0 ;  /* 0x0000000000007941 */ /* 0x000fea0003800000 */
.L_x_189:
[----:B------:R-:W-:Y:S01]  /*3cd0*/  BAR.SYNC.DEFER_BLOCKING 0x0 ;  /* 0x0000000000007b1d */ /* 0x000fe20000010000 */
[----:B------:R-:W-:Y:S02]  /*3ce0*/  ISETP.GE.AND P0, PT, R2, 0x1, PT ;  /* 0x000000010200780c */ /* 0x000fe40003f06270 */
[----:B0-----:R-:W-:Y:S02]  /*3cf0*/  CS2R R6, SRZ ;  /* 0x0000000000067805 */ /* 0x001fe4000001ff00 */
[----:B------:R-:W-:Y:S01]  /*3d00*/  LOP3.LUT R0, R24, 0x3fffffe0, RZ, 0xc0, !PT ;  /* 0x3fffffe018007812 */ /* 0x000fe200078ec0ff */
[----:B------:R-:W-:Y:S01]  /*3d10*/  IMAD.MOV.U32 R9, RZ, RZ, RZ ;  /* 0x000000ffff097224 */ /* 0x000fe200078e00ff */
[----:B------:R-:W-:Y:S02]  /*3d20*/  CS2R R2, SRZ ;  /* 0x0000000000027805 */ /* 0x000fe4000001ff00 */
[----:B------:R-:W-:Y:S01]  /*3d30*/  SHF.R.S32.HI R24, RZ, 0x5, R24 ;  /* 0x00000005ff187819 */ /* 0x000fe20000011418 */
[----:B------:R-:W-:Y:S01]  /*3d40*/  IMAD.IADD R25, R5, 0x1, -R0 ;  /* 0x0000000105197824 */ /* 0x000fe200078e0a00 */
[----:B------:R-:W-:Y:S01]  /*3d50*/  CS2R R4, SRZ ;  /* 0x0000000000047805 */ /* 0x000fe2000001ff00 */
[----:B------:R-:W-:-:S02]  /*3d60*/  IMAD.MOV.U32 R0, RZ, RZ, RZ ;  /* 0x000000ffff007224 */ /* 0x000fc400078e00ff */
[----:B------:R-:W-:-:S04]  /*3d70*/  IMAD.SHL.U32 R25, R25, 0x4, RZ ;  /* 0x0000000419197824 */ /* 0x000fc800078e00ff */
[----:B------:R-:W-:Y:S01]  /*3d80*/  VIADD R23, R25, 0x80 ;  /* 0x0000008019177836 */ /* 0x000fe20000000000 */
[----:B------:R-:W-:Y:S06]  /*3d90*/  @!P0 BRA `(.L_x_191) ;  /* 0x0000000000e08947 */ /* 0x000fec0003800000 */
        /* <DEDUP_REMOVED lines=26> */
.L_x_194:
[----:B---3--:R-:W-:Y:S01]  /*3f40*/  MOV R29, R21 ;  /* 0x00000015001d7202 */ /* 0x008fe20000000f00 */
[----:B------:R-:W0:Y:S01]  /*3f50*/  LDC R11, c[0x0][0x3c4] ;  /* 0x0000f100ff0b7b82 */ /* 0x000e220000000800 */
[----:B------:R1:W2:Y:S01]  /*3f60*/  LDS R8, [R10] ;  /* 0x000000000a087984 */ /* 0x0002a20000000800 */
[----:B------:R-:W-:Y:S01]  /*3f70*/  UIADD3 UR5, UR5, 0x1, URZ ;  /* 0x0000000105057890 */ /* 0x000fe2000fffe03f */
[----:B------:R-:W-:Y:S01]  /*3f80*/  IMAD.MOV.U32 R28, RZ, RZ, R22 ;  /* 0x000000ffff1c7224 */ /* 0x000fe200078e0016 */
[----:B------:R-:W-:Y:S04]  /*3f90*/  BSSY B0, `(.L_x_192) ;  /* 0x000000c000007945 */ /* 0x000fe80003800000 */
[----:B------:R-:W-:Y:S01]  /*3fa0*/  IADD3 R22, P0, R26, R28, RZ ;  /* 0x0000001c1a167210 */ /* 0x000fe20007f1e0ff */
[----:B------:R-:W-:Y:S01]  /*3fb0*/  @!UPT UIADD3 URZ, URZ, URZ, URZ ;  /* 0x0000003f3f3ff290 */ /* 0x000fe2000fffe03f */
[----:B------:R-:W-:Y:S11]  /*3fc0*/  @P3 BRA `(.L_x_193) ;  /* 0x0000000000203947 */ /* 0x000ff60003800000 */
        /* <DEDUP_REMOVED lines=8> */
.L_x_193:
[----:B------:R-:W-:Y:S05]  /*4050*/  BSYNC B0 ;  /* 0x0000000000007941 */ /* 0x000fea0003800000 */
.L_x_192:
[----:B------:R-:W-:Y:S01]  /*4060*/  IADD3.X R21, R27, R29, RZ, P0, !PT ;  /* 0x0000001d1b157210 */ /* 0x000fe200007fe4ff */
        /* <DEDUP_REMOVED lines=11> */
.L_x_191:
        /* <DEDUP_REMOVED lines=100> */
        .weak           $__internal_3_$__cuda_sm20_div_s64
        .type           $__internal_3_$__cuda_sm20_div_s64,@function
        .size           $__internal_3_$__cuda_sm20_div_s64,(.L_x_4943 - $__internal_3_$__cuda_sm20_div_s64)
$__internal_3_$__cuda_sm20_div_s64:
        /* <DEDUP_REMOVED lines=82> */
[----:B------:R-:W-:Y:S05]  /*4c80*/  RET.REL.NODEC R24 `(_ZN5flash32flash_fwd_splitkv_combine_kernelI23Flash_fwd_kernel_traitsILi256ELi64ELi64ELi4ELb0ELb0EN7cutlass10bfloat16_tE19Flash_kernel_traitsILi256ELi64ELi64ELi4ES3_EELi4ELi4ELb0EEEvNS_16Flash_fwd_paramsE) ;  /* 0xffffffb018dc7950 */ /* 0x000fea0003c3ffff */
.L_x_195:
        /* <DEDUP_REMOVED lines=15> */
.L_x_4943:


//--------------------- .text._ZN5flash32flash_fwd_splitkv_combine_kernelI23Flash_fwd_kernel_traitsILi256ELi64ELi64ELi4ELb0ELb0EN7cutlass10bfloat16_tE19Flash_kernel_traitsILi256ELi64ELi64ELi4ES3_EELi4ELi3ELb0EEEvNS_16Flash_fwd_paramsE --------------------------
	.section	.text._ZN5flash32flash_fwd_splitkv_combine_kernelI23Flash_fwd_kernel_traitsILi256ELi64ELi64ELi4ELb0ELb0EN7cutlass10bfloat16_tE19Flash_kernel_traitsILi256ELi64ELi64ELi4ES3_EELi4ELi3ELb0EEEvNS_16Flash_fwd_paramsE,"ax",@progbits
	.align	128
        .global         _ZN5flash32flash_fwd_splitkv_combine_kernelI23Flash_fwd_kernel_traitsILi256ELi64ELi64ELi4ELb0ELb0EN7cutlass10bfloat16_tE19Flash_kernel_traitsILi256ELi64ELi64ELi4ES3_EELi4ELi3ELb0EEEvNS_16Flash_fwd_paramsE
        .type           _ZN5flash32flash_fwd_splitkv_combine_kernelI23Flash_fwd_kernel_traitsILi256ELi64ELi64ELi4ELb0ELb0EN7cutlass10bfloat16_tE19Flash_kernel_traitsILi256ELi64ELi64ELi4ES3_EELi4ELi3ELb0EEEvNS_16Flash_fwd_paramsE,@function
        .size           _ZN5flash32flash_fwd_splitkv_combine_kernelI23Flash_fwd_kernel_traitsILi256ELi64ELi64ELi4ELb0ELb0EN7cutlass10bfloat16_tE19Flash_kernel_traitsILi256ELi64ELi64ELi4ES3_EELi4ELi3ELb0EEEvNS_16Flash_fwd_paramsE,(.L_x_4944 - _ZN5flash32flash_fwd_splitkv_combine_kernelI23Flash_fwd_kernel_traitsILi256ELi64ELi64ELi4ELb0ELb0EN7cutlass10bfloat16_tE19Flash_kernel_traitsILi256ELi64ELi64ELi4ES3_EELi4ELi3ELb0EEEvNS_16Flash_fwd_paramsE)
        .other          _ZN5flash32flash_fwd_splitkv_combine_kernelI23Flash_fwd_kernel_traitsILi256ELi64ELi64ELi4ELb0ELb0EN7cutlass10bfloat16_tE19Flash_kernel_traitsILi256ELi64ELi64ELi4ES3_EELi4ELi3ELb0EEEvNS_16Flash_fwd_paramsE,@"STO_CUDA_ENTRY STV_DEFAULT"
_ZN5flash32flash_fwd_splitkv_combine_kernelI23Flash_fwd_kernel_traitsILi256ELi64ELi64ELi4ELb0ELb0EN7cutlass10bfloat16_tE19Flash_kernel_traitsILi256ELi64ELi64ELi4ES3_EELi4ELi3ELb0EEEvNS_16Flash_fwd_paramsE:
.text._ZN5flash32flash_fwd_splitkv_combine_kernelI23Flash_fwd_kernel_traitsILi256ELi64ELi64ELi4ELb0ELb0EN7cutlass10bfloat16_tE19Flash_kernel_traitsILi256ELi64ELi64ELi4ES3_EELi4ELi3ELb0EEEvNS_16Flash_fwd_paramsE:
        /* <DEDUP_REMOVED lines=23> */
[----:B------:R-:W-:Y:S05]  /*0170*/  CALL.REL.NOINC `($__internal_4_$__cuda_sm20_div_s64) ;  /* 0x0000004400687944 */ /* 0x000fea0003c00000 */
[----:B------:R-:W-:Y:S05]  /*0180*/  BRA `(.L_x_197) ;  /* 0x00000000004c7947 */ /* 0x000fea0003800000 */
.L_x_196:
        /* <DEDUP_REMOVED lines=19> */
.L_x_197:
        /* <DEDUP_REMOVED lines=12> */
[----:B------:R-:W-:Y:S05]  /*0380*/  CALL.REL.NOINC `($__internal_4_$__cuda_sm20_div_s64) ;  /* 0x0000004000e47944 */ /* 0x000fea0003c00000 */
[----:B------:R-:W-:Y:S02]  /*0390*/  MOV R8, R18 ;  /* 0x0000001200087202 */ /* 0x000fe40000000f00 */
[----:B------:R-:W-:Y:S01]  /*03a0*/  MOV R9, R19 ;  /* 0x0000001300097202 */ /* 0x000fe20000000f00 */
[----:B------:R-:W-:Y:S05]  /*03b0*/  BRA `(.L_x_200) ;  /* 0x00000000004c7947 */ /* 0x000fea0003800000 */
.L_x_199:
        /* <DEDUP_REMOVED lines=19> */
.L_x_200:
[----:B------:R-:W-:Y:S05]  /*04f0*/  BSYNC B0 ;  /* 0x0000000000007941 */ /* 0x000fea0003800000 */
.L_x_198:
        /* <DEDUP_REMOVED lines=42> */
.L_x_202:
        /* <DEDUP_REMOVED lines=19> */
.L_x_203:
[----:B------:R-:W-:Y:S05]  /*08d0*/  BSYNC B0 ;  /* 0x0000000000007941 */ /* 0x000fea0003800000 */
.L_x_201:
        /* <DEDUP_REMOVED lines=74> */
[----:B------:R-:W-:Y:S02]  /*0d80*/  MOV R32, R18 ;  /* 0x0000001200207202 */ /* 0x000fe40000000f00 */
[----:B------:R-:W-:Y:S01]  /*0d90*/  MOV R33, R19 ;  /* 0x0000001300217202 */ /* 0x000fe20000000f00 */
[----:B------:R-:W-:Y:S05]  /*0da0*/  BRA `(.L_x_206) ;  /* 0x00000000004c7947 */ /* 0x000fea0003800000 */
.L_x_205:
        /* <DEDUP_REMOVED lines=19> */
.L_x_206:
[----:B------:R-:W-:Y:S05]  /*0ee0*/  BSYNC B0 ;  /* 0x0000000000007941 */ /* 0x000fea0003800000 */
.L_x_204:
        /* <DEDUP_REMOVED lines=43> */
.L_x_208:
        /* <DEDUP_REMOVED lines=19> */
.L_x_209:
[----:B------:R-:W-:Y:S05]  /*12d0*/  BSYNC B0 ;  /* 0x0000000000007941 */ /* 0x000fea0003800000 */
.L_x_207:
        /* <DEDUP_REMOVED lines=67> */
.L_x_211:
[----:B------:R-:W-:Y:S05]  /*1710*/  BSYNC B0 ;  /* 0x0000000000007941 */ /* 0x000fea0003800000 */
.L_x_210:
        /* <DEDUP_REMOVED lines=14> */
.L_x_213:
[----:B------:R-:W-:Y:S05]  /*1800*/  BSYNC B0 ;  /* 0x0000000000007941 */ /* 0x000fea0003800000 */
.L_x_212:
[----:B--23--:R-:W2:Y:S01]  /*1810*/  SHFL.BFLY PT, R6, R29, 0x4, 0x1f ;  /* 0x0c801f001d067f89 */ /* 0x00cea200000e0000 */
[----:B-1----:R-:W0:Y:S01]  /*1820*/  LDC R17, c[0x0][0x270] ;  /* 0x00009c00ff117b82 */ /* 0x002e220000000800 */
[----:B------:R-:W1:Y:S01]  /*1830*/  I2F.RP R21, R31 ;  /* 0x0000001f00157306 */ /* 0x000e620000209400 */
[----:B------:R-:W-:Y:S01]  /*1840*/  IMAD.MOV.U32 R34, RZ, RZ, RZ ;  /* 0x000000ffff227224 */ /* 0x000fe200078e00ff */
[----:B------:R-:W-:Y:S01]  /*1850*/  ISETP.GT.AND P5, PT, R3, RZ, PT ;  /* 0x000000ff0300720c */ /* 0x000fe20003fa4270 */
[----:B------:R-:W-:Y:S05]  /*1860*/  BSSY B1, `(.L_x_214) ;  /* 0x000022c000017945 */ /* 0x000fea0003800000 */
[----:B-1----:R-:W1:Y:S01]  /*1870*/  MUFU.RCP R8, R21 ;  /* 0x0000001500087308 */ /* 0x002e620000001000 */
[----:B--2---:R-:W-:-:S02]  /*1880*/  FMNMX.FTZ R6, R6, R29, !PT ;  /* 0x0000001d06067209 */ /* 0x004fc40007810000 */
[-C--:B0-----:R-:W-:Y:S02]  /*1890*/  IABS R27, R17.reuse ;  /* 0x00000011001b7213 */ /* 0x081fe40000000000 */
[----:B------:R-:W-:Y:S01]  /*18a0*/  IABS R36, R17 ;  /* 0x0000001100247213 */ /* 0x000fe20000000000 */
[----:B------:R-:W0:Y:S02]  /*18b0*/  SHFL.BFLY PT, R35, R6, 0x2, 0x1f ;  /* 0x0c401f0006237f89 */ /* 0x000e2400000e0000 */
[----:B------:R-:W2:Y:S02]  /*18c0*/  I2F.U32.RP R26, R27 ;  /* 0x0000001b001a7306 */ /* 0x000ea40000209000 */
[----:B------:R-:W-:Y:S02]  /*18d0*/  IMAD.MOV R36, RZ, RZ, -R36 ;  /* 0x000000ffff247224 */ /* 0x000fe400078e0a24 */
[----:B-1----:R-:W-:Y:S01]  /*18e0*/  VIADD R8, R8, 0xffffffe ;  /* 0x0ffffffe08087836 */ /* 0x002fe20000000000 */
[----:B0-----:R-:W-:-:S03]  /*18f0*/  FMNMX.FTZ R35, R6, R35, !PT ;  /* 0x0000002306237209 */ /* 0x001fc60007810000 */
[----:B--2---:R-:W0:Y:S02]  /*1900*/  MUFU.RCP R6, R26 ;  /* 0x0000001a00067308 */ /* 0x004e240000001000 */
[----:B------:R-:W1:Y:S01]  /*1910*/  SHFL.BFLY PT, R18, R35, 0x1, 0x1f ;  /* 0x0c201f0023127f89 */ /* 0x000e6200000e0000 */
[----:B0-----:R-:W-:Y:S01]  /*1920*/  VIADD R38, R6, 0xffffffe ;  /* 0x0ffffffe06267836 */ /* 0x001fe20000000000 */
[----:B------:R-:W-:-:S04]  /*1930*/  IABS R26, R22 ;  /* 0x00000016001a7213 */ /* 0x000fc80000000000 */
[----:B------:R0:W-:Y:S01]  /*1940*/  F2I.FTZ.U32.TRUNC.NTZ R39, R38 ;  /* 0x0000002600277305 */ /* 0x0001e2000021f000 */
[----:B-1----:R-:W-:-:S07]  /*1950*/  FMNMX.FTZ R18, R35, R18, !PT ;  /* 0x0000001223127209 */ /* 0x002fce0007810000 */
[----:B------:R-:W1:Y:S01]  /*1960*/  F2I.FTZ.U32.TRUNC.NTZ R35, R8 ;  /* 0x0000000800237305 */ /* 0x000e62000021f000 */
[----:B------:R-:W-:-:S04]  /*1970*/  FSETP.NEU.FTZ.AND P0, PT, R18, -INF , PT ;  /* 0xff8000001200780b */ /* 0x000fc80003f1d000 */
[----:B------:R-:W-:Y:S01]  /*1980*/  FSEL R18, R18, RZ, P0 ;  /* 0x000000ff12127208 */ /* 0x000fe20000000000 */
[----:B0-----:R-:W-:Y:S01]  /*1990*/  IMAD.MOV.U32 R38, RZ, RZ, RZ ;  /* 0x000000ffff267224 */ /* 0x001fe200078e00ff */
[----:B------:R-:W-:-:S03]  /*19a0*/  ISETP.GT.AND P0, PT, R2, RZ, PT ;  /* 0x000000ff0200720c */ /* 0x000fc60003f04270 */
[----:B------:R-:W-:-:S04]  /*19b0*/  FADD.FTZ R7, -R18, R29 ;  /* 0x0000001d12077221 */ /* 0x000fc80000010100 */
[----:B------:R-:W-:Y:S01]  /*19c0*/  FMUL.FTZ R7, R7, 1.4426950216293334961 ;  /* 0x3fb8aa3b07077820 */ /* 0x000fe20000410000 */
[----:B-1----:R-:W-:Y:S02]  /*19d0*/  IMAD.MOV R6, RZ, RZ, -R35 ;  /* 0x000000ffff067224 */ /* 0x002fe400078e0a23 */
[----:B------:R-:W-:Y:S02]  /*19e0*/  IMAD.MOV R8, RZ, RZ, -R39 ;  /* 0x000000ffff087224 */ /* 0x000fe400078e0a27 */
[----:B------:R-:W-:Y:S01]  /*19f0*/  IMAD R21, R6, R31, RZ ;  /* 0x0000001f06157224 */ /* 0x000fe200078e02ff */
[----:B------:R-:W0:Y:S01]  /*1a00*/  MUFU.EX2 R7, R7 ;  /* 0x0000000700077308 */ /* 0x000e220000000800 */
[----:B------:R-:W-:Y:S02]  /*1a10*/  IABS R6, R3 ;  /* 0x0000000300067213 */ /* 0x000fe40000000000 */
[----:B------:R-:W-:-:S04]  /*1a20*/  IMAD.HI.U32 R21, R35, R21, R34 ;  /* 0x0000001523157227 */ /* 0x000fc800078e0022 */
[----:B------:R-:W-:Y:S02]  /*1a30*/  IMAD.MOV R6, RZ, RZ, -R6 ;  /* 0x000000ffff067224 */ /* 0x000fe400078e0a06 */
[----:B------:R-:W-:-:S04]  /*1a40*/  IMAD.HI.U32 R21, R21, R26, RZ ;  /* 0x0000001a15157227 */ /* 0x000fc800078e00ff */
[----:B------:R-:W-:Y:S02]  /*1a50*/  IMAD R6, R21, R6, R26 ;  /* 0x0000000615067224 */ /* 0x000fe400078e021a */
[----:B------:R-:W-:Y:S01]  /*1a60*/  IMAD R35, R8, R27, RZ ;  /* 0x0000001b08237224 */ /* 0x000fe200078e02ff */
[----:B0-----:R-:W0:Y:S02]  /*1a70*/  SHFL.BFLY PT, R28, R7, 0x4, 0x1f ;  /* 0x0c801f00071c7f89 */ /* 0x001e2400000e0000 */
[----:B------:R-:W-:Y:S01]  /*1a80*/  ISETP.GT.U32.AND P1, PT, R31, R6, PT ;  /* 0x000000061f00720c */ /* 0x000fe20003f24070 */
[----:B------:R-:W-:-:S12]  /*1a90*/  IMAD.HI.U32 R35, R39, R35, R38 ;  /* 0x0000002327237227 */ /* 0x000fd800078e0026 */
[----:B------:R-:W-:Y:S02]  /*1aa0*/  @!P1 IMAD.IADD R6, R6, 0x1, -R31 ;  /* 0x0000000106069824 */ /* 0x000fe400078e0a1f */
[----:B------:R-:W-:Y:S01]  /*1ab0*/  @!P1 VIADD R21, R21, 0x1 ;  /* 0x0000000115159836 */ /* 0x000fe20000000000 */
[----:B------:R-:W-:Y:S02]  /*1ac0*/  ISETP.NE.AND P1, PT, R3, RZ, PT ;  /* 0x000000ff0300720c */ /* 0x000fe40003f25270 */
[----:B------:R-:W-:Y:S02]  /*1ad0*/  ISETP.GE.U32.AND P4, PT, R6, R31, PT ;  /* 0x0000001f0600720c */ /* 0x000fe40003f86070 */
[----:B------:R-:W-:Y:S01]  /*1ae0*/  SHF.R.S32.HI R6, RZ, 0x1f, R2 ;  /* 0x0000001fff067819 */ /* 0x000fe20000011402 */
[----:B0-----:R-:W-:Y:S01]  /*1af0*/  FADD.FTZ R28, R7, R28 ;  /* 0x0000001c071c7221 */ /* 0x001fe20000010000 */
[----:B------:R-:W-:Y:S02]  /*1b00*/  IABS R7, R4 ;  /* 0x0000000400077213 */ /* 0x000fe40000000000 */
[----:B------:R-:W-:-:S02]  /*1b10*/  LOP3.LUT R4, R4, R17, RZ, 0x3c, !PT ;  /* 0x0000001104047212 */ /* 0x000fc400078e3cff */
        /* <DEDUP_REMOVED lines=9> */
[----:B------:R-:W-:Y:S01]  /*1bb0*/  ISETP.GT.U32.AND P2, PT, R27, R36, PT ;  /* 0x000000241b00720c */ /* 0x000fe20003f44070 */
[----:B------:R-:W-:Y:S01]  /*1bc0*/  @P4 VIADD R21, R21, 0x1 ;  /* 0x0000000115154836 */ /* 0x000fe20000000000 */
        /* <DEDUP_REMOVED lines=83> */
[----:B------:R-:W-:Y:S05]  /*2100*/  CALL.REL.NOINC `($__internal_4_$__cuda_sm20_div_s64) ;  /* 0x0000002400847944 */ /* 0x000fea0003c00000 */
        /* <DEDUP_REMOVED lines=9> */
.L_x_218:
        /* <DEDUP_REMOVED lines=22> */
.L_x_219:
[----:B------:R-:W-:Y:S05]  /*2300*/  BSYNC B0 ;  /* 0x0000000000007941 */ /* 0x000fea0003800000 */
.L_x_217:
        /* <DEDUP_REMOVED lines=19> */
.L_x_221:
        /* <DEDUP_REMOVED lines=22> */
.L_x_222:
[----:B------:R-:W-:Y:S05]  /*25a0*/  BSYNC B0 ;  /* 0x0000000000007941 */ /* 0x000fea0003800000 */
.L_x_220:
        /* <DEDUP_REMOVED lines=11> */
[----:B------:R-:W-:Y:S05]  /*2660*/  CALL.REL.NOINC `($__internal_4_$__cuda_sm20_div_s64) ;  /* 0x00000020002c7944 */ /* 0x000fea0003c00000 */
[----:B------:R-:W-:-:S04]  /*2670*/  IADD3 R17, P0, RZ, -R18, RZ ;  /* 0x80000012ff117210 */ /* 0x000fc80007f1e0ff */
[----:B------:R-:W-:Y:S01]  /*2680*/  IADD3.X R16, RZ, ~R19, RZ, P0, !PT ;  /* 0x80000013ff107210 */ /* 0x000fe200007fe4ff */
[----:B------:R-:W-:-:S04]  /*2690*/  IMAD.WIDE.U32 R34, R5, R17, R34 ;  /* 0x0000001105227225 */ /* 0x000fc800078e0022 */
[----:B------:R-:W-:-:S04]  /*26a0*/  IMAD R16, R16, R5, RZ ;  /* 0x0000000510107224 */ /* 0x000fc800078e02ff */
[----:B------:R-:W-:-:S05]  /*26b0*/  IMAD R4, R4, R17, R16 ;  /* 0x0000001104047224 */ /* 0x000fca00078e0210 */
[----:B------:R-:W-:Y:S01]  /*26c0*/  IADD3 R4, R35, R4, RZ ;  /* 0x0000000423047210 */ /* 0x000fe20007ffe0ff */
[----:B------:R-:W-:Y:S05]  /*26d0*/  BRA `(.L_x_225) ;  /* 0x0000000000587947 */ /* 0x000fea0003800000 */
.L_x_224:
        /* <DEDUP_REMOVED lines=22> */
.L_x_225:
[----:B------:R-:W-:Y:S05]  /*2840*/  BSYNC B0 ;  /* 0x0000000000007941 */ /* 0x000fea0003800000 */
.L_x_223:
        /* <DEDUP_REMOVED lines=38> */
[----:B------:R-:W-:Y:S05]  /*2ab0*/  CALL.REL.NOINC `($__internal_4_$__cuda_sm20_div_s64) ;  /* 0x0000001c00187944 */ /* 0x000fea0003c00000 */
        /* <DEDUP_REMOVED lines=12> */
.L_x_227:
        /* <DEDUP_REMOVED lines=23> */
.L_x_228:
[----:B------:R-:W-:Y:S05]  /*2cf0*/  BSYNC B0 ;  /* 0x0000000000007941 */ /* 0x000fea0003800000 */
.L_x_226:
        /* <DEDUP_REMOVED lines=18> */
.L_x_230:
        /* <DEDUP_REMOVED lines=22> */
.L_x_231:
[----:B------:R-:W-:Y:S05]  /*2f80*/  BSYNC B0 ;  /* 0x0000000000007941 */ /* 0x000fea0003800000 */
.L_x_229:
        /* <DEDUP_REMOVED lines=20> */
.L_x_233:
        /* <DEDUP_REMOVED lines=23> */
.L_x_234:
[----:B------:R-:W-:Y:S05]  /*3240*/  BSYNC B0 ;  /* 0x0000000000007941 */ /* 0x000fea0003800000 */
.L_x_232:
        /* <DEDUP_REMOVED lines=26> */
[----:B------:R-:W-:Y:S05]  /*33f0*/  CALL.REL.NOINC `($__internal_4_$__cuda_sm20_div_s64) ;  /* 0x0000001000c87944 */ /* 0x000fea0003c00000 */
        /* <DEDUP_REMOVED lines=12> */
.L_x_236:
        /* <DEDUP_REMOVED lines=23> */
.L_x_237:
[----:B------:R-:W-:Y:S05]  /*3630*/  BSYNC B0 ;  /* 0x0000000000007941 */ /* 0x000fea0003800000 */
.L_x_235:
        /* <DEDUP_REMOVED lines=29> */
.L_x_239:
        /* <DEDUP_REMOVED lines=23> */
.L_x_240:
[----:B------:R-:W-:Y:S05]  /*3980*/  BSYNC B0 ;  /* 0x0000000000007941 */ /* 0x000fea0003800000 */
.L_x_238:
        /* <DEDUP_REMOVED lines=21> */
.L_x_216:
[----:B------:R-:W-:Y:S02]  /*3ae0*/  ULDC.64 UR4, c[0x0][0x2b0] ;  /* 0x0000ac0000047ab9 */ /* 0x000fe40000000a00 */
[----:B------:R-:W-:-:S04]  /*3af0*/  LEA R2, P0, R30, UR4, 0x2 ;  /* 0x000000041e027c11 */ /* 0x000fc8000f8010ff */
[----:B------:R-:W-:-:S05]  /*3b00*/  LEA.HI.X R3, R30, UR5, R31, 0x2, P0 ;  /* 0x000000051e037c11 */ /* 0x000fca00080f141f */
[----:B------:R0:W-:Y:S04]  /*3b10*/  STG.E desc[UR8][R2.64], R28 ;  /* 0x0000001c02007986 */ /* 0x0001e8000c101908 */
.L_x_215:
[----:B------:R-:W-:Y:S05]  /*3b20*/  BSYNC B1 ;  /* 0x0000000000017941 */ /* 0x000fea0003800000 */
.L_x_214:
        /* <DEDUP_REMOVED lines=21> */
.L_x_242:
[----:B------:R-:W-:Y:S05]  /*3c80*/  BSYNC B0 ;  /* 0x0000000000007941 */ /* 0x000fea0003800000 */
.L_x_241:
        /* <DEDUP_REMOVED lines=39> */
.L_x_246:
        /* <DEDUP_REMOVED lines=17> */
.L_x_245:
[----:B------:R-:W-:Y:S05]  /*4010*/  BSYNC B0 ;  /* 0x0000000000007941 */ /* 0x000fea0003800000 */
.L_x_244:
        /* <DEDUP_REMOVED lines=12> */
.L_x_243:
        /* <DEDUP_REMOVED lines=100> */
        .weak           $__internal_4_$__cuda_sm20_div_s64
        .type           $__internal_4_$__cuda_sm20_div_s64,@function
        .size           $__internal_4_$__cuda_sm20_div_s64,(.L_x_4944 - $__internal_4_$__cuda_sm20_div_s64)
$__internal_4_$__cuda_sm20_div_s64:
        /* <DEDUP_REMOVED lines=82> */
[----:B------:R-:W-:Y:S05]  /*4c40*/  RET.REL.NODEC R24 `(_ZN5flash32flash_fwd_splitkv_combine_kernelI23Flash_fwd_kernel_traitsILi256ELi64ELi64ELi4ELb0ELb0EN7cutlass10bfloat16_tE19Flash_kernel_traitsILi256ELi64ELi64ELi4ES3_EELi4ELi3ELb0EEEvNS_16Flash_fwd_paramsE) ;  /* 0xffffffb018ec7950 */ /* 0x000fea0003c3ffff */
.L_x_247:
        /* <DEDUP_REMOVED lines=11> */
.L_x_4944:


//--------------------- .text._ZN5flash32flash_fwd_splitkv_combine_kernelI23Flash_fwd_kernel_traitsILi256ELi64ELi64ELi4ELb0ELb0EN7cutlass10bfloat16_tE19Flash_kernel_traitsILi256ELi64ELi64ELi4ES3_EELi4ELi2ELb0EEEvNS_16Flash_fwd_paramsE --------------------------
	.section	.text._ZN5flash32flash_fwd_splitkv_combine_kernelI23Flash_fwd_kernel_traitsILi256ELi64ELi64ELi4ELb0ELb0EN7cutlass10bfloat16_tE19Flash_kernel_traitsILi256ELi64ELi64ELi4ES3_EELi4ELi2ELb0EEEvNS_16Flash_fwd_paramsE,"ax",@progbits
	.align	128
        .global         _ZN5flash32flash_fwd_splitkv_combine_kernelI23Flash_fwd_kernel_traitsILi256ELi64ELi64ELi4ELb0ELb0EN7cutlass10bfloat16_tE19Flash_kernel_traitsILi256ELi64ELi64ELi4ES3_EELi4ELi2ELb0EEEvNS_16Flash_fwd_paramsE
        .type           _ZN5flash32flash_fwd_splitkv_combine_kernelI23Flash_fwd_kernel_traitsILi256ELi64ELi64ELi4ELb0ELb0EN7cutlass10bfloat16_tE19Flash_kernel_traitsILi256ELi64ELi64ELi4ES3_EELi4ELi2ELb0EEEvNS_16Flash_fwd_paramsE,@function
        .size           _ZN5flash32flash_fwd_splitkv_combine_kernelI23Flash_fwd_kernel_traitsILi256ELi64ELi64ELi4ELb0ELb0EN7cutlass10bfloat16_tE19Flash_kernel_traitsILi256ELi64ELi64ELi4ES3_EELi4ELi2ELb0EEEvNS_16Flash_fwd_paramsE,(.L_x_4945 - _ZN5flash32flash_fwd_splitkv_combine_kernelI23Flash_fwd_kernel_traitsILi256ELi64ELi64ELi4ELb0ELb0EN7cutlass10bfloat16_tE19Flash_kernel_traitsILi256ELi64ELi64ELi4ES3_EELi4ELi2ELb0EEEvNS_16Flash_fwd_paramsE)
        .other          _ZN5flash32flash_fwd_splitkv_combine_kernelI23Flash_fwd_kernel_traitsILi256ELi64ELi64ELi4ELb0ELb0EN7cutlass10bfloat16_tE19Flash_kernel_traitsILi256ELi64ELi64ELi4ES3_EELi4ELi2ELb0EEEvNS_16Flash_fwd_paramsE,@"STO_CUDA_ENTRY STV_DEFAULT"
_ZN5flash32flash_fwd_splitkv_combine_kernelI23Flash_fwd_kernel_traitsILi256ELi64ELi64ELi4ELb0ELb0EN7cutlass10bfloat16_tE19Flash_kernel_traitsILi256ELi64ELi64ELi4ES3_EELi4ELi2ELb0EEEvNS_16Flash_fwd_paramsE:
.text._ZN5flash32flash_fwd_splitkv_combine_kernelI23Flash_fwd_kernel_traitsILi256ELi64ELi64ELi4ELb0ELb0EN7cutlass10bfloat16_tE19Flash_kernel_traitsILi256ELi64ELi64ELi4ES3_EELi4ELi2ELb0EEEvNS_16Flash_fwd_paramsE:
        /* <DEDUP_REMOVED lines=23> */
[----:B------:R-:W-:Y:S05]  /*0170*/  CALL.REL.NOINC `($__internal_5_$__cuda_sm20_div_s64) ;  /* 0x0000004400347944 */ /* 0x000fea0003c00000 */
[----:B------:R-:W-:Y:S02]  /*0180*/  MOV R18, R0 ;  /* 0x0000000000127202 */ /* 0x000fe40000000f00 */
[----:B------:R-:W-:Y:S01]  /*0190*/  MOV R19, R21 ;  /* 0x0000001500137202 */ /* 0x000fe20000000f00 */
[----:B------:R-:W-:Y:S06]  /*01a0*/  BRA `(.L_x_249) ;  /* 0x00000000004c7947 */ /* 0x000fec0003800000 */
.L_x_248:
        /* <DEDUP_REMOVED lines=19> */
.L_x_249:
        /* <DEDUP_REMOVED lines=9> */
[----:B------:R-:W-:Y:S02]  /*0370*/  MOV R26, R18 ;  /* 0x00000012001a7202 */ /* 0x000fe40000000f00 */
[----:B------:R-:W-:Y:S02]  /*0380*/  MOV R22, 0x3a0 ;  /* 0x000003a000167802 */ /* 0x000fe40000000f00 */
[----:B------:R-:W-:Y:S05]  /*0390*/  CALL.REL.NOINC `($__internal_5_$__cuda_sm20_div_s64) ;  /* 0x0000004000ac7944 */ /* 0x000fea0003c00000 */
[----:B------:R-:W-:Y:S02]  /*03a0*/  MOV R10, R0 ;  /* 0x00000000000a7202 */ /* 0x000fe40000000f00 */
[----:B------:R-:W-:Y:S01]  /*03b0*/  MOV R11, R21 ;  /* 0x00000015000b7202 */ /* 0x000fe20000000f00 */
[----:B------:R-:W-:Y:S05]  /*03c0*/  BRA `(.L_x_252) ;  /* 0x00000000004c7947 */ /* 0x000fea0003800000 */
.L_x_251:
        /* <DEDUP_REMOVED lines=19> */
.L_x_252:
[----:B------:R-:W-:Y:S05]  /*0500*/  BSYNC B0 ;  /* 0x0000000000007941 */ /* 0x000fea0003800000 */
.L_x_250:
[----:B------:R-:W0:Y:S01]  /*0510*/  LDC R2, c[0x0][0x2c4] ;  /* 0x0000b100ff027b82 */ /* 0x000e220000000800 */
[----:B------:R-:W-:Y:S01]  /*0520*/  IMAD.MOV.U32 R12, RZ, RZ, RZ ;  /* 0x000000ffff0c7224 */ /* 0x000fe200078e00ff */
[----:B------:R-:W-:Y:S01]  /*0530*/  BSSY B0, `(.L_x_253) ;  /* 0x000003e000007945 */ /* 0x000fe20003800000 */
[----:B0-----:R-:W-:Y:S01]  /*0540*/  IABS R7, R2 ;  /* 0x0000000200077213 */ /* 0x001fe20000000000 */
[----:B------:R-:W-:-:S03]  /*0550*/  VIADD R9, R2, 0xffffffff ;  /* 0xffffffff02097836 */ /* 0x000fc60000000000 */
[----:B------:R-:W0:Y:S01]  /*0560*/  I2F.RP R14, R7 ;  /* 0x00000007000e7306 */ /* 0x000e220000209400 */
[----:B------:R-:W-:-:S07]  /*0570*/  IMAD.IADD R4, R9, 0x1, R7 ;  /* 0x0000000109047824 */ /* 0x000fce00078e0207 */
[----:B0-----:R-:W0:Y:S02]  /*0580*/  MUFU.RCP R13, R14 ;  /* 0x0000000e000d7308 */ /* 0x001e240000001000 */
[----:B0-----:R-:W-:-:S06]  /*0590*/  VIADD R13, R13, 0xffffffe ;  /* 0x0ffffffe0d0d7836 */ /* 0x001fcc0000000000 */
[----:B------:R-:W0:Y:S02]  /*05a0*/  F2I.FTZ.U32.TRUNC.NTZ R13, R13 ;  /* 0x0000000d000d7305 */ /* 0x000e24000021f000 */
[----:B0-----:R-:W-:-:S04]  /*05b0*/  IMAD.MOV R0, RZ, RZ, -R13 ;  /* 0x000000ffff007224 */ /* 0x001fc800078e0a0d */
[----:B------:R-:W-:Y:S01]  /*05c0*/  IMAD R5, R0, R7, RZ ;  /* 0x0000000700057224 */ /* 0x000fe200078e02ff */
[----:B------:R-:W-:-:S03]  /*05d0*/  IABS R0, R4 ;  /* 0x0000000400007213 */ /* 0x000fc60000000000 */
        /* <DEDUP_REMOVED lines=18> */
[----:B------:R-:W-:Y:S02]  /*0700*/  SEL R17, R6, R17, P0 ;  /* 0x0000001106117207 */ /* 0x000fe40000000000 */
        /* <DEDUP_REMOVED lines=12> */
[----:B------:R-:W-:Y:S05]  /*07d0*/  BRA `(.L_x_255) ;  /* 0x00000000004c7947 */ /* 0x000fea0003800000 */
.L_x_254:
        /* <DEDUP_REMOVED lines=19> */
.L_x_255:
[----:B------:R-:W-:Y:S05]  /*0910*/  BSYNC B0 ;  /* 0x0000000000007941 */ /* 0x000fea0003800000 */
.L_x_253:
        /* <DEDUP_REMOVED lines=17> */
[----:B------:R-:W-:-:S04]  /*0a30*/  IMAD.MOV.U32 R2, RZ, RZ, R0 ;  /* 0x000000ffff027224 */ /* 0x000fc800078e0000 */
[----:B------:R-:W-:-:S04]  /*0a40*/  IMAD.HI.U32 R0, R13, R2, RZ ;  /* 0x000000020d007227 */ /* 0x000fc800078e00ff */
[----:B------:R-:W-:-:S04]  /*0a50*/  IMAD.MOV R7, RZ, RZ, -R0 ;  /* 0x000000ffff077224 */ /* 0x000fc800078e0a00 */
[----:B------:R-:W-:Y:S01]  /*0a60*/  IMAD R7, R6, R7, R2 ;  /* 0x0000000706077224 */ /* 0x000fe200078e0202 */
[----:B------:R-:W-:-:S04]  /*0a70*/  SHF.R.S32.HI R2, RZ, 0x1f, R5 ;  /* 0x0000001fff027819 */ /* 0x000fc80000011405 */
        /* <DEDUP_REMOVED lines=26> */
[----:B------:R-:W-:Y:S01]  /*0c20*/  IMAD R15, R13, R0, R2 ;  /* 0x000000000d0f7224 */ /* 0x000fe200078e0202 */
[----:B------:R-:W-:-:S04]  /*0c30*/  LOP3.LUT R0, R7, R12, RZ, 0x3c, !PT ;  /* 0x0000000c07007212 */ /* 0x000fc800078e3cff */
[----:B------:R-:W-:Y:S02]  /*0c40*/  ISETP.GT.U32.AND P1, PT, R12, R15, PT ;  /* 0x0000000f0c00720c */ /* 0x000fe40003f24070 */
[----:B------:R-:W-:-:S11]  /*0c50*/  ISETP.GE.AND P0, PT, R0, RZ, PT ;  /* 0x000000ff0000720c */ /* 0x000fd60003f06270 */
[-C--:B------:R-:W-:Y:S01]  /*0c60*/  @!P1 IADD3 R15, R15, -R12.reuse, RZ ;  /* 0x8000000c0f0f9210 */ /* 0x080fe20007ffe0ff */
        /* <DEDUP_REMOVED lines=17> */
[----:B------:R-:W-:Y:S02]  /*0d80*/  MOV R22, 0xda0 ;  /* 0x00000da000167802 */ /* 0x000fe40000000f00 */
[----:B------:R-:W-:Y:S05]  /*0d90*/  CALL.REL.NOINC `($__internal_5_$__cuda_sm20_div_s64) ;  /* 0x00000038002c7944 */ /* 0x000fea0003c00000 */
[----:B------:R-:W-:Y:S02]  /*0da0*/  MOV R32, R0 ;  /* 0x0000000000207202 */ /* 0x000fe40000000f00 */
[----:B------:R-:W-:Y:S01]  /*0db0*/  MOV R33, R21 ;  /* 0x0000001500217202 */ /* 0x000fe20000000f00 */
[----:B------:R-:W-:Y:S05]  /*0dc0*/  BRA `(.L_x_258) ;  /* 0x00000000004c7947 */ /* 0x000fea0003800000 */
.L_x_257:
        /* <DEDUP_REMOVED lines=19> */
.L_x_258:
[----:B------:R-:W-:Y:S05]  /*0f00*/  BSYNC B0 ;  /* 0x0000000000007941 */ /* 0x000fea0003800000 */
.L_x_256:
        /* <DEDUP_REMOVED lines=44> */
.L_x_260:
[----:B------:R-:W0:Y:S01]  /*11d0*/  I2F.U32.RP R6, R14 ;  /* 0x0000000e00067306 */ /* 0x000e220000209000 */
[----:B------:R-:W-:Y:S01]  /*11e0*/  HFMA2.MMA R24, -RZ, RZ, 0, 0 ;  /* 0x00000000ff187435 */ /* 0x000fe200000001ff */
[----:B------:R-:W-:-:S06]  /*11f0*/  ISETP.NE.U32.AND P0, PT, R14, RZ, PT ;  /* 0x000000ff0e00720c */ /* 0x000fcc0003f05070 */
[----:B0-----:R-:W0:Y:S02]  /*1200*/  MUFU.RCP R2, R6 ;  /* 0x0000000600027308 */ /* 0x001e240000001000 */
[----:B0-----:R-:W-:-:S06]  /*1210*/  VIADD R2, R2, 0xffffffe ;  /* 0x0ffffffe02027836 */ /* 0x001fcc0000000000 */
[----:B------:R-:W0:Y:S02]  /*1220*/  F2I.FTZ.U32.TRUNC.NTZ R25, R2 ;  /* 0x0000000200197305 */ /* 0x000e24000021f000 */
[----:B0-----:R-:W-:-:S04]  /*1230*/  IMAD.MOV R0, RZ, RZ, -R25 ;  /* 0x000000ffff007224 */ /* 0x001fc800078e0a19 */
[----:B------:R-:W-:-:S04]  /*1240*/  IMAD R0, R0, R14, RZ ;  /* 0x0000000e00007224 */ /* 0x000fc800078e02ff */
        /* <DEDUP_REMOVED lines=11> */
.L_x_261:
[----:B------:R-:W-:Y:S05]  /*1300*/  BSYNC B0 ;  /* 0x0000000000007941 */ /* 0x000fea0003800000 */
.L_x_259:
[----:B------:R-:W0:Y:S01]  /*1310*/  LDC R6, c[0x0][0x2c4] ;  /* 0x0000b100ff067b82 */ /* 0x000e220000000800 */
[----:B------:R-:W1:Y:S01]  /*1320*/  S2R R29, SR_CgaCtaId ;  /* 0x00000000001d7919 */ /* 0x000e620000008800 */
[----:B------:R-:W-:Y:S01]  /*1330*/  ISETP.GT.AND P3, PT, R5, RZ, PT ;  /* 0x000000ff0500720c */ /* 0x000fe20003f64270 */
[----:B------:R-:W-:Y:S01]  /*1340*/  ULDC UR4, c[0x0][0x3c4] ;  /* 0x0000f10000047ab9 */ /* 0x000fe20000000800 */
[----:B------:R-:W-:Y:S01]  /*1350*/  ULDC.64 UR8, c[0x0][0x208] ;  /* 0x0000820000087ab9 */ /* 0x000fe20000000a00 */
[----:B------:R-:W-:Y:S01]  /*1360*/  BSSY B0, `(.L_x_262) ;  /* 0x0000042000007945 */ /* 0x000fe20003800000 */
[----:B------:R-:W-:Y:S01]  /*1370*/  IMAD.MOV.U32 R28, RZ, RZ, -0x800000 ;  /* 0xff800000ff1c7424 */ /* 0x000fe200078e00ff */
[----:B0-----:R-:W-:-:S04]  /*1380*/  IABS R0, R6 ;  /* 0x0000000600007213 */ /* 0x001fc80000000000 */
[----:B------:R-:W0:Y:S08]  /*1390*/  I2F.RP R12, R0 ;  /* 0x00000000000c7306 */ /* 0x000e300000209400 */
[----:B0-----:R-:W0:Y:S02]  /*13a0*/  MUFU.RCP R26, R12 ;  /* 0x0000000c001a7308 */ /* 0x001e240000001000 */
[----:B0-----:R-:W-:Y:S01]  /*13b0*/  VIADD R26, R26, 0xffffffe ;  /* 0x0ffffffe1a1a7836 */ /* 0x001fe20000000000 */
[----:B------:R-:W-:-:S05]  /*13c0*/  MOV R12, 0x400 ;  /* 0x00000400000c7802 */ /* 0x000fca0000000f00 */
[----:B------:R-:W0:Y:S01]  /*13d0*/  F2I.FTZ.U32.TRUNC.NTZ R27, R26 ;  /* 0x0000001a001b7305 */ /* 0x000e22000021f000 */
[----:B-1----:R-:W-:Y:S01]  /*13e0*/  LEA R29, R29, R12, 0x18 ;  /* 0x0000000c1d1d7211 */ /* 0x002fe200078ec0ff */
        /* <DEDUP_REMOVED lines=8> */
[----:B------:R-:W-:Y:S01]  /*1470*/  SHF.R.S32.HI R9, RZ, 0x1f, R5 ;  /* 0x0000001fff097819 */ /* 0x000fe20000011405 */
[----:B------:R-:W-:Y:S02]  /*1480*/  IMAD.MOV.U32 R27, RZ, RZ, -0x800000 ;  /* 0xff800000ff1b7424 */ /* 0x000fe400078e00ff */
[----:B------:R-:W-:-:S04]  /*1490*/  IMAD.HI.U32 R2, R10, R11, RZ ;  /* 0x0000000b0a027227 */ /* 0x000fc800078e00ff */
[----:B------:R-:W-:-:S04]  /*14a0*/  IMAD.MOV R10, RZ, RZ, -R2 ;  /* 0x000000ffff0a7224 */ /* 0x000fc800078e0a02 */
[C---:B------:R-:W-:Y:S02]  /*14b0*/  IMAD R11, R0.reuse, R10, R11 ;  /* 0x0000000a000b7224 */ /* 0x040fe400078e020b */
[----:B------:R-:W0:Y:S03]  /*14c0*/  S2R R10, SR_TID.X ;  /* 0x00000000000a7919 */ /* 0x000e260000002100 */
[----:B------:R-:W-:-:S13]  /*14d0*/  ISETP.GT.U32.AND P0, PT, R0, R11, PT ;  /* 0x0000000b0000720c */ /* 0x000fda0003f04070 */
[-C--:B------:R-:W-:Y:S01]  /*14e0*/  @!P0 IADD3 R11, R11, -R0.reuse, RZ ;  /* 0x800000000b0b8210 */ /* 0x080fe20007ffe0ff */
[----:B------:R-:W-:Y:S01]  /*14f0*/  @!P0 VIADD R2, R2, 0x1 ;  /* 0x0000000102028836 */ /* 0x000fe20000000000 */
[----:B------:R-:W-:Y:S02]  /*1500*/  ISETP.NE.AND P0, PT, R6, RZ, PT ;  /* 0x000000ff0600720c */ /* 0x000fe40003f05270 */
[----:B------:R-:W-:Y:S02]  /*1510*/  ISETP.GE.U32.AND P2, PT, R11, R0, PT ;  /* 0x000000000b00720c */ /* 0x000fe40003f46070 */
[----:B------:R-:W-:Y:S01]  /*1520*/  LEA.HI.SX32 R0, R5, 0x1, 0x1 ;  /* 0x0000000105007811 */ /* 0x000fe200078f0aff */
[----:B------:R-:W-:Y:S01]  /*1530*/  @!P3 IMAD.MOV R0, RZ, RZ, R9 ;  /* 0x000000ffff00b224 */ /* 0x000fe200078e0209 */
[----:B0-----:R-:W-:-:S09]  /*1540*/  SHF.R.S32.HI R9, RZ, 0x1f, R10 ;  /* 0x0000001fff097819 */ /* 0x001fd2000001140a */
[----:B------:R-:W-:-:S04]  /*1550*/  @P2 VIADD R2, R2, 0x1 ;  /* 0x0000000102022836 */ /* 0x000fc80000000000 */
[----:B------:R-:W-:Y:S01]  /*1560*/  IMAD.MOV.U32 R5, RZ, RZ, R2 ;  /* 0x000000ffff057224 */ /* 0x000fe200078e0002 */
[----:B------:R-:W-:-:S04]  /*1570*/  LEA.HI R2, R9, R10, RZ, 0x2 ;  /* 0x0000000a09027211 */ /* 0x000fc800078f10ff */
[----:B------:R-:W-:Y:S02]  /*1580*/  LOP3.LUT R11, R2, 0xfffffffc, RZ, 0xc0, !PT ;  /* 0xfffffffc020b7812 */ /* 0x000fe400078ec0ff */
[----:B------:R-:W-:Y:S02]  /*1590*/  @!P1 IADD3 R5, -R5, RZ, RZ ;  /* 0x000000ff05059210 */ /* 0x000fe40007ffe1ff */
[----:B------:R-:W-:Y:S01]  /*15a0*/  SHF.R.S32.HI R2, RZ, 0x2, R2 ;  /* 0x00000002ff027819 */ /* 0x000fe20000011402 */
[C---:B------:R-:W-:Y:S01]  /*15b0*/  IMAD.IADD R11, R10.reuse, 0x1, -R11 ;  /* 0x000000010a0b7824 */ /* 0x040fe200078e0a0b */
[----:B------:R-:W-:Y:S02]  /*15c0*/  ISETP.GT.AND P1, PT, R10, 0xf, PT ;  /* 0x0000000f0a00780c */ /* 0x000fe40003f24270 */
[----:B------:R-:W-:Y:S02]  /*15d0*/  @!P0 LOP3.LUT R5, RZ, R6, RZ, 0x33, !PT ;  /* 0x00000006ff058212 */ /* 0x000fe400078e33ff */
[----:B------:R-:W-:-:S03]  /*15e0*/  ISETP.GE.AND P0, PT, R2, UR4, PT ;  /* 0x0000000402007c0c */ /* 0x000fc6000bf06270 */
[----:B------:R-:W-:-:S05]  /*15f0*/  IMAD R5, R0, R5, RZ ;  /* 0x0000000500057224 */ /* 0x000fca00078e02ff */
[----:B------:R-:W-:Y:S01]  /*1600*/  IABS R30, R5 ;  /* 0x00000005001e7213 */ /* 0x000fe20000000000 */
[--C-:B------:R-:W-:Y:S02]  /*1610*/  @!P1 IMAD R26, R2, 0x14, R29.reuse ;  /* 0x00000014021a9824 */ /* 0x100fe400078e021d */
[C---:B------:R-:W-:Y:S02]  /*1620*/  IMAD R29, R11.reuse, 0x14, R29 ;  /* 0x000000140b1d7824 */ /* 0x040fe400078e021d */
[----:B------:R-:W-:Y:S01]  /*1630*/  VIADD R21, R30, UR5 ;  /* 0x000000051e157c36 */ /* 0x000fe20008000000 */
[----:B------:R-:W-:Y:S01]  /*1640*/  @!P1 LEA R26, R11, R26, 0x2 ;  /* 0x0000001a0b1a9211 */ /* 0x000fe200078e10ff */
[----:B------:R-:W-:Y:S01]  /*1650*/  IMAD R29, R2, 0x4, R29 ;  /* 0x00000004021d7824 */ /* 0x000fe200078e021d */
        /* <DEDUP_REMOVED lines=18> */
.L_x_263:
[----:B------:R-:W-:Y:S05]  /*1780*/  BSYNC B0 ;  /* 0x0000000000007941 */ /* 0x000fea0003800000 */
.L_x_262:
[----:B-----5:R1:W-:Y:S01]  /*1790*/  @!P1 STS [R26], R27 ;  /* 0x0000001b1a009388 */ /* 0x0203e20000000800 */
[----:B------:R-:W2:Y:S01]  /*17a0*/  LDC R0, c[0x0][0x270] ;  /* 0x00009c00ff007b82 */ /* 0x000ea20000000800 */
[----:B------:R-:W0:Y:S07]  /*17b0*/  I2F.RP R9, R30 ;  /* 0x0000001e00097306 */ /* 0x000e2e0000209400 */
[----:B------:R-:W-:Y:S01]  /*17c0*/  BAR.SYNC.DEFER_BLOCKING 0x0 ;  /* 0x0000000000007b1d */ /* 0x000fe20000010000 */
[----:B------:R-:W-:-:S02]  /*17d0*/  ISETP.GT.AND P5, PT, R4, RZ, PT ;  /* 0x000000ff0400720c */ /* 0x000fc40003fa4270 */
[----:B------:R-:W-:-:S03]  /*17e0*/  ISETP.NE.AND P6, PT, R5, RZ, PT ;  /* 0x000000ff0500720c */ /* 0x000fc60003fc5270 */
[----:B------:R-:W-:Y:S01]  /*17f0*/  BSSY B1, `(.L_x_264) ;  /* 0x000022f000017945 */ /* 0x000fe20003800000 */
[----:B0-----:R-:W0:Y:S01]  /*1800*/  MUFU.RCP R36, R9 ;  /* 0x0000000900247308 */ /* 0x001e220000001000 */
[----:B--2---:R-:W-:Y:S02]  /*1810*/  IABS R22, R0 ;  /* 0x0000000000167213 */ /* 0x004fe40000000000 */
[----:B-1----:R-:W-:Y:S01]  /*1820*/  IABS R27, R21 ;  /* 0x00000015001b7213 */ /* 0x002fe20000000000 */
[----:B------:R-:W1:Y:S01]  /*1830*/  @!P1 LDS R28, [R29] ;  /* 0x000000001d1c9984 */ /* 0x000e620000000800 */
[----:B------:R-:W-:Y:S01]  /*1840*/  IABS R26, R5 ;  /* 0x00000005001a7213 */ /* 0x000fe20000000000 */
[----:B0-----:R-:W-:-:S04]  /*1850*/  VIADD R36, R36, 0xffffffe ;  /* 0x0ffffffe24247836 */ /* 0x001fc80000000000 */
[----:B------:R-:W-:Y:S01]  /*1860*/  IMAD.MOV R26, RZ, RZ, -R26 ;  /* 0x000000ffff1a7224 */ /* 0x000fe200078e0a1a */
[----:B------:R-:W0:Y:S02]  /*1870*/  F2I.FTZ.U32.TRUNC.NTZ R37, R36 ;  /* 0x0000002400257305 */ /* 0x000e24000021f000 */
[----:B0-----:R-:W-:Y:S02]  /*1880*/  IMAD.MOV R9, RZ, RZ, -R37 ;  /* 0x000000ffff097224 */ /* 0x001fe400078e0a25 */
[----:B------:R-:W-:Y:S01]  /*1890*/  IMAD.MOV.U32 R36, RZ, RZ, RZ ;  /* 0x000000ffff247224 */ /* 0x000fe200078e00ff */
[----:B-1----:R-:W0:Y:S02]  /*18a0*/  SHFL.BFLY PT, R11, R28, 0x2, 0x1f ;  /* 0x0c401f001c0b7f89 */ /* 0x002e2400000e0000 */
[----:B0-----:R-:W-:Y:S02]  /*18b0*/  FMNMX.FTZ R12, R11, R28, !PT ;  /* 0x0000001c0b0c7209 */ /* 0x001fe40007810000 */
[----:B------:R-:W0:Y:S03]  /*18c0*/  I2F.U32.RP R11, R22 ;  /* 0x00000016000b7306 */ /* 0x000e260000209000 */
[----:B------:R-:W1:Y:S05]  /*18d0*/  SHFL.BFLY PT, R19, R12, 0x1, 0x1f ;  /* 0x0c201f000c137f89 */ /* 0x000e6a00000e0000 */
[----:B0-----:R-:W0:Y:S01]  /*18e0*/  MUFU.RCP R38, R11 ;  /* 0x0000000b00267308 */ /* 0x001e220000001000 */
[----:B-1----:R-:W-:Y:S01]  /*18f0*/  FMNMX.FTZ R19, R12, R19, !PT ;  /* 0x000000130c137209 */ /* 0x002fe20007810000 */
[----:B------:R-:W-:Y:S01]  /*1900*/  IMAD R12, R9, R30, RZ ;  /* 0x0000001e090c7224 */ /* 0x000fe200078e02ff */
[----:B------:R-:W-:-:S02]  /*1910*/  IABS R9, R7 ;  /* 0x0000000700097213 */ /* 0x000fc40000000000 */
[----:B------:R-:W-:Y:S01]  /*1920*/  FSETP.NEU.FTZ.AND P0, PT, R19, -INF , PT ;  /* 0xff8000001300780b */ /* 0x000fe20003f1d000 */
[----:B0-----:R-:W-:Y:S01]  /*1930*/  VIADD R38, R38, 0xffffffe ;  /* 0x0ffffffe26267836 */ /* 0x001fe20000000000 */
[----:B------:R-:W-:Y:S01]  /*1940*/  LOP3.LUT R7, R7, R0, RZ, 0x3c, !PT ;  /* 0x0000000007077212 */ /* 0x000fe200078e3cff */
[----:B------:R-:W-:Y:S01]  /*1950*/  IMAD.HI.U32 R12, R37, R12, R36 ;  /* 0x0000000c250c7227 */ /* 0x000fe200078e0024 */
[----:B------:R-:W-:Y:S01]  /*1960*/  FSEL R19, R19, RZ, P0 ;  /* 0x000000ff13137208 */ /* 0x000fe20000000000 */
[----:B------:R-:W0:Y:S04]  /*1970*/  F2I.FTZ.U32.TRUNC.NTZ R39, R38 ;  /* 0x0000002600277305 */ /* 0x000e28000021f000 */
[----:B------:R-:W-:Y:S01]  /*1980*/  FADD.FTZ R34, -R19, R28 ;  /* 0x0000001c13227221 */ /* 0x000fe20000010100 */
[----:B------:R-:W-:-:S04]  /*1990*/  IMAD.HI.U32 R35, R12, R27, RZ ;  /* 0x0000001b0c237227 */ /* 0x000fc800078e00ff */
[----:B------:R-:W-:Y:S01]  /*19a0*/  FMUL.FTZ R34, R34, 1.4426950216293334961 ;  /* 0x3fb8aa3b22227820 */ /* 0x000fe20000410000 */
[----:B------:R-:W-:-:S05]  /*19b0*/  IMAD R37, R35, R26, R27 ;  /* 0x0000001a23257224 */ /* 0x000fca00078e021b */
[----:B------:R-:W1:Y:S01]  /*19c0*/  MUFU.EX2 R34, R34 ;  /* 0x0000002200227308 */ /* 0x000e620000000800 */
[----:B0-----:R-:W-:Y:S01]  /*19d0*/  IMAD.MOV R11, RZ, RZ, -R39 ;  /* 0x000000ffff0b7224 */ /* 0x001fe200078e0a27 */
[----:B------:R-:W-:Y:S01]  /*19e0*/  ISETP.GT.U32.AND P4, PT, R30, R37, PT ;  /* 0x000000251e00720c */ /* 0x000fe20003f84070 */
[----:B------:R-:W-:Y:S02]  /*19f0*/  IMAD.MOV.U32 R38, RZ, RZ, RZ ;  /* 0x000000ffff267224 */ /* 0x000fe400078e00ff */
[----:B------:R-:W-:Y:S01]  /*1a00*/  IMAD R12, R11, R22, RZ ;  /* 0x000000160b0c7224 */ /* 0x000fe200078e02ff */
[----:B------:R-:W-:-:S03]  /*1a10*/  IABS R11, R0 ;  /* 0x00000000000b7213 */ /* 0x000fc60000000000 */
[----:B------:R-:W-:-:S04]  /*1a20*/  IMAD.HI.U32 R12, R39, R12, R38 ;  /* 0x0000000c270c7227 */ /* 0x000fc800078e0026 */
[----:B------:R-:W-:Y:S02]  /*1a30*/  IMAD.MOV R26, RZ, RZ, -R11 ;  /* 0x000000ffff1a7224 */ /* 0x000fe400078e0a0b */
[C---:B------:R-:W-:Y:S01]  /*1a40*/  IMAD.HI.U32 R11, R12.reuse, R9, RZ ;  /* 0x000000090c0b7227 */ /* 0x040fe200078e00ff */
[----:B-1----:R-:W0:Y:S03]  /*1a50*/  SHFL.BFLY PT, R31, R34, 0x2, 0x1f ;  /* 0x0c401f00221f7f89 */ /* 0x002e2600000e0000 */
[----:B------:R-:W-:Y:S02]  /*1a60*/  IMAD R9, R11, R26, R9 ;  /* 0x0000001a0b097224 */ /* 0x000fe400078e0209 */
[----:B------:R-:W-:-:S03]  /*1a70*/  IMAD.HI.U32 R12, R12, R27, RZ ;  /* 0x0000001b0c0c7227 */ /* 0x000fc600078e00ff */
[----:B------:R-:W-:Y:S01]  /*1a80*/  ISETP.GT.U32.AND P1, PT, R22, R9, PT ;  /* 0x000000091600720c */ /* 0x000fe20003f24070 */
[----:B------:R-:W-:Y:S02]  /*1a90*/  @!P4 IMAD.IADD R37, R37, 0x1, -R30 ;  /* 0x000000012525c824 */ /* 0x000fe400078e0a1e */
[----:B------:R-:W-:Y:S01]  /*1aa0*/  IMAD R27, R12, R26, R27 ;  /* 0x0000001a0c1b7224 */ /* 0x000fe200078e021b */
[-C--:B------:R-:W-:Y:S01]  /*1ab0*/  LOP3.LUT R26, R21, R30.reuse, RZ, 0x3c, !PT ;  /* 0x0000001e151a7212 */ /* 0x080fe200078e3cff */
[----:B------:R-:W-:Y:S01]  /*1ac0*/  @!P4 VIADD R35, R35, 0x1 ;  /* 0x000000012323c836 */ /* 0x000fe20000000000 */
[----:B------:R-:W-:Y:S02]  /*1ad0*/  ISETP.GE.U32.AND P0, PT, R37, R30, PT ;  /* 0x0000001e2500720c */ /* 0x000fe40003f06070 */
[----:B------:R-:W-:Y:S02]  /*1ae0*/  ISETP.GT.U32.AND P2, PT, R22, R27, PT ;  /* 0x0000001b1600720c */ /* 0x000fe40003f44070 */
[----:B------:R-:W-:-:S02]  /*1af0*/  ISETP.GE.AND P3, PT, R26, RZ, PT ;  /* 0x000000ff1a00720c */ /* 0x000fc40003f66270 */
[----:B------:R-:W1:Y:S01]  /*1b00*/  LDC.U8 R26, c[0x0][0x3d9] ;  /* 0x0000f640ff1a7b82 */ /* 0x000e620000000000 */
[--C-:B------:R-:W-:Y:S01]  /*1b10*/  @!P1 IMAD.IADD R9, R9, 0x1, -R22.reuse ;  /* 0x0000000109099824 */ /* 0x100fe200078e0a16 */
[----:B------:R-:W-:Y:S01]  /*1b20*/  LOP3.LUT R21, R21, R0, RZ, 0x3c, !PT ;  /* 0x0000000015157212 */ /* 0x000fe200078e3cff */
[----:B------:R-:W-:Y:S02]  /*1b30*/  @!P1 VIADD R11, R11, 0x1 ;  /* 0x000000010b0b9836 */ /* 0x000fe40000000000 */
[----:B0-----:R-:W-:Y:S01]  /*1b40*/  FADD.FTZ R31, R34, R31 ;  /* 0x0000001f221f7221 */ /* 0x001fe20000010000 */
[-C--:B------:R-:W-:Y:S01]  /*1b50*/  ISETP.GE.U32.AND P4, PT, R9, R22.reuse, PT ;  /* 0x000000160900720c */ /* 0x080fe20003f86070 */
[----:B------:R-:W-:Y:S01]  /*1b60*/  @P0 VIADD R35, R35, 0x1 ;  /* 0x0000000123230836 */ /* 0x000fe20000000000 */
[----:B------:R-:W-:Y:S01]  /*1b70*/  ISETP.GE.AND P0, PT, R7, RZ, PT ;  /* 0x000000ff0700720c */ /* 0x000fe20003f06270 */
[----:B------:R-:W-:Y:S01]  /*1b80*/  @!P2 IMAD.IADD R27, R27, 0x1, -R22 ;  /* 0x000000011b1ba824 */ /* 0x000fe200078e0a16 */
[----:B------:R-:W0:Y:S01]  /*1b90*/  SHFL.BFLY PT, R34, R31, 0x1, 0x1f ;  /* 0x0c201f001f227f89 */ /* 0x000e2200000e0000 */
[----:B------:R-:W-:Y:S01]  /*1ba0*/  SHF.R.S32.HI R9, RZ, 0x1f, R4 ;  /* 0x0000001fff097819 */ /* 0x000fe20000011404 */
[----:B------:R-:W-:Y:S01]  /*1bb0*/  @!P3 IMAD.MOV R35, RZ, RZ, -R35 ;  /* 0x000000ffff23b224 */ /* 0x000fe200078e0a23 */
[----:B------:R-:W-:Y:S01]  /*1bc0*/  LEA.HI.SX32 R7, R4, 0x1, 0x1 ;  /* 0x0000000104077811 */ /* 0x000fe200078f0aff */
[----:B------:R-:W-:Y:S01]  /*1bd0*/  @!P2 VIADD R12, R12, 0x1 ;  /* 0x000000010c0ca836 */ /* 0x000fe20000000000 */
[----:B------:R-:W-:Y:S01]  /*1be0*/  ISETP.GE.U32.AND P3, PT, R27, R22, PT ;  /* 0x000000161b00720c */ /* 0x000fe20003f66070 */
[----:B------:R-:W-:Y:S01]  /*1bf0*/  @!P5 IMAD.MOV R7, RZ, RZ, R9 ;  /* 0x000000ffff07d224 */ /* 0x000fe200078e0209 */
[----:B------:R-:W-:-:S02]  /*1c00*/  ISETP.GE.AND P5, PT, R21, RZ, PT ;  /* 0x000000ff1500720c */ /* 0x000fc40003fa6270 */
[----:B------:R-:W-:Y:S01]  /*1c10*/  @P4 VIADD R11, R11, 0x1 ;  /* 0x000000010b0b4836 */ /* 0x000fe20000000000 */
[----:B------:R-:W-:Y:S02]  /*1c20*/  ISETP.NE.AND P2, PT, R0, RZ, PT ;  /* 0x000000ff0000720c */ /* 0x000fe40003f45270 */
[----:B------:R-:W-:Y:S01]  /*1c30*/  @!P6 LOP3.LUT R35, RZ, R30, RZ, 0x33, !PT ;  /* 0x0000001eff23e212 */ /* 0x000fe200078e33ff */
[----:B------:R-:W-:Y:S01]  /*1c40*/  IMAD.MOV.U32 R22, RZ, RZ, R11 ;  /* 0x000000ffff167224 */ /* 0x000fe200078e000b */
[----:B-1----:R-:W-:Y:S02]  /*1c50*/  ISETP.NE.AND P4, PT, R26, RZ, PT ;  /* 0x000000ff1a00720c */ /* 0x002fe40003f85270 */
[----:B------:R-:W-:Y:S01]  /*1c60*/  LOP3.LUT R11, RZ, R0, RZ, 0x33, !PT ;  /* 0x00000000ff0b7212 */ /* 0x000fe200078e33ff */
[----:B------:R-:W-:Y:S01]  /*1c70*/  @!P0 IMAD.MOV R22, RZ, RZ, -R22 ;  /* 0x000000ffff168224 */ /* 0x000fe200078e0a16 */
[----:B------:R-:W-:Y:S01]  /*1c80*/  LOP3.LUT P0, RZ, R10, 0x3, RZ, 0xc0, !PT ;  /* 0x000000030aff7812 */ /* 0x000fe2000780c0ff */
[----:B------:R-:W-:Y:S01]  /*1c90*/  @P3 VIADD R12, R12, 0x1 ;  /* 0x000000010c0c3836 */ /* 0x000fe20000000000 */
[----:B------:R-:W-:-:S02]  /*1ca0*/  ISETP.GT.AND P3, PT, R5, RZ, PT ;  /* 0x000000ff0500720c */ /* 0x000fc40003f64270 */
[----:B------:R-:W-:Y:S01]  /*1cb0*/  ISETP.GT.OR P0, PT, R10, 0xf, P0 ;  /* 0x0000000f0a00780c */ /* 0x000fe20000704670 */
[----:B------:R-:W-:Y:S02]  /*1cc0*/  @!P5 IMAD.MOV R12, RZ, RZ, -R12 ;  /* 0x000000ffff0cd224 */ /* 0x000fe400078e0a0c */
[----:B0-----:R-:W-:Y:S01]  /*1cd0*/  FADD.FTZ R34, R31, R34 ;  /* 0x000000221f227221 */ /* 0x001fe20000010000 */
[----:B------:R-:W-:Y:S02]  /*1ce0*/  SEL R6, R6, 0x1, !P4 ;  /* 0x0000000106067807 */ /* 0x000fe40006000000 */
[----:B------:R-:W-:Y:S02]  /*1cf0*/  SEL R27, R11, R22, !P2 ;  /* 0x000000160b1b7207 */ /* 0x000fe40005000000 */
[----:B------:R-:W-:Y:S02]  /*1d00*/  FSETP.NE.FTZ.AND P1, PT, R34, RZ, PT ;  /* 0x000000ff2200720b */ /* 0x000fe40003f35000 */
[----:B------:R-:W-:Y:S01]  /*1d10*/  SHF.R.S32.HI R22, RZ, 0x1f, R5 ;  /* 0x0000001fff167819 */ /* 0x000fe20000011405 */
[----:B------:R-:W-:Y:S01]  /*1d20*/  IMAD R10, R27, R6, RZ ;  /* 0x000000061b0a7224 */ /* 0x000fe200078e02ff */
[----:B------:R-:W-:Y:S01]  /*1d30*/  SEL R11, R11, R12, !P2 ;  /* 0x0000000c0b0b7207 */ /* 0x000fe20005000000 */
[----:B------:R-:W-:Y:S01]  /*1d40*/  IMAD.MOV.U32 R27, RZ, RZ, 0x7f800000 ;  /* 0x7f800000ff1b7424 */ /* 0x000fe200078e00ff */
[----:B------:R-:W-:Y:S01]  /*1d50*/  ISETP.LT.U32.AND P5, PT, R24, R35, PT ;  /* 0x000000231800720c */ /* 0x000fe20003fa1070 */
[----:B------:R-:W-:Y:S01]  /*1d60*/  IMAD R10, R7, R10, RZ ;  /* 0x0000000a070a7224 */ /* 0x000fe200078e02ff */
[----:B------:R-:W-:Y:S01]  /*1d70*/  SHF.R.S32.HI R21, RZ, 0x1f, R35 ;  /* 0x0000001fff157819 */ /* 0x000fe20000011423 */
[----:B------:R-:W-:Y:S01]  /*1d80*/  IMAD R6, R11, R6, RZ ;  /* 0x000000060b067224 */ /* 0x000fe200078e02ff */
[----:B------:R-:W-:Y:S01]  /*1d90*/  LEA.HI.SX32 R9, R5, 0x1, 0x1 ;  /* 0x0000000105097811 */ /* 0x000fe200078f0aff */
[----:B------:R-:W-:Y:S01]  /*1da0*/  @!P3 IMAD.MOV R9, RZ, RZ, R22 ;  /* 0x000000ffff09b224 */ /* 0x000fe200078e0216 */
[----:B------:R-:W-:Y:S01]  /*1db0*/  ISETP.LT.AND.EX P5, PT, R25, R21, PT, P5 ;  /* 0x000000151900720c */ /* 0x000fe20003fa1350 */
[----:B------:R-:W0:Y:S02]  /*1dc0*/  @P1 MUFU.LG2 R34, R34 ;  /* 0x0000002200221308 */ /* 0x000e240000000c00 */
[----:B------:R-:W-:Y:S01]  /*1dd0*/  IMAD R9, R6, R9, RZ ;  /* 0x0000000906097224 */ /* 0x000fe200078e02ff */
[----:B------:R-:W-:-:S02]  /*1de0*/  SEL R12, R24, R35, P5 ;  /* 0x00000023180c7207 */ /* 0x000fc40002800000 */
[----:B------:R-:W-:Y:S01]  /*1df0*/  SEL R11, R25, R21, P5 ;  /* 0x00000015190b7207 */ /* 0x000fe20002800000 */
[----:B0-----:R-:W-:Y:S01]  /*1e00*/  @P1 FFMA.FTZ R27, R34, 0.69314718246459960938, R19 ;  /* 0x3f317218221b1823 */ /* 0x001fe20000010013 */
        /* <DEDUP_REMOVED lines=37> */
[-C--:B------:R-:W-:Y:S02]  /*2060*/  IADD3 R25, P0, RZ, -R0.reuse, RZ ;  /* 0x80000000ff197210 */ /* 0x080fe40007f1e0ff */
[----:B------:R-:W-:Y:S02]  /*2070*/  MOV R40, R0 ;  /* 0x0000000000287202 */ /* 0x000fe40000000f00 */
[----:B------:R-:W-:Y:S01]  /*2080*/  IADD3.X R19, RZ, ~R21, RZ, P0, !PT ;  /* 0x80000015ff137210 */ /* 0x000fe200007fe4ff */
[----:B------:R-:W-:Y:S01]  /*2090*/  IMAD.WIDE.U32 R30, R34, R25, R30 ;  /* 0x00000019221e7225 */ /* 0x000fe200078e001e */
[----:B------:R-:W-:-:S03]  /*20a0*/  MOV R41, R21 ;  /* 0x0000001500297202 */ /* 0x000fc60000000f00 */
[----:B------:R-:W-:Y:S01]  /*20b0*/  IMAD R19, R19, R34, RZ ;  /* 0x0000002213137224 */ /* 0x000fe200078e02ff */
[----:B------:R-:W-:-:S03]  /*20c0*/  MOV R26, R30 ;  /* 0x0000001e001a7202 */ /* 0x000fc60000000f00 */
[----:B------:R-:W-:-:S05]  /*20d0*/  IMAD R19, R6, R25, R19 ;  /* 0x0000001906137224 */ /* 0x000fca00078e0213 */
[----:B------:R-:W-:Y:S01]  /*20e0*/  IADD3 R19, R31, R19, RZ ;  /* 0x000000131f137210 */ /* 0x000fe20007ffe0ff */
[----:B------:R-:W-:Y:S05]  /*20f0*/  BRA `(.L_x_269) ;  /* 0x0000000000587947 */ /* 0x000fea0003800000 */
.L_x_268:
        /* <DEDUP_REMOVED lines=22> */
.L_x_269:
[----:B------:R-:W-:Y:S05]  /*2260*/  BSYNC B0 ;  /* 0x0000000000007941 */ /* 0x000fea0003800000 */
.L_x_267:
[----:B------:R-:W-:Y:S01]  /*2270*/  LOP3.LUT R0, R19, R8, RZ, 0xfc, !PT ;  /* 0x0000000813007212 */ /* 0x000fe200078efcff */
[----:B------:R-:W-:Y:S03]  /*2280*/  BSSY B0, `(.L_x_270) ;  /* 0x0000028000007945 */ /* 0x000fe60003800000 */
[----:B------:R-:W-:-:S13]  /*2290*/  ISETP.NE.U32.AND P0, PT, R0, RZ, PT ;  /* 0x000000ff0000720c */ /* 0x000fda0003f05070 */
[----:B------:R-:W-:Y:S05]  /*22a0*/  @!P0 BRA `(.L_x_271) ;  /* 0x00000000003c8947 */ /* 0x000fea0003800000 */
[----:B------:R-:W-:Y:S01]  /*22b0*/  IMAD.MOV.U32 R24, RZ, RZ, R23 ;  /* 0x000000ffff187224 */ /* 0x000fe200078e0017 */
[----:B------:R-:W-:Y:S02]  /*22c0*/  MOV R6, R8 ;  /* 0x0000000800067202 */ /* 0x000fe40000000f00 */
[----:B------:R-:W-:Y:S02]  /*22d0*/  MOV R22, 0x22f0 ;  /* 0x000022f000167802 */ /* 0x000fe40000000f00 */
[----:B------:R-:W-:Y:S05]  /*22e0*/  CALL.REL.NOINC `($__internal_5_$__cuda_sm20_div_s64) ;  /* 0x0000002000d87944 */ /* 0x000fea0003c00000 */
        /* <DEDUP_REMOVED lines=11> */
.L_x_271:
[----:B------:R-:W0:Y:S01]  /*23a0*/  I2F.U32.RP R2, R23 ;  /* 0x0000001700027306 */ /* 0x000e220000209000 */
[----:B------:R-:W-:Y:S01]  /*23b0*/  ISETP.NE.U32.AND P0, PT, R23, RZ, PT ;  /* 0x000000ff1700720c */ /* 0x000fe20003f05070 */
[----:B------:R-:W-:Y:S01]  /*23c0*/  HFMA2.MMA R35, -RZ, RZ, 0, 0 ;  /* 0x00000000ff237435 */ /* 0x000fe200000001ff */
[----:B------:R-:W-:-:S05]  /*23d0*/  MOV R8, RZ ;  /* 0x000000ff00087202 */ /* 0x000fca0000000f00 */
        /* <DEDUP_REMOVED lines=15> */
[----:B------:R-:W-:-:S05]  /*24d0*/  @!P0 LOP3.LUT R34, RZ, R23, RZ, 0x33, !PT ;  /* 0x00000017ff228212 */ /* 0x000fca00078e33ff */
[----:B------:R-:W-:-:S04]  /*24e0*/  IMAD.MOV R30, RZ, RZ, -R34 ;  /* 0x000000ffff1e7224 */ /* 0x000fc800078e0a22 */
[----:B------:R-:W-:Y:S02]  /*24f0*/  IMAD R30, R23, R30, R26 ;  /* 0x0000001e171e7224 */ /* 0x000fe400078e021a */
.L_x_272:
[----:B------:R-:W-:Y:S05]  /*2500*/  BSYNC B0 ;  /* 0x0000000000007941 */ /* 0x000fea0003800000 */
.L_x_270:
        /* <DEDUP_REMOVED lines=11> */
[----:B------:R-:W-:Y:S05]  /*25c0*/  CALL.REL.NOINC `($__internal_5_$__cuda_sm20_div_s64) ;  /* 0x0000002000207944 */ /* 0x000fea0003c00000 */
[-C--:B------:R-:W-:Y:S02]  /*25d0*/  IADD3 R6, P0, RZ, -R0.reuse, RZ ;  /* 0x80000000ff067210 */ /* 0x080fe40007f1e0ff */
[----:B------:R-:W-:Y:S02]  /*25e0*/  MOV R24, R0 ;  /* 0x0000000000187202 */ /* 0x000fe40000000f00 */
[-C--:B------:R-:W-:Y:S01]  /*25f0*/  IADD3.X R2, RZ, ~R21.reuse, RZ, P0, !PT ;  /* 0x80000015ff027210 */ /* 0x080fe200007fe4ff */
[----:B------:R-:W-:Y:S01]  /*2600*/  IMAD.WIDE.U32 R34, R7, R6, R34 ;  /* 0x0000000607227225 */ /* 0x000fe200078e0022 */
[----:B------:R-:W-:-:S03]  /*2610*/  MOV R25, R21 ;  /* 0x0000001500197202 */ /* 0x000fc60000000f00 */
[----:B------:R-:W-:-:S04]  /*2620*/  IMAD R2, R2, R7, RZ ;  /* 0x0000000702027224 */ /* 0x000fc800078e02ff */
[----:B------:R-:W-:-:S05]  /*2630*/  IMAD R2, R3, R6, R2 ;  /* 0x0000000603027224 */ /* 0x000fca00078e0202 */
[----:B------:R-:W-:Y:S01]  /*2640*/  IADD3 R2, R35, R2, RZ ;  /* 0x0000000223027210 */ /* 0x000fe20007ffe0ff */
[----:B------:R-:W-:Y:S05]  /*2650*/  BRA `(.L_x_275) ;  /* 0x0000000000547947 */ /* 0x000fea0003800000 */
.L_x_274:
        /* <DEDUP_REMOVED lines=20> */
[----:B------:R-:W-:Y:S02]  /*27a0*/  IMAD R34, R7, R0, R34 ;  /* 0x0000000007227224 */ /* 0x000fe400078e0222 */
.L_x_275:
[----:B------:R-:W-:Y:S05]  /*27b0*/  BSYNC B0 ;  /* 0x0000000000007941 */ /* 0x000fea0003800000 */
.L_x_273:
[-C--:B------:R-:W-:Y:S01]  /*27c0*/  IMAD R0, R33, R18.reuse, RZ ;  /* 0x0000001221007224 */ /* 0x080fe200078e02ff */
[----:B------:R-:W-:Y:S01]  /*27d0*/  ULDC.U8 UR10, c[0x0][0x3d9] ;  /* 0x0000f640000a7ab9 */ /* 0x000fe20000000000 */
[C---:B------:R-:W-:Y:S01]  /*27e0*/  IMAD.WIDE.U32 R6, R32.reuse, R18, RZ ;  /* 0x0000001220067225 */ /* 0x040fe200078e00ff */
[----:B------:R-:W-:Y:S01]  /*27f0*/  UISETP.NE.AND UP0, UPT, UR10, URZ, UPT ;  /* 0x0000003f0a00728c */ /* 0x000fe2000bf05270 */
[----:B------:R-:W-:Y:S01]  /*2800*/  SHF.R.S32.HI R3, RZ, 0x1f, R23 ;  /* 0x0000001fff037819 */ /* 0x000fe20000011417 */
[----:B------:R-:W-:Y:S01]  /*2810*/  ULDC.64 UR4, c[0x0][0x2c0] ;  /* 0x0000b00000047ab9 */ /* 0x000fe20000000a00 */
[----:B------:R-:W-:Y:S01]  /*2820*/  IMAD R33, R32, R17, R0 ;  /* 0x0000001120217224 */ /* 0x000fe200078e0200 */
[----:B------:R-:W-:Y:S01]  /*2830*/  UIMAD UR4, UR4, UR5, URZ ;  /* 0x00000005040472a4 */ /* 0x000fe2000f8e023f */
[----:B------:R-:W-:Y:S01]  /*2840*/  IMAD R8, R8, R23, RZ ;  /* 0x0000001708087224 */ /* 0x000fe200078e02ff */
[----:B------:R-:W-:Y:S01]  /*2850*/  USEL UR5, UR5, 0x1, !UP0 ;  /* 0x0000000105057887 */ /* 0x000fe2000c000000 */
[----:B------:R-:W-:Y:S01]  /*2860*/  BSSY B0, `(.L_x_276) ;  /* 0x0000040000007945 */ /* 0x000fe20003800000 */
[----:B------:R-:W-:Y:S01]  /*2870*/  IADD3 R33, R7, R33, RZ ;  /* 0x0000002107217210 */ /* 0x000fe20007ffe0ff */
[----:B------:R-:W-:Y:S01]  /*2880*/  USHF.R.S32.HI UR11, URZ, 0x1f, UR4 ;  /* 0x0000001f3f0b7899 */ /* 0x000fe20008011404 */
[----:B------:R-:W-:Y:S01]  /*2890*/  IMAD R3, R3, R30, R8 ;  /* 0x0000001e03037224 */ /* 0x000fe200078e0208 */
[----:B------:R-:W-:Y:S01]  /*28a0*/  USHF.R.S32.HI UR10, URZ, 0x1f, UR5 ;  /* 0x0000001f3f0a7899 */ /* 0x000fe20008011405 */
[----:B------:R-:W-:-:S02]  /*28b0*/  IMAD R19, R25, UR5, RZ ;  /* 0x0000000519137c24 */ /* 0x000fc4000f8e02ff */
[-C--:B------:R-:W-:Y:S02]  /*28c0*/  IMAD R0, R33, R16.reuse, RZ ;  /* 0x0000001021007224 */ /* 0x080fe400078e02ff */
[----:B------:R-:W-:-:S04]  /*28d0*/  IMAD.WIDE.U32 R32, R6, R16, RZ ;  /* 0x0000001006207225 */ /* 0x000fc800078e00ff */
[----:B------:R-:W-:Y:S02]  /*28e0*/  IMAD R7, R15, R6, R0 ;  /* 0x000000060f077224 */ /* 0x000fe400078e0200 */
[----:B------:R-:W-:-:S03]  /*28f0*/  IMAD.WIDE.U32 R36, R34, UR4, RZ ;  /* 0x0000000422247c25 */ /* 0x000fc6000f8e00ff */
[----:B------:R-:W-:Y:S01]  /*2900*/  IADD3 R6, R33, R7, RZ ;  /* 0x0000000721067210 */ /* 0x000fe20007ffe0ff */
[----:B------:R-:W-:Y:S02]  /*2910*/  IMAD R7, R2, UR4, RZ ;  /* 0x0000000402077c24 */ /* 0x000fe4000f8e02ff */
[----:B------:R-:W-:Y:S01]  /*2920*/  IMAD.WIDE.U32 R30, R30, R23, RZ ;  /* 0x000000171e1e7225 */ /* 0x000fe200078e00ff */
[----:B------:R-:W-:-:S03]  /*2930*/  LOP3.LUT R0, R41, R6, RZ, 0xfc, !PT ;  /* 0x0000000629007212 */ /* 0x000fc600078efcff */
[----:B------:R-:W-:Y:S01]  /*2940*/  IMAD R7, R34, UR11, R7 ;  /* 0x0000000b22077c24 */ /* 0x000fe2000f8e0207 */
        /* <DEDUP_REMOVED lines=13> */
[----:B------:R-:W-:Y:S05]  /*2a20*/  CALL.REL.NOINC `($__internal_5_$__cuda_sm20_div_s64) ;  /* 0x0000001c00087944 */ /* 0x000fea0003c00000 */
        /* <DEDUP_REMOVED lines=12> */
.L_x_277:
        /* <DEDUP_REMOVED lines=23> */
.L_x_278:
[----:B------:R-:W-:Y:S05]  /*2c60*/  BSYNC B0 ;  /* 0x0000000000007941 */ /* 0x000fea0003800000 */
.L_x_276:
        /* <DEDUP_REMOVED lines=19> */
.L_x_280:
        /* <DEDUP_REMOVED lines=22> */
.L_x_281:
[----:B------:R-:W-:Y:S05]  /*2f00*/  BSYNC B0 ;  /* 0x0000000000007941 */ /* 0x000fea0003800000 */
.L_x_279:
        /* <DEDUP_REMOVED lines=22> */
.L_x_283:
        /* <DEDUP_REMOVED lines=23> */
.L_x_284:
[----:B------:R-:W-:Y:S05]  /*31e0*/  BSYNC B0 ;  /* 0x0000000000007941 */ /* 0x000fea0003800000 */
.L_x_282:
[----:B------:R-:W-:Y:S01]  /*31f0*/  LOP3.LUT R2, R33, R13, RZ, 0xfc, !PT ;  /* 0x0000000d21027212 */ /* 0x000fe200078efcff */
[----:B------:R-:W-:Y:S01]  /*3200*/  ULDC UR4, c[0x0][0x2c4] ;  /* 0x0000b10000047ab9 */ /* 0x000fe20000000800 */
[----:B------:R-:W-:Y:S01]  /*3210*/  SHF.R.S32.HI R0, RZ, 0x1f, R10 ;  /* 0x0000001fff007819 */ /* 0x000fe2000001140a */
[----:B------:R-:W-:Y:S01]  /*3220*/  IMAD R44, R23, UR4, RZ ;  /* 0x00000004172c7c24 */ /* 0x000fe2000f8e02ff */
[----:B------:R-:W-:Y:S01]  /*3230*/  ISETP.NE.U32.AND P0, PT, R2, RZ, PT ;  /* 0x000000ff0200720c */ /* 0x000fe20003f05070 */
[----:B------:R-:W-:Y:S01]  /*3240*/  IMAD R19, R25, R10, RZ ;  /* 0x0000000a19137224 */ /* 0x000fe200078e02ff */
[----:B------:R-:W-:Y:S01]  /*3250*/  SHF.R.S32.HI R25, RZ, 0x1f, R4 ;  /* 0x0000001fff197819 */ /* 0x000fe20000011404 */
[----:B------:R-:W-:Y:S01]  /*3260*/  IMAD R15, R15, R4, RZ ;  /* 0x000000040f0f7224 */ /* 0x000fe200078e02ff */
[----:B------:R-:W-:Y:S01]  /*3270*/  SHF.R.S32.HI R21, RZ, 0x1f, R44 ;  /* 0x0000001fff157819 */ /* 0x000fe2000001142c */
[----:B------:R-:W-:Y:S01]  /*3280*/  IMAD R19, R0, R24, R19 ;  /* 0x0000001800137224 */ /* 0x000fe200078e0213 */
[----:B------:R-:W-:Y:S01]  /*3290*/  BSSY B0, `(.L_x_285) ;  /* 0x0000034000007945 */ /* 0x000fe20003800000 */
[----:B------:R-:W-:-:S02]  /*32a0*/  IMAD R0, R17, R44, RZ ;  /* 0x0000002c11007224 */ /* 0x000fc400078e02ff */
[----:B------:R-:W-:Y:S02]  /*32b0*/  IMAD R15, R25, R16, R15 ;  /* 0x00000010190f7224 */ /* 0x000fe400078e020f */
[----:B------:R-:W-:-:S04]  /*32c0*/  IMAD.WIDE.U32 R16, R16, R4, RZ ;  /* 0x0000000410107225 */ /* 0x000fc800078e00ff */
[----:B------:R-:W-:Y:S01]  /*32d0*/  IMAD.WIDE.U32 R40, R24, R10, RZ ;  /* 0x0000000a18287225 */ /* 0x000fe200078e00ff */
[----:B------:R-:W-:-:S03]  /*32e0*/  IADD3 R10, R17, R15, RZ ;  /* 0x0000000f110a7210 */ /* 0x000fc60007ffe0ff */
        /* <DEDUP_REMOVED lines=14> */
[-C--:B------:R-:W-:Y:S02]  /*33d0*/  IADD3.X R19, RZ, ~R21.reuse, RZ, P0, !PT ;  /* 0x80000015ff137210 */ /* 0x080fe400007fe4ff */
        /* <DEDUP_REMOVED lines=8> */
.L_x_286:
[----:B------:R-:W0:Y:S01]  /*3460*/  I2F.U32.RP R6, R14 ;  /* 0x0000000e00067306 */ /* 0x000e220000209000 */
[----:B------:R-:W-:Y:S01]  /*3470*/  IMAD.MOV.U32 R18, RZ, RZ, RZ ;  /* 0x000000ffff127224 */ /* 0x000fe200078e00ff */
[----:B------:R-:W-:Y:S01]  /*3480*/  ISETP.NE.U32.AND P0, PT, R14, RZ, PT ;  /* 0x000000ff0e00720c */ /* 0x000fe20003f05070 */
[----:B------:R-:W-:-:S05]  /*3490*/  IMAD.MOV.U32 R33, RZ, RZ, RZ ;  /* 0x000000ffff217224 */ /* 0x000fca00078e00ff */
        /* <DEDUP_REMOVED lines=19> */
.L_x_287:
[----:B------:R-:W-:Y:S05]  /*35d0*/  BSYNC B0 ;  /* 0x0000000000007941 */ /* 0x000fea0003800000 */
.L_x_285:
        /* <DEDUP_REMOVED lines=23> */
[----:B------:R-:W-:Y:S01]  /*3750*/  MOV R18, R0 ;  /* 0x0000000000127202 */ /* 0x000fe20000000f00 */
[----:B------:R-:W-:-:S04]  /*3760*/  IMAD.WIDE.U32 R22, R12, R2, R22 ;  /* 0x000000020c167225 */ /* 0x000fc800078e0016 */
[----:B------:R-:W-:Y:S01]  /*3770*/  IMAD R19, R19, R12, RZ ;  /* 0x0000000c13137224 */ /* 0x000fe200078e02ff */
[----:B------:R-:W-:-:S03]  /*3780*/  MOV R12, R22 ;  /* 0x00000016000c7202 */ /* 0x000fc60000000f00 */
[----:B------:R-:W-:Y:S01]  /*3790*/  IMAD R2, R11, R2, R19 ;  /* 0x000000020b027224 */ /* 0x000fe200078e0213 */
[----:B------:R-:W-:-:S03]  /*37a0*/  MOV R19, R21 ;  /* 0x0000001500137202 */ /* 0x000fc60000000f00 */
[----:B------:R-:W-:Y:S01]  /*37b0*/  IMAD.IADD R2, R23, 0x1, R2 ;  /* 0x0000000117027824 */ /* 0x000fe200078e0202 */
[----:B------:R-:W-:Y:S05]  /*37c0*/  BRA `(.L_x_290) ;  /* 0x00000000005c7947 */ /* 0x000fea0003800000 */
.L_x_289:
[----:B------:R-:W0:Y:S01]  /*37d0*/  I2F.U32.RP R6, R12 ;  /* 0x0000000c00067306 */ /* 0x000e220000209000 */
[----:B------:R-:W-:Y:S01]  /*37e0*/  IMAD.MOV.U32 R18, RZ, RZ, RZ ;  /* 0x000000ffff127224 */ /* 0x000fe200078e00ff */
[----:B------:R-:W-:-:S06]  /*37f0*/  ISETP.NE.U32.AND P0, PT, R12, RZ, PT ;  /* 0x000000ff0c00720c */ /* 0x000fcc0003f05070 */
[----:B0-----:R-:W0:Y:S02]  /*3800*/  MUFU.RCP R2, R6 ;  /* 0x0000000600027308 */ /* 0x001e240000001000 */
[----:B0-----:R-:W-:-:S06]  /*3810*/  IADD3 R2, R2, 0xffffffe, RZ ;  /* 0x0ffffffe02027810 */ /* 0x001fcc0007ffe0ff */
[----:B------:R-:W0:Y:S02]  /*3820*/  F2I.FTZ.U32.TRUNC.NTZ R19, R2 ;  /* 0x0000000200137305 */ /* 0x000e24000021f000 */
[----:B0-----:R-:W-:Y:S01]  /*3830*/  IADD3 R0, RZ, -R19, RZ ;  /* 0x80000013ff007210 */ /* 0x001fe20007ffe0ff */
[----:B------:R-:W-:-:S04]  /*3840*/  IMAD.MOV.U32 R2, RZ, RZ, RZ ;  /* 0x000000ffff027224 */ /* 0x000fc800078e00ff */
        /* <DEDUP_REMOVED lines=15> */
.L_x_290:
[----:B------:R-:W-:Y:S05]  /*3940*/  BSYNC B0 ;  /* 0x0000000000007941 */ /* 0x000fea0003800000 */
.L_x_288:
[----:B------:R-:W-:Y:S01]  /*3950*/  IADD3 R31, P1, P0, R36, R34, R30 ;  /* 0x00000022241f7210 */ /* 0x000fe2000783e01e */
[----:B------:R-:W-:Y:S01]  /*3960*/  ULDC.64 UR4, c[0x0][0x2b0] ;  /* 0x0000ac0000047ab9 */ /* 0x000fe20000000a00 */
[----:B------:R-:W-:Y:S02]  /*3970*/  SHF.R.S32.HI R0, RZ, 0x1f, R9 ;  /* 0x0000001fff007819 */ /* 0x000fe40000011409 */
[----:B------:R-:W-:Y:S02]  /*3980*/  IADD3 R31, P3, P2, R40, R31, R44 ;  /* 0x0000001f281f7210 */ /* 0x000fe40007a7e02c */
[----:B------:R-:W-:Y:S02]  /*3990*/  IADD3.X R3, R7, R8, R3, P1, P0 ;  /* 0x0000000807037210 */ /* 0x000fe40000fe0403 */
[----:B------:R-:W-:Y:S02]  /*39a0*/  IADD3 R16, P1, P0, R46, R31, R16 ;  /* 0x0000001f2e107210 */ /* 0x000fe4000783e010 */
[----:B------:R-:W-:Y:S01]  /*39b0*/  IADD3.X R4, R15, R3, R4, P3, P2 ;  /* 0x000000030f047210 */ /* 0x000fe20001fe4404 */
[----:B------:R-:W-:-:S03]  /*39c0*/  IMAD R3, R19, R9, RZ ;  /* 0x0000000913037224 */ /* 0x000fc600078e02ff */
[----:B------:R-:W-:Y:S01]  /*39d0*/  IADD3.X R17, R13, R4, R10, P1, P0 ;  /* 0x000000040d117210 */ /* 0x000fe20000fe040a */
[-C--:B------:R-:W-:Y:S02]  /*39e0*/  IMAD R0, R0, R18.reuse, R3 ;  /* 0x0000001200007224 */ /* 0x080fe400078e0203 */
[----:B------:R-:W-:Y:S01]  /*39f0*/  IMAD R3, R2, R5, RZ ;  /* 0x0000000502037224 */ /* 0x000fe200078e02ff */
[----:B------:R-:W-:Y:S01]  /*3a00*/  SHF.R.S32.HI R2, RZ, 0x1f, R5 ;  /* 0x0000001fff027819 */ /* 0x000fe20000011405 */
        /* <DEDUP_REMOVED lines=9> */
.L_x_266:
[----:B------:R-:W-:Y:S02]  /*3aa0*/  ULDC.64 UR4, c[0x0][0x2b0] ;  /* 0x0000ac0000047ab9 */ /* 0x000fe40000000a00 */
[----:B------:R-:W-:-:S04]  /*3ab0*/  LEA R2, P0, R30, UR4, 0x2 ;  /* 0x000000041e027c11 */ /* 0x000fc8000f8010ff */
[----:B------:R-:W-:-:S05]  /*3ac0*/  LEA.HI.X R3, R30, UR5, R31, 0x2, P0 ;  /* 0x000000051e037c11 */ /* 0x000fca00080f141f */
[----:B------:R1:W-:Y:S04]  /*3ad0*/  STG.E desc[UR8][R2.64], R27 ;  /* 0x0000001b02007986 */ /* 0x0003e8000c101908 */
.L_x_265:
[----:B------:R-:W-:Y:S05]  /*3ae0*/  BSYNC B1 ;  /* 0x0000000000017941 */ /* 0x000fea0003800000 */
.L_x_264:
[----:B------:R-:W2:Y:S01]  /*3af0*/  S2R R25, SR_TID.X ;  /* 0x0000000000197919 */ /* 0x000ea20000002100 */
[----:B------:R-:W3:Y:S01]  /*3b00*/  LDC R0, c[0x0][0x3c4] ;  /* 0x0000f100ff007b82 */ /* 0x000ee20000000800 */
[----:B------:R-:W-:Y:S01]  /*3b10*/  CS2R R6, SRZ ;  /* 0x0000000000067805 */ /* 0x000fe2000001ff00 */
[----:B------:R-:W-:Y:S01]  /*3b20*/  IMAD.MOV.U32 R9, RZ, RZ, RZ ;  /* 0x000000ffff097224 */ /* 0x000fe200078e00ff */
[----:B------:R-:W-:Y:S02]  /*3b30*/  CS2R R4, SRZ ;  /* 0x0000000000047805 */ /* 0x000fe4000001ff00 */
[----:B--2---:R-:W-:-:S04]  /*3b40*/  SHF.R.S32.HI R24, RZ, 0x1f, R25 ;  /* 0x0000001fff187819 */ /* 0x004fc80000011419 */
[CC--:B01----:R-:W-:Y:S02]  /*3b50*/  LEA.HI R2, R24.reuse, R25.reuse, RZ, 0x2 ;  /* 0x0000001918027211 */ /* 0x0c3fe400078f10ff */
[----:B------:R-:W-:Y:S02]  /*3b60*/  LEA.HI R24, R24, R25, RZ, 0x5 ;  /* 0x0000001918187211 */ /* 0x000fe400078f28ff */
[----:B------:R-:W-:-:S05]  /*3b70*/  LOP3.LUT R2, R2, 0xfffffffc, RZ, 0xc0, !PT ;  /* 0xfffffffc02027812 */ /* 0x000fca00078ec0ff */
[----:B------:R-:W-:Y:S01]  /*3b80*/  IMAD.IADD R3, R25, 0x1, -R2 ;  /* 0x0000000119037824 */ /* 0x000fe200078e0a02 */
[----:B------:R-:W-:Y:S02]  /*3b90*/  LOP3.LUT R2, R24, 0x3fffffe0, RZ, 0xc0, !PT ;  /* 0x3fffffe018027812 */ /* 0x000fe400078ec0ff */
[----:B------:R-:W-:Y:S02]  /*3ba0*/  SHF.R.S32.HI R24, RZ, 0x5, R24 ;  /* 0x00000005ff187819 */ /* 0x000fe40000011418 */
[----:B---3--:R-:W-:-:S04]  /*3bb0*/  ISETP.GE.AND P0, PT, R3, R0, PT ;  /* 0x000000000300720c */ /* 0x008fc80003f06270 */
[C---:B------:R-:W-:Y:S01]  /*3bc0*/  ISETP.GT.OR P0, PT, R25.reuse, 0xf, P0 ;  /* 0x0000000f1900780c */ /* 0x040fe20000704670 */
[----:B------:R-:W-:Y:S01]  /*3bd0*/  IMAD.IADD R25, R25, 0x1, -R2 ;  /* 0x0000000119197824 */ /* 0x000fe200078e0a02 */
[----:B------:R-:W-:-:S03]  /*3be0*/  CS2R R2, SRZ ;  /* 0x0000000000027805 */ /* 0x000fc6000001ff00 */
[----:B------:R-:W-:-:S04]  /*3bf0*/  IMAD.SHL.U32 R25, R25, 0x4, RZ ;  /* 0x0000000419197824 */ /* 0x000fc800078e00ff */
[----:B------:R-:W-:-:S04]  /*3c00*/  VIADD R23, R25, 0x80 ;  /* 0x0000008019177836 */ /* 0x000fc80000000000 */
[----:B------:R-:W-:-:S04]  /*3c10*/  @!P0 FADD.FTZ R8, -R27, R28 ;  /* 0x0000001c1b088221 */ /* 0x000fc80000010100 */
[----:B------:R-:W-:-:S06]  /*3c20*/  @!P0 FMUL.FTZ R8, R8, 1.4426950216293334961 ;  /* 0x3fb8aa3b08088820 */ /* 0x000fcc0000410000 */
[----:B------:R-:W0:Y:S02]  /*3c30*/  @!P0 MUFU.EX2 R8, R8 ;  /* 0x0000000800088308 */ /* 0x000e240000000800 */
[----:B0-----:R0:W-:Y:S01]  /*3c40*/  @!P0 STS [R29], R8 ;  /* 0x000000081d008388 */ /* 0x0011e20000000800 */
[----:B------:R-:W-:Y:S01]  /*3c50*/  BAR.SYNC.DEFER_BLOCKING 0x0 ;  /* 0x0000000000007b1d */ /* 0x000fe20000010000 */
[----:B------:R-:W-:Y:S01]  /*3c60*/  ISETP.GE.AND P0, PT, R0, 0x1, PT ;  /* 0x000000010000780c */ /* 0x000fe20003f06270 */
[----:B------:R-:W-:-:S12]  /*3c70*/  IMAD.MOV.U32 R0, RZ, RZ, RZ ;  /* 0x000000ffff007224 */ /* 0x000fd800078e00ff */
[----:B------:R-:W-:Y:S05]  /*3c80*/  @!P0 BRA `(.L_x_291) ;  /* 0x0000000000e08947 */ /* 0x000fea0003800000 */
[----:B------:R-:W1:Y:S01]  /*3c90*/  S2UR UR6, SR_CgaCtaId ;  /* 0x00000000000679c3 */ /* 0x000e620000008800 */
        /* <DEDUP_REMOVED lines=25> */
.L_x_294:
[----:B0--3--:R-:W-:Y:S01]  /*3e30*/  MOV R29, R21 ;  /* 0x00000015001d7202 */ /* 0x009fe20000000f00 */
        /* <DEDUP_REMOVED lines=16> */
.L_x_293:
[----:B------:R-:W-:Y:S05]  /*3f40*/  BSYNC B0 ;  /* 0x0000000000007941 */ /* 0x000fea0003800000 */
.L_x_292:
        /* <DEDUP_REMOVED lines=12> */
.L_x_291:
        /* <DEDUP_REMOVED lines=14> */
[----:B------:R-:W-:Y:S02]  /*40f0*/  IABS R10, R14 ;  /* 0x0000000e000a7213 */ /* 0x000fe40000000000 */
[----:B------:R-:W1:Y:S03]  /*4100*/  I2F.RP R12, R16 ;  /* 0x00000010000c7306 */ /* 0x000e660000209400 */
[----:B------:R-:W-:-:S05]  /*4110*/  IMAD.MOV R10, RZ, RZ, -R10 ;  /* 0x000000ffff0a7224 */ /* 0x000fca00078e0a0a */
[----:B-1----:R-:W1:Y:S02]  /*4120*/  MUFU.RCP R18, R12 ;  /* 0x0000000c00127308 */ /* 0x002e640000001000 */
[----:B-1----:R-:W-:Y:S01]  /*4130*/  VIADD R18, R18, 0xffffffe ;  /* 0x0ffffffe12127836 */ /* 0x002fe20000000000 */
[----:B------:R-:W-:-:S05]  /*4140*/  IABS R12, R13 ;  /* 0x0000000d000c7213 */ /* 0x000fca0000000000 */
[----:B------:R1:W2:Y:S02]  /*4150*/  F2I.FTZ.U32.TRUNC.NTZ R19, R18 ;  /* 0x0000001200137305 */ /* 0x0002a4000021f000 */
[----:B-1----:R-:W-:Y:S01]  /*4160*/  HFMA2.MMA R18, -RZ, RZ, 0, 0 ;  /* 0x00000000ff127435 */ /* 0x002fe200000001ff */
[----:B--2---:R-:W-:-:S04]  /*4170*/  IMAD.MOV R15, RZ, RZ, -R19 ;  /* 0x000000ffff0f7224 */ /* 0x004fc800078e0a13 */
[----:B0-----:R-:W-:-:S05]  /*4180*/  IMAD R8, R15, R16, RZ ;  /* 0x000000100f087224 */ /* 0x001fca00078e02ff */
        /* <DEDUP_REMOVED lines=76> */
        .weak           $__internal_5_$__cuda_sm20_div_s64
        .type           $__internal_5_$__cuda_sm20_div_s64,@function
        .size           $__internal_5_$__cuda_sm20_div_s64,(.L_x_4945 - $__internal_5_$__cuda_sm20_div_s64)
$__internal_5_$__cuda_sm20_div_s64:
        /* <DEDUP_REMOVED lines=25> */
[----:B------:R-:W-:Y:S01]  /*47e0*/  IADD3 R2, P0, RZ, -R48, RZ ;  /* 0x80000030ff027210 */ /* 0x000fe20007f1e0ff */
[----:B------:R-:W-:Y:S01]  /*47f0*/  IMAD.MOV.U32 R49, RZ, RZ, RZ ;  /* 0x000000ffff317224 */ /* 0x000fe200078e00ff */
[----:B------:R-:W-:Y:S01]  /*4800*/  ISETP.GE.AND P1, PT, R19, RZ, PT ;  /* 0x000000ff1300720c */ /* 0x000fe20003f26270 */
[----:B------:R-:W-:Y:S02]  /*4810*/  IMAD R0, R25, R38, R0 ;  /* 0x0000002619007224 */ /* 0x000fe400078e0200 */
[----:B------:R-:W-:-:S04]  /*4820*/  IMAD.HI.U32 R42, R43, R2, RZ ;  /* 0x000000022b2a7227 */ /* 0x000fc800078e00ff */
[----:B------:R-:W-:-:S04]  /*4830*/  IMAD.X R0, RZ, RZ, ~R0, P0 ;  /* 0x000000ffff007224 */ /* 0x000fc800000e0e00 */
[----:B------:R-:W-:-:S04]  /*4840*/  IMAD.WIDE.U32 R42, P0, R43, R0, R42 ;  /* 0x000000002b2a7225 */ /* 0x000fc8000780002a */
[----:B------:R-:W-:-:S04]  /*4850*/  IMAD.HI.U32 R21, P3, R25, R2, R42 ;  /* 0x0000000219157227 */ /* 0x000fc8000786002a */
[----:B------:R-:W-:-:S04]  /*4860*/  IMAD.HI.U32 R2, R25, R0, RZ ;  /* 0x0000000019027227 */ /* 0x000fc800078e00ff */
[----:B------:R-:W-:Y:S01]  /*4870*/  IMAD R0, R25, R0, RZ ;  /* 0x0000000019007224 */ /* 0x000fe200078e02ff */
[----:B------:R-:W-:-:S04]  /*4880*/  IADD3.X R2, R2, R25, RZ, P0, !PT ;  /* 0x0000001902027210 */ /* 0x000fc800007fe4ff */
[----:B------:R-:W-:Y:S02]  /*4890*/  IADD3 R25, P2, R0, R21, RZ ;  /* 0x0000001500197210 */ /* 0x000fe40007f5e0ff */
[-C--:B------:R-:W-:Y:S02]  /*48a0*/  IADD3 R21, P0, RZ, -R26.reuse, RZ ;  /* 0x8000001aff157210 */ /* 0x080fe40007f1e0ff */
[----:B------:R-:W-:Y:S02]  /*48b0*/  IADD3.X R43, RZ, RZ, R2, P2, P3 ;  /* 0x000000ffff2b7210 */ /* 0x000fe400017e6402 */
[----:B------:R-:W-:Y:S01]  /*48c0*/  SEL R21, R21, R26, !P1 ;  /* 0x0000001a15157207 */ /* 0x000fe20004800000 */
[----:B------:R-:W-:-:S04]  /*48d0*/  IMAD.X R0, RZ, RZ, ~R19, P0 ;  /* 0x000000ffff007224 */ /* 0x000fc800000e0e13 */
[----:B------:R-:W-:Y:S01]  /*48e0*/  IMAD.HI.U32 R48, R25, R21, RZ ;  /* 0x0000001519307227 */ /* 0x000fe200078e00ff */
[----:B------:R-:W-:-:S05]  /*48f0*/  SEL R0, R0, R19, !P1 ;  /* 0x0000001300007207 */ /* 0x000fca0004800000 */
[----:B------:R-:W-:-:S04]  /*4900*/  IMAD.WIDE.U32 R48, R25, R0, R48 ;  /* 0x0000000019307225 */ /* 0x000fc800078e0030 */
[C---:B------:R-:W-:Y:S02]  /*4910*/  IMAD R25, R43.reuse, R0, RZ ;  /* 0x000000002b197224 */ /* 0x040fe400078e02ff */
[----:B------:R-:W-:-:S05]  /*4920*/  IMAD.HI.U32 R2, P0, R43, R21, R48 ;  /* 0x000000152b027227 */ /* 0x000fca0007800030 */
[----:B------:R-:W-:Y:S01]  /*4930*/  IADD3 R25, P1, R25, R2, RZ ;  /* 0x0000000219197210 */ /* 0x000fe20007f3e0ff */
[----:B------:R-:W-:-:S04]  /*4940*/  IMAD.HI.U32 R2, R43, R0, RZ ;  /* 0x000000002b027227 */ /* 0x000fc800078e00ff */
[----:B------:R-:W-:Y:S02]  /*4950*/  IMAD.X R2, RZ, RZ, R2, P0 ;  /* 0x000000ffff027224 */ /* 0x000fe400000e0602 */
[----:B------:R-:W-:-:S04]  /*4960*/  IMAD.WIDE.U32 R42, R25, R38, RZ ;  /* 0x00000026192a7225 */ /* 0x000fc800078e00ff */
[----:B------:R-:W-:Y:S01]  /*4970*/  IMAD R43, R25, R39, R43 ;  /* 0x00000027192b7224 */ /* 0x000fe200078e022b */
[----:B------:R-:W-:Y:S01]  /*4980*/  IADD3 R21, P0, -R42, R21, RZ ;  /* 0x000000152a157210 */ /* 0x000fe20007f1e1ff */
[----:B------:R-:W-:-:S03]  /*4990*/  IMAD.X R2, RZ, RZ, R2, P1 ;  /* 0x000000ffff027224 */ /* 0x000fc600008e0602 */
[-C--:B------:R-:W-:Y:S01]  /*49a0*/  ISETP.GE.U32.AND P3, PT, R21, R38.reuse, PT ;  /* 0x000000261500720c */ /* 0x080fe20003f66070 */
[----:B------:R-:W-:-:S05]  /*49b0*/  IMAD R43, R2, R38, R43 ;  /* 0x00000026022b7224 */ /* 0x000fca00078e022b */
[----:B------:R-:W-:Y:S02]  /*49c0*/  IADD3.X R43, ~R43, R0, RZ, P0, !PT ;  /* 0x000000002b2b7210 */ /* 0x000fe400007fe5ff */
[----:B------:R-:W-:Y:S02]  /*49d0*/  IADD3 R0, P2, R21, -R38, RZ ;  /* 0x8000002615007210 */ /* 0x000fe40007f5e0ff */
[----:B------:R-:W-:-:S04]  /*49e0*/  ISETP.GE.U32.AND.EX P3, PT, R43, R39, PT, P3 ;  /* 0x000000272b00720c */ /* 0x000fc80003f66130 */
[----:B------:R-:W-:Y:S01]  /*49f0*/  SEL R21, R0, R21, P3 ;  /* 0x0000001500157207 */ /* 0x000fe20001800000 */
[----:B------:R-:W-:-:S03]  /*4a00*/  IMAD.X R0, R43, 0x1, ~R39, P2 ;  /* 0x000000012b007824 */ /* 0x000fc600010e0e27 */
[----:B------:R-:W-:Y:S02]  /*4a10*/  ISETP.GE.U32.AND P0, PT, R21, R38, PT ;  /* 0x000000261500720c */ /* 0x000fe40003f06070 */
[----:B------:R-:W-:Y:S02]  /*4a20*/  IADD3 R38, P1, R25, 0x1, RZ ;  /* 0x0000000119267810 */ /* 0x000fe40007f3e0ff */
[----:B------:R-:W-:Y:S02]  /*4a30*/  SEL R43, R0, R43, P3 ;  /* 0x0000002b002b7207 */ /* 0x000fe40001800000 */
[----:B------:R-:W-:Y:S01]  /*4a40*/  SEL R38, R38, R25, P3 ;  /* 0x0000001926267207 */ /* 0x000fe20001800000 */
[----:B------:R-:W-:Y:S01]  /*4a50*/  IMAD.X R21, RZ, RZ, R2, P1 ;  /* 0x000000ffff157224 */ /* 0x000fe200008e0602 */
[----:B------:R-:W-:Y:S01]  /*4a60*/  ISETP.GE.U32.AND.EX P0, PT, R43, R39, PT, P0 ;  /* 0x000000272b00720c */ /* 0x000fe20003f06100 */
[----:B------:R-:W-:Y:S01]  /*4a70*/  IMAD.MOV.U32 R39, RZ, RZ, 0x0 ;  /* 0x00000000ff277424 */ /* 0x000fe200078e00ff */
[----:B------:R-:W-:-:S02]  /*4a80*/  IADD3 R25, P1, R38, 0x1, RZ ;  /* 0x0000000126197810 */ /* 0x000fc40007f3e0ff */
[----:B------:R-:W-:Y:S02]  /*4a90*/  SEL R21, R21, R2, P3 ;  /* 0x0000000215157207 */ /* 0x000fe40001800000 */
[----:B------:R-:W-:Y:S01]  /*4aa0*/  SEL R25, R25, R38, P0 ;  /* 0x0000002619197207 */ /* 0x000fe20000000000 */
[----:B------:R-:W-:Y:S01]  /*4ab0*/  IMAD.MOV.U32 R38, RZ, RZ, R22 ;  /* 0x000000ffff267224 */ /* 0x000fe200078e0016 */
[----:B------:R-:W-:Y:S01]  /*4ac0*/  LOP3.LUT R2, R6, R19, RZ, 0x3c, !PT ;  /* 0x0000001306027212 */ /* 0x000fe200078e3cff */
[----:B------:R-:W-:-:S03]  /*4ad0*/  IMAD.X R0, RZ, RZ, R21, P1 ;  /* 0x000000ffff007224 */ /* 0x000fc600008e0615 */
[----:B------:R-:W-:Y:S02]  /*4ae0*/  ISETP.GE.AND P2, PT, R2, RZ, PT ;  /* 0x000000ff0200720c */ /* 0x000fe40003f46270 */
[----:B------:R-:W-:Y:S02]  /*4af0*/  SEL R21, R0, R21, P0 ;  /* 0x0000001500157207 */ /* 0x000fe40000000000 */
[----:B------:R-:W-:Y:S02]  /*4b00*/  IADD3 R0, P1, RZ, -R25, RZ ;  /* 0x80000019ff007210 */ /* 0x000fe40007f3e0ff */
[----:B------:R-:W-:Y:S02]  /*4b10*/  ISETP.NE.U32.AND P0, PT, R24, RZ, PT ;  /* 0x000000ff1800720c */ /* 0x000fe40003f05070 */
[----:B------:R-:W-:Y:S02]  /*4b20*/  IADD3.X R2, RZ, ~R21, RZ, P1, !PT ;  /* 0x80000015ff027210 */ /* 0x000fe40000ffe4ff */
[----:B------:R-:W-:-:S02]  /*4b30*/  ISETP.NE.AND.EX P0, PT, R6, RZ, PT, P0 ;  /* 0x000000ff0600720c */ /* 0x000fc40003f05300 */
[----:B------:R-:W-:Y:S02]  /*4b40*/  SEL R0, R0, R25, !P2 ;  /* 0x0000001900007207 */ /* 0x000fe40005000000 */
[----:B------:R-:W-:Y:S02]  /*4b50*/  SEL R2, R2, R21, !P2 ;  /* 0x0000001502027207 */ /* 0x000fe40005000000 */
[----:B------:R-:W-:Y:S02]  /*4b60*/  SEL R0, R0, 0xffffffff, P0 ;  /* 0xffffffff00007807 */ /* 0x000fe40000000000 */
[----:B------:R-:W-:Y:S01]  /*4b70*/  SEL R21, R2, 0xffffffff, P0 ;  /* 0xffffffff02157807 */ /* 0x000fe20000000000 */
[----:B------:R-:W-:Y:S06]  /*4b80*/  RET.REL.NODEC R38 `(_ZN5flash32flash_fwd_splitkv_combine_kernelI23Flash_fwd_kernel_traitsILi256ELi64ELi64ELi4ELb0ELb0EN7cutlass10bfloat16_tE19Flash_kernel_traitsILi256ELi64ELi64ELi4ES3_EELi4ELi2ELb0EEEvNS_16Flash_fwd_paramsE) ;  /* 0xffffffb4261c7950 */ /* 0x000fec0003c3ffff */
.L_x_295:
        /* <DEDUP_REMOVED lines=15> */
.L_x_4945:


//--------------------- .text._ZN5flash32flash_fwd_splitkv_combine_kernelI23Flash_fwd_kernel_traitsILi256ELi64ELi64ELi4ELb0ELb0EN7cutlass10bfloat16_tE19Flash_kernel_traitsILi256ELi64ELi64ELi4ES3_EELi4ELi1ELb0EEEvNS_16Flash_fwd_paramsE --------------------------
	.section	.text._ZN5flash32flash_fwd_splitkv_combine_kernelI23Flash_fwd_kernel_traitsILi256ELi64ELi64ELi4ELb0ELb0EN7cutlass10bfloat16_tE19Flash_kernel_traitsILi256ELi64ELi64ELi4ES3_EELi4ELi1ELb0EEEvNS_16Flash_fwd_paramsE,"ax",@progbits
	.align	128
        .global         _ZN5flash32flash_fwd_splitkv_combine_kernelI23Flash_fwd_kernel_traitsILi256ELi64ELi64ELi4ELb0ELb0EN7cutlass10bfloat16_tE19Flash_kernel_traitsILi256ELi64ELi64ELi4ES3_EELi4ELi1ELb0EEEvNS_16Flash_fwd_paramsE
        .type           _ZN5flash32flash_fwd_splitkv_combine_kernelI23Flash_fwd_kernel_traitsILi256ELi64ELi64ELi4ELb0ELb0EN7cutlass10bfloat16_tE19Flash_kernel_traitsILi256ELi64ELi64ELi4ES3_EELi4ELi1ELb0EEEvNS_16Flash_fwd_paramsE,@function
        .size           _ZN5flash32flash_fwd_splitkv_combine_kernelI23Flash_fwd_kernel_traitsILi256ELi64ELi64ELi4ELb0ELb0EN7cutlass10bfloat16_tE19Flash_kernel_traitsILi256ELi64ELi64ELi4ES3_EELi4ELi1ELb0EEEvNS_16Flash_fwd_paramsE,(.L_x_4946 - _ZN5flash32flash_fwd_splitkv_combine_kernelI23Flash_fwd_kernel_traitsILi256ELi64ELi64ELi4ELb0ELb0EN7cutlass10bfloat16_tE19Flash_kernel_traitsILi256ELi64ELi64ELi4ES3_EELi4ELi1ELb0EEEvNS_16Flash_fwd_paramsE)
        .other          _ZN5flash32flash_fwd_splitkv_combine_kernelI23Flash_fwd_kernel_traitsILi256ELi64ELi64ELi4ELb0ELb0EN7cutlass10bfloat16_tE19Flash_kernel_traitsILi256ELi64ELi64ELi4ES3_EELi4ELi1ELb0EEEvNS_16Flash_fwd_paramsE,@"STO_CUDA_ENTRY STV_DEFAULT"
_ZN5flash32flash_fwd_splitkv_combine_kernelI23Flash_fwd_kernel_traitsILi256ELi64ELi64ELi4ELb0ELb0EN7cutlass10bfloat16_tE19Flash_kernel_traitsILi256ELi64ELi64ELi4ES3_EELi4ELi1ELb0EEEvNS_16Flash_fwd_paramsE:
.text._ZN5flash32flash_fwd_splitkv_combine_kernelI23Flash_fwd_kernel_traitsILi256ELi64ELi64ELi4ELb0ELb0EN7cutlass10bfloat16_tE19Flash_kernel_traitsILi256ELi64ELi64ELi4ES3_EELi4ELi1ELb0EEEvNS_16Flash_fwd_paramsE:
        /* <DEDUP_REMOVED lines=23> */
[----:B------:R-:W-:Y:S05]  /*0170*/  CALL.REL.NOINC `($__internal_6_$__cuda_sm20_div_s64) ;  /* 0x00000044003c7944 */ /* 0x000fea0003c00000 */
[----:B------:R-:W-:Y:S01]  /*0180*/  MOV R22, R0 ;  /* 0x0000000000167202 */ /* 0x000fe20000000f00 */
[----:B------:R-:W-:Y:S06]  /*0190*/  BRA `(.L_x_297) ;  /* 0x00000000004c7947 */ /* 0x000fec0003800000 */
.L_x_296:
        /* <DEDUP_REMOVED lines=19> */
.L_x_297:
        /* <DEDUP_REMOVED lines=12> */
[----:B------:R-:W-:Y:S05]  /*0390*/  CALL.REL.NOINC `($__internal_6_$__cuda_sm20_div_s64) ;  /* 0x0000004000b47944 */ /* 0x000fea0003c00000 */
[----:B------:R-:W-:Y:S02]  /*03a0*/  MOV R12, R0 ;  /* 0x00000000000c7202 */ /* 0x000fe40000000f00 */
[----:B------:R-:W-:Y:S01]  /*03b0*/  MOV R13, R23 ;  /* 0x00000017000d7202 */ /* 0x000fe20000000f00 */
[----:B------:R-:W-:Y:S05]  /*03c0*/  BRA `(.L_x_300) ;  /* 0x00000000004c7947 */ /* 0x000fea0003800000 */
.L_x_299:
        /* <DEDUP_REMOVED lines=19> */
.L_x_300:
[----:B------:R-:W-:Y:S05]  /*0500*/  BSYNC B0 ;  /* 0x0000000000007941 */ /* 0x000fea0003800000 */
.L_x_298:
[----:B------:R-:W0:Y:S01]  /*0510*/  LDC R2, c[0x0][0x2c4] ;  /* 0x0000b100ff027b82 */ /* 0x000e220000000800 */
        /* <DEDUP_REMOVED lines=8> */
[----:B0-----:R-:W-:Y:S02]  /*05a0*/  IMAD.MOV R0, RZ, RZ, -R15 ;  /* 0x000000ffff007224 */ /* 0x001fe400078e0a0f */
[----:B------:R-:W-:Y:S02]  /*05b0*/  IMAD.MOV.U32 R14, RZ, RZ, RZ ;  /* 0x000000ffff0e7224 */ /* 0x000fe400078e00ff */
        /* <DEDUP_REMOVED lines=32> */
[----:B------:R-:W-:Y:S05]  /*07c0*/  BRA `(.L_x_303) ;  /* 0x00000000004c7947 */ /* 0x000fea0003800000 */
.L_x_302:
        /* <DEDUP_REMOVED lines=19> */
.L_x_303:
[----:B------:R-:W-:Y:S05]  /*0900*/  BSYNC B0 ;  /* 0x0000000000007941 */ /* 0x000fea0003800000 */
.L_x_301:
        /* <DEDUP_REMOVED lines=73> */
[----:B------:R-:W-:Y:S02]  /*0da0*/  MOV R34, R0 ;  /* 0x0000000000227202 */ /* 0x000fe40000000f00 */
[----:B------:R-:W-:Y:S01]  /*0db0*/  MOV R35, R23 ;  /* 0x0000001700237202 */ /* 0x000fe20000000f00 */
[----:B------:R-:W-:Y:S05]  /*0dc0*/  BRA `(.L_x_306) ;  /* 0x00000000004c7947 */ /* 0x000fea0003800000 */
.L_x_305:
        /* <DEDUP_REMOVED lines=19> */
.L_x_306:
[----:B------:R-:W-:Y:S05]  /*0f00*/  BSYNC B0 ;  /* 0x0000000000007941 */ /* 0x000fea0003800000 */
.L_x_304:
        /* <DEDUP_REMOVED lines=42> */
.L_x_308:
        /* <DEDUP_REMOVED lines=19> */
.L_x_309:
[----:B------:R-:W-:Y:S05]  /*12e0*/  BSYNC B0 ;  /* 0x0000000000007941 */ /* 0x000fea0003800000 */
.L_x_307:
[----:B------:R-:W0:Y:S01]  /*12f0*/  LDC R13, c[0x0][0x2c4] ;  /* 0x0000b100ff0d7b82 */ /* 0x000e220000000800 */
        /* <DEDUP_REMOVED lines=16> */
[----:B------:R-:W-:-:S03]  /*1400*/  ISETP.GE.AND P1, PT, R8, RZ, PT ;  /* 0x000000ff0800720c */ /* 0x000fc60003f26270 */
[----:B------:R-:W-:-:S04]  /*1410*/  IMAD.HI.U32 R6, R6, R2, RZ ;  /* 0x0000000206067227 */ /* 0x000fc800078e00ff */
[----:B------:R-:W-:-:S04]  /*1420*/  IMAD.MOV R21, RZ, RZ, -R6 ;  /* 0x000000ffff157224 */ /* 0x000fc800078e0a06 */
[C---:B------:R-:W-:Y:S02]  /*1430*/  IMAD R21, R0.reuse, R21, R2 ;  /* 0x0000001500157224 */ /* 0x040fe400078e0202 */
[----:B------:R-:W0:Y:S03]  /*1440*/  S2R R2, SR_TID.X ;  /* 0x0000000000027919 */ /* 0x000e260000002100 */
[----:B------:R-:W-:-:S13]  /*1450*/  ISETP.GT.U32.AND P0, PT, R0, R21, PT ;  /* 0x000000150000720c */ /* 0x000fda0003f04070 */
[----:B------:R-:W-:Y:S02]  /*1460*/  @!P0 IMAD.IADD R21, R21, 0x1, -R0 ;  /* 0x0000000115158824 */ /* 0x000fe400078e0a00 */
[----:B------:R-:W-:Y:S01]  /*1470*/  @!P0 VIADD R6, R6, 0x1 ;  /* 0x0000000106068836 */ /* 0x000fe20000000000 */
[----:B------:R-:W-:Y:S02]  /*1480*/  ISETP.NE.AND P0, PT, R13, RZ, PT ;  /* 0x000000ff0d00720c */ /* 0x000fe40003f05270 */
[----:B------:R-:W-:Y:S02]  /*1490*/  ISETP.GE.U32.AND P2, PT, R21, R0, PT ;  /* 0x000000001500720c */ /* 0x000fe40003f46070 */
[----:B------:R-:W-:Y:S02]  /*14a0*/  SHF.R.S32.HI R0, RZ, 0x1f, R11 ;  /* 0x0000001fff007819 */ /* 0x000fe4000001140b */
[----:B------:R-:W-:-:S03]  /*14b0*/  LEA.HI.SX32 R21, R11, 0x1, 0x1 ;  /* 0x000000010b157811 */ /* 0x000fc600078f0aff */
[----:B------:R-:W-:Y:S02]  /*14c0*/  @!P3 IMAD.MOV R21, RZ, RZ, R0 ;  /* 0x000000ffff15b224 */ /* 0x000fe400078e0200 */
[----:B------:R-:W1:Y:S04]  /*14d0*/  LDC R0, c[0x0][0x270] ;  /* 0x00009c00ff007b82 */ /* 0x000e680000000800 */
[----:B------:R-:W-:Y:S01]  /*14e0*/  @P2 VIADD R6, R6, 0x1 ;  /* 0x0000000106062836 */ /* 0x000fe20000000000 */
[----:B0-----:R-:W-:-:S03]  /*14f0*/  ISETP.GT.AND P2, PT, R2, 0x7, PT ;  /* 0x000000070200780c */ /* 0x001fc60003f44270 */
[----:B------:R-:W-:Y:S01]  /*1500*/  @!P1 IMAD.MOV R6, RZ, RZ, -R6 ;  /* 0x000000ffff069224 */ /* 0x000fe200078e0a06 */
[----:B------:R-:W-:-:S05]  /*1510*/  @!P0 LOP3.LUT R6, RZ, R13, RZ, 0x33, !PT ;  /* 0x0000000dff068212 */ /* 0x000fca00078e33ff */
[----:B------:R-:W-:Y:S01]  /*1520*/  IMAD R8, R21, R6, RZ ;  /* 0x0000000615087224 */ /* 0x000fe200078e02ff */
[----:B------:R-:W-:-:S03]  /*1530*/  SHF.R.S32.HI R21, RZ, 0x1f, R2 ;  /* 0x0000001fff157819 */ /* 0x000fc60000011402 */
[----:B------:R-:W0:Y:S01]  /*1540*/  @!P2 S2R R10, SR_CgaCtaId ;  /* 0x00000000000aa919 */ /* 0x000e220000008800 */
[----:B------:R-:W-:Y:S02]  /*1550*/  IABS R26, R8 ;  /* 0x00000008001a7213 */ /* 0x000fe40000000000 */
[----:B------:R-:W-:Y:S02]  /*1560*/  LEA.HI R21, R21, R2, RZ, 0x2 ;  /* 0x0000000215157211 */ /* 0x000fe400078f10ff */
[----:B------:R-:W2:Y:S01]  /*1570*/  I2F.RP R12, R26 ;  /* 0x0000001a000c7306 */ /* 0x000ea20000209400 */
[----:B-1----:R-:W-:Y:S02]  /*1580*/  IABS R24, R0 ;  /* 0x0000000000187213 */ /* 0x002fe40000000000 */
[----:B------:R-:W-:Y:S02]  /*1590*/  SHF.R.S32.HI R29, RZ, 0x2, R21 ;  /* 0x00000002ff1d7819 */ /* 0x000fe40000011415 */
[----:B------:R-:W-:-:S02]  /*15a0*/  @!P2 MOV R25, 0x400 ;  /* 0x000004000019a802 */ /* 0x000fc40000000f00 */
[----:B------:R-:W-:Y:S01]  /*15b0*/  ISETP.GE.AND P0, PT, R29, UR5, PT ;  /* 0x000000051d007c0c */ /* 0x000fe2000bf06270 */
[----:B------:R-:W-:Y:S01]  /*15c0*/  I2F.U32.RP R6, R24 ;  /* 0x0000001800067306 */ /* 0x000fe20000209000 */
[----:B------:R-:W-:-:S07]  /*15d0*/  LOP3.LUT R21, R21, 0xfffffffc, RZ, 0xc0, !PT ;  /* 0xfffffffc15157812 */ /* 0x000fce00078ec0ff */
[----:B--2---:R-:W1:Y:S01]  /*15e0*/  MUFU.RCP R32, R12 ;  /* 0x0000000c00207308 */ /* 0x004e620000001000 */
[----:B0-----:R-:W-:Y:S01]  /*15f0*/  @!P2 LEA R10, R10, R25, 0x18 ;  /* 0x000000190a0aa211 */ /* 0x001fe200078ec0ff */
[----:B------:R-:W-:-:S04]  /*1600*/  VIADD R25, R26, UR4 ;  /* 0x000000041a197c36 */ /* 0x000fc80008000000 */
[----:B------:R-:W-:Y:S02]  /*1610*/  @!P2 IMAD R27, R29, 0x14, R10 ;  /* 0x000000141d1ba824 */ /* 0x000fe400078e020a */
[----:B-1----:R-:W-:Y:S02]  /*1620*/  VIADD R32, R32, 0xffffffe ;  /* 0x0ffffffe20207836 */ /* 0x002fe40000000000 */
[----:B------:R-:W-:Y:S02]  /*1630*/  IMAD.IADD R12, R2, 0x1, -R21 ;  /* 0x00000001020c7824 */ /* 0x000fe400078e0a15 */
[----:B------:R0:W1:Y:S02]  /*1640*/  F2I.FTZ.U32.TRUNC.NTZ R33, R32 ;  /* 0x0000002000217305 */ /* 0x000064000021f000 */
[----:B------:R-:W-:Y:S01]  /*1650*/  @!P2 IMAD R27, R12, 0x4, R27 ;  /* 0x000000040c1ba824 */ /* 0x000fe200078e021b */
        /* <DEDUP_REMOVED lines=18> */
.L_x_311:
[----:B------:R-:W-:Y:S05]  /*1780*/  BSYNC B0 ;  /* 0x0000000000007941 */ /* 0x000fea0003800000 */
.L_x_310:
[----:B-----5:R3:W-:Y:S01]  /*1790*/  @!P2 STS [R27], R28 ;  /* 0x0000001c1b00a388 */ /* 0x0207e20000000800 */
[----:B------:R-:W-:Y:S01]  /*17a0*/  BSSY B0, `(.L_x_312) ;  /* 0x000000f000007945 */ /* 0x000fe20003800000 */
[----:B------:R-:W-:Y:S01]  /*17b0*/  MOV R30, 0xff800000 ;  /* 0xff800000001e7802 */ /* 0x000fe20000000f00 */
[----:B------:R-:W-:Y:S06]  /*17c0*/  BAR.SYNC.DEFER_BLOCKING 0x0 ;  /* 0x0000000000007b1d */ /* 0x000fec0000010000 */
[----:B------:R-:W-:Y:S05]  /*17d0*/  @P2 BRA `(.L_x_313) ;  /* 0x00000000002c2947 */ /* 0x000fea0003800000 */
[----:B------:R-:W4:Y:S01]  /*17e0*/  S2R R10, SR_CgaCtaId ;  /* 0x00000000000a7919 */ /* 0x000f220000008800 */
[----:B------:R-:W-:Y:S02]  /*17f0*/  LEA.HI R12, R2, R2, RZ, 0x1 ;  /* 0x00000002020c7211 */ /* 0x000fe400078f08ff */
[----:B------:R-:W-:Y:S02]  /*1800*/  MOV R21, 0x400 ;  /* 0x0000040000157802 */ /* 0x000fe40000000f00 */
[C---:B---3--:R-:W-:Y:S01]  /*1810*/  LOP3.LUT R27, R12.reuse, 0xfffffffe, RZ, 0xc0, !PT ;  /* 0xfffffffe0c1b7812 */ /* 0x048fe200078ec0ff */
[----:B------:R-:W-:-:S04]  /*1820*/  IMAD.SHL.U32 R12, R12, 0x2, RZ ;  /* 0x000000020c0c7824 */ /* 0x000fc800078e00ff */
[----:B------:R-:W-:Y:S01]  /*1830*/  IMAD.IADD R27, R2, 0x1, -R27 ;  /* 0x00000001021b7824 */ /* 0x000fe200078e0a1b */
[----:B----4-:R-:W-:Y:S02]  /*1840*/  LEA R10, R10, R21, 0x18 ;  /* 0x000000150a0a7211 */ /* 0x010fe400078ec0ff */
[----:B------:R-:W-:-:S03]  /*1850*/  LOP3.LUT R21, R12, 0xfffffffc, RZ, 0xc0, !PT ;  /* 0xfffffffc0c157812 */ /* 0x000fc600078ec0ff */
[----:B------:R-:W-:-:S04]  /*1860*/  IMAD R10, R27, 0x14, R10 ;  /* 0x000000141b0a7824 */ /* 0x000fc800078e020a */
[----:B------:R-:W-:-:S05]  /*1870*/  IMAD.IADD R10, R10, 0x1, R21 ;  /* 0x000000010a0a7824 */ /* 0x000fca00078e0215 */
[----:B------:R4:W3:Y:S02]  /*1880*/  LDS R30, [R10] ;  /* 0x000000000a1e7984 */ /* 0x0008e40000000800 */
.L_x_313:
[----:B------:R-:W-:Y:S05]  /*1890*/  BSYNC B0 ;  /* 0x0000000000007941 */ /* 0x000fea0003800000 */
.L_x_312:
[----:B---3--:R-:W3:Y:S01]  /*18a0*/  SHFL.BFLY PT, R21, R30, 0x1, 0x1f ;  /* 0x0c201f001e157f89 */ /* 0x008ee200000e0000 */
[----:B------:R-:W5:Y:S01]  /*18b0*/  MUFU.RCP R6, R6 ;  /* 0x0000000600067308 */ /* 0x000f620000001000 */
[--C-:B-1--4-:R-:W-:Y:S01]  /*18c0*/  IMAD.MOV R10, RZ, RZ, -R33.reuse ;  /* 0x000000ffff0a7224 */ /* 0x112fe200078e0a21 */
[----:B------:R-:W-:Y:S01]  /*18d0*/  IABS R37, R25 ;  /* 0x0000001900257213 */ /* 0x000fe20000000000 */
[----:B0-----:R-:W-:Y:S01]  /*18e0*/  IMAD.MOV.U32 R32, RZ, RZ, RZ ;  /* 0x000000ffff207224 */ /* 0x001fe200078e00ff */
[-C--:B------:R-:W-:Y:S01]  /*18f0*/  LOP3.LUT R12, R25, R26.reuse, RZ, 0x3c, !PT ;  /* 0x0000001a190c7212 */ /* 0x080fe200078e3cff */
[----:B------:R-:W-:Y:S01]  /*1900*/  IMAD R27, R10, R26, RZ ;  /* 0x0000001a0a1b7224 */ /* 0x000fe200078e02ff */
[----:B------:R-:W-:Y:S01]  /*1910*/  IABS R10, R9 ;  /* 0x00000009000a7213 */ /* 0x000fe20000000000 */
[----:B------:R-:W-:Y:S01]  /*1920*/  BSSY B1, `(.L_x_314) ;  /* 0x0000219000017945 */ /* 0x000fe20003800000 */
[----:B------:R-:W-:Y:S01]  /*1930*/  ISETP.GE.AND P2, PT, R12, RZ, PT ;  /* 0x000000ff0c00720c */ /* 0x000fe20003f46270 */
[----:B------:R-:W-:Y:S01]  /*1940*/  IMAD.HI.U32 R32, R33, R27, R32 ;  /* 0x0000001b21207227 */ /* 0x000fe200078e0020 */
[----:B------:R-:W-:Y:S01]  /*1950*/  IABS R27, R8 ;  /* 0x00000008001b7213 */ /* 0x000fe20000000000 */
[----:B------:R-:W0:Y:S01]  /*1960*/  LDC.U8 R12, c[0x0][0x3d9] ;  /* 0x0000f640ff0c7b82 */ /* 0x000e220000000000 */
[----:B------:R-:W-:-:S02]  /*1970*/  IABS R33, R0 ;  /* 0x0000000000217213 */ /* 0x000fc40000000000 */
[----:B------:R-:W-:Y:S01]  /*1980*/  ISETP.NE.AND P4, PT, R8, RZ, PT ;  /* 0x000000ff0800720c */ /* 0x000fe20003f85270 */
[----:B------:R-:W-:Y:S01]  /*1990*/  IMAD.MOV R27, RZ, RZ, -R27 ;  /* 0x000000ffff1b7224 */ /* 0x000fe200078e0a1b */
[----:B------:R-:W-:Y:S01]  /*19a0*/  ISETP.GT.AND P3, PT, R4, RZ, PT ;  /* 0x000000ff0400720c */ /* 0x000fe20003f64270 */
[----:B-----5:R-:W-:Y:S01]  /*19b0*/  VIADD R38, R6, 0xffffffe ;  /* 0x0ffffffe06267836 */ /* 0x020fe20000000000 */
[----:B------:R-:W-:Y:S01]  /*19c0*/  LOP3.LUT R9, R9, R0, RZ, 0x3c, !PT ;  /* 0x0000000009097212 */ /* 0x000fe200078e3cff */
[----:B------:R-:W-:Y:S01]  /*19d0*/  IMAD.HI.U32 R6, R32, R37, RZ ;  /* 0x0000002520067227 */ /* 0x000fe200078e00ff */
[----:B------:R-:W-:Y:S01]  /*19e0*/  SHF.R.S32.HI R32, RZ, 0x1f, R4 ;  /* 0x0000001fff207819 */ /* 0x000fe20000011404 */
[----:B------:R-:W2:Y:S01]  /*19f0*/  F2I.FTZ.U32.TRUNC.NTZ R39, R38 ;  /* 0x0000002600277305 */ /* 0x000ea2000021f000 */
[----:B---3--:R-:W-:Y:S01]  /*1a00*/  FMNMX.FTZ R21, R21, R30, !PT ;  /* 0x0000001e15157209 */ /* 0x008fe20007810000 */
[----:B------:R-:W-:Y:S02]  /*1a10*/  IMAD R27, R6, R27, R37 ;  /* 0x0000001b061b7224 */ /* 0x000fe400078e0225 */
[----:B------:R-:W-:Y:S01]  /*1a20*/  IMAD.MOV R33, RZ, RZ, -R33 ;  /* 0x000000ffff217224 */ /* 0x000fe200078e0a21 */
[----:B------:R-:W-:-:S02]  /*1a30*/  FSETP.NEU.FTZ.AND P0, PT, R21, -INF , PT ;  /* 0xff8000001500780b */ /* 0x000fc40003f1d000 */
[----:B------:R-:W-:Y:S02]  /*1a40*/  ISETP.GT.U32.AND P1, PT, R26, R27, PT ;  /* 0x0000001b1a00720c */ /* 0x000fe40003f24070 */
[----:B------:R-:W-:-:S05]  /*1a50*/  FSEL R21, R21, RZ, P0 ;  /* 0x000000ff15157208 */ /* 0x000fca0000000000 */
[----:B------:R-:W-:Y:S01]  /*1a60*/  FADD.FTZ R28, -R21, R30 ;  /* 0x0000001e151c7221 */ /* 0x000fe20000010100 */
[--C-:B--2---:R-:W-:Y:S02]  /*1a70*/  IMAD.MOV R29, RZ, RZ, -R39.reuse ;  /* 0x000000ffff1d7224 */ /* 0x104fe400078e0a27 */
[----:B------:R-:W-:Y:S02]  /*1a80*/  IMAD.MOV.U32 R38, RZ, RZ, RZ ;  /* 0x000000ffff267224 */ /* 0x000fe400078e00ff */
[----:B------:R-:W-:Y:S01]  /*1a90*/  FMUL.FTZ R28, R28, 1.4426950216293334961 ;  /* 0x3fb8aa3b1c1c7820 */ /* 0x000fe20000410000 */
[----:B------:R-:W-:Y:S02]  /*1aa0*/  IMAD R36, R29, R24, RZ ;  /* 0x000000181d247224 */ /* 0x000fe400078e02ff */
[----:B------:R-:W-:Y:S02]  /*1ab0*/  @!P1 IMAD.IADD R27, R27, 0x1, -R26 ;  /* 0x000000011b1b9824 */ /* 0x000fe400078e0a1a */
[----:B------:R-:W-:Y:S01]  /*1ac0*/  IMAD.HI.U32 R36, R39, R36, R38 ;  /* 0x0000002427247227 */ /* 0x000fe200078e0026 */
[----:B------:R-:W1:Y:S02]  /*1ad0*/  MUFU.EX2 R28, R28 ;  /* 0x0000001c001c7308 */ /* 0x000e640000000800 */
[----:B------:R-:W-:Y:S01]  /*1ae0*/  ISETP.GE.U32.AND P0, PT, R27, R26, PT ;  /* 0x0000001a1b00720c */ /* 0x000fe20003f06070 */
[----:B------:R-:W-:-:S02]  /*1af0*/  @!P1 VIADD R6, R6, 0x1 ;  /* 0x0000000106069836 */ /* 0x000fc40000000000 */
[----:B------:R-:W-:-:S04]  /*1b00*/  IMAD.HI.U32 R31, R36, R10, RZ ;  /* 0x0000000a241f7227 */ /* 0x000fc800078e00ff */
[----:B------:R-:W-:-:S04]  /*1b10*/  IMAD.HI.U32 R36, R36, R37, RZ ;  /* 0x0000002524247227 */ /* 0x000fc800078e00ff */
[-C--:B------:R-:W-:Y:S01]  /*1b20*/  IMAD R29, R31, R33.reuse, R10 ;  /* 0x000000211f1d7224 */ /* 0x080fe200078e020a */
[----:B------:R-:W-:Y:S01]  /*1b30*/  LEA.HI.SX32 R10, R4, 0x1, 0x1 ;  /* 0x00000001040a7811 */ /* 0x000fe200078f0aff */
[----:B------:R-:W-:Y:S01]  /*1b40*/  IMAD R33, R36, R33, R37 ;  /* 0x0000002124217224 */ /* 0x000fe200078e0225 */
[----:B-1----:R-:W1:Y:S01]  /*1b50*/  SHFL.BFLY PT, R27, R28, 0x1, 0x1f ;  /* 0x0c201f001c1b7f89 */ /* 0x002e6200000e0000 */
[----:B------:R-:W-:Y:S01]  /*1b60*/  @P0 VIADD R6, R6, 0x1 ;  /* 0x0000000106060836 */ /* 0x000fe20000000000 */
[C---:B------:R-:W-:Y:S01]  /*1b70*/  ISETP.GT.U32.AND P1, PT, R24.reuse, R29, PT ;  /* 0x0000001d1800720c */ /* 0x040fe20003f24070 */
[----:B------:R-:W-:Y:S01]  /*1b80*/  @!P3 IMAD.MOV R10, RZ, RZ, R32 ;  /* 0x000000ffff0ab224 */ /* 0x000fe200078e0220 */
[----:B------:R-:W-:Y:S01]  /*1b90*/  ISETP.GT.U32.AND P0, PT, R24, R33, PT ;  /* 0x000000211800720c */ /* 0x000fe20003f04070 */
[----:B------:R-:W-:Y:S01]  /*1ba0*/  @!P2 IMAD.MOV R6, RZ, RZ, -R6 ;  /* 0x000000ffff06a224 */ /* 0x000fe200078e0a06 */
[----:B------:R-:W-:Y:S02]  /*1bb0*/  @!P4 LOP3.LUT R6, RZ, R26, RZ, 0x33, !PT ;  /* 0x0000001aff06c212 */ /* 0x000fe400078e33ff */
[----:B------:R-:W-:-:S02]  /*1bc0*/  LOP3.LUT R26, R25, R0, RZ, 0x3c, !PT ;  /* 0x00000000191a7212 */ /* 0x000fc400078e3cff */
[----:B------:R-:W-:Y:S02]  /*1bd0*/  ISETP.GT.AND P4, PT, R8, RZ, PT ;  /* 0x000000ff0800720c */ /* 0x000fe40003f84270 */
[----:B------:R-:W-:Y:S02]  /*1be0*/  ISETP.GE.AND P2, PT, R9, RZ, PT ;  /* 0x000000ff0900720c */ /* 0x000fe40003f46270 */
[----:B------:R-:W-:Y:S01]  /*1bf0*/  ISETP.GE.AND P3, PT, R26, RZ, PT ;  /* 0x000000ff1a00720c */ /* 0x000fe20003f66270 */
[----:B------:R-:W-:Y:S01]  /*1c00*/  @!P1 IMAD.IADD R29, R29, 0x1, -R24 ;  /* 0x000000011d1d9824 */ /* 0x000fe200078e0a18 */
[----:B------:R-:W-:Y:S01]  /*1c10*/  SHF.R.S32.HI R25, RZ, 0x1f, R8 ;  /* 0x0000001fff197819 */ /* 0x000fe20000011408 */
[----:B------:R-:W-:Y:S01]  /*1c20*/  @!P0 IMAD.IADD R33, R33, 0x1, -R24 ;  /* 0x0000000121218824 */ /* 0x000fe200078e0a18 */
[----:B------:R-:W-:Y:S01]  /*1c30*/  LEA.HI.SX32 R9, R8, 0x1, 0x1 ;  /* 0x0000000108097811 */ /* 0x000fe200078f0aff */
[----:B------:R-:W-:Y:S01]  /*1c40*/  @!P1 VIADD R31, R31, 0x1 ;  /* 0x000000011f1f9836 */ /* 0x000fe20000000000 */
[-C--:B------:R-:W-:Y:S01]  /*1c50*/  ISETP.GE.U32.AND P5, PT, R29, R24.reuse, PT ;  /* 0x000000181d00720c */ /* 0x080fe20003fa6070 */
[----:B------:R-:W-:Y:S01]  /*1c60*/  @!P0 VIADD R36, R36, 0x1 ;  /* 0x0000000124248836 */ /* 0x000fe20000000000 */
[----:B------:R-:W-:Y:S01]  /*1c70*/  ISETP.GE.U32.AND P6, PT, R33, R24, PT ;  /* 0x000000182100720c */ /* 0x000fe20003fc6070 */
[----:B------:R-:W-:-:S02]  /*1c80*/  @!P4 IMAD.MOV R9, RZ, RZ, R25 ;  /* 0x000000ffff09c224 */ /* 0x000fc400078e0219 */
[----:B-1----:R-:W-:Y:S01]  /*1c90*/  FADD.FTZ R28, R28, R27 ;  /* 0x0000001b1c1c7221 */ /* 0x002fe20000010000 */
[----:B------:R-:W-:Y:S01]  /*1ca0*/  LOP3.LUT R24, R2, 0x1, RZ, 0xc0, !PT ;  /* 0x0000000102187812 */ /* 0x000fe200078ec0ff */
[----:B------:R-:W-:Y:S01]  /*1cb0*/  IMAD.MOV.U32 R27, RZ, RZ, 0x7f800000 ;  /* 0x7f800000ff1b7424 */ /* 0x000fe200078e00ff */
[----:B0-----:R-:W-:Y:S02]  /*1cc0*/  ISETP.NE.AND P4, PT, R12, RZ, PT ;  /* 0x000000ff0c00720c */ /* 0x001fe40003f85270 */
[----:B------:R-:W-:Y:S02]  /*1cd0*/  FSETP.NE.FTZ.AND P1, PT, R28, RZ, PT ;  /* 0x000000ff1c00720b */ /* 0x000fe40003f35000 */
[----:B------:R-:W-:Y:S01]  /*1ce0*/  ISETP.NE.U32.AND P0, PT, R24, 0x1, PT ;  /* 0x000000011800780c */ /* 0x000fe20003f05070 */
[----:B------:R-:W-:Y:S01]  /*1cf0*/  @P5 VIADD R31, R31, 0x1 ;  /* 0x000000011f1f5836 */ /* 0x000fe20000000000 */
[----:B------:R-:W-:Y:S01]  /*1d00*/  ISETP.NE.AND P5, PT, R0, RZ, PT ;  /* 0x000000ff0000720c */ /* 0x000fe20003fa5270 */
[----:B------:R-:W-:Y:S01]  /*1d10*/  @P6 VIADD R36, R36, 0x1 ;  /* 0x0000000124246836 */ /* 0x000fe20000000000 */
[----:B------:R-:W-:Y:S01]  /*1d20*/  ISETP.GT.OR P0, PT, R2, 0x7, !P0 ;  /* 0x000000070200780c */ /* 0x000fe20004704670 */
[----:B------:R-:W-:Y:S01]  /*1d30*/  @!P2 IMAD.MOV R31, RZ, RZ, -R31 ;  /* 0x000000ffff1fa224 */ /* 0x000fe200078e0a1f */
[----:B------:R-:W-:Y:S01]  /*1d40*/  LOP3.LUT R12, RZ, R0, RZ, 0x33, !PT ;  /* 0x00000000ff0c7212 */ /* 0x000fe200078e33ff */
[----:B------:R-:W-:Y:S01]  /*1d50*/  @!P3 IMAD.MOV R36, RZ, RZ, -R36 ;  /* 0x000000ffff24b224 */ /* 0x000fe200078e0a24 */
[----:B------:R-:W-:-:S03]  /*1d60*/  SEL R13, R13, 0x1, !P4 ;  /* 0x000000010d0d7807 */ /* 0x000fc60006000000 */
[----:B------:R-:W0:Y:S01]  /*1d70*/  @P1 MUFU.LG2 R28, R28 ;  /* 0x0000001c001c1308 */ /* 0x000e220000000c00 */
[C---:B------:R-:W-:Y:S02]  /*1d80*/  SEL R24, R12.reuse, R31, !P5 ;  /* 0x0000001f0c187207 */ /* 0x040fe40006800000 */
[----:B------:R-:W-:Y:S02]  /*1d90*/  SEL R12, R12, R36, !P5 ;  /* 0x000000240c0c7207 */ /* 0x000fe40006800000 */
[----:B------:R-:W-:Y:S01]  /*1da0*/  ISETP.LT.U32.AND P2, PT, R22, R6, PT ;  /* 0x000000061600720c */ /* 0x000fe20003f41070 */
[-C--:B------:R-:W-:Y:S01]  /*1db0*/  IMAD R25, R24, R13.reuse, RZ ;  /* 0x0000000d18197224 */ /* 0x080fe200078e02ff */
[----:B------:R-:W-:Y:S01]  /*1dc0*/  SHF.R.S32.HI R29, RZ, 0x1f, R6 ;  /* 0x0000001fff1d7819 */ /* 0x000fe20000011406 */
[----:B------:R-:W-:Y:S02]  /*1dd0*/  IMAD R24, R12, R13, RZ ;  /* 0x0000000d0c187224 */ /* 0x000fe400078e02ff */
[----:B------:R-:W-:Y:S01]  /*1de0*/  IMAD R10, R10, R25, RZ ;  /* 0x000000190a0a7224 */ /* 0x000fe200078e02ff */
[----:B------:R-:W-:Y:S01]  /*1df0*/  ISETP.LT.AND.EX P2, PT, R23, R29, PT, P2 ;  /* 0x0000001d1700720c */ /* 0x000fe20003f41320 */
[----:B------:R-:W-:-:S03]  /*1e00*/  IMAD R9, R24, R9, RZ ;  /* 0x0000000918097224 */ /* 0x000fc600078e02ff */
[----:B------:R-:W-:Y:S02]  /*1e10*/  SEL R13, R22, R6, P2 ;  /* 0x00000006160d7207 */ /* 0x000fe40001000000 */
[----:B------:R-:W-:Y:S01]  /*1e20*/  SEL R12, R23, R29, P2 ;  /* 0x0000001d170c7207 */ /* 0x000fe20001000000 */
[----:B0-----:R-:W-:Y:S01]  /*1e30*/  @P1 FFMA.FTZ R27, R28, 0.69314718246459960938, R21 ;  /* 0x3f3172181c1b1823 */ /* 0x001fe20000010015 */
        /* <DEDUP_REMOVED lines=38> */
[----:B------:R-:W-:Y:S05]  /*20a0*/  CALL.REL.NOINC `($__internal_6_$__cuda_sm20_div_s64) ;  /* 0x0000002400707944 */ /* 0x000fea0003c00000 */
        /* <DEDUP_REMOVED lines=10> */
.L_x_318:
        /* <DEDUP_REMOVED lines=22> */
.L_x_319:
[----:B------:R-:W-:Y:S05]  /*22b0*/  BSYNC B0 ;  /* 0x0000000000007941 */ /* 0x000fea0003800000 */
.L_x_317:
[----:B------:R-:W-:Y:S01]  /*22c0*/  LOP3.LUT R0, R21, R5, RZ, 0xfc, !PT ;  /* 0x0000000515007212 */ /* 0x000fe200078efcff */
[----:B------:R-:W-:Y:S03]  /*22d0*/  BSSY B0, `(.L_x_320) ;  /* 0x0000028000007945 */ /* 0x000fe60003800000 */
[----:B------:R-:W-:-:S13]  /*22e0*/  ISETP.NE.U32.AND P0, PT, R0, RZ, PT ;  /* 0x000000ff0000720c */ /* 0x000fda0003f05070 */
[----:B------:R-:W-:Y:S05]  /*22f0*/  @!P0 BRA `(.L_x_321) ;  /* 0x00000000003c8947 */ /* 0x000fea0003800000 */
[----:B------:R-:W-:Y:S01]  /*2300*/  IMAD.MOV.U32 R24, RZ, RZ, R3 ;  /* 0x000000ffff187224 */ /* 0x000fe200078e0003 */
[----:B------:R-:W-:Y:S02]  /*2310*/  MOV R6, R5 ;  /* 0x0000000500067202 */ /* 0x000fe40000000f00 */
[----:B------:R-:W-:Y:S02]  /*2320*/  MOV R22, 0x2340 ;  /* 0x0000234000167802 */ /* 0x000fe40000000f00 */
[----:B------:R-:W-:Y:S05]  /*2330*/  CALL.REL.NOINC `($__internal_6_$__cuda_sm20_div_s64) ;  /* 0x0000002000cc7944 */ /* 0x000fea0003c00000 */
        /* <DEDUP_REMOVED lines=11> */
.L_x_321:
        /* <DEDUP_REMOVED lines=22> */
.L_x_322:
[----:B------:R-:W-:Y:S05]  /*2550*/  BSYNC B0 ;  /* 0x0000000000007941 */ /* 0x000fea0003800000 */
.L_x_320:
[----:B------:R-:W0:Y:S01]  /*2560*/  LDC.64 R2, c[0x0][0x2c0] ;  /* 0x0000b000ff027b82 */ /* 0x000e220000000a00 */
[----:B------:R-:W-:Y:S01]  /*2570*/  LOP3.LUT R0, R37, R7, RZ, 0xfc, !PT ;  /* 0x0000000725007212 */ /* 0x000fe200078efcff */
[----:B------:R-:W-:Y:S03]  /*2580*/  BSSY B0, `(.L_x_323) ;  /* 0x0000029000007945 */ /* 0x000fe60003800000 */
[----:B------:R-:W-:Y:S01]  /*2590*/  ISETP.NE.U32.AND P0, PT, R0, RZ, PT ;  /* 0x000000ff0000720c */ /* 0x000fe20003f05070 */
[C---:B0-----:R-:W-:Y:S01]  /*25a0*/  IMAD R3, R2.reuse, R3, RZ ;  /* 0x0000000302037224 */ /* 0x041fe200078e02ff */
[----:B------:R-:W-:-:S11]  /*25b0*/  SEL R28, R2, 0x1, P4 ;  /* 0x00000001021c7807 */ /* 0x000fd60002000000 */
[----:B------:R-:W-:Y:S05]  /*25c0*/  @!P0 BRA `(.L_x_324) ;  /* 0x0000000000388947 */ /* 0x000fea0003800000 */
[----:B------:R-:W-:Y:S01]  /*25d0*/  IMAD.MOV.U32 R26, RZ, RZ, R36 ;  /* 0x000000ffff1a7224 */ /* 0x000fe200078e0024 */
[----:B------:R-:W-:Y:S01]  /*25e0*/  MOV R24, R31 ;  /* 0x0000001f00187202 */ /* 0x000fe20000000f00 */
[----:B------:R-:W-:Y:S01]  /*25f0*/  IMAD.MOV.U32 R21, RZ, RZ, R37 ;  /* 0x000000ffff157224 */ /* 0x000fe200078e0025 */
[----:B------:R-:W-:Y:S02]  /*2600*/  MOV R6, R7 ;  /* 0x0000000700067202 */ /* 0x000fe40000000f00 */
[----:B------:R-:W-:Y:S02]  /*2610*/  MOV R22, 0x2630 ;  /* 0x0000263000167802 */ /* 0x000fe40000000f00 */
[----:B------:R-:W-:Y:S05]  /*2620*/  CALL.REL.NOINC `($__internal_6_$__cuda_sm20_div_s64) ;  /* 0x0000002000107944 */ /* 0x000fea0003c00000 */
[-C--:B------:R-:W-:Y:S02]  /*2630*/  IADD3 R6, P0, RZ, -R0.reuse, RZ ;  /* 0x80000000ff067210 */ /* 0x080fe40007f1e0ff */
[----:B------:R-:W-:Y:S02]  /*2640*/  MOV R22, R0 ;  /* 0x0000000000167202 */ /* 0x000fe40000000f00 */
[----:B------:R-:W-:Y:S01]  /*2650*/  IADD3.X R2, RZ, ~R23, RZ, P0, !PT ;  /* 0x80000017ff027210 */ /* 0x000fe200007fe4ff */
[----:B------:R-:W-:-:S04]  /*2660*/  IMAD.WIDE.U32 R36, R31, R6, R36 ;  /* 0x000000061f247225 */ /* 0x000fc800078e0024 */
[----:B------:R-:W-:-:S04]  /*2670*/  IMAD R2, R2, R31, RZ ;  /* 0x0000001f02027224 */ /* 0x000fc800078e02ff */
[----:B------:R-:W-:-:S05]  /*2680*/  IMAD R2, R7, R6, R2 ;  /* 0x0000000607027224 */ /* 0x000fca00078e0202 */
[----:B------:R-:W-:Y:S01]  /*2690*/  IADD3 R2, R37, R2, RZ ;  /* 0x0000000225027210 */ /* 0x000fe20007ffe0ff */
[----:B------:R-:W-:Y:S05]  /*26a0*/  BRA `(.L_x_325) ;  /* 0x0000000000587947 */ /* 0x000fea0003800000 */
.L_x_324:
[----:B------:R-:W0:Y:S01]  /*26b0*/  I2F.U32.RP R2, R31 ;  /* 0x0000001f00027306 */ /* 0x000e220000209000 */
[----:B------:R-:W-:Y:S01]  /*26c0*/  ISETP.NE.U32.AND P0, PT, R31, RZ, PT ;  /* 0x000000ff1f00720c */ /* 0x000fe20003f05070 */
[----:B------:R-:W-:-:S06]  /*26d0*/  HFMA2.MMA R23, -RZ, RZ, 0, 0 ;  /* 0x00000000ff177435 */ /* 0x000fcc00000001ff */
[----:B0-----:R-:W0:Y:S02]  /*26e0*/  MUFU.RCP R6, R2 ;  /* 0x0000000200067308 */ /* 0x001e240000001000 */
[----:B0-----:R-:W-:Y:S02]  /*26f0*/  IADD3 R6, R6, 0xffffffe, RZ ;  /* 0x0ffffffe06067810 */ /* 0x001fe40007ffe0ff */
[----:B------:R-:W-:-:S04]  /*2700*/  MOV R2, RZ ;  /* 0x000000ff00027202 */ /* 0x000fc80000000f00 */
        /* <DEDUP_REMOVED lines=16> */
.L_x_325:
[----:B------:R-:W-:Y:S05]  /*2810*/  BSYNC B0 ;  /* 0x0000000000007941 */ /* 0x000fea0003800000 */
.L_x_323:
[-C--:B------:R-:W-:Y:S01]  /*2820*/  IMAD R7, R35, R19.reuse, RZ ;  /* 0x0000001323077224 */ /* 0x080fe200078e02ff */
[----:B------:R-:W-:Y:S01]  /*2830*/  ULDC.U8 UR5, c[0x0][0x3d9] ;  /* 0x0000f64000057ab9 */ /* 0x000fe20000000000 */
[C---:B------:R-:W-:Y:S01]  /*2840*/  IMAD.WIDE.U32 R24, R34.reuse, R19, RZ ;  /* 0x0000001322187225 */ /* 0x040fe200078e00ff */
[----:B------:R-:W-:Y:S01]  /*2850*/  UISETP.NE.AND UP0, UPT, UR5, URZ, UPT ;  /* 0x0000003f0500728c */ /* 0x000fe2000bf05270 */
[----:B------:R-:W-:Y:S01]  /*2860*/  SHF.R.S32.HI R21, RZ, 0x1f, R28 ;  /* 0x0000001fff157819 */ /* 0x000fe2000001141c */
[----:B------:R-:W-:Y:S01]  /*2870*/  ULDC UR4, c[0x0][0x2c4] ;  /* 0x0000b10000047ab9 */ /* 0x000fe20000000800 */
[----:B------:R-:W-:Y:S01]  /*2880*/  IMAD R7, R34, R18, R7 ;  /* 0x0000001222077224 */ /* 0x000fe200078e0207 */
[----:B------:R-:W-:Y:S01]  /*2890*/  USEL UR4, UR4, 0x1, !UP0 ;  /* 0x0000000104047887 */ /* 0x000fe2000c000000 */
[----:B------:R-:W-:Y:S01]  /*28a0*/  IMAD.WIDE.U32 R34, R24, R17, RZ ;  /* 0x0000001118227225 */ /* 0x000fe200078e00ff */
[----:B------:R-:W-:Y:S02]  /*28b0*/  BSSY B0, `(.L_x_326) ;  /* 0x0000040000007945 */ /* 0x000fe40003800000 */
[----:B------:R-:W-:Y:S01]  /*28c0*/  IADD3 R0, R25, R7, RZ ;  /* 0x0000000719007210 */ /* 0x000fe20007ffe0ff */
[----:B------:R-:W-:Y:S01]  /*28d0*/  IMAD R7, R2, R3, RZ ;  /* 0x0000000302077224 */ /* 0x000fe200078e02ff */
[----:B------:R-:W-:Y:S01]  /*28e0*/  USHF.R.S32.HI UR5, URZ, 0x1f, UR4 ;  /* 0x0000001f3f057899 */ /* 0x000fe20008011404 */
[----:B------:R-:W-:-:S02]  /*28f0*/  IMAD R5, R5, R28, RZ ;  /* 0x0000001c05057224 */ /* 0x000fc400078e02ff */
[----:B------:R-:W-:Y:S01]  /*2900*/  IMAD R25, R0, R17, RZ ;  /* 0x0000001100197224 */ /* 0x000fe200078e02ff */
[----:B------:R-:W-:Y:S01]  /*2910*/  SHF.R.S32.HI R0, RZ, 0x1f, R3 ;  /* 0x0000001fff007819 */ /* 0x000fe20000011403 */
[----:B------:R-:W-:Y:S02]  /*2920*/  IMAD R23, R23, UR4, RZ ;  /* 0x0000000417177c24 */ /* 0x000fe4000f8e02ff */
[----:B------:R-:W-:Y:S02]  /*2930*/  IMAD R25, R16, R24, R25 ;  /* 0x0000001810197224 */ /* 0x000fe400078e0219 */
[----:B------:R-:W-:Y:S02]  /*2940*/  IMAD R7, R0, R36, R7 ;  /* 0x0000002400077224 */ /* 0x000fe400078e0207 */
[----:B------:R-:W-:Y:S01]  /*2950*/  IMAD R21, R21, R32, R5 ;  /* 0x0000002015157224 */ /* 0x000fe200078e0205 */
[----:B------:R-:W-:Y:S01]  /*2960*/  IADD3 R6, R35, R25, RZ ;  /* 0x0000001923067210 */ /* 0x000fe20007ffe0ff */
[----:B------:R-:W-:-:S03]  /*2970*/  IMAD.WIDE.U32 R38, R36, R3, RZ ;  /* 0x0000000324267225 */ /* 0x000fc600078e00ff */
[----:B------:R-:W-:Y:S01]  /*2980*/  LOP3.LUT R0, R43, R6, RZ, 0xfc, !PT ;  /* 0x000000062b007212 */ /* 0x000fe200078efcff */
[----:B------:R-:W-:Y:S01]  /*2990*/  IMAD.WIDE.U32 R32, R32, R28, RZ ;  /* 0x0000001c20207225 */ /* 0x000fe200078e00ff */
[----:B------:R-:W-:Y:S02]  /*29a0*/  IADD3 R7, R39, R7, RZ ;  /* 0x0000000727077210 */ /* 0x000fe40007ffe0ff */
[----:B------:R-:W-:Y:S01]  /*29b0*/  ISETP.NE.U32.AND P0, PT, R0, RZ, PT ;  /* 0x000000ff0000720c */ /* 0x000fe20003f05070 */
[C---:B------:R-:W-:Y:S02]  /*29c0*/  IMAD R23, R22.reuse, UR5, R23 ;  /* 0x0000000516177c24 */ /* 0x040fe4000f8e0217 */
[----:B------:R-:W-:-:S04]  /*29d0*/  IMAD.WIDE.U32 R36, R22, UR4, RZ ;  /* 0x0000000416247c25 */ /* 0x000fc8000f8e00ff */
[----:B------:R-:W-:Y:S01]  /*29e0*/  IMAD R5, R8, R3, RZ ;  /* 0x0000000308057224 */ /* 0x000fe200078e02ff */
[----:B------:R-:W-:Y:S01]  /*29f0*/  IADD3 R8, R37, R23, RZ ;  /* 0x0000001725087210 */ /* 0x000fe20007ffe0ff */
[----:B------:R-:W-:Y:S01]  /*2a00*/  IMAD R4, R4, R3, RZ ;  /* 0x0000000304047224 */ /* 0x000fe200078e02ff */
[----:B------:R-:W-:-:S03]  /*2a10*/  IADD3 R3, R33, R21, RZ ;  /* 0x0000001521037210 */ /* 0x000fc60007ffe0ff */
[----:B------:R-:W-:Y:S05]  /*2a20*/  @!P0 BRA `(.L_x_327) ;  /* 0x0000000000448947 */ /* 0x000fea0003800000 */
[----:B------:R-:W-:Y:S01]  /*2a30*/  IMAD.MOV.U32 R26, RZ, RZ, R42 ;  /* 0x000000ffff1a7224 */ /* 0x000fe200078e002a */
[----:B------:R-:W-:Y:S01]  /*2a40*/  MOV R21, R43 ;  /* 0x0000002b00157202 */ /* 0x000fe20000000f00 */
[----:B------:R-:W-:Y:S01]  /*2a50*/  IMAD.MOV.U32 R24, RZ, RZ, R34 ;  /* 0x000000ffff187224 */ /* 0x000fe200078e0022 */
[----:B------:R-:W-:Y:S02]  /*2a60*/  MOV R22, 0x2a80 ;  /* 0x00002a8000167802 */ /* 0x000fe40000000f00 */
[----:B------:R-:W-:Y:S05]  /*2a70*/  CALL.REL.NOINC `($__internal_6_$__cuda_sm20_div_s64) ;  /* 0x0000001800fc7944 */ /* 0x000fea0003c00000 */
[----:B------:R-:W-:Y:S01]  /*2a80*/  IADD3 R25, P0, RZ, -R0, RZ ;  /* 0x80000000ff197210 */ /* 0x000fe20007f1e0ff */
[----:B------:R-:W-:Y:S01]  /*2a90*/  IMAD.MOV.U32 R41, RZ, RZ, R43 ;  /* 0x000000ffff297224 */ /* 0x000fe200078e002b */
[----:B------:R-:W-:Y:S02]  /*2aa0*/  MOV R40, R42 ;  /* 0x0000002a00287202 */ /* 0x000fe40000000f00 */
[-C--:B------:R-:W-:Y:S02]  /*2ab0*/  IADD3.X R21, RZ, ~R23.reuse, RZ, P0, !PT ;  /* 0x80000017ff157210 */ /* 0x080fe400007fe4ff */
[----:B------:R-:W-:Y:S02]  /*2ac0*/  MOV R42, R0 ;  /* 0x00000000002a7202 */ /* 0x000fe40000000f00 */
[----:B------:R-:W-:Y:S01]  /*2ad0*/  MOV R43, R23 ;  /* 0x00000017002b7202 */ /* 0x000fe20000000f00 */
[-C--:B------:R-:W-:Y:S02]  /*2ae0*/  IMAD R21, R21, R34.reuse, RZ ;  /* 0x0000002215157224 */ /* 0x080fe400078e02ff */
[----:B------:R-:W-:-:S04]  /*2af0*/  IMAD.WIDE.U32 R34, R25, R34, R40 ;  /* 0x0000002219227225 */ /* 0x000fc800078e0028 */
[----:B------:R-:W-:Y:S01]  /*2b00*/  IMAD R21, R6, R25, R21 ;  /* 0x0000001906157224 */ /* 0x000fe200078e0215 */
[----:B------:R-:W-:-:S03]  /*2b10*/  MOV R26, R34 ;  /* 0x00000022001a7202 */ /* 0x000fc60000000f00 */
[----:B------:R-:W-:Y:S01]  /*2b20*/  IMAD.IADD R21, R35, 0x1, R21 ;  /* 0x0000000123157824 */ /* 0x000fe200078e0215 */
[----:B------:R-:W-:Y:S05]  /*2b30*/  BRA `(.L_x_328) ;  /* 0x00000000005c7947 */ /* 0x000fea0003800000 */
.L_x_327:
        /* <DEDUP_REMOVED lines=23> */
.L_x_328:
[----:B------:R-:W-:Y:S05]  /*2cb0*/  BSYNC B0 ;  /* 0x0000000000007941 */ /* 0x000fea0003800000 */
.L_x_326:
        /* <DEDUP_REMOVED lines=19> */
.L_x_330:
[----:B------:R-:W0:Y:S01]  /*2df0*/  I2F.U32.RP R6, R19 ;  /* 0x0000001300067306 */ /* 0x000e220000209000 */
[----:B------:R-:W-:Y:S01]  /*2e00*/  HFMA2.MMA R22, -RZ, RZ, 0, 0 ;  /* 0x00000000ff167435 */ /* 0x000fe200000001ff */
[----:B------:R-:W-:Y:S01]  /*2e10*/  ISETP.NE.U32.AND P0, PT, R19, RZ, PT ;  /* 0x000000ff1300720c */ /* 0x000fe20003f05070 */
[----:B------:R-:W-:Y:S01]  /*2e20*/  HFMA2.MMA R45, -RZ, RZ, 0, 0 ;  /* 0x00000000ff2d7435 */ /* 0x000fe200000001ff */
[----:B------:R-:W-:-:S04]  /*2e30*/  MOV R18, RZ ;  /* 0x000000ff00127202 */ /* 0x000fc80000000f00 */
        /* <DEDUP_REMOVED lines=17> */
.L_x_331:
[----:B------:R-:W-:Y:S05]  /*2f50*/  BSYNC B0 ;  /* 0x0000000000007941 */ /* 0x000fea0003800000 */
.L_x_329:
        /* <DEDUP_REMOVED lines=14> */
[----:B------:R-:W-:-:S03]  /*3040*/  MOV R25, R45 ;  /* 0x0000002d00197202 */ /* 0x000fc60000000f00 */
[----:B------:R-:W-:Y:S02]  /*3050*/  IMAD R19, R2, R17, RZ ;  /* 0x0000001102137224 */ /* 0x000fe400078e02ff */
[----:B------:R-:W-:-:S04]  /*3060*/  IMAD.WIDE.U32 R24, R17, R6, R24 ;  /* 0x0000000611187225 */ /* 0x000fc800078e0018 */
[----:B------:R-:W-:Y:S02]  /*3070*/  IMAD R19, R16, R6, R19 ;  /* 0x0000000610137224 */ /* 0x000fe400078e0213 */
[----:B------:R-:W-:-:S03]  /*3080*/  IMAD.MOV.U32 R2, RZ, RZ, R24 ;  /* 0x000000ffff027224 */ /* 0x000fc600078e0018 */
[----:B------:R-:W-:Y:S01]  /*3090*/  IADD3 R19, R25, R19, RZ ;  /* 0x0000001319137210 */ /* 0x000fe20007ffe0ff */
[----:B------:R-:W-:Y:S05]  /*30a0*/  BRA `(.L_x_334) ;  /* 0x00000000005c7947 */ /* 0x000fea0003800000 */
.L_x_333:
        /* <DEDUP_REMOVED lines=23> */
.L_x_334:
[----:B------:R-:W-:Y:S05]  /*3220*/  BSYNC B0 ;  /* 0x0000000000007941 */ /* 0x000fea0003800000 */
.L_x_332:
        /* <DEDUP_REMOVED lines=13> */
[----:B------:R-:W-:Y:S02]  /*3300*/  IMAD R21, R21, R34, R0 ;  /* 0x0000002215157224 */ /* 0x000fe400078e0200 */
[----:B------:R-:W-:-:S04]  /*3310*/  IMAD.WIDE.U32 R44, R22, R10, RZ ;  /* 0x0000000a162c7225 */ /* 0x000fc800078e00ff */
[----:B------:R-:W-:Y:S01]  /*3320*/  IMAD.WIDE.U32 R18, R2, R4, RZ ;  /* 0x0000000402127225 */ /* 0x000fe200078e00ff */
[----:B------:R-:W-:-:S03]  /*3330*/  IADD3 R17, R45, R17, RZ ;  /* 0x000000112d117210 */ /* 0x000fc60007ffe0ff */
        /* <DEDUP_REMOVED lines=13> */
[-C--:B------:R-:W-:Y:S02]  /*3410*/  IADD3.X R2, RZ, ~R23.reuse, RZ, P0, !PT ;  /* 0x80000017ff027210 */ /* 0x080fe400007fe4ff */
        /* <DEDUP_REMOVED lines=8> */
.L_x_336:
        /* <DEDUP_REMOVED lines=23> */
.L_x_337:
[----:B------:R-:W-:Y:S05]  /*3610*/  BSYNC B0 ;  /* 0x0000000000007941 */ /* 0x000fea0003800000 */
.L_x_335:
[----:B------:R-:W-:Y:S01]  /*3620*/  LOP3.LUT R0, R43, R12, RZ, 0xfc, !PT ;  /* 0x0000000c2b007212 */ /* 0x000fe200078efcff */
[----:B------:R-:W-:Y:S01]  /*3630*/  IMAD R47, R11, R28, RZ ;  /* 0x0000001c0b2f7224 */ /* 0x000fe200078e02ff */
[----:B------:R-:W-:Y:S02]  /*3640*/  BSSY B0, `(.L_x_338) ;  /* 0x000002d000007945 */ /* 0x000fe40003800000 */
[----:B------:R-:W-:Y:S01]  /*3650*/  ISETP.NE.U32.AND P0, PT, R0, RZ, PT ;  /* 0x000000ff0000720c */ /* 0x000fe20003f05070 */
        /* <DEDUP_REMOVED lines=20> */
.L_x_339:
        /* <DEDUP_REMOVED lines=23> */
.L_x_340:
[----:B------:R-:W-:Y:S05]  /*3910*/  BSYNC B0 ;  /* 0x0000000000007941 */ /* 0x000fea0003800000 */
.L_x_338:
        /* <DEDUP_REMOVED lines=21> */
.L_x_316:
[----:B------:R-:W-:Y:S02]  /*3a70*/  ULDC.64 UR4, c[0x0][0x2b0] ;  /* 0x0000ac0000047ab9 */ /* 0x000fe40000000a00 */
[----:B------:R-:W-:-:S04]  /*3a80*/  LEA R2, P0, R32, UR4, 0x2 ;  /* 0x0000000420027c11 */ /* 0x000fc8000f8010ff */
[----:B------:R-:W-:-:S05]  /*3a90*/  LEA.HI.X R3, R32, UR5, R33, 0x2, P0 ;  /* 0x0000000520037c11 */ /* 0x000fca00080f1421 */
[----:B------:R0:W-:Y:S04]  /*3aa0*/  STG.E desc[UR8][R2.64], R27 ;  /* 0x0000001b02007986 */ /* 0x0001e8000c101908 */
.L_x_315:
[----:B------:R-:W-:Y:S05]  /*3ab0*/  BSYNC B1 ;  /* 0x0000000000017941 */ /* 0x000fea0003800000 */
.L_x_314:
[----:B------:R-:W2:Y:S01]  /*3ac0*/  S2R R5, SR_TID.X ;  /* 0x0000000000057919 */ /* 0x000ea20000002100 */
[----:B01----:R-:W0:Y:S01]  /*3ad0*/  LDC R2, c[0x0][0x3c4] ;  /* 0x0000f100ff027b82 */ /* 0x003e220000000800 */
[----:B------:R-:W-:Y:S01]  /*3ae0*/  BSSY B0, `(.L_x_341) ;  /* 0x0000014000007945 */ /* 0x000fe20003800000 */
[-C--:B--2---:R-:W-:Y:S02]  /*3af0*/  LEA.HI R4, R5, R5.reuse, RZ, 0x1 ;  /* 0x0000000505047211 */ /* 0x084fe400078f08ff */
[----:B------:R-:W-:Y:S02]  /*3b00*/  SHF.R.S32.HI R26, RZ, 0x1f, R5 ;  /* 0x0000001fff1a7819 */ /* 0x000fe40000011405 */
[----:B------:R-:W-:Y:S02]  /*3b10*/  LOP3.LUT R0, R4, 0xfffffffe, RZ, 0xc0, !PT ;  /* 0xfffffffe04007812 */ /* 0x000fe400078ec0ff */
[----:B------:R-:W-:-:S03]  /*3b20*/  LEA.HI R26, R26, R5, RZ, 0x5 ;  /* 0x000000051a1a7211 */ /* 0x000fc600078f28ff */
[----:B------:R-:W-:-:S05]  /*3b30*/  IMAD.IADD R3, R5, 0x1, -R0 ;  /* 0x0000000105037824 */ /* 0x000fca00078e0a00 */
[----:B0-----:R-:W-:-:S04]  /*3b40*/  ISETP.GE.AND P0, PT, R3, R2, PT ;  /* 0x000000020300720c */ /* 0x001fc80003f06270 */
[----:B------:R-:W-:-:S13]  /*3b50*/  ISETP.GT.OR P0, PT, R5, 0x7, P0 ;  /* 0x000000070500780c */ /* 0x000fda0000704670 */
[----:B------:R-:W-:Y:S05]  /*3b60*/  @P0 BRA `(.L_x_342) ;  /* 0x00000000002c0947 */ /* 0x000fea0003800000 */
[----:B------:R-:W0:Y:S01]  /*3b70*/  S2R R0, SR_CgaCtaId ;  /* 0x0000000000007919 */ /* 0x000e220000008800 */
[----:B------:R-:W-:Y:S01]  /*3b80*/  FADD.FTZ R6, -R27, R30 ;  /* 0x0000001e1b067221 */ /* 0x000fe20000010100 */
[----:B------:R-:W-:Y:S02]  /*3b90*/  MOV R7, 0x400 ;  /* 0x0000040000077802 */ /* 0x000fe40000000f00 */
[----:B------:R-:W-:Y:S01]  /*3ba0*/  SHF.L.U32 R4, R4, 0x1, RZ ;  /* 0x0000000104047819 */ /* 0x000fe200000006ff */
[----:B------:R-:W-:-:S06]  /*3bb0*/  FMUL.FTZ R6, R6, 1.4426950216293334961 ;  /* 0x3fb8aa3b06067820 */ /* 0x000fcc0000410000 */
[----:B------:R-:W1:Y:S01]  /*3bc0*/  MUFU.EX2 R6, R6 ;  /* 0x0000000600067308 */ /* 0x000e620000000800 */
[----:B0-----:R-:W-:-:S05]  /*3bd0*/  LEA R0, R0, R7, 0x18 ;  /* 0x0000000700007211 */ /* 0x001fca00078ec0ff */
[----:B------:R-:W-:Y:S01]  /*3be0*/  IMAD R0, R3, 0x14, R0 ;  /* 0x0000001403007824 */ /* 0x000fe200078e0200 */
[----:B------:R-:W-:-:S04]  /*3bf0*/  LOP3.LUT R3, R4, 0xfffffffc, RZ, 0xc0, !PT ;  /* 0xfffffffc04037812 */ /* 0x000fc800078ec0ff */
[----:B------:R-:W-:-:S05]  /*3c00*/  IADD3 R3, R0, R3, RZ ;  /* 0x0000000300037210 */ /* 0x000fca0007ffe0ff */
[----:B-1----:R0:W-:Y:S02]  /*3c10*/  STS [R3], R6 ;  /* 0x0000000603007388 */ /* 0x0021e40000000800 */
.L_x_342:
[----:B------:R-:W-:Y:S05]  /*3c20*/  BSYNC B0 ;  /* 0x0000000000007941 */ /* 0x000fea0003800000 */
.L_x_341:
        /* <DEDUP_REMOVED lines=39> */
.L_x_346:
        /* <DEDUP_REMOVED lines=15> */
.L_x_345:
[----:B------:R-:W-:Y:S05]  /*3f90*/  BSYNC B0 ;  /* 0x0000000000007941 */ /* 0x000fea0003800000 */
.L_x_344:
        /* <DEDUP_REMOVED lines=12> */
.L_x_343:
[----:B------:R-:W-:-:S04]  /*4060*/  IADD3 R26, R26, UR7, RZ ;  /* 0x000000071a1a7c10 */ /* 0x000fc8000fffe0ff */
[----:B------:R-:W-:-:S13]  /*4070*/  ISETP.GE.AND P0, PT, R26, R20, PT ;  /* 0x000000141a00720c */ /* 0x000fda0003f06270 */
[----:B------:R-:W-:Y:S05]  /*4080*/  @P0 EXIT ;  /* 0x000000000000094d */ /* 0x000fea0003800000 */
[-C--:B------:R-:W-:Y:S01]  /*4090*/  IABS R14, R11.reuse ;  /* 0x0000000b000e7213 */ /* 0x080fe20000000000 */
[----:B------:R-:W0:Y:S01]  /*40a0*/  LDC R10, c[0x0][0x2c4] ;  /* 0x0000b100ff0a7b82 */ /* 0x000e220000000800 */
[----:B------:R-:W-:Y:S01]  /*40b0*/  IABS R16, R26 ;  /* 0x0000001a00107213 */ /* 0x000fe20000000000 */
[----:B------:R-:W-:Y:S01]  /*40c0*/  ULDC UR6, c[0x0][0x2d0] ;  /* 0x0000b40000067ab9 */ /* 0x000fe20000000800 */
[----:B------:R-:W1:Y:S01]  /*40d0*/  I2F.RP R12, R14 ;  /* 0x0000000e000c7306 */ /* 0x000e620000209400 */
[----:B------:R-:W-:Y:S01]  /*40e0*/  IABS R15, R11 ;  /* 0x0000000b000f7213 */ /* 0x000fe20000000000 */
[----:B------:R-:W-:Y:S01]  /*40f0*/  ULDC.64 UR4, c[0x0][0x290] ;  /* 0x0000a40000047ab9 */ /* 0x000fe20000000a00 */
[----:B------:R-:W-:Y:S02]  /*4100*/  F2FP.BF16.F32.PACK_AB R0, R0, R3 ;  /* 0x000000030000723e */ /* 0x000fe400000010ff */
[----:B------:R-:W-:Y:S01]  /*4110*/  F2FP.BF16.F32.PACK_AB R5, R2, R5 ;  /* 0x000000050205723e */ /* 0x000fe200000010ff */
[----:B------:R-:W-:-:S02]  /*4120*/  IMAD.MOV R15, RZ, RZ, -R15 ;  /* 0x000000ffff0f7224 */ /* 0x000fc400078e0a0f */
[----:B------:R-:W-:Y:S01]  /*4130*/  IMAD.MOV.U32 R2, RZ, RZ, R0 ;  /* 0x000000ffff027224 */ /* 0x000fe200078e0000 */
[----:B------:R-:W-:Y:S01]  /*4140*/  MOV R3, R5 ;  /* 0x0000000500037202 */ /* 0x000fe20000000f00 */
[----:B-1----:R-:W1:Y:S02]  /*4150*/  MUFU.RCP R18, R12 ;  /* 0x0000000c00127308 */ /* 0x002e640000001000 */
[----:B-1----:R-:W-:-:S06]  /*4160*/  VIADD R18, R18, 0xffffffe ;  /* 0x0ffffffe12127836 */ /* 0x002fcc0000000000 */
[----:B------:R1:W2:Y:S02]  /*4170*/  F2I.FTZ.U32.TRUNC.NTZ R19, R18 ;  /* 0x0000001200137305 */ /* 0x0002a4000021f000 */
[----:B-1----:R-:W-:Y:S01]  /*4180*/  HFMA2.MMA R18, -RZ, RZ, 0, 0 ;  /* 0x00000000ff127435 */ /* 0x002fe200000001ff */
[----:B--2---:R-:W-:-:S04]  /*4190*/  IMAD.MOV R8, RZ, RZ, -R19 ;  /* 0x000000ffff087224 */ /* 0x004fc800078e0a13 */
[----:B------:R-:W-:Y:S01]  /*41a0*/  IMAD R13, R8, R14, RZ ;  /* 0x0000000e080d7224 */ /* 0x000fe200078e02ff */
[----:B0-----:R-:W-:-:S04]  /*41b0*/  IABS R8, R10 ;  /* 0x0000000a00087213 */ /* 0x001fc80000000000 */
[----:B------:R-:W-:-:S06]  /*41c0*/  IMAD.HI.U32 R13, R19, R13, R18 ;  /* 0x0000000d130d7227 */ /* 0x000fcc00078e0012 */
[----:B------:R-:W-:Y:S02]  /*41d0*/  IMAD.HI.U32 R12, R13, R16, RZ ;  /* 0x000000100d0c7227 */ /* 0x000fe400078e00ff */
[----:B------:R-:W0:Y:S02]  /*41e0*/  I2F.RP R13, R8 ;  /* 0x00000008000d7306 */ /* 0x000e240000209400 */
[----:B------:R-:W-:-:S05]  /*41f0*/  IMAD R15, R12, R15, R16 ;  /* 0x0000000f0c0f7224 */ /* 0x000fca00078e0210 */
[----:B------:R-:W-:Y:S01]  /*4200*/  ISETP.GT.U32.AND P1, PT, R14, R15, PT ;  /* 0x0000000f0e00720c */ /* 0x000fe20003f24070 */
[----:B0-----:R-:W0:-:S12]  /*4210*/  MUFU.RCP R13, R13 ;  /* 0x0000000d000d7308 */ /* 0x001e180000001000 */
[----:B------:R-:W-:Y:S01]  /*4220*/  @!P1 IMAD.IADD R15, R15, 0x1, -R14 ;  /* 0x000000010f0f9824 */ /* 0x000fe200078e0a0e */
[----:B------:R-:W-:Y:S02]  /*4230*/  @!P1 IADD3 R12, R12, 0x1, RZ ;  /* 0x000000010c0c9810 */ /* 0x000fe40007ffe0ff */
[----:B------:R-:W-:Y:S02]  /*4240*/  ISETP.NE.AND P1, PT, R11, RZ, PT ;  /* 0x000000ff0b00720c */ /* 0x000fe40003f25270 */
[----:B------:R-:W-:Y:S02]  /*4250*/  ISETP.GE.U32.AND P2, PT, R15, R14, PT ;  /* 0x0000000e0f00720c */ /* 0x000fe40003f46070 */
[----:B------:R-:W-:-:S04]  /*4260*/  LOP3.LUT R14, R26, R11, RZ, 0x3c, !PT ;  /* 0x0000000b1a0e7212 */ /* 0x000fc800078e3cff */
[----:B------:R-:W-:Y:S01]  /*4270*/  ISETP.GE.AND P0, PT, R14, RZ, PT ;  /* 0x000000ff0e00720c */ /* 0x000fe20003f06270 */
[----:B0-----:R-:W-:-:S04]  /*4280*/  VIADD R14, R13, 0xffffffe ;  /* 0x0ffffffe0d0e7836 */ /* 0x001fc80000000000 */
[----:B------:R-:W0:Y:S02]  /*4290*/  F2I.FTZ.U32.TRUNC.NTZ R15, R14 ;  /* 0x0000000e000f7305 */ /* 0x000e24000021f000 */
[----:B------:R-:W-:-:S06]  /*42a0*/  @P2 VIADD R12, R12, 0x1 ;  /* 0x000000010c0c2836 */ /* 0x000fcc0000000000 */
[----:B------:R-:W-:Y:S02]  /*42b0*/  @!P0 IADD3 R12, -R12, RZ, RZ ;  /* 0x000000ff0c0c8210 */ /* 0x000fe40007ffe1ff */
[----:B------:R-:W-:Y:S01]  /*42c0*/  @!P1 LOP3.LUT R12, RZ, R11, RZ, 0x33, !PT ;  /* 0x0000000bff0c9212 */ /* 0x000fe200078e33ff */
[----:B0-----:R-:W-:Y:S01]  /*42d0*/  IMAD.MOV R13, RZ, RZ, -R15 ;  /* 0x000000ffff0d7224 */ /* 0x001fe200078e0a0f */
[----:B------:R-:W-:-:S03]  /*42e0*/  MOV R14, RZ ;  /* 0x000000ff000e7202 */ /* 0x000fc60000000f00 */
[----:B------:R-:W-:Y:S02]  /*42f0*/  IMAD R17, R12, R11, RZ ;  /* 0x0000000b0c117224 */ /* 0x000fe400078e02ff */
[----:B------:R-:W-:Y:S02]  /*4300*/  IMAD R13, R13, R8, RZ ;  /* 0x000000080d0d7224 */ /* 0x000fe400078e02ff */
[----:B------:R-:W-:Y:S02]  /*4310*/  IMAD.IADD R19, R26, 0x1, -R17 ;  /* 0x000000011a137824 */ /* 0x000fe400078e0a11 */
[----:B------:R-:W-:-:S03]  /*4320*/  IMAD.HI.U32 R13, R15, R13, R14 ;  /* 0x0000000d0f0d7227 */ /* 0x000fc600078e000e */
[----:B------:R-:W-:Y:S02]  /*4330*/  IABS R11, R19 ;  /* 0x00000013000b7213 */ /* 0x000fe40000000000 */
[----:B------:R-:W-:-:S03]  /*4340*/  LOP3.LUT R19, R19, R10, RZ, 0x3c, !PT ;  /* 0x0000000a13137212 */ /* 0x000fc600078e3cff */
[----:B------:R-:W-:Y:S01]  /*4350*/  IMAD.HI.U32 R14, R13, R11, RZ ;  /* 0x0000000b0d0e7227 */ /* 0x000fe200078e00ff */
[----:B------:R-:W-:-:S03]  /*4360*/  ISETP.GE.AND P1, PT, R19, RZ, PT ;  /* 0x000000ff1300720c */ /* 0x000fc60003f26270 */
[----:B------:R-:W-:Y:S02]  /*4370*/  IMAD.MOV R13, RZ, RZ, -R14 ;  /* 0x000000ffff0d7224 */ /* 0x000fe400078e0a0e */
[----:B------:R-:W-:-:S04]  /*4380*/  IMAD.WIDE.U32 R18, R12, UR4, RZ ;  /* 0x000000040c127c25 */ /* 0x000fc8000f8e00ff */
[----:B------:R-:W-:Y:S01]  /*4390*/  IMAD R11, R8, R13, R11 ;  /* 0x0000000d080b7224 */ /* 0x000fe200078e020b */
[----:B------:R-:W-:-:S04]  /*43a0*/  SHF.R.S32.HI R13, RZ, 0x1f, R12 ;  /* 0x0000001fff0d7819 */ /* 0x000fc8000001140c */
[----:B------:R-:W-:Y:S01]  /*43b0*/  ISETP.GT.U32.AND P0, PT, R8, R11, PT ;  /* 0x0000000b0800720c */ /* 0x000fe20003f04070 */
[----:B------:R-:W-:-:S04]  /*43c0*/  IMAD R13, R13, UR4, RZ ;  /* 0x000000040d0d7c24 */ /* 0x000fc8000f8e02ff */
[----:B------:R-:W-:Y:S01]  /*43d0*/  IMAD R13, R12, UR5, R13 ;  /* 0x000000050c0d7c24 */ /* 0x000fe2000f8e020d */
[----:B------:R-:W-:Y:S01]  /*43e0*/  ULDC.64 UR4, c[0x0][0x2a0] ;  /* 0x0000a80000047ab9 */ /* 0x000fe20000000a00 */
[----:B------:R-:W-:-:S03]  /*43f0*/  IMAD.MOV.U32 R12, RZ, RZ, R18 ;  /* 0x000000ffff0c7224 */ /* 0x000fc600078e0012 */
[----:B------:R-:W-:-:S03]  /*4400*/  IADD3 R13, R19, R13, RZ ;  /* 0x0000000d130d7210 */ /* 0x000fc60007ffe0ff */
[----:B------:R-:W-:Y:S01]  /*4410*/  @!P0 IMAD.IADD R11, R11, 0x1, -R8 ;  /* 0x000000010b0b8824 */ /* 0x000fe200078e0a08 */
[----:B------:R-:W-:Y:S02]  /*4420*/  @!P0 IADD3 R14, R14, 0x1, RZ ;  /* 0x000000010e0e8810 */ /* 0x000fe40007ffe0ff */
[----:B------:R-:W-:Y:S02]  /*4430*/  ISETP.NE.AND P0, PT, R10, RZ, PT ;  /* 0x000000ff0a00720c */ /* 0x000fe40003f05270 */
[----:B------:R-:W-:-:S13]  /*4440*/  ISETP.GE.U32.AND P2, PT, R11, R8, PT ;  /* 0x000000080b00720c */ /* 0x000fda0003f46070 */
        /* <DEDUP_REMOVED lines=34> */
        .weak           $__internal_6_$__cuda_sm20_div_s64
        .type           $__internal_6_$__cuda_sm20_div_s64,@function
        .size           $__internal_6_$__cuda_sm20_div_s64,(.L_x_4946 - $__internal_6_$__cuda_sm20_div_s64)
$__internal_6_$__cuda_sm20_div_s64:
        /* <DEDUP_REMOVED lines=34> */
[----:B------:R-:W-:Y:S01]  /*4890*/  IADD3.X R2, R2, R25, RZ, P0, !PT ;  /* 0x0000001902027210 */ /* 0x000fe200007fe4ff */
[----:B------:R-:W-:-:S03]  /*48a0*/  IMAD.MOV.U32 R49, RZ, RZ, RZ ;  /* 0x000000ffff317224 */ /* 0x000fc600078e00ff */
        /* <DEDUP_REMOVED lines=47> */
[----:B------:R-:W-:Y:S06]  /*4ba0*/  RET.REL.NODEC R40 `(_ZN5flash32flash_fwd_splitkv_combine_kernelI23Flash_fwd_kernel_traitsILi256ELi64ELi64ELi4ELb0ELb0EN7cutlass10bfloat16_tE19Flash_kernel_traitsILi256ELi64ELi64ELi4ES3_EELi4ELi1ELb0EEEvNS_16Flash_fwd_paramsE) ;  /* 0xffffffb428147950 */ /* 0x000fec0003c3ffff */
.L_x_347:
        /* <DEDUP_REMOVED lines=13> */
.L_x_4946:


//--------------------- .text._ZN5flash32flash_fwd_splitkv_combine_kernelI23Flash_fwd_kernel_traitsILi256ELi64ELi64ELi4ELb0ELb0EN7cutlass10bfloat16_tE19Flash_kernel_traitsILi256ELi64ELi64ELi4ES3_EELi4ELi7ELb1EEEvNS_16Flash_fwd_paramsE --------------------------
	.section	.text._ZN5flash32flash_fwd_splitkv_combine_kernelI23Flash_fwd_kernel_traitsILi256ELi64ELi64ELi4ELb0ELb0EN7cutlass10bfloat16_tE19Flash_kernel_traitsILi256ELi64ELi64ELi4ES3_EELi4ELi7ELb1EEEvNS_16Flash_fwd_paramsE,"ax",@progbits
	.align	128
        .global         _ZN5flash32flash_fwd_splitkv_combine_kernelI23Flash_fwd_kernel_traitsILi256ELi64ELi64ELi4ELb0ELb0EN7cutlass10bfloat16_tE19Flash_kernel_traitsILi256ELi64ELi64ELi4ES3_EELi4ELi7ELb1EEEvNS_16Flash_fwd_paramsE
        .type           _ZN5flash32flash_fwd_splitkv_combine_kernelI23Flash_fwd_kernel_traitsILi256ELi64ELi64ELi4ELb0ELb0EN7cutlass10bfloat16_tE19Flash_kernel_traitsILi256ELi64ELi64ELi4ES3_EELi4ELi7ELb1EEEvNS_16Flash_fwd_paramsE,@function
        .size           _ZN5flash32flash_fwd_splitkv_combine_kernelI23Flash_fwd_kernel_traitsILi256ELi64ELi64ELi4ELb0ELb0EN7cutlass10bfloat16_tE19Flash_kernel_traitsILi256ELi64ELi64ELi4ES3_EELi4ELi7ELb1EEEvNS_16Flash_fwd_paramsE,(.L_x_4947 - _ZN5flash32flash_fwd_splitkv_combine_kernelI23Flash_fwd_kernel_traitsILi256ELi64ELi64ELi4ELb0ELb0EN7cutlass10bfloat16_tE19Flash_kernel_traitsILi256ELi64ELi64ELi4ES3_EELi4ELi7ELb1EEEvNS_16Flash_fwd_paramsE)
        .other          _ZN5flash32flash_fwd_splitkv_combine_kernelI23Flash_fwd_kernel_traitsILi256ELi64ELi64ELi4ELb0ELb0EN7cutlass10bfloat16_tE19Flash_kernel_traitsILi256ELi64ELi64ELi4ES3_EELi4ELi7ELb1EEEvNS_16Flash_fwd_paramsE,@"STO_CUDA_ENTRY STV_DEFAULT"
_ZN5flash32flash_fwd_splitkv_combine_kernelI23Flash_fwd_kernel_traitsILi256ELi64ELi64ELi4ELb0ELb0EN7cutlass10bfloat16_tE19Flash_kernel_traitsILi256ELi64ELi64ELi4ES3_EELi4ELi7ELb1EEEvNS_16Flash_fwd_paramsE:
.text._ZN5flash32flash_fwd_splitkv_combine_kernelI23Flash_fwd_kernel_traitsILi256ELi64ELi64ELi4ELb0ELb0EN7cutlass10bfloat16_tE19Flash_kernel_traitsILi256ELi64ELi64ELi4ES3_EELi4ELi7ELb1EEEvNS_16Flash_fwd_paramsE:
        /* <DEDUP_REMOVED lines=23> */
[----:B------:R-:W-:Y:S05]  /*0170*/  CALL.REL.NOINC `($__internal_7_$__cuda_sm20_div_s64) ;  /* 0x0000004c00947944 */ /* 0x000fea0003c00000 */
[----:B------:R-:W-:Y:S05]  /*0180*/  BRA `(.L_x_349) ;  /* 0x00000000004c7947 */ /* 0x000fea0003800000 */
.L_x_348:
        /* <DEDUP_REMOVED lines=19> */
.L_x_349:
        /* <DEDUP_REMOVED lines=13> */
[----:B------:R-:W-:Y:S05]  /*0390*/  CALL.REL.NOINC `($__internal_7_$__cuda_sm20_div_s64) ;  /* 0x0000004c000c7944 */ /* 0x000fea0003c00000 */
[----:B------:R-:W-:Y:S02]  /*03a0*/  MOV R6, R22 ;  /* 0x0000001600067202 */ /* 0x000fe40000000f00 */
[----:B------:R-:W-:Y:S01]  /*03b0*/  MOV R7, R23 ;  /* 0x0000001700077202 */ /* 0x000fe20000000f00 */
[----:B------:R-:W-:Y:S05]  /*03c0*/  BRA `(.L_x_352) ;  /* 0x00000000004c7947 */ /* 0x000fea0003800000 */
.L_x_351:
        /* <DEDUP_REMOVED lines=19> */
.L_x_352:
[----:B------:R-:W-:Y:S05]  /*0500*/  BSYNC B0 ;  /* 0x0000000000007941 */ /* 0x000fea0003800000 */
.L_x_350:
        /* <DEDUP_REMOVED lines=54> */
[----:B------:R-:W-:Y:S02]  /*0870*/  MOV R36, R22 ;  /* 0x0000001600247202 */ /* 0x000fe40000000f00 */
[----:B------:R-:W-:Y:S01]  /*0880*/  MOV R37, R23 ;  /* 0x0000001700257202 */ /* 0x000fe20000000f00 */
[----:B------:R-:W-:Y:S05]  /*0890*/  BRA `(.L_x_355) ;  /* 0x00000000004c7947 */ /* 0x000fea0003800000 */
.L_x_354:
        /* <DEDUP_REMOVED lines=19> */
.L_x_355:
[----:B------:R-:W-:Y:S05]  /*09d0*/  BSYNC B0 ;  /* 0x0000000000007941 */ /* 0x000fea0003800000 */
.L_x_353:
        /* <DEDUP_REMOVED lines=105> */
.L_x_357:
        /* <DEDUP_REMOVED lines=20> */
.L_x_358:
[----:B------:R-:W-:Y:S05]  /*11b0*/  BSYNC B0 ;  /* 0x0000000000007941 */ /* 0x000fea0003800000 */
.L_x_356:
        /* <DEDUP_REMOVED lines=115> */
.L_x_360:
        /* <DEDUP_REMOVED lines=19> */
.L_x_361:
[----:B------:R-:W-:Y:S05]  /*1a20*/  BSYNC B0 ;  /* 0x0000000000007941 */ /* 0x000fea0003800000 */
.L_x_359:
        /* <DEDUP_REMOVED lines=181> */
.L_x_366:
        /* <DEDUP_REMOVED lines=22> */
.L_x_367:
[----:B------:R-:W-:Y:S05]  /*26e0*/  BSYNC B0 ;  /* 0x0000000000007941 */ /* 0x000fea0003800000 */
.L_x_365:
[----:B------:R-:W-:Y:S01]  /*26f0*/  LOP3.LUT R19, R17, R0, RZ, 0xfc, !PT ;  /* 0x0000000011137212 */ /* 0x000fe200078efcff */
[----:B------:R-:W-:Y:S03]  /*2700*/  BSSY B0, `(.L_x_368) ;  /* 0x0000028000007945 */ /* 0x000fe60003800000 */
[----:B------:R-:W-:-:S13]  /*2710*/  ISETP.NE.U32.AND P0, PT, R19, RZ, PT ;  /* 0x000000ff1300720c */ /* 0x000fda0003f05070 */
[----:B------:R-:W-:Y:S05]  /*2720*/  @!P0 BRA `(.L_x_369) ;  /* 0x00000000003c8947 */ /* 0x000fea0003800000 */
[----:B------:R-:W-:Y:S01]  /*2730*/  IMAD.MOV.U32 R26, RZ, RZ, R27 ;  /* 0x000000ffff1a7224 */ /* 0x000fe200078e001b */
[----:B------:R-:W-:Y:S02]  /*2740*/  MOV R25, R0 ;  /* 0x0000000000197202 */ /* 0x000fe40000000f00 */
[----:B------:R-:W-:Y:S02]  /*2750*/  MOV R24, 0x2770 ;  /* 0x0000277000187802 */ /* 0x000fe40000000f00 */
[----:B------:R-:W-:Y:S05]  /*2760*/  CALL.REL.NOINC `($__internal_7_$__cuda_sm20_div_s64) ;  /* 0x0000002800187944 */ /* 0x000fea0003c00000 */
        /* <DEDUP_REMOVED lines=11> */
.L_x_369:
        /* <DEDUP_REMOVED lines=22> */
.L_x_370:
[----:B------:R-:W-:Y:S05]  /*2980*/  BSYNC B0 ;  /* 0x0000000000007941 */ /* 0x000fea0003800000 */
.L_x_368:
        /* <DEDUP_REMOVED lines=11> */
[----:B------:R-:W-:Y:S05]  /*2a40*/  CALL.REL.NOINC `($__internal_7_$__cuda_sm20_div_s64) ;  /* 0x0000002400607944 */ /* 0x000fea0003c00000 */
[----:B------:R-:W-:-:S04]  /*2a50*/  IADD3 R17, P0, RZ, -R22, RZ ;  /* 0x80000016ff117210 */ /* 0x000fc80007f1e0ff */
[----:B------:R-:W-:Y:S01]  /*2a60*/  IADD3.X R18, RZ, ~R23, RZ, P0, !PT ;  /* 0x80000017ff127210 */ /* 0x000fe200007fe4ff */
[----:B------:R-:W-:-:S04]  /*2a70*/  IMAD.WIDE.U32 R42, R5, R17, R42 ;  /* 0x00000011052a7225 */ /* 0x000fc800078e002a */
[----:B------:R-:W-:-:S04]  /*2a80*/  IMAD R18, R18, R5, RZ ;  /* 0x0000000512127224 */ /* 0x000fc800078e02ff */
[----:B------:R-:W-:-:S05]  /*2a90*/  IMAD R4, R4, R17, R18 ;  /* 0x0000001104047224 */ /* 0x000fca00078e0212 */
[----:B------:R-:W-:Y:S01]  /*2aa0*/  IADD3 R4, R43, R4, RZ ;  /* 0x000000042b047210 */ /* 0x000fe20007ffe0ff */
[----:B------:R-:W-:Y:S05]  /*2ab0*/  BRA `(.L_x_373) ;  /* 0x0000000000587947 */ /* 0x000fea0003800000 */
.L_x_372:
        /* <DEDUP_REMOVED lines=22> */
.L_x_373:
[----:B------:R-:W-:Y:S05]  /*2c20*/  BSYNC B0 ;  /* 0x0000000000007941 */ /* 0x000fea0003800000 */
.L_x_371:
        /* <DEDUP_REMOVED lines=38> */
[----:B------:R-:W-:Y:S05]  /*2e90*/  CALL.REL.NOINC `($__internal_7_$__cuda_sm20_div_s64) ;  /* 0x00000020004c7944 */ /* 0x000fea0003c00000 */
        /* <DEDUP_REMOVED lines=12> */
.L_x_375:
        /* <DEDUP_REMOVED lines=23> */
.L_x_376:
[----:B------:R-:W-:Y:S05]  /*30d0*/  BSYNC B0 ;  /* 0x0000000000007941 */ /* 0x000fea0003800000 */
.L_x_374:
        /* <DEDUP_REMOVED lines=18> */
.L_x_378:
        /* <DEDUP_REMOVED lines=22> */
.L_x_379:
[----:B------:R-:W-:Y:S05]  /*3360*/  BSYNC B0 ;  /* 0x0000000000007941 */ /* 0x000fea0003800000 */
.L_x_377:
        /* <DEDUP_REMOVED lines=22> */
.L_x_381:
        /* <DEDUP_REMOVED lines=23> */
.L_x_382:
[----:B------:R-:W-:Y:S05]  /*3640*/  BSYNC B0 ;  /* 0x0000000000007941 */ /* 0x000fea0003800000 */
.L_x_380:
        /* <DEDUP_REMOVED lines=39> */
.L_x_384:
        /* <DEDUP_REMOVED lines=23> */
.L_x_385:
[----:B------:R-:W-:Y:S05]  /*3a30*/  BSYNC B0 ;  /* 0x0000000000007941 */ /* 0x000fea0003800000 */
.L_x_383:
        /* <DEDUP_REMOVED lines=29> */
.L_x_387:
        /* <DEDUP_REMOVED lines=23> */
.L_x_388:
[----:B------:R-:W-:Y:S05]  /*3d80*/  BSYNC B0 ;  /* 0x0000000000007941 */ /* 0x000fea0003800000 */
.L_x_386:
        /* <DEDUP_REMOVED lines=21> */
.L_x_364:
[----:B------:R-:W-:Y:S02]  /*3ee0*/  ULDC.64 UR4, c[0x0][0x2b0] ;  /* 0x0000ac0000047ab9 */ /* 0x000fe40000000a00 */
[----:B------:R-:W-:-:S04]  /*3ef0*/  LEA R2, P0, R38, UR4, 0x2 ;  /* 0x0000000426027c11 */ /* 0x000fc8000f8010ff */
[----:B------:R-:W-:-:S05]  /*3f00*/  LEA.HI.X R3, R38, UR5, R39, 0x2, P0 ;  /* 0x0000000526037c11 */ /* 0x000fca00080f1427 */
[----:B------:R0:W-:Y:S04]  /*3f10*/  STG.E desc[UR8][R2.64], R29 ;  /* 0x0000001d02007986 */ /* 0x0001e8000c101908 */
.L_x_363:
[----:B------:R-:W-:Y:S05]  /*3f20*/  BSYNC B1 ;  /* 0x0000000000017941 */ /* 0x000fea0003800000 */
.L_x_362:
[----:B------:R-:W2:Y:S01]  /*3f30*/  LDC R22, c[0x0][0x3c4] ;  /* 0x0000f100ff167b82 */ /* 0x000ea20000000800 */
[C---:B0-----:R-:W-:Y:S01]  /*3f40*/  VIADD R3, R35.reuse, 0x20 ;  /* 0x0000002023037836 */ /* 0x041fe20000000000 */
[----:B------:R-:W-:Y:S01]  /*3f50*/  HFMA2.MMA R0, -RZ, RZ, 0, 0 ;  /* 0x00000000ff007435 */ /* 0x000fe200000001ff */
[----:B------:R-:W-:Y:S01]  /*3f60*/  IMAD.SHL.U32 R26, R35, 0x4, RZ ;  /* 0x00000004231a7824 */ /* 0x000fe200078e00ff */
[----:B-1----:R-:W-:Y:S02]  /*3f70*/  CS2R R4, SRZ ;  /* 0x0000000000047805 */ /* 0x002fe4000001ff00 */
[----:B------:R-:W-:Y:S02]  /*3f80*/  MOV R9, RZ ;  /* 0x000000ff00097202 */ /* 0x000fe40000000f00 */
[-C--:B--2---:R-:W-:Y:S01]  /*3f90*/  ISETP.GE.OR P1, PT, R3, R22.reuse, P6 ;  /* 0x000000160300720c */ /* 0x084fe20003726670 */
[C---:B------:R-:W-:Y:S01]  /*3fa0*/  VIADD R3, R35.reuse, 0x40 ;  /* 0x0000004023037836 */ /* 0x040fe20000000000 */
[----:B------:R-:W-:-:S04]  /*3fb0*/  ISETP.GE.OR P2, PT, R35, R22, P6 ;  /* 0x000000162300720c */ /* 0x000fc80003746670 */
[----:B------:R-:W-:Y:S02]  /*3fc0*/  ISETP.GE.OR P0, PT, R3, R22, P6 ;  /* 0x000000160300720c */ /* 0x000fe40003706670 */
[----:B------:R-:W-:-:S04]  /*3fd0*/  IADD3 R3, R35, 0x60, RZ ;  /* 0x0000006023037810 */ /* 0x000fc80007ffe0ff */
[----:B------:R-:W-:Y:S01]  /*3fe0*/  ISETP.GE.OR P6, PT, R3, R22, P6 ;  /* 0x000000160300720c */ /* 0x000fe200037c6670 */
[C---:B------:R-:W-:Y:S01]  /*3ff0*/  @!P1 FADD.FTZ R31, -R29.reuse, R31 ;  /* 0x0000001f1d1f9221 */ /* 0x040fe20000010100 */
[----:B------:R-:W-:Y:S01]  /*4000*/  CS2R R2, SRZ ;  /* 0x0000000000027805 */ /* 0x000fe2000001ff00 */
[----:B------:R-:W-:Y:S02]  /*4010*/  @!P2 FADD.FTZ R36, -R29, R36 ;  /* 0x000000241d24a221 */ /* 0x000fe40000010100 */
[----:B------:R-:W-:Y:S02]  /*4020*/  @!P1 FMUL.FTZ R31, R31, 1.4426950216293334961 ;  /* 0x3fb8aa3b1f1f9820 */ /* 0x000fe40000410000 */
[----:B------:R-:W-:Y:S01]  /*4030*/  @!P0 FADD.FTZ R32, -R29, R32 ;  /* 0x000000201d208221 */ /* 0x000fe20000010100 */
[----:B------:R-:W-:Y:S01]  /*4040*/  @!P2 FMUL.FTZ R36, R36, 1.4426950216293334961 ;  /* 0x3fb8aa3b2424a820 */ /* 0x000fe20000410000 */
[----:B------:R-:W0:Y:S02]  /*4050*/  @!P1 MUFU.EX2 R6, R31 ;  /* 0x0000001f00069308 */ /* 0x000e240000000800 */
[----:B------:R-:W-:-:S02]  /*4060*/  @!P0 FMUL.FTZ R32, R32, 1.4426950216293334961 ;  /* 0x3fb8aa3b20208820 */ /* 0x000fc40000410000 */
[----:B------:R-:W-:-:S04]  /*4070*/  @!P6 FADD.FTZ R29, -R29, R34 ;  /* 0x000000221d1de221 */ /* 0x000fc80000010100 */
[----:B------:R-:W1:Y:S01]  /*4080*/  @!P0 MUFU.EX2 R32, R32 ;  /* 0x0000002000208308 */ /* 0x000e620000000800 */
[----:B------:R-:W-:-:S07]  /*4090*/  @!P6 FMUL.FTZ R8, R29, 1.4426950216293334961 ;  /* 0x3fb8aa3b1d08e820 */ /* 0x000fce0000410000 */
[----:B------:R-:W2:Y:S01]  /*40a0*/  @!P2 MUFU.EX2 R36, R36 ;  /* 0x000000240024a308 */ /* 0x000ea20000000800 */
[----:B0-----:R0:W-:Y:S07]  /*40b0*/  @!P1 STS [R33+0x280], R6 ;  /* 0x0002800621009388 */ /* 0x0011ee0000000800 */
[----:B------:R-:W3:Y:S01]  /*40c0*/  @!P6 MUFU.EX2 R8, R8 ;  /* 0x000000080008e308 */ /* 0x000ee20000000800 */
[----:B-1----:R1:W-:Y:S01]  /*40d0*/  @!P0 STS [R33+0x500], R32 ;  /* 0x0005002021008388 */ /* 0x0023e20000000800 */
[----:B------:R-:W-:-:S03]  /*40e0*/  ISETP.GE.AND P0, PT, R22, 0x1, PT ;  /* 0x000000011600780c */ /* 0x000fc60003f06270 */
[----:B--2---:R1:W-:Y:S04]  /*40f0*/  @!P2 STS [R33], R36 ;  /* 0x000000242100a388 */ /* 0x0043e80000000800 */
[----:B---3--:R1:W-:Y:S01]  /*4100*/  @!P6 STS [R33+0x780], R8 ;  /* 0x000780082100e388 */ /* 0x0083e20000000800 */
[----:B0-----:R-:W-:Y:S01]  /*4110*/  CS2R R6, SRZ ;  /* 0x0000000000067805 */ /* 0x001fe2000001ff00 */
[----:B------:R-:W-:Y:S06]  /*4120*/  BAR.SYNC.DEFER_BLOCKING 0x0 ;  /* 0x0000000000007b1d */ /* 0x000fec0000010000 */
[----:B------:R-:W-:Y:S05]  /*4130*/  @!P0 BRA `(.L_x_389) ;  /* 0x0000000800348947 */ /* 0x000fea0003800000 */
[----:B------:R-:W0:Y:S01]  /*4140*/  S2UR UR6, SR_CgaCtaId ;  /* 0x00000000000679c3 */ /* 0x000e220000008800 */
[----:B------:R-:W-:Y:S01]  /*4150*/  ULDC UR10, c[0x0][0x2dc] ;  /* 0x0000b700000a7ab9 */ /* 0x000fe20000000800 */
[----:B-1----:R-:W-:Y:S01]  /*4160*/  IMAD R33, R11, 0x100, R26 ;  /* 0x000001000b217824 */ /* 0x002fe200078e021a */
[----:B------:R-:W-:Y:S01]  /*4170*/  UIMAD UR4, UR7, UR10, URZ ;  /* 0x0000000a070472a4 */ /* 0x000fe2000f8e023f */
[----:B------:R-:W-:Y:S01]  /*4180*/  ISETP.GT.AND P1, PT, R22, 0x3, PT ;  /* 0x000000031600780c */ /* 0x000fe20003f24270 */
[C---:B------:R-:W-:Y:S01]  /*4190*/  IMAD R28, R20.reuse, UR10, RZ ;  /* 0x0000000a141c7c24 */ /* 0x040fe2000f8e02ff */
[----:B------:R-:W-:Y:S01]  /*41a0*/  PLOP3.LUT P4, PT, PT, PT, PT, 0x80, 0x0 ;  /* 0x000000000000781c */ /* 0x000fe20003f8f070 */
[----:B------:R-:W-:Y:S01]  /*41b0*/  USHF.R.S32.HI UR11, URZ, 0x1f, UR4 ;  /* 0x0000001f3f0b7899 */ /* 0x000fe20008011404 */
[----:B------:R-:W1:Y:S01]  /*41c0*/  LDC R21, c[0x0][0x3c4] ;  /* 0x0000f100ff157b82 */ /* 0x000e620000000800 */
[----:B------:R-:W-:Y:S01]  /*41d0*/  IADD3 R0, P0, R33, UR4, RZ ;  /* 0x0000000421007c10 */ /* 0x000fe2000ff1e0ff */
[----:B------:R-:W-:Y:S01]  /*41e0*/  ULDC.64 UR4, c[0x0][0x288] ;  /* 0x0000a20000047ab9 */ /* 0x000fe20000000a00 */
[----:B------:R-:W-:Y:S01]  /*41f0*/  VIADD R24, R20, -UR7 ;  /* 0x8000000714187c36 */ /* 0x000fe20008000000 */
[----:B------:R-:W-:-:S02]  /*4200*/  CS2R R12, SRZ ;  /* 0x00000000000c7805 */ /* 0x000fc4000001ff00 */
[----:B------:R-:W-:Y:S02]  /*4210*/  LEA.HI.X.SX32 R33, R33, UR11, 0x1, P0 ;  /* 0x0000000b21217c11 */ /* 0x000fe400080f0eff */
[----:B------:R-:W-:Y:S02]  /*4220*/  CS2R R14, SRZ ;  /* 0x00000000000e7805 */ /* 0x000fe4000001ff00 */
[C---:B------:R-:W-:Y:S01]  /*4230*/  LEA R32, P0, R0.reuse, UR4, 0x2 ;  /* 0x0000000400207c11 */ /* 0x040fe2000f8010ff */
[----:B------:R-:W-:Y:S01]  /*4240*/  UMOV UR4, 0x400 ;  /* 0x0000040000047882 */ /* 0x000fe20000000000 */
[----:B------:R-:W-:Y:S02]  /*4250*/  CS2R R16, SRZ ;  /* 0x0000000000107805 */ /* 0x000fe4000001ff00 */
[----:B------:R-:W-:Y:S02]  /*4260*/  CS2R R18, SRZ ;  /* 0x0000000000127805 */ /* 0x000fe4000001ff00 */
[----:B------:R-:W-:Y:S01]  /*4270*/  LEA.HI.X R33, R0, UR5, R33, 0x2, P0 ;  /* 0x0000000500217c11 */ /* 0x000fe200080f1421 */
[----:B------:R-:W-:Y:S01]  /*4280*/  UMOV UR5, URZ ;  /* 0x0000003f00057c82 */ /* 0x000fe20008000000 */
[----:B------:R-:W-:Y:S01]  /*4290*/  IADD3 R32, P0, R32, 0x200, RZ ;  /* 0x0000020020207810 */ /* 0x000fe20007f1e0ff */
[----:B------:R-:W-:Y:S01]  /*42a0*/  IMAD.MOV.U32 R0, RZ, RZ, RZ ;  /* 0x000000ffff007224 */ /* 0x000fe200078e00ff */
[----:B0-----:R-:W-:Y:S01]  /*42b0*/  ULEA UR4, UR6, UR4, 0x18 ;  /* 0x0000000406047291 */ /* 0x001fe2000f8ec03f */
[----:B------:R-:W-:-:S04]  /*42c0*/  IMAD.WIDE R28, R28, 0x4, RZ ;  /* 0x000000041c1c7825 */ /* 0x000fc800078e02ff */
[----:B------:R-:W-:Y:S01]  /*42d0*/  IMAD.X R33, RZ, RZ, R33, P0 ;  /* 0x000000ffff217224 */ /* 0x000fe200000e0621 */
[----:B------:R-:W-:Y:S01]  /*42e0*/  LEA R10, R11, UR4, 0x2 ;  /* 0x000000040b0a7c11 */ /* 0x000fe2000f8e10ff */
[----:B------:R-:W-:Y:S06]  /*42f0*/  @!P1 BRA `(.L_x_390) ;  /* 0x0000000000f49947 */ /* 0x000fec0003800000 */
[----:B------:R-:W-:Y:S01]  /*4300*/  PLOP3.LUT P4, PT, PT, PT, PT, 0x8, 0x0 ;  /* 0x000000000000781c */ /* 0x000fe20003f8e170 */
[----:B------:R-:W-:Y:S01]  /*4310*/  VIADD R22, R22, 0xfffffffd ;  /* 0xfffffffd16167836 */ /* 0x000fe20000000000 */
[CC--:B------:R-:W-:Y:S02]  /*4320*/  ISETP.GE.AND P3, PT, R11.reuse, R24.reuse, PT ;  /* 0x000000180b00720c */ /* 0x0c0fe40003f66270 */
[----:B------:R-:W-:-:S13]  /*4330*/  ISETP.GE.AND P0, PT, R11, R24, PT ;  /* 0x000000180b00720c */ /* 0x000fda0003f06270 */
.L_x_391:
[----:B------:R-:W2:Y:S01]  /*4340*/  @!P3 LDG.E.128 R12, desc[UR8][R32.64+-0x200] ;  /* 0xfffe0008200cb981 */ /* 0x000ea2000c1e1d00 */
[----:B------:R-:W-:Y:S01]  /*4350*/  IADD3 R30, P1, R28, R32, RZ ;  /* 0x000000201c1e7210 */ /* 0x000fe20007f3e0ff */
[----:B------:R-:W-:Y:S02]  /*4360*/  UIADD3 UR5, UR5, 0x4, URZ ;  /* 0x0000000405057890 */ /* 0x000fe4000fffe03f */
[----:B------:R-:W2:Y:S01]  /*4370*/  LDS R8, [R10] ;  /* 0x000000000a087984 */ /* 0x000ea20000000800 */
[C---:B------:R-:W-:Y:S03]  /*4380*/  IADD3.X R31, R29.reuse, R33, RZ, P1, !PT ;  /* 0x000000211d1f7210 */ /* 0x040fe60000ffe4ff */
[----:B------:R0:W3:Y:S01]  /*4390*/  @!P3 LDG.E.128 R16, desc[UR8][R32.64] ;  /* 0x000000082010b981 */ /* 0x0000e2000c1e1d00 */
[----:B------:R-:W-:Y:S02]  /*43a0*/  PLOP3.LUT P3, PT, P0, PT, PT, 0x80, 0x0 ;  /* 0x000000000000781c */ /* 0x000fe4000076f070 */
[----:B------:R-:W-:Y:S02]  /*43b0*/  ISETP.LE.AND P2, PT, R22, UR5, PT ;  /* 0x0000000516007c0c */ /* 0x000fe4000bf43270 */
[----:B0-----:R-:W-:Y:S04]  /*43c0*/  IADD3 R32, P1, R28, R30, RZ ;  /* 0x0000001e1c207210 */ /* 0x001fe80007f3e0ff */
[C---:B------:R-:W-:Y:S01]  /*43d0*/  IADD3.X R33, R29.reuse, R31, RZ, P1, !PT ;  /* 0x0000001f1d217210 */ /* 0x040fe20000ffe4ff */
[C---:B--2---:R-:W-:Y:S01]  /*43e0*/  FFMA.FTZ R9, R8.reuse, R12, R9 ;  /* 0x0000000c08097223 */ /* 0x044fe20000010009 */
[C---:B------:R-:W-:Y:S01]  /*43f0*/  FFMA.FTZ R6, R8.reuse, R13, R6 ;  /* 0x0000000d08067223 */ /* 0x040fe20000010006 */
[C---:B------:R-:W-:Y:S01]  /*4400*/  FFMA.FTZ R7, R8.reuse, R14, R7 ;  /* 0x0000000e08077223 */ /* 0x040fe20000010007 */
[C---:B------:R-:W-:Y:S02]  /*4410*/  FFMA.FTZ R4, R8.reuse, R15, R4 ;  /* 0x0000000f08047223 */ /* 0x040fe40000010004 */
[----:B------:R-:W2:Y:S01]  /*4420*/  @!P3 LDG.E.128 R12, desc[UR8][R30.64+-0x200] ;  /* 0xfffe00081e0cb981 */ /* 0x000ea2000c1e1d00 */
[C---:B---3--:R-:W-:Y:S01]  /*4430*/  FFMA.FTZ R5, R8.reuse, R16, R5 ;  /* 0x0000001008057223 */ /* 0x048fe20000010005 */
[C---:B------:R-:W-:Y:S01]  /*4440*/  FFMA.FTZ R2, R8.reuse, R17, R2 ;  /* 0x0000001108027223 */ /* 0x040fe20000010002 */
[C---:B------:R-:W-:Y:S01]  /*4450*/  FFMA.FTZ R3, R8.reuse, R18, R3 ;  /* 0x0000001208037223 */ /* 0x040fe20000010003 */
[----:B------:R-:W-:Y:S02]  /*4460*/  FFMA.FTZ R0, R8, R19, R0 ;  /* 0x0000001308007223 */ /* 0x000fe40000010000 */
[----:B------:R-:W2:Y:S04]  /*4470*/  LDS R8, [R10+0x14] ;  /* 0x000014000a087984 */ /* 0x000ea80000000800 */
[----:B------:R0:W3:Y:S02]  /*4480*/  @!P3 LDG.E.128 R16, desc[UR8][R30.64] ;  /* 0x000000081e10b981 */ /* 0x0000e4000c1e1d00 */
        /* <DEDUP_REMOVED lines=14> */
[----:B------:R-:W-:Y:S01]  /*4570*/  IADD3.X R33, R29, R31, RZ, P1, !PT ;  /* 0x0000001f1d217210 */ /* 0x000fe20000ffe4ff */
        /* <DEDUP_REMOVED lines=9> */
[----:B------:R-:W3:Y:S04]  /*4610*/  @!P3 LDG.E.128 R16, desc[UR8][R30.64] ;  /* 0x000000081e10b981 */ /* 0x000ee8000c1e1d00 */
[----:B------:R0:W2:Y:S02]  /*4620*/  LDS R8, [R10+0x3c] ;  /* 0x00003c000a087984 */ /* 0x0000a40000000800 */
[----:B0-----:R-:W-:Y:S01]  /*4630*/  IADD3 R10, R10, 0x50, RZ ;  /* 0x000000500a0a7810 */ /* 0x001fe20007ffe0ff */
[C---:B--2---:R-:W-:Y:S01]  /*4640*/  FFMA.FTZ R9, R8.reuse, R12, R9 ;  /* 0x0000000c08097223 */ /* 0x044fe20000010009 */
[C---:B------:R-:W-:Y:S01]  /*4650*/  FFMA.FTZ R6, R8.reuse, R13, R6 ;  /* 0x0000000d08067223 */ /* 0x040fe20000010006 */
[C---:B------:R-:W-:Y:S01]  /*4660*/  FFMA.FTZ R7, R8.reuse, R14, R7 ;  /* 0x0000000e08077223 */ /* 0x040fe20000010007 */
[C---:B------:R-:W-:Y:S01]  /*4670*/  FFMA.FTZ R4, R8.reuse, R15, R4 ;  /* 0x0000000f08047223 */ /* 0x040fe20000010004 */
[C---:B---3--:R-:W-:Y:S01]  /*4680*/  FFMA.FTZ R5, R8.reuse, R16, R5 ;  /* 0x0000001008057223 */ /* 0x048fe20000010005 */
[C---:B------:R-:W-:Y:S01]  /*4690*/  FFMA.FTZ R2, R8.reuse, R17, R2 ;  /* 0x0000001108027223 */ /* 0x040fe20000010002 */
[C---:B------:R-:W-:Y:S01]  /*46a0*/  FFMA.FTZ R3, R8.reuse, R18, R3 ;  /* 0x0000001208037223 */ /* 0x040fe20000010003 */
[----:B------:R-:W-:Y:S01]  /*46b0*/  FFMA.FTZ R0, R8, R19, R0 ;  /* 0x0000001308007223 */ /* 0x000fe20000010000 */
[----:B------:R-:W-:Y:S09]  /*46c0*/  @!P2 BRA `(.L_x_391) ;  /* 0xfffffffc001ca947 */ /* 0x000ff2000383ffff */
.L_x_390:
[----:B-1----:R-:W-:-:S04]  /*46d0*/  IADD3 R8, R21, -UR5, RZ ;  /* 0x8000000515087c10 */ /* 0x002fc8000fffe0ff */
[----:B------:R-:W-:-:S13]  /*46e0*/  ISETP.GT.AND P0, PT, R8, 0x1, PT ;  /* 0x000000010800780c */ /* 0x000fda0003f04270 */
[----:B------:R-:W-:Y:S05]  /*46f0*/  @!P0 BRA `(.L_x_392) ;  /* 0x0000000000808947 */ /* 0x000fea0003800000 */
[----:B------:R-:W-:Y:S01]  /*4700*/  ISETP.GE.AND P0, PT, R11, R24, PT ;  /* 0x000000180b00720c */ /* 0x000fe20003f06270 */
[----:B------:R-:W0:-:S12]  /*4710*/  LDS R8, [R10] ;  /* 0x000000000a087984 */ /* 0x000e180000000800 */
[----:B------:R-:W0:Y:S04]  /*4720*/  @!P0 LDG.E.128 R12, desc[UR8][R32.64+-0x200] ;  /* 0xfffe0008200c8981 */ /* 0x000e28000c1e1d00 */
[----:B------:R-:W2:Y:S01]  /*4730*/  @!P0 LDG.E.128 R16, desc[UR8][R32.64] ;  /* 0x0000000820108981 */ /* 0x000ea2000c1e1d00 */
[----:B------:R-:W-:-:S04]  /*4740*/  IADD3 R22, P1, R28, R32, RZ ;  /* 0x000000201c167210 */ /* 0x000fc80007f3e0ff */
[----:B------:R-:W-:Y:S01]  /*4750*/  IADD3.X R23, R29, R33, RZ, P1, !PT ;  /* 0x000000211d177210 */ /* 0x000fe20000ffe4ff */
[-C--:B0-----:R-:W-:Y:S01]  /*4760*/  FFMA.FTZ R9, R12, R8.reuse, R9 ;  /* 0x000000080c097223 */ /* 0x081fe20000010009 */
[-C--:B------:R-:W-:Y:S01]  /*4770*/  FFMA.FTZ R6, R13, R8.reuse, R6 ;  /* 0x000000080d067223 */ /* 0x080fe20000010006 */
[-C--:B------:R-:W-:Y:S01]  /*4780*/  FFMA.FTZ R7, R14, R8.reuse, R7 ;  /* 0x000000080e077223 */ /* 0x080fe20000010007 */
[-C--:B------:R-:W-:Y:S01]  /*4790*/  FFMA.FTZ R4, R15, R8.reuse, R4 ;  /* 0x000000080f047223 */ /* 0x080fe20000010004 */
[-C--:B--2---:R-:W-:Y:S01]  /*47a0*/  FFMA.FTZ R5, R16, R8.reuse, R5 ;  /* 0x0000000810057223 */ /* 0x084fe20000010005 */
[-C--:B------:R-:W-:Y:S01]  /*47b0*/  FFMA.FTZ R2, R17, R8.reuse, R2 ;  /* 0x0000000811027223 */ /* 0x080fe20000010002 */
[-C--:B------:R-:W-:Y:S01]  /*47c0*/  FFMA.FTZ R3, R18, R8.reuse, R3 ;  /* 0x0000000812037223 */ /* 0x080fe20000010003 */
[----:B------:R-:W-:Y:S01]  /*47d0*/  FFMA.FTZ R0, R19, R8, R0 ;  /* 0x0000000813007223 */ /* 0x000fe20000010000 */
[----:B------:R-:W2:Y:S04]  /*47e0*/  @!P0 LDG.E.128 R12, desc[UR8][R22.64+-0x200] ;  /* 0xfffe0008160c8981 */ /* 0x000ea8000c1e1d00 */
[----:B------:R-:W3:Y:S01]  /*47f0*/  @!P0 LDG.E.128 R16, desc[UR8][R22.64] ;  /* 0x0000000816108981 */ /* 0x000ee2000c1e1d00 */
[----:B------:R-:W-:Y:S01]  /*4800*/  IADD3 R32, P0, R28, R22, RZ ;  /* 0x000000161c207210 */ /* 0x000fe20007f1e0ff */
[----:B------:R-:W-:Y:S01]  /*4810*/  UIADD3 UR5, UR5, 0x1, URZ ;  /* 0x0000000105057890 */ /* 0x000fe2000fffe03f */
[----:B------:R-:W-:Y:S01]  /*4820*/  IADD3 R25, R10, 0x14, RZ ;  /* 0x000000140a197810 */ /* 0x000fe20007ffe0ff */
[----:B------:R0:W2:Y:S01]  /*4830*/  LDS R8, [R10+0x14] ;  /* 0x000014000a087984 */ /* 0x0000a20000000800 */
[----:B------:R-:W-:Y:S01]  /*4840*/  IADD3.X R33, R29, R23, RZ, P0, !PT ;  /* 0x000000171d217210 */ /* 0x000fe200007fe4ff */
[----:B------:R-:W-:Y:S01]  /*4850*/  UIADD3 UR5, UR5, 0x1, URZ ;  /* 0x0000000105057890 */ /* 0x000fe2000fffe03f */
[----:B------:R-:W-:-:S02]  /*4860*/  PLOP3.LUT P4, PT, PT, PT, PT, 0x8, 0x0 ;  /* 0x000000000000781c */ /* 0x000fc40003f8e170 */
[----:B0-----:R-:W-:Y:S01]  /*4870*/  IADD3 R10, R25, 0x14, RZ ;  /* 0x00000014190a7810 */ /* 0x001fe20007ffe0ff */
[-C--:B--2---:R-:W-:Y:S01]  /*4880*/  FFMA.FTZ R9, R12, R8.reuse, R9 ;  /* 0x000000080c097223 */ /* 0x084fe20000010009 */
[-C--:B------:R-:W-:Y:S01]  /*4890*/  FFMA.FTZ R6, R13, R8.reuse, R6 ;  /* 0x000000080d067223 */ /* 0x080fe20000010006 */
[-C--:B------:R-:W-:Y:S01]  /*48a0*/  FFMA.FTZ R7, R14, R8.reuse, R7 ;  /* 0x000000080e077223 */ /* 0x080fe20000010007 */
[-C--:B------:R-:W-:Y:S01]  /*48b0*/  FFMA.FTZ R4, R15, R8.reuse, R4 ;  /* 0x000000080f047223 */ /* 0x080fe20000010004 */
[-C--:B---3--:R-:W-:Y:S01]  /*48c0*/  FFMA.FTZ R5, R16, R8.reuse, R5 ;  /* 0x0000000810057223 */ /* 0x088fe20000010005 */
[-C--:B------:R-:W-:Y:S01]  /*48d0*/  FFMA.FTZ R2, R17, R8.reuse, R2 ;  /* 0x0000000811027223 */ /* 0x080fe20000010002 */
[-C--:B------:R-:W-:Y:S01]  /*48e0*/  FFMA.FTZ R3, R18, R8.reuse, R3 ;  /* 0x0000000812037223 */ /* 0x080fe20000010003 */
[----:B------:R-:W-:-:S07]  /*48f0*/  FFMA.FTZ R0, R19, R8, R0 ;  /* 0x0000000813007223 */ /* 0x000fce0000010000 */
.L_x_392:
[----:B------:R-:W-:-:S13]  /*4900*/  ISETP.GT.OR P4, PT, R21, UR5, P4 ;  /* 0x0000000515007c0c */ /* 0x000fda000a784670 */
[----:B------:R-:W-:Y:S05]  /*4910*/  @!P4 BRA `(.L_x_389) ;  /* 0x00000000003cc947 */ /* 0x000fea0003800000 */
[----:B------:R-:W0:Y:S01]  /*4920*/  LDS R10, [R10] ;  /* 0x000000000a0a7984 */ /* 0x000e220000000800 */
[----:B------:R-:W-:Y:S01]  /*4930*/  ISETP.GE.AND P0, PT, R11, R24, PT ;  /* 0x000000180b00720c */ /* 0x000fe20003f06270 */
[----:B------:R-:W-:-:S12]  /*4940*/  BSSY B0, `(.L_x_393) ;  /* 0x0000004000007945 */ /* 0x000fd80003800000 */
[----:B------:R-:W-:Y:S05]  /*4950*/  @P0 BRA `(.L_x_394) ;  /* 0x0000000000080947 */ /* 0x000fea0003800000 */
[----:B------:R1:W5:Y:S04]  /*4960*/  LDG.E.128 R12, desc[UR8][R32.64+-0x200] ;  /* 0xfffe0008200c7981 */ /* 0x000368000c1e1d00 */
[----:B------:R1:W5:Y:S02]  /*4970*/  LDG.E.128 R16, desc[UR8][R32.64] ;  /* 0x0000000820107981 */ /* 0x000364000c1e1d00 */
.L_x_394:
[----:B------:R-:W-:Y:S05]  /*4980*/  BSYNC B0 ;  /* 0x0000000000007941 */ /* 0x000fea0003800000 */
.L_x_393:
[C---:B0----5:R-:W-:Y:S01]  /*4990*/  FFMA.FTZ R9, R10.reuse, R12, R9 ;  /* 0x0000000c0a097223 */ /* 0x061fe20000010009 */
[C---:B------:R-:W-:Y:S01]  /*49a0*/  FFMA.FTZ R6, R10.reuse, R13, R6 ;  /* 0x0000000d0a067223 */ /* 0x040fe20000010006 */
[C---:B------:R-:W-:Y:S01]  /*49b0*/  FFMA.FTZ R7, R10.reuse, R14, R7 ;  /* 0x0000000e0a077223 */ /* 0x040fe20000010007 */
[C---:B------:R-:W-:Y:S01]  /*49c0*/  FFMA.FTZ R4, R10.reuse, R15, R4 ;  /* 0x0000000f0a047223 */ /* 0x040fe20000010004 */
[C---:B------:R-:W-:Y:S01]  /*49d0*/  FFMA.FTZ R5, R10.reuse, R16, R5 ;  /* 0x000000100a057223 */ /* 0x040fe20000010005 */
[C---:B------:R-:W-:Y:S01]  /*49e0*/  FFMA.FTZ R2, R10.reuse, R17, R2 ;  /* 0x000000110a027223 */ /* 0x040fe20000010002 */
[C---:B------:R-:W-:Y:S01]  /*49f0*/  FFMA.FTZ R3, R10.reuse, R18, R3 ;  /* 0x000000120a037223 */ /* 0x040fe20000010003 */
[----:B------:R-:W-:Y:S01]  /*4a00*/  FFMA.FTZ R0, R10, R19, R0 ;  /* 0x000000130a007223 */ /* 0x000fe20000010000 */
.L_x_389:
[----:B------:R-:W-:-:S04]  /*4a10*/  IADD3 R11, R11, UR7, RZ ;  /* 0x000000070b0b7c10 */ /* 0x000fc8000fffe0ff */
[----:B------:R-:W-:-:S13]  /*4a20*/  ISETP.GE.AND P0, PT, R11, R20, PT ;  /* 0x000000140b00720c */ /* 0x000fda0003f06270 */
[----:B------:R-:W-:Y:S05]  /*4a30*/  @P0 EXIT ;  /* 0x000000000000094d */ /* 0x000fea0003800000 */
[----:B------:R-:W0:Y:S01]  /*4a40*/  LDC R13, c[0x0][0x2c4] ;  /* 0x0000b100ff0d7b82 */ /* 0x000e220000000800 */
[----:B------:R-:W-:Y:S01]  /*4a50*/  ULDC UR4, c[0x0][0x270] ;  /* 0x00009c0000047ab9 */ /* 0x000fe20000000800 */
[----:B------:R-:W-:Y:S02]  /*4a60*/  IABS R17, R11 ;  /* 0x0000000b00117213 */ /* 0x000fe40000000000 */
[----:B------:R-:W-:Y:S02]  /*4a70*/  F2FP.BF16.F32.PACK_AB R6, R6, R9 ;  /* 0x000000090606723e */ /* 0x000fe400000010ff */
[----:B------:R-:W-:Y:S02]  /*4a80*/  F2FP.BF16.F32.PACK_AB R7, R4, R7 ;  /* 0x000000070407723e */ /* 0x000fe400000010ff */
[----:B------:R-:W-:Y:S02]  /*4a90*/  F2FP.BF16.F32.PACK_AB R2, R2, R5 ;  /* 0x000000050202723e */ /* 0x000fe400000010ff */
[----:B------:R-:W-:Y:S01]  /*4aa0*/  F2FP.BF16.F32.PACK_AB R3, R0, R3 ;  /* 0x000000030003723e */ /* 0x000fe200000010ff */
[----:B0-----:R-:W-:Y:S01]  /*4ab0*/  IMAD R14, R13, UR4, RZ ;  /* 0x000000040d0e7c24 */ /* 0x001fe2000f8e02ff */
[----:B------:R-:W-:-:S04]  /*4ac0*/  ULDC.64 UR4, c[0x0][0x290] ;  /* 0x0000a40000047ab9 */ /* 0x000fc80000000a00 */
[-C--:B------:R-:W-:Y:S02]  /*4ad0*/  IABS R16, R14.reuse ;  /* 0x0000000e00107213 */ /* 0x080fe40000000000 */
[----:B------:R-:W-:Y:S02]  /*4ae0*/  IABS R10, R14 ;  /* 0x0000000e000a7213 */ /* 0x000fe40000000000 */
[----:B------:R-:W0:Y:S02]  /*4af0*/  I2F.RP R12, R16 ;  /* 0x00000010000c7306 */ /* 0x000e240000209400 */
[----:B------:R-:W-:-:S06]  /*4b00*/  IADD3 R10, RZ, -R10, RZ ;  /* 0x8000000aff0a7210 */ /* 0x000fcc0007ffe0ff */
[----:B0-----:R-:W0:Y:S02]  /*4b10*/  MUFU.RCP R18, R12 ;  /* 0x0000000c00127308 */ /* 0x001e240000001000 */
[----:B0-----:R-:W-:Y:S01]  /*4b20*/  VIADD R18, R18, 0xffffffe ;  /* 0x0ffffffe12127836 */ /* 0x001fe20000000000 */
[----:B------:R-:W-:-:S05]  /*4b30*/  IABS R12, R13 ;  /* 0x0000000d000c7213 */ /* 0x000fca0000000000 */
[----:B------:R-:W0:Y:S02]  /*4b40*/  F2I.FTZ.U32.TRUNC.NTZ R19, R18 ;  /* 0x0000001200137305 */ /* 0x000e24000021f000 */
[----:B0-----:R-:W-:Y:S02]  /*4b50*/  IMAD.MOV R15, RZ, RZ, -R19 ;  /* 0x000000ffff0f7224 */ /* 0x001fe400078e0a13 */
[----:B------:R-:W-:Y:S02]  /*4b60*/  IMAD.MOV.U32 R18, RZ, RZ, RZ ;  /* 0x000000ffff127224 */ /* 0x000fe400078e00ff */
[----:B-1----:R-:W-:-:S04]  /*4b70*/  IMAD R8, R15, R16, RZ ;  /* 0x000000100f087224 */ /* 0x002fc800078e02ff */
        /* <DEDUP_REMOVED lines=8> */
[----:B------:R-:W-:-:S02]  /*4c00*/  @!P1 IMAD.IADD R17, R17, 0x1, -R16 ;  /* 0x0000000111119824 */ /* 0x000fc400078e0a10 */
[----:B------:R-:W-:Y:S01]  /*4c10*/  @!P1 VIADD R15, R15, 0x1 ;  /* 0x000000010f0f9836 */ /* 0x000fe20000000000 */
[----:B------:R-:W-:Y:S02]  /*4c20*/  ISETP.NE.AND P1, PT, R14, RZ, PT ;  /* 0x000000ff0e00720c */ /* 0x000fe40003f25270 */
[----:B------:R-:W-:Y:S01]  /*4c30*/  ISETP.GE.U32.AND P2, PT, R17, R16, PT ;  /* 0x000000101100720c */ /* 0x000fe20003f46070 */
[----:B0-----:R-:W-:-:S04]  /*4c40*/  VIADD R18, R8, 0xffffffe ;  /* 0x0ffffffe08127836 */ /* 0x001fc80000000000 */
[----:B------:R0:W1:Y:S08]  /*4c50*/  F2I.FTZ.U32.TRUNC.NTZ R19, R18 ;  /* 0x0000001200137305 */ /* 0x000070000021f000 */
[----:B------:R-:W-:-:S05]  /*4c60*/  @P2 IADD3 R15, R15, 0x1, RZ ;  /* 0x000000010f0f2810 */ /* 0x000fca0007ffe0ff */
[----:B------:R-:W-:Y:S01]  /*4c70*/  @!P0 IMAD.MOV R15, RZ, RZ, -R15 ;  /* 0x000000ffff0f8224 */ /* 0x000fe200078e0a0f */
[----:B------:R-:W-:-:S05]  /*4c80*/  @!P1 LOP3.LUT R15, RZ, R14, RZ, 0x33, !PT ;  /* 0x0000000eff0f9212 */ /* 0x000fca00078e33ff */
[----:B------:R-:W-:Y:S01]  /*4c90*/  IMAD R14, R15, R14, RZ ;  /* 0x0000000e0f0e7224 */ /* 0x000fe200078e02ff */
[----:B0-----:R-:W-:Y:S01]  /*4ca0*/  HFMA2.MMA R18, -RZ, RZ, 0, 0 ;  /* 0x00000000ff127435 */ /* 0x001fe200000001ff */
[----:B-1----:R-:W-:Y:S02]  /*4cb0*/  IMAD.MOV R17, RZ, RZ, -R19 ;  /* 0x000000ffff117224 */ /* 0x002fe400078e0a13 */
[----:B------:R-:W-:Y:S02]  /*4cc0*/  IMAD.IADD R16, R11, 0x1, -R14 ;  /* 0x000000010b107824 */ /* 0x000fe400078e0a0e */
[----:B------:R-:W-:-:S03]  /*4cd0*/  IMAD R10, R17, R12, RZ ;  /* 0x0000000c110a7224 */ /* 0x000fc600078e02ff */
[----:B------:R-:W-:Y:S02]  /*4ce0*/  IABS R8, R16 ;  /* 0x0000001000087213 */ /* 0x000fe40000000000 */
[----:B------:R-:W-:Y:S01]  /*4cf0*/  IMAD.HI.U32 R10, R19, R10, R18 ;  /* 0x0000000a130a7227 */ /* 0x000fe200078e0012 */
[----:B------:R-:W-:-:S04]  /*4d00*/  LOP3.LUT R16, R16, R13, RZ, 0x3c, !PT ;  /* 0x0000000d10107212 */ /* 0x000fc800078e3cff */
[----:B------:R-:W-:Y:S01]  /*4d10*/  ISETP.GE.AND P1, PT, R16, RZ, PT ;  /* 0x000000ff1000720c */ /* 0x000fe20003f26270 */
[----:B------:R-:W-:-:S04]  /*4d20*/  IMAD.HI.U32 R10, R10, R8, RZ ;  /* 0x000000080a0a7227 */ /* 0x000fc800078e00ff */
[----:B------:R-:W-:-:S04]  /*4d30*/  IMAD.MOV R17, RZ, RZ, -R10 ;  /* 0x000000ffff117224 */ /* 0x000fc800078e0a0a */
[----:B------:R-:W-:Y:S01]  /*4d40*/  IMAD R17, R12, R17, R8 ;  /* 0x000000110c117224 */ /* 0x000fe200078e0208 */
[----:B------:R-:W-:-:S04]  /*4d50*/  SHF.R.S32.HI R8, RZ, 0x1f, R15 ;  /* 0x0000001fff087819 */ /* 0x000fc8000001140f */
[----:B------:R-:W-:Y:S01]  /*4d60*/  ISETP.GT.U32.AND P0, PT, R12, R17, PT ;  /* 0x000000110c00720c */ /* 0x000fe20003f04070 */
[----:B------:R-:W-:-:S04]  /*4d70*/  IMAD R8, R8, UR4, RZ ;  /* 0x0000000408087c24 */ /* 0x000fc8000f8e02ff */
[----:B------:R-:W-:-:S08]  /*4d80*/  IMAD R8, R15, UR5, R8 ;  /* 0x000000050f087c24 */ /* 0x000fd0000f8e0208 */
[----:B------:R-:W-:Y:S01]  /*4d90*/  @!P0 IMAD.IADD R17, R17, 0x1, -R12 ;  /* 0x0000000111118824 */ /* 0x000fe200078e0a0c */
[----:B------:R-:W-:Y:S02]  /*4da0*/  @!P0 IADD3 R10, R10, 0x1, RZ ;  /* 0x000000010a0a8810 */ /* 0x000fe40007ffe0ff */
[----:B------:R-:W-:Y:S02]  /*4db0*/  ISETP.NE.AND P0, PT, R13, RZ, PT ;  /* 0x000000ff0d00720c */ /* 0x000fe40003f05270 */
[----:B------:R-:W-:Y:S01]  /*4dc0*/  ISETP.GE.U32.AND P2, PT, R17, R12, PT ;  /* 0x0000000c1100720c */ /* 0x000fe20003f46070 */
[----:B------:R-:W-:Y:S01]  /*4dd0*/  IMAD.WIDE.U32 R16, R15, UR4, RZ ;  /* 0x000000040f107c25 */ /* 0x000fe2000f8e00ff */
[----:B------:R-:W-:-:S04]  /*4de0*/  ULDC.64 UR4, c[0x0][0x2a0] ;  /* 0x0000a80000047ab9 */ /* 0x000fc80000000a00 */
[----:B------:R-:W-:Y:S02]  /*4df0*/  IADD3 R17, R17, R8, RZ ;  /* 0x0000000811117210 */ /* 0x000fe40007ffe0ff */
[----:B------:R-:W-:-:S05]  /*4e00*/  IADD3 R8, R26, 0x80, RZ ;  /* 0x000000801a087810 */ /* 0x000fca0007ffe0ff */
[----:B------:R-:W-:-:S04]  /*4e10*/  @P2 VIADD R10, R10, 0x1 ;  /* 0x000000010a0a2836 */ /* 0x000fc80000000000 */
[----:B------:R-:W-:Y:S01]  /*4e20*/  @!P1 IMAD.MOV R10, RZ, RZ, -R10 ;  /* 0x000000ffff0a9224 */ /* 0x000fe200078e0a0a */
[----:B------:R-:W-:-:S04]  /*4e30*/  @!P0 LOP3.LUT R10, RZ, R13, RZ, 0x33, !PT ;  /* 0x0000000dff0a8212 */ /* 0x000fc800078e33ff */
[----:B------:R-:W-:Y:S01]  /*4e40*/  SHF.R.S32.HI R12, RZ, 0x1f, R10 ;  /* 0x0000001fff0c7819 */ /* 0x000fe2000001140a */
[C---:B------:R-:W-:Y:S02]  /*4e50*/  IMAD R14, R10.reuse, R13, R14 ;  /* 0x0000000d0a0e7224 */ /* 0x040fe400078e020e */
[----:B------:R-:W-:-:S04]  /*4e60*/  IMAD.WIDE.U32 R16, R10, UR4, R16 ;  /* 0x000000040a107c25 */ /* 0x000fc8000f8e0010 */
[----:B------:R-:W-:Y:S02]  /*4e70*/  IMAD.IADD R14, R11, 0x1, -R14 ;  /* 0x000000010b0e7824 */ /* 0x000fe400078e0a0e */
[----:B------:R-:W-:-:S03]  /*4e80*/  IMAD R13, R12, UR4, RZ ;  /* 0x000000040c0d7c24 */ /* 0x000fc6000f8e02ff */
[----:B------:R-:W-:Y:S01]  /*4e90*/  SHF.R.S32.HI R11, RZ, 0x1f, R14 ;  /* 0x0000001fff0b7819 */ /* 0x000fe2000001140e */
[----:B------:R-:W-:Y:S01]  /*4ea0*/  IMAD R13, R10, UR5, R13 ;  /* 0x000000050a0d7c24 */ /* 0x000fe2000f8e020d */
[----:B------:R-:W-:-:S03]  /*4eb0*/  ULDC.64 UR4, c[0x0][0x298] ;  /* 0x0000a60000047ab9 */ /* 0x000fc60000000a00 */
[----:B------:R-:W-:Y:S02]  /*4ec0*/  IMAD.IADD R17, R17, 0x1, R13 ;  /* 0x0000000111117824 */ /* 0x000fe400078e020d */
[----:B------:R-:W-:Y:S02]  /*4ed0*/  IMAD R11, R11, UR4, RZ ;  /* 0x000000040b0b7c24 */ /* 0x000fe4000f8e02ff */
[----:B------:R-:W-:-:S04]  /*4ee0*/  IMAD.WIDE.U32 R12, R14, UR4, R16 ;  /* 0x000000040e0c7c25 */ /* 0x000fc8000f8e0010 */
[----:B------:R-:W-:Y:S01]  /*4ef0*/  IMAD R11, R14, UR5, R11 ;  /* 0x000000050e0b7c24 */ /* 0x000fe2000f8e020b */
[----:B------:R-:W-:-:S03]  /*4f00*/  ULDC.64 UR4, c[0x0][0x280] ;  /* 0x0000a00000047ab9 */ /* 0x000fc60000000a00 */
[----:B------:R-:W-:Y:S01]  /*4f10*/  IMAD.IADD R13, R13, 0x1, R11 ;  /* 0x000000010d0d7824 */ /* 0x000fe200078e020b */
[-C--:B------:R-:W-:Y:S02]  /*4f20*/  IADD3 R11, P1, R26, R12.reuse, RZ ;  /* 0x0000000c1a0b7210 */ /* 0x080fe40007f3e0ff */
[----:B------:R-:W-:Y:S02]  /*4f30*/  IADD3 R12, P0, R8, R12, RZ ;  /* 0x0000000c080c7210 */ /* 0x000fe40007f1e0ff */
[-C--:B------:R-:W-:Y:S02]  /*4f40*/  LEA.HI.X.SX32 R26, R26, R13.reuse, 0x1, P1 ;  /* 0x0000000d1a1a7211 */ /* 0x080fe400008f0eff */
[----:B------:R-:W-:Y:S02]  /*4f50*/  LEA R10, P1, R11, UR4, 0x1 ;  /* 0x000000040b0a7c11 */ /* 0x000fe4000f8208ff */
[----:B------:R-:W-:Y:S02]  /*4f60*/  LEA.HI.X.SX32 R13, R8, R13, 0x1, P0 ;  /* 0x0000000d080d7211 */ /* 0x000fe400000f0eff */
[----:B------:R-:W-:-:S02]  /*4f70*/  LEA R8, P0, R12, UR4, 0x1 ;  /* 0x000000040c087c11 */ /* 0x000fc4000f8008ff */
[----:B------:R-:W-:Y:S02]  /*4f80*/  LEA.HI.X R11, R11, UR5, R26, 0x1, P1 ;  /* 0x000000050b0b7c11 */ /* 0x000fe400088f0c1a */
[----:B------:R-:W-:-:S03]  /*4f90*/  LEA.HI.X R9, R12, UR5, R13, 0x1, P0 ;  /* 0x000000050c097c11 */ /* 0x000fc600080f0c0d */
[----:B------:R-:W-:Y:S04]  /*4fa0*/  STG.E.64 desc[UR8][R10.64], R6 ;  /* 0x000000060a007986 */ /* 0x000fe8000c101b08 */
[----:B------:R-:W-:Y:S01]  /*4fb0*/  STG.E.64 desc[UR8][R8.64], R2 ;  /* 0x0000000208007986 */ /* 0x000fe2000c101b08 */
[----:B------:R-:W-:Y:S05]  /*4fc0*/  EXIT ;  /* 0x000000000000794d */ /* 0x000fea0003800000 */
        .weak           $__internal_7_$__cuda_sm20_div_s64
        .type           $__internal_7_$__cuda_sm20_div_s64,@function
        .size           $__internal_7_$__cuda_sm20_div_s64,(.L_x_4947 - $__internal_7_$__cuda_sm20_div_s64)
$__internal_7_$__cuda_sm20_div_s64:
        /* <DEDUP_REMOVED lines=83> */
[----:B------:R-:W-:Y:S06]  /*5500*/  RET.REL.NODEC R44 `(_ZN5flash32flash_fwd_splitkv_combine_kernelI23Flash_fwd_kernel_traitsILi256ELi64ELi64ELi4ELb0ELb0EN7cutlass10bfloat16_tE19Flash_kernel_traitsILi256ELi64ELi64ELi4ES3_EELi4ELi7ELb1EEEvNS_16Flash_fwd_paramsE) ;  /* 0xffffffa82cbc7950 */ /* 0x000fec0003c3ffff */
.L_x_395:
        /* <DEDUP_REMOVED lines=15> */
.L_x_4947:


//--------------------- .text._ZN5flash32flash_fwd_splitkv_combine_kernelI23Flash_fwd_kernel_traitsILi256ELi64ELi64ELi4ELb0ELb0EN7cutlass10bfloat16_tE19Flash_kernel_traitsILi256ELi64ELi64ELi4ES3_EELi4ELi6ELb1EEEvNS_16Flash_fwd_paramsE --------------------------
	.section	.text._ZN5flash32flash_fwd_splitkv_combine_kernelI23Flash_fwd_kernel_traitsILi256ELi64ELi64ELi4ELb0ELb0EN7cutlass10bfloat16_tE19Flash_kernel_traitsILi256ELi64ELi64ELi4ES3_EELi4ELi6ELb1EEEvNS_16Flash_fwd_paramsE,"ax",@progbits
	.align	128
        .global         _ZN5flash32flash_fwd_splitkv_combine_kernelI23Flash_fwd_kernel_traitsILi256ELi64ELi64ELi4ELb0ELb0EN7cutlass10bfloat16_tE19Flash_kernel_traitsILi256ELi64ELi64ELi4ES3_EELi4ELi6ELb1EEEvNS_16Flash_fwd_paramsE
        .type           _ZN5flash32flash_fwd_splitkv_combine_kernelI23Flash_fwd_kernel_traitsILi256ELi64ELi64ELi4ELb0ELb0EN7cutlass10bfloat16_tE19Flash_kernel_traitsILi256ELi64ELi64ELi4ES3_EELi4ELi6ELb1EEEvNS_16Flash_fwd_paramsE,@function
        .size           _ZN5flash32flash_fwd_splitkv_combine_kernelI23Flash_fwd_kernel_traitsILi256ELi64ELi64ELi4ELb0ELb0EN7cutlass10bfloat16_tE19Flash_kernel_traitsILi256ELi64ELi64ELi4ES3_EELi4ELi6ELb1EEEvNS_16Flash_fwd_paramsE,(.L_x_4948 - _ZN5flash32flash_fwd_splitkv_combine_kernelI23Flash_fwd_kernel_traitsILi256ELi64ELi64ELi4ELb0ELb0EN7cutlass10bfloat16_tE19Flash_kernel_traitsILi256ELi64ELi64ELi4ES3_EELi4ELi6ELb1EEEvNS_16Flash_fwd_paramsE)
        .other          _ZN5flash32flash_fwd_splitkv_combine_kernelI23Flash_fwd_kernel_traitsILi256ELi64ELi64ELi4ELb0ELb0EN7cutlass10bfloat16_tE19Flash_kernel_traitsILi256ELi64ELi64ELi4ES3_EELi4ELi6ELb1EEEvNS_16Flash_fwd_paramsE,@"STO_CUDA_ENTRY STV_DEFAULT"
_ZN5flash32flash_fwd_splitkv_combine_kernelI23Flash_fwd_kernel_traitsILi256ELi64ELi64ELi4ELb0ELb0EN7cutlass10bfloat16_tE19Flash_kernel_traitsILi256ELi64ELi64ELi4ES3_EELi4ELi6ELb1EEEvNS_16Flash_fwd_paramsE:
.text._ZN5flash32flash_fwd_splitkv_combine_kernelI23Flash_fwd_kernel_traitsILi256ELi64ELi64ELi4ELb0ELb0EN7cutlass10bfloat16_tE19Flash_kernel_traitsILi256ELi64ELi64ELi4ES3_EELi4ELi6ELb1EEEvNS_16Flash_fwd_paramsE:
        /* <DEDUP_REMOVED lines=23> */
[----:B------:R-:W-:Y:S05]  /*0170*/  CALL.REL.NOINC `($__internal_8_$__cuda_sm20_div_s64) ;  /* 0x0000004800b07944 */ /* 0x000fea0003c00000 */
[----:B------:R-:W-:Y:S05]  /*0180*/  BRA `(.L_x_397) ;  /* 0x00000000004c7947 */ /* 0x000fea0003800000 */
.L_x_396:
        /* <DEDUP_REMOVED lines=19> */
.L_x_397:
        /* <DEDUP_REMOVED lines=12> */
[----:B------:R-:W-:Y:S05]  /*0380*/  CALL.REL.NOINC `($__internal_8_$__cuda_sm20_div_s64) ;  /* 0x00000048002c7944 */ /* 0x000fea0003c00000 */
[----:B------:R-:W-:Y:S02]  /*0390*/  MOV R8, R22 ;  /* 0x0000001600087202 */ /* 0x000fe40000000f00 */
[----:B------:R-:W-:Y:S01]  /*03a0*/  MOV R9, R23 ;  /* 0x0000001700097202 */ /* 0x000fe20000000f00 */
[----:B------:R-:W-:Y:S05]  /*03b0*/  BRA `(.L_x_400) ;  /* 0x00000000004c7947 */ /* 0x000fea0003800000 */
.L_x_399:
        /* <DEDUP_REMOVED lines=19> */
.L_x_400:
[----:B------:R-:W-:Y:S05]  /*04f0*/  BSYNC B0 ;  /* 0x0000000000007941 */ /* 0x000fea0003800000 */
.L_x_398:
        /* <DEDUP_REMOVED lines=42> */
.L_x_402:
        /* <DEDUP_REMOVED lines=19> */
.L_x_403:
[----:B------:R-:W-:Y:S05]  /*08d0*/  BSYNC B0 ;  /* 0x0000000000007941 */ /* 0x000fea0003800000 */
.L_x_401:
        /* <DEDUP_REMOVED lines=72> */
[----:B------:R-:W-:Y:S05]  /*0d60*/  CALL.REL.NOINC `($__internal_8_$__cuda_sm20_div_s64) ;  /* 0x0000003c00b47944 */ /* 0x000fea0003c00000 */
[----:B------:R-:W-:Y:S02]  /*0d70*/  MOV R38, R22 ;  /* 0x0000001600267202 */ /* 0x000fe40000000f00 */
[----:B------:R-:W-:Y:S01]  /*0d80*/  MOV R39, R23 ;  /* 0x0000001700277202 */ /* 0x000fe20000000f00 */
[----:B------:R-:W-:Y:S05]  /*0d90*/  BRA `(.L_x_406) ;  /* 0x00000000004c7947 */ /* 0x000fea0003800000 */
.L_x_405:
        /* <DEDUP_REMOVED lines=19> */
.L_x_406:
[----:B------:R-:W-:Y:S05]  /*0ed0*/  BSYNC B0 ;  /* 0x0000000000007941 */ /* 0x000fea0003800000 */
.L_x_404:
        /* <DEDUP_REMOVED lines=41> */
.L_x_408:
        /* <DEDUP_REMOVED lines=19> */
.L_x_409:
[----:B------:R-:W-:Y:S05]  /*12a0*/  BSYNC B0 ;  /* 0x0000000000007941 */ /* 0x000fea0003800000 */
.L_x_407:
        /* <DEDUP_REMOVED lines=248> */
[----:B------:R-:W-:Y:S05]  /*2230*/  CALL.REL.NOINC `($__internal_8_$__cuda_sm20_div_s64) ;  /* 0x0000002800807944 */ /* 0x000fea0003c00000 */
        /* <DEDUP_REMOVED lines=10> */
.L_x_414:
        /* <DEDUP_REMOVED lines=22> */
.L_x_415:
[----:B------:R-:W-:Y:S05]  /*2440*/  BSYNC B0 ;  /* 0x0000000000007941 */ /* 0x000fea0003800000 */
.L_x_413:
[----:B------:R-:W-:Y:S01]  /*2450*/  LOP3.LUT R19, R17, R0, RZ, 0xfc, !PT ;  /* 0x0000000011137212 */ /* 0x000fe200078efcff */
[----:B------:R-:W-:Y:S03]  /*2460*/  BSSY B0, `(.L_x_416) ;  /* 0x0000028000007945 */ /* 0x000fe60003800000 */
[----:B------:R-:W-:-:S13]  /*2470*/  ISETP.NE.U32.AND P1, PT, R19, RZ, PT ;  /* 0x000000ff1300720c */ /* 0x000fda0003f25070 */
[----:B------:R-:W-:Y:S05]  /*2480*/  @!P1 BRA `(.L_x_417) ;  /* 0x00000000003c9947 */ /* 0x000fea0003800000 */
[----:B------:R-:W-:Y:S01]  /*2490*/  IMAD.MOV.U32 R28, RZ, RZ, R27 ;  /* 0x000000ffff1c7224 */ /* 0x000fe200078e001b */
[----:B------:R-:W-:Y:S02]  /*24a0*/  MOV R25, R0 ;  /* 0x0000000000197202 */ /* 0x000fe40000000f00 */
[----:B------:R-:W-:Y:S02]  /*24b0*/  MOV R26, 0x24d0 ;  /* 0x000024d0001a7802 */ /* 0x000fe40000000f00 */
[----:B------:R-:W-:Y:S05]  /*24c0*/  CALL.REL.NOINC `($__internal_8_$__cuda_sm20_div_s64) ;  /* 0x0000002400dc7944 */ /* 0x000fea0003c00000 */
        /* <DEDUP_REMOVED lines=11> */
.L_x_417:
        /* <DEDUP_REMOVED lines=22> */
.L_x_418:
[----:B------:R-:W-:Y:S05]  /*26e0*/  BSYNC B0 ;  /* 0x0000000000007941 */ /* 0x000fea0003800000 */
.L_x_416:
        /* <DEDUP_REMOVED lines=11> */
[----:B------:R-:W-:Y:S05]  /*27a0*/  CALL.REL.NOINC `($__internal_8_$__cuda_sm20_div_s64) ;  /* 0x0000002400247944 */ /* 0x000fea0003c00000 */
[----:B------:R-:W-:-:S04]  /*27b0*/  IADD3 R17, P0, RZ, -R22, RZ ;  /* 0x80000016ff117210 */ /* 0x000fc80007f1e0ff */
[----:B------:R-:W-:Y:S01]  /*27c0*/  IADD3.X R18, RZ, ~R23, RZ, P0, !PT ;  /* 0x80000017ff127210 */ /* 0x000fe200007fe4ff */
[----:B------:R-:W-:-:S04]  /*27d0*/  IMAD.WIDE.U32 R42, R5, R17, R42 ;  /* 0x00000011052a7225 */ /* 0x000fc800078e002a */
[----:B------:R-:W-:-:S04]  /*27e0*/  IMAD R18, R18, R5, RZ ;  /* 0x0000000512127224 */ /* 0x000fc800078e02ff */
[----:B------:R-:W-:-:S05]  /*27f0*/  IMAD R4, R4, R17, R18 ;  /* 0x0000001104047224 */ /* 0x000fca00078e0212 */
[----:B------:R-:W-:Y:S01]  /*2800*/  IADD3 R4, R43, R4, RZ ;  /* 0x000000042b047210 */ /* 0x000fe20007ffe0ff */
[----:B------:R-:W-:Y:S05]  /*2810*/  BRA `(.L_x_421) ;  /* 0x0000000000587947 */ /* 0x000fea0003800000 */
.L_x_420:
        /* <DEDUP_REMOVED lines=22> */
.L_x_421:
[----:B------:R-:W-:Y:S05]  /*2980*/  BSYNC B0 ;  /* 0x0000000000007941 */ /* 0x000fea0003800000 */
.L_x_419:
        /* <DEDUP_REMOVED lines=38> */
[----:B------:R-:W-:Y:S05]  /*2bf0*/  CALL.REL.NOINC `($__internal_8_$__cuda_sm20_div_s64) ;  /* 0x0000002000107944 */ /* 0x000fea0003c00000 */
        /* <DEDUP_REMOVED lines=12> */
.L_x_423:
        /* <DEDUP_REMOVED lines=23> */
.L_x_424:
[----:B------:R-:W-:Y:S05]  /*2e30*/  BSYNC B0 ;  /* 0x0000000000007941 */ /* 0x000fea0003800000 */
.L_x_422:
        /* <DEDUP_REMOVED lines=18> */
.L_x_426:
        /* <DEDUP_REMOVED lines=22> */
.L_x_427:
[----:B------:R-:W-:Y:S05]  /*30c0*/  BSYNC B0 ;  /* 0x0000000000007941 */ /* 0x000fea0003800000 */
.L_x_425:
        /* <DEDUP_REMOVED lines=22> */
.L_x_429:
        /* <DEDUP_REMOVED lines=23> */
.L_x_430:
[----:B------:R-:W-:Y:S05]  /*33a0*/  BSYNC B0 ;  /* 0x0000000000007941 */ /* 0x000fea0003800000 */
.L_x_428:
        /* <DEDUP_REMOVED lines=26> */
[----:B------:R-:W-:Y:S05]  /*3550*/  CALL.REL.NOINC `($__internal_8_$__cuda_sm20_div_s64) ;  /* 0x0000001400b87944 */ /* 0x000fea0003c00000 */
        /* <DEDUP_REMOVED lines=11> */
.L_x_432:
        /* <DEDUP_REMOVED lines=23> */
.L_x_433:
[----:B------:R-:W-:Y:S05]  /*3780*/  BSYNC B0 ;  /* 0x0000000000007941 */ /* 0x000fea0003800000 */
.L_x_431:
        /* <DEDUP_REMOVED lines=27> */
.L_x_435:
        /* <DEDUP_REMOVED lines=23> */
.L_x_436:
[----:B------:R-:W-:Y:S05]  /*3ab0*/  BSYNC B0 ;  /* 0x0000000000007941 */ /* 0x000fea0003800000 */
.L_x_434:
        /* <DEDUP_REMOVED lines=21> */
.L_x_412:
[----:B------:R-:W-:Y:S02]  /*3c10*/  ULDC.64 UR4, c[0x0][0x2b0] ;  /* 0x0000ac0000047ab9 */ /* 0x000fe40000000a00 */
[----:B------:R-:W-:-:S04]  /*3c20*/  LEA R2, P0, R36, UR4, 0x2 ;  /* 0x0000000424027c11 */ /* 0x000fc8000f8010ff */
[----:B------:R-:W-:-:S05]  /*3c30*/  LEA.HI.X R3, R36, UR5, R37, 0x2, P0 ;  /* 0x0000000524037c11 */ /* 0x000fca00080f1425 */
[----:B------:R0:W-:Y:S04]  /*3c40*/  STG.E desc[UR8][R2.64], R31 ;  /* 0x0000001f02007986 */ /* 0x0001e8000c101908 */
.L_x_411:
[----:B------:R-:W-:Y:S05]  /*3c50*/  BSYNC B1 ;  /* 0x0000000000017941 */ /* 0x000fea0003800000 */
.L_x_410:
[----:B------:R-:W2:Y:S01]  /*3c60*/  LDC R22, c[0x0][0x3c4] ;  /* 0x0000f100ff167b82 */ /* 0x000ea20000000800 */
[C---:B0-----:R-:W-:Y:S01]  /*3c70*/  VIADD R3, R35.reuse, 0x20 ;  /* 0x0000002023037836 */ /* 0x041fe20000000000 */
[----:B------:R-:W-:Y:S01]  /*3c80*/  HFMA2.MMA R0, -RZ, RZ, 0, 0 ;  /* 0x00000000ff007435 */ /* 0x000fe200000001ff */
[C---:B------:R-:W-:Y:S01]  /*3c90*/  IMAD.SHL.U32 R26, R35.reuse, 0x4, RZ ;  /* 0x00000004231a7824 */ /* 0x040fe200078e00ff */
[----:B------:R-:W-:Y:S02]  /*3ca0*/  CS2R R6, SRZ ;  /* 0x0000000000067805 */ /* 0x000fe4000001ff00 */
[-C--:B--2---:R-:W-:Y:S02]  /*3cb0*/  ISETP.GE.OR P0, PT, R35, R22.reuse, P3 ;  /* 0x000000162300720c */ /* 0x084fe40001f06670 */
[----:B------:R-:W-:Y:S02]  /*3cc0*/  ISETP.GE.OR P3, PT, R3, R22, P3 ;  /* 0x000000160300720c */ /* 0x000fe40001f66670 */
[----:B------:R-:W-:-:S09]  /*3cd0*/  CS2R R2, SRZ ;  /* 0x0000000000027805 */ /* 0x000fd2000001ff00 */
[C---:B-1----:R-:W-:Y:S02]  /*3ce0*/  @!P0 FADD.FTZ R4, -R31.reuse, R32 ;  /* 0x000000201f048221 */ /* 0x042fe40000010100 */
[----:B------:R-:W-:Y:S02]  /*3cf0*/  @!P3 FADD.FTZ R31, -R31, R33 ;  /* 0x000000211f1fb221 */ /* 0x000fe40000010100 */
[----:B------:R-:W-:Y:S02]  /*3d00*/  @!P0 FMUL.FTZ R4, R4, 1.4426950216293334961 ;  /* 0x3fb8aa3b04048820 */ /* 0x000fe40000410000 */
[----:B------:R-:W-:Y:S02]  /*3d10*/  @!P3 FMUL.FTZ R13, R31, 1.4426950216293334961 ;  /* 0x3fb8aa3b1f0db820 */ /* 0x000fe40000410000 */
[----:B------:R-:W0:Y:S08]  /*3d20*/  @!P0 MUFU.EX2 R9, R4 ;  /* 0x0000000400098308 */ /* 0x000e300000000800 */
[----:B------:R-:W1:Y:S01]  /*3d30*/  @!P3 MUFU.EX2 R13, R13 ;  /* 0x0000000d000db308 */ /* 0x000e620000000800 */
[----:B0-----:R0:W-:Y:S01]  /*3d40*/  @!P0 STS [R34], R9 ;  /* 0x0000000922008388 */ /* 0x0011e20000000800 */
[----:B------:R-:W-:-:S02]  /*3d50*/  ISETP.GE.AND P0, PT, R22, 0x1, PT ;  /* 0x000000011600780c */ /* 0x000fc40003f06270 */
[----:B------:R-:W-:Y:S01]  /*3d60*/  CS2R R4, SRZ ;  /* 0x0000000000047805 */ /* 0x000fe2000001ff00 */
[----:B-1----:R1:W-:Y:S01]  /*3d70*/  @!P3 STS [R34+0x280], R13 ;  /* 0x0002800d2200b388 */ /* 0x0023e20000000800 */
[----:B0-----:R-:W-:Y:S01]  /*3d80*/  IMAD.MOV.U32 R9, RZ, RZ, RZ ;  /* 0x000000ffff097224 */ /* 0x001fe200078e00ff */
[----:B------:R-:W-:Y:S08]  /*3d90*/  BAR.SYNC.DEFER_BLOCKING 0x0 ;  /* 0x0000000000007b1d */ /* 0x000ff00000010000 */
[----:B------:R-:W-:Y:S05]  /*3da0*/  @!P0 BRA `(.L_x_437) ;  /* 0x0000000800348947 */ /* 0x000fea0003800000 */
[----:B------:R-:W0:Y:S01]  /*3db0*/  S2UR UR6, SR_CgaCtaId ;  /* 0x00000000000679c3 */ /* 0x000e220000008800 */
[----:B------:R-:W-:Y:S01]  /*3dc0*/  ULDC UR10, c[0x0][0x2dc] ;  /* 0x0000b700000a7ab9 */ /* 0x000fe20000000800 */
[----:B------:R-:W-:Y:S01]  /*3dd0*/  IMAD R33, R11, 0x100, R26 ;  /* 0x000001000b217824 */ /* 0x000fe200078e021a */
[----:B------:R-:W-:Y:S01]  /*3de0*/  UIMAD UR4, UR7, UR10, URZ ;  /* 0x0000000a070472a4 */ /* 0x000fe2000f8e023f */
[----:B------:R-:W-:Y:S01]  /*3df0*/  ISETP.GT.AND P1, PT, R22, 0x3, PT ;  /* 0x000000031600780c */ /* 0x000fe20003f24270 */
[C---:B------:R-:W-:Y:S01]  /*3e00*/  IMAD R28, R20.reuse, UR10, RZ ;  /* 0x0000000a141c7c24 */ /* 0x040fe2000f8e02ff */
[----:B------:R-:W-:Y:S01]  /*3e10*/  PLOP3.LUT P4, PT, PT, PT, PT, 0x80, 0x0 ;  /* 0x000000000000781c */ /* 0x000fe20003f8f070 */
[----:B------:R-:W-:Y:S01]  /*3e20*/  USHF.R.S32.HI UR11, URZ, 0x1f, UR4 ;  /* 0x0000001f3f0b7899 */ /* 0x000fe20008011404 */
[----:B------:R-:W2:Y:S01]  /*3e30*/  LDC R21, c[0x0][0x3c4] ;  /* 0x0000f100ff157b82 */ /* 0x000ea20000000800 */
[----:B------:R-:W-:Y:S01]  /*3e40*/  IADD3 R0, P0, R33, UR4, RZ ;  /* 0x0000000421007c10 */ /* 0x000fe2000ff1e0ff */
[----:B------:R-:W-:Y:S01]  /*3e50*/  ULDC.64 UR4, c[0x0][0x288] ;  /* 0x0000a20000047ab9 */ /* 0x000fe20000000a00 */
[----:B------:R-:W-:Y:S01]  /*3e60*/  VIADD R24, R20, -UR7 ;  /* 0x8000000714187c36 */ /* 0x000fe20008000000 */
[----:B-1----:R-:W-:-:S02]  /*3e70*/  CS2R R12, SRZ ;  /* 0x00000000000c7805 */ /* 0x002fc4000001ff00 */
        /* <DEDUP_REMOVED lines=19> */
.L_x_439:
[----:B------:R-:W3:Y:S01]  /*3fb0*/  @!P3 LDG.E.128 R12, desc[UR8][R32.64+-0x200] ;  /* 0xfffe0008200cb981 */ /* 0x000ee2000c1e1d00 */
[----:B------:R-:W-:Y:S01]  /*3fc0*/  IADD3 R30, P1, R28, R32, RZ ;  /* 0x000000201c1e7210 */ /* 0x000fe20007f3e0ff */
[----:B------:R-:W-:Y:S02]  /*3fd0*/  UIADD3 UR5, UR5, 0x4, URZ ;  /* 0x0000000405057890 */ /* 0x000fe4000fffe03f */
[----:B------:R-:W3:Y:S01]  /*3fe0*/  LDS R8, [R10] ;  /* 0x000000000a087984 */ /* 0x000ee20000000800 */
[C---:B------:R-:W-:Y:S03]  /*3ff0*/  IADD3.X R31, R29.reuse, R33, RZ, P1, !PT ;  /* 0x000000211d1f7210 */ /* 0x040fe60000ffe4ff */
[----:B------:R0:W4:Y:S01]  /*4000*/  @!P3 LDG.E.128 R16, desc[UR8][R32.64] ;  /* 0x000000082010b981 */ /* 0x000122000c1e1d00 */
[----:B------:R-:W-:Y:S02]  /*4010*/  PLOP3.LUT P3, PT, P0, PT, PT, 0x80, 0x0 ;  /* 0x000000000000781c */ /* 0x000fe4000076f070 */
[----:B------:R-:W-:Y:S02]  /*4020*/  ISETP.LE.AND P2, PT, R22, UR5, PT ;  /* 0x0000000516007c0c */ /* 0x000fe4000bf43270 */
[----:B0-----:R-:W-:Y:S04]  /*4030*/  IADD3 R32, P1, R28, R30, RZ ;  /* 0x0000001e1c207210 */ /* 0x001fe80007f3e0ff */
[C---:B------:R-:W-:Y:S01]  /*4040*/  IADD3.X R33, R29.reuse, R31, RZ, P1, !PT ;  /* 0x0000001f1d217210 */ /* 0x040fe20000ffe4ff */
[C---:B---3--:R-:W-:Y:S01]  /*4050*/  FFMA.FTZ R9, R8.reuse, R12, R9 ;  /* 0x0000000c08097223 */ /* 0x048fe20000010009 */
[C---:B------:R-:W-:Y:S01]  /*4060*/  FFMA.FTZ R6, R8.reuse, R13, R6 ;  /* 0x0000000d08067223 */ /* 0x040fe20000010006 */
[C---:B------:R-:W-:Y:S01]  /*4070*/  FFMA.FTZ R7, R8.reuse, R14, R7 ;  /* 0x0000000e08077223 */ /* 0x040fe20000010007 */
[C---:B------:R-:W-:Y:S02]  /*4080*/  FFMA.FTZ R4, R8.reuse, R15, R4 ;  /* 0x0000000f08047223 */ /* 0x040fe40000010004 */
[----:B------:R-:W3:Y:S01]  /*4090*/  @!P3 LDG.E.128 R12, desc[UR8][R30.64+-0x200] ;  /* 0xfffe00081e0cb981 */ /* 0x000ee2000c1e1d00 */
[C---:B----4-:R-:W-:Y:S01]  /*40a0*/  FFMA.FTZ R5, R8.reuse, R16, R5 ;  /* 0x0000001008057223 */ /* 0x050fe20000010005 */
[C---:B------:R-:W-:Y:S01]  /*40b0*/  FFMA.FTZ R2, R8.reuse, R17, R2 ;  /* 0x0000001108027223 */ /* 0x040fe20000010002 */
[C---:B------:R-:W-:Y:S01]  /*40c0*/  FFMA.FTZ R3, R8.reuse, R18, R3 ;  /* 0x0000001208037223 */ /* 0x040fe20000010003 */
[----:B------:R-:W-:Y:S02]  /*40d0*/  FFMA.FTZ R0, R8, R19, R0 ;  /* 0x0000001308007223 */ /* 0x000fe40000010000 */
[----:B------:R-:W3:Y:S04]  /*40e0*/  LDS R8, [R10+0x14] ;  /* 0x000014000a087984 */ /* 0x000ee80000000800 */
[----:B------:R0:W4:Y:S02]  /*40f0*/  @!P3 LDG.E.128 R16, desc[UR8][R30.64] ;  /* 0x000000081e10b981 */ /* 0x000124000c1e1d00 */
        /* <DEDUP_REMOVED lines=14> */
[----:B------:R-:W-:Y:S01]  /*41e0*/  IADD3.X R33, R29, R31, RZ, P1, !PT ;  /* 0x0000001f1d217210 */ /* 0x000fe20000ffe4ff */
        /* <DEDUP_REMOVED lines=9> */
[----:B------:R-:W4:Y:S04]  /*4280*/  @!P3 LDG.E.128 R16, desc[UR8][R30.64] ;  /* 0x000000081e10b981 */ /* 0x000f28000c1e1d00 */
[----:B------:R0:W3:Y:S02]  /*4290*/  LDS R8, [R10+0x3c] ;  /* 0x00003c000a087984 */ /* 0x0000e40000000800 */
[----:B0-----:R-:W-:Y:S01]  /*42a0*/  IADD3 R10, R10, 0x50, RZ ;  /* 0x000000500a0a7810 */ /* 0x001fe20007ffe0ff */
[C---:B---3--:R-:W-:Y:S01]  /*42b0*/  FFMA.FTZ R9, R8.reuse, R12, R9 ;  /* 0x0000000c08097223 */ /* 0x048fe20000010009 */
[C---:B------:R-:W-:Y:S01]  /*42c0*/  FFMA.FTZ R6, R8.reuse, R13, R6 ;  /* 0x0000000d08067223 */ /* 0x040fe20000010006 */
[C---:B------:R-:W-:Y:S01]  /*42d0*/  FFMA.FTZ R7, R8.reuse, R14, R7 ;  /* 0x0000000e08077223 */ /* 0x040fe20000010007 */
[C---:B------:R-:W-:Y:S01]  /*42e0*/  FFMA.FTZ R4, R8.reuse, R15, R4 ;  /* 0x0000000f08047223 */ /* 0x040fe20000010004 */
[C---:B----4-:R-:W-:Y:S01]  /*42f0*/  FFMA.FTZ R5, R8.reuse, R16, R5 ;  /* 0x0000001008057223 */ /* 0x050fe20000010005 */
[C---:B------:R-:W-:Y:S01]  /*4300*/  FFMA.FTZ R2, R8.reuse, R17, R2 ;  /* 0x0000001108027223 */ /* 0x040fe20000010002 */
[C---:B------:R-:W-:Y:S01]  /*4310*/  FFMA.FTZ R3, R8.reuse, R18, R3 ;  /* 0x0000001208037223 */ /* 0x040fe20000010003 */
[----:B------:R-:W-:Y:S01]  /*4320*/  FFMA.FTZ R0, R8, R19, R0 ;  /* 0x0000001308007223 */ /* 0x000fe20000010000 */
[----:B------:R-:W-:Y:S09]  /*4330*/  @!P2 BRA `(.L_x_439) ;  /* 0xfffffffc001ca947 */ /* 0x000ff2000383ffff */
.L_x_438:
[----:B--2---:R-:W-:-:S04]  /*4340*/  IADD3 R8, R21, -UR5, RZ ;  /* 0x8000000515087c10 */ /* 0x004fc8000fffe0ff */
        /* <DEDUP_REMOVED lines=34> */
.L_x_440:
        /* <DEDUP_REMOVED lines=8> */
.L_x_442:
[----:B------:R-:W-:Y:S05]  /*45f0*/  BSYNC B0 ;  /* 0x0000000000007941 */ /* 0x000fea0003800000 */
.L_x_441:
        /* <DEDUP_REMOVED lines=8> */
.L_x_437:
[----:B------:R-:W-:-:S04]  /*4680*/  IADD3 R11, R11, UR7, RZ ;  /* 0x000000070b0b7c10 */ /* 0x000fc8000fffe0ff */
[----:B------:R-:W-:-:S13]  /*4690*/  ISETP.GE.AND P0, PT, R11, R20, PT ;  /* 0x000000140b00720c */ /* 0x000fda0003f06270 */
[----:B------:R-:W-:Y:S05]  /*46a0*/  @P0 EXIT ;  /* 0x000000000000094d */ /* 0x000fea0003800000 */
[----:B-1----:R-:W0:Y:S01]  /*46b0*/  LDC R13, c[0x0][0x2c4] ;  /* 0x0000b100ff0d7b82 */ /* 0x002e220000000800 */
        /* <DEDUP_REMOVED lines=18> */
[----:B------:R-:W-:-:S04]  /*47e0*/  IMAD R8, R15, R16, RZ ;  /* 0x000000100f087224 */ /* 0x000fc800078e02ff */
        /* <DEDUP_REMOVED lines=69> */
        .weak           $__internal_8_$__cuda_sm20_div_s64
        .type           $__internal_8_$__cuda_sm20_div_s64,@function
        .size           $__internal_8_$__cuda_sm20_div_s64,(.L_x_4948 - $__internal_8_$__cuda_sm20_div_s64)
$__internal_8_$__cuda_sm20_div_s64:
        /* <DEDUP_REMOVED lines=83> */
[----:B------:R-:W-:Y:S06]  /*5170*/  RET.REL.NODEC R40 `(_ZN5flash32flash_fwd_splitkv_combine_kernelI23Flash_fwd_kernel_traitsILi256ELi64ELi64ELi4ELb0ELb0EN7cutlass10bfloat16_tE19Flash_kernel_traitsILi256ELi64ELi64ELi4ES3_EELi4ELi6ELb1EEEvNS_16Flash_fwd_paramsE) ;  /* 0xffffffac28a07950 */ /* 0x000fec0003c3ffff */
.L_x_443:
        /* <DEDUP_REMOVED lines=16> */
.L_x_4948:


//--------------------- .text._ZN5flash32flash_fwd_splitkv_combine_kernelI23Flash_fwd_kernel_traitsILi256ELi64ELi64ELi4ELb0ELb0EN7cutlass10bfloat16_tE19Flash_kernel_traitsILi256ELi64ELi64ELi4ES3_EELi4ELi5ELb1EEEvNS_16Flash_fwd_paramsE --------------------------
	.section	.text._ZN5flash32flash_fwd_splitkv_combine_kernelI23Flash_fwd_kernel_traitsILi256ELi64ELi64ELi4ELb0ELb0EN7cutlass10bfloat16_tE19Flash_kernel_traitsILi256ELi64ELi64ELi4ES3_EELi4ELi5ELb1EEEvNS_16Flash_fwd_paramsE,"ax",@progbits
	.align	128
        .global         _ZN5flash32flash_fwd_splitkv_combine_kernelI23Flash_fwd_kernel_traitsILi256ELi64ELi64ELi4ELb0ELb0EN7cutlass10bfloat16_tE19Flash_kernel_traitsILi256ELi64ELi64ELi4ES3_EELi4ELi5ELb1EEEvNS_16Flash_fwd_paramsE
        .type           _ZN5flash32flash_fwd_splitkv_combine_kernelI23Flash_fwd_kernel_traitsILi256ELi64ELi64ELi4ELb0ELb0EN7cutlass10bfloat16_tE19Flash_kernel_traitsILi256ELi64ELi64ELi4ES3_EELi4ELi5ELb1EEEvNS_16Flash_fwd_paramsE,@function
        .size           _ZN5flash32flash_fwd_splitkv_combine_kernelI23Flash_fwd_kernel_traitsILi256ELi64ELi64ELi4ELb0ELb0EN7cutlass10bfloat16_tE19Flash_kernel_traitsILi256ELi64ELi64ELi4ES3_EELi4ELi5ELb1EEEvNS_16Flash_fwd_paramsE,(.L_x_4949 - _ZN5flash32flash_fwd_splitkv_combine_kernelI23Flash_fwd_kernel_traitsILi256ELi64ELi64ELi4ELb0ELb0EN7cutlass10bfloat16_tE19Flash_kernel_traitsILi256ELi64ELi64ELi4ES3_EELi4ELi5ELb1EEEvNS_16Flash_fwd_paramsE)
        .other          _ZN5flash32flash_fwd_splitkv_combine_kernelI23Flash_fwd_kernel_traitsILi256ELi64ELi64ELi4ELb0ELb0EN7cutlass10bfloat16_tE19Flash_kernel_traitsILi256ELi64ELi64ELi4ES3_EELi4ELi5ELb1EEEvNS_16Flash_fwd_paramsE,@"STO_CUDA_ENTRY STV_DEFAULT"
_ZN5flash32flash_fwd_splitkv_combine_kernelI23Flash_fwd_kernel_traitsILi256ELi64ELi64ELi4ELb0ELb0EN7cutlass10bfloat16_tE19Flash_kernel_traitsILi256ELi64ELi64ELi4ES3_EELi4ELi5ELb1EEEvNS_16Flash_fwd_paramsE:
.text._ZN5flash32flash_fwd_splitkv_combine_kernelI23Flash_fwd_kernel_traitsILi256ELi64ELi64ELi4ELb0ELb0EN7cutlass10bfloat16_tE19Flash_kernel_traitsILi256ELi64ELi64ELi4ES3_EELi4ELi5ELb1EEEvNS_16Flash_fwd_paramsE:
        /* <DEDUP_REMOVED lines=23> */
[----:B------:R-:W-:Y:S05]  /*0170*/  CALL.REL.NOINC `($__internal_9_$__cuda_sm20_div_s64) ;  /* 0x0000004800ac7944 */ /* 0x000fea0003c00000 */
[----:B------:R-:W-:Y:S05]  /*0180*/  BRA `(.L_x_445) ;  /* 0x00000000004c7947 */ /* 0x000fea0003800000 */
.L_x_444:
        /* <DEDUP_REMOVED lines=19> */
.L_x_445:
        /* <DEDUP_REMOVED lines=12> */
[----:B------:R-:W-:Y:S05]  /*0380*/  CALL.REL.NOINC `($__internal_9_$__cuda_sm20_div_s64) ;  /* 0x0000004800287944 */ /* 0x000fea0003c00000 */
[----:B------:R-:W-:Y:S02]  /*0390*/  MOV R8, R18 ;  /* 0x0000001200087202 */ /* 0x000fe40000000f00 */
[----:B------:R-:W-:Y:S01]  /*03a0*/  MOV R9, R19 ;  /* 0x0000001300097202 */ /* 0x000fe20000000f00 */
[----:B------:R-:W-:Y:S05]  /*03b0*/  BRA `(.L_x_448) ;  /* 0x00000000004c7947 */ /* 0x000fea0003800000 */
.L_x_447:
        /* <DEDUP_REMOVED lines=19> */
.L_x_448:
[----:B------:R-:W-:Y:S05]  /*04f0*/  BSYNC B0 ;  /* 0x0000000000007941 */ /* 0x000fea0003800000 */
.L_x_446:
        /* <DEDUP_REMOVED lines=42> */
.L_x_450:
        /* <DEDUP_REMOVED lines=19> */
.L_x_451:
[----:B------:R-:W-:Y:S05]  /*08d0*/  BSYNC B0 ;  /* 0x0000000000007941 */ /* 0x000fea0003800000 */
.L_x_449:
        /* <DEDUP_REMOVED lines=74> */
[----:B------:R-:W-:Y:S02]  /*0d80*/  MOV R32, R18 ;  /* 0x0000001200207202 */ /* 0x000fe40000000f00 */
[----:B------:R-:W-:Y:S01]  /*0d90*/  MOV R33, R19 ;  /* 0x0000001300217202 */ /* 0x000fe20000000f00 */
[----:B------:R-:W-:Y:S05]  /*0da0*/  BRA `(.L_x_454) ;  /* 0x00000000004c7947 */ /* 0x000fea0003800000 */
.L_x_453:
        /* <DEDUP_REMOVED lines=19> */
.L_x_454:
[----:B------:R-:W-:Y:S05]  /*0ee0*/  BSYNC B0 ;  /* 0x0000000000007941 */ /* 0x000fea0003800000 */
.L_x_452:
        /* <DEDUP_REMOVED lines=43> */
.L_x_456:
        /* <DEDUP_REMOVED lines=19> */
.L_x_457:
[----:B------:R-:W-:Y:S05]  /*12d0*/  BSYNC B0 ;  /* 0x0000000000007941 */ /* 0x000fea0003800000 */
.L_x_455:
        /* <DEDUP_REMOVED lines=67> */
.L_x_459:
[----:B------:R-:W-:Y:S05]  /*1710*/  BSYNC B0 ;  /* 0x0000000000007941 */ /* 0x000fea0003800000 */
.L_x_458:
        /* <DEDUP_REMOVED lines=14> */
.L_x_461:
[----:B------:R-:W-:Y:S05]  /*1800*/  BSYNC B0 ;  /* 0x0000000000007941 */ /* 0x000fea0003800000 */
.L_x_460:
        /* <DEDUP_REMOVED lines=151> */
[----:B------:R-:W-:Y:S05]  /*2180*/  CALL.REL.NOINC `($__internal_9_$__cuda_sm20_div_s64) ;  /* 0x0000002800a87944 */ /* 0x000fea0003c00000 */
        /* <DEDUP_REMOVED lines=9> */
.L_x_466:
        /* <DEDUP_REMOVED lines=22> */
.L_x_467:
[----:B------:R-:W-:Y:S05]  /*2380*/  BSYNC B0 ;  /* 0x0000000000007941 */ /* 0x000fea0003800000 */
.L_x_465:
        /* <DEDUP_REMOVED lines=19> */
.L_x_469:
        /* <DEDUP_REMOVED lines=22> */
.L_x_470:
[----:B------:R-:W-:Y:S05]  /*2620*/  BSYNC B0 ;  /* 0x0000000000007941 */ /* 0x000fea0003800000 */
.L_x_468:
        /* <DEDUP_REMOVED lines=11> */
[----:B------:R-:W-:Y:S05]  /*26e0*/  CALL.REL.NOINC `($__internal_9_$__cuda_sm20_div_s64) ;  /* 0x0000002400507944 */ /* 0x000fea0003c00000 */
[----:B------:R-:W-:-:S04]  /*26f0*/  IADD3 R17, P0, RZ, -R18, RZ ;  /* 0x80000012ff117210 */ /* 0x000fc80007f1e0ff */
[----:B------:R-:W-:Y:S01]  /*2700*/  IADD3.X R16, RZ, ~R19, RZ, P0, !PT ;  /* 0x80000013ff107210 */ /* 0x000fe200007fe4ff */
[----:B------:R-:W-:-:S04]  /*2710*/  IMAD.WIDE.U32 R34, R5, R17, R34 ;  /* 0x0000001105227225 */ /* 0x000fc800078e0022 */
[----:B------:R-:W-:-:S04]  /*2720*/  IMAD R16, R16, R5, RZ ;  /* 0x0000000510107224 */ /* 0x000fc800078e02ff */
[----:B------:R-:W-:-:S05]  /*2730*/  IMAD R4, R4, R17, R16 ;  /* 0x0000001104047224 */ /* 0x000fca00078e0210 */
[----:B------:R-:W-:Y:S01]  /*2740*/  IADD3 R4, R35, R4, RZ ;  /* 0x0000000423047210 */ /* 0x000fe20007ffe0ff */
[----:B------:R-:W-:Y:S05]  /*2750*/  BRA `(.L_x_473) ;  /* 0x0000000000587947 */ /* 0x000fea0003800000 */
.L_x_472:
        /* <DEDUP_REMOVED lines=22> */
.L_x_473:
[----:B------:R-:W-:Y:S05]  /*28c0*/  BSYNC B0 ;  /* 0x0000000000007941 */ /* 0x000fea0003800000 */
.L_x_471:
        /* <DEDUP_REMOVED lines=38> */
[----:B------:R-:W-:Y:S05]  /*2b30*/  CALL.REL.NOINC `($__internal_9_$__cuda_sm20_div_s64) ;  /* 0x00000020003c7944 */ /* 0x000fea0003c00000 */
        /* <DEDUP_REMOVED lines=12> */
.L_x_475:
        /* <DEDUP_REMOVED lines=23> */
.L_x_476:
[----:B------:R-:W-:Y:S05]  /*2d70*/  BSYNC B0 ;  /* 0x0000000000007941 */ /* 0x000fea0003800000 */
.L_x_474:
        /* <DEDUP_REMOVED lines=18> */
.L_x_478:
        /* <DEDUP_REMOVED lines=22> */
.L_x_479:
[----:B------:R-:W-:Y:S05]  /*3000*/  BSYNC B0 ;  /* 0x0000000000007941 */ /* 0x000fea0003800000 */
.L_x_477:
        /* <DEDUP_REMOVED lines=20> */
.L_x_481:
        /* <DEDUP_REMOVED lines=23> */
.L_x_482:
[----:B------:R-:W-:Y:S05]  /*32c0*/  BSYNC B0 ;  /* 0x0000000000007941 */ /* 0x000fea0003800000 */
.L_x_480:
        /* <DEDUP_REMOVED lines=26> */
[----:B------:R-:W-:Y:S05]  /*3470*/  CALL.REL.NOINC `($__internal_9_$__cuda_sm20_div_s64) ;  /* 0x0000001400ec7944 */ /* 0x000fea0003c00000 */
        /* <DEDUP_REMOVED lines=12> */
.L_x_484:
        /* <DEDUP_REMOVED lines=23> */
.L_x_485:
[----:B------:R-:W-:Y:S05]  /*36b0*/  BSYNC B0 ;  /* 0x0000000000007941 */ /* 0x000fea0003800000 */
.L_x_483:
        /* <DEDUP_REMOVED lines=29> */
.L_x_487:
        /* <DEDUP_REMOVED lines=23> */
.L_x_488:
[----:B------:R-:W-:Y:S05]  /*3a00*/  BSYNC B0 ;  /* 0x0000000000007941 */ /* 0x000fea0003800000 */
.L_x_486:
        /* <DEDUP_REMOVED lines=21> */
.L_x_464:
[----:B------:R-:W-:Y:S02]  /*3b60*/  ULDC.64 UR4, c[0x0][0x2b0] ;  /* 0x0000ac0000047ab9 */ /* 0x000fe40000000a00 */
[----:B------:R-:W-:-:S04]  /*3b70*/  LEA R2, P0, R30, UR4, 0x2 ;  /* 0x000000041e027c11 */ /* 0x000fc8000f8010ff */
[----:B------:R-:W-:-:S05]  /*3b80*/  LEA.HI.X R3, R30, UR5, R31, 0x2, P0 ;  /* 0x000000051e037c11 */ /* 0x000fca00080f141f */
[----:B------:R0:W-:Y:S04]  /*3b90*/  STG.E desc[UR8][R2.64], R28 ;  /* 0x0000001c02007986 */ /* 0x0001e8000c101908 */
.L_x_463:
[----:B------:R-:W-:Y:S05]  /*3ba0*/  BSYNC B1 ;  /* 0x0000000000017941 */ /* 0x000fea0003800000 */
.L_x_462:
[----:B------:R-:W2:Y:S01]  /*3bb0*/  S2R R0, SR_TID.X ;  /* 0x0000000000007919 */ /* 0x000ea20000002100 */
[----:B------:R-:W3:Y:S01]  /*3bc0*/  LDC R21, c[0x0][0x3c4] ;  /* 0x0000f100ff157b82 */ /* 0x000ee20000000800 */
[----:B------:R-:W-:Y:S01]  /*3bd0*/  BSSY B0, `(.L_x_489) ;  /* 0x0000012000007945 */ /* 0x000fe20003800000 */
[----:B--2---:R-:W-:-:S04]  /*3be0*/  SHF.R.S32.HI R11, RZ, 0x1f, R0 ;  /* 0x0000001fff0b7819 */ /* 0x004fc80000011400 */
[----:B------:R-:W-:-:S04]  /*3bf0*/  LEA.HI R11, R11, R0, RZ, 0x5 ;  /* 0x000000000b0b7211 */ /* 0x000fc800078f28ff */
[----:B01----:R-:W-:-:S05]  /*3c00*/  LOP3.LUT R3, R11, 0xffffffe0, RZ, 0xc0, !PT ;  /* 0xffffffe00b037812 */ /* 0x003fca00078ec0ff */
[----:B------:R-:W-:-:S05]  /*3c10*/  IMAD.IADD R24, R0, 0x1, -R3 ;  /* 0x0000000100187824 */ /* 0x000fca00078e0a03 */
[----:B---3--:R-:W-:-:S04]  /*3c20*/  ISETP.GE.AND P0, PT, R24, R21, PT ;  /* 0x000000151800720c */ /* 0x008fc80003f06270 */
        /* <DEDUP_REMOVED lines=12> */
.L_x_490:
[----:B------:R-:W-:Y:S05]  /*3cf0*/  BSYNC B0 ;  /* 0x0000000000007941 */ /* 0x000fea0003800000 */
.L_x_489:
[----:B------:R-:W-:Y:S01]  /*3d00*/  ISETP.GE.AND P0, PT, R21, 0x1, PT ;  /* 0x000000011500780c */ /* 0x000fe20003f06270 */
[----:B------:R-:W-:Y:S01]  /*3d10*/  BAR.SYNC.DEFER_BLOCKING 0x0 ;  /* 0x0000000000007b1d */ /* 0x000fe20000010000 */
[----:B------:R-:W-:Y:S01]  /*3d20*/  IMAD.MOV.U32 R0, RZ, RZ, RZ ;  /* 0x000000ffff007224 */ /* 0x000fe200078e00ff */
[----:B0-----:R-:W-:Y:S02]  /*3d30*/  CS2R R2, SRZ ;  /* 0x0000000000027805 */ /* 0x001fe4000001ff00 */
[----:B------:R-:W-:Y:S02]  /*3d40*/  CS2R R4, SRZ ;  /* 0x0000000000047805 */ /* 0x000fe4000001ff00 */
[----:B------:R-:W-:Y:S01]  /*3d50*/  CS2R R6, SRZ ;  /* 0x0000000000067805 */ /* 0x000fe2000001ff00 */
[----:B------:R-:W-:Y:S01]  /*3d60*/  IMAD.MOV.U32 R9, RZ, RZ, RZ ;  /* 0x000000ffff097224 */ /* 0x000fe200078e00ff */
[----:B------:R-:W-:Y:S01]  /*3d70*/  SHF.R.S32.HI R11, RZ, 0x5, R11 ;  /* 0x00000005ff0b7819 */ /* 0x000fe2000001140b */
[----:B------:R-:W-:-:S03]  /*3d80*/  IMAD.SHL.U32 R24, R24, 0x4, RZ ;  /* 0x0000000418187824 */ /* 0x000fc600078e00ff */
        /* <DEDUP_REMOVED lines=9> */
[----:B------:R-:W-:Y:S01]  /*3e20*/  VIADD R22, R20, -UR7 ;  /* 0x8000000714167c36 */ /* 0x000fe20008000000 */
[----:B------:R-:W-:Y:S01]  /*3e30*/  IADD3 R0, P0, R31, UR4, RZ ;  /* 0x000000041f007c10 */ /* 0x000fe2000ff1e0ff */
[----:B------:R-:W-:Y:S01]  /*3e40*/  ULDC.64 UR4, c[0x0][0x288] ;  /* 0x0000a20000047ab9 */ /* 0x000fe20000000a00 */
[----:B------:R-:W-:-:S02]  /*3e50*/  CS2R R12, SRZ ;  /* 0x00000000000c7805 */ /* 0x000fc4000001ff00 */
[----:B------:R-:W-:Y:S02]  /*3e60*/  CS2R R14, SRZ ;  /* 0x00000000000e7805 */ /* 0x000fe4000001ff00 */
[----:B------:R-:W-:Y:S02]  /*3e70*/  LEA.HI.X.SX32 R31, R31, UR11, 0x1, P0 ;  /* 0x0000000b1f1f7c11 */ /* 0x000fe400080f0eff */
[----:B------:R-:W-:Y:S02]  /*3e80*/  CS2R R16, SRZ ;  /* 0x0000000000107805 */ /* 0x000fe4000001ff00 */
[----:B------:R-:W-:Y:S01]  /*3e90*/  LEA R30, P0, R0, UR4, 0x2 ;  /* 0x00000004001e7c11 */ /* 0x000fe2000f8010ff */
[----:B------:R-:W-:Y:S01]  /*3ea0*/  UMOV UR4, 0x400 ;  /* 0x0000040000047882 */ /* 0x000fe20000000000 */
[----:B------:R-:W-:Y:S01]  /*3eb0*/  CS2R R18, SRZ ;  /* 0x0000000000127805 */ /* 0x000fe2000001ff00 */
[----:B------:R-:W-:Y:S01]  /*3ec0*/  IMAD.WIDE R26, R26, 0x4, RZ ;  /* 0x000000041a1a7825 */ /* 0x000fe200078e02ff */
[----:B------:R-:W-:Y:S01]  /*3ed0*/  LEA.HI.X R31, R0, UR5, R31, 0x2, P0 ;  /* 0x00000005001f7c11 */ /* 0x000fe200080f141f */
[----:B------:R-:W-:Y:S01]  /*3ee0*/  UMOV UR5, URZ ;  /* 0x0000003f00057c82 */ /* 0x000fe20008000000 */
[----:B------:R-:W-:Y:S01]  /*3ef0*/  IADD3 R30, P0, R30, 0x200, RZ ;  /* 0x000002001e1e7810 */ /* 0x000fe20007f1e0ff */
[----:B------:R-:W-:Y:S01]  /*3f00*/  IMAD.MOV.U32 R0, RZ, RZ, RZ ;  /* 0x000000ffff007224 */ /* 0x000fe200078e00ff */
[----:B0-----:R-:W-:-:S03]  /*3f10*/  ULEA UR4, UR6, UR4, 0x18 ;  /* 0x0000000406047291 */ /* 0x001fc6000f8ec03f */
[----:B------:R-:W-:-:S03]  /*3f20*/  IMAD.X R31, RZ, RZ, R31, P0 ;  /* 0x000000ffff1f7224 */ /* 0x000fc600000e061f */
[----:B------:R-:W-:Y:S01]  /*3f30*/  LEA R10, R11, UR4, 0x2 ;  /* 0x000000040b0a7c11 */ /* 0x000fe2000f8e10ff */
[----:B------:R-:W-:Y:S06]  /*3f40*/  @!P1 BRA `(.L_x_492) ;  /* 0x0000000000f49947 */ /* 0x000fec0003800000 */
[----:B------:R-:W-:Y:S01]  /*3f50*/  PLOP3.LUT P4, PT, PT, PT, PT, 0x8, 0x0 ;  /* 0x000000000000781c */ /* 0x000fe20003f8e170 */
[----:B------:R-:W-:Y:S01]  /*3f60*/  VIADD R21, R21, 0xfffffffd ;  /* 0xfffffffd15157836 */ /* 0x000fe20000000000 */
[CC--:B------:R-:W-:Y:S02]  /*3f70*/  ISETP.GE.AND P3, PT, R11.reuse, R22.reuse, PT ;  /* 0x000000160b00720c */ /* 0x0c0fe40003f66270 */
[----:B------:R-:W-:-:S13]  /*3f80*/  ISETP.GE.AND P0, PT, R11, R22, PT ;  /* 0x000000160b00720c */ /* 0x000fda0003f06270 */
.L_x_493:
[----:B------:R-:W2:Y:S01]  /*3f90*/  @!P3 LDG.E.128 R12, desc[UR8][R30.64+-0x200] ;  /* 0xfffe00081e0cb981 */ /* 0x000ea2000c1e1d00 */
[C---:B------:R-:W-:Y:S01]  /*3fa0*/  IADD3 R28, P1, R26.reuse, R30, RZ ;  /* 0x0000001e1a1c7210 */ /* 0x040fe20007f3e0ff */
[----:B------:R-:W-:Y:S02]  /*3fb0*/  UIADD3 UR5, UR5, 0x4, URZ ;  /* 0x0000000405057890 */ /* 0x000fe4000fffe03f */
[----:B------:R-:W2:Y:S01]  /*3fc0*/  LDS R8, [R10] ;  /* 0x000000000a087984 */ /* 0x000ea20000000800 */
[----:B------:R-:W-:Y:S03]  /*3fd0*/  IADD3.X R29, R27, R31, RZ, P1, !PT ;  /* 0x0000001f1b1d7210 */ /* 0x000fe60000ffe4ff */
        /* <DEDUP_REMOVED lines=52> */
.L_x_492:
[----:B------:R-:W0:Y:S02]  /*4320*/  LDC R8, c[0x0][0x3c4] ;  /* 0x0000f100ff087b82 */ /* 0x000e240000000800 */
[----:B0-----:R-:W-:-:S04]  /*4330*/  IADD3 R21, R8, -UR5, RZ ;  /* 0x8000000508157c10 */ /* 0x001fc8000fffe0ff */
        /* <DEDUP_REMOVED lines=34> */
.L_x_494:
        /* <DEDUP_REMOVED lines=8> */
.L_x_496:
[----:B------:R-:W-:Y:S05]  /*45e0*/  BSYNC B0 ;  /* 0x0000000000007941 */ /* 0x000fea0003800000 */
.L_x_495:
        /* <DEDUP_REMOVED lines=8> */
.L_x_491:
        /* <DEDUP_REMOVED lines=36> */
[----:B------:R0:W2:Y:S08]  /*48b0*/  F2I.FTZ.U32.TRUNC.NTZ R19, R18 ;  /* 0x0000001200137305 */ /* 0x0000b0000021f000 */
[----:B------:R-:W-:-:S05]  /*48c0*/  @P2 IADD3 R15, R15, 0x1, RZ ;  /* 0x000000010f0f2810 */ /* 0x000fca0007ffe0ff */
[----:B------:R-:W-:Y:S01]  /*48d0*/  @!P0 IMAD.MOV R15, RZ, RZ, -R15 ;  /* 0x000000ffff0f8224 */ /* 0x000fe200078e0a0f */
[----:B------:R-:W-:-:S05]  /*48e0*/  @!P1 LOP3.LUT R15, RZ, R14, RZ, 0x33, !PT ;  /* 0x0000000eff0f9212 */ /* 0x000fca00078e33ff */
[----:B------:R-:W-:Y:S01]  /*48f0*/  IMAD R14, R15, R14, RZ ;  /* 0x0000000e0f0e7224 */ /* 0x000fe200078e02ff */
[----:B0-----:R-:W-:Y:S01]  /*4900*/  HFMA2.MMA R18, -RZ, RZ, 0, 0 ;  /* 0x00000000ff127435 */ /* 0x001fe200000001ff */
[----:B--2---:R-:W-:Y:S02]  /*4910*/  IMAD.MOV R17, RZ, RZ, -R19 ;  /* 0x000000ffff117224 */ /* 0x004fe400078e0a13 */
        /* <DEDUP_REMOVED lines=49> */
        .weak           $__internal_9_$__cuda_sm20_div_s64
        .type           $__internal_9_$__cuda_sm20_div_s64,@function
        .size           $__internal_9_$__cuda_sm20_div_s64,(.L_x_4949 - $__internal_9_$__cuda_sm20_div_s64)
$__internal_9_$__cuda_sm20_div_s64:
        /* <DEDUP_REMOVED lines=82> */
[----:B------:R-:W-:Y:S05]  /*5150*/  RET.REL.NODEC R24 `(_ZN5flash32flash_fwd_splitkv_combine_kernelI23Flash_fwd_kernel_traitsILi256ELi64ELi64ELi4ELb0ELb0EN7cutlass10bfloat16_tE19Flash_kernel_traitsILi256ELi64ELi64ELi4ES3_EELi4ELi5ELb1EEEvNS_16Flash_fwd_paramsE) ;  /* 0xffffffac18a87950 */ /* 0x000fea0003c3ffff */
.L_x_497:
        /* <DEDUP_REMOVED lines=10> */
.L_x_4949:


//--------------------- .text._ZN5flash32flash_fwd_splitkv_combine_kernelI23Flash_fwd_kernel_traitsILi256ELi64ELi64ELi4ELb0ELb0EN7cutlass10bfloat16_tE19Flash_kernel_traitsILi256ELi64ELi64ELi4ES3_EELi4ELi4ELb1EEEvNS_16Flash_fwd_paramsE --------------------------
	.section	.text._ZN5flash32flash_fwd_splitkv_combine_kernelI23Flash_fwd_kernel_traitsILi256ELi64ELi64ELi4ELb0ELb0EN7cutlass10bfloat16_tE19Flash_kernel_traitsILi256ELi64ELi64ELi4ES3_EELi4ELi4ELb1EEEvNS_16Flash_fwd_paramsE,"ax",@progbits
	.align	128
        .global         _ZN5flash32flash_fwd_splitkv_combine_kernelI23Flash_fwd_kernel_traitsILi256ELi64ELi64ELi4ELb0ELb0EN7cutlass10bfloat16_tE19Flash_kernel_traitsILi256ELi64ELi64ELi4ES3_EELi4ELi4ELb1EEEvNS_16Flash_fwd_paramsE
        .type           _ZN5flash32flash_fwd_splitkv_combine_kernelI23Flash_fwd_kernel_traitsILi256ELi64ELi64ELi4ELb0ELb0EN7cutlass10bfloat16_tE19Flash_kernel_traitsILi256ELi64ELi64ELi4ES3_EELi4ELi4ELb1EEEvNS_16Flash_fwd_paramsE,@function
        .size           _ZN5flash32flash_fwd_splitkv_combine_kernelI23Flash_fwd_kernel_traitsILi256ELi64ELi64ELi4ELb0ELb0EN7cutlass10bfloat16_tE19Flash_kernel_traitsILi256ELi64ELi64ELi4ES3_EELi4ELi4ELb1EEEvNS_16Flash_fwd_paramsE,(.L_x_4950 - _ZN5flash32flash_fwd_splitkv_combine_kernelI23Flash_fwd_kernel_traitsILi256ELi64ELi64ELi4ELb0ELb0EN7cutlass10bfloat16_tE19Flash_kernel_traitsILi256ELi64ELi64ELi4ES3_EELi4ELi4ELb1EEEvNS_16Flash_fwd_paramsE)
        .other          _ZN5flash32flash_fwd_splitkv_combine_kernelI23Flash_fwd_kernel_traitsILi256ELi64ELi64ELi4ELb0ELb0EN7cutlass10bfloat16_tE19Flash_kernel_traitsILi256ELi64ELi64ELi4ES3_EELi4ELi4ELb1EEEvNS_16Flash_fwd_paramsE,@"STO_CUDA_ENTRY STV_DEFAULT"
_ZN5flash32flash_fwd_splitkv_combine_kernelI23Flash_fwd_kernel_traitsILi256ELi64ELi64ELi4ELb0ELb0EN7cutlass10bfloat16_tE19Flash_kernel_traitsILi256ELi64ELi64ELi4ES3_EELi4ELi4ELb1EEEvNS_16Flash_fwd_paramsE:
.text._ZN5flash32flash_fwd_splitkv_combine_kernelI23Flash_fwd_kernel_traitsILi256ELi64ELi64ELi4ELb0ELb0EN7cutlass10bfloat16_tE19Flash_kernel_traitsILi256ELi64ELi64ELi4ES3_EELi4ELi4ELb1EEEvNS_16Flash_fwd_paramsE:
        /* <DEDUP_REMOVED lines=23> */
[----:B------:R-:W-:Y:S05]  /*0170*/  CALL.REL.NOINC `($__internal_10_$__cuda_sm20_div_s64) ;  /* 0x0000004800a87944 */ /* 0x000fea0003c00000 */
[----:B------:R-:W-:Y:S05]  /*0180*/  BRA `(.L_x_499) ;  /* 0x00000000004c7947 */ /* 0x000fea0003800000 */
.L_x_498:
        /* <DEDUP_REMOVED lines=19> */
.L_x_499:
        /* <DEDUP_REMOVED lines=12> */
[----:B------:R-:W-:Y:S05]  /*0380*/  CALL.REL.NOINC `($__internal_10_$__cuda_sm20_div_s64) ;  /* 0x0000004800247944 */ /* 0x000fea0003c00000 */
[----:B------:R-:W-:Y:S02]  /*0390*/  MOV R8, R18 ;  /* 0x0000001200087202 */ /* 0x000fe40000000f00 */
[----:B------:R-:W-:Y:S01]  /*03a0*/  MOV R9, R19 ;  /* 0x0000001300097202 */ /* 0x000fe20000000f00 */
[----:B------:R-:W-:Y:S05]  /*03b0*/  BRA `(.L_x_502) ;  /* 0x00000000004c7947 */ /* 0x000fea0003800000 */
.L_x_501:
        /* <DEDUP_REMOVED lines=19> */
.L_x_502:
[----:B------:R-:W-:Y:S05]  /*04f0*/  BSYNC B0 ;  /* 0x0000000000007941 */ /* 0x000fea0003800000 */
.L_x_500:
        /* <DEDUP_REMOVED lines=42> */
.L_x_504:
        /* <DEDUP_REMOVED lines=19> */
.L_x_505:
[----:B------:R-:W-:Y:S05]  /*08d0*/  BSYNC B0 ;  /* 0x0000000000007941 */ /* 0x000fea0003800000 */
.L_x_503:
        /* <DEDUP_REMOVED lines=74> */
[----:B------:R-:W-:Y:S02]  /*0d80*/  MOV R32, R18 ;  /* 0x0000001200207202 */ /* 0x000fe40000000f00 */
[----:B------:R-:W-:Y:S01]  /*0d90*/  MOV R33, R19 ;  /* 0x0000001300217202 */ /* 0x000fe20000000f00 */
[----:B------:R-:W-:Y:S05]  /*0da0*/  BRA `(.L_x_508) ;  /* 0x00000000004c7947 */ /* 0x000fea0003800000 */
.L_x_507:
        /* <DEDUP_REMOVED lines=19> */
.L_x_508:
[----:B------:R-:W-:Y:S05]  /*0ee0*/  BSYNC B0 ;  /* 0x0000000000007941 */ /* 0x000fea0003800000 */
.L_x_506:
        /* <DEDUP_REMOVED lines=43> */
.L_x_510:
        /* <DEDUP_REMOVED lines=19> */
.L_x_511:
[----:B------:R-:W-:Y:S05]  /*12d0*/  BSYNC B0 ;  /* 0x0000000000007941 */ /* 0x000fea0003800000 */
.L_x_509:
        /* <DEDUP_REMOVED lines=67> */
.L_x_513:
[----:B------:R-:W-:Y:S05]  /*1710*/  BSYNC B0 ;  /* 0x0000000000007941 */ /* 0x000fea0003800000 */
.L_x_512:
        /* <DEDUP_REMOVED lines=14> */
.L_x_515:
[----:B------:R-:W-:Y:S05]  /*1800*/  BSYNC B0 ;  /* 0x0000000000007941 */ /* 0x000fea0003800000 */
.L_x_514:
        /* <DEDUP_REMOVED lines=147> */
[----:B------:R-:W-:Y:S05]  /*2140*/  CALL.REL.NOINC `($__internal_10_$__cuda_sm20_div_s64) ;  /* 0x0000002800b47944 */ /* 0x000fea0003c00000 */
        /* <DEDUP_REMOVED lines=9> */
.L_x_520:
        /* <DEDUP_REMOVED lines=22> */
.L_x_521:
[----:B------:R-:W-:Y:S05]  /*2340*/  BSYNC B0 ;  /* 0x0000000000007941 */ /* 0x000fea0003800000 */
.L_x_519:
        /* <DEDUP_REMOVED lines=19> */
.L_x_523:
        /* <DEDUP_REMOVED lines=22> */
.L_x_524:
[----:B------:R-:W-:Y:S05]  /*25e0*/  BSYNC B0 ;  /* 0x0000000000007941 */ /* 0x000fea0003800000 */
.L_x_522:
        /* <DEDUP_REMOVED lines=11> */
[----:B------:R-:W-:Y:S05]  /*26a0*/  CALL.REL.NOINC `($__internal_10_$__cuda_sm20_div_s64) ;  /* 0x00000024005c7944 */ /* 0x000fea0003c00000 */
[----:B------:R-:W-:-:S04]  /*26b0*/  IADD3 R17, P0, RZ, -R18, RZ ;  /* 0x80000012ff117210 */ /* 0x000fc80007f1e0ff */
[----:B------:R-:W-:Y:S01]  /*26c0*/  IADD3.X R16, RZ, ~R19, RZ, P0, !PT ;  /* 0x80000013ff107210 */ /* 0x000fe200007fe4ff */
[----:B------:R-:W-:-:S04]  /*26d0*/  IMAD.WIDE.U32 R34, R5, R17, R34 ;  /* 0x0000001105227225 */ /* 0x000fc800078e0022 */
[----:B------:R-:W-:-:S04]  /*26e0*/  IMAD R16, R16, R5, RZ ;  /* 0x0000000510107224 */ /* 0x000fc800078e02ff */
[----:B------:R-:W-:-:S05]  /*26f0*/  IMAD R4, R4, R17, R16 ;  /* 0x0000001104047224 */ /* 0x000fca00078e0210 */
[----:B------:R-:W-:Y:S01]  /*2700*/  IADD3 R4, R35, R4, RZ ;  /* 0x0000000423047210 */ /* 0x000fe20007ffe0ff */
[----:B------:R-:W-:Y:S05]  /*2710*/  BRA `(.L_x_527) ;  /* 0x0000000000587947 */ /* 0x000fea0003800000 */
.L_x_526:
        /* <DEDUP_REMOVED lines=22> */
.L_x_527:
[----:B------:R-:W-:Y:S05]  /*2880*/  BSYNC B0 ;  /* 0x0000000000007941 */ /* 0x000fea0003800000 */
.L_x_525:
        /* <DEDUP_REMOVED lines=38> */
[----:B------:R-:W-:Y:S05]  /*2af0*/  CALL.REL.NOINC `($__internal_10_$__cuda_sm20_div_s64) ;  /* 0x0000002000487944 */ /* 0x000fea0003c00000 */
        /* <DEDUP_REMOVED lines=12> */
.L_x_529:
        /* <DEDUP_REMOVED lines=23> */
.L_x_530:
[----:B------:R-:W-:Y:S05]  /*2d30*/  BSYNC B0 ;  /* 0x0000000000007941 */ /* 0x000fea0003800000 */
.L_x_528:
        /* <DEDUP_REMOVED lines=18> */
.L_x_532:
        /* <DEDUP_REMOVED lines=22> */
.L_x_533:
[----:B------:R-:W-:Y:S05]  /*2fc0*/  BSYNC B0 ;  /* 0x0000000000007941 */ /* 0x000fea0003800000 */
.L_x_531:
        /* <DEDUP_REMOVED lines=20> */
.L_x_535:
        /* <DEDUP_REMOVED lines=23> */
.L_x_536:
[----:B------:R-:W-:Y:S05]  /*3280*/  BSYNC B0 ;  /* 0x0000000000007941 */ /* 0x000fea0003800000 */
.L_x_534:
        /* <DEDUP_REMOVED lines=26> */
[----:B------:R-:W-:Y:S05]  /*3430*/  CALL.REL.NOINC `($__internal_10_$__cuda_sm20_div_s64) ;  /* 0x0000001400f87944 */ /* 0x000fea0003c00000 */
        /* <DEDUP_REMOVED lines=12> */
.L_x_538:
        /* <DEDUP_REMOVED lines=23> */
.L_x_539:
[----:B------:R-:W-:Y:S05]  /*3670*/  BSYNC B0 ;  /* 0x0000000000007941 */ /* 0x000fea0003800000 */
.L_x_537:
        /* <DEDUP_REMOVED lines=29> */
.L_x_541:
        /* <DEDUP_REMOVED lines=23> */
.L_x_542:
[----:B------:R-:W-:Y:S05]  /*39c0*/  BSYNC B0 ;  /* 0x0000000000007941 */ /* 0x000fea0003800000 */
.L_x_540:
        /* <DEDUP_REMOVED lines=21> */
.L_x_518:
[----:B------:R-:W-:Y:S02]  /*3b20*/  ULDC.64 UR4, c[0x0][0x2b0] ;  /* 0x0000ac0000047ab9 */ /* 0x000fe40000000a00 */
[----:B------:R-:W-:-:S04]  /*3b30*/  LEA R2, P0, R30, UR4, 0x2 ;  /* 0x000000041e027c11 */ /* 0x000fc8000f8010ff */
[----:B------:R-:W-:-:S05]  /*3b40*/  LEA.HI.X R3, R30, UR5, R31, 0x2, P0 ;  /* 0x000000051e037c11 */ /* 0x000fca00080f141f */
[----:B------:R0:W-:Y:S04]  /*3b50*/  STG.E desc[UR8][R2.64], R28 ;  /* 0x0000001c02007986 */ /* 0x0001e8000c101908 */
.L_x_517:
[----:B------:R-:W-:Y:S05]  /*3b60*/  BSYNC B1 ;  /* 0x0000000000017941 */ /* 0x000fea0003800000 */
.L_x_516:
[----:B------:R-:W2:Y:S01]  /*3b70*/  S2R R23, SR_TID.X ;  /* 0x0000000000177919 */ /* 0x000ea20000002100 */
[----:B------:R-:W3:Y:S01]  /*3b80*/  LDC R11, c[0x0][0x3c4] ;  /* 0x0000f100ff0b7b82 */ /* 0x000ee20000000800 */
[----:B------:R-:W-:Y:S01]  /*3b90*/  BSSY B0, `(.L_x_543) ;  /* 0x0000013000007945 */ /* 0x000fe20003800000 */
[----:B--2---:R-:W-:-:S04]  /*3ba0*/  SHF.R.S32.HI R22, RZ, 0x1f, R23 ;  /* 0x0000001fff167819 */ /* 0x004fc80000011417 */
[CC--:B01----:R-:W-:Y:S02]  /*3bb0*/  LEA.HI R3, R22.reuse, R23.reuse, RZ, 0x4 ;  /* 0x0000001716037211 */ /* 0x0c3fe400078f20ff */
[----:B------:R-:W-:Y:S02]  /*3bc0*/  LEA.HI R22, R22, R23, RZ, 0x5 ;  /* 0x0000001716167211 */ /* 0x000fe400078f28ff */
[----:B------:R-:W-:-:S05]  /*3bd0*/  LOP3.LUT R2, R3, 0xfffffff0, RZ, 0xc0, !PT ;  /* 0xfffffff003027812 */ /* 0x000fca00078ec0ff */
[----:B------:R-:W-:-:S05]  /*3be0*/  IMAD.IADD R2, R23, 0x1, -R2 ;  /* 0x0000000117027824 */ /* 0x000fca00078e0a02 */
[----:B---3--:R-:W-:-:S04]  /*3bf0*/  ISETP.GE.AND P0, PT, R2, R11, PT ;  /* 0x0000000b0200720c */ /* 0x008fc80003f06270 */
[----:B------:R-:W-:-:S13]  /*3c00*/  ISETP.GT.OR P0, PT, R23, 0x3f, P0 ;  /* 0x0000003f1700780c */ /* 0x000fda0000704670 */
[----:B------:R-:W-:Y:S05]  /*3c10*/  @P0 BRA `(.L_x_544) ;  /* 0x0000000000280947 */ /* 0x000fea0003800000 */
[----:B------:R-:W0:Y:S01]  /*3c20*/  S2R R0, SR_CgaCtaId ;  /* 0x0000000000007919 */ /* 0x000e220000008800 */
[----:B------:R-:W-:Y:S01]  /*3c30*/  FADD.FTZ R4, -R28, R29 ;  /* 0x0000001d1c047221 */ /* 0x000fe20000010100 */
[----:B------:R-:W-:-:S03]  /*3c40*/  MOV R5, 0x400 ;  /* 0x0000040000057802 */ /* 0x000fc60000000f00 */
[----:B------:R-:W-:-:S06]  /*3c50*/  FMUL.FTZ R4, R4, 1.4426950216293334961 ;  /* 0x3fb8aa3b04047820 */ /* 0x000fcc0000410000 */
[----:B------:R-:W1:Y:S01]  /*3c60*/  MUFU.EX2 R4, R4 ;  /* 0x0000000400047308 */ /* 0x000e620000000800 */
[----:B0-----:R-:W-:Y:S02]  /*3c70*/  LEA R5, R0, R5, 0x18 ;  /* 0x0000000500057211 */ /* 0x001fe400078ec0ff */
[----:B------:R-:W-:-:S03]  /*3c80*/  SHF.R.S32.HI R0, RZ, 0x4, R3 ;  /* 0x00000004ff007819 */ /* 0x000fc60000011403 */
[----:B------:R-:W-:-:S05]  /*3c90*/  IMAD R5, R2, 0x14, R5 ;  /* 0x0000001402057824 */ /* 0x000fca00078e0205 */
[----:B------:R-:W-:-:S05]  /*3ca0*/  LEA R5, R0, R5, 0x2 ;  /* 0x0000000500057211 */ /* 0x000fca00078e10ff */
[----:B-1----:R0:W-:Y:S02]  /*3cb0*/  STS [R5], R4 ;  /* 0x0000000405007388 */ /* 0x0021e40000000800 */
.L_x_544:
[----:B------:R-:W-:Y:S05]  /*3cc0*/  BSYNC B0 ;  /* 0x0000000000007941 */ /* 0x000fea0003800000 */
.L_x_543:
[----:B------:R-:W-:Y:S01]  /*3cd0*/  BAR.SYNC.DEFER_BLOCKING 0x0 ;  /* 0x0000000000007b1d */ /* 0x000fe20000010000 */
[----:B------:R-:W-:Y:S01]  /*3ce0*/  ISETP.GE.AND P0, PT, R11, 0x1, PT ;  /* 0x000000010b00780c */ /* 0x000fe20003f06270 */
[----:B------:R-:W-:Y:S01]  /*3cf0*/  IMAD.MOV.U32 R0, RZ, RZ, RZ ;  /* 0x000000ffff007224 */ /* 0x000fe200078e00ff */
[----:B------:R-:W-:Y:S02]  /*3d00*/  LOP3.LUT R2, R22, 0x3fffffe0, RZ, 0xc0, !PT ;  /* 0x3fffffe016027812 */ /* 0x000fe400078ec0ff */
[----:B0-----:R-:W-:Y:S02]  /*3d10*/  CS2R R4, SRZ ;  /* 0x0000000000047805 */ /* 0x001fe4000001ff00 */
[----:B------:R-:W-:Y:S01]  /*3d20*/  CS2R R6, SRZ ;  /* 0x0000000000067805 */ /* 0x000fe2000001ff00 */
[----:B------:R-:W-:Y:S01]  /*3d30*/  IMAD.MOV.U32 R9, RZ, RZ, RZ ;  /* 0x000000ffff097224 */ /* 0x000fe200078e00ff */
[----:B------:R-:W-:Y:S01]  /*3d40*/  SHF.R.S32.HI R22, RZ, 0x5, R22 ;  /* 0x00000005ff167819 */ /* 0x000fe20000011416 */
[----:B------:R-:W-:Y:S01]  /*3d50*/  IMAD.IADD R23, R23, 0x1, -R2 ;  /* 0x0000000117177824 */ /* 0x000fe200078e0a02 */
[----:B------:R-:W-:-:S03]  /*3d60*/  CS2R R2, SRZ ;  /* 0x0000000000027805 */ /* 0x000fc6000001ff00 */
[----:B------:R-:W-:Y:S01]  /*3d70*/  IMAD.SHL.U32 R23, R23, 0x4, RZ ;  /* 0x0000000417177824 */ /* 0x000fe200078e00ff */
[----:B------:R-:W-:Y:S06]  /*3d80*/  @!P0 BRA `(.L_x_545) ;  /* 0x0000000800348947 */ /* 0x000fec0003800000 */
        /* <DEDUP_REMOVED lines=31> */
.L_x_547:
        /* <DEDUP_REMOVED lines=57> */
.L_x_546:
        /* <DEDUP_REMOVED lines=36> */
.L_x_548:
        /* <DEDUP_REMOVED lines=8> */
.L_x_550:
[----:B------:R-:W-:Y:S05]  /*45d0*/  BSYNC B0 ;  /* 0x0000000000007941 */ /* 0x000fea0003800000 */
.L_x_549:
        /* <DEDUP_REMOVED lines=8> */
.L_x_545:
        /* <DEDUP_REMOVED lines=62> */
[----:B------:R-:W-:-:S07]  /*4a40*/  IADD3 R17, R17, R8, RZ ;  /* 0x0000000811117210 */ /* 0x000fce0007ffe0ff */
        /* <DEDUP_REMOVED lines=11> */
[----:B------:R-:W-:Y:S02]  /*4b00*/  IMAD R11, R11, UR4, RZ ;  /* 0x000000040b0b7c24 */ /* 0x000fe4000f8e02ff */
[----:B------:R-:W-:Y:S01]  /*4b10*/  IMAD.IADD R17, R17, 0x1, R13 ;  /* 0x0000000111117824 */ /* 0x000fe200078e020d */
[----:B------:R-:W-:Y:S01]  /*4b20*/  IADD3 R13, R23, 0x80, RZ ;  /* 0x00000080170d7810 */ /* 0x000fe20007ffe0ff */
[C---:B------:R-:W-:Y:S02]  /*4b30*/  IMAD R8, R14.reuse, UR5, R11 ;  /* 0x000000050e087c24 */ /* 0x040fe4000f8e020b */
[----:B------:R-:W-:Y:S01]  /*4b40*/  IMAD.WIDE.U32 R14, R14, UR4, R16 ;  /* 0x000000040e0e7c25 */ /* 0x000fe2000f8e0010 */
        /* <DEDUP_REMOVED lines=13> */
        .weak           $__internal_10_$__cuda_sm20_div_s64
        .type           $__internal_10_$__cuda_sm20_div_s64,@function
        .size           $__internal_10_$__cuda_sm20_div_s64,(.L_x_4950 - $__internal_10_$__cuda_sm20_div_s64)
$__internal_10_$__cuda_sm20_div_s64:
        /* <DEDUP_REMOVED lines=82> */
[----:B------:R-:W-:Y:S05]  /*5140*/  RET.REL.NODEC R24 `(_ZN5flash32flash_fwd_splitkv_combine_kernelI23Flash_fwd_kernel_traitsILi256ELi64ELi64ELi4ELb0ELb0EN7cutlass10bfloat16_tE19Flash_kernel_traitsILi256ELi64ELi64ELi4ES3_EELi4ELi4ELb1EEEvNS_16Flash_fwd_paramsE) ;  /* 0xffffffac18ac7950 */ /* 0x000fea0003c3ffff */
.L_x_551:
        /* <DEDUP_REMOVED lines=11> */
.L_x_4950:


//--------------------- .text._ZN5flash32flash_fwd_splitkv_combine_kernelI23Flash_fwd_kernel_traitsILi256ELi64ELi64ELi4ELb0ELb0EN7cutlass10bfloat16_tE19Flash_kernel_traitsILi256ELi64ELi64ELi4ES3_EELi4ELi3ELb1EEEvNS_16Flash_fwd_paramsE --------------------------
	.section	.text._ZN5flash32flash_fwd_splitkv_combine_kernelI23Flash_fwd_kernel_traitsILi256ELi64ELi64ELi4ELb0ELb0EN7cutlass10bfloat16_tE19Flash_kernel_traitsILi256ELi64ELi64ELi4ES3_EELi4ELi3ELb1EEEvNS_16Flash_fwd_paramsE,"ax",@progbits
	.align	128
        .global         _ZN5flash32flash_fwd_splitkv_combine_kernelI23Flash_fwd_kernel_traitsILi256ELi64ELi64ELi4ELb0ELb0EN7cutlass10bfloat16_tE19Flash_kernel_traitsILi256ELi64ELi64ELi4ES3_EELi4ELi3ELb1EEEvNS_16Flash_fwd_paramsE
        .type           _ZN5flash32flash_fwd_splitkv_combine_kernelI23Flash_fwd_kernel_traitsILi256ELi64ELi64ELi4ELb0ELb0EN7cutlass10bfloat16_tE19Flash_kernel_traitsILi256ELi64ELi64ELi4ES3_EELi4ELi3ELb1EEEvNS_16Flash_fwd_paramsE,@function
        .size           _ZN5flash32flash_fwd_splitkv_combine_kernelI23Flash_fwd_kernel_traitsILi256ELi64ELi64ELi4ELb0ELb0EN7cutlass10bfloat16_tE19Flash_kernel_traitsILi256ELi64ELi64ELi4ES3_EELi4ELi3ELb1EEEvNS_16Flash_fwd_paramsE,(.L_x_4951 - _ZN5flash32flash_fwd_splitkv_combine_kernelI23Flash_fwd_kernel_traitsILi256ELi64ELi64ELi4ELb0ELb0EN7cutlass10bfloat16_tE19Flash_kernel_traitsILi256ELi64ELi64ELi4ES3_EELi4ELi3ELb1EEEvNS_16Flash_fwd_paramsE)
        .other          _ZN5flash32flash_fwd_splitkv_combine_kernelI23Flash_fwd_kernel_traitsILi256ELi64ELi64ELi4ELb0ELb0EN7cutlass10bfloat16_tE19Flash_kernel_traitsILi256ELi64ELi64ELi4ES3_EELi4ELi3ELb1EEEvNS_16Flash_fwd_paramsE,@"STO_CUDA_ENTRY STV_DEFAULT"
_ZN5flash32flash_fwd_splitkv_combine_kernelI23Flash_fwd_kernel_traitsILi256ELi64ELi64ELi4ELb0ELb0EN7cutlass10bfloat16_tE19Flash_kernel_traitsILi256ELi64ELi64ELi4ES3_EELi4ELi3ELb1EEEvNS_16Flash_fwd_paramsE:
.text._ZN5flash32flash_fwd_splitkv_combine_kernelI23Flash_fwd_kernel_traitsILi256ELi64ELi64ELi4ELb0ELb0EN7cutlass10bfloat16_tE19Flash_kernel_traitsILi256ELi64ELi64ELi4ES3_EELi4ELi3ELb1EEEvNS_16Flash_fwd_paramsE:
        /* <DEDUP_REMOVED lines=23> */
[----:B------:R-:W-:Y:S05]  /*0170*/  CALL.REL.NOINC `($__internal_11_$__cuda_sm20_div_s64) ;  /* 0x0000004800987944 */ /* 0x000fea0003c00000 */
[----:B------:R-:W-:Y:S05]  /*0180*/  BRA `(.L_x_553) ;  /* 0x00000000004c7947 */ /* 0x000fea0003800000 */
.L_x_552:
        /* <DEDUP_REMOVED lines=19> */
.L_x_553:
        /* <DEDUP_REMOVED lines=12> */
[----:B------:R-:W-:Y:S05]  /*0380*/  CALL.REL.NOINC `($__internal_11_$__cuda_sm20_div_s64) ;  /* 0x0000004800147944 */ /* 0x000fea0003c00000 */
[----:B------:R-:W-:Y:S02]  /*0390*/  MOV R8, R18 ;  /* 0x0000001200087202 */ /* 0x000fe40000000f00 */
[----:B------:R-:W-:Y:S01]  /*03a0*/  MOV R9, R19 ;  /* 0x0000001300097202 */ /* 0x000fe20000000f00 */
[----:B------:R-:W-:Y:S05]  /*03b0*/  BRA `(.L_x_556) ;  /* 0x00000000004c7947 */ /* 0x000fea0003800000 */
.L_x_555:
        /* <DEDUP_REMOVED lines=19> */
.L_x_556:
[----:B------:R-:W-:Y:S05]  /*04f0*/  BSYNC B0 ;  /* 0x0000000000007941 */ /* 0x000fea0003800000 */
.L_x_554:
        /* <DEDUP_REMOVED lines=42> */
.L_x_558:
        /* <DEDUP_REMOVED lines=19> */
.L_x_559:
[----:B------:R-:W-:Y:S05]  /*08d0*/  BSYNC B0 ;  /* 0x0000000000007941 */ /* 0x000fea0003800000 */
.L_x_557:
        /* <DEDUP_REMOVED lines=74> */
[----:B------:R-:W-:Y:S02]  /*0d80*/  MOV R32, R18 ;  /* 0x0000001200207202 */ /* 0x000fe40000000f00 */
[----:B------:R-:W-:Y:S01]  /*0d90*/  MOV R33, R19 ;  /* 0x0000001300217202 */ /* 0x000fe20000000f00 */
[----:B------:R-:W-:Y:S05]  /*0da0*/  BRA `(.L_x_562) ;  /* 0x00000000004c7947 */ /* 0x000fea0003800000 */
.L_x_561:
        /* <DEDUP_REMOVED lines=19> */
.L_x_562:
[----:B------:R-:W-:Y:S05]  /*0ee0*/  BSYNC B0 ;  /* 0x0000000000007941 */ /* 0x000fea0003800000 */
.L_x_560:
        /* <DEDUP_REMOVED lines=43> */
.L_x_564:
        /* <DEDUP_REMOVED lines=19> */
.L_x_565:
[----:B------:R-:W-:Y:S05]  /*12d0*/  BSYNC B0 ;  /* 0x0000000000007941 */ /* 0x000fea0003800000 */
.L_x_563:
        /* <DEDUP_REMOVED lines=67> */
.L_x_567:
[----:B------:R-:W-:Y:S05]  /*1710*/  BSYNC B0 ;  /* 0x0000000000007941 */ /* 0x000fea0003800000 */
.L_x_566:
        /* <DEDUP_REMOVED lines=14> */
.L_x_569:
[----:B------:R-:W-:Y:S05]  /*1800*/  BSYNC B0 ;  /* 0x0000000000007941 */ /* 0x000fea0003800000 */
.L_x_568:
        /* <DEDUP_REMOVED lines=143> */
[----:B------:R-:W-:Y:S05]  /*2100*/  CALL.REL.NOINC `($__internal_11_$__cuda_sm20_div_s64) ;  /* 0x0000002800b47944 */ /* 0x000fea0003c00000 */
        /* <DEDUP_REMOVED lines=9> */
.L_x_574:
        /* <DEDUP_REMOVED lines=22> */
.L_x_575:
[----:B------:R-:W-:Y:S05]  /*2300*/  BSYNC B0 ;  /* 0x0000000000007941 */ /* 0x000fea0003800000 */
.L_x_573:
        /* <DEDUP_REMOVED lines=19> */
.L_x_577:
        /* <DEDUP_REMOVED lines=22> */
.L_x_578:
[----:B------:R-:W-:Y:S05]  /*25a0*/  BSYNC B0 ;  /* 0x0000000000007941 */ /* 0x000fea0003800000 */
.L_x_576:
        /* <DEDUP_REMOVED lines=11> */
[----:B------:R-:W-:Y:S05]  /*2660*/  CALL.REL.NOINC `($__internal_11_$__cuda_sm20_div_s64) ;  /* 0x00000024005c7944 */ /* 0x000fea0003c00000 */
[----:B------:R-:W-:-:S04]  /*2670*/  IADD3 R17, P0, RZ, -R18, RZ ;  /* 0x80000012ff117210 */ /* 0x000fc80007f1e0ff */
[----:B------:R-:W-:Y:S01]  /*2680*/  IADD3.X R16, RZ, ~R19, RZ, P0, !PT ;  /* 0x80000013ff107210 */ /* 0x000fe200007fe4ff */
[----:B------:R-:W-:-:S04]  /*2690*/  IMAD.WIDE.U32 R34, R5, R17, R34 ;  /* 0x0000001105227225 */ /* 0x000fc800078e0022 */
[----:B------:R-:W-:-:S04]  /*26a0*/  IMAD R16, R16, R5, RZ ;  /* 0x0000000510107224 */ /* 0x000fc800078e02ff */
[----:B------:R-:W-:-:S05]  /*26b0*/  IMAD R4, R4, R17, R16 ;  /* 0x0000001104047224 */ /* 0x000fca00078e0210 */
[----:B------:R-:W-:Y:S01]  /*26c0*/  IADD3 R4, R35, R4, RZ ;  /* 0x0000000423047210 */ /* 0x000fe20007ffe0ff */
[----:B------:R-:W-:Y:S05]  /*26d0*/  BRA `(.L_x_581) ;  /* 0x0000000000587947 */ /* 0x000fea0003800000 */
.L_x_580:
        /* <DEDUP_REMOVED lines=22> */
.L_x_581:
[----:B------:R-:W-:Y:S05]  /*2840*/  BSYNC B0 ;  /* 0x0000000000007941 */ /* 0x000fea0003800000 */
.L_x_579:
        /* <DEDUP_REMOVED lines=38> */
[----:B------:R-:W-:Y:S05]  /*2ab0*/  CALL.REL.NOINC `($__internal_11_$__cuda_sm20_div_s64) ;  /* 0x0000002000487944 */ /* 0x000fea0003c00000 */
        /* <DEDUP_REMOVED lines=12> */
.L_x_583:
        /* <DEDUP_REMOVED lines=23> */
.L_x_584:
[----:B------:R-:W-:Y:S05]  /*2cf0*/  BSYNC B0 ;  /* 0x0000000000007941 */ /* 0x000fea0003800000 */
.L_x_582:
        /* <DEDUP_REMOVED lines=18> */
.L_x_586:
        /* <DEDUP_REMOVED lines=22> */
.L_x_587:
[----:B------:R-:W-:Y:S05]  /*2f80*/  BSYNC B0 ;  /* 0x0000000000007941 */ /* 0x000fea0003800000 */
.L_x_585:
        /* <DEDUP_REMOVED lines=20> */
.L_x_589:
        /* <DEDUP_REMOVED lines=23> */
.L_x_590:
[----:B------:R-:W-:Y:S05]  /*3240*/  BSYNC B0 ;  /* 0x0000000000007941 */ /* 0x000fea0003800000 */
.L_x_588:
        /* <DEDUP_REMOVED lines=26> */
[----:B------:R-:W-:Y:S05]  /*33f0*/  CALL.REL.NOINC `($__internal_11_$__cuda_sm20_div_s64) ;  /* 0x0000001400f87944 */ /* 0x000fea0003c00000 */
        /* <DEDUP_REMOVED lines=12> */
.L_x_592:
        /* <DEDUP_REMOVED lines=23> */
.L_x_593:
[----:B------:R-:W-:Y:S05]  /*3630*/  BSYNC B0 ;  /* 0x0000000000007941 */ /* 0x000fea0003800000 */
.L_x_591:
        /* <DEDUP_REMOVED lines=29> */
.L_x_595:
        /* <DEDUP_REMOVED lines=23> */
.L_x_596:
[----:B------:R-:W-:Y:S05]  /*3980*/  BSYNC B0 ;  /* 0x0000000000007941 */ /* 0x000fea0003800000 */
.L_x_594:
        /* <DEDUP_REMOVED lines=21> */
.L_x_572:
[----:B------:R-:W-:Y:S02]  /*3ae0*/  ULDC.64 UR4, c[0x0][0x2b0] ;  /* 0x0000ac0000047ab9 */ /* 0x000fe40000000a00 */
[----:B------:R-:W-:-:S04]  /*3af0*/  LEA R2, P0, R30, UR4, 0x2 ;  /* 0x000000041e027c11 */ /* 0x000fc8000f8010ff */
[----:B------:R-:W-:-:S05]  /*3b00*/  LEA.HI.X R3, R30, UR5, R31, 0x2, P0 ;  /* 0x000000051e037c11 */ /* 0x000fca00080f141f */
[----:B------:R0:W-:Y:S04]  /*3b10*/  STG.E desc[UR8][R2.64], R28 ;  /* 0x0000001c02007986 */ /* 0x0001e8000c101908 */
.L_x_571:
[----:B------:R-:W-:Y:S05]  /*3b20*/  BSYNC B1 ;  /* 0x0000000000017941 */ /* 0x000fea0003800000 */
.L_x_570:
        /* <DEDUP_REMOVED lines=21> */
.L_x_598:
[----:B------:R-:W-:Y:S05]  /*3c80*/  BSYNC B0 ;  /* 0x0000000000007941 */ /* 0x000fea0003800000 */
.L_x_597:
        /* <DEDUP_REMOVED lines=43> */
.L_x_601:
        /* <DEDUP_REMOVED lines=57> */
.L_x_600:
        /* <DEDUP_REMOVED lines=36> */
.L_x_602:
        /* <DEDUP_REMOVED lines=8> */
.L_x_604:
[----:B------:R-:W-:Y:S05]  /*4590*/  BSYNC B0 ;  /* 0x0000000000007941 */ /* 0x000fea0003800000 */
.L_x_603:
        /* <DEDUP_REMOVED lines=8> */
.L_x_599:
        /* <DEDUP_REMOVED lines=92> */
        .weak           $__internal_11_$__cuda_sm20_div_s64
        .type           $__internal_11_$__cuda_sm20_div_s64,@function
        .size           $__internal_11_$__cuda_sm20_div_s64,(.L_x_4951 - $__internal_11_$__cuda_sm20_div_s64)
$__internal_11_$__cuda_sm20_div_s64:
        /* <DEDUP_REMOVED lines=82> */
[----:B------:R-:W-:Y:S05]  /*5100*/  RET.REL.NODEC R24 `(_ZN5flash32flash_fwd_splitkv_combine_kernelI23Flash_fwd_kernel_traitsILi256ELi64ELi64ELi4ELb0ELb0EN7cutlass10bfloat16_tE19Flash_kernel_traitsILi256ELi64ELi64ELi4ES3_EELi4ELi3ELb1EEEvNS_16Flash_fwd_paramsE) ;  /* 0xffffffac18bc7950 */ /* 0x000fea0003c3ffff */
.L_x_605:
        /* <DEDUP_REMOVED lines=15> */
.L_x_4951:


//--------------------- .text._ZN5flash32flash_fwd_splitkv_combine_kernelI23Flash_fwd_kernel_traitsILi256ELi64ELi64ELi4ELb0ELb0EN7cutlass10bfloat16_tE19Flash_kernel_traitsILi256ELi64ELi64ELi4ES3_EELi4ELi2ELb1EEEvNS_16Flash_fwd_paramsE --------------------------
	.section	.text._ZN5flash32flash_fwd_splitkv_combine_kernelI23Flash_fwd_kernel_traitsILi256ELi64ELi64ELi4ELb0ELb0EN7cutlass10bfloat16_tE19Flash_kernel_traitsILi256ELi64ELi64ELi4ES3_EELi4ELi2ELb1EEEvNS_16Flash_fwd_paramsE,"ax",@progbits
	.align	128
        .global         _ZN5flash32flash_fwd_splitkv_combine_kernelI23Flash_fwd_kernel_traitsILi256ELi64ELi64ELi4ELb0ELb0EN7cutlass10bfloat16_tE19Flash_kernel_traitsILi256ELi64ELi64ELi4ES3_EELi4ELi2ELb1EEEvNS_16Flash_fwd_paramsE
        .type           _ZN5flash32flash_fwd_splitkv_combine_kernelI23Flash_fwd_kernel_traitsILi256ELi64ELi64ELi4ELb0ELb0EN7cutlass10bfloat16_tE19Flash_kernel_traitsILi256ELi64ELi64ELi4ES3_EELi4ELi2ELb1EEEvNS_16Flash_fwd_paramsE,@function
        .size           _ZN5flash32flash_fwd_splitkv_combine_kernelI23Flash_fwd_kernel_traitsILi256ELi64ELi64ELi4ELb0ELb0EN7cutlass10bfloat16_tE19Flash_kernel_traitsILi256ELi64ELi64ELi4ES3_EELi4ELi2ELb1EEEvNS_16Flash_fwd_paramsE,(.L_x_4952 - _ZN5flash32flash_fwd_splitkv_combine_kernelI23Flash_fwd_kernel_traitsILi256ELi64ELi64ELi4ELb0ELb0EN7cutlass10bfloat16_tE19Flash_kernel_traitsILi256ELi64ELi64ELi4ES3_EELi4ELi2ELb1EEEvNS_16Flash_fwd_paramsE)
        .other          _ZN5flash32flash_fwd_splitkv_combine_kernelI23Flash_fwd_kernel_traitsILi256ELi64ELi64ELi4ELb0ELb0EN7cutlass10bfloat16_tE19Flash_kernel_traitsILi256ELi64ELi64ELi4ES3_EELi4ELi2ELb1EEEvNS_16Flash_fwd_paramsE,@"STO_CUDA_ENTRY STV_DEFAULT"
_ZN5flash32flash_fwd_splitkv_combine_kernelI23Flash_fwd_kernel_traitsILi256ELi64ELi64ELi4ELb0ELb0EN7cutlass10bfloat16_tE19Flash_kernel_traitsILi256ELi64ELi64ELi4ES3_EELi4ELi2ELb1EEEvNS_16Flash_fwd_paramsE:
.text._ZN5flash32flash_fwd_splitkv_combine_kernelI23Flash_fwd_kernel_traitsILi256ELi64ELi64ELi4ELb0ELb0EN7cutlass10bfloat16_tE19Flash_kernel_traitsILi256ELi64ELi64ELi4ES3_EELi4ELi2ELb1EEEvNS_16Flash_fwd_paramsE:
        /* <DEDUP_REMOVED lines=23> */
[----:B------:R-:W-:Y:S05]  /*0170*/  CALL.REL.NOINC `($__internal_12_$__cuda_sm20_div_s64) ;  /* 0x0000004800647944 */ /* 0x000fea0003c00000 */
[----:B------:R-:W-:Y:S02]  /*0180*/  MOV R18, R0 ;  /* 0x0000000000127202 */ /* 0x000fe40000000f00 */
[----:B------:R-:W-:Y:S01]  /*0190*/  MOV R19, R21 ;  /* 0x0000001500137202 */ /* 0x000fe20000000f00 */
[----:B------:R-:W-:Y:S06]  /*01a0*/  BRA `(.L_x_607) ;  /* 0x00000000004c7947 */ /* 0x000fec0003800000 */
.L_x_606:
        /* <DEDUP_REMOVED lines=19> */
.L_x_607:
        /* <DEDUP_REMOVED lines=11> */
[----:B------:R-:W-:Y:S05]  /*0390*/  CALL.REL.NOINC `($__internal_12_$__cuda_sm20_div_s64) ;  /* 0x0000004400dc7944 */ /* 0x000fea0003c00000 */
[----:B------:R-:W-:Y:S02]  /*03a0*/  MOV R10, R0 ;  /* 0x00000000000a7202 */ /* 0x000fe40000000f00 */
[----:B------:R-:W-:Y:S01]  /*03b0*/  MOV R11, R21 ;  /* 0x00000015000b7202 */ /* 0x000fe20000000f00 */
[----:B------:R-:W-:Y:S05]  /*03c0*/  BRA `(.L_x_610) ;  /* 0x00000000004c7947 */ /* 0x000fea0003800000 */
.L_x_609:
        /* <DEDUP_REMOVED lines=19> */
.L_x_610:
[----:B------:R-:W-:Y:S05]  /*0500*/  BSYNC B0 ;  /* 0x0000000000007941 */ /* 0x000fea0003800000 */
.L_x_608:
        /* <DEDUP_REMOVED lines=44> */
[----:B------:R-:W-:Y:S05]  /*07d0*/  BRA `(.L_x_613) ;  /* 0x00000000004c7947 */ /* 0x000fea0003800000 */
.L_x_612:
        /* <DEDUP_REMOVED lines=19> */
.L_x_613:
[----:B------:R-:W-:Y:S05]  /*0910*/  BSYNC B0 ;  /* 0x0000000000007941 */ /* 0x000fea0003800000 */
.L_x_611:
        /* <DEDUP_REMOVED lines=71> */
[----:B------:R-:W-:Y:S05]  /*0d90*/  CALL.REL.NOINC `($__internal_12_$__cuda_sm20_div_s64) ;  /* 0x0000003c005c7944 */ /* 0x000fea0003c00000 */
[----:B------:R-:W-:Y:S02]  /*0da0*/  MOV R32, R0 ;  /* 0x0000000000207202 */ /* 0x000fe40000000f00 */
[----:B------:R-:W-:Y:S01]  /*0db0*/  MOV R33, R21 ;  /* 0x0000001500217202 */ /* 0x000fe20000000f00 */
[----:B------:R-:W-:Y:S05]  /*0dc0*/  BRA `(.L_x_616) ;  /* 0x00000000004c7947 */ /* 0x000fea0003800000 */
.L_x_615:
        /* <DEDUP_REMOVED lines=19> */
.L_x_616:
[----:B------:R-:W-:Y:S05]  /*0f00*/  BSYNC B0 ;  /* 0x0000000000007941 */ /* 0x000fea0003800000 */
.L_x_614:
        /* <DEDUP_REMOVED lines=44> */
.L_x_618:
        /* <DEDUP_REMOVED lines=19> */
.L_x_619:
[----:B------:R-:W-:Y:S05]  /*1300*/  BSYNC B0 ;  /* 0x0000000000007941 */ /* 0x000fea0003800000 */
.L_x_617:
        /* <DEDUP_REMOVED lines=71> */
.L_x_621:
[----:B------:R-:W-:Y:S05]  /*1780*/  BSYNC B0 ;  /* 0x0000000000007941 */ /* 0x000fea0003800000 */
.L_x_620:
        /* <DEDUP_REMOVED lines=151> */
.L_x_626:
        /* <DEDUP_REMOVED lines=22> */
.L_x_627:
[----:B------:R-:W-:Y:S05]  /*2260*/  BSYNC B0 ;  /* 0x0000000000007941 */ /* 0x000fea0003800000 */
.L_x_625:
[----:B------:R-:W-:Y:S01]  /*2270*/  LOP3.LUT R0, R19, R8, RZ, 0xfc, !PT ;  /* 0x0000000813007212 */ /* 0x000fe200078efcff */
[----:B------:R-:W-:Y:S03]  /*2280*/  BSSY B0, `(.L_x_628) ;  /* 0x0000028000007945 */ /* 0x000fe60003800000 */
[----:B------:R-:W-:-:S13]  /*2290*/  ISETP.NE.U32.AND P0, PT, R0, RZ, PT ;  /* 0x000000ff0000720c */ /* 0x000fda0003f05070 */
[----:B------:R-:W-:Y:S05]  /*22a0*/  @!P0 BRA `(.L_x_629) ;  /* 0x00000000003c8947 */ /* 0x000fea0003800000 */
[----:B------:R-:W-:Y:S01]  /*22b0*/  IMAD.MOV.U32 R24, RZ, RZ, R23 ;  /* 0x000000ffff187224 */ /* 0x000fe200078e0017 */
[----:B------:R-:W-:Y:S02]  /*22c0*/  MOV R6, R8 ;  /* 0x0000000800067202 */ /* 0x000fe40000000f00 */
[----:B------:R-:W-:Y:S02]  /*22d0*/  MOV R22, 0x22f0 ;  /* 0x000022f000167802 */ /* 0x000fe40000000f00 */
[----:B------:R-:W-:Y:S05]  /*22e0*/  CALL.REL.NOINC `($__internal_12_$__cuda_sm20_div_s64) ;  /* 0x0000002800087944 */ /* 0x000fea0003c00000 */
        /* <DEDUP_REMOVED lines=11> */
.L_x_629:
        /* <DEDUP_REMOVED lines=22> */
.L_x_630:
[----:B------:R-:W-:Y:S05]  /*2500*/  BSYNC B0 ;  /* 0x0000000000007941 */ /* 0x000fea0003800000 */
.L_x_628:
        /* <DEDUP_REMOVED lines=11> */
[----:B------:R-:W-:Y:S05]  /*25c0*/  CALL.REL.NOINC `($__internal_12_$__cuda_sm20_div_s64) ;  /* 0x0000002400507944 */ /* 0x000fea0003c00000 */
        /* <DEDUP_REMOVED lines=9> */
.L_x_632:
        /* <DEDUP_REMOVED lines=21> */
.L_x_633:
[----:B------:R-:W-:Y:S05]  /*27b0*/  BSYNC B0 ;  /* 0x0000000000007941 */ /* 0x000fea0003800000 */
.L_x_631:
        /* <DEDUP_REMOVED lines=38> */
[----:B------:R-:W-:Y:S05]  /*2a20*/  CALL.REL.NOINC `($__internal_12_$__cuda_sm20_div_s64) ;  /* 0x0000002000387944 */ /* 0x000fea0003c00000 */
        /* <DEDUP_REMOVED lines=12> */
.L_x_635:
        /* <DEDUP_REMOVED lines=23> */
.L_x_636:
[----:B------:R-:W-:Y:S05]  /*2c60*/  BSYNC B0 ;  /* 0x0000000000007941 */ /* 0x000fea0003800000 */
.L_x_634:
        /* <DEDUP_REMOVED lines=19> */
.L_x_638:
        /* <DEDUP_REMOVED lines=22> */
.L_x_639:
[----:B------:R-:W-:Y:S05]  /*2f00*/  BSYNC B0 ;  /* 0x0000000000007941 */ /* 0x000fea0003800000 */
.L_x_637:
        /* <DEDUP_REMOVED lines=22> */
.L_x_641:
        /* <DEDUP_REMOVED lines=23> */
.L_x_642:
[----:B------:R-:W-:Y:S05]  /*31e0*/  BSYNC B0 ;  /* 0x0000000000007941 */ /* 0x000fea0003800000 */
.L_x_640:
        /* <DEDUP_REMOVED lines=39> */
.L_x_644:
        /* <DEDUP_REMOVED lines=23> */
.L_x_645:
[----:B------:R-:W-:Y:S05]  /*35d0*/  BSYNC B0 ;  /* 0x0000000000007941 */ /* 0x000fea0003800000 */
.L_x_643:
        /* <DEDUP_REMOVED lines=31> */
.L_x_647:
        /* <DEDUP_REMOVED lines=23> */
.L_x_648:
[----:B------:R-:W-:Y:S05]  /*3940*/  BSYNC B0 ;  /* 0x0000000000007941 */ /* 0x000fea0003800000 */
.L_x_646:
        /* <DEDUP_REMOVED lines=21> */
.L_x_624:
[----:B------:R-:W-:Y:S02]  /*3aa0*/  ULDC.64 UR4, c[0x0][0x2b0] ;  /* 0x0000ac0000047ab9 */ /* 0x000fe40000000a00 */
[----:B------:R-:W-:-:S04]  /*3ab0*/  LEA R2, P0, R30, UR4, 0x2 ;  /* 0x000000041e027c11 */ /* 0x000fc8000f8010ff */
[----:B------:R-:W-:-:S05]  /*3ac0*/  LEA.HI.X R3, R30, UR5, R31, 0x2, P0 ;  /* 0x000000051e037c11 */ /* 0x000fca00080f141f */
[----:B------:R1:W-:Y:S04]  /*3ad0*/  STG.E desc[UR8][R2.64], R27 ;  /* 0x0000001b02007986 */ /* 0x0003e8000c101908 */
.L_x_623:
[----:B------:R-:W-:Y:S05]  /*3ae0*/  BSYNC B1 ;  /* 0x0000000000017941 */ /* 0x000fea0003800000 */
.L_x_622:
[----:B------:R-:W2:Y:S01]  /*3af0*/  S2R R23, SR_TID.X ;  /* 0x0000000000177919 */ /* 0x000ea20000002100 */
[----:B------:R-:W3:Y:S01]  /*3b00*/  LDC R11, c[0x0][0x3c4] ;  /* 0x0000f100ff0b7b82 */ /* 0x000ee20000000800 */
[----:B------:R-:W-:Y:S01]  /*3b10*/  CS2R R4, SRZ ;  /* 0x0000000000047805 */ /* 0x000fe2000001ff00 */
[----:B------:R-:W-:Y:S01]  /*3b20*/  IMAD.MOV.U32 R9, RZ, RZ, RZ ;  /* 0x000000ffff097224 */ /* 0x000fe200078e00ff */
[----:B--2---:R-:W-:-:S04]  /*3b30*/  SHF.R.S32.HI R22, RZ, 0x1f, R23 ;  /* 0x0000001fff167819 */ /* 0x004fc80000011417 */
[CC--:B------:R-:W-:Y:S02]  /*3b40*/  LEA.HI R0, R22.reuse, R23.reuse, RZ, 0x2 ;  /* 0x0000001716007211 */ /* 0x0c0fe400078f10ff */
[----:B------:R-:W-:Y:S02]  /*3b50*/  LEA.HI R22, R22, R23, RZ, 0x5 ;  /* 0x0000001716167211 */ /* 0x000fe400078f28ff */
[----:B------:R-:W-:Y:S02]  /*3b60*/  LOP3.LUT R0, R0, 0xfffffffc, RZ, 0xc0, !PT ;  /* 0xfffffffc00007812 */ /* 0x000fe400078ec0ff */
[----:B01----:R-:W-:Y:S02]  /*3b70*/  LOP3.LUT R2, R22, 0x3fffffe0, RZ, 0xc0, !PT ;  /* 0x3fffffe016027812 */ /* 0x003fe400078ec0ff */
[----:B------:R-:W-:Y:S01]  /*3b80*/  SHF.R.S32.HI R22, RZ, 0x5, R22 ;  /* 0x00000005ff167819 */ /* 0x000fe20000011416 */
[----:B------:R-:W-:-:S05]  /*3b90*/  IMAD.IADD R0, R23, 0x1, -R0 ;  /* 0x0000000117007824 */ /* 0x000fca00078e0a00 */
[----:B---3--:R-:W-:Y:S01]  /*3ba0*/  ISETP.GE.AND P0, PT, R0, R11, PT ;  /* 0x0000000b0000720c */ /* 0x008fe20003f06270 */
[----:B------:R-:W-:-:S03]  /*3bb0*/  IMAD.MOV.U32 R0, RZ, RZ, RZ ;  /* 0x000000ffff007224 */ /* 0x000fc600078e00ff */
[C---:B------:R-:W-:Y:S01]  /*3bc0*/  ISETP.GT.OR P0, PT, R23.reuse, 0xf, P0 ;  /* 0x0000000f1700780c */ /* 0x040fe20000704670 */
[----:B------:R-:W-:Y:S01]  /*3bd0*/  IMAD.IADD R23, R23, 0x1, -R2 ;  /* 0x0000000117177824 */ /* 0x000fe200078e0a02 */
[----:B------:R-:W-:-:S03]  /*3be0*/  CS2R R2, SRZ ;  /* 0x0000000000027805 */ /* 0x000fc6000001ff00 */
[----:B------:R-:W-:-:S08]  /*3bf0*/  IMAD.SHL.U32 R23, R23, 0x4, RZ ;  /* 0x0000000417177824 */ /* 0x000fd000078e00ff */
[----:B------:R-:W-:-:S04]  /*3c00*/  @!P0 FADD.FTZ R6, -R27, R28 ;  /* 0x0000001c1b068221 */ /* 0x000fc80000010100 */
[----:B------:R-:W-:-:S06]  /*3c10*/  @!P0 FMUL.FTZ R6, R6, 1.4426950216293334961 ;  /* 0x3fb8aa3b06068820 */ /* 0x000fcc0000410000 */
[----:B------:R-:W0:Y:S02]  /*3c20*/  @!P0 MUFU.EX2 R6, R6 ;  /* 0x0000000600068308 */ /* 0x000e240000000800 */
[----:B0-----:R0:W-:Y:S01]  /*3c30*/  @!P0 STS [R29], R6 ;  /* 0x000000061d008388 */ /* 0x0011e20000000800 */
[----:B------:R-:W-:Y:S01]  /*3c40*/  BAR.SYNC.DEFER_BLOCKING 0x0 ;  /* 0x0000000000007b1d */ /* 0x000fe20000010000 */
[----:B------:R-:W-:Y:S02]  /*3c50*/  ISETP.GE.AND P0, PT, R11, 0x1, PT ;  /* 0x000000010b00780c */ /* 0x000fe40003f06270 */
[----:B0-----:R-:W-:-:S11]  /*3c60*/  CS2R R6, SRZ ;  /* 0x0000000000067805 */ /* 0x001fd6000001ff00 */
        /* <DEDUP_REMOVED lines=32> */
.L_x_651:
        /* <DEDUP_REMOVED lines=57> */
.L_x_650:
        /* <DEDUP_REMOVED lines=36> */
.L_x_652:
        /* <DEDUP_REMOVED lines=8> */
.L_x_654:
[----:B------:R-:W-:Y:S05]  /*44c0*/  BSYNC B0 ;  /* 0x0000000000007941 */ /* 0x000fea0003800000 */
.L_x_653:
        /* <DEDUP_REMOVED lines=8> */
.L_x_649:
        /* <DEDUP_REMOVED lines=92> */
        .weak           $__internal_12_$__cuda_sm20_div_s64
        .type           $__internal_12_$__cuda_sm20_div_s64,@function
        .size           $__internal_12_$__cuda_sm20_div_s64,(.L_x_4952 - $__internal_12_$__cuda_sm20_div_s64)
$__internal_12_$__cuda_sm20_div_s64:
        /* <DEDUP_REMOVED lines=83> */
[----:B------:R-:W-:Y:S06]  /*5040*/  RET.REL.NODEC R38 `(_ZN5flash32flash_fwd_splitkv_combine_kernelI23Flash_fwd_kernel_traitsILi256ELi64ELi64ELi4ELb0ELb0EN7cutlass10bfloat16_tE19Flash_kernel_traitsILi256ELi64ELi64ELi4ES3_EELi4ELi2ELb1EEEvNS_16Flash_fwd_paramsE) ;  /* 0xffffffac26ec7950 */ /* 0x000fec0003c3ffff */
.L_x_655:
        /* <DEDUP_REMOVED lines=11> */
.L_x_4952:


//--------------------- .text._ZN5flash32flash_fwd_splitkv_combine_kernelI23Flash_fwd_kernel_traitsILi256ELi64ELi64ELi4ELb0ELb0EN7cutlass10bfloat16_tE19Flash_kernel_traitsILi256ELi64ELi64ELi4ES3_EELi4ELi1ELb1EEEvNS_16Flash_fwd_paramsE --------------------------
	.section	.text._ZN5flash32flash_fwd_splitkv_combine_kernelI23Flash_fwd_kernel_traitsILi256ELi64ELi64ELi4ELb0ELb0EN7cutlass10bfloat16_tE19Flash_kernel_traitsILi256ELi64ELi64ELi4ES3_EELi4ELi1ELb1EEEvNS_16Flash_fwd_paramsE,"ax",@progbits
	.align	128
        .global         _ZN5flash32flash_fwd_splitkv_combine_kernelI23Flash_fwd_kernel_traitsILi256ELi64ELi64ELi4ELb0ELb0EN7cutlass10bfloat16_tE19Flash_kernel_traitsILi256ELi64ELi64ELi4ES3_EELi4ELi1ELb1EEEvNS_16Flash_fwd_paramsE
        .type           _ZN5flash32flash_fwd_splitkv_combine_kernelI23Flash_fwd_kernel_traitsILi256ELi64ELi64ELi4ELb0ELb0EN7cutlass10bfloat16_tE19Flash_kernel_traitsILi256ELi64ELi64ELi4ES3_EELi4ELi1ELb1EEEvNS_16Flash_fwd_paramsE,@function
        .size           _ZN5flash32flash_fwd_splitkv_combine_kernelI23Flash_fwd_kernel_traitsILi256ELi64ELi64ELi4ELb0ELb0EN7cutlass10bfloat16_tE19Flash_kernel_traitsILi256ELi64ELi64ELi4ES3_EELi4ELi1ELb1EEEvNS_16Flash_fwd_paramsE,(.L_x_4953 - _ZN5flash32flash_fwd_splitkv_combine_kernelI23Flash_fwd_kernel_traitsILi256ELi64ELi64ELi4ELb0ELb0EN7cutlass10bfloat16_tE19Flash_kernel_traitsILi256ELi64ELi64ELi4ES3_EELi4ELi1ELb1EEEvNS_16Flash_fwd_paramsE)
        .other          _ZN5flash32flash_fwd_splitkv_combine_kernelI23Flash_fwd_kernel_traitsILi256ELi64ELi64ELi4ELb0ELb0EN7cutlass10bfloat16_tE19Flash_kernel_traitsILi256ELi64ELi64ELi4ES3_EELi4ELi1ELb1EEEvNS_16Flash_fwd_paramsE,@"STO_CUDA_ENTRY STV_DEFAULT"
_ZN5flash32flash_fwd_splitkv_combine_kernelI23Flash_fwd_kernel_traitsILi256ELi64ELi64ELi4ELb0ELb0EN7cutlass10bfloat16_tE19Flash_kernel_traitsILi256ELi64ELi64ELi4ES3_EELi4ELi1ELb1EEEvNS_16Flash_fwd_paramsE:
.text._ZN5flash32flash_fwd_splitkv_combine_kernelI23Flash_fwd_kernel_traitsILi256ELi64ELi64ELi4ELb0ELb0EN7cutlass10bfloat16_tE19Flash_kernel_traitsILi256ELi64ELi64ELi4ES3_EELi4ELi1ELb1EEEvNS_16Flash_fwd_paramsE:
        /* <DEDUP_REMOVED lines=23> */
[----:B------:R-:W-:Y:S05]  /*0170*/  CALL.REL.NOINC `($__internal_13_$__cuda_sm20_div_s64) ;  /* 0x0000004800887944 */ /* 0x000fea0003c00000 */
[----:B------:R-:W-:Y:S02]  /*0180*/  MOV R22, R0 ;  /* 0x0000000000167202 */ /* 0x000fe40000000f00 */
[----:B------:R-:W-:Y:S01]  /*0190*/  MOV R23, R21 ;  /* 0x0000001500177202 */ /* 0x000fe20000000f00 */
[----:B------:R-:W-:Y:S06]  /*01a0*/  BRA `(.L_x_657) ;  /* 0x00000000004c7947 */ /* 0x000fec0003800000 */
.L_x_656:
        /* <DEDUP_REMOVED lines=19> */
.L_x_657:
        /* <DEDUP_REMOVED lines=11> */
[----:B------:R-:W-:Y:S05]  /*0390*/  CALL.REL.NOINC `($__internal_13_$__cuda_sm20_div_s64) ;  /* 0x0000004800007944 */ /* 0x000fea0003c00000 */
[----:B------:R-:W-:Y:S02]  /*03a0*/  MOV R8, R0 ;  /* 0x0000000000087202 */ /* 0x000fe40000000f00 */
[----:B------:R-:W-:Y:S01]  /*03b0*/  MOV R9, R21 ;  /* 0x0000001500097202 */ /* 0x000fe20000000f00 */
[----:B------:R-:W-:Y:S05]  /*03c0*/  BRA `(.L_x_660) ;  /* 0x00000000004c7947 */ /* 0x000fea0003800000 */
.L_x_659:
        /* <DEDUP_REMOVED lines=19> */
.L_x_660:
[----:B------:R-:W-:Y:S05]  /*0500*/  BSYNC B0 ;  /* 0x0000000000007941 */ /* 0x000fea0003800000 */
.L_x_658:
[----:B------:R-:W0:Y:S01]  /*0510*/  LDC R4, c[0x0][0x2c4] ;  /* 0x0000b100ff047b82 */ /* 0x000e220000000800 */
        /* <DEDUP_REMOVED lines=42> */
[----:B------:R-:W-:Y:S05]  /*07c0*/  BRA `(.L_x_663) ;  /* 0x00000000004c7947 */ /* 0x000fea0003800000 */
.L_x_662:
        /* <DEDUP_REMOVED lines=19> */
.L_x_663:
[----:B------:R-:W-:Y:S05]  /*0900*/  BSYNC B0 ;  /* 0x0000000000007941 */ /* 0x000fea0003800000 */
.L_x_661:
        /* <DEDUP_REMOVED lines=42> */
[----:B0-----:R-:W-:Y:S01]  /*0bb0*/  IADD3 R10, RZ, -R13, RZ ;  /* 0x8000000dff0a7210 */ /* 0x001fe20007ffe0ff */
[----:B------:R-:W-:-:S04]  /*0bc0*/  IMAD.MOV.U32 R12, RZ, RZ, RZ ;  /* 0x000000ffff0c7224 */ /* 0x000fc800078e00ff */
[----:B------:R-:W-:-:S04]  /*0bd0*/  IMAD R10, R10, R11, RZ ;  /* 0x0000000b0a0a7224 */ /* 0x000fc800078e02ff */
        /* <DEDUP_REMOVED lines=13> */
[----:B------:R-:W-:Y:S01]  /*0cb0*/  @!P1 LOP3.LUT R5, RZ, R11, RZ, 0x33, !PT ;  /* 0x0000000bff059212 */ /* 0x000fe200078e33ff */
[----:B------:R-:W-:-:S03]  /*0cc0*/  IMAD R11, R0, UR5, RZ ;  /* 0x00000005000b7c24 */ /* 0x000fc6000f8e02ff */
        /* <DEDUP_REMOVED lines=12> */
[----:B------:R-:W-:Y:S05]  /*0d90*/  CALL.REL.NOINC `($__internal_13_$__cuda_sm20_div_s64) ;  /* 0x0000003c00807944 */ /* 0x000fea0003c00000 */
[----:B------:R-:W-:Y:S02]  /*0da0*/  MOV R34, R0 ;  /* 0x0000000000227202 */ /* 0x000fe40000000f00 */
[----:B------:R-:W-:Y:S01]  /*0db0*/  MOV R35, R21 ;  /* 0x0000001500237202 */ /* 0x000fe20000000f00 */
[----:B------:R-:W-:Y:S05]  /*0dc0*/  BRA `(.L_x_666) ;  /* 0x00000000004c7947 */ /* 0x000fea0003800000 */
.L_x_665:
        /* <DEDUP_REMOVED lines=19> */
.L_x_666:
[----:B------:R-:W-:Y:S05]  /*0f00*/  BSYNC B0 ;  /* 0x0000000000007941 */ /* 0x000fea0003800000 */
.L_x_664:
        /* <DEDUP_REMOVED lines=43> */
.L_x_668:
        /* <DEDUP_REMOVED lines=19> */
.L_x_669:
[----:B------:R-:W-:Y:S05]  /*12f0*/  BSYNC B0 ;  /* 0x0000000000007941 */ /* 0x000fea0003800000 */
.L_x_667:
[----:B------:R-:W0:Y:S01]  /*1300*/  LDC R19, c[0x0][0x2c4] ;  /* 0x0000b100ff137b82 */ /* 0x000e220000000800 */
[----:B------:R-:W-:Y:S01]  /*1310*/  IMAD.MOV.U32 R8, RZ, RZ, RZ ;  /* 0x000000ffff087224 */ /* 0x000fe200078e00ff */
[----:B------:R-:W1:Y:S01]  /*1320*/  S2R R25, SR_TID.X ;  /* 0x0000000000197919 */ /* 0x000e620000002100 */
        /* <DEDUP_REMOVED lines=9> */
[----:B-1----:R-:W-:-:S04]  /*13c0*/  SHF.R.S32.HI R10, RZ, 0x1f, R25 ;  /* 0x0000001fff0a7819 */ /* 0x002fc80000011419 */
[----:B------:R-:W-:Y:S01]  /*13d0*/  LEA.HI R10, R10, R25, RZ, 0x2 ;  /* 0x000000190a0a7211 */ /* 0x000fe200078f10ff */
[----:B------:R-:W0:Y:S03]  /*13e0*/  F2I.FTZ.U32.TRUNC.NTZ R9, R9 ;  /* 0x0000000900097305 */ /* 0x000e26000021f000 */
[----:B------:R-:W-:Y:S02]  /*13f0*/  SHF.R.S32.HI R26, RZ, 0x2, R10 ;  /* 0x00000002ff1a7819 */ /* 0x000fe4000001140a */
[----:B------:R-:W-:-:S05]  /*1400*/  LOP3.LUT R10, R10, 0xfffffffc, RZ, 0xc0, !PT ;  /* 0xfffffffc0a0a7812 */ /* 0x000fca00078ec0ff */
[----:B------:R-:W-:Y:S02]  /*1410*/  IMAD.IADD R10, R25, 0x1, -R10 ;  /* 0x00000001190a7824 */ /* 0x000fe400078e0a0a */
[----:B0-----:R-:W-:-:S04]  /*1420*/  IMAD.MOV R5, RZ, RZ, -R9 ;  /* 0x000000ffff057224 */ /* 0x001fc800078e0a09 */
[----:B------:R-:W-:Y:S01]  /*1430*/  IMAD R7, R5, R0, RZ ;  /* 0x0000000005077224 */ /* 0x000fe200078e02ff */
[----:B------:R-:W-:Y:S02]  /*1440*/  IABS R5, R6 ;  /* 0x0000000600057213 */ /* 0x000fe40000000000 */
[----:B------:R-:W-:Y:S01]  /*1450*/  LOP3.LUT R6, R6, R19, RZ, 0x3c, !PT ;  /* 0x0000001306067212 */ /* 0x000fe200078e3cff */
[----:B------:R-:W-:-:S03]  /*1460*/  IMAD.HI.U32 R7, R9, R7, R8 ;  /* 0x0000000709077227 */ /* 0x000fc600078e0008 */
[----:B------:R-:W-:-:S03]  /*1470*/  ISETP.GE.AND P1, PT, R6, RZ, PT ;  /* 0x000000ff0600720c */ /* 0x000fc60003f26270 */
        /* <DEDUP_REMOVED lines=11> */
[----:B------:R-:W0:Y:S04]  /*1530*/  LDC R5, c[0x0][0x270] ;  /* 0x00009c00ff057b82 */ /* 0x000e280000000800 */
[----:B------:R-:W-:Y:S01]  /*1540*/  @P3 VIADD R7, R7, 0x1 ;  /* 0x0000000107073836 */ /* 0x000fe20000000000 */
[----:B------:R-:W-:-:S03]  /*1550*/  ISETP.GT.AND P3, PT, R25, 0x7, PT ;  /* 0x000000071900780c */ /* 0x000fc60003f64270 */
[----:B------:R-:W-:Y:S01]  /*1560*/  @!P1 IMAD.MOV R7, RZ, RZ, -R7 ;  /* 0x000000ffff079224 */ /* 0x000fe200078e0a07 */
[----:B------:R-:W-:Y:S02]  /*1570*/  @!P0 LOP3.LUT R7, RZ, R19, RZ, 0x33, !PT ;  /* 0x00000013ff078212 */ /* 0x000fe400078e33ff */
[----:B------:R-:W-:-:S03]  /*1580*/  ISETP.GE.AND P0, PT, R26, UR5, PT ;  /* 0x000000051a007c0c */ /* 0x000fc6000bf06270 */
[----:B------:R-:W-:-:S04]  /*1590*/  IMAD R7, R0, R7, RZ ;  /* 0x0000000700077224 */ /* 0x000fc800078e02ff */
[----:B------:R-:W1:Y:S01]  /*15a0*/  @!P3 S2R R9, SR_CgaCtaId ;  /* 0x000000000009b919 */ /* 0x000e620000008800 */
[----:B------:R-:W-:Y:S02]  /*15b0*/  IABS R27, R7 ;  /* 0x00000007001b7213 */ /* 0x000fe40000000000 */
[----:B------:R-:W-:Y:S02]  /*15c0*/  @!P3 MOV R0, 0x400 ;  /* 0x000004000000b802 */ /* 0x000fe40000000f00 */
[----:B------:R-:W2:Y:S01]  /*15d0*/  I2F.RP R6, R27 ;  /* 0x0000001b00067306 */ /* 0x000ea20000209400 */
[----:B0-----:R-:W-:Y:S01]  /*15e0*/  IABS R21, R5 ;  /* 0x0000000500157213 */ /* 0x001fe20000000000 */
[----:B------:R-:W-:-:S06]  /*15f0*/  VIADD R12, R27, UR4 ;  /* 0x000000041b0c7c36 */ /* 0x000fcc0008000000 */
[----:B--2---:R-:W0:Y:S01]  /*1600*/  MUFU.RCP R6, R6 ;  /* 0x0000000600067308 */ /* 0x004e220000001000 */
[----:B-1----:R-:W-:-:S07]  /*1610*/  @!P3 LEA R9, R9, R0, 0x18 ;  /* 0x000000000909b211 */ /* 0x002fce00078ec0ff */
[----:B------:R1:W2:Y:S01]  /*1620*/  I2F.U32.RP R0, R21 ;  /* 0x0000001500007306 */ /* 0x0002a20000209000 */
[----:B------:R-:W-:-:S04]  /*1630*/  @!P3 IMAD R9, R26, 0x14, R9 ;  /* 0x000000141a09b824 */ /* 0x000fc800078e0209 */
        /* <DEDUP_REMOVED lines=17> */
[----:B------:R-:W-:-:S06]  /*1750*/  LEA.HI.X R29, R36, UR5, R8, 0x2, P0 ;  /* 0x00000005241d7c11 */ /* 0x000fcc00080f1408 */
[----:B------:R3:W5:Y:S03]  /*1760*/  LDG.E R29, desc[UR8][R28.64] ;  /* 0x000000081c1d7981 */ /* 0x000766000c1e1900 */
.L_x_671:
[----:B------:R-:W-:Y:S05]  /*1770*/  BSYNC B0 ;  /* 0x0000000000007941 */ /* 0x000fea0003800000 */
.L_x_670:
[----:B-----5:R4:W-:Y:S01]  /*1780*/  @!P3 STS [R24], R29 ;  /* 0x0000001d1800b388 */ /* 0x0209e20000000800 */
[----:B------:R-:W-:Y:S01]  /*1790*/  BSSY B0, `(.L_x_672) ;  /* 0x000000f000007945 */ /* 0x000fe20003800000 */
[----:B------:R-:W-:Y:S01]  /*17a0*/  MOV R30, 0xff800000 ;  /* 0xff800000001e7802 */ /* 0x000fe20000000f00 */
[----:B------:R-:W-:Y:S06]  /*17b0*/  BAR.SYNC.DEFER_BLOCKING 0x0 ;  /* 0x0000000000007b1d */ /* 0x000fec0000010000 */
[----:B------:R-:W-:Y:S05]  /*17c0*/  @P3 BRA `(.L_x_673) ;  /* 0x00000000002c3947 */ /* 0x000fea0003800000 */
[----:B------:R-:W5:Y:S01]  /*17d0*/  S2R R8, SR_CgaCtaId ;  /* 0x0000000000087919 */ /* 0x000f620000008800 */
[----:B----4-:R-:W-:Y:S02]  /*17e0*/  LEA.HI R24, R25, R25, RZ, 0x1 ;  /* 0x0000001919187211 */ /* 0x010fe400078f08ff */
[----:B------:R-:W-:Y:S02]  /*17f0*/  MOV R9, 0x400 ;  /* 0x0000040000097802 */ /* 0x000fe40000000f00 */
[C---:B------:R-:W-:Y:S01]  /*1800*/  LOP3.LUT R10, R24.reuse, 0xfffffffe, RZ, 0xc0, !PT ;  /* 0xfffffffe180a7812 */ /* 0x040fe200078ec0ff */
[----:B------:R-:W-:Y:S01]  /*1810*/  IMAD.SHL.U32 R24, R24, 0x2, RZ ;  /* 0x0000000218187824 */ /* 0x000fe200078e00ff */
[----:B-----5:R-:W-:-:S03]  /*1820*/  LEA R8, R8, R9, 0x18 ;  /* 0x0000000908087211 */ /* 0x020fc600078ec0ff */
[----:B------:R-:W-:-:S04]  /*1830*/  IMAD.IADD R9, R25, 0x1, -R10 ;  /* 0x0000000119097824 */ /* 0x000fc800078e0a0a */
[----:B------:R-:W-:Y:S01]  /*1840*/  IMAD R8, R9, 0x14, R8 ;  /* 0x0000001409087824 */ /* 0x000fe200078e0208 */
[----:B------:R-:W-:-:S05]  /*1850*/  LOP3.LUT R9, R24, 0xfffffffc, RZ, 0xc0, !PT ;  /* 0xfffffffc18097812 */ /* 0x000fca00078ec0ff */
[----:B------:R-:W-:-:S05]  /*1860*/  IMAD.IADD R8, R8, 0x1, R9 ;  /* 0x0000000108087824 */ /* 0x000fca00078e0209 */
[----:B------:R4:W0:Y:S02]  /*1870*/  LDS R30, [R8] ;  /* 0x00000000081e7984 */ /* 0x0008240000000800 */
.L_x_673:
[----:B------:R-:W-:Y:S05]  /*1880*/  BSYNC B0 ;  /* 0x0000000000007941 */ /* 0x000fea0003800000 */
.L_x_672:
[----:B--2---:R-:W2:Y:S01]  /*1890*/  MUFU.RCP R0, R0 ;  /* 0x0000000000007308 */ /* 0x004ea20000001000 */
[----:B0-----:R-:W0:Y:S01]  /*18a0*/  SHFL.BFLY PT, R9, R30, 0x1, 0x1f ;  /* 0x0c201f001e097f89 */ /* 0x001e2200000e0000 */
[----:B------:R-:W-:Y:S01]  /*18b0*/  VIADD R38, R6, 0xffffffe ;  /* 0x0ffffffe06267836 */ /* 0x000fe20000000000 */
[----:B------:R-:W-:Y:S01]  /*18c0*/  IABS R10, R7 ;  /* 0x00000007000a7213 */ /* 0x000fe20000000000 */
[----:B------:R-:W-:Y:S01]  /*18d0*/  BSSY B1, `(.L_x_674) ;  /* 0x0000223000017945 */ /* 0x000fe20003800000 */
[----:B----4-:R-:W-:-:S03]  /*18e0*/  IABS R24, R12 ;  /* 0x0000000c00187213 */ /* 0x010fc60000000000 */
[----:B------:R-:W4:Y:S01]  /*18f0*/  F2I.FTZ.U32.TRUNC.NTZ R39, R38 ;  /* 0x0000002600277305 */ /* 0x000f22000021f000 */
[----:B------:R-:W-:Y:S02]  /*1900*/  IMAD.MOV R10, RZ, RZ, -R10 ;  /* 0x000000ffff0a7224 */ /* 0x000fe400078e0a0a */
[----:B--2---:R-:W-:Y:S01]  /*1910*/  VIADD R36, R0, 0xffffffe ;  /* 0x0ffffffe00247836 */ /* 0x004fe20000000000 */
[----:B------:R-:W-:Y:S02]  /*1920*/  IABS R0, R4 ;  /* 0x0000000400007213 */ /* 0x000fe40000000000 */
[----:B------:R-:W-:Y:S02]  /*1930*/  LOP3.LUT R4, R4, R5, RZ, 0x3c, !PT ;  /* 0x0000000504047212 */ /* 0x000fe400078e3cff */
[----:B------:R-:W2:Y:S01]  /*1940*/  F2I.FTZ.U32.TRUNC.NTZ R37, R36 ;  /* 0x0000002400257305 */ /* 0x000ea2000021f000 */
[----:B----4-:R-:W-:Y:S01]  /*1950*/  IMAD.MOV R6, RZ, RZ, -R39 ;  /* 0x000000ffff067224 */ /* 0x010fe200078e0a27 */
[----:B0-----:R-:W-:Y:S01]  /*1960*/  FMNMX.FTZ R9, R9, R30, !PT ;  /* 0x0000001e09097209 */ /* 0x001fe20007810000 */
[----:B------:R-:W-:-:S02]  /*1970*/  IMAD.MOV.U32 R38, RZ, RZ, RZ ;  /* 0x000000ffff267224 */ /* 0x000fc400078e00ff */
[----:B------:R-:W-:Y:S01]  /*1980*/  IMAD R29, R6, R27, RZ ;  /* 0x0000001b061d7224 */ /* 0x000fe200078e02ff */
[----:B------:R-:W-:Y:S02]  /*1990*/  FSETP.NEU.FTZ.AND P0, PT, R9, -INF , PT ;  /* 0xff8000000900780b */ /* 0x000fe40003f1d000 */
[----:B------:R-:W-:Y:S01]  /*19a0*/  IABS R6, R5 ;  /* 0x0000000500067213 */ /* 0x000fe20000000000 */
[----:B------:R-:W-:Y:S01]  /*19b0*/  IMAD.HI.U32 R29, R39, R29, R38 ;  /* 0x0000001d271d7227 */ /* 0x000fe200078e0026 */
[----:B------:R-:W-:-:S03]  /*19c0*/  FSEL R9, R9, RZ, P0 ;  /* 0x000000ff09097208 */ /* 0x000fc60000000000 */
[----:B--2---:R-:W-:Y:S02]  /*19d0*/  IMAD.MOV R8, RZ, RZ, -R37 ;  /* 0x000000ffff087224 */ /* 0x004fe400078e0a25 */
[----:B------:R-:W-:Y:S01]  /*19e0*/  FADD.FTZ R26, -R9, R30 ;  /* 0x0000001e091a7221 */ /* 0x000fe20000010100 */
[----:B------:R-:W-:Y:S02]  /*19f0*/  IMAD.MOV.U32 R36, RZ, RZ, RZ ;  /* 0x000000ffff247224 */ /* 0x000fe400078e00ff */
[----:B------:R-:W-:Y:S02]  /*1a00*/  IMAD R8, R8, R21, RZ ;  /* 0x0000001508087224 */ /* 0x000fe400078e02ff */
[----:B------:R-:W-:Y:S01]  /*1a10*/  FMUL.FTZ R26, R26, 1.4426950216293334961 ;  /* 0x3fb8aa3b1a1a7820 */ /* 0x000fe20000410000 */
[----:B------:R-:W-:-:S04]  /*1a20*/  IMAD.HI.U32 R29, R29, R24, RZ ;  /* 0x000000181d1d7227 */ /* 0x000fc800078e00ff */
[----:B------:R-:W-:Y:S01]  /*1a30*/  IMAD.HI.U32 R37, R37, R8, R36 ;  /* 0x0000000825257227 */ /* 0x000fe200078e0024 */
[----:B------:R-:W0:Y:S01]  /*1a40*/  MUFU.EX2 R26, R26 ;  /* 0x0000001a001a7308 */ /* 0x000e220000000800 */
[C---:B------:R-:W-:Y:S02]  /*1a50*/  LOP3.LUT R8, R12.reuse, R27, RZ, 0x3c, !PT ;  /* 0x0000001b0c087212 */ /* 0x040fe400078e3cff */
[----:B------:R-:W-:Y:S01]  /*1a60*/  IMAD R10, R29, R10, R24 ;  /* 0x0000000a1d0a7224 */ /* 0x000fe200078e0218 */
[----:B------:R-:W-:Y:S01]  /*1a70*/  LOP3.LUT R12, R12, R5, RZ, 0x3c, !PT ;  /* 0x000000050c0c7212 */ /* 0x000fe200078e3cff */
[----:B------:R-:W-:Y:S01]  /*1a80*/  IMAD.MOV R39, RZ, RZ, -R6 ;  /* 0x000000ffff277224 */ /* 0x000fe200078e0a06 */
[----:B------:R-:W-:Y:S01]  /*1a90*/  ISETP.GE.AND P2, PT, R8, RZ, PT ;  /* 0x000000ff0800720c */ /* 0x000fe20003f46270 */
[----:B------:R-:W-:Y:S01]  /*1aa0*/  IMAD.HI.U32 R6, R37, R0, RZ ;  /* 0x0000000025067227 */ /* 0x000fe200078e00ff */
[----:B------:R-:W-:Y:S01]  /*1ab0*/  ISETP.GT.U32.AND P4, PT, R27, R10, PT ;  /* 0x0000000a1b00720c */ /* 0x000fe20003f84070 */
[----:B------:R-:W2:Y:S02]  /*1ac0*/  LDC.U8 R8, c[0x0][0x3d9] ;  /* 0x0000f640ff087b82 */ /* 0x000ea40000000000 */
[----:B------:R-:W-:-:S04]  /*1ad0*/  IMAD.HI.U32 R37, R37, R24, RZ ;  /* 0x0000001825257227 */ /* 0x000fc800078e00ff */
[-C--:B------:R-:W-:Y:S02]  /*1ae0*/  IMAD R0, R6, R39.reuse, R0 ;  /* 0x0000002706007224 */ /* 0x080fe400078e0200 */
[----:B------:R-:W-:Y:S01]  /*1af0*/  IMAD R24, R37, R39, R24 ;  /* 0x0000002725187224 */ /* 0x000fe200078e0218 */
[----:B0-----:R-:W0:Y:S01]  /*1b00*/  SHFL.BFLY PT, R41, R26, 0x1, 0x1f ;  /* 0x0c201f001a297f89 */ /* 0x001e2200000e0000 */
[----:B------:R-:W-:Y:S02]  /*1b10*/  LOP3.LUT R39, RZ, R5, RZ, 0x33, !PT ;  /* 0x00000005ff277212 */ /* 0x000fe400078e33ff */
[----:B------:R-:W-:Y:S01]  /*1b20*/  ISETP.GT.U32.AND P1, PT, R21, R0, PT ;  /* 0x000000001500720c */ /* 0x000fe20003f24070 */
[----:B------:R-:W-:Y:S01]  /*1b30*/  @!P4 VIADD R29, R29, 0x1 ;  /* 0x000000011d1dc836 */ /* 0x000fe20000000000 */
[----:B------:R-:W-:Y:S02]  /*1b40*/  ISETP.GT.U32.AND P0, PT, R21, R24, PT ;  /* 0x000000181500720c */ /* 0x000fe40003f04070 */
[----:B------:R-:W-:-:S04]  /*1b50*/  @!P4 IADD3 R10, R10, -R27, RZ ;  /* 0x8000001b0a0ac210 */ /* 0x000fc80007ffe0ff */
[----:B------:R-:W-:Y:S02]  /*1b60*/  ISETP.GE.U32.AND P5, PT, R10, R27, PT ;  /* 0x0000001b0a00720c */ /* 0x000fe40003fa6070 */
[----:B------:R-:W-:-:S03]  /*1b70*/  SHF.R.S32.HI R10, RZ, 0x1f, R7 ;  /* 0x0000001fff0a7819 */ /* 0x000fc60000011407 */
[--C-:B------:R-:W-:Y:S02]  /*1b80*/  @!P1 IMAD.IADD R0, R0, 0x1, -R21.reuse ;  /* 0x0000000100009824 */ /* 0x100fe400078e0a15 */
[----:B------:R-:W-:Y:S02]  /*1b90*/  @!P0 IMAD.IADD R24, R24, 0x1, -R21 ;  /* 0x0000000118188824 */ /* 0x000fe400078e0a15 */
[----:B------:R-:W-:Y:S01]  /*1ba0*/  @!P1 VIADD R6, R6, 0x1 ;  /* 0x0000000106069836 */ /* 0x000fe20000000000 */
[-C--:B------:R-:W-:Y:S01]  /*1bb0*/  ISETP.GE.U32.AND P4, PT, R0, R21.reuse, PT ;  /* 0x000000150000720c */ /* 0x080fe20003f86070 */
[----:B------:R-:W-:Y:S01]  /*1bc0*/  @!P0 VIADD R37, R37, 0x1 ;  /* 0x0000000125258836 */ /* 0x000fe20000000000 */
[----:B------:R-:W-:Y:S01]  /*1bd0*/  ISETP.GE.U32.AND P6, PT, R24, R21, PT ;  /* 0x000000151800720c */ /* 0x000fe20003fc6070 */
[----:B------:R-:W-:Y:S01]  /*1be0*/  @P5 VIADD R29, R29, 0x1 ;  /* 0x000000011d1d5836 */ /* 0x000fe20000000000 */
[C---:B------:R-:W-:Y:S01]  /*1bf0*/  ISETP.GT.AND P5, PT, R3.reuse, RZ, PT ;  /* 0x000000ff0300720c */ /* 0x040fe20003fa4270 */
[----:B0-----:R-:W-:Y:S01]  /*1c00*/  FADD.FTZ R41, R26, R41 ;  /* 0x000000291a297221 */ /* 0x001fe20000010000 */
[----:B------:R-:W-:Y:S01]  /*1c10*/  ISETP.GE.AND P0, PT, R4, RZ, PT ;  /* 0x000000ff0400720c */ /* 0x000fe20003f06270 */
[----:B-1----:R-:W-:Y:S01]  /*1c20*/  IMAD.MOV.U32 R21, RZ, RZ, R29 ;  /* 0x000000ffff157224 */ /* 0x002fe200078e001d */
[----:B------:R-:W-:Y:S01]  /*1c30*/  ISETP.GE.AND P1, PT, R12, RZ, PT ;  /* 0x000000ff0c00720c */ /* 0x000fe20003f26270 */
[----:B------:R-:W-:Y:S01]  /*1c40*/  IMAD.MOV.U32 R29, RZ, RZ, 0x7f800000 ;  /* 0x7f800000ff1d7424 */ /* 0x000fe200078e00ff */
[----:B------:R-:W-:Y:S01]  /*1c50*/  SHF.R.S32.HI R4, RZ, 0x1f, R3 ;  /* 0x0000001fff047819 */ /* 0x000fe20000011403 */
[----:B------:R-:W-:Y:S01]  /*1c60*/  @!P2 IMAD.MOV R21, RZ, RZ, -R21 ;  /* 0x000000ffff15a224 */ /* 0x000fe200078e0a15 */
[----:B------:R-:W-:-:S02]  /*1c70*/  LEA.HI.SX32 R0, R3, 0x1, 0x1 ;  /* 0x0000000103007811 */ /* 0x000fc400078f0aff */
[----:B------:R-:W-:Y:S01]  /*1c80*/  @P4 IADD3 R6, R6, 0x1, RZ ;  /* 0x0000000106064810 */ /* 0x000fe20007ffe0ff */
[----:B------:R-:W-:Y:S01]  /*1c90*/  @P6 VIADD R37, R37, 0x1 ;  /* 0x0000000125256836 */ /* 0x000fe20000000000 */
[----:B------:R-:W-:Y:S01]  /*1ca0*/  FSETP.NE.FTZ.AND P4, PT, R41, RZ, PT ;  /* 0x000000ff2900720b */ /* 0x000fe20003f95000 */
[----:B------:R-:W-:Y:S01]  /*1cb0*/  @!P5 IMAD.MOV R0, RZ, RZ, R4 ;  /* 0x000000ffff00d224 */ /* 0x000fe200078e0204 */
[----:B------:R-:W-:Y:S01]  /*1cc0*/  ISETP.NE.AND P6, PT, R7, RZ, PT ;  /* 0x000000ff0700720c */ /* 0x000fe20003fc5270 */
[----:B------:R-:W-:Y:S01]  /*1cd0*/  IMAD.MOV.U32 R4, RZ, RZ, R6 ;  /* 0x000000ffff047224 */ /* 0x000fe200078e0006 */
[----:B------:R-:W-:Y:S02]  /*1ce0*/  MOV R6, R37 ;  /* 0x0000002500067202 */ /* 0x000fe40000000f00 */
[----:B------:R-:W-:Y:S01]  /*1cf0*/  ISETP.NE.AND P2, PT, R5, RZ, PT ;  /* 0x000000ff0500720c */ /* 0x000fe20003f45270 */
[----:B------:R-:W-:Y:S01]  /*1d00*/  @!P0 IMAD.MOV R4, RZ, RZ, -R4 ;  /* 0x000000ffff048224 */ /* 0x000fe200078e0a04 */
[----:B------:R-:W-:Y:S01]  /*1d10*/  ISETP.GT.AND P0, PT, R7, RZ, PT ;  /* 0x000000ff0700720c */ /* 0x000fe20003f04270 */
[----:B------:R-:W-:Y:S01]  /*1d20*/  @!P1 IMAD.MOV R6, RZ, RZ, -R6 ;  /* 0x000000ffff069224 */ /* 0x000fe200078e0a06 */
[----:B--2---:R-:W-:-:S02]  /*1d30*/  ISETP.NE.AND P1, PT, R8, RZ, PT ;  /* 0x000000ff0800720c */ /* 0x004fc40003f25270 */
[C---:B------:R-:W-:Y:S02]  /*1d40*/  SEL R37, R39.reuse, R4, !P2 ;  /* 0x0000000427257207 */ /* 0x040fe40005000000 */
[----:B------:R-:W-:Y:S01]  /*1d50*/  SEL R39, R39, R6, !P2 ;  /* 0x0000000627277207 */ /* 0x000fe20005000000 */
[----:B------:R-:W0:Y:S01]  /*1d60*/  @P4 MUFU.LG2 R4, R41 ;  /* 0x0000002900044308 */ /* 0x000e220000000c00 */
[----:B------:R-:W-:Y:S02]  /*1d70*/  LOP3.LUT R6, R25, 0x1, RZ, 0xc0, !PT ;  /* 0x0000000119067812 */ /* 0x000fe400078ec0ff */
[----:B------:R-:W-:Y:S02]  /*1d80*/  @!P6 LOP3.LUT R21, RZ, R27, RZ, 0x33, !PT ;  /* 0x0000001bff15e212 */ /* 0x000fe400078e33ff */
[----:B------:R-:W-:Y:S02]  /*1d90*/  ISETP.EQ.U32.OR P5, PT, R6, 0x1, P3 ;  /* 0x000000010600780c */ /* 0x000fe40001fa2470 */
[----:B------:R-:W-:-:S02]  /*1da0*/  SEL R36, R19, 0x1, !P1 ;  /* 0x0000000113247807 */ /* 0x000fc40004800000 */
[----:B------:R-:W-:Y:S02]  /*1db0*/  ISETP.LT.U32.AND P2, PT, R22, R21, PT ;  /* 0x000000151600720c */ /* 0x000fe40003f41070 */
[----:B------:R-:W-:Y:S01]  /*1dc0*/  SHF.R.S32.HI R27, RZ, 0x1f, R21 ;  /* 0x0000001fff1b7819 */ /* 0x000fe20000011415 */
[-C--:B------:R-:W-:Y:S01]  /*1dd0*/  IMAD R37, R37, R36.reuse, RZ ;  /* 0x0000002425257224 */ /* 0x080fe200078e02ff */
[----:B------:R-:W-:Y:S01]  /*1de0*/  LEA.HI.SX32 R8, R7, 0x1, 0x1 ;  /* 0x0000000107087811 */ /* 0x000fe200078f0aff */
[----:B------:R-:W-:Y:S01]  /*1df0*/  @!P0 IMAD.MOV R8, RZ, RZ, R10 ;  /* 0x000000ffff088224 */ /* 0x000fe200078e020a */
[----:B------:R-:W-:Y:S01]  /*1e00*/  ISETP.LT.AND.EX P2, PT, R23, R27, PT, P2 ;  /* 0x0000001b1700720c */ /* 0x000fe20003f41320 */
[----:B------:R-:W-:Y:S02]  /*1e10*/  IMAD R19, R39, R36, RZ ;  /* 0x0000002427137224 */ /* 0x000fe400078e02ff */
[----:B0-----:R-:W-:Y:S01]  /*1e20*/  @P4 FFMA.FTZ R29, R4, 0.69314718246459960938, R9 ;  /* 0x3f317218041d4823 */ /* 0x001fe20000010009 */
[----:B------:R-:W-:Y:S01]  /*1e30*/  IMAD R9, R0, R37, RZ ;  /* 0x0000002500097224 */ /* 0x000fe200078e02ff */
[----:B------:R-:W-:Y:S01]  /*1e40*/  SEL R12, R22, R21, P2 ;  /* 0x00000015160c7207 */ /* 0x000fe20001000000 */
[----:B------:R-:W-:Y:S01]  /*1e50*/  IMAD R8, R19, R8, RZ ;  /* 0x0000000813087224 */ /* 0x000fe200078e02ff */
[----:B------:R-:W-:Y:S01]  /*1e60*/  SEL R10, R23, R27, P2 ;  /* 0x0000001b170a7207 */ /* 0x000fe20001000000 */
        /* <DEDUP_REMOVED lines=34> */
[----:B---3--:R-:W-:Y:S01]  /*2090*/  IMAD.MOV.U32 R28, RZ, RZ, R38 ;  /* 0x000000ffff1c7224 */ /* 0x008fe200078e0026 */
[----:B------:R-:W-:Y:S01]  /*20a0*/  MOV R23, R39 ;  /* 0x0000002700177202 */ /* 0x000fe20000000f00 */
[----:B------:R-:W-:Y:S01]  /*20b0*/  IMAD.MOV.U32 R24, RZ, RZ, R42 ;  /* 0x000000ffff187224 */ /* 0x000fe200078e002a */
[----:B------:R-:W-:Y:S02]  /*20c0*/  MOV R22, 0x20e0 ;  /* 0x000020e000167802 */ /* 0x000fe40000000f00 */
[----:B------:R-:W-:Y:S05]  /*20d0*/  CALL.REL.NOINC `($__internal_13_$__cuda_sm20_div_s64) ;  /* 0x0000002800b07944 */ /* 0x000fea0003c00000 */
[----:B------:R-:W-:Y:S02]  /*20e0*/  IADD3 R23, P0, RZ, -R0, RZ ;  /* 0x80000000ff177210 */ /* 0x000fe40007f1e0ff */
[-C--:B------:R-:W-:Y:S02]  /*20f0*/  MOV R43, R21.reuse ;  /* 0x00000015002b7202 */ /* 0x080fe40000000f00 */
[----:B------:R-:W-:Y:S01]  /*2100*/  IADD3.X R19, RZ, ~R21, RZ, P0, !PT ;  /* 0x80000015ff137210 */ /* 0x000fe200007fe4ff */
[----:B------:R-:W-:-:S04]  /*2110*/  IMAD.WIDE.U32 R38, R42, R23, R38 ;  /* 0x000000172a267225 */ /* 0x000fc800078e0026 */
[----:B------:R-:W-:Y:S01]  /*2120*/  IMAD R22, R19, R42, RZ ;  /* 0x0000002a13167224 */ /* 0x000fe200078e02ff */
[----:B------:R-:W-:Y:S02]  /*2130*/  MOV R32, R38 ;  /* 0x0000002600207202 */ /* 0x000fe40000000f00 */
[----:B------:R-:W-:Y:S01]  /*2140*/  MOV R42, R0 ;  /* 0x00000000002a7202 */ /* 0x000fe20000000f00 */
[----:B------:R-:W-:-:S05]  /*2150*/  IMAD R23, R5, R23, R22 ;  /* 0x0000001705177224 */ /* 0x000fca00078e0216 */
[----:B------:R-:W-:Y:S01]  /*2160*/  IADD3 R23, R39, R23, RZ ;  /* 0x0000001727177210 */ /* 0x000fe20007ffe0ff */
[----:B------:R-:W-:Y:S05]  /*2170*/  BRA `(.L_x_679) ;  /* 0x00000000005c7947 */ /* 0x000fea0003800000 */
.L_x_678:
        /* <DEDUP_REMOVED lines=23> */
.L_x_679:
[----:B------:R-:W-:Y:S05]  /*22f0*/  BSYNC B0 ;  /* 0x0000000000007941 */ /* 0x000fea0003800000 */
.L_x_677:
[----:B------:R-:W-:Y:S01]  /*2300*/  LOP3.LUT R0, R23, R2, RZ, 0xfc, !PT ;  /* 0x0000000217007212 */ /* 0x000fe200078efcff */
[----:B------:R-:W-:Y:S03]  /*2310*/  BSSY B0, `(.L_x_680) ;  /* 0x0000029000007945 */ /* 0x000fe60003800000 */
[----:B------:R-:W-:-:S13]  /*2320*/  ISETP.NE.U32.AND P0, PT, R0, RZ, PT ;  /* 0x000000ff0000720c */ /* 0x000fda0003f05070 */
[----:B------:R-:W-:Y:S05]  /*2330*/  @!P0 BRA `(.L_x_681) ;  /* 0x0000000000408947 */ /* 0x000fea0003800000 */
[----:B---3--:R-:W-:Y:S01]  /*2340*/  IMAD.MOV.U32 R28, RZ, RZ, R32 ;  /* 0x000000ffff1c7224 */ /* 0x008fe200078e0020 */
[----:B------:R-:W-:Y:S01]  /*2350*/  MOV R24, R33 ;  /* 0x0000002100187202 */ /* 0x000fe20000000f00 */
[----:B------:R-:W-:Y:S01]  /*2360*/  IMAD.MOV.U32 R5, RZ, RZ, R2 ;  /* 0x000000ffff057224 */ /* 0x000fe200078e0002 */
[----:B------:R-:W-:Y:S02]  /*2370*/  MOV R22, 0x2390 ;  /* 0x0000239000167802 */ /* 0x000fe40000000f00 */
[----:B------:R-:W-:Y:S05]  /*2380*/  CALL.REL.NOINC `($__internal_13_$__cuda_sm20_div_s64) ;  /* 0x0000002800047944 */ /* 0x000fea0003c00000 */
        /* <DEDUP_REMOVED lines=11> */
.L_x_681:
        /* <DEDUP_REMOVED lines=22> */
.L_x_682:
[----:B------:R-:W-:Y:S05]  /*25a0*/  BSYNC B0 ;  /* 0x0000000000007941 */ /* 0x000fea0003800000 */
.L_x_680:
[----:B------:R-:W0:Y:S01]  /*25b0*/  LDC.64 R26, c[0x0][0x2c0] ;  /* 0x0000b000ff1a7b82 */ /* 0x000e220000000a00 */
[----:B------:R-:W-:Y:S01]  /*25c0*/  LOP3.LUT R0, R39, R4, RZ, 0xfc, !PT ;  /* 0x0000000427007212 */ /* 0x000fe200078efcff */
[----:B------:R-:W-:Y:S03]  /*25d0*/  BSSY B0, `(.L_x_683) ;  /* 0x000002a000007945 */ /* 0x000fe60003800000 */
[----:B------:R-:W-:Y:S01]  /*25e0*/  ISETP.NE.U32.AND P0, PT, R0, RZ, PT ;  /* 0x000000ff0000720c */ /* 0x000fe20003f05070 */
[C---:B0-----:R-:W-:Y:S01]  /*25f0*/  IMAD R2, R26.reuse, R27, RZ ;  /* 0x0000001b1a027224 */ /* 0x041fe200078e02ff */
[----:B------:R-:W-:-:S11]  /*2600*/  SEL R26, R26, 0x1, P1 ;  /* 0x000000011a1a7807 */ /* 0x000fd60000800000 */
[----:B------:R-:W-:Y:S05]  /*2610*/  @!P0 BRA `(.L_x_684) ;  /* 0x00000000003c8947 */ /* 0x000fea0003800000 */
[----:B---3--:R-:W-:Y:S01]  /*2620*/  IMAD.MOV.U32 R28, RZ, RZ, R38 ;  /* 0x000000ffff1c7224 */ /* 0x008fe200078e0026 */
[----:B------:R-:W-:Y:S01]  /*2630*/  MOV R24, R6 ;  /* 0x0000000600187202 */ /* 0x000fe20000000f00 */
[----:B------:R-:W-:Y:S01]  /*2640*/  IMAD.MOV.U32 R23, RZ, RZ, R39 ;  /* 0x000000ffff177224 */ /* 0x000fe200078e0027 */
[----:B------:R-:W-:Y:S02]  /*2650*/  MOV R5, R4 ;  /* 0x0000000400057202 */ /* 0x000fe40000000f00 */
[----:B------:R-:W-:Y:S02]  /*2660*/  MOV R22, 0x2680 ;  /* 0x0000268000167802 */ /* 0x000fe40000000f00 */
[----:B------:R-:W-:Y:S05]  /*2670*/  CALL.REL.NOINC `($__internal_13_$__cuda_sm20_div_s64) ;  /* 0x0000002400487944 */ /* 0x000fea0003c00000 */
        /* <DEDUP_REMOVED lines=9> */
.L_x_684:
        /* <DEDUP_REMOVED lines=22> */
.L_x_685:
[----:B------:R-:W-:Y:S05]  /*2870*/  BSYNC B0 ;  /* 0x0000000000007941 */ /* 0x000fea0003800000 */
.L_x_683:
[-C--:B------:R-:W-:Y:S01]  /*2880*/  IMAD R0, R35, R18.reuse, RZ ;  /* 0x0000001223007224 */ /* 0x080fe200078e02ff */
[----:B------:R-:W-:Y:S01]  /*2890*/  SHF.R.S32.HI R6, RZ, 0x1f, R2 ;  /* 0x0000001fff067819 */ /* 0x000fe20000011402 */
[C---:B------:R-:W-:Y:S01]  /*28a0*/  IMAD.WIDE.U32 R22, R34.reuse, R18, RZ ;  /* 0x0000001222167225 */ /* 0x040fe200078e00ff */
[----:B------:R-:W-:Y:S01]  /*28b0*/  SHF.R.S32.HI R4, RZ, 0x1f, R26 ;  /* 0x0000001fff047819 */ /* 0x000fe2000001141a */
[----:B------:R-:W-:Y:S02]  /*28c0*/  BSSY B0, `(.L_x_686) ;  /* 0x0000040000007945 */ /* 0x000fe40003800000 */
[----:B------:R-:W-:Y:S02]  /*28d0*/  IMAD R35, R34, R17, R0 ;  /* 0x0000001122237224 */ /* 0x000fe400078e0200 */
[----:B------:R-:W-:Y:S02]  /*28e0*/  IMAD R21, R5, R2, RZ ;  /* 0x0000000205157224 */ /* 0x000fe400078e02ff */
[----:B------:R-:W-:Y:S01]  /*28f0*/  IMAD R19, R31, R26, RZ ;  /* 0x0000001a1f137224 */ /* 0x000fe200078e02ff */
[----:B------:R-:W-:Y:S01]  /*2900*/  IADD3 R35, R23, R35, RZ ;  /* 0x0000002317237210 */ /* 0x000fe20007ffe0ff */
[----:B------:R-:W-:-:S02]  /*2910*/  IMAD R21, R6, R38, R21 ;  /* 0x0000002606157224 */ /* 0x000fc400078e0215 */
[----:B------:R-:W-:Y:S02]  /*2920*/  IMAD R19, R4, R32, R19 ;  /* 0x0000002004137224 */ /* 0x000fe400078e0213 */
[-C--:B------:R-:W-:Y:S02]  /*2930*/  IMAD R0, R35, R16.reuse, RZ ;  /* 0x0000001023007224 */ /* 0x080fe400078e02ff */
[----:B------:R-:W-:-:S04]  /*2940*/  IMAD.WIDE.U32 R34, R22, R16, RZ ;  /* 0x0000001016227225 */ /* 0x000fc800078e00ff */
[----:B------:R-:W-:Y:S01]  /*2950*/  IMAD R23, R15, R22, R0 ;  /* 0x000000160f177224 */ /* 0x000fe200078e0200 */
[----:B------:R-:W-:Y:S01]  /*2960*/  SHF.R.S32.HI R22, RZ, 0x1f, R36 ;  /* 0x0000001fff167819 */ /* 0x000fe20000011424 */
[----:B------:R-:W-:-:S03]  /*2970*/  IMAD.WIDE.U32 R38, R38, R2, RZ ;  /* 0x0000000226267225 */ /* 0x000fc600078e00ff */
[----:B------:R-:W-:Y:S01]  /*2980*/  IADD3 R5, R35, R23, RZ ;  /* 0x0000001723057210 */ /* 0x000fe20007ffe0ff */
[-C--:B------:R-:W-:Y:S01]  /*2990*/  IMAD R23, R41, R36.reuse, RZ ;  /* 0x0000002429177224 */ /* 0x080fe200078e02ff */
[----:B------:R-:W-:Y:S01]  /*29a0*/  IADD3 R6, R39, R21, RZ ;  /* 0x0000001527067210 */ /* 0x000fe20007ffe0ff */
[----:B------:R-:W-:Y:S01]  /*29b0*/  IMAD.WIDE.U32 R36, R40, R36, RZ ;  /* 0x0000002428247225 */ /* 0x000fe200078e00ff */
[----:B------:R-:W-:-:S03]  /*29c0*/  LOP3.LUT R0, R43, R5, RZ, 0xfc, !PT ;  /* 0x000000052b007212 */ /* 0x000fc600078efcff */
[----:B------:R-:W-:Y:S01]  /*29d0*/  IMAD R23, R22, R40, R23 ;  /* 0x0000002816177224 */ /* 0x000fe200078e0217 */
[----:B------:R-:W-:Y:S01]  /*29e0*/  ISETP.NE.U32.AND P0, PT, R0, RZ, PT ;  /* 0x000000ff0000720c */ /* 0x000fe20003f05070 */
[----:B------:R-:W-:-:S04]  /*29f0*/  IMAD.WIDE.U32 R32, R32, R26, RZ ;  /* 0x0000001a20207225 */ /* 0x000fc800078e00ff */
[-C--:B------:R-:W-:Y:S01]  /*2a00*/  IMAD R4, R7, R2.reuse, RZ ;  /* 0x0000000207047224 */ /* 0x080fe200078e02ff */
[----:B------:R-:W-:Y:S01]  /*2a10*/  IADD3 R7, R37, R23, RZ ;  /* 0x0000001725077210 */ /* 0x000fe20007ffe0ff */
[----:B------:R-:W-:Y:S01]  /*2a20*/  IMAD R3, R3, R2, RZ ;  /* 0x0000000203037224 */ /* 0x000fe200078e02ff */
[----:B------:R-:W-:-:S05]  /*2a30*/  IADD3 R2, R33, R19, RZ ;  /* 0x0000001321027210 */ /* 0x000fca0007ffe0ff */
[----:B------:R-:W-:Y:S05]  /*2a40*/  @!P0 BRA `(.L_x_687) ;  /* 0x0000000000408947 */ /* 0x000fea0003800000 */
[----:B---3--:R-:W-:Y:S01]  /*2a50*/  IMAD.MOV.U32 R28, RZ, RZ, R42 ;  /* 0x000000ffff1c7224 */ /* 0x008fe200078e002a */
[----:B------:R-:W-:Y:S01]  /*2a60*/  MOV R23, R43 ;  /* 0x0000002b00177202 */ /* 0x000fe20000000f00 */
[----:B------:R-:W-:Y:S01]  /*2a70*/  IMAD.MOV.U32 R24, RZ, RZ, R34 ;  /* 0x000000ffff187224 */ /* 0x000fe200078e0022 */
[----:B------:R-:W-:Y:S02]  /*2a80*/  MOV R22, 0x2aa0 ;  /* 0x00002aa000167802 */ /* 0x000fe40000000f00 */
[----:B------:R-:W-:Y:S05]  /*2a90*/  CALL.REL.NOINC `($__internal_13_$__cuda_sm20_div_s64) ;  /* 0x0000002000407944 */ /* 0x000fea0003c00000 */
[----:B------:R-:W-:Y:S02]  /*2aa0*/  IADD3 R22, P0, RZ, -R0, RZ ;  /* 0x80000000ff167210 */ /* 0x000fe40007f1e0ff */
[----:B------:R-:W-:Y:S02]  /*2ab0*/  MOV R40, R42 ;  /* 0x0000002a00287202 */ /* 0x000fe40000000f00 */
[----:B------:R-:W-:Y:S02]  /*2ac0*/  IADD3.X R19, RZ, ~R21, RZ, P0, !PT ;  /* 0x80000015ff137210 */ /* 0x000fe400007fe4ff */
[----:B------:R-:W-:Y:S01]  /*2ad0*/  MOV R41, R43 ;  /* 0x0000002b00297202 */ /* 0x000fe20000000f00 */
[----:B------:R-:W-:Y:S01]  /*2ae0*/  IMAD.MOV.U32 R43, RZ, RZ, R21 ;  /* 0x000000ffff2b7224 */ /* 0x000fe200078e0015 */
[----:B------:R-:W-:Y:S01]  /*2af0*/  MOV R42, R0 ;  /* 0x00000000002a7202 */ /* 0x000fe20000000f00 */
[-C--:B------:R-:W-:Y:S02]  /*2b00*/  IMAD R19, R19, R34.reuse, RZ ;  /* 0x0000002213137224 */ /* 0x080fe400078e02ff */
[----:B------:R-:W-:-:S04]  /*2b10*/  IMAD.WIDE.U32 R34, R22, R34, R40 ;  /* 0x0000002216227225 */ /* 0x000fc800078e0028 */
[----:B------:R-:W-:-:S04]  /*2b20*/  IMAD R19, R5, R22, R19 ;  /* 0x0000001605137224 */ /* 0x000fc800078e0213 */
[----:B------:R-:W-:Y:S01]  /*2b30*/  IMAD.IADD R23, R35, 0x1, R19 ;  /* 0x0000000123177824 */ /* 0x000fe200078e0213 */
[----:B------:R-:W-:Y:S05]  /*2b40*/  BRA `(.L_x_688) ;  /* 0x00000000005c7947 */ /* 0x000fea0003800000 */
.L_x_687:
        /* <DEDUP_REMOVED lines=23> */
.L_x_688:
[----:B------:R-:W-:Y:S05]  /*2cc0*/  BSYNC B0 ;  /* 0x0000000000007941 */ /* 0x000fea0003800000 */
.L_x_686:
        /* <DEDUP_REMOVED lines=11> */
[----:B------:R-:W-:Y:S01]  /*2d80*/  IADD3.X R5, RZ, ~R21, RZ, P0, !PT ;  /* 0x80000015ff057210 */ /* 0x000fe200007fe4ff */
[----:B------:R-:W-:-:S04]  /*2d90*/  IMAD.WIDE.U32 R34, R18, R19, R34 ;  /* 0x0000001312227225 */ /* 0x000fc800078e0022 */
[----:B------:R-:W-:Y:S01]  /*2da0*/  IMAD R22, R5, R18, RZ ;  /* 0x0000001205167224 */ /* 0x000fe200078e02ff */
[----:B------:R-:W-:Y:S02]  /*2db0*/  MOV R18, R34 ;  /* 0x0000002200127202 */ /* 0x000fe40000000f00 */
[----:B------:R-:W-:Y:S01]  /*2dc0*/  MOV R34, R0 ;  /* 0x0000000000227202 */ /* 0x000fe20000000f00 */
[----:B------:R-:W-:-:S04]  /*2dd0*/  IMAD R17, R17, R19, R22 ;  /* 0x0000001311117224 */ /* 0x000fc800078e0216 */
[----:B------:R-:W-:Y:S02]  /*2de0*/  IMAD.IADD R17, R35, 0x1, R17 ;  /* 0x0000000123117824 */ /* 0x000fe400078e0211 */
[----:B------:R-:W-:Y:S01]  /*2df0*/  IMAD.MOV.U32 R35, RZ, RZ, R21 ;  /* 0x000000ffff237224 */ /* 0x000fe200078e0015 */
[----:B------:R-:W-:Y:S05]  /*2e00*/  BRA `(.L_x_691) ;  /* 0x00000000005c7947 */ /* 0x000fea0003800000 */
.L_x_690:
        /* <DEDUP_REMOVED lines=23> */
.L_x_691:
[----:B------:R-:W-:Y:S05]  /*2f80*/  BSYNC B0 ;  /* 0x0000000000007941 */ /* 0x000fea0003800000 */
.L_x_689:
[----:B------:R-:W-:Y:S01]  /*2f90*/  LOP3.LUT R0, R35, R15, RZ, 0xfc, !PT ;  /* 0x0000000f23007212 */ /* 0x000fe200078efcff */
[----:B------:R-:W-:Y:S03]  /*2fa0*/  BSSY B0, `(.L_x_692) ;  /* 0x0000029000007945 */ /* 0x000fe60003800000 */
[----:B------:R-:W-:-:S13]  /*2fb0*/  ISETP.NE.U32.AND P0, PT, R0, RZ, PT ;  /* 0x000000ff0000720c */ /* 0x000fda0003f05070 */
        /* <DEDUP_REMOVED lines=17> */
.L_x_693:
        /* <DEDUP_REMOVED lines=18> */
[----:B------:R-:W-:-:S04]  /*31f0*/  @!P0 LOP3.LUT R0, RZ, R16, RZ, 0x33, !PT ;  /* 0x00000010ff008212 */ /* 0x000fc800078e33ff */
[----:B------:R-:W-:Y:S01]  /*3200*/  MOV R40, R0 ;  /* 0x0000000000287202 */ /* 0x000fe20000000f00 */
[----:B------:R-:W-:-:S04]  /*3210*/  IMAD.MOV R5, RZ, RZ, -R0 ;  /* 0x000000ffff057224 */ /* 0x000fc800078e0a00 */
[----:B------:R-:W-:Y:S02]  /*3220*/  IMAD R16, R16, R5, R34 ;  /* 0x0000000510107224 */ /* 0x000fe400078e0222 */
.L_x_694:
[----:B------:R-:W-:Y:S05]  /*3230*/  BSYNC B0 ;  /* 0x0000000000007941 */ /* 0x000fea0003800000 */
.L_x_692:
[----:B------:R-:W-:Y:S01]  /*3240*/  SHF.R.S32.HI R0, RZ, 0x1f, R9 ;  /* 0x0000001fff007819 */ /* 0x000fe20000011409 */
[-C--:B------:R-:W-:Y:S01]  /*3250*/  IMAD R5, R41, R9.reuse, RZ ;  /* 0x0000000929057224 */ /* 0x080fe200078e02ff */
[----:B------:R-:W-:Y:S01]  /*3260*/  ULDC UR4, c[0x0][0x2c4] ;  /* 0x0000b10000047ab9 */ /* 0x000fe20000000800 */
[----:B------:R-:W-:Y:S01]  /*3270*/  IMAD.WIDE.U32 R34, R40, R9, RZ ;  /* 0x0000000928227225 */ /* 0x000fe200078e00ff */
[----:B------:R-:W-:Y:S01]  /*3280*/  SHF.R.S32.HI R9, RZ, 0x1f, R3 ;  /* 0x0000001fff097819 */ /* 0x000fe20000011403 */
[----:B------:R-:W-:Y:S02]  /*3290*/  BSSY B0, `(.L_x_695) ;  /* 0x0000039000007945 */ /* 0x000fe40003800000 */
[----:B------:R-:W-:Y:S01]  /*32a0*/  IMAD R5, R0, R40, R5 ;  /* 0x0000002800057224 */ /* 0x000fe200078e0205 */
[----:B------:R-:W-:Y:S01]  /*32b0*/  LOP3.LUT R0, R43, R13, RZ, 0xfc, !PT ;  /* 0x0000000d2b007212 */ /* 0x000fe200078efcff */
[----:B------:R-:W-:Y:S02]  /*32c0*/  IMAD R48, R26, UR4, RZ ;  /* 0x000000041a307c24 */ /* 0x000fe4000f8e02ff */
[-C--:B------:R-:W-:Y:S01]  /*32d0*/  IMAD R22, R22, R3.reuse, RZ ;  /* 0x0000000316167224 */ /* 0x080fe200078e02ff */
[----:B------:R-:W-:Y:S01]  /*32e0*/  ISETP.NE.U32.AND P0, PT, R0, RZ, PT ;  /* 0x000000ff0000720c */ /* 0x000fe20003f05070 */
[----:B------:R-:W-:Y:S01]  /*32f0*/  IMAD R17, R17, R48, RZ ;  /* 0x0000003011117224 */ /* 0x000fe200078e02ff */
[----:B------:R-:W-:Y:S01]  /*3300*/  SHF.R.S32.HI R15, RZ, 0x1f, R48 ;  /* 0x0000001fff0f7819 */ /* 0x000fe20000011430 */
        /* <DEDUP_REMOVED lines=8> */
[----:B---3--:R-:W-:Y:S01]  /*3390*/  IMAD.MOV.U32 R28, RZ, RZ, R42 ;  /* 0x000000ffff1c7224 */ /* 0x008fe200078e002a */
[----:B------:R-:W-:Y:S01]  /*33a0*/  MOV R24, R14 ;  /* 0x0000000e00187202 */ /* 0x000fe20000000f00 */
[----:B------:R-:W-:Y:S01]  /*33b0*/  IMAD.MOV.U32 R23, RZ, RZ, R43 ;  /* 0x000000ffff177224 */ /* 0x000fe200078e002b */
[----:B------:R-:W-:Y:S02]  /*33c0*/  MOV R5, R13 ;  /* 0x0000000d00057202 */ /* 0x000fe40000000f00 */
[----:B------:R-:W-:Y:S02]  /*33d0*/  MOV R22, 0x33f0 ;  /* 0x000033f000167802 */ /* 0x000fe40000000f00 */
[----:B------:R-:W-:Y:S05]  /*33e0*/  CALL.REL.NOINC `($__internal_13_$__cuda_sm20_div_s64) ;  /* 0x0000001400ec7944 */ /* 0x000fea0003c00000 */
        /* <DEDUP_REMOVED lines=12> */
.L_x_696:
        /* <DEDUP_REMOVED lines=23> */
.L_x_697:
[----:B------:R-:W-:Y:S05]  /*3620*/  BSYNC B0 ;  /* 0x0000000000007941 */ /* 0x000fea0003800000 */
.L_x_695:
        /* <DEDUP_REMOVED lines=28> */
.L_x_699:
        /* <DEDUP_REMOVED lines=23> */
.L_x_700:
[----:B------:R-:W-:Y:S05]  /*3960*/  BSYNC B0 ;  /* 0x0000000000007941 */ /* 0x000fea0003800000 */
.L_x_698:
[----:B------:R-:W-:Y:S01]  /*3970*/  IADD3 R33, P1, P0, R38, R36, R32 ;  /* 0x0000002426217210 */ /* 0x000fe2000783e020 */
[----:B------:R-:W-:Y:S01]  /*3980*/  IMAD R5, R5, R4, RZ ;  /* 0x0000000405057224 */ /* 0x000fe200078e02ff */
[----:B------:R-:W-:Y:S01]  /*3990*/  SHF.R.S32.HI R0, RZ, 0x1f, R8 ;  /* 0x0000001fff007819 */ /* 0x000fe20000011408 */
[----:B------:R-:W-:Y:S01]  /*39a0*/  ULDC.64 UR4, c[0x0][0x2b0] ;  /* 0x0000ac0000047ab9 */ /* 0x000fe20000000a00 */
[----:B------:R-:W-:Y:S02]  /*39b0*/  IADD3 R33, P4, P2, R34, R33, R48 ;  /* 0x0000002122217210 */ /* 0x000fe40007a9e030 */
[----:B------:R-:W-:Y:S02]  /*39c0*/  IADD3.X R2, R6, R7, R2, P1, P0 ;  /* 0x0000000706027210 */ /* 0x000fe40000fe0402 */
[----:B------:R-:W-:Y:S02]  /*39d0*/  IADD3 R46, P1, P0, R50, R33, R46 ;  /* 0x00000021322e7210 */ /* 0x000fe4000783e02e */
[----:B------:R-:W-:Y:S01]  /*39e0*/  IADD3.X R2, R16, R2, R3, P4, P2 ;  /* 0x0000000210027210 */ /* 0x000fe200027e4403 */
[----:B------:R-:W-:-:S03]  /*39f0*/  IMAD R3, R19, R8, RZ ;  /* 0x0000000813037224 */ /* 0x000fc600078e02ff */
[----:B------:R-:W-:Y:S01]  /*3a00*/  IADD3.X R47, R14, R2, R9, P1, P0 ;  /* 0x000000020e2f7210 */ /* 0x000fe20000fe0409 */
[-C--:B------:R-:W-:Y:S01]  /*3a10*/  IMAD R0, R0, R18.reuse, R3 ;  /* 0x0000001200007224 */ /* 0x080fe200078e0203 */
        /* <DEDUP_REMOVED lines=10> */
.L_x_676:
[----:B------:R-:W-:Y:S02]  /*3ac0*/  ULDC.64 UR4, c[0x0][0x2b0] ;  /* 0x0000ac0000047ab9 */ /* 0x000fe40000000a00 */
[----:B------:R-:W-:-:S04]  /*3ad0*/  LEA R2, P0, R38, UR4, 0x2 ;  /* 0x0000000426027c11 */ /* 0x000fc8000f8010ff */
[----:B------:R-:W-:-:S05]  /*3ae0*/  LEA.HI.X R3, R38, UR5, R39, 0x2, P0 ;  /* 0x0000000526037c11 */ /* 0x000fca00080f1427 */
[----:B------:R0:W-:Y:S04]  /*3af0*/  STG.E desc[UR8][R2.64], R29 ;  /* 0x0000001d02007986 */ /* 0x0001e8000c101908 */
.L_x_675:
[----:B------:R-:W-:Y:S05]  /*3b00*/  BSYNC B1 ;  /* 0x0000000000017941 */ /* 0x000fea0003800000 */
.L_x_674:
[----:B------:R-:W2:Y:S01]  /*3b10*/  LDC R21, c[0x0][0x3c4] ;  /* 0x0000f100ff157b82 */ /* 0x000ea20000000800 */
[----:B------:R-:W4:Y:S01]  /*3b20*/  S2R R24, SR_TID.X ;  /* 0x0000000000187919 */ /* 0x000f220000002100 */
[----:B------:R-:W-:Y:S01]  /*3b30*/  LEA.HI R0, R25, R25, RZ, 0x1 ;  /* 0x0000001919007211 */ /* 0x000fe200078f08ff */
[----:B------:R-:W-:Y:S03]  /*3b40*/  BSSY B0, `(.L_x_701) ;  /* 0x0000012000007945 */ /* 0x000fe60003800000 */
[----:B------:R-:W-:-:S05]  /*3b50*/  LOP3.LUT R4, R0, 0xfffffffe, RZ, 0xc0, !PT ;  /* 0xfffffffe00047812 */ /* 0x000fca00078ec0ff */
[----:B------:R-:W-:-:S05]  /*3b60*/  IMAD.IADD R4, R25, 0x1, -R4 ;  /* 0x0000000119047824 */ /* 0x000fca00078e0a04 */
[----:B--2---:R-:W-:Y:S02]  /*3b70*/  ISETP.GE.OR P3, PT, R4, R21, P3 ;  /* 0x000000150400720c */ /* 0x004fe40001f66670 */
[----:B----4-:R-:W-:-:S04]  /*3b80*/  SHF.R.S32.HI R23, RZ, 0x1f, R24 ;  /* 0x0000001fff177819 */ /* 0x010fc80000011418 */
[----:B------:R-:W-:-:S07]  /*3b90*/  LEA.HI R23, R23, R24, RZ, 0x5 ;  /* 0x0000001817177211 */ /* 0x000fce00078f28ff */
[----:B------:R-:W-:Y:S05]  /*3ba0*/  @P3 BRA `(.L_x_702) ;  /* 0x00000000002c3947 */ /* 0x000fea0003800000 */
[----:B01----:R-:W0:Y:S01]  /*3bb0*/  S2R R2, SR_CgaCtaId ;  /* 0x0000000000027919 */ /* 0x003e220000008800 */
[----:B------:R-:W-:Y:S01]  /*3bc0*/  FADD.FTZ R5, -R29, R30 ;  /* 0x0000001e1d057221 */ /* 0x000fe20000010100 */
[----:B------:R-:W-:Y:S02]  /*3bd0*/  MOV R3, 0x400 ;  /* 0x0000040000037802 */ /* 0x000fe40000000f00 */
[----:B------:R-:W-:Y:S01]  /*3be0*/  SHF.L.U32 R0, R0, 0x1, RZ ;  /* 0x0000000100007819 */ /* 0x000fe200000006ff */
[----:B------:R-:W-:-:S03]  /*3bf0*/  FMUL.FTZ R5, R5, 1.4426950216293334961 ;  /* 0x3fb8aa3b05057820 */ /* 0x000fc60000410000 */
[----:B------:R-:W-:-:S03]  /*3c00*/  LOP3.LUT R0, R0, 0xfffffffc, RZ, 0xc0, !PT ;  /* 0xfffffffc00007812 */ /* 0x000fc600078ec0ff */
[----:B------:R-:W1:Y:S01]  /*3c10*/  MUFU.EX2 R5, R5 ;  /* 0x0000000500057308 */ /* 0x000e620000000800 */
[----:B0-----:R-:W-:-:S05]  /*3c20*/  LEA R3, R2, R3, 0x18 ;  /* 0x0000000302037211 */ /* 0x001fca00078ec0ff */
[----:B------:R-:W-:-:S05]  /*3c30*/  IMAD R3, R4, 0x14, R3 ;  /* 0x0000001404037824 */ /* 0x000fca00078e0203 */
[----:B------:R-:W-:-:S05]  /*3c40*/  IADD3 R0, R3, R0, RZ ;  /* 0x0000000003007210 */ /* 0x000fca0007ffe0ff */
[----:B-1----:R2:W-:Y:S02]  /*3c50*/  STS [R0], R5 ;  /* 0x0000000500007388 */ /* 0x0025e40000000800 */
.L_x_702:
[----:B------:R-:W-:Y:S05]  /*3c60*/  BSYNC B0 ;  /* 0x0000000000007941 */ /* 0x000fea0003800000 */
.L_x_701:
[----:B------:R-:W-:Y:S01]  /*3c70*/  BAR.SYNC.DEFER_BLOCKING 0x0 ;  /* 0x0000000000007b1d */ /* 0x000fe20000010000 */
[----:B------:R-:W-:Y:S01]  /*3c80*/  ISETP.GE.AND P0, PT, R21, 0x1, PT ;  /* 0x000000011500780c */ /* 0x000fe20003f06270 */
[----:B--2---:R-:W-:Y:S01]  /*3c90*/  IMAD.MOV.U32 R0, RZ, RZ, RZ ;  /* 0x000000ffff007224 */ /* 0x004fe200078e00ff */
[----:B01----:R-:W-:Y:S02]  /*3ca0*/  LOP3.LUT R3, R23, 0x3fffffe0, RZ, 0xc0, !PT ;  /* 0x3fffffe017037812 */ /* 0x003fe400078ec0ff */
[----:B------:R-:W-:Y:S02]  /*3cb0*/  CS2R R4, SRZ ;  /* 0x0000000000047805 */ /* 0x000fe4000001ff00 */
        /* <DEDUP_REMOVED lines=38> */
.L_x_705:
[----:B------:R-:W2:Y:S01]  /*3f20*/  @!P3 LDG.E.128 R12, desc[UR8][R30.64+-0x200] ;  /* 0xfffe00081e0cb981 */ /* 0x000ea2000c1e1d00 */
[C---:B---3--:R-:W-:Y:S01]  /*3f30*/  IADD3 R28, P1, R26.reuse, R30, RZ ;  /* 0x0000001e1a1c7210 */ /* 0x048fe20007f3e0ff */
        /* <DEDUP_REMOVED lines=55> */
.L_x_704:
        /* <DEDUP_REMOVED lines=8> */
[----:B---3--:R-:W-:-:S04]  /*4330*/  IADD3 R28, P1, R26, R30, RZ ;  /* 0x0000001e1a1c7210 */ /* 0x008fc80007f3e0ff */
        /* <DEDUP_REMOVED lines=27> */
.L_x_706:
        /* <DEDUP_REMOVED lines=8> */
.L_x_708:
[----:B------:R-:W-:Y:S05]  /*4570*/  BSYNC B0 ;  /* 0x0000000000007941 */ /* 0x000fea0003800000 */
.L_x_707:
        /* <DEDUP_REMOVED lines=8> */
.L_x_703:
[----:B------:R-:W-:-:S04]  /*4600*/  IADD3 R23, R23, UR7, RZ ;  /* 0x0000000717177c10 */ /* 0x000fc8000fffe0ff */
[----:B------:R-:W-:-:S13]  /*4610*/  ISETP.GE.AND P0, PT, R23, R20, PT ;  /* 0x000000141700720c */ /* 0x000fda0003f06270 */
[----:B------:R-:W-:Y:S05]  /*4620*/  @P0 EXIT ;  /* 0x000000000000094d */ /* 0x000fea0003800000 */
[----:B------:R-:W-:Y:S01]  /*4630*/  IABS R14, R11 ;  /* 0x0000000b000e7213 */ /* 0x000fe20000000000 */
[----:B------:R-:W0:Y:S01]  /*4640*/  LDC R10, c[0x0][0x2c4] ;  /* 0x0000b100ff0a7b82 */ /* 0x000e220000000800 */
[----:B------:R-:W-:Y:S01]  /*4650*/  IABS R16, R23 ;  /* 0x0000001700107213 */ /* 0x000fe20000000000 */
[----:B------:R-:W-:Y:S01]  /*4660*/  ULDC.64 UR4, c[0x0][0x290] ;  /* 0x0000a40000047ab9 */ /* 0x000fe20000000a00 */
[----:B------:R-:W2:Y:S01]  /*4670*/  I2F.RP R12, R14 ;  /* 0x0000000e000c7306 */ /* 0x000ea20000209400 */
[----:B------:R-:W-:Y:S02]  /*4680*/  IABS R15, R11 ;  /* 0x0000000b000f7213 */ /* 0x000fe40000000000 */
[----:B------:R-:W-:Y:S02]  /*4690*/  F2FP.BF16.F32.PACK_AB R6, R6, R9 ;  /* 0x000000090606723e */ /* 0x000fe400000010ff */
[----:B------:R-:W-:Y:S02]  /*46a0*/  IADD3 R15, RZ, -R15, RZ ;  /* 0x8000000fff0f7210 */ /* 0x000fe40007ffe0ff */
[----:B------:R-:W-:-:S02]  /*46b0*/  F2FP.BF16.F32.PACK_AB R7, R4, R7 ;  /* 0x000000070407723e */ /* 0x000fc400000010ff */
[----:B------:R-:W-:Y:S02]  /*46c0*/  F2FP.BF16.F32.PACK_AB R2, R2, R5 ;  /* 0x000000050202723e */ /* 0x000fe400000010ff */
[----:B------:R-:W-:Y:S01]  /*46d0*/  F2FP.BF16.F32.PACK_AB R3, R0, R3 ;  /* 0x000000030003723e */ /* 0x000fe200000010ff */
[----:B--2---:R-:W2:Y:S02]  /*46e0*/  MUFU.RCP R18, R12 ;  /* 0x0000000c00127308 */ /* 0x004ea40000001000 */
[----:B--2---:R-:W-:-:S06]  /*46f0*/  VIADD R18, R18, 0xffffffe ;  /* 0x0ffffffe12127836 */ /* 0x004fcc0000000000 */
[----:B------:R-:W2:Y:S02]  /*4700*/  F2I.FTZ.U32.TRUNC.NTZ R19, R18 ;  /* 0x0000001200137305 */ /* 0x000ea4000021f000 */
[----:B--2---:R-:W-:Y:S02]  /*4710*/  IMAD.MOV R8, RZ, RZ, -R19 ;  /* 0x000000ffff087224 */ /* 0x004fe400078e0a13 */
[----:B------:R-:W-:Y:S02]  /*4720*/  IMAD.MOV.U32 R18, RZ, RZ, RZ ;  /* 0x000000ffff127224 */ /* 0x000fe400078e00ff */
[----:B------:R-:W-:Y:S01]  /*4730*/  IMAD R13, R8, R14, RZ ;  /* 0x0000000e080d7224 */ /* 0x000fe200078e02ff */
[----:B0-----:R-:W-:-:S03]  /*4740*/  IABS R8, R10 ;  /* 0x0000000a00087213 */ /* 0x001fc60000000000 */
[----:B------:R-:W-:-:S06]  /*4750*/  IMAD.HI.U32 R13, R19, R13, R18 ;  /* 0x0000000d130d7227 */ /* 0x000fcc00078e0012 */
[----:B------:R-:W-:Y:S02]  /*4760*/  IMAD.HI.U32 R12, R13, R16, RZ ;  /* 0x000000100d0c7227 */ /* 0x000fe400078e00ff */
[----:B------:R-:W0:Y:S02]  /*4770*/  I2F.RP R13, R8 ;  /* 0x00000008000d7306 */ /* 0x000e240000209400 */
[----:B------:R-:W-:-:S05]  /*4780*/  IMAD R15, R12, R15, R16 ;  /* 0x0000000f0c0f7224 */ /* 0x000fca00078e0210 */
[----:B------:R-:W-:Y:S01]  /*4790*/  ISETP.GT.U32.AND P1, PT, R14, R15, PT ;  /* 0x0000000f0e00720c */ /* 0x000fe20003f24070 */
[----:B0-----:R-:W0:-:S12]  /*47a0*/  MUFU.RCP R13, R13 ;  /* 0x0000000d000d7308 */ /* 0x001e180000001000 */
[----:B------:R-:W-:Y:S02]  /*47b0*/  @!P1 IMAD.IADD R15, R15, 0x1, -R14 ;  /* 0x000000010f0f9824 */ /* 0x000fe400078e0a0e */
[----:B------:R-:W-:Y:S01]  /*47c0*/  @!P1 VIADD R12, R12, 0x1 ;  /* 0x000000010c0c9836 */ /* 0x000fe20000000000 */
[----:B------:R-:W-:Y:S02]  /*47d0*/  ISETP.NE.AND P1, PT, R11, RZ, PT ;  /* 0x000000ff0b00720c */ /* 0x000fe40003f25270 */
[----:B------:R-:W-:Y:S02]  /*47e0*/  ISETP.GE.U32.AND P2, PT, R15, R14, PT ;  /* 0x0000000e0f00720c */ /* 0x000fe40003f46070 */
[----:B------:R-:W-:-:S04]  /*47f0*/  LOP3.LUT R14, R23, R11, RZ, 0x3c, !PT ;  /* 0x0000000b170e7212 */ /* 0x000fc800078e3cff */
[----:B------:R-:W-:Y:S01]  /*4800*/  ISETP.GE.AND P0, PT, R14, RZ, PT ;  /* 0x000000ff0e00720c */ /* 0x000fe20003f06270 */
[----:B0-----:R-:W-:-:S04]  /*4810*/  VIADD R14, R13, 0xffffffe ;  /* 0x0ffffffe0d0e7836 */ /* 0x001fc80000000000 */
[----:B------:R0:W2:Y:S02]  /*4820*/  F2I.FTZ.U32.TRUNC.NTZ R15, R14 ;  /* 0x0000000e000f7305 */ /* 0x0000a4000021f000 */
[----:B------:R-:W-:-:S06]  /*4830*/  @P2 IADD3 R12, R12, 0x1, RZ ;  /* 0x000000010c0c2810 */ /* 0x000fcc0007ffe0ff */
        /* <DEDUP_REMOVED lines=19> */
[----:B------:R-:W-:-:S05]  /*4970*/  SHF.R.S32.HI R8, RZ, 0x1f, R12 ;  /* 0x0000001fff087819 */ /* 0x000fca000001140c */
[----:B------:R-:W-:-:S04]  /*4980*/  IMAD R11, R8, UR4, RZ ;  /* 0x00000004080b7c24 */ /* 0x000fc8000f8e02ff */
[----:B------:R-:W-:Y:S02]  /*4990*/  IMAD R8, R12, UR5, R11 ;  /* 0x000000050c087c24 */ /* 0x000fe4000f8e020b */
[----:B------:R-:W-:Y:S02]  /*49a0*/  @P2 VIADD R14, R14, 0x1 ;  /* 0x000000010e0e2836 */ /* 0x000fe40000000000 */
[----:B------:R-:W-:Y:S01]  /*49b0*/  IMAD.WIDE.U32 R12, R12, UR4, RZ ;  /* 0x000000040c0c7c25 */ /* 0x000fe2000f8e00ff */
[----:B------:R-:W-:-:S03]  /*49c0*/  ULDC.64 UR4, c[0x0][0x2a0] ;  /* 0x0000a80000047ab9 */ /* 0x000fc60000000a00 */
[----:B------:R-:W-:Y:S01]  /*49d0*/  @!P1 IMAD.MOV R14, RZ, RZ, -R14 ;  /* 0x000000ffff0e9224 */ /* 0x000fe200078e0a0e */
[----:B------:R-:W-:Y:S02]  /*49e0*/  @!P0 LOP3.LUT R14, RZ, R10, RZ, 0x33, !PT ;  /* 0x0000000aff0e8212 */ /* 0x000fe400078e33ff */
[----:B------:R-:W-:Y:S02]  /*49f0*/  IADD3 R13, R13, R8, RZ ;  /* 0x000000080d0d7210 */ /* 0x000fe40007ffe0ff */
[----:B------:R-:W-:Y:S01]  /*4a00*/  SHF.R.S32.HI R11, RZ, 0x1f, R14 ;  /* 0x0000001fff0b7819 */ /* 0x000fe2000001140e */
[----:B------:R-:W-:Y:S01]  /*4a10*/  IMAD R10, R14, R10, R16 ;  /* 0x0000000a0e0a7224 */ /* 0x000fe200078e0210 */
[----:B------:R-:W-:Y:S01]  /*4a20*/  IADD3 R8, R24, 0x80, RZ ;  /* 0x0000008018087810 */ /* 0x000fe20007ffe0ff */
[----:B------:R-:W-:-:S04]  /*4a30*/  IMAD.WIDE.U32 R12, R14, UR4, R12 ;  /* 0x000000040e0c7c25 */ /* 0x000fc8000f8e000c */
[----:B------:R-:W-:Y:S02]  /*4a40*/  IMAD R11, R11, UR4, RZ ;  /* 0x000000040b0b7c24 */ /* 0x000fe4000f8e02ff */
[----:B------:R-:W-:Y:S02]  /*4a50*/  IMAD.IADD R10, R23, 0x1, -R10 ;  /* 0x00000001170a7824 */ /* 0x000fe400078e0a0a */
[----:B------:R-:W-:Y:S01]  /*4a60*/  IMAD R15, R14, UR5, R11 ;  /* 0x000000050e0f7c24 */ /* 0x000fe2000f8e020b */
[----:B------:R-:W-:Y:S02]  /*4a70*/  ULDC.64 UR4, c[0x0][0x298] ;  /* 0x0000a60000047ab9 */ /* 0x000fe40000000a00 */
[----:B------:R-:W-:Y:S01]  /*4a80*/  SHF.R.S32.HI R11, RZ, 0x1f, R10 ;  /* 0x0000001fff0b7819 */ /* 0x000fe2000001140a */
[----:B------:R-:W-:-:S04]  /*4a90*/  IMAD.IADD R13, R13, 0x1, R15 ;  /* 0x000000010d0d7824 */ /* 0x000fc800078e020f */
        /* <DEDUP_REMOVED lines=16> */
        .weak           $__internal_13_$__cuda_sm20_div_s64
        .type           $__internal_13_$__cuda_sm20_div_s64,@function
        .size           $__internal_13_$__cuda_sm20_div_s64,(.L_x_4953 - $__internal_13_$__cuda_sm20_div_s64)
$__internal_13_$__cuda_sm20_div_s64:
        /* <DEDUP_REMOVED lines=17> */
[----:B------:R-:W-:-:S04]  /*4cb0*/  IMAD.HI.U32 R21, R53, R0, RZ ;  /* 0x0000000035157227 */ /* 0x000fc800078e00ff */
[----:B------:R-:W-:-:S04]  /*4cc0*/  IMAD.HI.U32 R19, P2, R53, R19, R44 ;  /* 0x0000001335137227 */ /* 0x000fc8000784002c */
[----:B------:R-:W-:Y:S02]  /*4cd0*/  IMAD R0, R53, R0, RZ ;  /* 0x0000000035007224 */ /* 0x000fe400078e02ff */
[----:B------:R-:W-:-:S03]  /*4ce0*/  IMAD.X R21, R21, 0x1, R53, P0 ;  /* 0x0000000115157824 */ /* 0x000fc600000e0635 */
[----:B------:R-:W-:-:S04]  /*4cf0*/  IADD3 R53, P0, R0, R19, RZ ;  /* 0x0000001300357210 */ /* 0x000fc80007f1e0ff */
[----:B------:R-:W-:Y:S01]  /*4d00*/  IADD3.X R21, RZ, RZ, R21, P0, P2 ;  /* 0x000000ffff157210 */ /* 0x000fe200007e4415 */
[----:B------:R-:W-:Y:S01]  /*4d10*/  IMAD.WIDE.U32 R44, R53, R40, RZ ;  /* 0x00000028352c7225 */ /* 0x000fe200078e00ff */
[----:B------:R-:W-:-:S03]  /*4d20*/  ISETP.GE.AND P2, PT, R23, RZ, PT ;  /* 0x000000ff1700720c */ /* 0x000fc60003f46270 */
[----:B------:R-:W-:Y:S01]  /*4d30*/  IMAD R19, R53, R41, R45 ;  /* 0x0000002935137224 */ /* 0x000fe200078e022d */
[----:B------:R-:W-:-:S03]  /*4d40*/  IADD3 R44, P0, RZ, -R44, RZ ;  /* 0x8000002cff2c7210 */ /* 0x000fc60007f1e0ff */
[----:B------:R-:W-:Y:S02]  /*4d50*/  IMAD R19, R21, R40, R19 ;  /* 0x0000002815137224 */ /* 0x000fe400078e0213 */
[----:B------:R-:W-:-:S04]  /*4d60*/  IMAD.HI.U32 R52, R53, R44, RZ ;  /* 0x0000002c35347227 */ /* 0x000fc800078e00ff */
[----:B------:R-:W-:-:S04]  /*4d70*/  IMAD.X R19, RZ, RZ, ~R19, P0 ;  /* 0x000000ffff137224 */ /* 0x000fc800000e0e13 */
[----:B------:R-:W-:-:S04]  /*4d80*/  IMAD.WIDE.U32 R52, P0, R53, R19, R52 ;  /* 0x0000001335347225 */ /* 0x000fc80007800034 */
[----:B------:R-:W-:-:S04]  /*4d90*/  IMAD.HI.U32 R0, R21, R19, RZ ;  /* 0x0000001315007227 */ /* 0x000fc800078e00ff */
[----:B------:R-:W-:Y:S01]  /*4da0*/  IMAD.HI.U32 R44, P5, R21, R44, R52 ;  /* 0x0000002c152c7227 */ /* 0x000fe200078a0034 */
[----:B------:R-:W-:-:S03]  /*4db0*/  IADD3.X R0, R0, R21, RZ, P0, !PT ;  /* 0x0000001500007210 */ /* 0x000fc600007fe4ff */
[----:B------:R-:W-:Y:S01]  /*4dc0*/  IMAD R19, R21, R19, RZ ;  /* 0x0000001315137224 */ /* 0x000fe200078e02ff */
[----:B------:R-:W-:Y:S01]  /*4dd0*/  IADD3 R21, P0, RZ, -R28, RZ ;  /* 0x8000001cff157210 */ /* 0x000fe20007f1e0ff */
[----:B------:R-:W-:-:S03]  /*4de0*/  IMAD.MOV.U32 R53, RZ, RZ, RZ ;  /* 0x000000ffff357224 */ /* 0x000fc600078e00ff */
[----:B------:R-:W-:Y:S02]  /*4df0*/  IADD3 R44, P4, R19, R44, RZ ;  /* 0x0000002c132c7210 */ /* 0x000fe40007f9e0ff */
        /* <DEDUP_REMOVED lines=20> */
[----:B------:R-:W-:-:S04]  /*4f40*/  SEL R21, R44, R21, P4 ;  /* 0x000000152c157207 */ /* 0x000fc80002000000 */
[----:B------:R-:W-:Y:S01]  /*4f50*/  ISETP.GE.U32.AND P0, PT, R21, R40, PT ;  /* 0x000000281500720c */ /* 0x000fe20003f06070 */
[----:B------:R-:W-:Y:S01]  /*4f60*/  IMAD.X R40, R19, 0x1, ~R41, P2 ;  /* 0x0000000113287824 */ /* 0x000fe200010e0e29 */
[----:B------:R-:W-:-:S04]  /*4f70*/  IADD3 R21, P2, R28, 0x1, RZ ;  /* 0x000000011c157810 */ /* 0x000fc80007f5e0ff */
[----:B------:R-:W-:Y:S01]  /*4f80*/  SEL R40, R40, R19, P4 ;  /* 0x0000001328287207 */ /* 0x000fe20002000000 */
[----:B------:R-:W-:Y:S01]  /*4f90*/  IMAD.X R19, RZ, RZ, R0, P2 ;  /* 0x000000ffff137224 */ /* 0x000fe200010e0600 */
[----:B------:R-:W-:Y:S02]  /*4fa0*/  SEL R21, R21, R28, P4 ;  /* 0x0000001c15157207 */ /* 0x000fe40002000000 */
[----:B------:R-:W-:Y:S01]  /*4fb0*/  ISETP.GE.U32.AND.EX P2, PT, R40, R41, PT, P0 ;  /* 0x000000292800720c */ /* 0x000fe20003f46100 */
[----:B------:R-:W-:Y:S01]  /*4fc0*/  IMAD.MOV.U32 R40, RZ, RZ, R22 ;  /* 0x000000ffff287224 */ /* 0x000fe200078e0016 */
[----:B------:R-:W-:Y:S01]  /*4fd0*/  SEL R19, R19, R0, P4 ;  /* 0x0000000013137207 */ /* 0x000fe20002000000 */
[----:B------:R-:W-:Y:S01]  /*4fe0*/  IMAD.MOV.U32 R41, RZ, RZ, 0x0 ;  /* 0x00000000ff297424 */ /* 0x000fe200078e00ff */
[----:B------:R-:W-:-:S04]  /*4ff0*/  IADD3 R28, P0, R21, 0x1, RZ ;  /* 0x00000001151c7810 */ /* 0x000fc80007f1e0ff */
[----:B------:R-:W-:Y:S01]  /*5000*/  SEL R28, R28, R21, P2 ;  /* 0x000000151c1c7207 */ /* 0x000fe20001000000 */
[----:B------:R-:W-:Y:S01]  /*5010*/  IMAD.X R0, RZ, RZ, R19, P0 ;  /* 0x000000ffff007224 */ /* 0x000fe200000e0613 */
[----:B------:R-:W-:Y:S02]  /*5020*/  LOP3.LUT R21, R5, R23, RZ, 0x3c, !PT ;  /* 0x0000001705157212 */ /* 0x000fe400078e3cff */
[----:B------:R-:W-:Y:S02]  /*5030*/  ISETP.NE.U32.AND P0, PT, R24, RZ, PT ;  /* 0x000000ff1800720c */ /* 0x000fe40003f05070 */
[----:B------:R-:W-:Y:S02]  /*5040*/  SEL R0, R0, R19, P2 ;  /* 0x0000001300007207 */ /* 0x000fe40001000000 */
[----:B------:R-:W-:Y:S02]  /*5050*/  IADD3 R19, P2, RZ, -R28, RZ ;  /* 0x8000001cff137210 */ /* 0x000fe40007f5e0ff */
[----:B------:R-:W-:-:S02]  /*5060*/  ISETP.GE.AND P4, PT, R21, RZ, PT ;  /* 0x000000ff1500720c */ /* 0x000fc40003f86270 */
[----:B------:R-:W-:Y:S02]  /*5070*/  IADD3.X R21, RZ, ~R0, RZ, P2, !PT ;  /* 0x80000000ff157210 */ /* 0x000fe400017fe4ff */
[----:B------:R-:W-:Y:S02]  /*5080*/  ISETP.NE.AND.EX P0, PT, R5, RZ, PT, P0 ;  /* 0x000000ff0500720c */ /* 0x000fe40003f05300 */
[----:B------:R-:W-:Y:S02]  /*5090*/  SEL R19, R19, R28, !P4 ;  /* 0x0000001c13137207 */ /* 0x000fe40006000000 */
[----:B------:R-:W-:Y:S02]  /*50a0*/  SEL R21, R21, R0, !P4 ;  /* 0x0000000015157207 */ /* 0x000fe40006000000 */
[----:B------:R-:W-:Y:S02]  /*50b0*/  SEL R0, R19, 0xffffffff, P0 ;  /* 0xffffffff13007807 */ /* 0x000fe40000000000 */
[----:B------:R-:W-:Y:S01]  /*50c0*/  SEL R21, R21, 0xffffffff, P0 ;  /* 0xffffffff15157807 */ /* 0x000fe20000000000 */
[----:B------:R-:W-:Y:S06]  /*50d0*/  RET.REL.NODEC R40 `(_ZN5flash32flash_fwd_splitkv_combine_kernelI23Flash_fwd_kernel_traitsILi256ELi64ELi64ELi4ELb0ELb0EN7cutlass10bfloat16_tE19Flash_kernel_traitsILi256ELi64ELi64ELi4ES3_EELi4ELi1ELb1EEEvNS_16Flash_fwd_paramsE) ;  /* 0xffffffac28c87950 */ /* 0x000fec0003c3ffff */
.L_x_709:
        /* <DEDUP_REMOVED lines=10> */
.L_x_4953:


//--------------------- .text._ZN5flash24flash_fwd_splitkv_kernelI23Flash_fwd_kernel_traitsILi256ELi64ELi64ELi4ELb0ELb0EN7cutlass10bfloat16_tE19Flash_kernel_traitsILi256ELi64ELi64ELi4ES3_EELb1ELb0ELb0ELb0ELb0ELb0ELb0ELb0EEEvNS_16Flash_fwd_paramsE --------------------------
	.section	.text._ZN5flash24flash_fwd_splitkv_kernelI23Flash_fwd_kernel_traitsILi256ELi64ELi64ELi4ELb0ELb0EN7cutlass10bfloat16_tE19Flash_kernel_traitsILi256ELi64ELi64ELi4ES3_EELb1ELb0ELb0ELb0ELb0ELb0ELb0ELb0EEEvNS_16Flash_fwd_paramsE,"ax",@progbits
	.align	128
        .global         _ZN5flash24flash_fwd_splitkv_kernelI23Flash_fwd_kernel_traitsILi256ELi64ELi64ELi4ELb0ELb0EN7cutlass10bfloat16_tE19Flash_kernel_traitsILi256ELi64ELi64ELi4ES3_EELb1ELb0ELb0ELb0ELb0ELb0ELb0ELb0EEEvNS_16Flash_fwd_paramsE
        .type           _ZN5flash24flash_fwd_splitkv_kernelI23Flash_fwd_kernel_traitsILi256ELi64ELi64ELi4ELb0ELb0EN7cutlass10bfloat16_tE19Flash_kernel_traitsILi256ELi64ELi64ELi4ES3_EELb1ELb0ELb0ELb0ELb0ELb0ELb0ELb0EEEvNS_16Flash_fwd_paramsE,@function
        .size           _ZN5flash24flash_fwd_splitkv_kernelI23Flash_fwd_kernel_traitsILi256ELi64ELi64ELi4ELb0ELb0EN7cutlass10bfloat16_tE19Flash_kernel_traitsILi256ELi64ELi64ELi4ES3_EELb1ELb0ELb0ELb0ELb0ELb0ELb0ELb0EEEvNS_16Flash_fwd_paramsE,(.L_x_4980 - _ZN5flash24flash_fwd_splitkv_kernelI23Flash_fwd_kernel_traitsILi256ELi64ELi64ELi4ELb0ELb0EN7cutlass10bfloat16_tE19Flash_kernel_traitsILi256ELi64ELi64ELi4ES3_EELb1ELb0ELb0ELb0ELb0ELb0ELb0ELb0EEEvNS_16Flash_fwd_paramsE)
        .other          _ZN5flash24flash_fwd_splitkv_kernelI23Flash_fwd_kernel_traitsILi256ELi64ELi64ELi4ELb0ELb0EN7cutlass10bfloat16_tE19Flash_kernel_traitsILi256ELi64ELi64ELi4ES3_EELb1ELb0ELb0ELb0ELb0ELb0ELb0ELb0EEEvNS_16Flash_fwd_paramsE,@"STO_CUDA_ENTRY STV_DEFAULT"
_ZN5flash24flash_fwd_splitkv_kernelI23Flash_fwd_kernel_traitsILi256ELi64ELi64ELi4ELb0ELb0EN7cutlass10bfloat16_tE19Flash_kernel_traitsILi256ELi64ELi64ELi4ES3_EELb1ELb0ELb0ELb0ELb0ELb0ELb0ELb0EEEvNS_16Flash_fwd_paramsE:
.text._ZN5flash24flash_fwd_splitkv_kernelI23Flash_fwd_kernel_traitsILi256ELi64ELi64ELi4ELb0ELb0EN7cutlass10bfloat16_tE19Flash_kernel_traitsILi256ELi64ELi64ELi4ES3_EELb1ELb0ELb0ELb0ELb0ELb0ELb0ELb0EEEvNS_16Flash_fwd_paramsE:
[----:B------:R-:W-:Y:S08]  /*0000*/  LDC R1, c[0x0][0x28] ;  /* 0x00000a00ff017b82 */ /* 0x000ff00000000800 */
[----:B------:R-:W1:Y:S01]  /*0010*/  S2UR UR14, SR_CTAID.Y ;  /* 0x00000000000e79c3 */ /* 0x000e620000002600 */
[----:B------:R-:W-:Y:S01]  /*0020*/  ULDC.64 UR4, c[0x0][0x300] ;  /* 0x0000c00000047ab9 */ /* 0x000fe20000000a00 */
[----:B------:R-:W-:Y:S01]  /*0030*/  ULDC.64 UR6, c[0x0][0x2f0] ;  /* 0x0000bc0000067ab9 */ /* 0x000fe20000000a00 */
[----:B------:R-:W-:-:S02]  /*0040*/  UISETP.NE.U32.AND UP1, UPT, UR4, URZ, UPT ;  /* 0x0000003f0400728c */ /* 0x000fc4000bf25070 */
[----:B------:R-:W-:Y:S02]  /*0050*/  UISETP.NE.U32.AND UP2, UPT, UR6, URZ, UPT ;  /* 0x0000003f0600728c */ /* 0x000fe4000bf45070 */
[----:B------:R-:W-:Y:S02]  /*0060*/  UISETP.NE.AND.EX UP1, UPT, UR5, URZ, UPT, UP1 ;  /* 0x0000003f0500728c */ /* 0x000fe4000bf25310 */
[----:B------:R-:W-:Y:S01]  /*0070*/  UISETP.NE.AND.EX UP2, UPT, UR7, URZ, UPT, UP2 ;  /* 0x0000003f0700728c */ /* 0x000fe2000bf45320 */
[----:B------:R-:W-:Y:S01]  /*0080*/  ULDC.64 UR8, c[0x0][0x2f0] ;  /* 0x0000bc0000087ab9 */ /* 0x000fe20000000a00 */
[----:B------:R-:W-:Y:S02]  /*0090*/  ULDC.U8 UR6, c[0x0][0x3c2] ;  /* 0x0000f08000067ab9 */ /* 0x000fe40000000000 */
[----:B------:R-:W-:Y:S01]  /*00a0*/  PLOP3.LUT P0, PT, PT, PT, UP1, 0x80, 0x0 ;  /* 0x000000000000781c */ /* 0x000fe20003f0f018 */
[----:B------:R-:W-:Y:S01]  /*00b0*/  ULDC.64 UR4, c[0x0][0x2f8] ;  /* 0x0000be0000047ab9 */ /* 0x000fe20000000a00 */
[----:B------:R-:W-:Y:S01]  /*00c0*/  PLOP3.LUT P2, PT, PT, PT, UP2, 0x80, 0x0 ;  /* 0x000000000000781c */ /* 0x000fe20003f4f028 */
[----:B------:R-:W-:-:S02]  /*00d0*/  UISETP.NE.AND UP3, UPT, UR6, URZ, UPT ;  /* 0x0000003f0600728c */ /* 0x000fc4000bf65270 */
[----:B------:R-:W-:Y:S01]  /*00e0*/  UISETP.EQ.U32.AND UP0, UPT, UR4, URZ, UPT ;  /* 0x0000003f0400728c */ /* 0x000fe2000bf02070 */
[----:B------:R-:W-:Y:S01]  /*00f0*/  ULDC.64 UR24, c[0x0][0x208] ;  /* 0x0000820000187ab9 */ /* 0x000fe20000000a00 */
[----:B------:R-:W-:Y:S02]  /*0100*/  ULDC.64 UR6, c[0x0][0x2f8] ;  /* 0x0000be0000067ab9 */ /* 0x000fe40000000a00 */
[----:B------:R-:W-:Y:S02]  /*0110*/  UISETP.EQ.OR.EX UP0, UPT, UR5, URZ, !UP3, UP0 ;  /* 0x0000003f0500728c */ /* 0x000fe4000df02700 */
[----:B-1----:R-:W-:-:S06]  /*0120*/  UIMAD.WIDE UR8, UR14, 0x4, UR8 ;  /* 0x000000040e0878a5 */ /* 0x002fcc000f8e0208 */
[----:B------:R-:W-:Y:S02]  /*0130*/  IMAD.U32 R10, RZ, RZ, UR8 ;  /* 0x00000008ff0a7e24 */ /* 0x000fe4000f8e00ff */
[----:B------:R-:W-:Y:S01]  /*0140*/  IMAD.U32 R11, RZ, RZ, UR9 ;  /* 0x00000009ff0b7e24 */ /* 0x000fe2000f8e00ff */
[----:B------:R-:W-:Y:S02]  /*0150*/  @UP1 ULDC.64 UR8, c[0x0][0x300] ;  /* 0x0000c00000081ab9 */ /* 0x000fe40000000a00 */
[----:B------:R-:W-:Y:S02]  /*0160*/  @UP1 UIMAD.WIDE UR8, UR14, 0x4, UR8 ;  /* 0x000000040e0818a5 */ /* 0x000fe4000f8e0208 */
[----:B------:R-:W2:Y:S04]  /*0170*/  @P2 LDG.E R4, desc[UR24][R10.64] ;  /* 0x000000180a042981 */ /* 0x000ea8000c1e1900 */
[----:B------:R-:W-:Y:S01]  /*0180*/  IMAD.U32 R8, RZ, RZ, UR8 ;  /* 0x00000008ff087e24 */ /* 0x000fe2000f8e00ff */
[----:B------:R-:W3:Y:S01]  /*0190*/  @P2 LDG.E R0, desc[UR24][R10.64+0x4] ;  /* 0x000004180a002981 */ /* 0x000ee2000c1e1900 */
[----:B------:R-:W-:Y:S01]  /*01a0*/  IMAD.U32 R9, RZ, RZ, UR9 ;  /* 0x00000009ff097e24 */ /* 0x000fe2000f8e00ff */
[----:B------:R-:W-:Y:S01]  /*01b0*/  PLOP3.LUT P1, PT, PT, PT, UP0, 0x80, 0x0 ;  /* 0x000000000000781c */ /* 0x000fe20003f2f008 */
[----:B------:R-:W-:-:S03]  /*01c0*/  UIMAD.WIDE UR6, UR14, 0x4, UR6 ;  /* 0x000000040e0678a5 */ /* 0x000fc6000f8e0206 */
[----:B------:R-:W4:Y:S03]  /*01d0*/  @P0 LDG.E R2, desc[UR24][R8.64] ;  /* 0x0000001808020981 */ /* 0x000f26000c1e1900 */
[----:B------:R-:W-:Y:S02]  /*01e0*/  IMAD.U32 R6, RZ, RZ, UR6 ;  /* 0x00000006ff067e24 */ /* 0x000fe4000f8e00ff */
[----:B------:R-:W-:-:S05]  /*01f0*/  IMAD.U32 R7, RZ, RZ, UR7 ;  /* 0x00000007ff077e24 */ /* 0x000fca000f8e00ff */
[----:B------:R-:W5:Y:S01]  /*0200*/  @!P1 LDG.E R3, desc[UR24][R6.64] ;  /* 0x0000001806039981 */ /* 0x000f62000c1e1900 */
[----:B------:R-:W-:Y:S01]  /*0210*/  UMOV UR17, 0xffffffff ;  /* 0xffffffff00117882 */ /* 0x000fe20000000000 */
[----:B------:R-:W-:Y:S01]  /*0220*/  UMOV UR16, URZ ;  /* 0x0000003f00107c82 */ /* 0x000fe20008000000 */
[----:B------:R-:W-:Y:S01]  /*0230*/  UMOV UR18, 0xffffffff ;  /* 0xffffffff00127882 */ /* 0x000fe20000000000 */
[----:B------:R-:W1:Y:S08]  /*0240*/  S2UR UR21, SR_CTAID.X ;  /* 0x00000000001579c3 */ /* 0x000e700000002500 */
[----:B------:R-:W1:Y:S01]  /*0250*/  S2UR UR12, SR_CTAID.Z ;  /* 0x00000000000c79c3 */ /* 0x000e620000002700 */
[----:B--2---:R-:W-:-:S02]  /*0260*/  @P2 R2UR UR17, R4 ;  /* 0x00000000041122ca */ /* 0x004fc400000e0000 */
[----:B---3--:R-:W-:Y:S02]  /*0270*/  @P2 R2UR UR19, R0 ;  /* 0x00000000001322ca */ /* 0x008fe400000e0000 */
[----:B----4-:R-:W-:Y:S02]  /*0280*/  @P0 R2UR UR16, R2 ;  /* 0x00000000021002ca */ /* 0x010fe400000e0000 */
[----:B------:R-:W-:-:S04]  /*0290*/  ISETP.NE.U32.AND P0, PT, RZ, UR4, PT ;  /* 0x00000004ff007c0c */ /* 0x000fc8000bf05070 */
[----:B------:R-:W-:-:S05]  /*02a0*/  ISETP.NE.AND.EX P0, PT, RZ, UR5, PT, P0 ;  /* 0x00000005ff007c0c */ /* 0x000fca000bf05300 */
[----:B------:R-:W-:Y:S01]  /*02b0*/  @UP2 UIADD3 UR19, UR19, -UR17, URZ ;  /* 0x8000001113132290 */ /* 0x000fe2000fffe03f */
[----:B-----5:R-:W-:-:S06]  /*02c0*/  @!P1 R2UR UR18, R3 ;  /* 0x00000000031292ca */ /* 0x020fcc00000e0000 */
[----:B------:R-:W-:Y:S01]  /*02d0*/  @!UP2 ULDC UR19, c[0x0][0x2c4] ;  /* 0x0000b1000013aab9 */ /* 0x000fe20000000800 */
[----:B-1----:R-:W-:Y:S08]  /*02e0*/  @!P0 BRA `(.L_x_710) ;  /* 0x00000000001c8947 */ /* 0x002ff00003800000 */
[----:B------:R-:W-:-:S13]  /*02f0*/  PLOP3.LUT P0, PT, PT, PT, UP3, 0x80, 0x0 ;  /* 0x000000000000781c */ /* 0x000fda0003f0f038 */
[----:B------:R-:W2:Y:S04]  /*0300*/  @P0 LDG.E R0, desc[UR24][R6.64+0x4] ;  /* 0x0000041806000981 */ /* 0x000ea8000c1e1900 */
[----:B------:R-:W3:Y:S01]  /*0310*/  @!P0 LDG.E R2, desc[UR24][R6.64] ;  /* 0x0000001806028981 */ /* 0x000ee2000c1e1900 */
[----:B--2---:R-:W-:-:S13]  /*0320*/  @P0 R2UR UR6, R0 ;  /* 0x00000000000602ca */ /* 0x004fda00000e0000 */
[----:B------:R-:W-:-:S07]  /*0330*/  @UP3 UIADD3 UR6, UR6, -UR18, URZ ;  /* 0x8000001206063290 */ /* 0x000fce000fffe03f */
[----:B---3--:R-:W-:Y:S01]  /*0340*/  @!P0 R2UR UR6, R2 ;  /* 0x00000000020682ca */ /* 0x008fe200000e0000 */
[----:B------:R-:W-:-:S14]  /*0350*/  BRA `(.L_x_711) ;  /* 0x0000000000047947 */ /* 0x000fdc0003800000 */
.L_x_710:
[----:B------:R-:W-:-:S03]  /*0360*/  ULDC UR6, c[0x0][0x2c8] ;  /* 0x0000b20000067ab9 */ /* 0x000fc60000000800 */
.L_x_711:
[----:B------:R-:W-:Y:S02]  /*0370*/  ULDC.64 UR4, c[0x0][0x308] ;  /* 0x0000c20000047ab9 */ /* 0x000fe40000000a00 */
[----:B------:R-:W-:-:S04]  /*0380*/  UISETP.NE.U32.AND UP2, UPT, UR4, URZ, UPT ;  /* 0x0000003f0400728c */ /* 0x000fc8000bf45070 */
[----:B------:R-:W-:-:S06]  /*0390*/  UISETP.NE.AND.EX UP2, UPT, UR5, URZ, UPT, UP2 ;  /* 0x0000003f0500728c */ /* 0x000fcc000bf45320 */
[----:B------:R-:W-:-:S05]  /*03a0*/  PLOP3.LUT P0, PT, PT, PT, UP2, 0x80, 0x0 ;  /* 0x000000000000781c */ /* 0x000fca0003f0f028 */
[----:B------:R-:W-:Y:S02]  /*03b0*/  @UP2 ULDC.64 UR4, c[0x0][0x308] ;  /* 0x0000c20000042ab9 */ /* 0x000fe40000000a00 */
[----:B------:R-:W-:-:S06]  /*03c0*/  @UP2 UIMAD.WIDE UR4, UR14, 0x4, UR4 ;  /* 0x000000040e0428a5 */ /* 0x000fcc000f8e0204 */
[----:B------:R-:W-:Y:S02]  /*03d0*/  IMAD.U32 R2, RZ, RZ, UR4 ;  /* 0x00000004ff027e24 */ /* 0x000fe4000f8e00ff */
[----:B------:R-:W-:Y:S01]  /*03e0*/  IMAD.U32 R3, RZ, RZ, UR5 ;  /* 0x00000005ff037e24 */ /* 0x000fe2000f8e00ff */
[----:B------:R-:W-:Y:S01]  /*03f0*/  USHF.L.U32 UR21, UR21, 0x6, URZ ;  /* 0x0000000615157899 */ /* 0x000fe2000800063f */
[----:B------:R-:W-:-:S03]  /*0400*/  @!UP2 ULDC.64 UR4, c[0x0][0x318] ;  /* 0x0000c6000004aab9 */ /* 0x000fc60000000a00 */
[----:B------:R-:W2:Y:S01]  /*0410*/  @P0 LDG.E R0, desc[UR24][R2.64] ;  /* 0x0000001802000981 */ /* 0x000ea2000c1e1900 */
[----:B------:R-:W-:Y:S02]  /*0420*/  UISETP.GT.AND UP1, UPT, UR19, UR21, UPT ;  /* 0x000000151300728c */ /* 0x000fe4000bf24270 */
[----:B------:R-:W-:-:S03]  /*0430*/  @!UP2 UISETP.NE.U32.AND UP0, UPT, UR4, URZ, UPT ;  /* 0x0000003f0400a28c */ /* 0x000fc6000bf05070 */
[----:B------:R-:W-:Y:S01]  /*0440*/  @!UP2 ULDC UR4, c[0x0][0x2cc] ;  /* 0x0000b3000004aab9 */ /* 0x000fe20000000800 */
[----:B------:R-:W-:-:S04]  /*0450*/  @!UP2 UISETP.NE.AND.EX UP0, UPT, UR5, URZ, UPT, UP0 ;  /* 0x0000003f0500a28c */ /* 0x000fc8000bf05300 */
[----:B------:R-:W-:Y:S01]  /*0460*/  @!UP2 USEL UR4, UR4, URZ, UP0 ;  /* 0x0000003f0404a287 */ /* 0x000fe20008000000 */
[----:B--2---:R-:W-:Y:S02]  /*0470*/  @P0 R2UR UR26, R0 ;  /* 0x00000000001a02ca */ /* 0x004fe400000e0000 */
[----:B------:R-:W-:-:S11]  /*0480*/  PLOP3.LUT P0, PT, PT, PT, UP1, 0x80, 0x0 ;  /* 0x000000000000781c */ /* 0x000fd60003f0f018 */
[----:B------:R-:W-:Y:S02]  /*0490*/  @UP2 UIADD3 UR26, UR26, -UR16, URZ ;  /* 0x800000101a1a2290 */ /* 0x000fe4000fffe03f */
[----:B------:R-:W-:Y:S10]  /*04a0*/  @!P0 EXIT ;  /* 0x000000000000894d */ /* 0x000ff40003800000 */
[----:B------:R-:W-:Y:S01]  /*04b0*/  UIADD3 UR5, -UR19, 0x7f, UR21 ;  /* 0x0000007f13057890 */ /* 0x000fe2000fffe115 */
[----:B------:R-:W1:Y:S01]  /*04c0*/  S2R R3, SR_TID.X ;  /* 0x0000000000037919 */ /* 0x000e620000002100 */
[----:B------:R-:W-:Y:S01]  /*04d0*/  @!UP2 UIADD3 UR26, UR4, UR6, -UR16 ;  /* 0x00000006041aa290 */ /* 0x000fe2000fffe810 */
[----:B------:R-:W-:Y:S01]  /*04e0*/  ULDC UR13, c[0x0][0x398] ;  /* 0x0000e600000d7ab9 */ /* 0x000fe20000000800 */
[----:B------:R-:W-:Y:S02]  /*04f0*/  ULDC UR9, c[0x0][0x2c8] ;  /* 0x0000b20000097ab9 */ /* 0x000fe40000000800 */
[----:B------:R-:W-:Y:S02]  /*0500*/  UIADD3 UR5, UR5, UR13, UR26 ;  /* 0x0000000d05057290 */ /* 0x000fe4000fffe01a */
[----:B------:R-:W-:Y:S02]  /*0510*/  UIADD3 UR7, UR26, 0x3f, URZ ;  /* 0x0000003f1a077890 */ /* 0x000fe4000fffe03f */
[----:B------:R-:W-:-:S02]  /*0520*/  USHF.R.S32.HI UR4, URZ, 0x1f, UR5 ;  /* 0x0000001f3f047899 */ /* 0x000fc40008011405 */
[----:B------:R-:W-:Y:S02]  /*0530*/  USHF.R.S32.HI UR6, URZ, 0x1f, UR7 ;  /* 0x0000001f3f067899 */ /* 0x000fe40008011407 */
[----:B------:R-:W-:Y:S02]  /*0540*/  UIADD3 UR9, UR9, 0x3f, URZ ;  /* 0x0000003f09097890 */ /* 0x000fe4000fffe03f */
[----:B------:R-:W-:Y:S02]  /*0550*/  ULEA.HI UR4, UR4, UR5, URZ, 0x6 ;  /* 0x0000000504047291 */ /* 0x000fe4000f8f303f */
[----:B------:R-:W-:Y:S02]  /*0560*/  ULEA.HI UR6, UR6, UR7, URZ, 0x6 ;  /* 0x0000000706067291 */ /* 0x000fe4000f8f303f */
[----:B------:R-:W-:Y:S02]  /*0570*/  USHF.R.S32.HI UR8, URZ, 0x1f, UR9 ;  /* 0x0000001f3f087899 */ /* 0x000fe40008011409 */
[----:B------:R-:W-:-:S02]  /*0580*/  USHF.R.S32.HI UR4, URZ, 0x6, UR4 ;  /* 0x000000063f047899 */ /* 0x000fc40008011404 */
[----:B------:R-:W-:Y:S02]  /*0590*/  USHF.R.S32.HI UR6, URZ, 0x6, UR6 ;  /* 0x000000063f067899 */ /* 0x000fe40008011406 */
[----:B------:R-:W-:Y:S02]  /*05a0*/  ULEA.HI UR8, UR8, UR9, URZ, 0x6 ;  /* 0x0000000908087291 */ /* 0x000fe4000f8f303f */
[----:B------:R-:W-:Y:S02]  /*05b0*/  IMAD.U32 R5, RZ, RZ, UR4 ;  /* 0x00000004ff057e24 */ /* 0x000fe4000f8e00ff */
[----:B------:R-:W-:Y:S01]  /*05c0*/  USHF.R.S32.HI UR8, URZ, 0x6, UR8 ;  /* 0x000000063f087899 */ /* 0x000fe20008011408 */
[----:B------:R-:W-:-:S05]  /*05d0*/  IMAD.U32 R0, RZ, RZ, UR6 ;  /* 0x00000006ff007e24 */ /* 0x000fca000f8e00ff */
[----:B------:R-:W-:-:S04]  /*05e0*/  VIMNMX3 R0, R0, UR8, R5, PT ;  /* 0x0000000800007c0f */ /* 0x000fc8000b800105 */
[----:B------:R-:W-:-:S13]  /*05f0*/  R2UR UR20, R0 ;  /* 0x00000000001472ca */ /* 0x000fda00000e0000 */
[----:B------:R-:W-:-:S13]  /*0600*/  ISETP.LT.AND P0, PT, RZ, UR20, PT ;  /* 0x00000014ff007c0c */ /* 0x000fda000bf01270 */
[----:B-1----:R-:W-:Y:S05]  /*0610*/  @P0 BRA `(.L_x_712) ;  /* 0x0000000800780947 */ /* 0x002fea0003800000 */
[----:B------:R-:W-:Y:S01]  /*0620*/  SHF.R.S32.HI R10, RZ, 0x1f, R3 ;  /* 0x0000001fff0a7819 */ /* 0x000fe20000011403 */
[----:B------:R-:W-:Y:S01]  /*0630*/  UISETP.NE.AND UP0, UPT, UR17, -0x1, UPT ;  /* 0xffffffff1100788c */ /* 0x000fe2000bf05270 */
[----:B------:R-:W-:Y:S01]  /*0640*/  BSSY B0, `(.L_x_713) ;  /* 0x0000040000007945 */ /* 0x000fe20003800000 */
[----:B------:R-:W-:Y:S01]  /*0650*/  USHF.R.S32.HI UR8, URZ, 0x1f, UR21 ;  /* 0x0000001f3f087899 */ /* 0x000fe20008011415 */
[----:B------:R-:W-:Y:S01]  /*0660*/  LEA.HI R10, R10, R3, RZ, 0x3 ;  /* 0x000000030a0a7211 */ /* 0x000fe200078f18ff */
[----:B------:R-:W-:Y:S01]  /*0670*/  ULDC.64 UR6, c[0x0][0x298] ;  /* 0x0000a60000067ab9 */ /* 0x000fe20000000a00 */
[----:B------:R-:W-:Y:S01]  /*0680*/  UIADD3 UR19, -UR21, UR19, URZ ;  /* 0x0000001315137290 */ /* 0x000fe2000fffe13f */
[----:B------:R-:W-:Y:S01]  /*0690*/  IMAD.U32 R5, RZ, RZ, UR6 ;  /* 0x00000006ff057e24 */ /* 0x000fe2000f8e00ff */
[----:B------:R-:W-:Y:S01]  /*06a0*/  LOP3.LUT R0, R10, 0xfffffff8, RZ, 0xc0, !PT ;  /* 0xfffffff80a007812 */ /* 0x000fe200078ec0ff */
[----:B------:R-:W-:Y:S01]  /*06b0*/  UIMAD UR8, UR8, UR6, URZ ;  /* 0x00000006080872a4 */ /* 0x000fe2000f8e023f */
[----:B------:R-:W-:-:S02]  /*06c0*/  SHF.R.S32.HI R10, RZ, 0x3, R10 ;  /* 0x00000003ff0a7819 */ /* 0x000fc4000001140a */
[----:B------:R-:W-:Y:S01]  /*06d0*/  @!UP0 USHF.R.S32.HI UR9, URZ, 0x1f, UR14 ;  /* 0x0000001f3f098899 */ /* 0x000fe2000801140e */
[----:B------:R-:W-:Y:S01]  /*06e0*/  IMAD.IADD R3, R3, 0x1, -R0 ;  /* 0x0000000103037824 */ /* 0x000fe200078e0a00 */
[----:B------:R-:W-:Y:S01]  /*06f0*/  @!UP0 ULDC.64 UR4, c[0x0][0x290] ;  /* 0x0000a40000048ab9 */ /* 0x000fe20000000a00 */
[----:B------:R-:W-:Y:S01]  /*0700*/  @UP0 UIMAD.WIDE.U32 UR10, UR17, UR6, URZ ;  /* 0x00000006110a02a5 */ /* 0x000fe2000f8e003f */
[C---:B------:R-:W-:Y:S01]  /*0710*/  ISETP.GE.AND P1, PT, R10.reuse, UR19, PT ;  /* 0x000000130a007c0c */ /* 0x040fe2000bf26270 */
[C---:B------:R-:W-:Y:S01]  /*0720*/  IMAD.SHL.U32 R18, R3.reuse, 0x8, RZ ;  /* 0x0000000803127824 */ /* 0x040fe200078e00ff */
[----:B------:R-:W-:Y:S01]  /*0730*/  @!UP0 UIMAD UR9, UR9, UR4, URZ ;  /* 0x00000004090982a4 */ /* 0x000fe2000f8e023f */
[----:B------:R-:W-:Y:S01]  /*0740*/  IADD3 R6, R10, 0x10, RZ ;  /* 0x000000100a067810 */ /* 0x000fe20007ffe0ff */
[----:B------:R-:W-:Y:S01]  /*0750*/  @!UP0 UIMAD.WIDE.U32 UR22, UR14, UR4, URZ ;  /* 0x000000040e1682a5 */ /* 0x000fe2000f8e003f */
[----:B------:R-:W-:Y:S01]  /*0760*/  ISETP.NE.AND P6, PT, R3, RZ, PT ;  /* 0x000000ff0300720c */ /* 0x000fe20003fc5270 */
[----:B------:R-:W-:Y:S01]  /*0770*/  UIMAD UR8, UR21, UR7, UR8 ;  /* 0x00000007150872a4 */ /* 0x000fe2000f8e0208 */
[----:B------:R-:W-:Y:S01]  /*0780*/  SHF.R.S32.HI R19, RZ, 0x1f, R18 ;  /* 0x0000001fff137819 */ /* 0x000fe20000011412 */
[----:B------:R-:W-:Y:S01]  /*0790*/  @!UP0 UIMAD UR5, UR14, UR5, UR9 ;  /* 0x000000050e0582a4 */ /* 0x000fe2000f8e0209 */
[----:B------:R-:W-:Y:S01]  /*07a0*/  SHF.R.S32.HI R2, RZ, 0x1f, R10 ;  /* 0x0000001fff027819 */ /* 0x000fe2000001140a */
[----:B------:R-:W-:Y:S01]  /*07b0*/  @UP0 UIMAD UR17, UR17, UR7, UR11 ;  /* 0x00000007111102a4 */ /* 0x000fe2000f8e020b */
[C---:B------:R-:W-:Y:S01]  /*07c0*/  VIADD R9, R18.reuse, 0x40 ;  /* 0x0000004012097836 */ /* 0x040fe20000000000 */
[----:B------:R-:W-:Y:S01]  /*07d0*/  @!UP0 UMOV UR10, UR22 ;  /* 0x00000016000a8c82 */ /* 0x000fe20008000000 */
[----:B------:R-:W-:Y:S01]  /*07e0*/  IMAD.WIDE.U32 R4, R5, UR21, R18 ;  /* 0x0000001505047c25 */ /* 0x000fe2000f8e0012 */
[----:B------:R-:W-:Y:S01]  /*07f0*/  @!UP0 UIADD3 UR17, UR23, UR5, URZ ;  /* 0x0000000517118290 */ /* 0x000fe2000fffe03f */
[----:B------:R-:W-:-:S02]  /*0800*/  IADD3 R7, R18, 0xc0, RZ ;  /* 0x000000c012077810 */ /* 0x000fc40007ffe0ff */
[----:B------:R-:W-:Y:S01]  /*0810*/  IMAD.U32 R0, RZ, RZ, UR8 ;  /* 0x00000008ff007e24 */ /* 0x000fe2000f8e00ff */
[----:B------:R-:W-:Y:S01]  /*0820*/  IADD3 R4, P0, R4, UR10, RZ ;  /* 0x0000000a04047c10 */ /* 0x000fe2000ff1e0ff */
[----:B------:R-:W-:Y:S01]  /*0830*/  USHF.R.S32.HI UR8, URZ, 0x1f, UR12 ;  /* 0x0000001f3f087899 */ /* 0x000fe2000801140c */
[----:B------:R-:W-:Y:S01]  /*0840*/  VIADD R8, R18, 0x80 ;  /* 0x0000008012087836 */ /* 0x000fe20000000000 */
[----:B------:R-:W-:Y:S01]  /*0850*/  ULDC.64 UR4, c[0x0][0x2a0] ;  /* 0x0000a80000047ab9 */ /* 0x000fe20000000a00 */
[----:B------:R-:W-:Y:S01]  /*0860*/  IADD3.X R5, R5, UR17, R0, P0, !PT ;  /* 0x0000001105057c10 */ /* 0x000fe200087fe400 */
[----:B------:R-:W-:Y:S01]  /*0870*/  UIMAD UR8, UR8, UR4, URZ ;  /* 0x00000004080872a4 */ /* 0x000fe2000f8e023f */
[----:B------:R-:W-:Y:S01]  /*0880*/  IMAD.U32 R12, RZ, RZ, UR4 ;  /* 0x00000004ff0c7e24 */ /* 0x000fe2000f8e00ff */
[----:B------:R-:W-:Y:S01]  /*0890*/  ISETP.GE.AND P0, PT, R6, UR19, PT ;  /* 0x0000001306007c0c */ /* 0x000fe2000bf06270 */
[----:B------:R-:W-:Y:S01]  /*08a0*/  ULDC UR4, c[0x0][0x270] ;  /* 0x00009c0000047ab9 */ /* 0x000fe20000000800 */
[----:B------:R-:W-:Y:S01]  /*08b0*/  UIMAD UR5, UR12, UR5, UR8 ;  /* 0x000000050c0572a4 */ /* 0x000fe2000f8e0208 */
[----:B------:R-:W-:Y:S01]  /*08c0*/  IMAD.WIDE.U32 R12, R12, UR12, R4 ;  /* 0x0000000c0c0c7c25 */ /* 0x000fe2000f8e0004 */
[----:B------:R-:W-:-:S03]  /*08d0*/  UIMAD UR12, UR14, UR4, UR12 ;  /* 0x000000040e0c72a4 */ /* 0x000fc6000f8e020c */
[----:B------:R-:W-:Y:S01]  /*08e0*/  ULDC UR4, c[0x0][0x2c4] ;  /* 0x0000b10000047ab9 */ /* 0x000fe20000000800 */
[----:B------:R-:W-:Y:S01]  /*08f0*/  VIADD R17, R13, UR5 ;  /* 0x000000050d117c36 */ /* 0x000fe20008000000 */
[----:B------:R-:W-:Y:S01]  /*0900*/  UIMAD UR21, UR12, UR4, UR21 ;  /* 0x000000040c1572a4 */ /* 0x000fe2000f8e0215 */
[----:B------:R-:W-:Y:S01]  /*0910*/  VIADD R5, R10, 0x20 ;  /* 0x000000200a057836 */ /* 0x000fe20000000000 */
[----:B------:R-:W-:Y:S10]  /*0920*/  @P1 BRA `(.L_x_714) ;  /* 0x0000000000441947 */ /* 0x000ff40003800000 */
[----:B------:R-:W-:Y:S01]  /*0930*/  IMAD R3, R2, UR6, RZ ;  /* 0x0000000602037c24 */ /* 0x000fe2000f8e02ff */
[----:B------:R-:W-:Y:S01]  /*0940*/  ULDC UR8, c[0x0][0x2d0] ;  /* 0x0000b40000087ab9 */ /* 0x000fe20000000800 */
[----:B------:R-:W-:Y:S01]  /*0950*/  IMAD.MOV.U32 R16, RZ, RZ, R12 ;  /* 0x000000ffff107224 */ /* 0x000fe200078e000c */
[----:B------:R-:W-:Y:S01]  /*0960*/  ISETP.GE.AND P5, PT, R18, UR8, PT ;  /* 0x0000000812007c0c */ /* 0x000fe2000bfa6270 */
[C---:B------:R-:W-:Y:S01]  /*0970*/  IMAD R0, R10.reuse, UR7, R3 ;  /* 0x000000070a007c24 */ /* 0x040fe2000f8e0203 */
[----:B------:R-:W-:Y:S01]  /*0980*/  ISETP.GE.AND P4, PT, R9, UR8, PT ;  /* 0x0000000809007c0c */ /* 0x000fe2000bf86270 */
[----:B------:R-:W-:Y:S01]  /*0990*/  IMAD.WIDE.U32 R14, R10, UR6, R16 ;  /* 0x000000060a0e7c25 */ /* 0x000fe2000f8e0010 */
[----:B------:R-:W-:Y:S01]  /*09a0*/  ISETP.GE.AND P3, PT, R8, UR8, PT ;  /* 0x0000000808007c0c */ /* 0x000fe2000bf66270 */
[----:B------:R-:W-:Y:S01]  /*09b0*/  ULDC.64 UR4, c[0x0][0x280] ;  /* 0x0000a00000047ab9 */ /* 0x000fe20000000a00 */
[----:B------:R-:W-:Y:S01]  /*09c0*/  ISETP.GE.AND P2, PT, R7, UR8, PT ;  /* 0x0000000807007c0c */ /* 0x000fe2000bf46270 */
[----:B------:R-:W-:Y:S01]  /*09d0*/  IMAD.IADD R0, R15, 0x1, R0 ;  /* 0x000000010f007824 */ /* 0x000fe200078e0200 */
[----:B------:R-:W-:-:S04]  /*09e0*/  LEA R20, P1, R14, UR4, 0x1 ;  /* 0x000000040e147c11 */ /* 0x000fc8000f8208ff */
[----:B------:R-:W-:-:S05]  /*09f0*/  LEA.HI.X R21, R14, UR5, R0, 0x1, P1 ;  /* 0x000000050e157c11 */ /* 0x000fca00088f0c00 */
[----:B------:R1:W-:Y:S04]  /*0a00*/  @!P5 STG.E.128 desc[UR24][R20.64], RZ ;  /* 0x000000ff1400d986 */ /* 0x0003e8000c101d18 */
[----:B------:R1:W-:Y:S04]  /*0a10*/  @!P4 STG.E.128 desc[UR24][R20.64+0x80], RZ ;  /* 0x000080ff1400c986 */ /* 0x0003e8000c101d18 */
[----:B------:R1:W-:Y:S04]  /*0a20*/  @!P3 STG.E.128 desc[UR24][R20.64+0x100], RZ ;  /* 0x000100ff1400b986 */ /* 0x0003e8000c101d18 */
[----:B------:R1:W-:Y:S02]  /*0a30*/  @!P2 STG.E.128 desc[UR24][R20.64+0x180], RZ ;  /* 0x000180ff1400a986 */ /* 0x0003e4000c101d18 */
.L_x_714:
[----:B------:R-:W-:Y:S05]  /*0a40*/  BSYNC B0 ;  /* 0x0000000000007941 */ /* 0x000fea0003800000 */
.L_x_713:
[----:B------:R-:W-:Y:S01]  /*0a50*/  BSSY B0, `(.L_x_715) ;  /* 0x0000018000007945 */ /* 0x000fe20003800000 */
[----:B------:R-:W-:Y:S02]  /*0a60*/  ISETP.GE.AND P1, PT, R5, UR19, PT ;  /* 0x0000001305007c0c */ /* 0x000fe4000bf26270 */
[----:B------:R-:W-:Y:S01]  /*0a70*/  IADD3 R4, R10, 0x30, RZ ;  /* 0x000000300a047810 */ /* 0x000fe20007ffe0ff */
[----:B------:R-:W-:Y:S05]  /*0a80*/  @P0 BRA `(.L_x_716) ;  /* 0x0000000000500947 */ /* 0x000fea0003800000 */
[----:B------:R-:W-:Y:S01]  /*0a90*/  IADD3 R3, P0, R10, 0x10, RZ ;  /* 0x000000100a037810 */ /* 0x000fe20007f1e0ff */
[----:B------:R-:W-:Y:S01]  /*0aa0*/  IMAD.MOV.U32 R14, RZ, RZ, R12 ;  /* 0x000000ffff0e7224 */ /* 0x000fe200078e000c */
[----:B------:R-:W-:Y:S01]  /*0ab0*/  ULDC UR8, c[0x0][0x2d0] ;  /* 0x0000b40000087ab9 */ /* 0x000fe20000000800 */
[----:B------:R-:W-:Y:S01]  /*0ac0*/  IMAD.MOV.U32 R15, RZ, RZ, R17 ;  /* 0x000000ffff0f7224 */ /* 0x000fe200078e0011 */
[----:B------:R-:W-:Y:S01]  /*0ad0*/  ISETP.GE.AND P4, PT, R18, UR8, PT ;  /* 0x0000000812007c0c */ /* 0x000fe2000bf86270 */
[----:B------:R-:W-:Y:S01]  /*0ae0*/  IMAD.X R0, RZ, RZ, R2, P0 ;  /* 0x000000ffff007224 */ /* 0x000fe200000e0602 */
[----:B------:R-:W-:Y:S01]  /*0af0*/  ISETP.GE.AND P3, PT, R9, UR8, PT ;  /* 0x0000000809007c0c */ /* 0x000fe2000bf66270 */
[----:B------:R-:W-:Y:S01]  /*0b00*/  IMAD.WIDE.U32 R14, R3, UR6, R14 ;  /* 0x00000006030e7c25 */ /* 0x000fe2000f8e000e */
[----:B------:R-:W-:Y:S01]  /*0b10*/  ISETP.GE.AND P2, PT, R8, UR8, PT ;  /* 0x0000000808007c0c */ /* 0x000fe2000bf46270 */
[----:B------:R-:W-:Y:S01]  /*0b20*/  ULDC.64 UR4, c[0x0][0x280] ;  /* 0x0000a00000047ab9 */ /* 0x000fe20000000a00 */
[----:B------:R-:W-:Y:S01]  /*0b30*/  ISETP.GE.AND P0, PT, R7, UR8, PT ;  /* 0x0000000807007c0c */ /* 0x000fe2000bf06270 */
[----:B------:R-:W-:Y:S01]  /*0b40*/  IMAD R0, R0, UR6, RZ ;  /* 0x0000000600007c24 */ /* 0x000fe2000f8e02ff */
[----:B-1----:R-:W-:-:S03]  /*0b50*/  LEA R20, P5, R14, UR4, 0x1 ;  /* 0x000000040e147c11 */ /* 0x002fc6000f8a08ff */
[----:B------:R-:W-:-:S04]  /*0b60*/  IMAD R0, R3, UR7, R0 ;  /* 0x0000000703007c24 */ /* 0x000fc8000f8e0200 */
[----:B------:R-:W-:-:S05]  /*0b70*/  IMAD.IADD R0, R15, 0x1, R0 ;  /* 0x000000010f007824 */ /* 0x000fca00078e0200 */
[----:B------:R-:W-:-:S05]  /*0b80*/  LEA.HI.X R21, R14, UR5, R0, 0x1, P5 ;  /* 0x000000050e157c11 */ /* 0x000fca000a8f0c00 */
[----:B------:R2:W-:Y:S04]  /*0b90*/  @!P4 STG.E.128 desc[UR24][R20.64], RZ ;  /* 0x000000ff1400c986 */ /* 0x0005e8000c101d18 */
[----:B------:R2:W-:Y:S04]  /*0ba0*/  @!P3 STG.E.128 desc[UR24][R20.64+0x80], RZ ;  /* 0x000080ff1400b986 */ /* 0x0005e8000c101d18 */
[----:B------:R2:W-:Y:S04]  /*0bb0*/  @!P2 STG.E.128 desc[UR24][R20.64+0x100], RZ ;  /* 0x000100ff1400a986 */ /* 0x0005e8000c101d18 */
[----:B------:R2:W-:Y:S02]  /*0bc0*/  @!P0 STG.E.128 desc[UR24][R20.64+0x180], RZ ;  /* 0x000180ff14008986 */ /* 0x0005e4000c101d18 */
.L_x_716:
[----:B------:R-:W-:Y:S05]  /*0bd0*/  BSYNC B0 ;  /* 0x0000000000007941 */ /* 0x000fea0003800000 */
.L_x_715:
[----:B------:R-:W-:Y:S01]  /*0be0*/  BSSY B0, `(.L_x_717) ;  /* 0x0000017000007945 */ /* 0x000fe20003800000 */
[----:B------:R-:W-:-:S03]  /*0bf0*/  ISETP.GE.AND P0, PT, R4, UR19, PT ;  /* 0x0000001304007c0c */ /* 0x000fc6000bf06270 */
[----:B------:R-:W-:Y:S10]  /*0c00*/  @P1 BRA `(.L_x_718) ;  /* 0x0000000000501947 */ /* 0x000ff40003800000 */
        /* <DEDUP_REMOVED lines=12> */
[----:B-12---:R-:W-:-:S03]  /*0cd0*/  LEA R20, P5, R14, UR4, 0x1 ;  /* 0x000000040e147c11 */ /* 0x006fc6000f8a08ff */
[----:B------:R-:W-:-:S04]  /*0ce0*/  IMAD R0, R3, UR7, R0 ;  /* 0x0000000703007c24 */ /* 0x000fc8000f8e0200 */
[----:B------:R-:W-:-:S05]  /*0cf0*/  IMAD.IADD R3, R15, 0x1, R0 ;  /* 0x000000010f037824 */ /* 0x000fca00078e0200 */
[----:B------:R-:W-:-:S05]  /*0d00*/  LEA.HI.X R21, R14, UR5, R3, 0x1, P5 ;  /* 0x000000050e157c11 */ /* 0x000fca000a8f0c03 */
[----:B------:R3:W-:Y:S04]  /*0d10*/  @!P4 STG.E.128 desc[UR24][R20.64], RZ ;  /* 0x000000ff1400c986 */ /* 0x0007e8000c101d18 */
[----:B------:R3:W-:Y:S04]  /*0d20*/  @!P3 STG.E.128 desc[UR24][R20.64+0x80], RZ ;  /* 0x000080ff1400b986 */ /* 0x0007e8000c101d18 */
[----:B------:R3:W-:Y:S04]  /*0d30*/  @!P2 STG.E.128 desc[UR24][R20.64+0x100], RZ ;  /* 0x000100ff1400a986 */ /* 0x0007e8000c101d18 */
[----:B------:R3:W-:Y:S02]  /*0d40*/  @!P1 STG.E.128 desc[UR24][R20.64+0x180], RZ ;  /* 0x000180ff14009986 */ /* 0x0007e4000c101d18 */
.L_x_718:
[----:B------:R-:W-:Y:S05]  /*0d50*/  BSYNC B0 ;  /* 0x0000000000007941 */ /* 0x000fea0003800000 */
.L_x_717:
[----:B------:R-:W-:Y:S01]  /*0d60*/  BSSY B0, `(.L_x_719) ;  /* 0x0000016000007945 */ /* 0x000fe20003800000 */
[----:B------:R-:W-:-:S03]  /*0d70*/  ISETP.GE.OR P5, PT, R6, UR19, P6 ;  /* 0x0000001306007c0c */ /* 0x000fc6000b7a6670 */
[----:B------:R-:W-:Y:S10]  /*0d80*/  @P0 BRA `(.L_x_720) ;  /* 0x00000000004c0947 */ /* 0x000ff40003800000 */
[----:B------:R-:W-:Y:S01]  /*0d90*/  IADD3 R3, P0, R10, 0x30, RZ ;  /* 0x000000300a037810 */ /* 0x000fe20007f1e0ff */
[----:B------:R-:W-:Y:S01]  /*0da0*/  IMAD.MOV.U32 R13, RZ, RZ, R17 ;  /* 0x000000ffff0d7224 */ /* 0x000fe200078e0011 */
[----:B------:R-:W-:Y:S01]  /*0db0*/  ULDC UR8, c[0x0][0x2d0] ;  /* 0x0000b40000087ab9 */ /* 0x000fe20000000800 */
[----:B------:R-:W-:Y:S01]  /*0dc0*/  ULDC.64 UR4, c[0x0][0x280] ;  /* 0x0000a00000047ab9 */ /* 0x000fe20000000a00 */
[----:B------:R-:W-:Y:S01]  /*0dd0*/  ISETP.GE.AND P3, PT, R18, UR8, PT ;  /* 0x0000000812007c0c */ /* 0x000fe2000bf66270 */
[----:B------:R-:W-:Y:S01]  /*0de0*/  IMAD.X R0, RZ, RZ, R2, P0 ;  /* 0x000000ffff007224 */ /* 0x000fe200000e0602 */
[----:B------:R-:W-:Y:S01]  /*0df0*/  ISETP.GE.AND P2, PT, R9, UR8, PT ;  /* 0x0000000809007c0c */ /* 0x000fe2000bf46270 */
[----:B------:R-:W-:Y:S01]  /*0e00*/  IMAD.WIDE.U32 R12, R3, UR6, R12 ;  /* 0x00000006030c7c25 */ /* 0x000fe2000f8e000c */
[----:B------:R-:W-:Y:S02]  /*0e10*/  ISETP.GE.AND P1, PT, R8, UR8, PT ;  /* 0x0000000808007c0c */ /* 0x000fe4000bf26270 */
[----:B------:R-:W-:Y:S01]  /*0e20*/  ISETP.GE.AND P0, PT, R7, UR8, PT ;  /* 0x0000000807007c0c */ /* 0x000fe2000bf06270 */
[----:B------:R-:W-:Y:S01]  /*0e30*/  IMAD R0, R0, UR6, RZ ;  /* 0x0000000600007c24 */ /* 0x000fe2000f8e02ff */
[----:B------:R-:W-:-:S03]  /*0e40*/  LEA R6, P4, R12, UR4, 0x1 ;  /* 0x000000040c067c11 */ /* 0x000fc6000f8808ff */
[----:B------:R-:W-:-:S04]  /*0e50*/  IMAD R3, R3, UR7, R0 ;  /* 0x0000000703037c24 */ /* 0x000fc8000f8e0200 */
[----:B------:R-:W-:-:S05]  /*0e60*/  IMAD.IADD R3, R13, 0x1, R3 ;  /* 0x000000010d037824 */ /* 0x000fca00078e0203 */
[----:B------:R-:W-:-:S05]  /*0e70*/  LEA.HI.X R7, R12, UR5, R3, 0x1, P4 ;  /* 0x000000050c077c11 */ /* 0x000fca000a0f0c03 */
[----:B------:R4:W-:Y:S04]  /*0e80*/  @!P3 STG.E.128 desc[UR24][R6.64], RZ ;  /* 0x000000ff0600b986 */ /* 0x0009e8000c101d18 */
[----:B------:R4:W-:Y:S04]  /*0e90*/  @!P2 STG.E.128 desc[UR24][R6.64+0x80], RZ ;  /* 0x000080ff0600a986 */ /* 0x0009e8000c101d18 */
[----:B------:R4:W-:Y:S04]  /*0ea0*/  @!P1 STG.E.128 desc[UR24][R6.64+0x100], RZ ;  /* 0x000100ff06009986 */ /* 0x0009e8000c101d18 */
[----:B------:R4:W-:Y:S02]  /*0eb0*/  @!P0 STG.E.128 desc[UR24][R6.64+0x180], RZ ;  /* 0x000180ff06008986 */ /* 0x0009e4000c101d18 */
.L_x_720:
[----:B------:R-:W-:Y:S05]  /*0ec0*/  BSYNC B0 ;  /* 0x0000000000007941 */ /* 0x000fea0003800000 */
.L_x_719:
[C---:B------:R-:W-:Y:S01]  /*0ed0*/  ISETP.GE.OR P2, PT, R10.reuse, UR19, P6 ;  /* 0x000000130a007c0c */ /* 0x040fe2000b746670 */
[----:B------:R-:W-:Y:S01]  /*0ee0*/  IMAD.U32 R3, RZ, RZ, UR21 ;  /* 0x00000015ff037e24 */ /* 0x000fe2000f8e00ff */
[----:B------:R-:W-:Y:S01]  /*0ef0*/  ISETP.GE.OR P1, PT, R5, UR19, P6 ;  /* 0x0000001305007c0c */ /* 0x000fe2000b726670 */
[----:B------:R-:W-:Y:S01]  /*0f00*/  ULDC.64 UR4, c[0x0][0x2b0] ;  /* 0x0000ac0000047ab9 */ /* 0x000fe20000000a00 */
[----:B------:R-:W-:Y:S02]  /*0f10*/  IADD3 R10, P0, R10, UR21, RZ ;  /* 0x000000150a0a7c10 */ /* 0x000fe4000ff1e0ff */
[----:B------:R-:W-:Y:S02]  /*0f20*/  ISETP.GE.OR P6, PT, R4, UR19, P6 ;  /* 0x0000001304007c0c */ /* 0x000fe4000b7c6670 */
[----:B------:R-:W-:Y:S01]  /*0f30*/  LEA.HI.X.SX32 R3, R3, R2, 0x1, P0 ;  /* 0x0000000203037211 */ /* 0x000fe200000f0eff */
[----:B------:R-:W-:Y:S01]  /*0f40*/  @!P5 IMAD.MOV.U32 R2, RZ, RZ, 0x7f800000 ;  /* 0x7f800000ff02d424 */ /* 0x000fe200078e00ff */
[----:B----4-:R-:W-:-:S04]  /*0f50*/  LEA R6, P0, R10, UR4, 0x2 ;  /* 0x000000040a067c11 */ /* 0x010fc8000f8010ff */
[----:B------:R-:W-:Y:S01]  /*0f60*/  LEA.HI.X R7, R10, UR5, R3, 0x2, P0 ;  /* 0x000000050a077c11 */ /* 0x000fe200080f1403 */
[----:B------:R-:W-:Y:S02]  /*0f70*/  @!P2 IMAD.MOV.U32 R3, RZ, RZ, 0x7f800000 ;  /* 0x7f800000ff03a424 */ /* 0x000fe400078e00ff */
[----:B------:R-:W-:Y:S02]  /*0f80*/  @!P1 IMAD.MOV.U32 R0, RZ, RZ, 0x7f800000 ;  /* 0x7f800000ff009424 */ /* 0x000fe400078e00ff */
[----:B------:R4:W-:Y:S04]  /*0f90*/  @!P5 STG.E desc[UR24][R6.64+0x40], R2 ;  /* 0x000040020600d986 */ /* 0x0009e8000c101918 */
[----:B------:R4:W-:Y:S04]  /*0fa0*/  @!P2 STG.E desc[UR24][R6.64], R3 ;  /* 0x000000030600a986 */ /* 0x0009e8000c101918 */
[----:B------:R4:W-:Y:S01]  /*0fb0*/  @!P1 STG.E desc[UR24][R6.64+0x80], R0 ;  /* 0x0000800006009986 */ /* 0x0009e2000c101918 */
[----:B------:R-:W-:Y:S05]  /*0fc0*/  @P6 EXIT ;  /* 0x000000000000694d */ /* 0x000fea0003800000 */
[----:B----4-:R-:W-:-:S05]  /*0fd0*/  MOV R3, 0x7f800000 ;  /* 0x7f80000000037802 */ /* 0x010fca0000000f00 */
[----:B------:R-:W-:Y:S01]  /*0fe0*/  STG.E desc[UR24][R6.64+0xc0], R3 ;  /* 0x0000c00306007986 */ /* 0x000fe2000c101918 */
[----:B------:R-:W-:Y:S05]  /*0ff0*/  EXIT ;  /* 0x000000000000794d */ /* 0x000fea0003800000 */
.L_x_712:
[----:B------:R-:W-:Y:S01]  /*1000*/  ULDC.64 UR4, c[0x0][0x368] ;  /* 0x0000da0000047ab9 */ /* 0x000fe20000000a00 */
[----:B------:R-:W-:Y:S01]  /*1010*/  ULDC.64 UR6, c[0x0][0x370] ;  /* 0x0000dc0000067ab9 */ /* 0x000fe20000000a00 */
[----:B------:R-:W-:-:S04]  /*1020*/  UISETP.NE.U32.AND UP0, UPT, UR4, URZ, UPT ;  /* 0x0000003f0400728c */ /* 0x000fc8000bf05070 */
[----:B------:R-:W-:-:S06]  /*1030*/  UISETP.NE.AND.EX UP0, UPT, UR5, URZ, UPT, UP0 ;  /* 0x0000003f0500728c */ /* 0x000fcc000bf05300 */
[----:B------:R-:W-:-:S05]  /*1040*/  PLOP3.LUT P0, PT, PT, PT, UP0, 0x80, 0x0 ;  /* 0x000000000000781c */ /* 0x000fca0003f0f008 */
[----:B------:R-:W-:Y:S02]  /*1050*/  @UP0 ULDC.64 UR4, c[0x0][0x368] ;  /* 0x0000da0000040ab9 */ /* 0x000fe40000000a00 */
[----:B------:R-:W-:-:S06]  /*1060*/  @UP0 UIMAD.WIDE UR4, UR14, 0x4, UR4 ;  /* 0x000000040e0408a5 */ /* 0x000fcc000f8e0204 */
[----:B------:R-:W-:Y:S02]  /*1070*/  IMAD.U32 R4, RZ, RZ, UR4 ;  /* 0x00000004ff047e24 */ /* 0x000fe4000f8e00ff */
[----:B------:R-:W-:-:S05]  /*1080*/  IMAD.U32 R5, RZ, RZ, UR5 ;  /* 0x00000005ff057e24 */ /* 0x000fca000f8e00ff */
[----:B------:R-:W2:Y:S01]  /*1090*/  @P0 LDG.E R4, desc[UR24][R4.64] ;  /* 0x0000001804040981 */ /* 0x000ea2000c1e1900 */
[----:B------:R-:W-:Y:S01]  /*10a0*/  ISETP.NE.U32.AND P1, PT, RZ, UR6, PT ;  /* 0x00000006ff007c0c */ /* 0x000fe2000bf25070 */
[----:B------:R-:W-:Y:S01]  /*10b0*/  UMOV UR15, UR14 ;  /* 0x0000000e000f7c82 */ /* 0x000fe20008000000 */
[----:B------:R-:W-:Y:S01]  /*10c0*/  UMOV UR22, URZ ;  /* 0x0000003f00167c82 */ /* 0x000fe20008000000 */
[----:B------:R-:W-:Y:S01]  /*10d0*/  UMOV UR23, URZ ;  /* 0x0000003f00177c82 */ /* 0x000fe20008000000 */
[----:B------:R-:W-:Y:S02]  /*10e0*/  ISETP.NE.AND.EX P1, PT, RZ, UR7, PT, P1 ;  /* 0x00000007ff007c0c */ /* 0x000fe4000bf25310 */
[----:B--2---:R-:W-:Y:S02]  /*10f0*/  @P0 R2UR UR15, R4 ;  /* 0x00000000040f02ca */ /* 0x004fe400000e0000 */
[----:B------:R-:W-:-:S09]  /*1100*/  PLOP3.LUT P0, PT, PT, PT, PT, 0x8, 0x0 ;  /* 0x000000000000781c */ /* 0x000fd20003f0e170 */
[----:B------:R-:W-:Y:S05]  /*1110*/  @!P1 BRA `(.L_x_721) ;  /* 0x00000000002c9947 */ /* 0x000fea0003800000 */
[----:B------:R-:W-:Y:S01]  /*1120*/  USHF.R.S32.HI UR8, URZ, 0x1f, UR14 ;  /* 0x0000001f3f087899 */ /* 0x000fe2000801140e */
[----:B------:R-:W-:-:S03]  /*1130*/  ULDC.64 UR4, c[0x0][0x378] ;  /* 0x0000de0000047ab9 */ /* 0x000fc60000000a00 */
[----:B------:R-:W-:Y:S02]  /*1140*/  UIMAD UR8, UR8, UR4, URZ ;  /* 0x00000004080872a4 */ /* 0x000fe4000f8e023f */
[----:B------:R-:W-:Y:S02]  /*1150*/  UIMAD.WIDE.U32 UR10, UR14, UR4, URZ ;  /* 0x000000040e0a72a5 */ /* 0x000fe4000f8e003f */
[----:B------:R-:W-:Y:S02]  /*1160*/  UIMAD UR4, UR14, UR5, UR8 ;  /* 0x000000050e0472a4 */ /* 0x000fe4000f8e0208 */
[----:B------:R-:W-:Y:S02]  /*1170*/  ULEA UR22, UP0, UR10, UR6, 0x2 ;  /* 0x000000060a167291 */ /* 0x000fe4000f80103f */
[----:B------:R-:W-:-:S04]  /*1180*/  UIADD3 UR4, UR11, UR4, URZ ;  /* 0x000000040b047290 */ /* 0x000fc8000fffe03f */
[----:B------:R-:W-:Y:S01]  /*1190*/  USHF.L.U64.HI UR4, UR10, 0x2, UR4 ;  /* 0x000000020a047899 */ /* 0x000fe20008010204 */
[----:B------:R-:W-:-:S03]  /*11a0*/  ISETP.NE.U32.AND P0, PT, RZ, UR22, PT ;  /* 0x00000016ff007c0c */ /* 0x000fc6000bf05070 */
[----:B------:R-:W-:-:S06]  /*11b0*/  UIADD3.X UR23, UR4, UR7, URZ, UP0, !UPT ;  /* 0x0000000704177290 */ /* 0x000fcc00087fe43f */
[----:B------:R-:W-:-:S13]  /*11c0*/  ISETP.NE.AND.EX P0, PT, RZ, UR23, PT, P0 ;  /* 0x00000017ff007c0c */ /* 0x000fda000bf05300 */
.L_x_721:
[----:B------:R-:W-:Y:S05]  /*11d0*/  @!P0 BRA `(.L_x_722) ;  /* 0x0000000400708947 */ /* 0x000fea0003800000 */
[----:B------:R-:W-:Y:S01]  /*11e0*/  ULDC UR10, c[0x0][0x380] ;  /* 0x0000e000000a7ab9 */ /* 0x000fe20000000800 */
[----:B------:R-:W-:Y:S01]  /*11f0*/  ULEA UR9, UR20, 0xffffffc0, 0x6 ;  /* 0xffffffc014097891 */ /* 0x000fe2000f8e303f */
[----:B------:R-:W-:Y:S01]  /*1200*/  IMAD.U32 R0, RZ, RZ, UR10 ;  /* 0x0000000aff007e24 */ /* 0x000fe2000f8e00ff */
[----:B------:R-:W-:Y:S01]  /*1210*/  UMOV UR28, URZ ;  /* 0x0000003f001c7c82 */ /* 0x000fe20008000000 */
[----:B------:R-:W1:Y:S03]  /*1220*/  LDC R5, c[0x0][0x278] ;  /* 0x00009e00ff057b82 */ /* 0x000e660000000800 */
[----:B------:R-:W-:-:S04]  /*1230*/  IABS R0, R0 ;  /* 0x0000000000007213 */ /* 0x000fc80000000000 */
[----:B------:R-:W-:-:S13]  /*1240*/  R2UR UR6, R0 ;  /* 0x00000000000672ca */ /* 0x000fda00000e0000 */
[----:B------:R-:W2:Y:S08]  /*1250*/  I2F.RP R4, UR6 ;  /* 0x0000000600047d06 */ /* 0x000eb00008209400 */
[----:B--2---:R-:W2:Y:S02]  /*1260*/  MUFU.RCP R2, R4 ;  /* 0x0000000400027308 */ /* 0x004ea40000001000 */
[----:B--2---:R-:W-:-:S06]  /*1270*/  VIADD R2, R2, 0xffffffe ;  /* 0x0ffffffe02027836 */ /* 0x004fcc0000000000 */
[----:B------:R-:W2:Y:S02]  /*1280*/  F2I.FTZ.U32.TRUNC.NTZ R0, R2 ;  /* 0x0000000200007305 */ /* 0x000ea4000021f000 */
[----:B--2---:R-:W-:Y:S01]  /*1290*/  R2UR UR29, R0 ;  /* 0x00000000001d72ca */ /* 0x004fe200000e0000 */
[----:B------:R-:W-:-:S05]  /*12a0*/  IMAD.U32 R0, RZ, RZ, UR9 ;  /* 0x00000009ff007e24 */ /* 0x000fca000f8e00ff */
[----:B------:R-:W-:-:S04]  /*12b0*/  IABS R0, R0 ;  /* 0x0000000000007213 */ /* 0x000fc80000000000 */
[----:B------:R-:W-:-:S03]  /*12c0*/  R2UR UR5, R0 ;  /* 0x00000000000572ca */ /* 0x000fc600000e0000 */
[----:B------:R-:W-:-:S04]  /*12d0*/  UIADD3 UR4, URZ, -UR29, URZ ;  /* 0x8000001d3f047290 */ /* 0x000fc8000fffe03f */
[----:B------:R-:W-:-:S04]  /*12e0*/  UIMAD UR4, UR4, UR6, URZ ;  /* 0x00000006040472a4 */ /* 0x000fc8000f8e023f */
[----:B------:R-:W-:-:S07]  /*12f0*/  UIMAD.WIDE.U32 UR28, UR29, UR4, UR28 ;  /* 0x000000041d1c72a5 */ /* 0x000fce000f8e001c */
[----:B------:R-:W-:Y:S02]  /*1300*/  UMOV UR7, UR29 ;  /* 0x0000001d00077c82 */ /* 0x000fe40008000000 */
[----:B------:R-:W-:-:S07]  /*1310*/  UIMAD.WIDE.U32 UR28, UR7, UR5, URZ ;  /* 0x00000005071c72a5 */ /* 0x000fce000f8e003f */
[----:B------:R-:W-:Y:S02]  /*1320*/  UMOV UR8, UR29 ;  /* 0x0000001d00087c82 */ /* 0x000fe40008000000 */
[----:B------:R-:W-:-:S04]  /*1330*/  UIADD3 UR4, -UR8, URZ, URZ ;  /* 0x0000003f08047290 */ /* 0x000fc8000fffe13f */
[----:B------:R-:W-:-:S04]  /*1340*/  UIMAD UR4, UR6, UR4, UR5 ;  /* 0x00000004060472a4 */ /* 0x000fc8000f8e0205 */
[----:B------:R-:W-:-:S11]  /*1350*/  UISETP.GT.U32.AND UP0, UPT, UR6, UR4, UPT ;  /* 0x000000040600728c */ /* 0x000fd6000bf04070 */
[----:B------:R-:W-:Y:S02]  /*1360*/  @!UP0 UIADD3 UR4, UR4, -UR6, URZ ;  /* 0x8000000604048290 */ /* 0x000fe4000fffe03f */
[----:B------:R-:W-:Y:S02]  /*1370*/  @!UP0 UIADD3 UR8, UR8, 0x1, URZ ;  /* 0x0000000108088890 */ /* 0x000fe4000fffe03f */
[----:B------:R-:W-:Y:S02]  /*1380*/  UISETP.GE.U32.AND UP1, UPT, UR4, UR6, UPT ;  /* 0x000000060400728c */ /* 0x000fe4000bf26070 */
[----:B------:R-:W-:-:S04]  /*1390*/  ULOP3.LUT UR4, UR9, UR10, URZ, 0x3c, !UPT ;  /* 0x0000000a09047292 */ /* 0x000fc8000f8e3c3f */
[----:B------:R-:W-:-:S05]  /*13a0*/  UISETP.GE.AND UP0, UPT, UR4, URZ, UPT ;  /* 0x0000003f0400728c */ /* 0x000fca000bf06270 */
[----:B------:R-:W-:Y:S02]  /*13b0*/  @UP1 UIADD3 UR8, UR8, 0x1, URZ ;  /* 0x0000000108081890 */ /* 0x000fe4000fffe03f */
[----:B------:R-:W-:-:S04]  /*13c0*/  UISETP.NE.AND UP1, UPT, UR10, URZ, UPT ;  /* 0x0000003f0a00728c */ /* 0x000fc8000bf25270 */
[----:B------:R-:W-:-:S07]  /*13d0*/  @!UP0 UIADD3 UR8, -UR8, URZ, URZ ;  /* 0x0000003f08088290 */ /* 0x000fce000fffe13f */
[----:B------:R-:W-:-:S04]  /*13e0*/  @!UP1 ULOP3.LUT UR8, URZ, UR10, URZ, 0x33, !UPT ;  /* 0x0000000a3f089292 */ /* 0x000fc8000f8e333f */
[----:B------:R-:W-:-:S06]  /*13f0*/  UIMAD.WIDE UR4, UR8, 0x4, UR22 ;  /* 0x00000004080478a5 */ /* 0x000fcc000f8e0216 */
[----:B------:R-:W-:Y:S01]  /*1400*/  MOV R10, UR4 ;  /* 0x00000004000a7c02 */ /* 0x000fe20008000f00 */
[----:B------:R-:W-:Y:S01]  /*1410*/  IMAD.U32 R11, RZ, RZ, UR5 ;  /* 0x00000005ff0b7e24 */ /* 0x000fe2000f8e00ff */
[----:B-1----:R-:W-:Y:S01]  /*1420*/  IABS R6, R5 ;  /* 0x0000000500067213 */ /* 0x002fe20000000000 */
[----:B------:R-:W1:Y:S01]  /*1430*/  S2R R0, SR_CTAID.Z ;  /* 0x0000000000007919 */ /* 0x000e620000002700 */
[----:B------:R-:W-:Y:S01]  /*1440*/  UIADD3 UR8, -UR8, URZ, URZ ;  /* 0x0000003f08087290 */ /* 0x000fe2000fffe13f */
[----:B------:R-:W-:Y:S01]  /*1450*/  ULDC.64 UR4, c[0x0][0x230] ;  /* 0x00008c0000047ab9 */ /* 0x000fe20000000a00 */
[----:B------:R-:W2:Y:S01]  /*1460*/  LDG.E R2, desc[UR24][R10.64] ;  /* 0x000000180a027981 */ /* 0x000ea2000c1e1900 */
[----:B------:R-:W3:Y:S01]  /*1470*/  I2F.RP R7, R6 ;  /* 0x0000000600077306 */ /* 0x000ee20000209400 */
[----:B------:R-:W-:-:S04]  /*1480*/  UIMAD UR9, UR10, UR8, UR9 ;  /* 0x000000080a0972a4 */ /* 0x000fc8000f8e0209 */
[----:B------:R-:W-:-:S03]  /*1490*/  USHF.R.S32.HI UR8, URZ, 0x1f, UR9 ;  /* 0x0000001f3f087899 */ /* 0x000fc60008011409 */
[----:B---3--:R-:W3:Y:S01]  /*14a0*/  MUFU.RCP R8, R7 ;  /* 0x0000000700087308 */ /* 0x008ee20000001000 */
[----:B-1----:R-:W-:Y:S01]  /*14b0*/  IABS R0, R0 ;  /* 0x0000000000007213 */ /* 0x002fe20000000000 */
[----:B---3--:R-:W-:-:S06]  /*14c0*/  VIADD R8, R8, 0xffffffe ;  /* 0x0ffffffe08087836 */ /* 0x008fcc0000000000 */
[----:B------:R-:W1:Y:S02]  /*14d0*/  F2I.FTZ.U32.TRUNC.NTZ R9, R8 ;  /* 0x0000000800097305 */ /* 0x000e64000021f000 */
[----:B-1----:R-:W-:Y:S01]  /*14e0*/  IADD3 R4, RZ, -R9, RZ ;  /* 0x80000009ff047210 */ /* 0x002fe20007ffe0ff */
[----:B------:R-:W-:-:S04]  /*14f0*/  IMAD.MOV.U32 R8, RZ, RZ, RZ ;  /* 0x000000ffff087224 */ /* 0x000fc800078e00ff */
[----:B------:R-:W-:-:S04]  /*1500*/  IMAD R4, R4, R6, RZ ;  /* 0x0000000604047224 */ /* 0x000fc800078e02ff */
[----:B------:R-:W-:-:S06]  /*1510*/  IMAD.HI.U32 R9, R9, R4, R8 ;  /* 0x0000000409097227 */ /* 0x000fcc00078e0008 */
[----:B------:R-:W-:-:S04]  /*1520*/  IMAD.HI.U32 R4, R9, R0, RZ ;  /* 0x0000000009047227 */ /* 0x000fc800078e00ff */
[----:B------:R-:W-:-:S04]  /*1530*/  IMAD.MOV R7, RZ, RZ, -R4 ;  /* 0x000000ffff077224 */ /* 0x000fc800078e0a04 */
[----:B------:R-:W-:Y:S01]  /*1540*/  IMAD R7, R6, R7, R0 ;  /* 0x0000000706077224 */ /* 0x000fe200078e0200 */
[----:B------:R-:W-:-:S04]  /*1550*/  LOP3.LUT R0, R5, UR12, RZ, 0x3c, !PT ;  /* 0x0000000c05007c12 */ /* 0x000fc8000f8e3cff */
[----:B------:R-:W-:Y:S02]  /*1560*/  ISETP.GT.U32.AND P2, PT, R6, R7, PT ;  /* 0x000000070600720c */ /* 0x000fe40003f44070 */
[----:B------:R-:W-:-:S11]  /*1570*/  ISETP.GE.AND P1, PT, R0, RZ, PT ;  /* 0x000000ff0000720c */ /* 0x000fd60003f26270 */
[-C--:B------:R-:W-:Y:S01]  /*1580*/  @!P2 IADD3 R7, R7, -R6.reuse, RZ ;  /* 0x800000060707a210 */ /* 0x080fe20007ffe0ff */
[----:B------:R-:W-:Y:S01]  /*1590*/  @!P2 VIADD R4, R4, 0x1 ;  /* 0x000000010404a836 */ /* 0x000fe20000000000 */
[----:B------:R-:W-:Y:S02]  /*15a0*/  ISETP.NE.AND P2, PT, R5, RZ, PT ;  /* 0x000000ff0500720c */ /* 0x000fe40003f45270 */
[----:B------:R-:W-:-:S13]  /*15b0*/  ISETP.GE.U32.AND P3, PT, R7, R6, PT ;  /* 0x000000060700720c */ /* 0x000fda0003f66070 */
[----:B------:R-:W-:-:S05]  /*15c0*/  @P3 VIADD R4, R4, 0x1 ;  /* 0x0000000104043836 */ /* 0x000fca0000000000 */
[----:B------:R-:W-:Y:S02]  /*15d0*/  @!P1 IADD3 R4, -R4, RZ, RZ ;  /* 0x000000ff04049210 */ /* 0x000fe40007ffe1ff */
[----:B------:R-:W-:-:S04]  /*15e0*/  @!P2 LOP3.LUT R4, RZ, R5, RZ, 0x33, !PT ;  /* 0x00000005ff04a212 */ /* 0x000fc800078e33ff */
[----:B------:R-:W-:Y:S02]  /*15f0*/  SHF.R.S32.HI R5, RZ, 0x1f, R4 ;  /* 0x0000001fff057819 */ /* 0x000fe40000011404 */
[----:B------:R-:W-:Y:S02]  /*1600*/  MOV R20, R4 ;  /* 0x0000000400147202 */ /* 0x000fe40000000f00 */
[----:B--2---:R-:W-:-:S13]  /*1610*/  R2UR UR16, R2 ;  /* 0x00000000021072ca */ /* 0x004fda00000e0000 */
[----:B------:R-:W-:Y:S02]  /*1620*/  USHF.R.S32.HI UR15, URZ, 0x1f, UR16 ;  /* 0x0000001f3f0f7899 */ /* 0x000fe40008011410 */
[----:B------:R-:W-:Y:S02]  /*1630*/  UIMAD.WIDE.U32 UR6, UR16, UR4, URZ ;  /* 0x00000004100672a5 */ /* 0x000fe4000f8e003f */
[----:B------:R-:W-:-:S04]  /*1640*/  UIMAD UR11, UR15, UR4, URZ ;  /* 0x000000040f0b72a4 */ /* 0x000fc8000f8e023f */
[----:B------:R-:W-:-:S03]  /*1650*/  UIMAD UR5, UR16, UR5, UR11 ;  /* 0x00000005100572a4 */ /* 0x000fc6000f8e020b */
[----:B------:R-:W-:Y:S01]  /*1660*/  ULDC.64 UR10, c[0x0][0x248] ;  /* 0x00009200000a7ab9 */ /* 0x000fe20000000a00 */
[----:B------:R-:W-:Y:S02]  /*1670*/  UIADD3 UR7, UR7, UR5, URZ ;  /* 0x0000000507077290 */ /* 0x000fe4000fffe03f */
[----:B------:R-:W-:Y:S02]  /*1680*/  UIMAD UR18, UR8, UR10, URZ ;  /* 0x0000000a081272a4 */ /* 0x000fe4000f8e023f */
[----:B------:R-:W-:Y:S02]  /*1690*/  UIMAD.WIDE.U32 UR28, UR9, UR10, UR6 ;  /* 0x0000000a091c72a5 */ /* 0x000fe4000f8e0006 */
[----:B------:R-:W-:Y:S01]  /*16a0*/  UIMAD UR18, UR9, UR11, UR18 ;  /* 0x0000000b091272a4 */ /* 0x000fe2000f8e0212 */
[----:B------:R-:W-:Y:S01]  /*16b0*/  ULDC.64 UR6, c[0x0][0x260] ;  /* 0x0000980000067ab9 */ /* 0x000fe20000000a00 */
[----:B------:R-:W-:Y:S02]  /*16c0*/  ULDC.64 UR4, c[0x0][0x238] ;  /* 0x00008e0000047ab9 */ /* 0x000fe40000000a00 */
[----:B------:R-:W-:Y:S01]  /*16d0*/  UIADD3 UR18, UR29, UR18, URZ ;  /* 0x000000121d127290 */ /* 0x000fe2000fffe03f */
[----:B------:R-:W-:Y:S01]  /*16e0*/  IMAD.U32 R9, RZ, RZ, UR29 ;  /* 0x0000001dff097e24 */ /* 0x000fe2000f8e00ff */
[----:B------:R-:W-:Y:S01]  /*16f0*/  UIMAD UR15, UR15, UR4, URZ ;  /* 0x000000040f0f72a4 */ /* 0x000fe2000f8e023f */
[----:B------:R-:W-:Y:S01]  /*1700*/  IMAD.U32 R8, RZ, RZ, UR28 ;  /* 0x0000001cff087e24 */ /* 0x000fe2000f8e00ff */
[----:B------:R-:W-:Y:S01]  /*1710*/  UIMAD.WIDE.U32 UR28, UR16, UR4, URZ ;  /* 0x00000004101c72a5 */ /* 0x000fe2000f8e003f */
[----:B------:R-:W-:Y:S01]  /*1720*/  IMAD R7, R5, UR6, RZ ;  /* 0x0000000605077c24 */ /* 0x000fe2000f8e02ff */
[----:B------:R-:W-:Y:S01]  /*1730*/  MOV R9, UR18 ;  /* 0x0000001200097c02 */ /* 0x000fe20008000f00 */
[----:B------:R-:W-:-:S02]  /*1740*/  UIMAD UR5, UR16, UR5, UR15 ;  /* 0x00000005100572a4 */ /* 0x000fc4000f8e020f */
[C---:B------:R-:W-:Y:S02]  /*1750*/  IMAD R7, R4.reuse, UR7, R7 ;  /* 0x0000000704077c24 */ /* 0x040fe4000f8e0207 */
[----:B------:R-:W-:Y:S01]  /*1760*/  IMAD.WIDE.U32 R36, R4, UR6, R8 ;  /* 0x0000000604247c25 */ /* 0x000fe2000f8e0008 */
[----:B------:R-:W-:-:S03]  /*1770*/  UIADD3 UR27, UR29, UR5, URZ ;  /* 0x000000051d1b7290 */ /* 0x000fc6000fffe03f */
[----:B------:R-:W-:Y:S01]  /*1780*/  IMAD.IADD R7, R37, 0x1, R7 ;  /* 0x0000000125077824 */ /* 0x000fe200078e0207 */
[----:B------:R-:W-:Y:S08]  /*1790*/  BRA `(.L_x_723) ;  /* 0x00000004003c7947 */ /* 0x000ff00003800000 */
.L_x_722:
[----:B------:R-:W1:Y:S01]  /*17a0*/  LDC R8, c[0x0][0x278] ;  /* 0x00009e00ff087b82 */ /* 0x000e620000000800 */
[----:B------:R-:W2:Y:S01]  /*17b0*/  S2R R0, SR_CTAID.Z ;  /* 0x0000000000007919 */ /* 0x000ea20000002700 */
[----:B------:R-:W-:Y:S02]  /*17c0*/  UISETP.NE.AND UP0, UPT, UR18, -0x1, UPT ;  /* 0xffffffff1200788c */ /* 0x000fe4000bf05270 */
[----:B------:R-:W-:-:S04]  /*17d0*/  ULEA UR9, UR20, 0xffffffc0, 0x6 ;  /* 0xffffffc014097891 */ /* 0x000fc8000f8e303f */
[----:B------:R-:W-:Y:S01]  /*17e0*/  PLOP3.LUT P1, PT, PT, PT, UP0, 0x80, 0x0 ;  /* 0x000000000000781c */ /* 0x000fe20003f2f008 */
[----:B------:R-:W-:-:S04]  /*17f0*/  USHF.R.S32.HI UR8, URZ, 0x1f, UR9 ;  /* 0x0000001f3f087899 */ /* 0x000fc80008011409 */
[----:B------:R-:W-:Y:S01]  /*1800*/  @UP0 UIADD3 UR5, UR16, UR18, URZ ;  /* 0x0000001210050290 */ /* 0x000fe2000fffe03f */
[----:B------:R-:W-:-:S03]  /*1810*/  @UP0 ULDC.64 UR10, c[0x0][0x248] ;  /* 0x00009200000a0ab9 */ /* 0x000fc60000000a00 */
[----:B------:R-:W-:Y:S02]  /*1820*/  @UP0 UIMAD.WIDE.U32 UR6, UR5, UR10, URZ ;  /* 0x0000000a050602a5 */ /* 0x000fe4000f8e003f */
[----:B------:R-:W-:-:S04]  /*1830*/  @UP0 UIMAD UR5, UR5, UR11, URZ ;  /* 0x0000000b050502a4 */ /* 0x000fc8000f8e023f */
[----:B------:R-:W-:Y:S01]  /*1840*/  @UP0 UIADD3 UR5, UR7, UR5, URZ ;  /* 0x0000000507050290 */ /* 0x000fe2000fffe03f */
[----:B-1----:R-:W-:Y:S02]  /*1850*/  IABS R5, R8 ;  /* 0x0000000800057213 */ /* 0x002fe40000000000 */
[----:B------:R-:W-:Y:S02]  /*1860*/  ISETP.NE.AND P2, PT, R8, RZ, PT ;  /* 0x000000ff0800720c */ /* 0x000fe40003f45270 */
[----:B------:R-:W1:Y:S01]  /*1870*/  I2F.RP R4, R5 ;  /* 0x0000000500047306 */ /* 0x000e620000209400 */
[----:B--2---:R-:W-:-:S07]  /*1880*/  IABS R0, R0 ;  /* 0x0000000000007213 */ /* 0x004fce0000000000 */
[----:B-1----:R-:W1:Y:S02]  /*1890*/  MUFU.RCP R6, R4 ;  /* 0x0000000400067308 */ /* 0x002e640000001000 */
[----:B-1----:R-:W-:-:S06]  /*18a0*/  VIADD R6, R6, 0xffffffe ;  /* 0x0ffffffe06067836 */ /* 0x002fcc0000000000 */
[----:B------:R-:W1:Y:S02]  /*18b0*/  F2I.FTZ.U32.TRUNC.NTZ R7, R6 ;  /* 0x0000000600077305 */ /* 0x000e64000021f000 */
[----:B-1----:R-:W-:Y:S01]  /*18c0*/  IMAD.MOV R2, RZ, RZ, -R7 ;  /* 0x000000ffff027224 */ /* 0x002fe200078e0a07 */
[----:B------:R-:W-:-:S03]  /*18d0*/  MOV R6, RZ ;  /* 0x000000ff00067202 */ /* 0x000fc60000000f00 */
[----:B------:R-:W-:-:S04]  /*18e0*/  IMAD R2, R2, R5, RZ ;  /* 0x0000000502027224 */ /* 0x000fc800078e02ff */
[----:B------:R-:W-:-:S06]  /*18f0*/  IMAD.HI.U32 R7, R7, R2, R6 ;  /* 0x0000000207077227 */ /* 0x000fcc00078e0006 */
[----:B------:R-:W-:Y:S02]  /*1900*/  IMAD.HI.U32 R4, R7, R0, RZ ;  /* 0x0000000007047227 */ /* 0x000fe400078e00ff */
[----:B------:R-:W1:Y:S02]  /*1910*/  LDC.64 R6, c[0x0][0x260] ;  /* 0x00009800ff067b82 */ /* 0x000e640000000a00 */
[----:B------:R-:W-:-:S04]  /*1920*/  IMAD.MOV R2, RZ, RZ, -R4 ;  /* 0x000000ffff027224 */ /* 0x000fc800078e0a04 */
[----:B------:R-:W-:Y:S01]  /*1930*/  IMAD R2, R5, R2, R0 ;  /* 0x0000000205027224 */ /* 0x000fe200078e0200 */
[----:B------:R-:W-:-:S04]  /*1940*/  LOP3.LUT R0, R8, UR12, RZ, 0x3c, !PT ;  /* 0x0000000c08007c12 */ /* 0x000fc8000f8e3cff */
[----:B------:R-:W-:Y:S02]  /*1950*/  ISETP.GT.U32.AND P5, PT, R5, R2, PT ;  /* 0x000000020500720c */ /* 0x000fe40003fa4070 */
[----:B------:R-:W-:-:S11]  /*1960*/  ISETP.GE.AND P3, PT, R0, RZ, PT ;  /* 0x000000ff0000720c */ /* 0x000fd60003f66270 */
[----:B------:R-:W-:Y:S01]  /*1970*/  @!P5 IADD3 R2, R2, -R5, RZ ;  /* 0x800000050202d210 */ /* 0x000fe20007ffe0ff */
[----:B------:R-:W-:-:S03]  /*1980*/  @!P5 VIADD R4, R4, 0x1 ;  /* 0x000000010404d836 */ /* 0x000fc60000000000 */
[----:B------:R-:W-:-:S13]  /*1990*/  ISETP.GE.U32.AND P4, PT, R2, R5, PT ;  /* 0x000000050200720c */ /* 0x000fda0003f86070 */
[----:B------:R-:W-:Y:S01]  /*19a0*/  @P4 IADD3 R4, R4, 0x1, RZ ;  /* 0x0000000104044810 */ /* 0x000fe20007ffe0ff */
[----:B------:R-:W-:Y:S06]  /*19b0*/  @P1 BRA `(.L_x_724) ;  /* 0x0000000000301947 */ /* 0x000fec0003800000 */
[----:B------:R-:W-:Y:S01]  /*19c0*/  USHF.R.S32.HI UR6, URZ, 0x1f, UR16 ;  /* 0x0000001f3f067899 */ /* 0x000fe20008011410 */
[----:B------:R-:W-:Y:S01]  /*19d0*/  ULDC.64 UR10, c[0x0][0x248] ;  /* 0x00009200000a7ab9 */ /* 0x000fe20000000a00 */
[----:B------:R-:W-:Y:S02]  /*19e0*/  USHF.R.S32.HI UR7, URZ, 0x1f, UR15 ;  /* 0x0000001f3f077899 */ /* 0x000fe4000801140f */
[----:B------:R-:W-:Y:S02]  /*19f0*/  UIMAD UR6, UR6, UR10, URZ ;  /* 0x0000000a060672a4 */ /* 0x000fe4000f8e023f */
[----:B------:R-:W-:Y:S02]  /*1a00*/  UIMAD.WIDE.U32 UR28, UR16, UR10, URZ ;  /* 0x0000000a101c72a5 */ /* 0x000fe4000f8e003f */
[----:B------:R-:W-:Y:S01]  /*1a10*/  UIMAD UR6, UR16, UR11, UR6 ;  /* 0x0000000b100672a4 */ /* 0x000fe2000f8e0206 */
[----:B------:R-:W-:Y:S02]  /*1a20*/  ULDC.64 UR4, c[0x0][0x230] ;  /* 0x00008c0000047ab9 */ /* 0x000fe40000000a00 */
[----:B------:R-:W-:-:S02]  /*1a30*/  UIMAD UR7, UR7, UR4, URZ ;  /* 0x00000004070772a4 */ /* 0x000fc4000f8e023f */
[----:B------:R-:W-:Y:S02]  /*1a40*/  UIADD3 UR29, UR29, UR6, URZ ;  /* 0x000000061d1d7290 */ /* 0x000fe4000fffe03f */
[----:B------:R-:W-:Y:S02]  /*1a50*/  UIMAD UR5, UR15, UR5, UR7 ;  /* 0x000000050f0572a4 */ /* 0x000fe4000f8e0207 */
[----:B------:R-:W-:-:S04]  /*1a60*/  UIMAD.WIDE.U32 UR6, UR15, UR4, UR28 ;  /* 0x000000040f0672a5 */ /* 0x000fc8000f8e001c */
[----:B------:R-:W-:-:S12]  /*1a70*/  UIADD3 UR5, UR7, UR5, URZ ;  /* 0x0000000507057290 */ /* 0x000fd8000fffe03f */
.L_x_724:
[----:B------:R-:W-:Y:S01]  /*1a80*/  UIMAD UR4, UR8, UR10, URZ ;  /* 0x0000000a080472a4 */ /* 0x000fe2000f8e023f */
[----:B------:R-:W-:Y:S01]  /*1a90*/  @!P3 IADD3 R4, -R4, RZ, RZ ;  /* 0x000000ff0404b210 */ /* 0x000fe20007ffe1ff */
[----:B------:R-:W-:Y:S01]  /*1aa0*/  UMOV UR7, UR5 ;  /* 0x0000000500077c82 */ /* 0x000fe20008000000 */
[----:B------:R-:W-:Y:S01]  /*1ab0*/  @!P2 LOP3.LUT R4, RZ, R8, RZ, 0x33, !PT ;  /* 0x00000008ff04a212 */ /* 0x000fe200078e33ff */
[----:B------:R-:W-:Y:S02]  /*1ac0*/  UIMAD.WIDE.U32 UR6, UR10, UR9, UR6 ;  /* 0x000000090a0672a5 */ /* 0x000fe4000f8e0006 */
[----:B------:R-:W-:Y:S01]  /*1ad0*/  UIMAD UR4, UR11, UR9, UR4 ;  /* 0x000000090b0472a4 */ /* 0x000fe2000f8e0204 */
[--C-:B------:R-:W-:Y:S01]  /*1ae0*/  SHF.R.S32.HI R5, RZ, 0x1f, R4.reuse ;  /* 0x0000001fff057819 */ /* 0x100fe20000011404 */
[----:B------:R-:W-:Y:S01]  /*1af0*/  @UP0 UIADD3 UR18, UR16, UR18, URZ ;  /* 0x0000001210120290 */ /* 0x000fe2000fffe03f */
[----:B------:R-:W-:Y:S01]  /*1b00*/  IMAD.MOV.U32 R20, RZ, RZ, R4 ;  /* 0x000000ffff147224 */ /* 0x000fe200078e0004 */
[----:B------:R-:W-:Y:S01]  /*1b10*/  UIADD3 UR4, UR7, UR4, URZ ;  /* 0x0000000407047290 */ /* 0x000fe2000fffe03f */
[----:B------:R-:W-:Y:S01]  /*1b20*/  MOV R9, UR7 ;  /* 0x0000000700097c02 */ /* 0x000fe20008000f00 */
[----:B-1----:R-:W-:Y:S01]  /*1b30*/  IMAD R0, R5, R6, RZ ;  /* 0x0000000605007224 */ /* 0x002fe200078e02ff */
[----:B------:R-:W-:-:S03]  /*1b40*/  MOV R8, UR6 ;  /* 0x0000000600087c02 */ /* 0x000fc60008000f00 */
[----:B------:R-:W-:Y:S01]  /*1b50*/  IMAD.U32 R9, RZ, RZ, UR4 ;  /* 0x00000004ff097e24 */ /* 0x000fe2000f8e00ff */
[----:B------:R-:W-:Y:S01]  /*1b60*/  @UP0 ULDC.64 UR4, c[0x0][0x250] ;  /* 0x0000940000040ab9 */ /* 0x000fe20000000a00 */
[C---:B------:R-:W-:Y:S01]  /*1b70*/  IMAD R7, R4.reuse, R7, R0 ;  /* 0x0000000704077224 */ /* 0x040fe200078e0200 */
[----:B------:R-:W-:Y:S01]  /*1b80*/  @UP0 UIMAD.WIDE.U32 UR28, UR18, UR4, URZ ;  /* 0x00000004121c02a5 */ /* 0x000fe2000f8e003f */
[----:B------:R-:W-:-:S03]  /*1b90*/  IMAD.WIDE.U32 R36, R4, R6, R8 ;  /* 0x0000000604247225 */ /* 0x000fc600078e0008 */
[----:B------:R-:W-:Y:S02]  /*1ba0*/  @UP0 UIMAD UR27, UR18, UR5, UR29 ;  /* 0x00000005121b02a4 */ /* 0x000fe4000f8e021d */
[----:B------:R-:W-:Y:S01]  /*1bb0*/  IADD3 R7, R37, R7, RZ ;  /* 0x0000000725077210 */ /* 0x000fe20007ffe0ff */
[----:B------:R-:W-:Y:S09]  /*1bc0*/  @P1 BRA `(.L_x_723) ;  /* 0x0000000000301947 */ /* 0x000ff20003800000 */
[----:B------:R-:W-:Y:S01]  /*1bd0*/  USHF.R.S32.HI UR6, URZ, 0x1f, UR16 ;  /* 0x0000001f3f067899 */ /* 0x000fe20008011410 */
[----:B------:R-:W-:-:S03]  /*1be0*/  ULDC.64 UR4, c[0x0][0x250] ;  /* 0x0000940000047ab9 */ /* 0x000fc60000000a00 */
[----:B------:R-:W-:Y:S02]  /*1bf0*/  UIMAD UR6, UR6, UR4, URZ ;  /* 0x00000004060672a4 */ /* 0x000fe4000f8e023f */
[----:B------:R-:W-:Y:S02]  /*1c00*/  UIMAD.WIDE.U32 UR28, UR16, UR4, URZ ;  /* 0x00000004101c72a5 */ /* 0x000fe4000f8e003f */
[----:B------:R-:W-:Y:S02]  /*1c10*/  UIMAD UR16, UR16, UR5, UR6 ;  /* 0x00000005101072a4 */ /* 0x000fe4000f8e0206 */
[----:B------:R-:W-:Y:S01]  /*1c20*/  USHF.R.S32.HI UR6, URZ, 0x1f, UR15 ;  /* 0x0000001f3f067899 */ /* 0x000fe2000801140f */
[----:B------:R-:W-:Y:S01]  /*1c30*/  ULDC.64 UR4, c[0x0][0x238] ;  /* 0x00008e0000047ab9 */ /* 0x000fe20000000a00 */
[----:B------:R-:W-:Y:S02]  /*1c40*/  UIADD3 UR29, UR29, UR16, URZ ;  /* 0x000000101d1d7290 */ /* 0x000fe4000fffe03f */
[----:B------:R-:W-:-:S02]  /*1c50*/  UIMAD UR6, UR6, UR4, URZ ;  /* 0x00000004060672a4 */ /* 0x000fc4000f8e023f */
[----:B------:R-:W-:Y:S02]  /*1c60*/  UIMAD.WIDE.U32 UR28, UR15, UR4, UR28 ;  /* 0x000000040f1c72a5 */ /* 0x000fe4000f8e001c */
[----:B------:R-:W-:-:S04]  /*1c70*/  UIMAD UR5, UR15, UR5, UR6 ;  /* 0x000000050f0572a4 */ /* 0x000fc8000f8e0206 */
[----:B------:R-:W-:-:S12]  /*1c80*/  UIADD3 UR27, UR29, UR5, URZ ;  /* 0x000000051d1b7290 */ /* 0x000fd8000fffe03f */
.L_x_723:
[----:B------:R-:W-:Y:S01]  /*1c90*/  SHF.R.S32.HI R4, RZ, 0x1f, R3 ;  /* 0x0000001fff047819 */ /* 0x000fe20000011403 */
[----:B------:R-:W-:Y:S01]  /*1ca0*/  UISETP.NE.AND UP0, UPT, UR17, -0x1, UPT ;  /* 0xffffffff1100788c */ /* 0x000fe2000bf05270 */
[----:B------:R-:W1:Y:S01]  /*1cb0*/  S2R R29, SR_CTAID.X ;  /* 0x00000000001d7919 */ /* 0x000e620000002500 */
[----:B------:R-:W-:Y:S01]  /*1cc0*/  USHF.R.S32.HI UR18, URZ, 0x1f, UR12 ;  /* 0x0000001f3f127899 */ /* 0x000fe2000801140c */
[CC--:B------:R-:W-:Y:S01]  /*1cd0*/  LEA.HI R2, R4.reuse, R3.reuse, RZ, 0x3 ;  /* 0x0000000304027211 */ /* 0x0c0fe200078f18ff */
[----:B------:R-:W-:Y:S01]  /*1ce0*/  BSSY B0, `(.L_x_725) ;  /* 0x0000076000007945 */ /* 0x000fe20003800000 */
[----:B------:R-:W-:Y:S02]  /*1cf0*/  LEA.HI R23, R4, R3, RZ, 0x4 ;  /* 0x0000000304177211 */ /* 0x000fe400078f20ff */
[----:B------:R-:W-:Y:S02]  /*1d00*/  SHF.R.S32.HI R18, RZ, 0x3, R2 ;  /* 0x00000003ff127819 */ /* 0x000fe40000011402 */
[----:B------:R-:W-:-:S02]  /*1d10*/  LOP3.LUT R2, R2, 0xfffffff8, RZ, 0xc0, !PT ;  /* 0xfffffff802027812 */ /* 0x000fc400078ec0ff */
[----:B------:R-:W-:Y:S01]  /*1d20*/  LOP3.LUT R0, R23, 0xfffffff0, RZ, 0xc0, !PT ;  /* 0xfffffff017007812 */ /* 0x000fe200078ec0ff */
[----:B------:R-:W-:Y:S01]  /*1d30*/  @UP0 ULDC.64 UR4, c[0x0][0x240] ;  /* 0x0000900000040ab9 */ /* 0x000fe20000000a00 */
[----:B------:R-:W-:Y:S01]  /*1d40*/  IMAD.SHL.U32 R13, R18, 0x40, RZ ;  /* 0x00000040120d7824 */ /* 0x000fe200078e00ff */
[----:B------:R-:W-:Y:S01]  /*1d50*/  @UP0 UIMAD.WIDE.U32 UR30, UR17, UR4, URZ ;  /* 0x00000004111e02a5 */ /* 0x000fe2000f8e003f */
[C---:B------:R-:W-:Y:S01]  /*1d60*/  IMAD.IADD R2, R3.reuse, 0x1, -R2 ;  /* 0x0000000103027824 */ /* 0x040fe200078e0a02 */
[----:B------:R-:W-:Y:S01]  /*1d70*/  @!UP0 USHF.R.S32.HI UR15, URZ, 0x1f, UR14 ;  /* 0x0000001f3f0f8899 */ /* 0x000fe2000801140e */
[----:B------:R-:W-:Y:S01]  /*1d80*/  IMAD.IADD R11, R3, 0x1, -R0 ;  /* 0x00000001030b7824 */ /* 0x000fe200078e0a00 */
[----:B------:R-:W-:Y:S01]  /*1d90*/  @!UP0 ULDC.64 UR6, c[0x0][0x228] ;  /* 0x00008a0000068ab9 */ /* 0x000fe20000000a00 */
[----:B------:R-:W-:Y:S01]  /*1da0*/  IMAD.SHL.U32 R240, R2, 0x8, RZ ;  /* 0x0000000802f07824 */ /* 0x000fe200078e00ff */
[----:B------:R-:W-:Y:S01]  /*1db0*/  @!UP0 UIMAD.WIDE.U32 UR32, UR14, UR6, URZ ;  /* 0x000000060e2082a5 */ /* 0x000fe2000f8e003f */
[----:B------:R-:W-:Y:S01]  /*1dc0*/  LOP3.LUT R13, R13, 0x1c0, RZ, 0xc0, !PT ;  /* 0x000001c00d0d7812 */ /* 0x000fe200078ec0ff */
[----:B------:R-:W-:Y:S01]  /*1dd0*/  @UP0 UIMAD UR16, UR17, UR5, UR31 ;  /* 0x00000005111002a4 */ /* 0x000fe2000f8e021f */
[----:B------:R-:W-:Y:S01]  /*1de0*/  SHF.R.S32.HI R0, RZ, 0x1f, R11 ;  /* 0x0000001fff007819 */ /* 0x000fe2000001140b */
[----:B------:R-:W-:Y:S01]  /*1df0*/  @!UP0 UIMAD UR6, UR15, UR6, URZ ;  /* 0x000000060f0682a4 */ /* 0x000fe2000f8e023f */
[--C-:B------:R-:W-:Y:S01]  /*1e00*/  LOP3.LUT R9, R13, 0x38, R240.reuse, 0xf8, !PT ;  /* 0x000000380d097812 */ /* 0x100fe200078ef8f0 */
[----:B------:R-:W-:Y:S01]  /*1e10*/  ULDC.64 UR4, c[0x0][0x258] ;  /* 0x0000960000047ab9 */ /* 0x000fe20000000a00 */
[----:B------:R-:W-:Y:S01]  /*1e20*/  SHF.R.U32.HI R238, RZ, 0x3, R13 ;  /* 0x00000003ffee7819 */ /* 0x000fe2000001160d */
[----:B------:R-:W-:Y:S01]  /*1e30*/  UIMAD UR18, UR18, UR4, URZ ;  /* 0x00000004121272a4 */ /* 0x000fe2000f8e023f */
[----:B------:R-:W-:Y:S01]  /*1e40*/  IMAD.U32 R24, RZ, RZ, UR4 ;  /* 0x00000004ff187e24 */ /* 0x000fe2000f8e00ff */
[----:B------:R-:W-:Y:S01]  /*1e50*/  @!UP0 UIMAD UR14, UR14, UR7, UR6 ;  /* 0x000000070e0e82a4 */ /* 0x000fe2000f8e0206 */
[----:B------:R-:W2:Y:S01]  /*1e60*/  S2UR UR4, SR_CgaCtaId ;  /* 0x00000000000479c3 */ /* 0x000ea20000008800 */
[----:B------:R-:W-:Y:S01]  /*1e70*/  LEA.HI R17, R0, R11, RZ, 0x3 ;  /* 0x0000000b00117211 */ /* 0x000fe200078f18ff */
[----:B------:R-:W-:Y:S01]  /*1e80*/  @!UP0 UMOV UR30, UR32 ;  /* 0x00000020001e8c82 */ /* 0x000fe20008000000 */
[----:B------:R-:W-:Y:S01]  /*1e90*/  @!UP0 UIADD3 UR16, UR33, UR14, URZ ;  /* 0x0000000e21108290 */ /* 0x000fe2000fffe03f */
[----:B------:R-:W-:Y:S01]  /*1ea0*/  SHF.R.S32.HI R0, RZ, 0x1f, R240 ;  /* 0x0000001fff007819 */ /* 0x000fe200000114f0 */
[----:B------:R-:W-:Y:S01]  /*1eb0*/  UIMAD UR15, UR12, UR5, UR18 ;  /* 0x000000050c0f72a4 */ /* 0x000fe2000f8e0212 */
[----:B------:R-:W-:Y:S01]  /*1ec0*/  IADD3 R36, P3, R240, R36, RZ ;  /* 0x00000024f0247210 */ /* 0x000fe20007f7e0ff */
[----:B------:R-:W-:Y:S01]  /*1ed0*/  UIADD3 UR18, UR20, -0x1, URZ ;  /* 0xffffffff14127890 */ /* 0x000fe2000fffe03f */
[----:B------:R-:W-:Y:S01]  /*1ee0*/  LOP3.LUT R238, R9, R238, RZ, 0x3c, !PT ;  /* 0x000000ee09ee7212 */ /* 0x000fe200078e3cff */
[----:B------:R-:W-:Y:S01]  /*1ef0*/  UIADD3 UR14, -UR21, UR19, URZ ;  /* 0x00000013150e7290 */ /* 0x000fe2000fffe13f */
[----:B------:R-:W-:Y:S01]  /*1f00*/  LEA.HI R9, R4, R3, RZ, 0x6 ;  /* 0x0000000304097211 */ /* 0x000fe200078f30ff */
[----:B------:R-:W-:Y:S01]  /*1f10*/  IMAD.X R37, R0, 0x1, R7, P3 ;  /* 0x0000000100257824 */ /* 0x000fe200018e0607 */
[C---:B------:R-:W-:Y:S01]  /*1f20*/  IADD3 R6, P1, R240.reuse, UR30, RZ ;  /* 0x0000001ef0067c10 */ /* 0x040fe2000ff3e0ff */
[----:B------:R-:W-:Y:S01]  /*1f30*/  USHF.L.U32 UR5, UR18, 0x6, URZ ;  /* 0x0000000612057899 */ /* 0x000fe2000800063f */
[----:B------:R-:W-:Y:S01]  /*1f40*/  IADD3 R8, P2, R240, UR28, RZ ;  /* 0x0000001cf0087c10 */ /* 0x000fe2000ff5e0ff */
[----:B------:R-:W-:Y:S01]  /*1f50*/  IMAD.SHL.U32 R9, R9, 0x8, RZ ;  /* 0x0000000809097824 */ /* 0x000fe200078e00ff */
[----:B------:R-:W-:Y:S01]  /*1f60*/  IADD3.X R7, R0, UR16, RZ, P1, !PT ;  /* 0x0000001000077c10 */ /* 0x000fe20008ffe4ff */
[----:B------:R-:W-:Y:S01]  /*1f70*/  ULDC.64 UR6, c[0x0][0x268] ;  /* 0x00009a0000067ab9 */ /* 0x000fe20000000a00 */
[----:B------:R-:W-:Y:S01]  /*1f80*/  LOP3.LUT R16, R17, 0xfffffff8, RZ, 0xc0, !PT ;  /* 0xfffffff811107812 */ /* 0x000fe200078ec0ff */
[----:B------:R-:W-:Y:S01]  /*1f90*/  IMAD R5, R5, UR6, RZ ;  /* 0x0000000605057c24 */ /* 0x000fe2000f8e02ff */
[----:B------:R-:W-:Y:S01]  /*1fa0*/  LOP3.LUT R238, R238, 0xfffffe00, R9, 0xf8, !PT ;  /* 0xfffffe00eeee7812 */ /* 0x000fe200078ef809 */
[----:B------:R-:W-:Y:S01]  /*1fb0*/  IMAD.WIDE.U32 R24, R24, UR12, R6 ;  /* 0x0000000c18187c25 */ /* 0x000fe2000f8e0006 */
[----:B------:R-:W-:Y:S01]  /*1fc0*/  UIADD3 UR12, -UR5, UR26, URZ ;  /* 0x0000001a050c7290 */ /* 0x000fe2000fffe13f */
[----:B------:R-:W-:-:S02]  /*1fd0*/  ISETP.GE.AND P4, PT, R18, UR14, PT ;  /* 0x0000000e12007c0c */ /* 0x000fc4000bf86270 */
[----:B------:R-:W-:Y:S01]  /*1fe0*/  IADD3.X R9, R0, UR27, RZ, P2, !PT ;  /* 0x0000001b00097c10 */ /* 0x000fe200097fe4ff */
[----:B------:R-:W-:Y:S01]  /*1ff0*/  IMAD.IADD R16, R11, 0x1, -R16 ;  /* 0x000000010b107824 */ /* 0x000fe200078e0a10 */
[----:B------:R-:W-:Y:S01]  /*2000*/  SHF.R.S32.HI R19, RZ, 0x1f, R18 ;  /* 0x0000001fff137819 */ /* 0x000fe20000011412 */
[----:B------:R-:W-:Y:S01]  /*2010*/  IMAD R14, R20, UR7, R5 ;  /* 0x00000007140e7c24 */ /* 0x000fe2000f8e0205 */
[----:B------:R-:W-:Y:S01]  /*2020*/  IADD3 R170, P1, R18, UR9, RZ ;  /* 0x0000000912aa7c10 */ /* 0x000fe2000ff3e0ff */
[----:B------:R-:W-:Y:S01]  /*2030*/  IMAD.WIDE.U32 R20, R20, UR6, R8 ;  /* 0x0000000614147c25 */ /* 0x000fe2000f8e0008 */
[----:B------:R-:W-:Y:S01]  /*2040*/  ISETP.GE.AND P3, PT, R18, UR12, PT ;  /* 0x0000000c12007c0c */ /* 0x000fe2000bf66270 */
[----:B------:R-:W-:Y:S01]  /*2050*/  UMOV UR6, 0x400 ;  /* 0x0000040000067882 */ /* 0x000fe20000000000 */
[----:B------:R-:W-:Y:S01]  /*2060*/  IADD3.X R15, R19, UR8, RZ, P1, !PT ;  /* 0x00000008130f7c10 */ /* 0x000fe20008ffe4ff */
[----:B--2---:R-:W-:Y:S01]  /*2070*/  ULEA UR4, UR4, UR6, 0x18 ;  /* 0x0000000604047291 */ /* 0x004fe2000f8ec03f */
[----:B------:R-:W-:Y:S01]  /*2080*/  IMAD.MOV.U32 R7, RZ, RZ, 0x10 ;  /* 0x00000010ff077424 */ /* 0x000fe200078e00ff */
[----:B------:R-:W-:Y:S01]  /*2090*/  R2P PR, R16, 0x6 ;  /* 0x0000000610007804 */ /* 0x000fe20000000000 */
[----:B------:R-:W-:-:S02]  /*20a0*/  IMAD.MOV.U32 R5, RZ, RZ, 0x20 ;  /* 0x00000020ff057424 */ /* 0x000fc400078e00ff */
[----:B------:R-:W-:Y:S01]  /*20b0*/  VIADD R27, R25, UR15 ;  /* 0x0000000f191b7c36 */ /* 0x000fe20008000000 */
[----:B------:R-:W-:Y:S01]  /*20c0*/  LEA R238, R238, UR4, 0x1 ;  /* 0x00000004eeee7c11 */ /* 0x000fe2000f8e08ff */
[----:B-1----:R-:W-:Y:S01]  /*20d0*/  IMAD.WIDE R28, R29, 0x40, R18 ;  /* 0x000000401d1c7825 */ /* 0x002fe200078e0212 */
[----:B------:R-:W-:Y:S02]  /*20e0*/  SEL R7, R7, 0xfffffff0, !P1 ;  /* 0xfffffff007077807 */ /* 0x000fe40004800000 */
[----:B------:R-:W-:Y:S01]  /*20f0*/  SEL R5, R5, 0xffffffe0, !P2 ;  /* 0xffffffe005057807 */ /* 0x000fe20005000000 */
[C---:B------:R-:W-:Y:S02]  /*2100*/  VIADD R22, R18.reuse, 0x10 ;  /* 0x0000001012167836 */ /* 0x040fe40000000000 */
[C---:B------:R-:W-:Y:S02]  /*2110*/  VIADD R0, R18.reuse, 0x20 ;  /* 0x0000002012007836 */ /* 0x040fe40000000000 */
[----:B------:R-:W-:-:S02]  /*2120*/  VIADD R6, R18, 0x30 ;  /* 0x0000003012067836 */ /* 0x000fc40000000000 */
[----:B------:R-:W-:Y:S02]  /*2130*/  IMAD R31, R19, UR10, RZ ;  /* 0x0000000a131f7c24 */ /* 0x000fe4000f8e02ff */
[C---:B------:R-:W-:Y:S02]  /*2140*/  VIADD R237, R240.reuse, 0x40 ;  /* 0x00000040f0ed7836 */ /* 0x040fe40000000000 */
[C---:B------:R-:W-:Y:S02]  /*2150*/  VIADD R236, R240.reuse, 0x80 ;  /* 0x00000080f0ec7836 */ /* 0x040fe40000000000 */
[----:B------:R-:W-:Y:S01]  /*2160*/  VIADD R235, R240, 0xc0 ;  /* 0x000000c0f0eb7836 */ /* 0x000fe20000000000 */
[----:B------:R-:W-:Y:S06]  /*2170*/  @P4 BRA `(.L_x_726) ;  /* 0x0000000000b04947 */ /* 0x000fec0003800000 */
[----:B------:R-:W-:Y:S01]  /*2180*/  ULDC UR8, c[0x0][0x2d0] ;  /* 0x0000b40000087ab9 */ /* 0x000fe20000000800 */
[----:B------:R-:W-:Y:S01]  /*2190*/  ULDC.64 UR6, c[0x0][0x240] ;  /* 0x0000900000067ab9 */ /* 0x000fe20000000a00 */
[----:B------:R-:W-:Y:S01]  /*21a0*/  ISETP.GE.AND P5, PT, R237, UR8, PT ;  /* 0x00000008ed007c0c */ /* 0x000fe2000bfa6270 */
[----:B------:R-:W-:Y:S01]  /*21b0*/  IMAD R33, R29, UR6, RZ ;  /* 0x000000061d217c24 */ /* 0x000fe2000f8e02ff */
[----:B------:R-:W-:Y:S01]  /*21c0*/  ISETP.GE.AND P6, PT, R240, UR8, PT ;  /* 0x00000008f0007c0c */ /* 0x000fe2000bfc6270 */
[----:B------:R-:W-:Y:S01]  /*21d0*/  IMAD.MOV.U32 R26, RZ, RZ, R24 ;  /* 0x000000ffff1a7224 */ /* 0x000fe200078e0018 */
[----:B------:R-:W-:Y:S01]  /*21e0*/  ISETP.GE.AND P4, PT, R236, UR8, PT ;  /* 0x00000008ec007c0c */ /* 0x000fe2000bf86270 */
[C---:B------:R-:W-:Y:S02]  /*21f0*/  IMAD R30, R28.reuse, UR7, R33 ;  /* 0x000000071c1e7c24 */ /* 0x040fe4000f8e0221 */
[----:B------:R-:W-:-:S04]  /*2200*/  IMAD.WIDE.U32 R34, R28, UR6, R26 ;  /* 0x000000061c227c25 */ /* 0x000fc8000f8e001a */
[----:B------:R-:W-:Y:S02]  /*2210*/  IMAD.IADD R30, R35, 0x1, R30 ;  /* 0x00000001231e7824 */ /* 0x000fe400078e021e */
[----:B------:R-:W1:Y:S02]  /*2220*/  @!P5 LDC.64 R10, c[0x0][0x210] ;  /* 0x00008400ff0adb82 */ /* 0x000e640000000a00 */
[----:B------:R2:W-:Y:S06]  /*2230*/  @P6 STS.128 [R238], RZ ;  /* 0x000000ffee006388 */ /* 0x0005ec0000000c00 */
[----:B------:R-:W3:Y:S08]  /*2240*/  @!P6 LDC.64 R12, c[0x0][0x210] ;  /* 0x00008400ff0ceb82 */ /* 0x000ef00000000a00 */
[----:B------:R-:W4:Y:S01]  /*2250*/  @!P4 LDC.64 R8, c[0x0][0x210] ;  /* 0x00008400ff08cb82 */ /* 0x000f220000000a00 */
[----:B-1----:R-:W-:-:S04]  /*2260*/  @!P5 LEA R10, P2, R34, R10, 0x1 ;  /* 0x0000000a220ad211 */ /* 0x002fc800078408ff */
[C---:B------:R-:W-:Y:S02]  /*2270*/  @!P5 LEA.HI.X R11, R34.reuse, R11, R30, 0x1, P2 ;  /* 0x0000000b220bd211 */ /* 0x040fe400010f0c1e */
[----:B------:R-:W-:Y:S02]  /*2280*/  ISETP.GE.AND P2, PT, R235, UR8, PT ;  /* 0x00000008eb007c0c */ /* 0x000fe4000bf46270 */
[----:B---3--:R-:W-:-:S04]  /*2290*/  @!P6 LEA R12, P1, R34, R12, 0x1 ;  /* 0x0000000c220ce211 */ /* 0x008fc800078208ff */
[C---:B------:R-:W-:Y:S02]  /*22a0*/  @!P6 LEA.HI.X R13, R34.reuse, R13, R30, 0x1, P1 ;  /* 0x0000000d220de211 */ /* 0x040fe400008f0c1e */
[----:B----4-:R-:W-:-:S03]  /*22b0*/  @!P4 LEA R8, P1, R34, R8, 0x1 ;  /* 0x000000082208c211 */ /* 0x010fc600078208ff */
[----:B------:R-:W-:Y:S01]  /*22c0*/  @!PT LDS RZ, [RZ] ;  /* 0x00000000fffff984 */ /* 0x000fe20000000800 */
[----:B------:R-:W-:Y:S01]  /*22d0*/  @!PT LDS RZ, [RZ] ;  /* 0x00000000fffff984 */ /* 0x000fe20000000800 */
[----:B------:R-:W-:Y:S01]  /*22e0*/  @!PT LDS RZ, [RZ] ;  /* 0x00000000fffff984 */ /* 0x000fe20000000800 */
[----:B------:R2:W-:Y:S01]  /*22f0*/  @!P6 LDGSTS.E.BYPASS.LTC128B.128 [R238], desc[UR24][R12.64] ;  /* 0x000000000ceeefae */ /* 0x0005e2000b901d58 */
[----:B------:R-:W-:-:S03]  /*2300*/  @!P4 LEA.HI.X R9, R34, R9, R30, 0x1, P1 ;  /* 0x000000092209c211 */ /* 0x000fc600008f0c1e */
[----:B------:R2:W-:Y:S04]  /*2310*/  @P5 STS.128 [R238+0x2000], RZ ;  /* 0x002000ffee005388 */ /* 0x0005e80000000c00 */
[----:B------:R-:W-:Y:S01]  /*2320*/  @!PT LDS RZ, [RZ] ;  /* 0x00000000fffff984 */ /* 0x000fe20000000800 */
[----:B------:R-:W-:Y:S01]  /*2330*/  @!PT LDS RZ, [RZ] ;  /* 0x00000000fffff984 */ /* 0x000fe20000000800 */
[----:B------:R-:W-:Y:S01]  /*2340*/  @!PT LDS RZ, [RZ] ;  /* 0x00000000fffff984 */ /* 0x000fe20000000800 */
[----:B------:R2:W-:Y:S04]  /*2350*/  @!P5 LDGSTS.E.BYPASS.LTC128B.128 [R238+0x2000], desc[UR24][R10.64+0x80] ;  /* 0x020000800aeedfae */ /* 0x0005e8000b901d58 */
[----:B------:R2:W-:Y:S04]  /*2360*/  @P4 STS.128 [R238+0x4000], RZ ;  /* 0x004000ffee004388 */ /* 0x0005e80000000c00 */
[----:B------:R-:W-:Y:S01]  /*2370*/  @!PT LDS RZ, [RZ] ;  /* 0x00000000fffff984 */ /* 0x000fe20000000800 */
[----:B------:R-:W-:Y:S01]  /*2380*/  @!PT LDS RZ, [RZ] ;  /* 0x00000000fffff984 */ /* 0x000fe20000000800 */
[----:B------:R-:W-:Y:S01]  /*2390*/  @!PT LDS RZ, [RZ] ;  /* 0x00000000fffff984 */ /* 0x000fe20000000800 */
[----:B------:R2:W-:Y:S04]  /*23a0*/  @!P4 LDGSTS.E.BYPASS.LTC128B.128 [R238+0x4000], desc[UR24][R8.64+0x100] ;  /* 0x0400010008eecfae */ /* 0x0005e8000b901d58 */
[----:B------:R2:W-:Y:S01]  /*23b0*/  @P2 STS.128 [R238+0x6000], RZ ;  /* 0x006000ffee002388 */ /* 0x0005e20000000c00 */
[----:B------:R-:W-:Y:S05]  /*23c0*/  @P2 BRA `(.L_x_726) ;  /* 0x00000000001c2947 */ /* 0x000fea0003800000 */
[----:B------:R-:W-:Y:S02]  /*23d0*/  ULDC.64 UR6, c[0x0][0x210] ;  /* 0x0000840000067ab9 */ /* 0x000fe40000000a00 */
[----:B--2---:R-:W-:-:S04]  /*23e0*/  LEA R8, P1, R34, UR6, 0x1 ;  /* 0x0000000622087c11 */ /* 0x004fc8000f8208ff */
[----:B------:R-:W-:-:S05]  /*23f0*/  LEA.HI.X R9, R34, UR7, R30, 0x1, P1 ;  /* 0x0000000722097c11 */ /* 0x000fca00088f0c1e */
[----:B------:R-:W-:Y:S01]  /*2400*/  @!PT LDS RZ, [RZ] ;  /* 0x00000000fffff984 */ /* 0x000fe20000000800 */
[----:B------:R-:W-:Y:S01]  /*2410*/  @!PT LDS RZ, [RZ] ;  /* 0x00000000fffff984 */ /* 0x000fe20000000800 */
[----:B------:R-:W-:Y:S01]  /*2420*/  @!PT LDS RZ, [RZ] ;  /* 0x00000000fffff984 */ /* 0x000fe20000000800 */
[----:B------:R1:W-:Y:S04]  /*2430*/  LDGSTS.E.BYPASS.LTC128B.128 [R238+0x6000], desc[UR24][R8.64+0x180] ;  /* 0x0600018008ee7fae */ /* 0x0003e8000b901d58 */
.L_x_726:
[----:B------:R-:W-:Y:S05]  /*2440*/  BSYNC B0 ;  /* 0x0000000000007941 */ /* 0x000fea0003800000 */
.L_x_725:
[----:B------:R-:W-:Y:S01]  /*2450*/  ISETP.GE.AND P2, PT, R22, UR14, PT ;  /* 0x0000000e16007c0c */ /* 0x000fe2000bf46270 */
[C---:B------:R-:W-:Y:S01]  /*2460*/  IMAD R31, R18.reuse, UR11, R31 ;  /* 0x0000000b121f7c24 */ /* 0x040fe2000f8e021f */
[----:B------:R-:W-:Y:S01]  /*2470*/  BSSY B0, `(.L_x_727) ;  /* 0x0000037000007945 */ /* 0x000fe20003800000 */
[----:B------:R-:W-:Y:S01]  /*2480*/  IMAD.WIDE.U32 R36, R18, UR10, R36 ;  /* 0x0000000a12247c25 */ /* 0x000fe2000f8e0024 */
[----:B------:R-:W-:Y:S02]  /*2490*/  ISETP.GE.AND P5, PT, R0, UR14, PT ;  /* 0x0000000e00007c0c */ /* 0x000fe4000bfa6270 */
[----:B------:R-:W-:Y:S01]  /*24a0*/  ISETP.GE.AND P6, PT, R6, UR14, PT ;  /* 0x0000000e06007c0c */ /* 0x000fe2000bfc6270 */
[----:B------:R-:W-:Y:S01]  /*24b0*/  IMAD.IADD R166, R37, 0x1, R31 ;  /* 0x0000000125a67824 */ /* 0x000fe200078e021f */
[----:B------:R-:W-:Y:S01]  /*24c0*/  ISETP.GE.AND P1, PT, R22, UR12, PT ;  /* 0x0000000c16007c0c */ /* 0x000fe2000bf26270 */
[----:B------:R-:W-:-:S04]  /*24d0*/  IMAD.MOV.U32 R165, RZ, RZ, R36 ;  /* 0x000000ffffa57224 */ /* 0x000fc800078e0024 */
[----:B------:R-:W-:Y:S08]  /*24e0*/  @P2 BRA `(.L_x_728) ;  /* 0x0000000000bc2947 */ /* 0x000ff00003800000 */
[----:B------:R-:W-:Y:S01]  /*24f0*/  ULDC UR8, c[0x0][0x2d0] ;  /* 0x0000b40000087ab9 */ /* 0x000fe20000000800 */
[----:B--2---:R-:W-:Y:S01]  /*2500*/  IADD3 R11, P2, R28, 0x10, RZ ;  /* 0x000000101c0b7810 */ /* 0x004fe20007f5e0ff */
[----:B------:R-:W-:Y:S01]  /*2510*/  ULDC.64 UR6, c[0x0][0x240] ;  /* 0x0000900000067ab9 */ /* 0x000fe20000000a00 */
[----:B------:R-:W-:Y:S01]  /*2520*/  ISETP.GE.AND P4, PT, R240, UR8, PT ;  /* 0x00000008f0007c0c */ /* 0x000fe2000bf86270 */
[----:B------:R-:W-:Y:S02]  /*2530*/  IMAD.MOV.U32 R12, RZ, RZ, R24 ;  /* 0x000000ffff0c7224 */ /* 0x000fe400078e0018 */
[----:B------:R-:W-:Y:S02]  /*2540*/  IMAD.X R10, RZ, RZ, R29, P2 ;  /* 0x000000ffff0a7224 */ /* 0x000fe400010e061d */
[----:B------:R-:W-:Y:S02]  /*2550*/  IMAD.MOV.U32 R13, RZ, RZ, R27 ;  /* 0x000000ffff0d7224 */ /* 0x000fe400078e001b */
[----:B------:R-:W-:-:S02]  /*2560*/  IMAD R10, R10, UR6, RZ ;  /* 0x000000060a0a7c24 */ /* 0x000fc4000f8e02ff */
[----:B------:R-:W-:-:S04]  /*2570*/  IMAD.WIDE.U32 R12, R11, UR6, R12 ;  /* 0x000000060b0c7c25 */ /* 0x000fc8000f8e000c */
[----:B-1----:R-:W1:Y:S01]  /*2580*/  @!P4 LDC.64 R8, c[0x0][0x210] ;  /* 0x00008400ff08cb82 */ /* 0x002e620000000a00 */
[----:B------:R-:W-:Y:S01]  /*2590*/  IMAD R11, R11, UR7, R10 ;  /* 0x000000070b0b7c24 */ /* 0x000fe2000f8e020a */
[----:B------:R3:W-:Y:S03]  /*25a0*/  @P4 STS.128 [R238+0x800], RZ ;  /* 0x000800ffee004388 */ /* 0x0007e60000000c00 */
[----:B------:R-:W-:Y:S01]  /*25b0*/  IMAD.IADD R10, R13, 0x1, R11 ;  /* 0x000000010d0a7824 */ /* 0x000fe200078e020b */
[----:B-1----:R-:W-:-:S04]  /*25c0*/  @!P4 LEA R30, P2, R12, R8, 0x1 ;  /* 0x000000080c1ec211 */ /* 0x002fc800078408ff */
[----:B------:R-:W-:Y:S02]  /*25d0*/  @!P4 LEA.HI.X R31, R12, R9, R10, 0x1, P2 ;  /* 0x000000090c1fc211 */ /* 0x000fe400010f0c0a */
[----:B------:R-:W-:-:S03]  /*25e0*/  ISETP.GE.AND P2, PT, R237, UR8, PT ;  /* 0x00000008ed007c0c */ /* 0x000fc6000bf46270 */
[----:B------:R-:W-:Y:S01]  /*25f0*/  @!PT LDS RZ, [RZ] ;  /* 0x00000000fffff984 */ /* 0x000fe20000000800 */
[----:B------:R-:W-:Y:S01]  /*2600*/  @!PT LDS RZ, [RZ] ;  /* 0x00000000fffff984 */ /* 0x000fe20000000800 */
[----:B------:R-:W-:Y:S01]  /*2610*/  @!PT LDS RZ, [RZ] ;  /* 0x00000000fffff984 */ /* 0x000fe20000000800 */
[----:B------:R3:W-:Y:S10]  /*2620*/  @!P4 LDGSTS.E.BYPASS.LTC128B.128 [R238+0x800], desc[UR24][R30.64] ;  /* 0x008000001eeecfae */ /* 0x0007f4000b901d58 */
[----:B------:R-:W1:Y:S01]  /*2630*/  @!P2 LDC.64 R8, c[0x0][0x210] ;  /* 0x00008400ff08ab82 */ /* 0x000e620000000a00 */
[----:B------:R3:W-:Y:S01]  /*2640*/  @P2 STS.128 [R238+0x2800], RZ ;  /* 0x002800ffee002388 */ /* 0x0007e20000000c00 */
        /* <DEDUP_REMOVED lines=16> */
[----:B------:R3:W-:Y:S01]  /*2750*/  @P2 STS.128 [R238+0x6800], RZ ;  /* 0x006800ffee002388 */ /* 0x0007e20000000c00 */
[----:B------:R-:W-:Y:S05]  /*2760*/  @P2 BRA `(.L_x_728) ;  /* 0x00000000001c2947 */ /* 0x000fea0003800000 */
[----:B------:R-:W-:Y:S02]  /*2770*/  ULDC.64 UR6, c[0x0][0x210] ;  /* 0x0000840000067ab9 */ /* 0x000fe40000000a00 */
[----:B---3--:R-:W-:-:S04]  /*2780*/  LEA R8, P2, R12, UR6, 0x1 ;  /* 0x000000060c087c11 */ /* 0x008fc8000f8408ff */
[----:B------:R-:W-:-:S05]  /*2790*/  LEA.HI.X R9, R12, UR7, R10, 0x1, P2 ;  /* 0x000000070c097c11 */ /* 0x000fca00090f0c0a */
[----:B------:R-:W-:Y:S01]  /*27a0*/  @!PT LDS RZ, [RZ] ;  /* 0x00000000fffff984 */ /* 0x000fe20000000800 */
[----:B------:R-:W-:Y:S01]  /*27b0*/  @!PT LDS RZ, [RZ] ;  /* 0x00000000fffff984 */ /* 0x000fe20000000800 */
[----:B------:R-:W-:Y:S01]  /*27c0*/  @!PT LDS RZ, [RZ] ;  /* 0x00000000fffff984 */ /* 0x000fe20000000800 */
[----:B------:R4:W-:Y:S04]  /*27d0*/  LDGSTS.E.BYPASS.LTC128B.128 [R238+0x6800], desc[UR24][R8.64+0x180] ;  /* 0x0680018008ee7fae */ /* 0x0009e8000b901d58 */
.L_x_728:
[----:B------:R-:W-:Y:S05]  /*27e0*/  BSYNC B0 ;  /* 0x0000000000007941 */ /* 0x000fea0003800000 */
.L_x_727:
[----:B------:R-:W-:Y:S04]  /*27f0*/  BSSY B0, `(.L_x_729) ;  /* 0x0000031000007945 */ /* 0x000fe80003800000 */
[----:B------:R-:W-:Y:S05]  /*2800*/  @P5 BRA `(.L_x_730) ;  /* 0x0000000000bc5947 */ /* 0x000fea0003800000 */
[----:B------:R-:W-:Y:S01]  /*2810*/  ULDC UR8, c[0x0][0x2d0] ;  /* 0x0000b40000087ab9 */ /* 0x000fe20000000800 */
[----:B--2---:R-:W-:Y:S01]  /*2820*/  IADD3 R11, P4, R28, 0x20, RZ ;  /* 0x000000201c0b7810 */ /* 0x004fe20007f9e0ff */
[----:B------:R-:W-:Y:S01]  /*2830*/  ULDC.64 UR6, c[0x0][0x240] ;  /* 0x0000900000067ab9 */ /* 0x000fe20000000a00 */
[----:B------:R-:W-:Y:S01]  /*2840*/  ISETP.GE.AND P2, PT, R240, UR8, PT ;  /* 0x00000008f0007c0c */ /* 0x000fe2000bf46270 */
[----:B---3--:R-:W-:Y:S01]  /*2850*/  IMAD.MOV.U32 R30, RZ, RZ, R24 ;  /* 0x000000ffff1e7224 */ /* 0x008fe200078e0018 */
[----:B------:R-:W-:Y:S01]  /*2860*/  ISETP.GE.AND P5, PT, R237, UR8, PT ;  /* 0x00000008ed007c0c */ /* 0x000fe2000bfa6270 */
[----:B------:R-:W-:Y:S02]  /*2870*/  IMAD.X R10, RZ, RZ, R29, P4 ;  /* 0x000000ffff0a7224 */ /* 0x000fe400020e061d */
[----:B------:R-:W-:Y:S02]  /*2880*/  IMAD.MOV.U32 R31, RZ, RZ, R27 ;  /* 0x000000ffff1f7224 */ /* 0x000fe400078e001b */
[----:B------:R-:W-:-:S02]  /*2890*/  IMAD R10, R10, UR6, RZ ;  /* 0x000000060a0a7c24 */ /* 0x000fc4000f8e02ff */
[----:B------:R-:W-:-:S04]  /*28a0*/  IMAD.WIDE.U32 R30, R11, UR6, R30 ;  /* 0x000000060b1e7c25 */ /* 0x000fc8000f8e001e */
[----:B-1--4-:R-:W1:Y:S01]  /*28b0*/  @!P2 LDC.64 R8, c[0x0][0x210] ;  /* 0x00008400ff08ab82 */ /* 0x012e620000000a00 */
[----:B------:R-:W-:Y:S01]  /*28c0*/  IMAD R11, R11, UR7, R10 ;  /* 0x000000070b0b7c24 */ /* 0x000fe2000f8e020a */
[----:B------:R2:W-:Y:S03]  /*28d0*/  @P2 STS.128 [R238+0x1000], RZ ;  /* 0x001000ffee002388 */ /* 0x0005e60000000c00 */
[----:B------:R-:W-:-:S03]  /*28e0*/  IMAD.IADD R12, R31, 0x1, R11 ;  /* 0x000000011f0c7824 */ /* 0x000fc600078e020b */
[----:B------:R-:W3:Y:S01]  /*28f0*/  @!P5 LDC.64 R10, c[0x0][0x210] ;  /* 0x00008400ff0adb82 */ /* 0x000ee20000000a00 */
[----:B-1----:R-:W-:-:S04]  /*2900*/  @!P2 LEA R32, P4, R30, R8, 0x1 ;  /* 0x000000081e20a211 */ /* 0x002fc800078808ff */
[----:B------:R-:W-:Y:S02]  /*2910*/  @!P2 LEA.HI.X R33, R30, R9, R12, 0x1, P4 ;  /* 0x000000091e21a211 */ /* 0x000fe400020f0c0c */
[----:B------:R-:W-:-:S03]  /*2920*/  ISETP.GE.AND P4, PT, R236, UR8, PT ;  /* 0x00000008ec007c0c */ /* 0x000fc6000bf86270 */
[----:B------:R-:W-:Y:S01]  /*2930*/  @!PT LDS RZ, [RZ] ;  /* 0x00000000fffff984 */ /* 0x000fe20000000800 */
[----:B------:R-:W-:Y:S01]  /*2940*/  @!PT LDS RZ, [RZ] ;  /* 0x00000000fffff984 */ /* 0x000fe20000000800 */
[----:B------:R-:W-:Y:S01]  /*2950*/  @!PT LDS RZ, [RZ] ;  /* 0x00000000fffff984 */ /* 0x000fe20000000800 */
[----:B------:R2:W-:Y:S01]  /*2960*/  @!P2 LDGSTS.E.BYPASS.LTC128B.128 [R238+0x1000], desc[UR24][R32.64] ;  /* 0x0100000020eeafae */ /* 0x0005e2000b901d58 */
[----:B---3--:R-:W-:-:S03]  /*2970*/  @!P5 LEA R10, P2, R30, R10, 0x1 ;  /* 0x0000000a1e0ad211 */ /* 0x008fc600078408ff */
[----:B------:R2:W-:Y:S01]  /*2980*/  @P5 STS.128 [R238+0x3000], RZ ;  /* 0x003000ffee005388 */ /* 0x0005e20000000c00 */
[----:B------:R-:W-:-:S05]  /*2990*/  @!P5 LEA.HI.X R11, R30, R11, R12, 0x1, P2 ;  /* 0x0000000b1e0bd211 */ /* 0x000fca00010f0c0c */
[----:B------:R-:W1:Y:S01]  /*29a0*/  @!P4 LDC.64 R8, c[0x0][0x210] ;  /* 0x00008400ff08cb82 */ /* 0x000e620000000a00 */
[----:B------:R-:W-:Y:S01]  /*29b0*/  @!PT LDS RZ, [RZ] ;  /* 0x00000000fffff984 */ /* 0x000fe20000000800 */
[----:B------:R-:W-:Y:S01]  /*29c0*/  @!PT LDS RZ, [RZ] ;  /* 0x00000000fffff984 */ /* 0x000fe20000000800 */
[----:B------:R-:W-:Y:S01]  /*29d0*/  @!PT LDS RZ, [RZ] ;  /* 0x00000000fffff984 */ /* 0x000fe20000000800 */
[----:B------:R2:W-:Y:S04]  /*29e0*/  @!P5 LDGSTS.E.BYPASS.LTC128B.128 [R238+0x3000], desc[UR24][R10.64+0x80] ;  /* 0x030000800aeedfae */ /* 0x0005e8000b901d58 */
        /* <DEDUP_REMOVED lines=17> */
.L_x_730:
[----:B------:R-:W-:Y:S05]  /*2b00*/  BSYNC B0 ;  /* 0x0000000000007941 */ /* 0x000fea0003800000 */
.L_x_729:
[----:B------:R-:W-:Y:S04]  /*2b10*/  BSSY B0, `(.L_x_731) ;  /* 0x0000031000007945 */ /* 0x000fe80003800000 */
[----:B------:R-:W-:Y:S05]  /*2b20*/  @P6 BRA `(.L_x_732) ;  /* 0x0000000000bc6947 */ /* 0x000fea0003800000 */
[----:B------:R-:W-:Y:S01]  /*2b30*/  ULDC UR8, c[0x0][0x2d0] ;  /* 0x0000b40000087ab9 */ /* 0x000fe20000000800 */
[----:B------:R-:W-:Y:S01]  /*2b40*/  IADD3 R25, P2, R28, 0x30, RZ ;  /* 0x000000301c197810 */ /* 0x000fe20007f5e0ff */
[----:B------:R-:W-:Y:S01]  /*2b50*/  ULDC.64 UR6, c[0x0][0x240] ;  /* 0x0000900000067ab9 */ /* 0x000fe20000000a00 */
[----:B------:R-:W-:Y:S01]  /*2b60*/  ISETP.GE.AND P4, PT, R240, UR8, PT ;  /* 0x00000008f0007c0c */ /* 0x000fe2000bf86270 */
[----:B------:R-:W-:Y:S01]  /*2b70*/  IMAD.MOV.U32 R28, RZ, RZ, R24 ;  /* 0x000000ffff1c7224 */ /* 0x000fe200078e0018 */
[----:B------:R-:W-:Y:S01]  /*2b80*/  ISETP.GE.AND P6, PT, R237, UR8, PT ;  /* 0x00000008ed007c0c */ /* 0x000fe2000bfc6270 */
[----:B------:R-:W-:Y:S01]  /*2b90*/  IMAD.X R26, RZ, RZ, R29, P2 ;  /* 0x000000ffff1a7224 */ /* 0x000fe200010e061d */
[----:B------:R-:W-:Y:S01]  /*2ba0*/  ISETP.GE.AND P5, PT, R236, UR8, PT ;  /* 0x00000008ec007c0c */ /* 0x000fe2000bfa6270 */
[----:B------:R-:W-:Y:S02]  /*2bb0*/  IMAD.MOV.U32 R29, RZ, RZ, R27 ;  /* 0x000000ffff1d7224 */ /* 0x000fe400078e001b */
[----:B------:R-:W-:-:S02]  /*2bc0*/  IMAD R26, R26, UR6, RZ ;  /* 0x000000061a1a7c24 */ /* 0x000fc4000f8e02ff */
[----:B------:R-:W-:-:S04]  /*2bd0*/  IMAD.WIDE.U32 R28, R25, UR6, R28 ;  /* 0x00000006191c7c25 */ /* 0x000fc8000f8e001c */
[----:B--2---:R-:W2:Y:S01]  /*2be0*/  @!P4 LDC.64 R12, c[0x0][0x210] ;  /* 0x00008400ff0ccb82 */ /* 0x004ea20000000a00 */
[----:B------:R-:W-:Y:S01]  /*2bf0*/  IMAD R26, R25, UR7, R26 ;  /* 0x00000007191a7c24 */ /* 0x000fe2000f8e021a */
[----:B------:R2:W-:Y:S03]  /*2c00*/  @P4 STS.128 [R238+0x1800], RZ ;  /* 0x001800ffee004388 */ /* 0x0005e60000000c00 */
[----:B------:R-:W-:-:S03]  /*2c10*/  IMAD.IADD R26, R29, 0x1, R26 ;  /* 0x000000011d1a7824 */ /* 0x000fc600078e021a */
[----:B------:R-:W5:Y:S08]  /*2c20*/  @!P6 LDC.64 R10, c[0x0][0x210] ;  /* 0x00008400ff0aeb82 */ /* 0x000f700000000a00 */
[----:B-1-34-:R-:W1:Y:S01]  /*2c30*/  @!P5 LDC.64 R8, c[0x0][0x210] ;  /* 0x00008400ff08db82 */ /* 0x01ae620000000a00 */
[----:B--2---:R-:W-:-:S04]  /*2c40*/  @!P4 LEA R12, P2, R28, R12, 0x1 ;  /* 0x0000000c1c0cc211 */ /* 0x004fc800078408ff */
[C---:B------:R-:W-:Y:S02]  /*2c50*/  @!P4 LEA.HI.X R13, R28.reuse, R13, R26, 0x1, P2 ;  /* 0x0000000d1c0dc211 */ /* 0x040fe400010f0c1a */
[----:B-----5:R-:W-:-:S03]  /*2c60*/  @!P6 LEA R10, P2, R28, R10, 0x1 ;  /* 0x0000000a1c0ae211 */ /* 0x020fc600078408ff */
[----:B------:R-:W-:Y:S01]  /*2c70*/  @!PT LDS RZ, [RZ] ;  /* 0x00000000fffff984 */ /* 0x000fe20000000800 */
[----:B------:R-:W-:Y:S01]  /*2c80*/  @!PT LDS RZ, [RZ] ;  /* 0x00000000fffff984 */ /* 0x000fe20000000800 */
[----:B------:R-:W-:Y:S01]  /*2c90*/  @!PT LDS RZ, [RZ] ;  /* 0x00000000fffff984 */ /* 0x000fe20000000800 */
[----:B------:R2:W-:Y:S01]  /*2ca0*/  @!P4 LDGSTS.E.BYPASS.LTC128B.128 [R238+0x1800], desc[UR24][R12.64] ;  /* 0x018000000ceecfae */ /* 0x0005e2000b901d58 */
[----:B------:R-:W-:-:S03]  /*2cb0*/  @!P6 LEA.HI.X R11, R28, R11, R26, 0x1, P2 ;  /* 0x0000000b1c0be211 */ /* 0x000fc600010f0c1a */
[----:B------:R2:W-:Y:S01]  /*2cc0*/  @P6 STS.128 [R238+0x3800], RZ ;  /* 0x003800ffee006388 */ /* 0x0005e20000000c00 */
[----:B------:R-:W-:Y:S02]  /*2cd0*/  ISETP.GE.AND P2, PT, R235, UR8, PT ;  /* 0x00000008eb007c0c */ /* 0x000fe4000bf46270 */
[C---:B-1----:R-:W-:Y:S01]  /*2ce0*/  @!P5 LEA R8, P4, R28.reuse, R8, 0x1 ;  /* 0x000000081c08d211 */ /* 0x042fe200078808ff */
[----:B------:R-:W-:Y:S01]  /*2cf0*/  @!PT LDS RZ, [RZ] ;  /* 0x00000000fffff984 */ /* 0x000fe20000000800 */
[----:B------:R-:W-:Y:S01]  /*2d00*/  @!PT LDS RZ, [RZ] ;  /* 0x00000000fffff984 */ /* 0x000fe20000000800 */
[----:B------:R-:W-:Y:S01]  /*2d10*/  @!PT LDS RZ, [RZ] ;  /* 0x00000000fffff984 */ /* 0x000fe20000000800 */
[----:B------:R2:W-:Y:S03]  /*2d20*/  @!P6 LDGSTS.E.BYPASS.LTC128B.128 [R238+0x3800], desc[UR24][R10.64+0x80] ;  /* 0x038000800aeeefae */ /* 0x0005e6000b901d58 */
[----:B------:R-:W-:Y:S01]  /*2d30*/  @!P5 LEA.HI.X R9, R28, R9, R26, 0x1, P4 ;  /* 0x000000091c09d211 */ /* 0x000fe200020f0c1a */
        /* <DEDUP_REMOVED lines=14> */
.L_x_732:
[----:B------:R-:W-:Y:S05]  /*2e20*/  BSYNC B0 ;  /* 0x0000000000007941 */ /* 0x000fea0003800000 */
.L_x_731:
[----:B------:R-:W-:Y:S04]  /*2e30*/  BSSY B0, `(.L_x_733) ;  /* 0x0000028000007945 */ /* 0x000fe80003800000 */
[----:B------:R-:W-:Y:S05]  /*2e40*/  @P3 BRA `(.L_x_734) ;  /* 0x0000000000983947 */ /* 0x000fea0003800000 */
[----:B------:R-:W-:Y:S02]  /*2e50*/  ULDC UR6, c[0x0][0x2d0] ;  /* 0x0000b40000067ab9 */ /* 0x000fe40000000800 */
[----:B------:R-:W-:Y:S02]  /*2e60*/  ISETP.GE.AND P5, PT, R237, UR6, PT ;  /* 0x00000006ed007c0c */ /* 0x000fe4000bfa6270 */
[----:B------:R-:W-:Y:S02]  /*2e70*/  ISETP.GE.AND P6, PT, R240, UR6, PT ;  /* 0x00000006f0007c0c */ /* 0x000fe4000bfc6270 */
[----:B------:R-:W-:-:S09]  /*2e80*/  ISETP.GE.AND P4, PT, R236, UR6, PT ;  /* 0x00000006ec007c0c */ /* 0x000fd2000bf86270 */
[----:B--2---:R-:W2:Y:S02]  /*2e90*/  @!P5 LDC.64 R10, c[0x0][0x218] ;  /* 0x00008600ff0adb82 */ /* 0x004ea40000000a00 */
[----:B------:R2:W-:Y:S06]  /*2ea0*/  @P6 STS.128 [R238+0x8000], RZ ;  /* 0x008000ffee006388 */ /* 0x0005ec0000000c00 */
[----:B------:R-:W5:Y:S08]  /*2eb0*/  @!P6 LDC.64 R12, c[0x0][0x218] ;  /* 0x00008600ff0ceb82 */ /* 0x000f700000000a00 */
[----:B-1-34-:R-:W1:Y:S01]  /*2ec0*/  @!P4 LDC.64 R8, c[0x0][0x218] ;  /* 0x00008600ff08cb82 */ /* 0x01ae620000000a00 */
[----:B--2---:R-:W-:-:S04]  /*2ed0*/  @!P5 LEA R10, P2, R165, R10, 0x1 ;  /* 0x0000000aa50ad211 */ /* 0x004fc800078408ff */
[----:B------:R-:W-:Y:S02]  /*2ee0*/  @!P5 LEA.HI.X R11, R165, R11, R166, 0x1, P2 ;  /* 0x0000000ba50bd211 */ /* 0x000fe400010f0ca6 */
[----:B------:R-:W-:Y:S02]  /*2ef0*/  ISETP.GE.AND P2, PT, R235, UR6, PT ;  /* 0x00000006eb007c0c */ /* 0x000fe4000bf46270 */
[----:B-----5:R-:W-:-:S04]  /*2f00*/  @!P6 LEA R12, P3, R165, R12, 0x1 ;  /* 0x0000000ca50ce211 */ /* 0x020fc800078608ff */
[C---:B------:R-:W-:Y:S02]  /*2f10*/  @!P6 LEA.HI.X R13, R165.reuse, R13, R166, 0x1, P3 ;  /* 0x0000000da50de211 */ /* 0x040fe400018f0ca6 */
[----:B-1----:R-:W-:-:S03]  /*2f20*/  @!P4 LEA R8, P3, R165, R8, 0x1 ;  /* 0x00000008a508c211 */ /* 0x002fc600078608ff */
[----:B------:R-:W-:Y:S01]  /*2f30*/  @!PT LDS RZ, [RZ] ;  /* 0x00000000fffff984 */ /* 0x000fe20000000800 */
[----:B------:R-:W-:Y:S01]  /*2f40*/  @!PT LDS RZ, [RZ] ;  /* 0x00000000fffff984 */ /* 0x000fe20000000800 */
[----:B------:R-:W-:Y:S01]  /*2f50*/  @!PT LDS RZ, [RZ] ;  /* 0x00000000fffff984 */ /* 0x000fe20000000800 */
[----:B------:R1:W-:Y:S01]  /*2f60*/  @!P6 LDGSTS.E.BYPASS.LTC128B.128 [R238+0x8000], desc[UR24][R12.64] ;  /* 0x080000000ceeefae */ /* 0x0003e2000b901d58 */
        /* <DEDUP_REMOVED lines=14> */
[----:B-1----:R-:W-:-:S04]  /*3050*/  LEA R8, P2, R165, UR6, 0x1 ;  /* 0x00000006a5087c11 */ /* 0x002fc8000f8408ff */
[----:B------:R-:W-:-:S05]  /*3060*/  LEA.HI.X R9, R165, UR7, R166, 0x1, P2 ;  /* 0x00000007a5097c11 */ /* 0x000fca00090f0ca6 */
[----:B------:R-:W-:Y:S01]  /*3070*/  @!PT LDS RZ, [RZ] ;  /* 0x00000000fffff984 */ /* 0x000fe20000000800 */
[----:B------:R-:W-:Y:S01]  /*3080*/  @!PT LDS RZ, [RZ] ;  /* 0x00000000fffff984 */ /* 0x000fe20000000800 */
[----:B------:R-:W-:Y:S01]  /*3090*/  @!PT LDS RZ, [RZ] ;  /* 0x00000000fffff984 */ /* 0x000fe20000000800 */
[----:B------:R1:W-:Y:S04]  /*30a0*/  LDGSTS.E.BYPASS.LTC128B.128 [R238+0xe000], desc[UR24][R8.64+0x180] ;  /* 0x0e00018008ee7fae */ /* 0x0003e8000b901d58 */
.L_x_734:
[----:B------:R-:W-:Y:S05]  /*30b0*/  BSYNC B0 ;  /* 0x0000000000007941 */ /* 0x000fea0003800000 */
.L_x_733:
[----:B------:R-:W-:Y:S01]  /*30c0*/  ISETP.GE.AND P6, PT, R22, UR12, PT ;  /* 0x0000000c16007c0c */ /* 0x000fe2000bfc6270 */
[----:B------:R-:W-:Y:S01]  /*30d0*/  USHF.L.U64.HI UR15, UR10, 0x4, UR11 ;  /* 0x000000040a0f7899 */ /* 0x000fe2000801020b */
[----:B------:R-:W-:Y:S01]  /*30e0*/  SHF.R.S32.HI R22, RZ, 0x4, R23 ;  /* 0x00000004ff167819 */ /* 0x000fe20000011417 */
[----:B------:R-:W-:Y:S01]  /*30f0*/  USHF.L.U32 UR16, UR10, 0x4, URZ ;  /* 0x000000040a107899 */ /* 0x000fe2000800063f */
[----:B------:R-:W-:Y:S01]  /*3100*/  BSSY B0, `(.L_x_735) ;  /* 0x000002e000007945 */ /* 0x000fe20003800000 */
[----:B------:R-:W-:Y:S02]  /*3110*/  ISETP.GE.AND P4, PT, R0, UR12, PT ;  /* 0x0000000c00007c0c */ /* 0x000fe4000bf86270 */
[----:B------:R-:W-:Y:S02]  /*3120*/  LEA.HI R23, R23, R22, RZ, 0x1 ;  /* 0x0000001617177211 */ /* 0x000fe400078f08ff */
[----:B------:R-:W-:Y:S02]  /*3130*/  ISETP.GE.AND P5, PT, R6, UR12, PT ;  /* 0x0000000c06007c0c */ /* 0x000fe4000bfa6270 */
[----:B------:R-:W-:Y:S01]  /*3140*/  LOP3.LUT R23, R23, 0xfffffffe, RZ, 0xc0, !PT ;  /* 0xfffffffe17177812 */ /* 0x000fe200078ec0ff */
[----:B------:R-:W-:Y:S10]  /*3150*/  @P1 BRA `(.L_x_736) ;  /* 0x0000000000a01947 */ /* 0x000ff40003800000 */
[----:B------:R-:W-:Y:S01]  /*3160*/  ULDC UR6, c[0x0][0x2d0] ;  /* 0x0000b40000067ab9 */ /* 0x000fe20000000800 */
[----:B-12---:R-:W-:Y:S02]  /*3170*/  IADD3 R13, P2, R165, UR16, RZ ;  /* 0x00000010a50d7c10 */ /* 0x006fe4000ff5e0ff */
[----:B------:R-:W-:Y:S02]  /*3180*/  ISETP.GE.AND P1, PT, R240, UR6, PT ;  /* 0x00000006f0007c0c */ /* 0x000fe4000bf26270 */
[----:B------:R-:W-:Y:S02]  /*3190*/  IADD3.X R12, R166, UR15, RZ, P2, !PT ;  /* 0x0000000fa60c7c10 */ /* 0x000fe400097fe4ff */
[----:B------:R-:W-:-:S09]  /*31a0*/  ISETP.GE.AND P3, PT, R237, UR6, PT ;  /* 0x00000006ed007c0c */ /* 0x000fd2000bf66270 */
[----:B---34-:R-:W1:Y:S01]  /*31b0*/  @!P1 LDC.64 R8, c[0x0][0x218] ;  /* 0x00008600ff089b82 */ /* 0x018e620000000a00 */
[----:B------:R2:W-:Y:S07]  /*31c0*/  @P1 STS.128 [R238+0x8800], RZ ;  /* 0x008800ffee001388 */ /* 0x0005ee0000000c00 */
        /* <DEDUP_REMOVED lines=33> */
.L_x_736:
[----:B------:R-:W-:Y:S05]  /*33e0*/  BSYNC B0 ;  /* 0x0000000000007941 */ /* 0x000fea0003800000 */
.L_x_735:
[----:B------:R-:W-:Y:S04]  /*33f0*/  BSSY B0, `(.L_x_737) ;  /* 0x000002d000007945 */ /* 0x000fe80003800000 */
[----:B------:R-:W-:Y:S05]  /*3400*/  @P4 BRA `(.L_x_738) ;  /* 0x0000000000ac4947 */ /* 0x000fea0003800000 */
[----:B------:R-:W-:Y:S01]  /*3410*/  ULDC UR6, c[0x0][0x2d0] ;  /* 0x0000b40000067ab9 */ /* 0x000fe20000000800 */
[----:B------:R-:W-:Y:S01]  /*3420*/  IMAD.U32 R26, RZ, RZ, UR10 ;  /* 0x0000000aff1a7e24 */ /* 0x000fe2000f8e00ff */
[----:B------:R-:W-:Y:S01]  /*3430*/  ISETP.GE.AND P2, PT, R240, UR6, PT ;  /* 0x00000006f0007c0c */ /* 0x000fe2000bf46270 */
[----:B--2---:R-:W-:Y:S01]  /*3440*/  IMAD.U32 R24, RZ, RZ, UR10 ;  /* 0x0000000aff187e24 */ /* 0x004fe2000f8e00ff */
[----:B------:R-:W-:Y:S01]  /*3450*/  ISETP.GE.AND P4, PT, R237, UR6, PT ;  /* 0x00000006ed007c0c */ /* 0x000fe2000bf86270 */
[----:B------:R-:W-:Y:S01]  /*3460*/  IMAD.U32 R25, RZ, RZ, UR11 ;  /* 0x0000000bff197e24 */ /* 0x000fe2000f8e00ff */
[----:B------:R-:W-:Y:S02]  /*3470*/  ISETP.GE.AND P3, PT, R236, UR6, PT ;  /* 0x00000006ec007c0c */ /* 0x000fe4000bf66270 */
[----:B------:R-:W-:-:S04]  /*3480*/  LEA R26, P1, R26, R165, 0x5 ;  /* 0x000000a51a1a7211 */ /* 0x000fc800078228ff */
[----:B------:R-:W-:-:S03]  /*3490*/  LEA.HI.X R25, R24, R166, R25, 0x5, P1 ;  /* 0x000000a618197211 */ /* 0x000fc600008f2c19 */
[----:B-1----:R-:W1:Y:S01]  /*34a0*/  @!P2 LDC.64 R12, c[0x0][0x218] ;  /* 0x00008600ff0cab82 */ /* 0x002e620000000a00 */
[----:B------:R2:W-:Y:S07]  /*34b0*/  @P2 STS.128 [R238+0x9000], RZ ;  /* 0x009000ffee002388 */ /* 0x0005ee0000000c00 */
[----:B------:R-:W5:Y:S08]  /*34c0*/  @!P4 LDC.64 R10, c[0x0][0x218] ;  /* 0x00008600ff0acb82 */ /* 0x000f700000000a00 */
[----:B---34-:R-:W3:Y:S01]  /*34d0*/  @!P3 LDC.64 R8, c[0x0][0x218] ;  /* 0x00008600ff08bb82 */ /* 0x018ee20000000a00 */
[----:B-1----:R-:W-:-:S04]  /*34e0*/  @!P2 LEA R12, P1, R26, R12, 0x1 ;  /* 0x0000000c1a0ca211 */ /* 0x002fc800078208ff */
        /* <DEDUP_REMOVED lines=9> */
[C---:B---3--:R-:W-:Y:S01]  /*3580*/  @!P3 LEA R8, P2, R26.reuse, R8, 0x1 ;  /* 0x000000081a08b211 */ /* 0x048fe200078408ff */
        /* <DEDUP_REMOVED lines=19> */
.L_x_738:
[----:B------:R-:W-:Y:S05]  /*36c0*/  BSYNC B0 ;  /* 0x0000000000007941 */ /* 0x000fea0003800000 */
.L_x_737:
[----:B------:R-:W-:Y:S04]  /*36d0*/  BSSY B0, `(.L_x_739) ;  /* 0x000002e000007945 */ /* 0x000fe80003800000 */
[----:B------:R-:W-:Y:S05]  /*36e0*/  @P5 BRA `(.L_x_740) ;  /* 0x0000000000b05947 */ /* 0x000fea0003800000 */
[----:B------:R-:W-:Y:S01]  /*36f0*/  ULDC UR6, c[0x0][0x2d0] ;  /* 0x0000b40000067ab9 */ /* 0x000fe20000000800 */
[----:B--2---:R-:W-:Y:S01]  /*3700*/  IMAD.U32 R24, RZ, RZ, UR10 ;  /* 0x0000000aff187e24 */ /* 0x004fe2000f8e00ff */
[----:B------:R-:W-:Y:S01]  /*3710*/  ISETP.GE.AND P4, PT, R237, UR6, PT ;  /* 0x00000006ed007c0c */ /* 0x000fe2000bf86270 */
[----:B------:R-:W-:Y:S01]  /*3720*/  IMAD.MOV.U32 R26, RZ, RZ, R165 ;  /* 0x000000ffff1a7224 */ /* 0x000fe200078e00a5 */
[----:B------:R-:W-:Y:S01]  /*3730*/  ISETP.GE.AND P5, PT, R240, UR6, PT ;  /* 0x00000006f0007c0c */ /* 0x000fe2000bfa6270 */
[----:B------:R-:W-:Y:S01]  /*3740*/  IMAD.MOV.U32 R27, RZ, RZ, R166 ;  /* 0x000000ffff1b7224 */ /* 0x000fe200078e00a6 */
[----:B------:R-:W-:Y:S01]  /*3750*/  ISETP.GE.AND P3, PT, R236, UR6, PT ;  /* 0x00000006ec007c0c */ /* 0x000fe2000bf66270 */
[----:B------:R-:W-:Y:S01]  /*3760*/  UIMAD UR7, UR11, 0x30, URZ ;  /* 0x000000300b0778a4 */ /* 0x000fe2000f8e023f */
[----:B------:R-:W-:-:S05]  /*3770*/  IMAD.WIDE.U32 R26, R24, 0x30, R26 ;  /* 0x00000030181a7825 */ /* 0x000fca00078e001a */
[----:B------:R-:W-:Y:S02]  /*3780*/  VIADD R24, R27, UR7 ;  /* 0x000000071b187c36 */ /* 0x000fe40008000000 */
[----:B-1----:R-:W1:Y:S02]  /*3790*/  @!P4 LDC.64 R10, c[0x0][0x218] ;  /* 0x00008600ff0acb82 */ /* 0x002e640000000a00 */
[----:B------:R2:W-:Y:S06]  /*37a0*/  @P5 STS.128 [R238+0x9800], RZ ;  /* 0x009800ffee005388 */ /* 0x0005ec0000000c00 */
[----:B------:R-:W5:Y:S08]  /*37b0*/  @!P5 LDC.64 R12, c[0x0][0x218] ;  /* 0x00008600ff0cdb82 */ /* 0x000f700000000a00 */
[----:B---34-:R-:W3:Y:S01]  /*37c0*/  @!P3 LDC.64 R8, c[0x0][0x218] ;  /* 0x00008600ff08bb82 */ /* 0x018ee20000000a00 */
[----:B-1----:R-:W-:-:S04]  /*37d0*/  @!P4 LEA R10, P1, R26, R10, 0x1 ;  /* 0x0000000a1a0ac211 */ /* 0x002fc800078208ff */
[C---:B------:R-:W-:Y:S02]  /*37e0*/  @!P4 LEA.HI.X R11, R26.reuse, R11, R24, 0x1, P1 ;  /* 0x0000000b1a0bc211 */ /* 0x040fe400008f0c18 */
[----:B------:R-:W-:Y:S02]  /*37f0*/  ISETP.GE.AND P1, PT, R235, UR6, PT ;  /* 0x00000006eb007c0c */ /* 0x000fe4000bf26270 */
[----:B-----5:R-:W-:-:S04]  /*3800*/  @!P5 LEA R12, P2, R26, R12, 0x1 ;  /* 0x0000000c1a0cd211 */ /* 0x020fc800078408ff */
[C---:B------:R-:W-:Y:S02]  /*3810*/  @!P5 LEA.HI.X R13, R26.reuse, R13, R24, 0x1, P2 ;  /* 0x0000000d1a0dd211 */ /* 0x040fe400010f0c18 */
[----:B---3--:R-:W-:-:S03]  /*3820*/  @!P3 LEA R8, P2, R26, R8, 0x1 ;  /* 0x000000081a08b211 */ /* 0x008fc600078408ff */
        /* <DEDUP_REMOVED lines=24> */
.L_x_740:
[----:B------:R-:W-:Y:S05]  /*39b0*/  BSYNC B0 ;  /* 0x0000000000007941 */ /* 0x000fea0003800000 */
.L_x_739:
[----:B------:R-:W0:Y:S01]  /*39c0*/  LDGDEPBAR ;  /* 0x00000000000079af */ /* 0x000e220000000000 */
[----:B------:R-:W-:Y:S01]  /*39d0*/  ISETP.GE.AND P3, PT, R18, UR12, PT ;  /* 0x0000000c12007c0c */ /* 0x000fe2000bf66270 */
[----:B------:R-:W-:Y:S01]  /*39e0*/  IMAD.IADD R23, R22, 0x1, -R23 ;  /* 0x0000000116177824 */ /* 0x000fe200078e0a17 */
[----:B------:R-:W-:Y:S01]  /*39f0*/  ISETP.GE.AND P1, PT, R0, UR12, PT ;  /* 0x0000000c00007c0c */ /* 0x000fe2000bf26270 */
[----:B------:R-:W-:Y:S01]  /*3a00*/  IMAD.SHL.U32 R0, R2, 0x40, RZ ;  /* 0x0000004002007824 */ /* 0x000fe200078e00ff */
[----:B------:R-:W-:Y:S01]  /*3a10*/  ULDC.64 UR6, c[0x0][0x250] ;  /* 0x0000940000067ab9 */ /* 0x000fe20000000a00 */
[----:B------:R-:W-:Y:S01]  /*3a20*/  IMAD.SHL.U32 R16, R16, 0x40, RZ ;  /* 0x0000004010107824 */ /* 0x000fe200078e00ff */
[----:B------:R-:W-:Y:S01]  /*3a30*/  LEA.HI R4, R4, R3, RZ, 0x5 ;  /* 0x0000000304047211 */ /* 0x000fe200078f28ff */
[----:B------:R-:W-:Y:S01]  /*3a40*/  IMAD.SHL.U32 R18, R18, 0x8, RZ ;  /* 0x0000000812127824 */ /* 0x000fe200078e00ff */
[----:B-1234-:R-:W-:Y:S01]  /*3a50*/  LOP3.LUT R9, R0, 0x1c0, RZ, 0xc0, !PT ;  /* 0x000001c000097812 */ /* 0x01efe200078ec0ff */
[----:B------:R-:W-:Y:S01]  /*3a60*/  IMAD.SHL.U32 R0, R23, 0x8, RZ ;  /* 0x0000000817007824 */ /* 0x000fe200078e00ff */
[----:B------:R-:W-:Y:S01]  /*3a70*/  LOP3.LUT R11, R16, 0x1c0, RZ, 0xc0, !PT ;  /* 0x000001c0100b7812 */ /* 0x000fe200078ec0ff */
[----:B------:R-:W-:Y:S01]  /*3a80*/  IMAD R15, R15, UR6, RZ ;  /* 0x000000060f0f7c24 */ /* 0x000fe2000f8e02ff */
[----:B------:R-:W-:Y:S01]  /*3a90*/  LOP3.LUT R8, R9, 0x8, R18, 0xf8, !PT ;  /* 0x0000000809087812 */ /* 0x000fe200078ef812 */
[----:B------:R-:W-:Y:S01]  /*3aa0*/  IMAD.IADD R21, R21, 0x1, R14 ;  /* 0x0000000115157824 */ /* 0x000fe200078e020e */
[----:B------:R-:W-:Y:S01]  /*3ab0*/  LOP3.LUT R0, R11, 0x8, R0, 0xf8, !PT ;  /* 0x000000080b007812 */ /* 0x000fe200078ef800 */
[----:B------:R-:W-:Y:S01]  /*3ac0*/  IMAD.SHL.U32 R17, R17, 0x40, RZ ;  /* 0x0000004011117824 */ /* 0x000fe200078e00ff */
[----:B------:R-:W-:Y:S01]  /*3ad0*/  SHF.R.U32.HI R11, RZ, 0x3, R11 ;  /* 0x00000003ff0b7819 */ /* 0x000fe2000001160b */
[C---:B------:R-:W-:Y:S01]  /*3ae0*/  IMAD R15, R170.reuse, UR7, R15 ;  /* 0x00000007aa0f7c24 */ /* 0x040fe2000f8e020f */
[----:B------:R-:W-:Y:S01]  /*3af0*/  SHF.R.U32.HI R9, RZ, 0x3, R9 ;  /* 0x00000003ff097819 */ /* 0x000fe20000011609 */
[----:B------:R-:W-:Y:S01]  /*3b00*/  IMAD.WIDE.U32 R170, R170, UR6, R20 ;  /* 0x00000006aaaa7c25 */ /* 0x000fe2000f8e0014 */
[----:B------:R-:W-:Y:S01]  /*3b10*/  LOP3.LUT R0, R0, R11, RZ, 0x3c, !PT ;  /* 0x0000000b00007212 */ /* 0x000fe200078e3cff */
[----:B------:R-:W-:Y:S01]  /*3b20*/  ULDC.64 UR8, c[0x0][0x220] ;  /* 0x0000880000087ab9 */ /* 0x000fe20000000a00 */
[----:B------:R-:W-:Y:S01]  /*3b30*/  LOP3.LUT R8, R8, R9, RZ, 0x3c, !PT ;  /* 0x0000000908087212 */ /* 0x000fe200078e3cff */
[----:B------:R-:W-:-:S04]  /*3b40*/  DEPBAR.LE SB0, 0x0 ;  /* 0x000080000000791a */ /* 0x000fc80000000000 */
[----:B------:R-:W-:Y:S01]  /*3b50*/  BAR.SYNC.DEFER_BLOCKING 0x0 ;  /* 0x0000000000007b1d */ /* 0x000fe20000010000 */
[----:B------:R-:W-:Y:S01]  /*3b60*/  LOP3.LUT R0, R0, 0xfffffe00, R17, 0xf8, !PT ;  /* 0xfffffe0000007812 */ /* 0x000fe200078ef811 */
[----:B------:R-:W-:Y:S01]  /*3b70*/  IMAD.IADD R168, R171, 0x1, R15 ;  /* 0x00000001aba87824 */ /* 0x000fe200078e020f */
[----:B------:R-:W-:Y:S01]  /*3b80*/  SHF.R.S32.HI R85, RZ, 0x5, R4 ;  /* 0x00000005ff557819 */ /* 0x000fe20000011404 */
[----:B------:R-:W-:Y:S01]  /*3b90*/  USHF.L.U64.HI UR27, UR6, 0x4, UR7 ;  /* 0x00000004061b7899 */ /* 0x000fe20008010207 */
[C---:B------:R-:W-:Y:S01]  /*3ba0*/  LEA R248, P2, R170.reuse, UR8, 0x1 ;  /* 0x00000008aaf87c11 */ /* 0x040fe2000f8408ff */
[----:B------:R-:W-:Y:S01]  /*3bb0*/  USHF.L.U32 UR28, UR6, 0x4, URZ ;  /* 0x00000004061c7899 */ /* 0x000fe2000800063f */
[----:B------:R-:W-:Y:S01]  /*3bc0*/  BSSY B0, `(.L_x_741) ;  /* 0x0000025000007945 */ /* 0x000fe20003800000 */
[----:B------:R-:W-:Y:S01]  /*3bd0*/  IMAD R233, R23, 0x200, R8 ;  /* 0x0000020017e97824 */ /* 0x000fe200078e0208 */
[----:B------:R-:W-:Y:S01]  /*3be0*/  LEA.HI.X R249, R170, UR9, R168, 0x1, P2 ;  /* 0x00000009aaf97c11 */ /* 0x000fe200090f0ca8 */
[----:B------:R-:W-:Y:S01]  /*3bf0*/  IMAD R234, R85, 0x400, R0 ;  /* 0x0000040055ea7824 */ /* 0x000fe200078e0200 */
[----:B------:R1:W-:Y:S04]  /*3c00*/  @P3 STS.128 [R238+0x10000], RZ ;  /* 0x010000ffee003388 */ /* 0x0003e80000000c00 */
[----:B------:R1:W-:Y:S04]  /*3c10*/  @P3 STS.128 [R238+0x12000], RZ ;  /* 0x012000ffee003388 */ /* 0x0003e80000000c00 */
[----:B------:R1:W-:Y:S04]  /*3c20*/  @P3 STS.128 [R238+0x14000], RZ ;  /* 0x014000ffee003388 */ /* 0x0003e80000000c00 */
[----:B------:R1:W-:Y:S01]  /*3c30*/  @P3 STS.128 [R238+0x16000], RZ ;  /* 0x016000ffee003388 */ /* 0x0003e20000000c00 */
[----:B------:R-:W-:Y:S05]  /*3c40*/  @P3 BRA `(.L_x_742) ;  /* 0x0000000000703947 */ /* 0x000fea0003800000 */
[----:B------:R-:W-:Y:S02]  /*3c50*/  ULDC UR29, c[0x0][0x2d0] ;  /* 0x0000b400001d7ab9 */ /* 0x000fe40000000800 */
[----:B------:R-:W-:Y:S02]  /*3c60*/  ISETP.GE.AND P4, PT, R237, UR29, PT ;  /* 0x0000001ded007c0c */ /* 0x000fe4000bf86270 */
[----:B------:R-:W-:Y:S02]  /*3c70*/  ISETP.GE.AND P5, PT, R240, UR29, PT ;  /* 0x0000001df0007c0c */ /* 0x000fe4000bfa6270 */
[----:B------:R-:W-:Y:S02]  /*3c80*/  ISETP.GE.AND P3, PT, R236, UR29, PT ;  /* 0x0000001dec007c0c */ /* 0x000fe4000bf66270 */
[----:B------:R-:W-:-:S07]  /*3c90*/  ISETP.GE.AND P2, PT, R235, UR29, PT ;  /* 0x0000001deb007c0c */ /* 0x000fce000bf46270 */
[----:B------:R-:W-:Y:S02]  /*3ca0*/  @!P4 IMAD.MOV.U32 R8, RZ, RZ, R248 ;  /* 0x000000ffff08c224 */ /* 0x000fe400078e00f8 */
[----:B------:R-:W-:Y:S01]  /*3cb0*/  @!P4 IMAD.MOV.U32 R9, RZ, RZ, R249 ;  /* 0x000000ffff09c224 */ /* 0x000fe200078e00f9 */
        /* <DEDUP_REMOVED lines=17> */
[----:B------:R-:W-:Y:S01]  /*3dd0*/  @!PT LDS RZ, [RZ] ;  /* 0x00000000fffff984 */ /* 0x000fe20000000800 */
[----:B------:R-:W-:Y:S01]  /*3de0*/  @!PT LDS RZ, [RZ] ;  /* 0x00000000fffff984 */ /* 0x000fe20000000800 */
[----:B------:R-:W-:Y:S01]  /*3df0*/  @!PT LDS RZ, [RZ] ;  /* 0x00000000fffff984 */ /* 0x000fe20000000800 */
[----:B------:R3:W-:Y:S02]  /*3e00*/  LDGSTS.E.BYPASS.LTC128B.128 [R238+0x16000], desc[UR24][R248.64+0x180] ;  /* 0x16000180f8ee7fae */ /* 0x0007e4000b901d58 */
.L_x_742:
[----:B------:R-:W-:Y:S05]  /*3e10*/  BSYNC B0 ;  /* 0x0000000000007941 */ /* 0x000fea0003800000 */
.L_x_741:
[----:B------:R4:W-:Y:S01]  /*3e20*/  @P6 STS.128 [R238+0x10800], RZ ;  /* 0x010800ffee006388 */ /* 0x0009e20000000c00 */
[----:B------:R-:W-:Y:S03]  /*3e30*/  BSSY B0, `(.L_x_743) ;  /* 0x0000030000007945 */ /* 0x000fe60003800000 */
[----:B------:R4:W-:Y:S04]  /*3e40*/  @P6 STS.128 [R238+0x12800], RZ ;  /* 0x012800ffee006388 */ /* 0x0009e80000000c00 */
[----:B------:R4:W-:Y:S04]  /*3e50*/  @P6 STS.128 [R238+0x14800], RZ ;  /* 0x014800ffee006388 */ /* 0x0009e80000000c00 */
[----:B------:R4:W-:Y:S01]  /*3e60*/  @P6 STS.128 [R238+0x16800], RZ ;  /* 0x016800ffee006388 */ /* 0x0009e20000000c00 */
[----:B------:R-:W-:Y:S05]  /*3e70*/  @P6 BRA `(.L_x_744) ;  /* 0x0000000000ac6947 */ /* 0x000fea0003800000 */
[----:B------:R-:W-:Y:S01]  /*3e80*/  ULDC UR29, c[0x0][0x2d0] ;  /* 0x0000b400001d7ab9 */ /* 0x000fe20000000800 */
[----:B------:R-:W-:Y:S01]  /*3e90*/  IMAD.U32 R11, RZ, RZ, UR28 ;  /* 0x0000001cff0b7e24 */ /* 0x000fe2000f8e00ff */
[----:B------:R-:W-:Y:S01]  /*3ea0*/  ISETP.GE.AND P5, PT, R237, UR29, PT ;  /* 0x0000001ded007c0c */ /* 0x000fe2000bfa6270 */
[----:B------:R-:W-:Y:S01]  /*3eb0*/  IMAD.U32 R15, RZ, RZ, UR28 ;  /* 0x0000001cff0f7e24 */ /* 0x000fe2000f8e00ff */
[----:B------:R-:W-:Y:S01]  /*3ec0*/  ISETP.GE.AND P6, PT, R240, UR29, PT ;  /* 0x0000001df0007c0c */ /* 0x000fe2000bfc6270 */
[----:B--2---:R-:W-:Y:S01]  /*3ed0*/  IMAD.U32 R9, RZ, RZ, UR28 ;  /* 0x0000001cff097e24 */ /* 0x004fe2000f8e00ff */
[----:B------:R-:W-:Y:S01]  /*3ee0*/  ISETP.GE.AND P4, PT, R236, UR29, PT ;  /* 0x0000001dec007c0c */ /* 0x000fe2000bf86270 */
[----:B------:R-:W-:Y:S02]  /*3ef0*/  IMAD.U32 R8, RZ, RZ, UR27 ;  /* 0x0000001bff087e24 */ /* 0x000fe4000f8e00ff */
[----:B------:R-:W-:Y:S02]  /*3f00*/  IMAD.U32 R12, RZ, RZ, UR28 ;  /* 0x0000001cff0c7e24 */ /* 0x000fe4000f8e00ff */
[----:B------:R-:W-:-:S04]  /*3f10*/  IMAD.U32 R10, RZ, RZ, UR27 ;  /* 0x0000001bff0a7e24 */ /* 0x000fc8000f8e00ff */
[-C--:B------:R-:W-:Y:S02]  /*3f20*/  @!P5 LEA R16, P2, R11, R248.reuse, 0x1 ;  /* 0x000000f80b10d211 */ /* 0x080fe400078408ff */
[-C--:B------:R-:W-:Y:S01]  /*3f30*/  @!P6 LEA R14, P3, R15, R248.reuse, 0x1 ;  /* 0x000000f80f0ee211 */ /* 0x080fe200078608ff */
[----:B------:R2:W-:Y:S01]  /*3f40*/  @P6 STS.128 [R238+0x10800], RZ ;  /* 0x010800ffee006388 */ /* 0x0005e20000000c00 */
[-C--:B------:R-:W-:Y:S02]  /*3f50*/  @!P5 LEA.HI.X R17, R9, R249.reuse, R8, 0x1, P2 ;  /* 0x000000f90911d211 */ /* 0x080fe400010f0c08 */
[----:B------:R-:W-:Y:S02]  /*3f60*/  ISETP.GE.AND P2, PT, R235, UR29, PT ;  /* 0x0000001deb007c0c */ /* 0x000fe4000bf46270 */
[----:B------:R-:W-:Y:S02]  /*3f70*/  @!P6 LEA.HI.X R15, R12, R249, R10, 0x1, P3 ;  /* 0x000000f90c0fe211 */ /* 0x000fe400018f0c0a */
[----:B------:R-:W-:-:S03]  /*3f80*/  @!P4 LEA R10, P3, R11, R248, 0x1 ;  /* 0x000000f80b0ac211 */ /* 0x000fc600078608ff */
        /* <DEDUP_REMOVED lines=17> */
[----:B--2---:R-:W-:Y:S01]  /*40a0*/  IMAD.U32 R11, RZ, RZ, UR28 ;  /* 0x0000001cff0b7e24 */ /* 0x004fe2000f8e00ff */
[----:B------:R-:W-:Y:S01]  /*40b0*/  MOV R9, UR28 ;  /* 0x0000001c00097c02 */ /* 0x000fe20008000f00 */
[----:B------:R-:W-:-:S03]  /*40c0*/  IMAD.U32 R8, RZ, RZ, UR27 ;  /* 0x0000001bff087e24 */ /* 0x000fc6000f8e00ff */
[----:B------:R-:W-:-:S04]  /*40d0*/  LEA R10, P2, R11, R248, 0x1 ;  /* 0x000000f80b0a7211 */ /* 0x000fc800078408ff */
[----:B------:R-:W-:-:S05]  /*40e0*/  LEA.HI.X R11, R9, R249, R8, 0x1, P2 ;  /* 0x000000f9090b7211 */ /* 0x000fca00010f0c08 */
[----:B------:R-:W-:Y:S01]  /*40f0*/  @!PT LDS RZ, [RZ] ;  /* 0x00000000fffff984 */ /* 0x000fe20000000800 */
[----:B------:R-:W-:Y:S01]  /*4100*/  @!PT LDS RZ, [RZ] ;  /* 0x00000000fffff984 */ /* 0x000fe20000000800 */
[----:B------:R-:W-:Y:S01]  /*4110*/  @!PT LDS RZ, [RZ] ;  /* 0x00000000fffff984 */ /* 0x000fe20000000800 */
[----:B------:R2:W-:Y:S04]  /*4120*/  LDGSTS.E.BYPASS.LTC128B.128 [R238+0x16800], desc[UR24][R10.64+0x180] ;  /* 0x168001800aee7fae */ /* 0x0005e8000b901d58 */
.L_x_744:
[----:B------:R-:W-:Y:S05]  /*4130*/  BSYNC B0 ;  /* 0x0000000000007941 */ /* 0x000fea0003800000 */
.L_x_743:
[----:B------:R1:W-:Y:S01]  /*4140*/  @P1 STS.128 [R238+0x11000], RZ ;  /* 0x011000ffee001388 */ /* 0x0003e20000000c00 */
[----:B------:R-:W-:Y:S01]  /*4150*/  BSSY B0, `(.L_x_745) ;  /* 0x000002f000007945 */ /* 0x000fe20003800000 */
[----:B------:R-:W-:Y:S02]  /*4160*/  ISETP.GE.AND P6, PT, R6, UR12, PT ;  /* 0x0000000c06007c0c */ /* 0x000fe4000bfc6270 */
[----:B------:R1:W-:Y:S01]  /*4170*/  @P1 STS.128 [R238+0x13000], RZ ;  /* 0x013000ffee001388 */ /* 0x0003e20000000c00 */
[----:B------:R-:W-:Y:S02]  /*4180*/  LEA R233, R233, UR4, 0x1 ;  /* 0x00000004e9e97c11 */ /* 0x000fe4000f8e08ff */
[----:B------:R-:W-:Y:S01]  /*4190*/  LEA R234, R234, UR4, 0x1 ;  /* 0x00000004eaea7c11 */ /* 0x000fe2000f8e08ff */
[----:B------:R1:W-:Y:S04]  /*41a0*/  @P1 STS.128 [R238+0x15000], RZ ;  /* 0x015000ffee001388 */ /* 0x0003e80000000c00 */
[----:B------:R1:W-:Y:S01]  /*41b0*/  @P1 STS.128 [R238+0x17000], RZ ;  /* 0x017000ffee001388 */ /* 0x0003e20000000c00 */
[----:B------:R-:W-:Y:S05]  /*41c0*/  @P1 BRA `(.L_x_746) ;  /* 0x00000000009c1947 */ /* 0x000fea0003800000 */
[----:B------:R-:W-:Y:S01]  /*41d0*/  ULDC UR29, c[0x0][0x2d0] ;  /* 0x0000b400001d7ab9 */ /* 0x000fe20000000800 */
[----:B------:R-:W-:Y:S01]  /*41e0*/  IMAD.U32 R6, RZ, RZ, UR6 ;  /* 0x00000006ff067e24 */ /* 0x000fe2000f8e00ff */
[----:B------:R-:W-:Y:S01]  /*41f0*/  ISETP.GE.AND P4, PT, R237, UR29, PT ;  /* 0x0000001ded007c0c */ /* 0x000fe2000bf86270 */
[----:B--2---:R-:W-:Y:S01]  /*4200*/  IMAD.U32 R9, RZ, RZ, UR6 ;  /* 0x00000006ff097e24 */ /* 0x004fe2000f8e00ff */
[----:B------:R-:W-:Y:S01]  /*4210*/  ISETP.GE.AND P5, PT, R240, UR29, PT ;  /* 0x0000001df0007c0c */ /* 0x000fe2000bfa6270 */
[----:B------:R-:W-:Y:S01]  /*4220*/  IMAD.U32 R8, RZ, RZ, UR7 ;  /* 0x00000007ff087e24 */ /* 0x000fe2000f8e00ff */
[----:B------:R-:W-:Y:S01]  /*4230*/  ISETP.GE.AND P3, PT, R236, UR29, PT ;  /* 0x0000001dec007c0c */ /* 0x000fe2000bf66270 */
[----:B------:R-:W-:-:S03]  /*4240*/  IMAD.SHL.U32 R6, R6, 0x20, RZ ;  /* 0x0000002006067824 */ /* 0x000fc600078e00ff */
[----:B------:R-:W-:-:S05]  /*4250*/  SHF.L.U64.HI R8, R9, 0x5, R8 ;  /* 0x0000000509087819 */ /* 0x000fca0000010208 */
[CC--:B------:R-:W-:Y:S02]  /*4260*/  @!P4 LEA R12, P1, R6.reuse, R248.reuse, 0x1 ;  /* 0x000000f8060cc211 */ /* 0x0c0fe400078208ff */
[CC--:B------:R-:W-:Y:S01]  /*4270*/  @!P5 LEA R14, P2, R6.reuse, R248.reuse, 0x1 ;  /* 0x000000f8060ed211 */ /* 0x0c0fe200078408ff */
[----:B------:R2:W-:Y:S01]  /*4280*/  @P5 STS.128 [R238+0x11000], RZ ;  /* 0x011000ffee005388 */ /* 0x0005e20000000c00 */
[CCC-:B------:R-:W-:Y:S02]  /*4290*/  @!P4 LEA.HI.X R13, R6.reuse, R249.reuse, R8.reuse, 0x1, P1 ;  /* 0x000000f9060dc211 */ /* 0x1c0fe400008f0c08 */
[----:B------:R-:W-:Y:S02]  /*42a0*/  ISETP.GE.AND P1, PT, R235, UR29, PT ;  /* 0x0000001deb007c0c */ /* 0x000fe4000bf26270 */
[C---:B------:R-:W-:Y:S02]  /*42b0*/  @!P5 LEA.HI.X R15, R6.reuse, R249, R8, 0x1, P2 ;  /* 0x000000f9060fd211 */ /* 0x040fe400010f0c08 */
        /* <DEDUP_REMOVED lines=18> */
[----:B--2---:R-:W-:-:S04]  /*43e0*/  LEA R10, P1, R6, R248, 0x1 ;  /* 0x000000f8060a7211 */ /* 0x004fc800078208ff */
[----:B------:R-:W-:-:S05]  /*43f0*/  LEA.HI.X R11, R6, R249, R8, 0x1, P1 ;  /* 0x000000f9060b7211 */ /* 0x000fca00008f0c08 */
[----:B------:R-:W-:Y:S01]  /*4400*/  @!PT LDS RZ, [RZ] ;  /* 0x00000000fffff984 */ /* 0x000fe20000000800 */
[----:B------:R-:W-:Y:S01]  /*4410*/  @!PT LDS RZ, [RZ] ;  /* 0x00000000fffff984 */ /* 0x000fe20000000800 */
[----:B------:R-:W-:Y:S01]  /*4420*/  @!PT LDS RZ, [RZ] ;  /* 0x00000000fffff984 */ /* 0x000fe20000000800 */
[----:B------:R2:W-:Y:S04]  /*4430*/  LDGSTS.E.BYPASS.LTC128B.128 [R238+0x17000], desc[UR24][R10.64+0x180] ;  /* 0x170001800aee7fae */ /* 0x0005e8000b901d58 */
.L_x_746:
[----:B------:R-:W-:Y:S05]  /*4440*/  BSYNC B0 ;  /* 0x0000000000007941 */ /* 0x000fea0003800000 */
.L_x_745:
[----:B------:R1:W-:Y:S01]  /*4450*/  @P6 STS.128 [R238+0x11800], RZ ;  /* 0x011800ffee006388 */ /* 0x0003e20000000c00 */
[----:B------:R-:W-:Y:S03]  /*4460*/  BSSY B0, `(.L_x_747) ;  /* 0x0000032000007945 */ /* 0x000fe60003800000 */
[----:B------:R1:W-:Y:S04]  /*4470*/  @P6 STS.128 [R238+0x13800], RZ ;  /* 0x013800ffee006388 */ /* 0x0003e80000000c00 */
[----:B------:R1:W-:Y:S04]  /*4480*/  @P6 STS.128 [R238+0x15800], RZ ;  /* 0x015800ffee006388 */ /* 0x0003e80000000c00 */
[----:B------:R1:W-:Y:S01]  /*4490*/  @P6 STS.128 [R238+0x17800], RZ ;  /* 0x017800ffee006388 */ /* 0x0003e20000000c00 */
[----:B------:R-:W-:Y:S05]  /*44a0*/  @P6 BRA `(.L_x_748) ;  /* 0x0000000000b46947 */ /* 0x000fea0003800000 */
[----:B------:R-:W-:Y:S01]  /*44b0*/  ULDC UR30, c[0x0][0x2d0] ;  /* 0x0000b400001e7ab9 */ /* 0x000fe20000000800 */
[----:B--2---:R-:W-:Y:S01]  /*44c0*/  IMAD.U32 R10, RZ, RZ, UR6 ;  /* 0x00000006ff0a7e24 */ /* 0x004fe2000f8e00ff */
[----:B------:R-:W-:Y:S01]  /*44d0*/  ISETP.GE.AND P4, PT, R240, UR30, PT ;  /* 0x0000001ef0007c0c */ /* 0x000fe2000bf86270 */
[----:B------:R-:W-:Y:S01]  /*44e0*/  IMAD.U32 R8, RZ, RZ, UR6 ;  /* 0x00000006ff087e24 */ /* 0x000fe2000f8e00ff */
[----:B------:R-:W-:Y:S02]  /*44f0*/  ISETP.GE.AND P3, PT, R237, UR30, PT ;  /* 0x0000001eed007c0c */ /* 0x000fe4000bf66270 */
[----:B------:R-:W-:Y:S02]  /*4500*/  ISETP.GE.AND P2, PT, R236, UR30, PT ;  /* 0x0000001eec007c0c */ /* 0x000fe4000bf46270 */
[----:B------:R-:W-:Y:S02]  /*4510*/  MOV R6, UR6 ;  /* 0x0000000600067c02 */ /* 0x000fe40008000f00 */
[----:B------:R-:W-:-:S05]  /*4520*/  ISETP.GE.AND P1, PT, R235, UR30, PT ;  /* 0x0000001eeb007c0c */ /* 0x000fca000bf26270 */
[----:B------:R-:W-:Y:S01]  /*4530*/  VOTEU.ALL UP2, P4 ;  /* 0x00000000003f7886 */ /* 0x000fe20002040000 */
[--C-:B------:R-:W-:Y:S01]  /*4540*/  @!P4 IMAD.WIDE.U32 R10, R10, 0x60, R248.reuse ;  /* 0x000000600a0ac825 */ /* 0x100fe200078e00f8 */
[----:B------:R-:W-:Y:S01]  /*4550*/  VOTEU.ALL UP1, P3 ;  /* 0x00000000003f7886 */ /* 0x000fe20001820000 */
[----:B------:R2:W-:Y:S01]  /*4560*/  @P4 STS.128 [R238+0x11800], RZ ;  /* 0x011800ffee004388 */ /* 0x0005e20000000c00 */
[----:B------:R-:W-:Y:S01]  /*4570*/  VOTEU.ALL UP0, P2 ;  /* 0x00000000003f7886 */ /* 0x000fe20001000000 */
[----:B------:R-:W-:Y:S01]  /*4580*/  @!UP2 UIMAD UR31, UR7, 0x60, URZ ;  /* 0x00000060071fa8a4 */ /* 0x000fe2000f8e023f */
[--C-:B------:R-:W-:Y:S01]  /*4590*/  @!P3 IMAD.WIDE.U32 R8, R8, 0x60, R248.reuse ;  /* 0x000000600808b825 */ /* 0x100fe200078e00f8 */
[----:B------:R-:W-:Y:S02]  /*45a0*/  @!UP1 UIMAD UR29, UR7, 0x60, URZ ;  /* 0x00000060071d98a4 */ /* 0x000fe4000f8e023f */
[----:B------:R-:W-:Y:S01]  /*45b0*/  @!UP0 UIMAD UR12, UR7, 0x60, URZ ;  /* 0x00000060070c88a4 */ /* 0x000fe2000f8e023f */
[----:B------:R-:W-:-:S03]  /*45c0*/  @!P2 IMAD.WIDE.U32 R12, R6, 0x60, R248 ;  /* 0x00000060060ca825 */ /* 0x000fc600078e00f8 */
[----:B------:R-:W-:Y:S01]  /*45d0*/  @!P3 IADD3 R9, R9, UR29, RZ ;  /* 0x0000001d0909bc10 */ /* 0x000fe2000fffe0ff */
[----:B------:R-:W-:Y:S01]  /*45e0*/  @!P4 VIADD R11, R11, UR31 ;  /* 0x0000001f0b0bcc36 */ /* 0x000fe20008000000 */
[----:B------:R-:W-:-:S04]  /*45f0*/  @!P2 IADD3 R13, R13, UR12, RZ ;  /* 0x0000000c0d0dac10 */ /* 0x000fc8000fffe0ff */
        /* <DEDUP_REMOVED lines=16> */
[----:B------:R-:W-:Y:S01]  /*4700*/  MOV R6, UR6 ;  /* 0x0000000600067c02 */ /* 0x000fe20008000f00 */
[----:B------:R-:W-:-:S04]  /*4710*/  UIMAD UR12, UR7, 0x60, URZ ;  /* 0x00000060070c78a4 */ /* 0x000fc8000f8e023f */
[----:B--2---:R-:W-:-:S05]  /*4720*/  IMAD.WIDE.U32 R8, R6, 0x60, R248 ;  /* 0x0000006006087825 */ /* 0x004fca00078e00f8 */
[----:B------:R-:W-:-:S05]  /*4730*/  IADD3 R9, R9, UR12, RZ ;  /* 0x0000000c09097c10 */ /* 0x000fca000fffe0ff */
[----:B------:R-:W-:Y:S01]  /*4740*/  @!PT LDS RZ, [RZ] ;  /* 0x00000000fffff984 */ /* 0x000fe20000000800 */
[----:B------:R-:W-:Y:S01]  /*4750*/  @!PT LDS RZ, [RZ] ;  /* 0x00000000fffff984 */ /* 0x000fe20000000800 */
[----:B------:R-:W-:Y:S01]  /*4760*/  @!PT LDS RZ, [RZ] ;  /* 0x00000000fffff984 */ /* 0x000fe20000000800 */
[----:B------:R2:W-:Y:S02]  /*4770*/  LDGSTS.E.BYPASS.LTC128B.128 [R238+0x17800], desc[UR24][R8.64+0x180] ;  /* 0x1780018008ee7fae */ /* 0x0005e4000b901d58 */
.L_x_748:
[----:B------:R-:W-:Y:S05]  /*4780*/  BSYNC B0 ;  /* 0x0000000000007941 */ /* 0x000fea0003800000 */
.L_x_747:
[----:B------:R-:W-:Y:S01]  /*4790*/  LDSM.16.M88.4 R44, [R234] ;  /* 0x00000000ea2c783b */ /* 0x000fe20000000200 */
[----:B------:R-:W-:Y:S01]  /*47a0*/  R2P PR, R2, 0x6 ;  /* 0x0000000602007804 */ /* 0x000fe20000000000 */
[C---:B------:R-:W-:Y:S01]  /*47b0*/  VIADD R2, R233.reuse, 0x8000 ;  /* 0x00008000e9027836 */ /* 0x040fe20000000000 */
[----:B------:R-:W-:Y:S01]  /*47c0*/  LOP3.LUT R4, R4, 0xffffffe0, RZ, 0xc0, !PT ;  /* 0xffffffe004047812 */ /* 0x000fe200078ec0ff */
[----:B------:R-:W5:Y:S01]  /*47d0*/  LDSM.16.M88.4 R36, [R233+0x8000] ;  /* 0x00800000e924783b */ /* 0x000f620000000200 */
[----:B------:R-:W-:Y:S01]  /*47e0*/  VIADD R231, R233, 0x8020 ;  /* 0x00008020e9e77836 */ /* 0x000fe20000000000 */
[----:B------:R-:W-:Y:S01]  /*47f0*/  UISETP.GE.AND UP0, UPT, UR20, 0x2, UPT ;  /* 0x000000021400788c */ /* 0x000fe2000bf06270 */
[--C-:B------:R-:W-:Y:S01]  /*4800*/  IMAD R232, R7, 0x2, R234.reuse ;  /* 0x0000000207e87824 */ /* 0x100fe200078e02ea */
[----:B------:R-:W3:Y:S01]  /*4810*/  LDSM.16.M88.4 R28, [R233+0x8800] ;  /* 0x00880000e91c783b */ /* 0x000ee20000000200 */
[C---:B------:R-:W-:Y:S01]  /*4820*/  IMAD R230, R5.reuse, 0x2, R234 ;  /* 0x0000000205e67824 */ /* 0x040fe200078e02ea */
[----:B------:R-:W-:Y:S01]  /*4830*/  IADD3 R4, -R4, R3, RZ ;  /* 0x0000000304047210 */ /* 0x000fe20007ffe1ff */
[----:B------:R-:W-:Y:S01]  /*4840*/  IMAD R229, R5, 0x2, R232 ;  /* 0x0000000205e57824 */ /* 0x000fe200078e02e8 */
[----:B------:R-:W4:Y:S01]  /*4850*/  LDSM.16.M88.4 R20, [R233+0x9000] ;  /* 0x00900000e914783b */ /* 0x000f220000000200 */
[----:B------:R-:W-:Y:S01]  /*4860*/  IMAD.SHL.U32 R6, R3, 0x2, RZ ;  /* 0x0000000203067824 */ /* 0x000fe200078e00ff */
[----:B------:R-:W-:Y:S01]  /*4870*/  @P1 IADD3 R231, R2, -0x20, RZ ;  /* 0xffffffe002e71810 */ /* 0x000fe20007ffe0ff */
[----:B------:R-:W-:Y:S01]  /*4880*/  IMAD.MOV.U32 R2, RZ, RZ, 0x40 ;  /* 0x00000040ff027424 */ /* 0x000fe200078e00ff */
[----:B------:R-:W1:Y:S01]  /*4890*/  LDSM.16.M88.4 R52, [R233+0x9800] ;  /* 0x00980000e934783b */ /* 0x000e620000000200 */
[----:B------:R-:W-:-:S02]  /*48a0*/  PLOP3.LUT P1, PT, PT, PT, UP0, 0x80, 0x0 ;  /* 0x000000000000781c */ /* 0x000fc40003f2f008 */
[----:B------:R-:W-:Y:S01]  /*48b0*/  LOP3.LUT R6, R6, 0x6, RZ, 0xc0, !PT ;  /* 0x0000000606067812 */ /* 0x000fe200078ec0ff */
[----:B--2---:R-:W-:Y:S01]  /*48c0*/  LDSM.16.M88.4 R16, [R232] ;  /* 0x00000000e810783b */ /* 0x004fe20000000200 */
[----:B------:R-:W-:Y:S01]  /*48d0*/  SEL R2, R2, 0xffffffc0, !P2 ;  /* 0xffffffc002027807 */ /* 0x000fe20005000000 */
[C---:B------:R-:W-:Y:S01]  /*48e0*/  VIADD R223, R231.reuse, 0x800 ;  /* 0x00000800e7df7836 */ /* 0x040fe20000000000 */
[----:B------:R-:W-:Y:S01]  /*48f0*/  IADD3 R221, R231, 0x1800, RZ ;  /* 0x00001800e7dd7810 */ /* 0x000fe20007ffe0ff */
[----:B------:R-:W2:Y:S01]  /*4900*/  LDSM.16.M88.4 R12, [R231] ;  /* 0x00000000e70c783b */ /* 0x000ea20000000200 */
[----:B------:R-:W-:Y:S01]  /*4910*/  IADD3 R227, R233, R2, RZ ;  /* 0x00000002e9e37210 */ /* 0x000fe20007ffe0ff */
[----:B------:R-:W-:Y:S01]  /*4920*/  IMAD.IADD R220, R2, 0x1, R231 ;  /* 0x0000000102dc7824 */ /* 0x000fe200078e02e7 */
[----:B------:R-:W-:Y:S01]  /*4930*/  LEA R2, R85, UR21, 0x4 ;  /* 0x0000001555027c11 */ /* 0x000fe2000f8e20ff */
[----:B------:R-:W2:Y:S01]  /*4940*/  LDSM.16.M88.4 R48, [R231+0x800] ;  /* 0x00080000e730783b */ /* 0x000ea20000000200 */
[C---:B------:R-:W-:Y:S01]  /*4950*/  VIADD R222, R231.reuse, 0x1000 ;  /* 0x00001000e7de7836 */ /* 0x040fe20000000000 */
[C---:B------:R-:W-:Y:S01]  /*4960*/  IADD3 R217, R231.reuse, 0x3000, RZ ;  /* 0x00003000e7d97810 */ /* 0x040fe20007ffe0ff */
[C---:B------:R-:W-:Y:S01]  /*4970*/  VIADD R219, R231.reuse, 0x2000 ;  /* 0x00002000e7db7836 */ /* 0x040fe20000000000 */
        /* <DEDUP_REMOVED lines=8> */
[----:B------:R-:W-:Y:S01]  /*4a00*/  LDSM.16.M88.4 R64, [R230] ;  /* 0x00000000e640783b */ /* 0x000fe20000000200 */
[C---:B------:R-:W-:Y:S01]  /*4a10*/  VIADD R212, R231.reuse, 0x5800 ;  /* 0x00005800e7d47836 */ /* 0x040fe20000000000 */
[C---:B------:R-:W-:Y:S01]  /*4a20*/  IADD3 R208, R231.reuse, 0x7800, RZ ;  /* 0x00007800e7d07810 */ /* 0x040fe20007ffe0ff */
[C---:B------:R-:W-:Y:S01]  /*4a30*/  VIADD R210, R231.reuse, 0x6800 ;  /* 0x00006800e7d27836 */ /* 0x040fe20000000000 */
[----:B-----5:R-:W-:Y:S01]  /*4a40*/  HMMA.16816.F32.BF16 R40, R44, R36, RZ ;  /* 0x000000242c28723c */ /* 0x020fe200000418ff */
[----:B------:R-:W5:Y:S01]  /*4a50*/  LDSM.16.M88.4 R56, [R227+0x8000] ;  /* 0x00800000e338783b */ /* 0x000f620000000200 */
[----:B------:R-:W-:-:S03]  /*4a60*/  VIADD R209, R231, 0x7000 ;  /* 0x00007000e7d17836 */ /* 0x000fc60000000000 */
[----:B------:R-:W-:Y:S01]  /*4a70*/  LDSM.16.M88.4 R76, [R227+0x9800] ;  /* 0x00980000e34c783b */ /* 0x000fe20000000200 */
[C---:B------:R-:W-:Y:S03]  /*4a80*/  HMMA.16816.F32.BF16 R36, R44.reuse, R38, RZ ;  /* 0x000000262c24723c */ /* 0x040fe600000418ff */
[----:B------:R-:W-:Y:S03]  /*4a90*/  LDSM.16.M88.4 R60, [R220] ;  /* 0x00000000dc3c783b */ /* 0x000fe60000000200 */
[C---:B---3--:R-:W-:Y:S01]  /*4aa0*/  HMMA.16816.F32.BF16 R32, R44.reuse, R28, RZ ;  /* 0x0000001c2c20723c */ /* 0x048fe200000418ff */
[----:B------:R-:W-:Y:S04]  /*4ab0*/  LDSM.16.M88.4 R80, [R231+0x5800] ;  /* 0x00580000e750783b */ /* 0x000fe80000000200 */
[----:B------:R-:W0:Y:S01]  /*4ac0*/  LDGDEPBAR ;  /* 0x00000000000079af */ /* 0x000e220000000000 */
[C---:B----4-:R-:W-:Y:S06]  /*4ad0*/  HMMA.16816.F32.BF16 R24, R44.reuse, R20, RZ ;  /* 0x000000142c18723c */ /* 0x050fec00000418ff */
[C---:B------:R-:W-:Y:S06]  /*4ae0*/  HMMA.16816.F32.BF16 R28, R44.reuse, R30, RZ ;  /* 0x0000001e2c1c723c */ /* 0x040fec00000418ff */
[C---:B------:R-:W-:Y:S06]  /*4af0*/  HMMA.16816.F32.BF16 R20, R44.reuse, R22, RZ ;  /* 0x000000162c14723c */ /* 0x040fec00000418ff */
[C---:B-1----:R-:W-:Y:S06]  /*4b00*/  HMMA.16816.F32.BF16 R68, R44.reuse, R52, RZ ;  /* 0x000000342c44723c */ /* 0x042fec00000418ff */
[----:B------:R-:W-:Y:S01]  /*4b10*/  HMMA.16816.F32.BF16 R44, R44, R54, RZ ;  /* 0x000000362c2c723c */ /* 0x000fe200000418ff */
[----:B------:R-:W1:Y:S05]  /*4b20*/  LDSM.16.M88.4 R52, [R227+0x8800] ;  /* 0x00880000e334783b */ /* 0x000e6a0000000200 */
[C---:B--2---:R-:W-:Y:S06]  /*4b30*/  HMMA.16816.F32.BF16 R40, R16.reuse, R12, R40 ;  /* 0x0000000c1028723c */ /* 0x044fec0000041828 */
[C---:B------:R-:W-:Y:S01]  /*4b40*/  HMMA.16816.F32.BF16 R36, R16.reuse, R14, R36 ;  /* 0x0000000e1024723c */ /* 0x040fe20000041824 */
[----:B------:R-:W2:Y:S05]  /*4b50*/  LDSM.16.M88.4 R12, [R227+0x9000] ;  /* 0x00900000e30c783b */ /* 0x000eaa0000000200 */
[C---:B------:R-:W-:Y:S06]  /*4b60*/  HMMA.16816.F32.BF16 R32, R16.reuse, R48, R32 ;  /* 0x000000301020723c */ /* 0x040fec0000041820 */
[C---:B------:R-:W-:Y:S01]  /*4b70*/  HMMA.16816.F32.BF16 R28, R16.reuse, R50, R28 ;  /* 0x00000032101c723c */ /* 0x040fe2000004181c */
[----:B------:R-:W-:Y:S05]  /*4b80*/  LDSM.16.M88.4 R48, [R220+0x800] ;  /* 0x00080000dc30783b */ /* 0x000fea0000000200 */
[C---:B------:R-:W-:Y:S06]  /*4b90*/  HMMA.16816.F32.BF16 R24, R16.reuse, R8, R24 ;  /* 0x000000081018723c */ /* 0x040fec0000041818 */
[C---:B------:R-:W-:Y:S01]  /*4ba0*/  HMMA.16816.F32.BF16 R20, R16.reuse, R10, R20 ;  /* 0x0000000a1014723c */ /* 0x040fe20000041814 */
[----:B------:R-:W3:Y:S05]  /*4bb0*/  LDSM.16.M88.4 R8, [R229] ;  /* 0x00000000e508783b */ /* 0x000eea0000000200 */
[C---:B------:R-:W-:Y:S06]  /*4bc0*/  HMMA.16816.F32.BF16 R68, R16.reuse, R72, R68 ;  /* 0x000000481044723c */ /* 0x040fec0000041844 */
[----:B------:R-:W-:Y:S01]  /*4bd0*/  HMMA.16816.F32.BF16 R44, R16, R74, R44 ;  /* 0x0000004a102c723c */ /* 0x000fe2000004182c */
[----:B------:R-:W4:Y:S04]  /*4be0*/  LDSM.16.M88.4 R16, [R220+0x1000] ;  /* 0x00100000dc10783b */ /* 0x000f280000000200 */
[----:B------:R-:W4:Y:S01]  /*4bf0*/  LDSM.16.M88.4 R72, [R220+0x1800] ;  /* 0x00180000dc48783b */ /* 0x000f220000000200 */
[C---:B-----5:R-:W-:Y:S06]  /*4c00*/  HMMA.16816.F32.BF16 R40, R64.reuse, R56, R40 ;  /* 0x000000384028723c */ /* 0x060fec0000041828 */
[C---:B------:R-:W-:Y:S01]  /*4c10*/  HMMA.16816.F32.BF16 R36, R64.reuse, R58, R36 ;  /* 0x0000003a4024723c */ /* 0x040fe20000041824 */
[----:B------:R-:W-:Y:S05]  /*4c20*/  LDSM.16.M88.4 R56, [R234+0x2000] ;  /* 0x00200000ea38783b */ /* 0x000fea0000000200 */
[C---:B-1----:R-:W-:Y:S06]  /*4c30*/  HMMA.16816.F32.BF16 R32, R64.reuse, R52, R32 ;  /* 0x000000344020723c */ /* 0x042fec0000041820 */
[C---:B------:R-:W-:Y:S01]  /*4c40*/  HMMA.16816.F32.BF16 R28, R64.reuse, R54, R28 ;  /* 0x00000036401c723c */ /* 0x040fe2000004181c */
[----:B------:R-:W1:Y:S05]  /*4c50*/  LDSM.16.M88.4 R52, [R233+0xa000] ;  /* 0x00a00000e934783b */ /* 0x000e6a0000000200 */
[C---:B--2---:R-:W-:Y:S06]  /*4c60*/  HMMA.16816.F32.BF16 R24, R64.reuse, R12, R24 ;  /* 0x0000000c4018723c */ /* 0x044fec0000041818 */
[C---:B------:R-:W-:Y:S01]  /*4c70*/  HMMA.16816.F32.BF16 R20, R64.reuse, R14, R20 ;  /* 0x0000000e4014723c */ /* 0x040fe20000041814 */
[----:B------:R-:W2:Y:S05]  /*4c80*/  LDSM.16.M88.4 R12, [R233+0xa800] ;  /* 0x00a80000e90c783b */ /* 0x000eaa0000000200 */
[C---:B------:R-:W-:Y:S06]  /*4c90*/  HMMA.16816.F32.BF16 R68, R64.reuse, R76, R68 ;  /* 0x0000004c4044723c */ /* 0x040fec0000041844 */
[----:B------:R-:W-:Y:S01]  /*4ca0*/  HMMA.16816.F32.BF16 R64, R64, R78, R44 ;  /* 0x0000004e4040723c */ /* 0x000fe2000004182c */
[----:B------:R-:W5:Y:S04]  /*4cb0*/  LDSM.16.M88.4 R44, [R233+0xb000] ;  /* 0x00b00000e92c783b */ /* 0x000f680000000200 */
[----:B------:R-:W5:Y:S01]  /*4cc0*/  LDSM.16.M88.4 R76, [R233+0xb800] ;  /* 0x00b80000e94c783b */ /* 0x000f620000000200 */
[C---:B---3--:R-:W-:Y:S06]  /*4cd0*/  HMMA.16816.F32.BF16 R40, R8.reuse, R60, R40 ;  /* 0x0000003c0828723c */ /* 0x048fec0000041828 */
[C---:B------:R-:W-:Y:S01]  /*4ce0*/  HMMA.16816.F32.BF16 R36, R8.reuse, R62, R36 ;  /* 0x0000003e0824723c */ /* 0x040fe20000041824 */
[----:B------:R-:W-:Y:S05]  /*4cf0*/  LDSM.16.M88.4 R60, [R232+0x2000] ;  /* 0x00200000e83c783b */ /* 0x000fea0000000200 */
[C---:B------:R-:W-:Y:S06]  /*4d00*/  HMMA.16816.F32.BF16 R32, R8.reuse, R48, R32 ;  /* 0x000000300820723c */ /* 0x040fec0000041820 */
[C---:B------:R-:W-:Y:S01]  /*4d10*/  HMMA.16816.F32.BF16 R28, R8.reuse, R50, R28 ;  /* 0x00000032081c723c */ /* 0x040fe2000004181c */
[----:B------:R-:W3:Y:S05]  /*4d20*/  LDSM.16.M88.4 R48, [R231+0x2000] ;  /* 0x00200000e730783b */ /* 0x000eea0000000200 */
[C---:B----4-:R-:W-:Y:S06]  /*4d30*/  HMMA.16816.F32.BF16 R24, R8.reuse, R16, R24 ;  /* 0x000000100818723c */ /* 0x050fec0000041818 */
[C---:B------:R-:W-:Y:S01]  /*4d40*/  HMMA.16816.F32.BF16 R20, R8.reuse, R18, R20 ;  /* 0x000000120814723c */ /* 0x040fe20000041814 */
[----:B------:R-:W-:Y:S05]  /*4d50*/  LDSM.16.M88.4 R16, [R231+0x2800] ;  /* 0x00280000e710783b */ /* 0x000fea0000000200 */
[C---:B------:R-:W-:Y:S06]  /*4d60*/  HMMA.16816.F32.BF16 R68, R8.reuse, R72, R68 ;  /* 0x000000480844723c */ /* 0x040fec0000041844 */
[----:B------:R-:W-:Y:S01]  /*4d70*/  HMMA.16816.F32.BF16 R64, R8, R74, R64 ;  /* 0x0000004a0840723c */ /* 0x000fe20000041840 */
[----:B------:R-:W4:Y:S04]  /*4d80*/  LDSM.16.M88.4 R8, [R231+0x3000] ;  /* 0x00300000e708783b */ /* 0x000f280000000200 */
[----:B------:R-:W4:Y:S01]  /*4d90*/  LDSM.16.M88.4 R72, [R231+0x3800] ;  /* 0x00380000e748783b */ /* 0x000f220000000200 */
[C---:B-1----:R-:W-:Y:S06]  /*4da0*/  HMMA.16816.F32.BF16 R40, R56.reuse, R52, R40 ;  /* 0x000000343828723c */ /* 0x042fec0000041828 */
[C---:B------:R-:W-:Y:S01]  /*4db0*/  HMMA.16816.F32.BF16 R36, R56.reuse, R54, R36 ;  /* 0x000000363824723c */ /* 0x040fe20000041824 */
[----:B------:R-:W-:Y:S05]  /*4dc0*/  LDSM.16.M88.4 R52, [R230+0x2000] ;  /* 0x00200000e634783b */ /* 0x000fea0000000200 */
[C---:B--2---:R-:W-:Y:S06]  /*4dd0*/  HMMA.16816.F32.BF16 R32, R56.reuse, R12, R32 ;  /* 0x0000000c3820723c */ /* 0x044fec0000041820 */
[C---:B------:R-:W-:Y:S01]  /*4de0*/  HMMA.16816.F32.BF16 R28, R56.reuse, R14, R28 ;  /* 0x0000000e381c723c */ /* 0x040fe2000004181c */
[----:B------:R-:W1:Y:S05]  /*4df0*/  LDSM.16.M88.4 R12, [R227+0xa000] ;  /* 0x00a00000e30c783b */ /* 0x000e6a0000000200 */
[C---:B-----5:R-:W-:Y:S06]  /*4e00*/  HMMA.16816.F32.BF16 R24, R56.reuse, R44, R24 ;  /* 0x0000002c3818723c */ /* 0x060fec0000041818 */
        /* <DEDUP_REMOVED lines=9> */
[C---:B----4-:R-:W-:Y:S06]  /*4ea0*/  HMMA.16816.F32.BF16 R24, R60.reuse, R8, R24 ;  /* 0x000000083c18723c */ /* 0x050fec0000041818 */
[C---:B------:R-:W-:Y:S01]  /*4eb0*/  HMMA.16816.F32.BF16 R20, R60.reuse, R10, R20 ;  /* 0x0000000a3c14723c */ /* 0x040fe20000041814 */
[----:B------:R-:W3:Y:S05]  /*4ec0*/  LDSM.16.M88.4 R8, [R229+0x2000] ;  /* 0x00200000e508783b */ /* 0x000eea0000000200 */
[C---:B------:R-:W-:Y:S06]  /*4ed0*/  HMMA.16816.F32.BF16 R32, R60.reuse, R16, R32 ;  /* 0x000000103c20723c */ /* 0x040fec0000041820 */
[C---:B------:R-:W-:Y:S01]  /*4ee0*/  HMMA.16816.F32.BF16 R28, R60.reuse, R18, R28 ;  /* 0x000000123c1c723c */ /* 0x040fe2000004181c */
[----:B------:R-:W4:Y:S05]  /*4ef0*/  LDSM.16.M88.4 R16, [R220+0x2800] ;  /* 0x00280000dc10783b */ /* 0x000f2a0000000200 */
[C---:B------:R-:W-:Y:S06]  /*4f00*/  HMMA.16816.F32.BF16 R68, R60.reuse, R72, R68 ;  /* 0x000000483c44723c */ /* 0x040fec0000041844 */
[----:B------:R-:W-:Y:S01]  /*4f10*/  HMMA.16816.F32.BF16 R64, R60, R74, R64 ;  /* 0x0000004a3c40723c */ /* 0x000fe20000041840 */
[----:B------:R-:W-:Y:S04]  /*4f20*/  LDSM.16.M88.4 R72, [R220+0x3800] ;  /* 0x00380000dc48783b */ /* 0x000fe80000000200 */
[----:B------:R-:W-:Y:S01]  /*4f30*/  LDSM.16.M88.4 R60, [R233+0xc000] ;  /* 0x00c00000e93c783b */ /* 0x000fe20000000200 */
[C---:B-1----:R-:W-:Y:S06]  /*4f40*/  HMMA.16816.F32.BF16 R40, R52.reuse, R12, R40 ;  /* 0x0000000c3428723c */ /* 0x042fec0000041828 */
[C---:B------:R-:W-:Y:S01]  /*4f50*/  HMMA.16816.F32.BF16 R36, R52.reuse, R14, R36 ;  /* 0x0000000e3424723c */ /* 0x040fe20000041824 */
[----:B------:R-:W1:Y:S05]  /*4f60*/  LDSM.16.M88.4 R12, [R220+0x3000] ;  /* 0x00300000dc0c783b */ /* 0x000e6a0000000200 */
[C---:B--2---:R-:W-:Y:S06]  /*4f70*/  HMMA.16816.F32.BF16 R32, R52.reuse, R44, R32 ;  /* 0x0000002c3420723c */ /* 0x044fec0000041820 */
[C---:B------:R-:W-:Y:S01]  /*4f80*/  HMMA.16816.F32.BF16 R28, R52.reuse, R46, R28 ;  /* 0x0000002e341c723c */ /* 0x040fe2000004181c */
[----:B------:R-:W-:Y:S05]  /*4f90*/  LDSM.16.M88.4 R44, [R234+0x4000] ;  /* 0x00400000ea2c783b */ /* 0x000fea0000000200 */
[C---:B-----5:R-:W-:Y:S06]  /*4fa0*/  HMMA.16816.F32.BF16 R24, R52.reuse, R56, R24 ;  /* 0x000000383418723c */ /* 0x060fec0000041818 */
[C---:B------:R-:W-:Y:S01]  /*4fb0*/  HMMA.16816.F32.BF16 R20, R52.reuse, R58, R20 ;  /* 0x0000003a3414723c */ /* 0x040fe20000041814 */
[----:B------:R-:W2:Y:S05]  /*4fc0*/  LDSM.16.M88.4 R56, [R233+0xc800] ;  /* 0x00c80000e938783b */ /* 0x000eaa0000000200 */
[C---:B------:R-:W-:Y:S06]  /*4fd0*/  HMMA.16816.F32.BF16 R68, R52.reuse, R76, R68 ;  /* 0x0000004c3444723c */ /* 0x040fec0000041844 */
[----:B------:R-:W-:Y:S01]  /*4fe0*/  HMMA.16816.F32.BF16 R64, R52, R78, R64 ;  /* 0x0000004e3440723c */ /* 0x000fe20000041840 */
[----:B------:R-:W-:Y:S04]  /*4ff0*/  LDSM.16.M88.4 R52, [R233+0xd800] ;  /* 0x00d80000e934783b */ /* 0x000fe80000000200 */
[----:B------:R-:W-:Y:S01]  /*5000*/  LDSM.16.M88.4 R76, [R232+0x4000] ;  /* 0x00400000e84c783b */ /* 0x000fe20000000200 */
[C---:B---3--:R-:W-:Y:S06]  /*5010*/  HMMA.16816.F32.BF16 R40, R8.reuse, R48, R40 ;  /* 0x000000300828723c */ /* 0x048fec0000041828 */
[C---:B------:R-:W-:Y:S01]  /*5020*/  HMMA.16816.F32.BF16 R36, R8.reuse, R50, R36 ;  /* 0x000000320824723c */ /* 0x040fe20000041824 */
[----:B------:R-:W3:Y:S05]  /*5030*/  LDSM.16.M88.4 R48, [R233+0xd000] ;  /* 0x00d00000e930783b */ /* 0x000eea0000000200 */
[C---:B----4-:R-:W-:Y:S06]  /*5040*/  HMMA.16816.F32.BF16 R32, R8.reuse, R16, R32 ;  /* 0x000000100820723c */ /* 0x050fec0000041820 */
[C---:B------:R-:W-:Y:S01]  /*5050*/  HMMA.16816.F32.BF16 R28, R8.reuse, R18, R28 ;  /* 0x00000012081c723c */ /* 0x040fe2000004181c */
[----:B------:R-:W-:Y:S05]  /*5060*/  LDSM.16.M88.4 R16, [R231+0x4000] ;  /* 0x00400000e710783b */ /* 0x000fea0000000200 */
[C---:B-1----:R-:W-:Y:S06]  /*5070*/  HMMA.16816.F32.BF16 R24, R8.reuse, R12, R24 ;  /* 0x0000000c0818723c */ /* 0x042fec0000041818 */
[C---:B------:R-:W-:Y:S01]  /*5080*/  HMMA.16816.F32.BF16 R20, R8.reuse, R14, R20 ;  /* 0x0000000e0814723c */ /* 0x040fe20000041814 */
[----:B------:R-:W1:Y:S05]  /*5090*/  LDSM.16.M88.4 R12, [R231+0x4800] ;  /* 0x00480000e70c783b */ /* 0x000e6a0000000200 */
[C---:B------:R-:W-:Y:S06]  /*50a0*/  HMMA.16816.F32.BF16 R68, R8.reuse, R72, R68 ;  /* 0x000000480844723c */ /* 0x040fec0000041844 */
[----:B------:R-:W-:Y:S01]  /*50b0*/  HMMA.16816.F32.BF16 R64, R8, R74, R64 ;  /* 0x0000004a0840723c */ /* 0x000fe20000041840 */
[----:B------:R-:W4:Y:S04]  /*50c0*/  LDSM.16.M88.4 R8, [R231+0x5000] ;  /* 0x00500000e708783b */ /* 0x000f280000000200 */
[----:B------:R-:W-:Y:S01]  /*50d0*/  LDSM.16.M88.4 R72, [R229+0x4000] ;  /* 0x00400000e548783b */ /* 0x000fe20000000200 */
[C---:B--2---:R-:W-:Y:S06]  /*50e0*/  HMMA.16816.F32.BF16 R32, R44.reuse, R56, R32 ;  /* 0x000000382c20723c */ /* 0x044fec0000041820 */
[C---:B------:R-:W-:Y:S06]  /*50f0*/  HMMA.16816.F32.BF16 R40, R44.reuse, R60, R40 ;  /* 0x0000003c2c28723c */ /* 0x040fec0000041828 */
[C---:B------:R-:W-:Y:S01]  /*5100*/  HMMA.16816.F32.BF16 R36, R44.reuse, R62, R36 ;  /* 0x0000003e2c24723c */ /* 0x040fe20000041824 */
[----:B------:R-:W-:Y:S05]  /*5110*/  LDSM.16.M88.4 R60, [R227+0xc000] ;  /* 0x00c00000e33c783b */ /* 0x000fea0000000200 */
[C---:B------:R-:W-:Y:S01]  /*5120*/  HMMA.16816.F32.BF16 R28, R44.reuse, R58, R28 ;  /* 0x0000003a2c1c723c */ /* 0x040fe2000004181c */
[----:B------:R-:W-:Y:S05]  /*5130*/  LDSM.16.M88.4 R56, [R227+0xc800] ;  /* 0x00c80000e338783b */ /* 0x000fea0000000200 */
[C---:B---3--:R-:W-:Y:S06]  /*5140*/  HMMA.16816.F32.BF16 R24, R44.reuse, R48, R24 ;  /* 0x000000302c18723c */ /* 0x048fec0000041818 */
[C---:B------:R-:W-:Y:S01]  /*5150*/  HMMA.16816.F32.BF16 R20, R44.reuse, R50, R20 ;  /* 0x000000322c14723c */ /* 0x040fe20000041814 */
[----:B------:R-:W2:Y:S05]  /*5160*/  LDSM.16.M88.4 R48, [R230+0x4000] ;  /* 0x00400000e630783b */ /* 0x000eaa0000000200 */
[C---:B------:R-:W-:Y:S06]  /*5170*/  HMMA.16816.F32.BF16 R68, R44.reuse, R52, R68 ;  /* 0x000000342c44723c */ /* 0x040fec0000041844 */
[----:B------:R-:W-:Y:S01]  /*5180*/  HMMA.16816.F32.BF16 R64, R44, R54, R64 ;  /* 0x000000362c40723c */ /* 0x000fe20000041840 */
[----:B------:R-:W3:Y:S04]  /*5190*/  LDSM.16.M88.4 R44, [R227+0xd000] ;  /* 0x00d00000e32c783b */ /* 0x000ee80000000200 */
[----:B------:R-:W5:Y:S01]  /*51a0*/  LDSM.16.M88.4 R52, [R227+0xd800] ;  /* 0x00d80000e334783b */ /* 0x000f620000000200 */
[C---:B-1----:R-:W-:Y:S06]  /*51b0*/  HMMA.16816.F32.BF16 R32, R76.reuse, R12, R32 ;  /* 0x0000000c4c20723c */ /* 0x042fec0000041820 */
[C---:B------:R-:W-:Y:S06]  /*51c0*/  HMMA.16816.F32.BF16 R40, R76.reuse, R16, R40 ;  /* 0x000000104c28723c */ /* 0x040fec0000041828 */
[C---:B------:R-:W-:Y:S01]  /*51d0*/  HMMA.16816.F32.BF16 R36, R76.reuse, R18, R36 ;  /* 0x000000124c24723c */ /* 0x040fe20000041824 */
[----:B------:R-:W-:Y:S05]  /*51e0*/  LDSM.16.M88.4 R16, [R220+0x4000] ;  /* 0x00400000dc10783b */ /* 0x000fea0000000200 */
[C---:B------:R-:W-:Y:S01]  /*51f0*/  HMMA.16816.F32.BF16 R28, R76.reuse, R14, R28 ;  /* 0x0000000e4c1c723c */ /* 0x040fe2000004181c */
[----:B------:R-:W1:Y:S05]  /*5200*/  LDSM.16.M88.4 R12, [R220+0x4800] ;  /* 0x00480000dc0c783b */ /* 0x000e6a0000000200 */
[C---:B----4-:R-:W-:Y:S06]  /*5210*/  HMMA.16816.F32.BF16 R24, R76.reuse, R8, R24 ;  /* 0x000000084c18723c */ /* 0x050fec0000041818 */
[C---:B------:R-:W-:Y:S01]  /*5220*/  HMMA.16816.F32.BF16 R20, R76.reuse, R10, R20 ;  /* 0x0000000a4c14723c */ /* 0x040fe20000041814 */
[----:B------:R-:W4:Y:S05]  /*5230*/  LDSM.16.M88.4 R8, [R220+0x5000] ;  /* 0x00500000dc08783b */ /* 0x000f2a0000000200 */
        /* <DEDUP_REMOVED lines=13> */
[C---:B-----5:R-:W-:Y:S06]  /*5310*/  HMMA.16816.F32.BF16 R68, R48.reuse, R52, R68 ;  /* 0x000000343044723c */ /* 0x060fec0000041844 */
        /* <DEDUP_REMOVED lines=14> */
[----:B------:R-:W4:Y:S05]  /*5400*/  LDSM.16.M88.4 R72, [R231+0x7800] ;  /* 0x00780000e748783b */ /* 0x000f2a0000000200 */
        /* <DEDUP_REMOVED lines=18> */
[----:B------:R-:W-:Y:S05]  /*5530*/  LDSM.16.M88.4 R12, [R220+0x6000] ;  /* 0x00600000dc0c783b */ /* 0x000fea0000000200 */
[C---:B----4-:R-:W-:Y:S06]  /*5540*/  HMMA.16816.F32.BF16 R24, R76.reuse, R8, R24 ;  /* 0x000000084c18723c */ /* 0x050fec0000041818 */
[C---:B------:R-:W-:Y:S01]  /*5550*/  HMMA.16816.F32.BF16 R20, R76.reuse, R10, R20 ;  /* 0x0000000a4c14723c */ /* 0x040fe20000041814 */
[----:B------:R-:W1:Y:S05]  /*5560*/  LDSM.16.M88.4 R8, [R220+0x6800] ;  /* 0x00680000dc08783b */ /* 0x000e6a0000000200 */
[C---:B------:R-:W-:Y:S06]  /*5570*/  HMMA.16816.F32.BF16 R68, R76.reuse, R72, R68 ;  /* 0x000000484c44723c */ /* 0x040fec0000041844 */
[----:B------:R-:W-:Y:S01]  /*5580*/  HMMA.16816.F32.BF16 R72, R76, R74, R64 ;  /* 0x0000004a4c48723c */ /* 0x000fe20000041840 */
[----:B------:R-:W4:Y:S05]  /*5590*/  LDSM.16.M88.4 R64, [R220+0x7000] ;  /* 0x00700000dc40783b */ /* 0x000f2a0000000200 */
[C---:B--2---:R-:W-:Y:S06]  /*55a0*/  HMMA.16816.F32.BF16 R32, R60.reuse, R52, R32 ;  /* 0x000000343c20723c */ /* 0x044fec0000041820 */
[----:B------:R-:W-:Y:S01]  /*55b0*/  HMMA.16816.F32.BF16 R28, R60, R54, R28 ;  /* 0x000000363c1c723c */ /* 0x000fe2000004181c */
[----:B------:R-:W2:Y:S01]  /*55c0*/  LDSM.16.M88.4 R52, [R220+0x7800] ;  /* 0x00780000dc34783b */ /* 0x000ea20000000200 */
[----:B------:R-:W-:-:S04]  /*55d0*/  DEPBAR.LE SB0, 0x0 ;  /* 0x000080000000791a */ /* 0x000fc80000000000 */
[C---:B------:R-:W-:Y:S06]  /*55e0*/  HMMA.16816.F32.BF16 R40, R60.reuse, R56, R40 ;  /* 0x000000383c28723c */ /* 0x040fec0000041828 */
[C---:B------:R-:W-:Y:S06]  /*55f0*/  HMMA.16816.F32.BF16 R36, R60.reuse, R58, R36 ;  /* 0x0000003a3c24723c */ /* 0x040fec0000041824 */
[C---:B---3--:R-:W-:Y:S06]  /*5600*/  HMMA.16816.F32.BF16 R24, R60.reuse, R48, R24 ;  /* 0x000000303c18723c */ /* 0x048fec0000041818 */
[C---:B------:R-:W-:Y:S06]  /*5610*/  HMMA.16816.F32.BF16 R20, R60.reuse, R50, R20 ;  /* 0x000000323c14723c */ /* 0x040fec0000041814 */
[C---:B-----5:R-:W-:Y:S06]  /*5620*/  HMMA.16816.F32.BF16 R68, R60.reuse, R44, R68 ;  /* 0x0000002c3c44723c */ /* 0x060fec0000041844 */
[----:B------:R-:W-:Y:S06]  /*5630*/  HMMA.16816.F32.BF16 R72, R60, R46, R72 ;  /* 0x0000002e3c48723c */ /* 0x000fec0000041848 */
[C---:B-1----:R-:W-:Y:S06]  /*5640*/  HMMA.16816.F32.BF16 R32, R16.reuse, R8, R32 ;  /* 0x000000081020723c */ /* 0x042fec0000041820 */
[----:B------:R-:W-:Y:S01]  /*5650*/  HMMA.16816.F32.BF16 R40, R16, R12, R40 ;  /* 0x0000000c1028723c */ /* 0x000fe20000041828 */
[----:B------:R-:W-:-:S04]  /*5660*/  SHF.R.S32.HI R9, RZ, 0x1f, R4 ;  /* 0x0000001fff097819 */ /* 0x000fc80000011404 */
[----:B------:R-:W-:Y:S01]  /*5670*/  LEA.HI R4, R9, R4, RZ, 0x2 ;  /* 0x0000000409047211 */ /* 0x000fe200078f10ff */
[----:B------:R-:W-:Y:S03]  /*5680*/  HMMA.16816.F32.BF16 R36, R16, R14, R36 ;  /* 0x0000000e1024723c */ /* 0x000fe60000041824 */
[----:B------:R-:W-:-:S03]  /*5690*/  SHF.R.S32.HI R9, RZ, 0x2, R4 ;  /* 0x00000002ff097819 */ /* 0x000fc60000011404 */
[----:B------:R-:W-:Y:S01]  /*56a0*/  HMMA.16816.F32.BF16 R28, R16, R10, R28 ;  /* 0x0000000a101c723c */ /* 0x000fe2000004181c */
[----:B------:R-:W-:Y:S01]  /*56b0*/  IADD3 R2, R2, 0x1, R9 ;  /* 0x0000000102027810 */ /* 0x000fe20007ffe009 */
[----:B------:R-:W-:-:S04]  /*56c0*/  IMAD.U32 R9, RZ, RZ, UR26 ;  /* 0x0000001aff097e24 */ /* 0x000fc8000f8e00ff */
[----:B----4-:R-:W-:Y:S01]  /*56d0*/  HMMA.16816.F32.BF16 R24, R16, R64, R24 ;  /* 0x000000401018723c */ /* 0x010fe20000041818 */
[----:B------:R-:W-:-:S04]  /*56e0*/  IADD3 R2, R9, -UR19, R2 ;  /* 0x8000001309027c10 */ /* 0x000fc8000fffe002 */
[----:B------:R-:W-:Y:S01]  /*56f0*/  IADD3 R4, R2, UR13, RZ ;  /* 0x0000000d02047c10 */ /* 0x000fe2000fffe0ff */
[C---:B------:R-:W-:Y:S03]  /*5700*/  HMMA.16816.F32.BF16 R20, R16.reuse, R66, R20 ;  /* 0x000000421014723c */ /* 0x040fe60000041814 */
[C---:B------:R-:W-:Y:S02]  /*5710*/  VIADDMNMX R2, R4.reuse, 0x8, R9, PT ;  /* 0x0000000804027846 */ /* 0x040fe40003800109 */
[----:B------:R-:W-:Y:S01]  /*5720*/  VIMNMX R167, R4, UR26, PT ;  /* 0x0000001a04a77c48 */ /* 0x000fe2000bfe0100 */
[C---:B--2---:R-:W-:Y:S06]  /*5730*/  HMMA.16816.F32.BF16 R68, R16.reuse, R52, R68 ;  /* 0x000000341044723c */ /* 0x044fec0000041844 */
[----:B------:R-:W-:Y:S01]  /*5740*/  HMMA.16816.F32.BF16 R72, R16, R54, R72 ;  /* 0x000000361048723c */ /* 0x000fe20000041848 */
[----:B------:R-:W-:Y:S06]  /*5750*/  BAR.SYNC.DEFER_BLOCKING 0x0 ;  /* 0x0000000000007b1d */ /* 0x000fec0000010000 */
[----:B------:R-:W-:-:S02]  /*5760*/  NOP ;  /* 0x0000000000007918 */ /* 0x000fc40000000000 */
[----:B------:R-:W-:-:S15]  /*5770*/  @!P1 BRA `(.L_x_749) ;  /* 0x0000001000049947 */ /* 0x000fde0003800000 */
[----:B------:R-:W-:Y:S05]  /*5780*/  @!P0 BRA `(.L_x_750) ;  /* 0x00000004002c8947 */ /* 0x000fea0003800000 */
[----:B------:R-:W-:Y:S01]  /*5790*/  ULDC UR13, c[0x0][0x380] ;  /* 0x0000e000000d7ab9 */ /* 0x000fe20000000800 */
[----:B------:R-:W-:Y:S01]  /*57a0*/  UIADD3 UR32, UR5, -0x40, URZ ;  /* 0xffffffc005207890 */ /* 0x000fe2000fffe03f */
[----:B------:R-:W-:Y:S01]  /*57b0*/  IMAD.U32 R3, RZ, RZ, UR13 ;  /* 0x0000000dff037e24 */ /* 0x000fe2000f8e00ff */
[----:B------:R-:W-:Y:S01]  /*57c0*/  MOV R4, UR5 ;  /* 0x0000000500047c02 */ /* 0x000fe20008000f00 */
[----:B------:R-:W-:-:S03]  /*57d0*/  UMOV UR34, URZ ;  /* 0x0000003f00227c82 */ /* 0x000fc60008000000 */
[----:B------:R-:W-:Y:S02]  /*57e0*/  IABS R3, R3 ;  /* 0x0000000300037213 */ /* 0x000fe40000000000 */
[----:B------:R-:W-:Y:S02]  /*57f0*/  IABS R4, R4 ;  /* 0x0000000400047213 */ /* 0x000fe40000000000 */
[----:B------:R-:W-:Y:S02]  /*5800*/  R2UR UR12, R3 ;  /* 0x00000000030c72ca */ /* 0x000fe400000e0000 */
[----:B------:R-:W-:-:S11]  /*5810*/  R2UR UR30, R4 ;  /* 0x00000000041e72ca */ /* 0x000fd600000e0000 */
[----:B------:R-:W1:Y:S08]  /*5820*/  I2F.RP R9, UR12 ;  /* 0x0000000c00097d06 */ /* 0x000e700008209400 */
[----:B-1----:R-:W1:Y:S02]  /*5830*/  MUFU.RCP R8, R9 ;  /* 0x0000000900087308 */ /* 0x002e640000001000 */
[----:B-1----:R-:W-:-:S06]  /*5840*/  VIADD R8, R8, 0xffffffe ;  /* 0x0ffffffe08087836 */ /* 0x002fcc0000000000 */
[----:B------:R-:W1:Y:S02]  /*5850*/  F2I.FTZ.U32.TRUNC.NTZ R3, R8 ;  /* 0x0000000800037305 */ /* 0x000e64000021f000 */
[----:B-1----:R-:W-:Y:S01]  /*5860*/  R2UR UR35, R3 ;  /* 0x00000000032372ca */ /* 0x002fe200000e0000 */
[----:B------:R-:W-:Y:S01]  /*5870*/  IMAD.U32 R3, RZ, RZ, UR32 ;  /* 0x00000020ff037e24 */ /* 0x000fe2000f8e00ff */
[----:B------:R-:W-:-:S04]  /*5880*/  ULOP3.LUT UR32, UR32, UR13, URZ, 0x3c, !UPT ;  /* 0x0000000d20207292 */ /* 0x000fc8000f8e3c3f */
[----:B------:R-:W-:-:S04]  /*5890*/  IABS R3, R3 ;  /* 0x0000000300037213 */ /* 0x000fc80000000000 */
[----:B------:R-:W-:-:S03]  /*58a0*/  R2UR UR26, R3 ;  /* 0x00000000031a72ca */ /* 0x000fc600000e0000 */
[----:B------:R-:W-:-:S04]  /*58b0*/  UIADD3 UR21, URZ, -UR35, URZ ;  /* 0x800000233f157290 */ /* 0x000fc8000fffe03f */
[----:B------:R-:W-:-:S04]  /*58c0*/  UIMAD UR21, UR21, UR12, URZ ;  /* 0x0000000c151572a4 */ /* 0x000fc8000f8e023f */
[----:B------:R-:W-:-:S04]  /*58d0*/  UIMAD.WIDE.U32 UR34, UR35, UR21, UR34 ;  /* 0x00000015232272a5 */ /* 0x000fc8000f8e0022 */
[----:B------:R-:W-:Y:S02]  /*58e0*/  UIMAD.WIDE.U32 UR36, UR35, UR30, URZ ;  /* 0x0000001e232472a5 */ /* 0x000fe4000f8e003f */
[----:B------:R-:W-:-:S05]  /*58f0*/  UIMAD.WIDE.U32 UR34, UR35, UR26, URZ ;  /* 0x0000001a232272a5 */ /* 0x000fca000f8e003f */
[----:B------:R-:W-:Y:S02]  /*5900*/  UMOV UR33, UR37 ;  /* 0x0000002500217c82 */ /* 0x000fe40008000000 */
[----:B------:R-:W-:Y:S01]  /*5910*/  UMOV UR31, UR35 ;  /* 0x00000023001f7c82 */ /* 0x000fe20008000000 */
[----:B------:R-:W-:Y:S02]  /*5920*/  UIADD3 UR29, -UR33, URZ, URZ ;  /* 0x0000003f211d7290 */ /* 0x000fe4000fffe13f */
[----:B------:R-:W-:Y:S02]  /*5930*/  UIADD3 UR21, -UR31, URZ, URZ ;  /* 0x0000003f1f157290 */ /* 0x000fe4000fffe13f */
[----:B------:R-:W-:Y:S02]  /*5940*/  UIMAD UR29, UR12, UR29, UR30 ;  /* 0x0000001d0c1d72a4 */ /* 0x000fe4000f8e021e */
[----:B------:R-:W-:Y:S02]  /*5950*/  UIMAD UR21, UR12, UR21, UR26 ;  /* 0x000000150c1572a4 */ /* 0x000fe4000f8e021a */
[----:B------:R-:W-:-:S02]  /*5960*/  UISETP.GT.U32.AND UP2, UPT, UR12, UR29, UPT ;  /* 0x0000001d0c00728c */ /* 0x000fc4000bf44070 */
[----:B------:R-:W-:-:S09]  /*5970*/  UISETP.GT.U32.AND UP0, UPT, UR12, UR21, UPT ;  /* 0x000000150c00728c */ /* 0x000fd2000bf04070 */
[----:B------:R-:W-:Y:S02]  /*5980*/  @!UP2 UIADD3 UR29, UR29, -UR12, URZ ;  /* 0x8000000c1d1da290 */ /* 0x000fe4000fffe03f */
[----:B------:R-:W-:Y:S02]  /*5990*/  @!UP0 UIADD3 UR21, UR21, -UR12, URZ ;  /* 0x8000000c15158290 */ /* 0x000fe4000fffe03f */
[----:B------:R-:W-:Y:S02]  /*59a0*/  UISETP.GE.U32.AND UP4, UPT, UR29, UR12, UPT ;  /* 0x0000000c1d00728c */ /* 0x000fe4000bf86070 */
[----:B------:R-:W-:Y:S02]  /*59b0*/  UISETP.GE.U32.AND UP3, UPT, UR21, UR12, UPT ;  /* 0x0000000c1500728c */ /* 0x000fe4000bf66070 */
[----:B------:R-:W-:Y:S02]  /*59c0*/  ULOP3.LUT UR12, UR5, UR13, URZ, 0x3c, !UPT ;  /* 0x0000000d050c7292 */ /* 0x000fe4000f8e3c3f */
[----:B------:R-:W-:-:S02]  /*59d0*/  @!UP0 UIADD3 UR31, UR31, 0x1, URZ ;  /* 0x000000011f1f8890 */ /* 0x000fc4000fffe03f */
[----:B------:R-:W-:Y:S02]  /*59e0*/  UISETP.GE.AND UP1, UPT, UR12, URZ, UPT ;  /* 0x0000003f0c00728c */ /* 0x000fe4000bf26270 */
[----:B------:R-:W-:Y:S02]  /*59f0*/  UISETP.GE.AND UP0, UPT, UR32, URZ, UPT ;  /* 0x0000003f2000728c */ /* 0x000fe4000bf06270 */
[----:B------:R-:W-:Y:S02]  /*5a00*/  @!UP2 UIADD3 UR33, UR33, 0x1, URZ ;  /* 0x000000012121a890 */ /* 0x000fe4000fffe03f */
[----:B------:R-:W-:Y:S02]  /*5a10*/  @UP3 UIADD3 UR31, UR31, 0x1, URZ ;  /* 0x000000011f1f3890 */ /* 0x000fe4000fffe03f */
[----:B------:R-:W-:Y:S02]  /*5a20*/  @UP4 UIADD3 UR33, UR33, 0x1, URZ ;  /* 0x0000000121214890 */ /* 0x000fe4000fffe03f */
[----:B------:R-:W-:-:S02]  /*5a30*/  UISETP.NE.AND UP2, UPT, UR13, URZ, UPT ;  /* 0x0000003f0d00728c */ /* 0x000fc4000bf45270 */
[----:B------:R-:W-:Y:S02]  /*5a40*/  ULOP3.LUT UR12, URZ, UR13, URZ, 0x33, !UPT ;  /* 0x0000000d3f0c7292 */ /* 0x000fe4000f8e333f */
[----:B------:R-:W-:Y:S02]  /*5a50*/  @!UP1 UIADD3 UR33, -UR33, URZ, URZ ;  /* 0x0000003f21219290 */ /* 0x000fe4000fffe13f */
[----:B------:R-:W-:Y:S02]  /*5a60*/  @!UP0 UIADD3 UR31, -UR31, URZ, URZ ;  /* 0x0000003f1f1f8290 */ /* 0x000fe4000fffe13f */
[----:B------:R-:W-:Y:S02]  /*5a70*/  USEL UR33, UR12, UR33, !UP2 ;  /* 0x000000210c217287 */ /* 0x000fe4000d000000 */
[----:B------:R-:W-:Y:S02]  /*5a80*/  USEL UR12, UR12, UR31, !UP2 ;  /* 0x0000001f0c0c7287 */ /* 0x000fe4000d000000 */
[----:B------:R-:W-:-:S02]  /*5a90*/  UIMAD.WIDE UR30, UR33, 0x4, UR22 ;  /* 0x00000004211e78a5 */ /* 0x000fc4000f8e0216 */
[----:B------:R-:W-:-:S04]  /*5aa0*/  UIMAD.WIDE UR34, UR12, 0x4, UR22 ;  /* 0x000000040c2278a5 */ /* 0x000fc8000f8e0216 */
[----:B------:R-:W-:Y:S01]  /*5ab0*/  IMAD.U32 R10, RZ, RZ, UR30 ;  /* 0x0000001eff0a7e24 */ /* 0x000fe2000f8e00ff */
[----:B------:R-:W-:Y:S01]  /*5ac0*/  MOV R11, UR31 ;  /* 0x0000001f000b7c02 */ /* 0x000fe20008000f00 */
[----:B------:R-:W-:Y:S01]  /*5ad0*/  IMAD.U32 R8, RZ, RZ, UR34 ;  /* 0x00000022ff087e24 */ /* 0x000fe2000f8e00ff */
[----:B------:R-:W-:-:S03]  /*5ae0*/  MOV R9, UR35 ;  /* 0x0000002300097c02 */ /* 0x000fc60008000f00 */
[----:B------:R-:W2:Y:S04]  /*5af0*/  LDG.E R3, desc[UR24][R10.64] ;  /* 0x000000180a037981 */ /* 0x000ea8000c1e1900 */
[----:B------:R1:W2:Y:S01]  /*5b00*/  LDG.E R4, desc[UR24][R8.64] ;  /* 0x0000001808047981 */ /* 0x0002a2000c1e1900 */
[----:B------:R-:W-:-:S04]  /*5b10*/  UIADD3 UR12, UR33, -UR12, URZ ;  /* 0x8000000c210c7290 */ /* 0x000fc8000fffe03f */
[----:B------:R-:W-:-:S04]  /*5b20*/  UIMAD UR13, UR12, UR13, -0x40 ;  /* 0xffffffc00c0d74a4 */ /* 0x000fc8000f8e020d */
[----:B------:R-:W-:Y:S02]  /*5b30*/  USHF.R.S32.HI UR12, URZ, 0x1f, UR13 ;  /* 0x0000001f3f0c7899 */ /* 0x000fe4000801140d */
[----:B------:R-:W-:Y:S02]  /*5b40*/  UIMAD.WIDE.U32 UR30, UR13, UR10, URZ ;  /* 0x0000000a0d1e72a5 */ /* 0x000fe4000f8e003f */
[----:B------:R-:W-:-:S04]  /*5b50*/  UIMAD UR12, UR12, UR10, URZ ;  /* 0x0000000a0c0c72a4 */ /* 0x000fc8000f8e023f */
[----:B------:R-:W-:-:S04]  /*5b60*/  UIMAD UR12, UR13, UR11, UR12 ;  /* 0x0000000b0d0c72a4 */ /* 0x000fc8000f8e020c */
[----:B------:R-:W-:-:S03]  /*5b70*/  UIADD3 UR21, UR31, UR12, URZ ;  /* 0x0000000c1f157290 */ /* 0x000fc6000fffe03f */
[----:B------:R-:W-:Y:S01]  /*5b80*/  ULDC.64 UR12, c[0x0][0x230] ;  /* 0x00008c00000c7ab9 */ /* 0x000fe20000000a00 */
[----:B-1----:R-:W-:Y:S01]  /*5b90*/  IMAD.U32 R9, RZ, RZ, UR31 ;  /* 0x0000001fff097e24 */ /* 0x002fe2000f8e00ff */
[----:B------:R-:W-:Y:S02]  /*5ba0*/  MOV R8, UR30 ;  /* 0x0000001e00087c02 */ /* 0x000fe40008000f00 */
[----:B------:R-:W-:Y:S01]  /*5bb0*/  MOV R9, UR21 ;  /* 0x0000001500097c02 */ /* 0x000fe20008000f00 */
[----:B--2---:R-:W-:-:S04]  /*5bc0*/  IMAD.IADD R4, R4, 0x1, -R3 ;  /* 0x0000000104047824 */ /* 0x004fc800078e0a03 */
[----:B------:R-:W-:Y:S01]  /*5bd0*/  IMAD.WIDE.U32 R8, R4, UR12, R8 ;  /* 0x0000000c04087c25 */ /* 0x000fe2000f8e0008 */
[----:B------:R-:W-:-:S05]  /*5be0*/  SHF.R.S32.HI R3, RZ, 0x1f, R4 ;  /* 0x0000001fff037819 */ /* 0x000fca0000011404 */
[----:B------:R-:W-:-:S04]  /*5bf0*/  IMAD R3, R3, UR12, RZ ;  /* 0x0000000c03037c24 */ /* 0x000fc8000f8e02ff */
[----:B------:R-:W-:Y:S01]  /*5c00*/  IMAD R3, R4, UR13, R3 ;  /* 0x0000000d04037c24 */ /* 0x000fe2000f8e0203 */
[----:B------:R-:W-:-:S03]  /*5c10*/  MOV R4, R8 ;  /* 0x0000000800047202 */ /* 0x000fc60000000f00 */
[----:B------:R-:W-:Y:S01]  /*5c20*/  IMAD.IADD R3, R9, 0x1, R3 ;  /* 0x0000000109037824 */ /* 0x000fe200078e0203 */
[----:B------:R-:W-:Y:S06]  /*5c30*/  BRA `(.L_x_751) ;  /* 0x0000000000107947 */ /* 0x000fec0003800000 */
.L_x_750:
[----:B------:R-:W-:-:S04]  /*5c40*/  ULEA UR12, -UR10, URZ, 0x6 ;  /* 0x0000003f0a0c7291 */ /* 0x000fc8000f8e313f */
[----:B------:R-:W-:Y:S02]  /*5c50*/  USHF.R.S32.HI UR13, URZ, 0x1f, UR12 ;  /* 0x0000001f3f0d7899 */ /* 0x000fe4000801140c */
[----:B------:R-:W-:-:S04]  /*5c60*/  MOV R4, UR12 ;  /* 0x0000000c00047c02 */ /* 0x000fc80008000f00 */
[----:B------:R-:W-:-:S07]  /*5c70*/  MOV R3, UR13 ;  /* 0x0000000d00037c02 */ /* 0x000fce0008000f00 */
.L_x_751:
[----:B------:R-:W-:Y:S01]  /*5c80*/  ULDC UR12, c[0x0][0x2d0] ;  /* 0x0000b400000c7ab9 */ /* 0x000fe20000000800 */
[----:B------:R-:W-:Y:S01]  /*5c90*/  BSSY B0, `(.L_x_752) ;  /* 0x00000ac000007945 */ /* 0x000fe20003800000 */
[----:B------:R-:W-:Y:S02]  /*5ca0*/  ISETP.GE.AND P6, PT, R240, UR12, PT ;  /* 0x0000000cf0007c0c */ /* 0x000fe4000bfc6270 */
[----:B------:R-:W-:Y:S02]  /*5cb0*/  ISETP.GE.AND P5, PT, R237, UR12, PT ;  /* 0x0000000ced007c0c */ /* 0x000fe4000bfa6270 */
[----:B------:R-:W-:Y:S02]  /*5cc0*/  ISETP.GE.AND P4, PT, R236, UR12, PT ;  /* 0x0000000cec007c0c */ /* 0x000fe4000bf86270 */
[----:B------:R-:W-:-:S07]  /*5cd0*/  ISETP.GE.AND P3, PT, R235, UR12, PT ;  /* 0x0000000ceb007c0c */ /* 0x000fce000bf66270 */
[----:B------:R-:W1:Y:S01]  /*5ce0*/  @!P6 LDC.64 R12, c[0x0][0x218] ;  /* 0x00008600ff0ceb82 */ /* 0x000e620000000a00 */
[----:B------:R-:W-:Y:S01]  /*5cf0*/  @!P6 IADD3 R15, P2, R4, R165, RZ ;  /* 0x000000a5040fe210 */ /* 0x000fe20007f5e0ff */
[----:B------:R2:W-:Y:S04]  /*5d00*/  @P6 STS.128 [R238+0x8000], RZ ;  /* 0x008000ffee006388 */ /* 0x0005e80000000c00 */
[----:B------:R-:W-:Y:S02]  /*5d10*/  @!P6 IMAD.X R16, R3, 0x1, R166, P2 ;  /* 0x000000010310e824 */ /* 0x000fe400010e06a6 */
[----:B------:R-:W3:Y:S08]  /*5d20*/  @!P5 LDC.64 R10, c[0x0][0x218] ;  /* 0x00008600ff0adb82 */ /* 0x000ef00000000a00 */
[----:B------:R-:W4:Y:S01]  /*5d30*/  @!P4 LDC.64 R8, c[0x0][0x218] ;  /* 0x00008600ff08cb82 */ /* 0x000f220000000a00 */
[----:B-1----:R-:W-:-:S04]  /*5d40*/  @!P6 LEA R14, P2, R15, R12, 0x1 ;  /* 0x0000000c0f0ee211 */ /* 0x002fc800078408ff */
[----:B------:R-:W-:Y:S02]  /*5d50*/  @!P6 LEA.HI.X R15, R15, R13, R16, 0x1, P2 ;  /* 0x0000000d0f0fe211 */ /* 0x000fe400010f0c10 */
[----:B------:R-:W-:Y:S01]  /*5d60*/  @!P5 IADD3 R17, P2, R4, R165, RZ ;  /* 0x000000a50411d210 */ /* 0x000fe20007f5e0ff */
[----:B------:R-:W1:Y:S02]  /*5d70*/  @!P3 LDC.64 R12, c[0x0][0x218] ;  /* 0x00008600ff0cbb82 */ /* 0x000e640000000a00 */
[----:B------:R-:W-:Y:S01]  /*5d80*/  @!PT LDS RZ, [RZ] ;  /* 0x00000000fffff984 */ /* 0x000fe20000000800 */
[----:B------:R-:W-:Y:S01]  /*5d90*/  @!PT LDS RZ, [RZ] ;  /* 0x00000000fffff984 */ /* 0x000fe20000000800 */
[----:B------:R-:W-:Y:S01]  /*5da0*/  @!PT LDS RZ, [RZ] ;  /* 0x00000000fffff984 */ /* 0x000fe20000000800 */
[----:B------:R5:W-:Y:S02]  /*5db0*/  @!P6 LDGSTS.E.BYPASS.LTC128B.128 [R238+0x8000], desc[UR24][R14.64] ;  /* 0x080000000eeeefae */ /* 0x000be4000b901d58 */
[----:B------:R-:W-:Y:S01]  /*5dc0*/  @!P5 IMAD.X R16, R3, 0x1, R166, P2 ;  /* 0x000000010310d824 */ /* 0x000fe200010e06a6 */
[C---:B---3--:R-:W-:Y:S01]  /*5dd0*/  @!P5 LEA R44, P2, R17.reuse, R10, 0x1 ;  /* 0x0000000a112cd211 */ /* 0x048fe200078408ff */
[----:B------:R2:W-:Y:S03]  /*5de0*/  @P5 STS.128 [R238+0xa000], RZ ;  /* 0x00a000ffee005388 */ /* 0x0005e60000000c00 */
[----:B------:R-:W-:-:S02]  /*5df0*/  @!P5 LEA.HI.X R45, R17, R11, R16, 0x1, P2 ;  /* 0x0000000b112dd211 */ /* 0x000fc400010f0c10 */
[----:B------:R-:W-:Y:S01]  /*5e00*/  @!P4 IADD3 R17, P2, R4, R165, RZ ;  /* 0x000000a50411c210 */ /* 0x000fe20007f5e0ff */
[----:B------:R-:W3:Y:S02]  /*5e10*/  @!P6 LDC.64 R10, c[0x0][0x218] ;  /* 0x00008600ff0aeb82 */ /* 0x000ee40000000a00 */
[----:B------:R-:W-:Y:S01]  /*5e20*/  @!PT LDS RZ, [RZ] ;  /* 0x00000000fffff984 */ /* 0x000fe20000000800 */
[----:B------:R-:W-:Y:S01]  /*5e30*/  @!PT LDS RZ, [RZ] ;  /* 0x00000000fffff984 */ /* 0x000fe20000000800 */
[----:B------:R-:W-:Y:S01]  /*5e40*/  @!PT LDS RZ, [RZ] ;  /* 0x00000000fffff984 */ /* 0x000fe20000000800 */
[----:B------:R-:W-:Y:S02]  /*5e50*/  @!P5 LDGSTS.E.BYPASS.LTC128B.128 [R238+0xa000], desc[UR24][R44.64+0x80] ;  /* 0x0a0000802ceedfae */ /* 0x000fe4000b901d58 */
[----:B------:R-:W-:Y:S01]  /*5e60*/  @!P4 IMAD.X R16, R3, 0x1, R166, P2 ;  /* 0x000000010310c824 */ /* 0x000fe200010e06a6 */
[C---:B----4-:R-:W-:Y:S01]  /*5e70*/  @!P4 LEA R18, P2, R17.reuse, R8, 0x1 ;  /* 0x000000081112c211 */ /* 0x050fe200078408ff */
[----:B------:R2:W-:Y:S03]  /*5e80*/  @P4 STS.128 [R238+0xc000], RZ ;  /* 0x00c000ffee004388 */ /* 0x0005e60000000c00 */
[----:B------:R-:W-:-:S02]  /*5e90*/  @!P4 LEA.HI.X R19, R17, R9, R16, 0x1, P2 ;  /* 0x000000091113c211 */ /* 0x000fc400010f0c10 */
[----:B------:R-:W-:Y:S01]  /*5ea0*/  @!P3 IADD3 R17, P2, R4, R165, RZ ;  /* 0x000000a50411b210 */ /* 0x000fe20007f5e0ff */
[----:B------:R-:W4:Y:S02]  /*5eb0*/  @!P5 LDC.64 R8, c[0x0][0x218] ;  /* 0x00008600ff08db82 */ /* 0x000f240000000a00 */
[----:B------:R-:W-:Y:S01]  /*5ec0*/  @!PT LDS RZ, [RZ] ;  /* 0x00000000fffff984 */ /* 0x000fe20000000800 */
[----:B------:R-:W-:Y:S01]  /*5ed0*/  @!PT LDS RZ, [RZ] ;  /* 0x00000000fffff984 */ /* 0x000fe20000000800 */
[----:B------:R-:W-:Y:S01]  /*5ee0*/  @!PT LDS RZ, [RZ] ;  /* 0x00000000fffff984 */ /* 0x000fe20000000800 */
[----:B------:R-:W-:Y:S02]  /*5ef0*/  @!P4 LDGSTS.E.BYPASS.LTC128B.128 [R238+0xc000], desc[UR24][R18.64+0x100] ;  /* 0x0c00010012eecfae */ /* 0x000fe4000b901d58 */
[----:B------:R-:W-:Y:S01]  /*5f00*/  @!P3 IMAD.X R46, R3, 0x1, R166, P2 ;  /* 0x00000001032eb824 */ /* 0x000fe200010e06a6 */
[C---:B-1----:R-:W-:Y:S01]  /*5f10*/  @!P3 LEA R16, P2, R17.reuse, R12, 0x1 ;  /* 0x0000000c1110b211 */ /* 0x042fe200078408ff */
[----:B------:R2:W-:Y:S03]  /*5f20*/  @P3 STS.128 [R238+0xe000], RZ ;  /* 0x00e000ffee003388 */ /* 0x0005e60000000c00 */
[----:B------:R-:W-:-:S02]  /*5f30*/  @!P3 LEA.HI.X R17, R17, R13, R46, 0x1, P2 ;  /* 0x0000000d1111b211 */ /* 0x000fc400010f0c2e */
[----:B------:R-:W-:Y:S01]  /*5f40*/  IADD3 R46, P2, R4, UR16, RZ ;  /* 0x00000010042e7c10 */ /* 0x000fe2000ff5e0ff */
[----:B------:R-:W1:Y:S02]  /*5f50*/  @!P4 LDC.64 R12, c[0x0][0x218] ;  /* 0x00008600ff0ccb82 */ /* 0x000e640000000a00 */
[----:B------:R-:W-:Y:S01]  /*5f60*/  @!PT LDS RZ, [RZ] ;  /* 0x00000000fffff984 */ /* 0x000fe20000000800 */
[----:B------:R-:W-:Y:S01]  /*5f70*/  @!PT LDS RZ, [RZ] ;  /* 0x00000000fffff984 */ /* 0x000fe20000000800 */
[----:B------:R-:W-:Y:S01]  /*5f80*/  @!PT LDS RZ, [RZ] ;  /* 0x00000000fffff984 */ /* 0x000fe20000000800 */
[----:B------:R2:W-:Y:S01]  /*5f90*/  @!P3 LDGSTS.E.BYPASS.LTC128B.128 [R238+0xe000], desc[UR24][R16.64+0x180] ;  /* 0x0e00018010eebfae */ /* 0x0005e2000b901d58 */
[----:B------:R-:W-:Y:S02]  /*5fa0*/  IADD3.X R47, R3, UR15, RZ, P2, !PT ;  /* 0x0000000f032f7c10 */ /* 0x000fe400097fe4ff */
[----:B------:R-:W-:Y:S01]  /*5fb0*/  @!P6 IADD3 R49, P2, R46, R165, RZ ;  /* 0x000000a52e31e210 */ /* 0x000fe20007f5e0ff */
[----:B------:R1:W-:Y:S04]  /*5fc0*/  @P6 STS.128 [R238+0x8800], RZ ;  /* 0x008800ffee006388 */ /* 0x0003e80000000c00 */
[----:B------:R-:W-:Y:S01]  /*5fd0*/  @!P6 IMAD.X R48, R47, 0x1, R166, P2 ;  /* 0x000000012f30e824 */ /* 0x000fe200010e06a6 */
[----:B---3--:R-:W-:-:S04]  /*5fe0*/  @!P6 LEA R50, P2, R49, R10, 0x1 ;  /* 0x0000000a3132e211 */ /* 0x008fc800078408ff */
[----:B------:R-:W-:Y:S02]  /*5ff0*/  @!P6 LEA.HI.X R51, R49, R11, R48, 0x1, P2 ;  /* 0x0000000b3133e211 */ /* 0x000fe400010f0c30 */
[----:B------:R-:W-:Y:S01]  /*6000*/  @!P5 IADD3 R49, P2, R46, R165, RZ ;  /* 0x000000a52e31d210 */ /* 0x000fe20007f5e0ff */
[----:B------:R-:W3:Y:S02]  /*6010*/  @!P3 LDC.64 R10, c[0x0][0x218] ;  /* 0x00008600ff0abb82 */ /* 0x000ee40000000a00 */
[----:B------:R-:W-:Y:S01]  /*6020*/  @!PT LDS RZ, [RZ] ;  /* 0x00000000fffff984 */ /* 0x000fe20000000800 */
[----:B------:R-:W-:Y:S01]  /*6030*/  @!PT LDS RZ, [RZ] ;  /* 0x00000000fffff984 */ /* 0x000fe20000000800 */
[----:B------:R-:W-:Y:S01]  /*6040*/  @!PT LDS RZ, [RZ] ;  /* 0x00000000fffff984 */ /* 0x000fe20000000800 */
[----:B------:R1:W-:Y:S02]  /*6050*/  @!P6 LDGSTS.E.BYPASS.LTC128B.128 [R238+0x8800], desc[UR24][R50.64] ;  /* 0x0880000032eeefae */ /* 0x0003e4000b901d58 */
[----:B------:R-:W-:Y:S01]  /*6060*/  @!P5 IMAD.X R52, R47, 0x1, R166, P2 ;  /* 0x000000012f34d824 */ /* 0x000fe200010e06a6 */
[C---:B----4-:R-:W-:Y:S01]  /*6070*/  @!P5 LEA R48, P2, R49.reuse, R8, 0x1 ;  /* 0x000000083130d211 */ /* 0x050fe200078408ff */
[----:B------:R4:W-:Y:S03]  /*6080*/  @P5 STS.128 [R238+0xa800], RZ ;  /* 0x00a800ffee005388 */ /* 0x0009e60000000c00 */
[----:B------:R-:W-:-:S02]  /*6090*/  @!P5 LEA.HI.X R49, R49, R9, R52, 0x1, P2 ;  /* 0x000000093131d211 */ /* 0x000fc400010f0c34 */
[----:B------:R-:W-:Y:S01]  /*60a0*/  @!P4 IADD3 R53, P2, R46, R165, RZ ;  /* 0x000000a52e35c210 */ /* 0x000fe20007f5e0ff */
[----:B------:R-:W5:Y:S02]  /*60b0*/  @!P6 LDC.64 R8, c[0x0][0x218] ;  /* 0x00008600ff08eb82 */ /* 0x000f640000000a00 */
[----:B------:R-:W-:Y:S01]  /*60c0*/  @!PT LDS RZ, [RZ] ;  /* 0x00000000fffff984 */ /* 0x000fe20000000800 */
[----:B------:R-:W-:Y:S01]  /*60d0*/  @!PT LDS RZ, [RZ] ;  /* 0x00000000fffff984 */ /* 0x000fe20000000800 */
[----:B------:R-:W-:Y:S01]  /*60e0*/  @!PT LDS RZ, [RZ] ;  /* 0x00000000fffff984 */ /* 0x000fe20000000800 */
[----:B------:R4:W-:Y:S02]  /*60f0*/  @!P5 LDGSTS.E.BYPASS.LTC128B.128 [R238+0xa800], desc[UR24][R48.64+0x80] ;  /* 0x0a80008030eedfae */ /* 0x0009e4000b901d58 */
[----:B------:R-:W-:Y:S01]  /*6100*/  @!P4 IMAD.X R54, R47, 0x1, R166, P2 ;  /* 0x000000012f36c824 */ /* 0x000fe200010e06a6 */
[C---:B-1----:R-:W-:Y:S01]  /*6110*/  @!P4 LEA R52, P2, R53.reuse, R12, 0x1 ;  /* 0x0000000c3534c211 */ /* 0x042fe200078408ff */
[----:B------:R4:W-:Y:S03]  /*6120*/  @P4 STS.128 [R238+0xc800], RZ ;  /* 0x00c800ffee004388 */ /* 0x0009e60000000c00 */
[----:B------:R-:W-:-:S02]  /*6130*/  @!P4 LEA.HI.X R53, R53, R13, R54, 0x1, P2 ;  /* 0x0000000d3535c211 */ /* 0x000fc400010f0c36 */
        /* <DEDUP_REMOVED lines=10> */
[----:B------:R-:W-:Y:S01]  /*61e0*/  IADD3 R46, P2, R46, UR16, RZ ;  /* 0x000000102e2e7c10 */ /* 0x000fe2000ff5e0ff */
[----:B------:R-:W3:Y:S02]  /*61f0*/  @!P4 LDC.64 R10, c[0x0][0x218] ;  /* 0x00008600ff0acb82 */ /* 0x000ee40000000a00 */
        /* <DEDUP_REMOVED lines=8> */
[----:B-----5:R-:W-:-:S04]  /*6280*/  @!P6 LEA R58, P2, R57, R8, 0x1 ;  /* 0x00000008393ae211 */ /* 0x020fc800078408ff */
[----:B------:R-:W-:Y:S02]  /*6290*/  @!P6 LEA.HI.X R59, R57, R9, R56, 0x1, P2 ;  /* 0x00000009393be211 */ /* 0x000fe400010f0c38 */
        /* <DEDUP_REMOVED lines=11> */
[----:B------:R-:W2:Y:S02]  /*6350*/  @!P6 LDC.64 R12, c[0x0][0x218] ;  /* 0x00008600ff0ceb82 */ /* 0x000ea40000000a00 */
        /* <DEDUP_REMOVED lines=15> */
[C---:B-----5:R-:W-:Y:S01]  /*6450*/  @!P3 LEA R64, P2, R56.reuse, R8, 0x1 ;  /* 0x000000083840b211 */ /* 0x060fe200078408ff */
        /* <DEDUP_REMOVED lines=12> */
[----:B--2---:R-:W-:-:S04]  /*6520*/  @!P6 LEA R16, P2, R14, R12, 0x1 ;  /* 0x0000000c0e10e211 */ /* 0x004fc800078408ff */
[----:B------:R-:W-:Y:S02]  /*6530*/  @!P6 LEA.HI.X R17, R14, R13, R15, 0x1, P2 ;  /* 0x0000000d0e11e211 */ /* 0x000fe400010f0c0f */
[----:B------:R-:W-:-:S03]  /*6540*/  @!P5 IADD3 R12, P2, R46, R165, RZ ;  /* 0x000000a52e0cd210 */ /* 0x000fc60007f5e0ff */
[----:B------:R-:W-:Y:S01]  /*6550*/  @!PT LDS RZ, [RZ] ;  /* 0x00000000fffff984 */ /* 0x000fe20000000800 */
[----:B------:R-:W-:Y:S01]  /*6560*/  @!PT LDS RZ, [RZ] ;  /* 0x00000000fffff984 */ /* 0x000fe20000000800 */
[----:B------:R-:W-:Y:S01]  /*6570*/  @!PT LDS RZ, [RZ] ;  /* 0x00000000fffff984 */ /* 0x000fe20000000800 */
[----:B------:R4:W-:Y:S02]  /*6580*/  @!P6 LDGSTS.E.BYPASS.LTC128B.128 [R238+0x9800], desc[UR24][R16.64] ;  /* 0x0980000010eeefae */ /* 0x0009e4000b901d58 */
[----:B------:R-:W-:Y:S01]  /*6590*/  @!P5 IMAD.X R13, R47, 0x1, R166, P2 ;  /* 0x000000012f0dd824 */ /* 0x000fe200010e06a6 */
[C---:B-1----:R-:W-:Y:S01]  /*65a0*/  @!P5 LEA R14, P2, R12.reuse, R10, 0x1 ;  /* 0x0000000a0c0ed211 */ /* 0x042fe200078408ff */
[----:B------:R4:W-:Y:S03]  /*65b0*/  @P5 STS.128 [R238+0xb800], RZ ;  /* 0x00b800ffee005388 */ /* 0x0009e60000000c00 */
[----:B------:R-:W-:Y:S02]  /*65c0*/  @!P5 LEA.HI.X R15, R12, R11, R13, 0x1, P2 ;  /* 0x0000000b0c0fd211 */ /* 0x000fe400010f0c0d */
[----:B------:R-:W-:-:S03]  /*65d0*/  @!P4 IADD3 R10, P2, R46, R165, RZ ;  /* 0x000000a52e0ac210 */ /* 0x000fc60007f5e0ff */
[----:B------:R-:W-:Y:S01]  /*65e0*/  @!PT LDS RZ, [RZ] ;  /* 0x00000000fffff984 */ /* 0x000fe20000000800 */
[----:B------:R-:W-:Y:S01]  /*65f0*/  @!PT LDS RZ, [RZ] ;  /* 0x00000000fffff984 */ /* 0x000fe20000000800 */
[----:B------:R-:W-:Y:S01]  /*6600*/  @!PT LDS RZ, [RZ] ;  /* 0x00000000fffff984 */ /* 0x000fe20000000800 */
[----:B------:R4:W-:Y:S02]  /*6610*/  @!P5 LDGSTS.E.BYPASS.LTC128B.128 [R238+0xb800], desc[UR24][R14.64+0x80] ;  /* 0x0b8000800eeedfae */ /* 0x0009e4000b901d58 */
[----:B------:R-:W-:Y:S01]  /*6620*/  @!P4 IMAD.X R11, R47, 0x1, R166, P2 ;  /* 0x000000012f0bc824 */ /* 0x000fe200010e06a6 */
[C---:B---3--:R-:W-:Y:S01]  /*6630*/  @!P4 LEA R8, P2, R10.reuse, R8, 0x1 ;  /* 0x000000080a08c211 */ /* 0x048fe200078408ff */
[----:B------:R4:W-:Y:S03]  /*6640*/  @P4 STS.128 [R238+0xd800], RZ ;  /* 0x00d800ffee004388 */ /* 0x0009e60000000c00 */
[----:B------:R-:W-:-:S05]  /*6650*/  @!P4 LEA.HI.X R9, R10, R9, R11, 0x1, P2 ;  /* 0x000000090a09c211 */ /* 0x000fca00010f0c0b */
[----:B------:R-:W-:Y:S01]  /*6660*/  @!PT LDS RZ, [RZ] ;  /* 0x00000000fffff984 */ /* 0x000fe20000000800 */
[----:B------:R-:W-:Y:S01]  /*6670*/  @!PT LDS RZ, [RZ] ;  /* 0x00000000fffff984 */ /* 0x000fe20000000800 */
[----:B------:R-:W-:Y:S01]  /*6680*/  @!PT LDS RZ, [RZ] ;  /* 0x00000000fffff984 */ /* 0x000fe20000000800 */
[----:B------:R4:W-:Y:S04]  /*6690*/  @!P4 LDGSTS.E.BYPASS.LTC128B.128 [R238+0xd800], desc[UR24][R8.64+0x100] ;  /* 0x0d80010008eecfae */ /* 0x0009e8000b901d58 */
[----:B------:R4:W-:Y:S01]  /*66a0*/  @P3 STS.128 [R238+0xf800], RZ ;  /* 0x00f800ffee003388 */ /* 0x0009e20000000c00 */
[----:B------:R-:W-:Y:S05]  /*66b0*/  @P3 BRA `(.L_x_753) ;  /* 0x0000000000243947 */ /* 0x000fea0003800000 */
[----:B------:R-:W-:Y:S01]  /*66c0*/  IADD3 R46, P2, R46, R165, RZ ;  /* 0x000000a52e2e7210 */ /* 0x000fe20007f5e0ff */
[----:B------:R-:W-:-:S04]  /*66d0*/  ULDC.64 UR12, c[0x0][0x218] ;  /* 0x00008600000c7ab9 */ /* 0x000fc80000000a00 */
[----:B------:R-:W-:Y:S01]  /*66e0*/  IMAD.X R47, R47, 0x1, R166, P2 ;  /* 0x000000012f2f7824 */ /* 0x000fe200010e06a6 */
[----:B----4-:R-:W-:-:S04]  /*66f0*/  LEA R8, P2, R46, UR12, 0x1 ;  /* 0x0000000c2e087c11 */ /* 0x010fc8000f8408ff */
[----:B------:R-:W-:-:S05]  /*6700*/  LEA.HI.X R9, R46, UR13, R47, 0x1, P2 ;  /* 0x0000000d2e097c11 */ /* 0x000fca00090f0c2f */
[----:B------:R-:W-:Y:S01]  /*6710*/  @!PT LDS RZ, [RZ] ;  /* 0x00000000fffff984 */ /* 0x000fe20000000800 */
[----:B------:R-:W-:Y:S01]  /*6720*/  @!PT LDS RZ, [RZ] ;  /* 0x00000000fffff984 */ /* 0x000fe20000000800 */
[----:B------:R-:W-:Y:S01]  /*6730*/  @!PT LDS RZ, [RZ] ;  /* 0x00000000fffff984 */ /* 0x000fe20000000800 */
[----:B------:R1:W-:Y:S04]  /*6740*/  LDGSTS.E.BYPASS.LTC128B.128 [R238+0xf800], desc[UR24][R8.64+0x180] ;  /* 0x0f80018008ee7fae */ /* 0x0003e8000b901d58 */
.L_x_753:
[----:B------:R-:W-:Y:S05]  /*6750*/  BSYNC B0 ;  /* 0x0000000000007941 */ /* 0x000fea0003800000 */
.L_x_752:
[----:B------:R-:W0:Y:S01]  /*6760*/  LDGDEPBAR ;  /* 0x00000000000079af */ /* 0x000e220000000000 */
[----:B------:R-:W-:-:S04]  /*6770*/  IADD3 R165, P2, R4, R165, RZ ;  /* 0x000000a504a57210 */ /* 0x000fc80007f5e0ff */
[----:B------:R-:W-:-:S09]  /*6780*/  IADD3.X R166, R3, R166, RZ, P2, !PT ;  /* 0x000000a603a67210 */ /* 0x000fd200017fe4ff */
.L_x_749:
[----:B------:R-:W-:Y:S01]  /*6790*/  VIADD R3, R6, UR5 ;  /* 0x0000000506037c36 */ /* 0x000fe20008000000 */
[----:B------:R-:W-:Y:S01]  /*67a0*/  LEA R228, R0, UR4, 0x1 ;  /* 0x0000000400e47c11 */ /* 0x000fe2000f8e08ff */
[----:B------:R-:W-:Y:S01]  /*67b0*/  ULDC UR21, c[0x0][0x2ec] ;  /* 0x0000bb0000157ab9 */ /* 0x000fe20000000800 */
[----:B------:R-:W-:Y:S01]  /*67c0*/  ULDC.64 UR4, c[0x0][0x218] ;  /* 0x0000860000047ab9 */ /* 0x000fe20000000a00 */
[C---:B------:R-:W-:Y:S02]  /*67d0*/  VIADD R4, R3.reuse, 0x1 ;  /* 0x0000000103047836 */ /* 0x040fe40000000000 */
[C---:B------:R-:W-:Y:S01]  /*67e0*/  VIADD R6, R3.reuse, 0x8 ;  /* 0x0000000803067836 */ /* 0x040fe20000000000 */
[----:B------:R-:W-:Y:S01]  /*67f0*/  LDSM.16.MT88.4 R100, [R228+0x14000] ;  /* 0x01400000e464783b */ /* 0x000fe20000004200 */
[C---:B-1--4-:R-:W-:Y:S01]  /*6800*/  VIADD R8, R3.reuse, 0x20 ;  /* 0x0000002003087836 */ /* 0x052fe20000000000 */
[CC--:B------:R-:W-:Y:S01]  /*6810*/  ISETP.GE.AND P6, PT, R4.reuse, R167.reuse, PT ;  /* 0x000000a70400720c */ /* 0x0c0fe20003fc6270 */
[C---:B------:R-:W-:Y:S01]  /*6820*/  VIADD R13, R3.reuse, 0x30 ;  /* 0x00000030030d7836 */ /* 0x040fe20000000000 */
[-C--:B------:R-:W-:Y:S01]  /*6830*/  ISETP.GE.AND P3, PT, R4, R2.reuse, PT ;  /* 0x000000020400720c */ /* 0x080fe20003f66270 */
[----:B------:R-:W-:Y:S01]  /*6840*/  VIADD R4, R3, 0x9 ;  /* 0x0000000903047836 */ /* 0x000fe20000000000 */
[CC--:B------:R-:W-:Y:S01]  /*6850*/  ISETP.GE.AND P2, PT, R6.reuse, R167.reuse, PT ;  /* 0x000000a70600720c */ /* 0x0c0fe20003f46270 */
[--C-:B------:R-:W-:Y:S01]  /*6860*/  IMAD R226, R7, 0x2, R228.reuse ;  /* 0x0000000207e27824 */ /* 0x100fe200078e02e4 */
[-C--:B------:R-:W-:Y:S01]  /*6870*/  ISETP.GE.AND P4, PT, R6, R2.reuse, PT ;  /* 0x000000020600720c */ /* 0x080fe20003f86270 */
[----:B------:R-:W-:Y:S01]  /*6880*/  VIADD R6, R3, 0x10 ;  /* 0x0000001003067836 */ /* 0x000fe20000000000 */
[----:B------:R-:W-:Y:S01]  /*6890*/  FSEL R36, R36, -INF , !P2 ;  /* 0xff80000024247808 */ /* 0x000fe20005000000 */
[----:B------:R-:W-:Y:S01]  /*68a0*/  IMAD R225, R5, 0x2, R228 ;  /* 0x0000000205e17824 */ /* 0x000fe200078e02e4 */
[CC--:B------:R-:W-:Y:S01]  /*68b0*/  ISETP.GE.AND P5, PT, R4.reuse, R167.reuse, PT ;  /* 0x000000a70400720c */ /* 0x0c0fe20003fa6270 */
[----:B------:R-:W-:Y:S01]  /*68c0*/  LDSM.16.MT88.4 R44, [R226+0x10000] ;  /* 0x01000000e22c783b */ /* 0x000fe20000004200 */
[----:B------:R-:W-:Y:S01]  /*68d0*/  ISETP.GE.AND P2, PT, R4, R2, PT ;  /* 0x000000020400720c */ /* 0x000fe20003f46270 */
[----:B------:R-:W-:Y:S01]  /*68e0*/  VIADD R4, R3, 0x11 ;  /* 0x0000001103047836 */ /* 0x000fe20000000000 */
[----:B------:R-:W-:Y:S01]  /*68f0*/  FSEL R14, R38, -INF , !P4 ;  /* 0xff800000260e7808 */ /* 0x000fe20006000000 */
[----:B------:R-:W-:Y:S01]  /*6900*/  IMAD R224, R5, 0x2, R226 ;  /* 0x0000000205e07824 */ /* 0x000fe200078e02e2 */
[----:B------:R-:W-:Y:S01]  /*6910*/  ISETP.GE.AND P4, PT, R6, R167, PT ;  /* 0x000000a70600720c */ /* 0x000fe20003f86270 */
[----:B------:R-:W-:Y:S01]  /*6920*/  LDSM.16.MT88.4 R52, [R225+0x10000] ;  /* 0x01000000e134783b */ /* 0x000fe20000004200 */
[----:B------:R-:W-:-:S02]  /*6930*/  FSEL R16, R37, -INF , !P5 ;  /* 0xff80000025107808 */ /* 0x000fc40006800000 */
[-C--:B------:R-:W-:Y:S01]  /*6940*/  ISETP.GE.AND P5, PT, R6, R2.reuse, PT ;  /* 0x000000020600720c */ /* 0x080fe20003fa6270 */
[----:B------:R-:W-:Y:S01]  /*6950*/  VIADD R6, R3, 0x18 ;  /* 0x0000001803067836 */ /* 0x000fe20000000000 */
[----:B------:R-:W-:Y:S01]  /*6960*/  FSEL R12, R39, -INF , !P2 ;  /* 0xff800000270c7808 */ /* 0x000fe20005000000 */
[----:B------:R-:W-:Y:S01]  /*6970*/  LDSM.16.MT88.4 R60, [R224+0x10000] ;  /* 0x01000000e03c783b */ /* 0x000fe20000004200 */
[----:B------:R-:W-:Y:S02]  /*6980*/  ISETP.GE.AND P2, PT, R4, R167, PT ;  /* 0x000000a70400720c */ /* 0x000fe40003f46270 */
[----:B------:R-:W-:Y:S01]  /*6990*/  FSEL R32, R32, -INF , !P4 ;  /* 0xff80000020207808 */ /* 0x000fe20006000000 */
[----:B------:R-:W-:Y:S01]  /*69a0*/  LDSM.16.MT88.4 R84, [R225+0x12000] ;  /* 0x01200000e154783b */ /* 0x000fe20000004200 */
[----:B------:R-:W-:Y:S01]  /*69b0*/  ISETP.GE.AND P4, PT, R4, R2, PT ;  /* 0x000000020400720c */ /* 0x000fe20003f86270 */
[----:B------:R-:W-:Y:S01]  /*69c0*/  VIADD R4, R3, 0x19 ;  /* 0x0000001903047836 */ /* 0x000fe20000000000 */
[----:B------:R-:W-:Y:S01]  /*69d0*/  FSEL R34, R34, -INF , !P5 ;  /* 0xff80000022227808 */ /* 0x000fe20006800000 */
[----:B------:R-:W-:Y:S01]  /*69e0*/  LDSM.16.MT88.4 R76, [R226+0x12000] ;  /* 0x01200000e24c783b */ /* 0x000fe20000004200 */
[----:B------:R-:W-:-:S02]  /*69f0*/  FSEL R10, R33, -INF , !P2 ;  /* 0xff800000210a7808 */ /* 0x000fc40005000000 */
[CC--:B------:R-:W-:Y:S01]  /*6a00*/  ISETP.GE.AND P5, PT, R6.reuse, R167.reuse, PT ;  /* 0x000000a70600720c */ /* 0x0c0fe20003fa6270 */
[----:B------:R-:W-:Y:S01]  /*6a10*/  LDSM.16.MT88.4 R92, [R224+0x12000] ;  /* 0x01200000e05c783b */ /* 0x000fe20000004200 */
[----:B------:R-:W-:Y:S02]  /*6a20*/  ISETP.GE.AND P2, PT, R6, R2, PT ;  /* 0x000000020600720c */ /* 0x000fe40003f46270 */
[----:B------:R-:W-:Y:S01]  /*6a30*/  FSEL R6, R35, -INF , !P4 ;  /* 0xff80000023067808 */ /* 0x000fe20006000000 */
[----:B------:R-:W-:Y:S01]  /*6a40*/  LDSM.16.MT88.4 R108, [R226+0x14000] ;  /* 0x01400000e26c783b */ /* 0x000fe20000004200 */
[----:B------:R-:W-:Y:S02]  /*6a50*/  FSEL R18, R43, -INF , !P3 ;  /* 0xff8000002b127808 */ /* 0x000fe40005800000 */
[----:B------:R-:W-:Y:S01]  /*6a60*/  FSEL R38, R41, -INF , !P6 ;  /* 0xff80000029267808 */ /* 0x000fe20007000000 */
[----:B------:R-:W-:Y:S01]  /*6a70*/  LDSM.16.MT88.4 R132, [R228+0x16000] ;  /* 0x01600000e484783b */ /* 0x000fe20000004200 */
[----:B------:R-:W-:-:S02]  /*6a80*/  ISETP.GE.AND P3, PT, R4, R167, PT ;  /* 0x000000a70400720c */ /* 0x000fc40003f66270 */
[-C--:B------:R-:W-:Y:S01]  /*6a90*/  ISETP.GE.AND P4, PT, R4, R2.reuse, PT ;  /* 0x000000020400720c */ /* 0x080fe20003f86270 */
[C---:B------:R-:W-:Y:S01]  /*6aa0*/  VIADD R4, R3.reuse, 0x21 ;  /* 0x0000002103047836 */ /* 0x040fe20000000000 */
[-C--:B------:R-:W-:Y:S01]  /*6ab0*/  ISETP.GE.AND P6, PT, R3, R167.reuse, PT ;  /* 0x000000a70300720c */ /* 0x080fe20003fc6270 */
[----:B------:R-:W-:Y:S01]  /*6ac0*/  LDSM.16.MT88.4 R116, [R225+0x14000] ;  /* 0x01400000e174783b */ /* 0x000fe20000004200 */
[----:B------:R-:W-:Y:S02]  /*6ad0*/  FSEL R28, R28, -INF , !P5 ;  /* 0xff8000001c1c7808 */ /* 0x000fe40006800000 */
[----:B------:R-:W-:Y:S01]  /*6ae0*/  FSEL R30, R30, -INF , !P2 ;  /* 0xff8000001e1e7808 */ /* 0x000fe20005000000 */
[----:B------:R-:W-:Y:S01]  /*6af0*/  LDSM.16.MT88.4 R124, [R224+0x14000] ;  /* 0x01400000e07c783b */ /* 0x000fe20000004200 */
[C---:B------:R-:W-:Y:S02]  /*6b00*/  ISETP.GE.AND P5, PT, R8.reuse, R167, PT ;  /* 0x000000a70800720c */ /* 0x040fe40003fa6270 */
[----:B------:R-:W-:Y:S01]  /*6b10*/  ISETP.GE.AND P2, PT, R8, R2, PT ;  /* 0x000000020800720c */ /* 0x000fe20003f46270 */
[----:B------:R-:W-:Y:S01]  /*6b20*/  LDSM.16.MT88.4 R156, [R226+0x16000] ;  /* 0x01600000e29c783b */ /* 0x000fe20000004200 */
[----:B------:R-:W-:-:S02]  /*6b30*/  FSEL R40, R40, -INF , !P6 ;  /* 0xff80000028287808 */ /* 0x000fc40007000000 */
[----:B------:R-:W-:Y:S01]  /*6b40*/  FSEL R8, R29, -INF , !P3 ;  /* 0xff8000001d087808 */ /* 0x000fe20005800000 */
[----:B------:R-:W-:Y:S01]  /*6b50*/  LDSM.16.MT88.4 R152, [R225+0x16000] ;  /* 0x01600000e198783b */ /* 0x000fe20000004200 */
[C---:B------:R-:W-:Y:S02]  /*6b60*/  ISETP.GE.AND P6, PT, R4.reuse, R167, PT ;  /* 0x000000a70400720c */ /* 0x040fe40003fc6270 */
[-C--:B------:R-:W-:Y:S02]  /*6b70*/  ISETP.GE.AND P3, PT, R4, R2.reuse, PT ;  /* 0x000000020400720c */ /* 0x080fe40003f66270 */
[----:B------:R-:W-:Y:S02]  /*6b80*/  FSEL R4, R31, -INF , !P4 ;  /* 0xff8000001f047808 */ /* 0x000fe40006000000 */
[----:B------:R-:W-:Y:S02]  /*6b90*/  ISETP.GE.AND P4, PT, R3, R2, PT ;  /* 0x000000020300720c */ /* 0x000fe40003f86270 */
[----:B------:R-:W-:-:S02]  /*6ba0*/  FMNMX.FTZ R9, R40, R38, !PT ;  /* 0x0000002628097209 */ /* 0x000fc40007810000 */
[----:B------:R-:W-:Y:S02]  /*6bb0*/  FSEL R42, R42, -INF , !P4 ;  /* 0xff8000002a2a7808 */ /* 0x000fe40006000000 */
[----:B------:R-:W-:Y:S01]  /*6bc0*/  FMNMX.FTZ R11, R36, R9, !PT ;  /* 0x00000009240b7209 */ /* 0x000fe20007810000 */
[----:B------:R-:W-:Y:S01]  /*6bd0*/  VIADD R9, R3, 0x28 ;  /* 0x0000002803097836 */ /* 0x000fe20000000000 */
[----:B------:R-:W-:Y:S02]  /*6be0*/  FMNMX.FTZ R15, R42, R18, !PT ;  /* 0x000000122a0f7209 */ /* 0x000fe40007810000 */
[----:B------:R-:W-:Y:S02]  /*6bf0*/  FMNMX.FTZ R11, R16, R11, !PT ;  /* 0x0000000b100b7209 */ /* 0x000fe40007810000 */
[----:B------:R-:W-:Y:S02]  /*6c00*/  FMNMX.FTZ R15, R14, R15, !PT ;  /* 0x0000000f0e0f7209 */ /* 0x000fe40007810000 */
[----:B------:R-:W-:-:S02]  /*6c10*/  FSEL R186, R24, -INF , !P5 ;  /* 0xff80000018ba7808 */ /* 0x000fc40006800000 */
[----:B------:R-:W-:Y:S02]  /*6c20*/  FSEL R190, R26, -INF , !P2 ;  /* 0xff8000001abe7808 */ /* 0x000fe40005000000 */
[C---:B------:R-:W-:Y:S02]  /*6c30*/  ISETP.GE.AND P5, PT, R9.reuse, R167, PT ;  /* 0x000000a70900720c */ /* 0x040fe40003fa6270 */
[----:B------:R-:W-:Y:S02]  /*6c40*/  ISETP.GE.AND P2, PT, R9, R2, PT ;  /* 0x000000020900720c */ /* 0x000fe40003f46270 */
[----:B------:R-:W-:Y:S01]  /*6c50*/  FMNMX.FTZ R9, R32, R11, !PT ;  /* 0x0000000b20097209 */ /* 0x000fe20007810000 */
[----:B------:R-:W-:Y:S01]  /*6c60*/  VIADD R11, R3, 0x29 ;  /* 0x00000029030b7836 */ /* 0x000fe20000000000 */
[----:B------:R-:W-:Y:S02]  /*6c70*/  FMNMX.FTZ R15, R12, R15, !PT ;  /* 0x0000000f0c0f7209 */ /* 0x000fe40007810000 */
[----:B------:R-:W-:-:S02]  /*6c80*/  FMNMX.FTZ R9, R10, R9, !PT ;  /* 0x000000090a097209 */ /* 0x000fc40007810000 */
[----:B------:R-:W-:Y:S02]  /*6c90*/  FMNMX.FTZ R15, R34, R15, !PT ;  /* 0x0000000f220f7209 */ /* 0x000fe40007810000 */
[----:B------:R-:W-:Y:S01]  /*6ca0*/  FMNMX.FTZ R17, R28, R9, !PT ;  /* 0x000000091c117209 */ /* 0x000fe20007810000 */
[----:B------:R-:W-:Y:S01]  /*6cb0*/  VIADD R9, R3, 0x38 ;  /* 0x0000003803097836 */ /* 0x000fe20000000000 */
[----:B------:R-:W-:Y:S02]  /*6cc0*/  FMNMX.FTZ R15, R6, R15, !PT ;  /* 0x0000000f060f7209 */ /* 0x000fe40007810000 */
[----:B------:R-:W-:Y:S02]  /*6cd0*/  FMNMX.FTZ R17, R8, R17, !PT ;  /* 0x0000001108117209 */ /* 0x000fe40007810000 */
[----:B------:R-:W-:Y:S02]  /*6ce0*/  FMNMX.FTZ R15, R30, R15, !PT ;  /* 0x0000000f1e0f7209 */ /* 0x000fe40007810000 */
[----:B------:R-:W-:-:S02]  /*6cf0*/  FSEL R252, R25, -INF , !P6 ;  /* 0xff80000019fc7808 */ /* 0x000fc40007000000 */
[----:B------:R-:W-:Y:S02]  /*6d00*/  FMNMX.FTZ R17, R186, R17, !PT ;  /* 0x00000011ba117209 */ /* 0x000fe40007810000 */
[----:B------:R-:W-:Y:S02]  /*6d10*/  FMNMX.FTZ R15, R4, R15, !PT ;  /* 0x0000000f040f7209 */ /* 0x000fe40007810000 */
[----:B------:R-:W-:Y:S02]  /*6d20*/  ISETP.GE.AND P6, PT, R11, R167, PT ;  /* 0x000000a70b00720c */ /* 0x000fe40003fc6270 */
[----:B------:R-:W-:Y:S02]  /*6d30*/  FSEL R188, R20, -INF , !P5 ;  /* 0xff80000014bc7808 */ /* 0x000fe40006800000 */
[----:B------:R-:W-:Y:S02]  /*6d40*/  FMNMX.FTZ R17, R252, R17, !PT ;  /* 0x00000011fc117209 */ /* 0x000fe40007810000 */
[----:B------:R-:W-:-:S02]  /*6d50*/  FSEL R246, R27, -INF , !P3 ;  /* 0xff8000001bf67808 */ /* 0x000fc40005800000 */
[----:B------:R-:W-:Y:S01]  /*6d60*/  FMNMX.FTZ R15, R190, R15, !PT ;  /* 0x0000000fbe0f7209 */ /* 0x000fe20007810000 */
[----:B------:R-:W-:Y:S01]  /*6d70*/  LDSM.16.MT88.4 R24, [R224+0x16000] ;  /* 0x01600000e018783b */ /* 0x000fe20000004200 */
[----:B------:R-:W-:Y:S01]  /*6d80*/  ISETP.GE.AND P4, PT, R11, R2, PT ;  /* 0x000000020b00720c */ /* 0x000fe20003f86270 */
[----:B------:R-:W-:Y:S01]  /*6d90*/  VIADD R11, R3, 0x31 ;  /* 0x00000031030b7836 */ /* 0x000fe20000000000 */
[----:B------:R-:W-:Y:S01]  /*6da0*/  ISETP.GE.AND P3, PT, R13, R167, PT ;  /* 0x000000a70d00720c */ /* 0x000fe20003f66270 */
[----:B------:R-:W-:Y:S01]  /*6db0*/  VIADD R3, R3, 0x39 ;  /* 0x0000003903037836 */ /* 0x000fe20000000000 */
[----:B------:R-:W-:Y:S02]  /*6dc0*/  FSEL R250, R21, -INF , !P6 ;  /* 0xff80000015fa7808 */ /* 0x000fe40007000000 */
[----:B------:R-:W-:Y:S02]  /*6dd0*/  FMNMX.FTZ R17, R188, R17, !PT ;  /* 0x00000011bc117209 */ /* 0x000fe40007810000 */
[----:B------:R-:W-:-:S02]  /*6de0*/  FSEL R194, R22, -INF , !P2 ;  /* 0xff80000016c27808 */ /* 0x000fc40005000000 */
[----:B------:R-:W-:Y:S02]  /*6df0*/  FMNMX.FTZ R15, R246, R15, !PT ;  /* 0x0000000ff60f7209 */ /* 0x000fe40007810000 */
[----:B------:R-:W-:Y:S02]  /*6e00*/  FSEL R242, R68, -INF , !P3 ;  /* 0xff80000044f27808 */ /* 0x000fe40005800000 */
[----:B------:R-:W-:Y:S02]  /*6e10*/  ISETP.GE.AND P5, PT, R11, R167, PT ;  /* 0x000000a70b00720c */ /* 0x000fe40003fa6270 */
[----:B------:R-:W-:Y:S02]  /*6e20*/  FMNMX.FTZ R17, R250, R17, !PT ;  /* 0x00000011fa117209 */ /* 0x000fe40007810000 */
[----:B------:R-:W-:Y:S02]  /*6e30*/  ISETP.GE.AND P3, PT, R9, R167, PT ;  /* 0x000000a70900720c */ /* 0x000fe40003f66270 */
[----:B------:R-:W-:-:S02]  /*6e40*/  ISETP.GE.AND P2, PT, R13, R2, PT ;  /* 0x000000020d00720c */ /* 0x000fc40003f46270 */
[----:B------:R-:W-:Y:S02]  /*6e50*/  FSEL R244, R23, -INF , !P4 ;  /* 0xff80000017f47808 */ /* 0x000fe40006000000 */
[----:B------:R-:W-:Y:S02]  /*6e60*/  FMNMX.FTZ R15, R194, R15, !PT ;  /* 0x0000000fc20f7209 */ /* 0x000fe40007810000 */
[----:B------:R-:W-:Y:S02]  /*6e70*/  FSEL R206, R69, -INF , !P5 ;  /* 0xff80000045ce7808 */ /* 0x000fe40006800000 */
[----:B------:R-:W-:Y:S02]  /*6e80*/  FMNMX.FTZ R17, R242, R17, !PT ;  /* 0x00000011f2117209 */ /* 0x000fe40007810000 */
[----:B------:R-:W-:Y:S02]  /*6e90*/  FSEL R204, R72, -INF , !P3 ;  /* 0xff80000048cc7808 */ /* 0x000fe40005800000 */
[----:B------:R-:W-:-:S02]  /*6ea0*/  ISETP.GE.AND P3, PT, R11, R2, PT ;  /* 0x000000020b00720c */ /* 0x000fc40003f66270 */
[----:B------:R-:W-:Y:S02]  /*6eb0*/  FSEL R200, R70, -INF , !P2 ;  /* 0xff80000046c87808 */ /* 0x000fe40005000000 */
[----:B------:R-:W-:Y:S02]  /*6ec0*/  FMNMX.FTZ R15, R244, R15, !PT ;  /* 0x0000000ff40f7209 */ /* 0x000fe40007810000 */
[----:B------:R-:W-:Y:S02]  /*6ed0*/  ISETP.GE.AND P5, PT, R3, R167, PT ;  /* 0x000000a70300720c */ /* 0x000fe40003fa6270 */
[----:B------:R-:W-:Y:S02]  /*6ee0*/  FMNMX.FTZ R17, R206, R17, !PT ;  /* 0x00000011ce117209 */ /* 0x000fe40007810000 */
[----:B------:R-:W-:Y:S02]  /*6ef0*/  ISETP.GE.AND P2, PT, R9, R2, PT ;  /* 0x000000020900720c */ /* 0x000fe40003f46270 */
[----:B------:R-:W-:-:S02]  /*6f00*/  FSEL R198, R71, -INF , !P3 ;  /* 0xff80000047c67808 */ /* 0x000fc40005800000 */
[----:B------:R-:W-:Y:S01]  /*6f10*/  FMNMX.FTZ R15, R200, R15, !PT ;  /* 0x0000000fc80f7209 */ /* 0x000fe20007810000 */
[----:B------:R-:W-:Y:S01]  /*6f20*/  LDSM.16.MT88.4 R68, [R228+0x12000] ;  /* 0x01200000e444783b */ /* 0x000fe20000004200 */
[----:B------:R-:W-:Y:S02]  /*6f30*/  FSEL R202, R73, -INF , !P5 ;  /* 0xff80000049ca7808 */ /* 0x000fe40006800000 */
[----:B------:R-:W-:Y:S02]  /*6f40*/  FMNMX.FTZ R17, R204, R17, !PT ;  /* 0x00000011cc117209 */ /* 0x000fe40007810000 */
[----:B------:R-:W-:Y:S02]  /*6f50*/  ISETP.GE.AND P3, PT, R3, R2, PT ;  /* 0x000000020300720c */ /* 0x000fe40003f66270 */
[----:B------:R-:W-:Y:S02]  /*6f60*/  FSEL R196, R74, -INF , !P2 ;  /* 0xff8000004ac47808 */ /* 0x000fe40005000000 */
[----:B------:R-:W-:-:S02]  /*6f70*/  FMNMX.FTZ R15, R198, R15, !PT ;  /* 0x0000000fc60f7209 */ /* 0x000fc40007810000 */
[----:B------:R-:W-:Y:S02]  /*6f80*/  FMNMX.FTZ R13, R202, R17, !PT ;  /* 0x00000011ca0d7209 */ /* 0x000fe40007810000 */
[----:B------:R-:W-:Y:S02]  /*6f90*/  FSEL R192, R75, -INF , !P3 ;  /* 0xff8000004bc07808 */ /* 0x000fe40005800000 */
[----:B------:R-:W-:Y:S01]  /*6fa0*/  FMNMX.FTZ R15, R196, R15, !PT ;  /* 0x0000000fc40f7209 */ /* 0x000fe20007810000 */
[----:B------:R-:W1:Y:S03]  /*6fb0*/  SHFL.BFLY PT, R20, R13, 0x2, 0x1f ;  /* 0x0c401f000d147f89 */ /* 0x000e6600000e0000 */
[----:B------:R-:W-:-:S05]  /*6fc0*/  FMNMX.FTZ R22, R192, R15, !PT ;  /* 0x0000000fc0167209 */ /* 0x000fca0007810000 */
[----:B------:R-:W2:Y:S01]  /*6fd0*/  SHFL.BFLY PT, R3, R22, 0x2, 0x1f ;  /* 0x0c401f0016037f89 */ /* 0x000ea200000e0000 */
[----:B-1----:R-:W-:-:S05]  /*6fe0*/  FMNMX.FTZ R13, R13, R20, !PT ;  /* 0x000000140d0d7209 */ /* 0x002fca0007810000 */
[----:B------:R-:W1:Y:S01]  /*6ff0*/  SHFL.BFLY PT, R164, R13, 0x1, 0x1f ;  /* 0x0c201f000da47f89 */ /* 0x000e6200000e0000 */
[----:B--2---:R-:W-:-:S05]  /*7000*/  FMNMX.FTZ R20, R22, R3, !PT ;  /* 0x0000000316147209 */ /* 0x004fca0007810000 */
[----:B------:R-:W2:Y:S01]  /*7010*/  SHFL.BFLY PT, R3, R20, 0x1, 0x1f ;  /* 0x0c201f0014037f89 */ /* 0x000ea200000e0000 */
[----:B-1----:R-:W-:-:S04]  /*7020*/  FMNMX.FTZ R164, R13, R164, !PT ;  /* 0x000000a40da47209 */ /* 0x002fc80007810000 */
[C---:B------:R-:W-:Y:S01]  /*7030*/  FSETP.NEU.FTZ.AND P2, PT, R164.reuse, -INF , PT ;  /* 0xff800000a400780b */ /* 0x040fe20003f5d000 */
[----:B------:R-:W-:Y:S01]  /*7040*/  FMUL.FTZ R197, R164, UR21 ;  /* 0x00000015a4c57c20 */ /* 0x000fe20008410000 */
[----:B--2---:R-:W-:-:S04]  /*7050*/  FMNMX.FTZ R3, R20, R3, !PT ;  /* 0x0000000314037209 */ /* 0x004fc80007810000 */
[----:B------:R-:W-:Y:S01]  /*7060*/  FSEL R197, R197, RZ, P2 ;  /* 0x000000ffc5c57208 */ /* 0x000fe20001000000 */
[----:B------:R-:W-:Y:S01]  /*7070*/  LDSM.16.MT88.4 R20, [R228+0x10800] ;  /* 0x01080000e414783b */ /* 0x000fe20000004200 */
[C---:B------:R-:W-:Y:S01]  /*7080*/  FSETP.NEU.FTZ.AND P2, PT, R3.reuse, -INF , PT ;  /* 0xff8000000300780b */ /* 0x040fe20003f5d000 */
[----:B------:R-:W-:Y:S02]  /*7090*/  FMUL.FTZ R191, R3, UR21 ;  /* 0x0000001503bf7c20 */ /* 0x000fe40008410000 */
[--C-:B------:R-:W-:Y:S01]  /*70a0*/  FFMA.FTZ R183, R40, UR21, -R197.reuse ;  /* 0x0000001528b77c23 */ /* 0x100fe200080108c5 */
[--C-:B------:R-:W-:Y:S01]  /*70b0*/  FFMA.FTZ R182, R38, UR21, -R197.reuse ;  /* 0x0000001526b67c23 */ /* 0x100fe200080108c5 */
[--C-:B------:R-:W-:Y:S01]  /*70c0*/  FFMA.FTZ R181, R36, UR21, -R197.reuse ;  /* 0x0000001524b57c23 */ /* 0x100fe200080108c5 */
[----:B------:R-:W-:Y:S01]  /*70d0*/  FSEL R191, R191, RZ, P2 ;  /* 0x000000ffbfbf7208 */ /* 0x000fe20001000000 */
[--C-:B------:R-:W-:Y:S01]  /*70e0*/  FFMA.FTZ R178, R16, UR21, -R197.reuse ;  /* 0x0000001510b27c23 */ /* 0x100fe200080108c5 */
[----:B------:R-:W1:Y:S01]  /*70f0*/  LDSM.16.MT88.4 R36, [R228+0x10000] ;  /* 0x01000000e424783b */ /* 0x000e620000004200 */
[----:B------:R-:W-:Y:S01]  /*7100*/  MUFU.EX2 R183, R183 ;  /* 0x000000b700b77308 */ /* 0x000fe20000000800 */
[----:B------:R-:W-:Y:S01]  /*7110*/  FFMA.FTZ R177, R32, UR21, -R197 ;  /* 0x0000001520b17c23 */ /* 0x000fe200080108c5 */
[--C-:B------:R-:W-:Y:S01]  /*7120*/  FFMA.FTZ R184, R42, UR21, -R191.reuse ;  /* 0x000000152ab87c23 */ /* 0x100fe200080108bf */
[--C-:B------:R-:W-:Y:S01]  /*7130*/  FFMA.FTZ R185, R18, UR21, -R191.reuse ;  /* 0x0000001512b97c23 */ /* 0x100fe200080108bf */
[--C-:B------:R-:W-:Y:S01]  /*7140*/  FFMA.FTZ R180, R14, UR21, -R191.reuse ;  /* 0x000000150eb47c23 */ /* 0x100fe200080108bf */
[----:B------:R-:W-:Y:S01]  /*7150*/  FFMA.FTZ R179, R12, UR21, -R191 ;  /* 0x000000150cb37c23 */ /* 0x000fe200080108bf */
[----:B------:R-:W2:Y:S01]  /*7160*/  LDSM.16.MT88.4 R16, [R226+0x10800] ;  /* 0x01080000e210783b */ /* 0x000ea20000004200 */
[--C-:B------:R-:W-:Y:S01]  /*7170*/  FFMA.FTZ R176, R10, UR21, -R197.reuse ;  /* 0x000000150ab07c23 */ /* 0x100fe200080108c5 */
[----:B------:R-:W3:Y:S01]  /*7180*/  MUFU.EX2 R182, R182 ;  /* 0x000000b600b67308 */ /* 0x000ee20000000800 */
[--C-:B------:R-:W-:Y:S01]  /*7190*/  FFMA.FTZ R174, R28, UR21, -R197.reuse ;  /* 0x000000151cae7c23 */ /* 0x100fe200080108c5 */
[----:B------:R-:W-:Y:S01]  /*71a0*/  FFMA.FTZ R169, R8, UR21, -R197 ;  /* 0x0000001508a97c23 */ /* 0x000fe200080108c5 */
[--C-:B------:R-:W-:Y:S01]  /*71b0*/  FFMA.FTZ R175, R34, UR21, -R191.reuse ;  /* 0x0000001522af7c23 */ /* 0x100fe200080108bf */
[--C-:B------:R-:W-:Y:S01]  /*71c0*/  FFMA.FTZ R172, R6, UR21, -R191.reuse ;  /* 0x0000001506ac7c23 */ /* 0x100fe200080108bf */
[--C-:B------:R-:W-:Y:S01]  /*71d0*/  FFMA.FTZ R173, R30, UR21, -R191.reuse ;  /* 0x000000151ead7c23 */ /* 0x100fe200080108bf */
[----:B------:R-:W-:Y:S01]  /*71e0*/  FFMA.FTZ R0, R4, UR21, -R191 ;  /* 0x0000001504007c23 */ /* 0x000fe200080108bf */
[----:B------:R-:W4:Y:S01]  /*71f0*/  LDSM.16.MT88.4 R12, [R225+0x10800] ;  /* 0x01080000e10c783b */ /* 0x000f220000004200 */
[----:B------:R-:W-:Y:S01]  /*7200*/  MUFU.EX2 R181, R181 ;  /* 0x000000b500b57308 */ /* 0x000fe20000000800 */
[--C-:B------:R-:W-:Y:S01]  /*7210*/  FFMA.FTZ R186, R186, UR21, -R197.reuse ;  /* 0x00000015baba7c23 */ /* 0x100fe200080108c5 */
[--C-:B------:R-:W-:Y:S01]  /*7220*/  FFMA.FTZ R187, R252, UR21, -R197.reuse ;  /* 0x00000015fcbb7c23 */ /* 0x100fe200080108c5 */
[----:B------:R-:W5:Y:S01]  /*7230*/  LDSM.16.MT88.4 R8, [R224+0x10800] ;  /* 0x01080000e008783b */ /* 0x000f620000004200 */
[--C-:B------:R-:W-:Y:S01]  /*7240*/  FFMA.FTZ R188, R188, UR21, -R197.reuse ;  /* 0x00000015bcbc7c23 */ /* 0x100fe200080108c5 */
[----:B------:R-:W-:Y:S01]  /*7250*/  FFMA.FTZ R189, R250, UR21, -R197 ;  /* 0x00000015fabd7c23 */ /* 0x000fe200080108c5 */
[--C-:B------:R-:W-:Y:S01]  /*7260*/  FFMA.FTZ R190, R190, UR21, -R191.reuse ;  /* 0x00000015bebe7c23 */ /* 0x100fe200080108bf */
[----:B------:R-:W-:Y:S01]  /*7270*/  LDSM.16.MT88.4 R28, [R224+0x12800] ;  /* 0x01280000e01c783b */ /* 0x000fe20000004200 */
[----:B------:R-:W1:Y:S01]  /*7280*/  MUFU.EX2 R178, R178 ;  /* 0x000000b200b27308 */ /* 0x000e620000000800 */
[----:B---3--:R-:W-:Y:S01]  /*7290*/  F2FP.BF16.F32.PACK_AB R148, R182, R183 ;  /* 0x000000b7b694723e */ /* 0x008fe200000010ff */
[--C-:B------:R-:W-:Y:S01]  /*72a0*/  FFMA.FTZ R193, R246, UR21, -R191.reuse ;  /* 0x00000015f6c17c23 */ /* 0x100fe200080108bf */
[----:B------:R-:W-:Y:S01]  /*72b0*/  LDSM.16.MT88.4 R32, [R228+0x12800] ;  /* 0x01280000e420783b */ /* 0x000fe20000004200 */
[--C-:B------:R-:W-:Y:S01]  /*72c0*/  FFMA.FTZ R194, R194, UR21, -R191.reuse ;  /* 0x00000015c2c27c23 */ /* 0x100fe200080108bf */
[----:B------:R-:W-:Y:S01]  /*72d0*/  FFMA.FTZ R195, R244, UR21, -R191 ;  /* 0x00000015f4c37c23 */ /* 0x000fe200080108bf */
[--C-:B------:R-:W-:Y:S01]  /*72e0*/  FFMA.FTZ R199, R242, UR21, -R197.reuse ;  /* 0x00000015f2c77c23 */ /* 0x100fe200080108c5 */
[--C-:B------:R-:W-:Y:S01]  /*72f0*/  FFMA.FTZ R206, R206, UR21, -R197.reuse ;  /* 0x00000015cece7c23 */ /* 0x100fe200080108c5 */
[----:B------:R-:W-:Y:S01]  /*7300*/  MUFU.EX2 R184, R184 ;  /* 0x000000b800b87308 */ /* 0x000fe20000000800 */
[--C-:B------:R-:W-:Y:S01]  /*7310*/  FFMA.FTZ R201, R204, UR21, -R197.reuse ;  /* 0x00000015ccc97c23 */ /* 0x100fe200080108c5 */
[----:B------:R-:W-:Y:S01]  /*7320*/  FFMA.FTZ R202, R202, UR21, -R197 ;  /* 0x00000015caca7c23 */ /* 0x000fe200080108c5 */
[--C-:B------:R-:W-:Y:S01]  /*7330*/  FFMA.FTZ R197, R200, UR21, -R191.reuse ;  /* 0x00000015c8c57c23 */ /* 0x100fe200080108bf */
[--C-:B------:R-:W-:Y:S01]  /*7340*/  FFMA.FTZ R198, R198, UR21, -R191.reuse ;  /* 0x00000015c6c67c23 */ /* 0x100fe200080108bf */
[--C-:B------:R-:W-:Y:S01]  /*7350*/  FFMA.FTZ R196, R196, UR21, -R191.reuse ;  /* 0x00000015c4c47c23 */ /* 0x100fe200080108bf */
[----:B------:R-:W-:Y:S01]  /*7360*/  FFMA.FTZ R245, R192, UR21, -R191 ;  /* 0x00000015c0f57c23 */ /* 0x000fe200080108bf */
[----:B------:R-:W-:Y:S01]  /*7370*/  FADD.FTZ R182, R183, R182 ;  /* 0x000000b6b7b67221 */ /* 0x000fe20000010000 */
[----:B------:R-:W3:Y:S01]  /*7380*/  MUFU.EX2 R185, R185 ;  /* 0x000000b900b97308 */ /* 0x000ee20000000800 */
[----:B-1----:R-:W-:-:S02]  /*7390*/  F2FP.BF16.F32.PACK_AB R150, R178, R181 ;  /* 0x000000b5b296723e */ /* 0x002fc400000010ff */
[----:B------:R-:W-:Y:S01]  /*73a0*/  FADD.FTZ R181, R181, R182 ;  /* 0x000000b6b5b57221 */ /* 0x000fe20000010000 */
[----:B------:R-:W-:-:S03]  /*73b0*/  LEA R244, P2, R165, UR4, 0x1 ;  /* 0x00000004a5f47c11 */ /* 0x000fc6000f8408ff */
[----:B------:R-:W-:Y:S01]  /*73c0*/  FADD.FTZ R178, R178, R181 ;  /* 0x000000b5b2b27221 */ /* 0x000fe20000010000 */
[----:B------:R-:W-:Y:S01]  /*73d0*/  MUFU.EX2 R180, R180 ;  /* 0x000000b400b47308 */ /* 0x000fe20000000800 */
[----:B------:R-:W-:-:S07]  /*73e0*/  LEA.HI.X R243, R165, UR5, R166, 0x1, P2 ;  /* 0x00000005a5f37c11 */ /* 0x000fce00090f0ca6 */
[----:B------:R-:W1:Y:S01]  /*73f0*/  MUFU.EX2 R179, R179 ;  /* 0x000000b300b37308 */ /* 0x000e620000000800 */
[----:B---3--:R-:W-:Y:S01]  /*7400*/  F2FP.BF16.F32.PACK_AB R149, R185, R184 ;  /* 0x000000b8b995723e */ /* 0x008fe200000010ff */
[----:B------:R-:W-:-:S06]  /*7410*/  FADD.FTZ R185, R184, R185 ;  /* 0x000000b9b8b97221 */ /* 0x000fcc0000010000 */
[----:B------:R-:W-:Y:S08]  /*7420*/  MUFU.EX2 R177, R177 ;  /* 0x000000b100b17308 */ /* 0x000ff00000000800 */
[----:B------:R-:W3:Y:S01]  /*7430*/  MUFU.EX2 R176, R176 ;  /* 0x000000b000b07308 */ /* 0x000ee20000000800 */
[----:B-1----:R-:W-:-:S07]  /*7440*/  F2FP.BF16.F32.PACK_AB R151, R179, R180 ;  /* 0x000000b4b397723e */ /* 0x002fce00000010ff */
[C---:B------:R-:W-:Y:S01]  /*7450*/  HMMA.16816.F32.BF16 R40, R148.reuse, R44, RZ ;  /* 0x0000002c9428723c */ /* 0x040fe200000418ff */
[----:B------:R-:W-:Y:S05]  /*7460*/  MUFU.EX2 R174, R174 ;  /* 0x000000ae00ae7308 */ /* 0x000fea0000000800 */
[----:B------:R-:W-:Y:S03]  /*7470*/  HMMA.16816.F32.BF16 R44, R148, R46, RZ ;  /* 0x0000002e942c723c */ /* 0x000fe600000418ff */
[----:B------:R-:W1:Y:S01]  /*7480*/  MUFU.EX2 R169, R169 ;  /* 0x000000a900a97308 */ /* 0x000e620000000800 */
[----:B---3--:R-:W-:-:S02]  /*7490*/  F2FP.BF16.F32.PACK_AB R4, R176, R177 ;  /* 0x000000b1b004723e */ /* 0x008fc400000010ff */
[C---:B------:R-:W-:Y:S05]  /*74a0*/  HMMA.16816.F32.BF16 R160, R148.reuse, R36, RZ ;  /* 0x0000002494a0723c */ /* 0x040fea00000418ff */
[----:B------:R-:W-:Y:S01]  /*74b0*/  MUFU.EX2 R175, R175 ;  /* 0x000000af00af7308 */ /* 0x000fe20000000800 */
[C---:B------:R-:W-:Y:S06]  /*74c0*/  HMMA.16816.F32.BF16 R48, R148.reuse, R52, RZ ;  /* 0x000000349430723c */ /* 0x040fec00000418ff */
[----:B------:R-:W-:Y:S01]  /*74d0*/  HMMA.16816.F32.BF16 R56, R148, R60, RZ ;  /* 0x0000003c9438723c */ /* 0x000fe200000418ff */
[----:B------:R-:W3:Y:S01]  /*74e0*/  MUFU.EX2 R172, R172 ;  /* 0x000000ac00ac7308 */ /* 0x000ee20000000800 */
[----:B-1----:R-:W-:-:S04]  /*74f0*/  F2FP.BF16.F32.PACK_AB R6, R169, R174 ;  /* 0x000000aea906723e */ /* 0x002fc800000010ff */
[C---:B------:R-:W-:Y:S03]  /*7500*/  HMMA.16816.F32.BF16 R36, R148.reuse, R38, RZ ;  /* 0x000000269424723c */ /* 0x040fe600000418ff */
[----:B------:R-:W-:Y:S03]  /*7510*/  MUFU.EX2 R173, R173 ;  /* 0x000000ad00ad7308 */ /* 0x000fe60000000800 */
[C---:B------:R-:W-:Y:S05]  /*7520*/  HMMA.16816.F32.BF16 R52, R148.reuse, R54, RZ ;  /* 0x000000369434723c */ /* 0x040fea00000418ff */
[----:B------:R-:W1:Y:S01]  /*7530*/  MUFU.EX2 R0, R0 ;  /* 0x0000000000007308 */ /* 0x000e620000000800 */
[----:B---3--:R-:W-:Y:S01]  /*7540*/  F2FP.BF16.F32.PACK_AB R5, R172, R175 ;  /* 0x000000afac05723e */ /* 0x008fe200000010ff */
[C---:B------:R-:W-:Y:S06]  /*7550*/  HMMA.16816.F32.BF16 R60, R148.reuse, R62, RZ ;  /* 0x0000003e943c723c */ /* 0x040fec00000418ff */
[C---:B------:R-:W-:Y:S01]  /*7560*/  HMMA.16816.F32.BF16 R80, R148.reuse, R84, RZ ;  /* 0x000000549450723c */ /* 0x040fe200000418ff */
[----:B------:R-:W-:Y:S05]  /*7570*/  MUFU.EX2 R186, R186 ;  /* 0x000000ba00ba7308 */ /* 0x000fea0000000800 */
[----:B------:R-:W-:Y:S01]  /*7580*/  HMMA.16816.F32.BF16 R84, R148, R86, RZ ;  /* 0x000000569454723c */ /* 0x000fe200000418ff */
[----:B-1----:R-:W-:-:S02]  /*7590*/  F2FP.BF16.F32.PACK_AB R7, R0, R173 ;  /* 0x000000ad0007723e */ /* 0x002fc400000010ff */
[----:B------:R-:W1:Y:S03]  /*75a0*/  MUFU.EX2 R187, R187 ;  /* 0x000000bb00bb7308 */ /* 0x000e660000000800 */
[----:B------:R-:W-:Y:S06]  /*75b0*/  HMMA.16816.F32.BF16 R72, R148, R76, RZ ;  /* 0x0000004c9448723c */ /* 0x000fec00000418ff */
[C---:B--2---:R-:W-:Y:S01]  /*75c0*/  HMMA.16816.F32.BF16 R40, R4.reuse, R16, R40 ;  /* 0x000000100428723c */ /* 0x044fe20000041828 */
[----:B------:R-:W-:Y:S05]  /*75d0*/  MUFU.EX2 R188, R188 ;  /* 0x000000bc00bc7308 */ /* 0x000fea0000000800 */
[C---:B------:R-:W-:Y:S01]  /*75e0*/  HMMA.16816.F32.BF16 R44, R4.reuse, R18, R44 ;  /* 0x00000012042c723c */ /* 0x040fe2000004182c */
[----:B------:R-:W2:Y:S02]  /*75f0*/  LDSM.16.MT88.4 R16, [R225+0x12800] ;  /* 0x01280000e110783b */ /* 0x000ea40000004200 */
[----:B------:R-:W3:Y:S03]  /*7600*/  MUFU.EX2 R189, R189 ;  /* 0x000000bd00bd7308 */ /* 0x000ee60000000800 */
[C---:B------:R-:W-:Y:S05]  /*7610*/  HMMA.16816.F32.BF16 R160, R4.reuse, R20, R160 ;  /* 0x0000001404a0723c */ /* 0x040fea00000418a0 */
[----:B------:R-:W-:Y:S01]  /*7620*/  MUFU.EX2 R190, R190 ;  /* 0x000000be00be7308 */ /* 0x000fe20000000800 */
[C---:B------:R-:W-:Y:S01]  /*7630*/  HMMA.16816.F32.BF16 R36, R4.reuse, R22, R36 ;  /* 0x000000160424723c */ /* 0x040fe20000041824 */
[----:B------:R-:W1:Y:S05]  /*7640*/  LDSM.16.MT88.4 R20, [R226+0x12800] ;  /* 0x01280000e214783b */ /* 0x000e6a0000004200 */
[C---:B----4-:R-:W-:Y:S01]  /*7650*/  HMMA.16816.F32.BF16 R48, R4.reuse, R12, R48 ;  /* 0x0000000c0430723c */ /* 0x050fe20000041830 */
[----:B------:R-:W4:Y:S05]  /*7660*/  MUFU.EX2 R193, R193 ;  /* 0x000000c100c17308 */ /* 0x000f2a0000000800 */
[C---:B------:R-:W-:Y:S01]  /*7670*/  HMMA.16816.F32.BF16 R52, R4.reuse, R14, R52 ;  /* 0x0000000e0434723c */ /* 0x040fe20000041834 */
[----:B------:R-:W3:Y:S02]  /*7680*/  LDSM.16.MT88.4 R12, [R228+0x14800] ;  /* 0x01480000e40c783b */ /* 0x000ee40000004200 */
[----:B------:R-:W-:Y:S03]  /*7690*/  MUFU.EX2 R194, R194 ;  /* 0x000000c200c27308 */ /* 0x000fe60000000800 */
[C---:B-----5:R-:W-:Y:S05]  /*76a0*/  HMMA.16816.F32.BF16 R56, R4.reuse, R8, R56 ;  /* 0x000000080438723c */ /* 0x060fea0000041838 */
[----:B------:R-:W5:Y:S01]  /*76b0*/  MUFU.EX2 R195, R195 ;  /* 0x000000c300c37308 */ /* 0x000f620000000800 */
[C---:B------:R-:W-:Y:S01]  /*76c0*/  HMMA.16816.F32.BF16 R60, R4.reuse, R10, R60 ;  /* 0x0000000a043c723c */ /* 0x040fe2000004183c */
[----:B------:R-:W4:Y:S05]  /*76d0*/  LDSM.16.MT88.4 R8, [R226+0x14800] ;  /* 0x01480000e208783b */ /* 0x000f2a0000004200 */
[C---:B--2---:R-:W-:Y:S01]  /*76e0*/  HMMA.16816.F32.BF16 R80, R4.reuse, R16, R80 ;  /* 0x000000100450723c */ /* 0x044fe20000041850 */
[----:B------:R-:W-:Y:S05]  /*76f0*/  MUFU.EX2 R199, R199 ;  /* 0x000000c700c77308 */ /* 0x000fea0000000800 */
[----:B------:R-:W-:Y:S01]  /*7700*/  HMMA.16816.F32.BF16 R84, R4, R18, R84 ;  /* 0x000000120454723c */ /* 0x000fe20000041854 */
[----:B------:R-:W2:Y:S02]  /*7710*/  LDSM.16.MT88.4 R16, [R228+0x16800] ;  /* 0x01680000e410783b */ /* 0x000ea40000004200 */
[----:B------:R-:W5:Y:S03]  /*7720*/  MUFU.EX2 R206, R206 ;  /* 0x000000ce00ce7308 */ /* 0x000f660000000800 */
[C---:B------:R-:W-:Y:S05]  /*7730*/  HMMA.16816.F32.BF16 R88, R148.reuse, R92, RZ ;  /* 0x0000005c9458723c */ /* 0x040fea00000418ff */
[----:B------:R-:W-:Y:S01]  /*7740*/  MUFU.EX2 R201, R201 ;  /* 0x000000c900c97308 */ /* 0x000fe20000000800 */
[C---:B------:R-:W-:Y:S06]  /*7750*/  HMMA.16816.F32.BF16 R96, R148.reuse, R100, RZ ;  /* 0x000000649460723c */ /* 0x040fec00000418ff */
[C---:B------:R-:W-:Y:S01]  /*7760*/  HMMA.16816.F32.BF16 R104, R148.reuse, R108, RZ ;  /* 0x0000006c9468723c */ /* 0x040fe200000418ff */
[----:B------:R-:W5:Y:S05]  /*7770*/  MUFU.EX2 R202, R202 ;  /* 0x000000ca00ca7308 */ /* 0x000f6a0000000800 */
[C---:B------:R-:W-:Y:S03]  /*7780*/  HMMA.16816.F32.BF16 R76, R148.reuse, R78, RZ ;  /* 0x0000004e944c723c */ /* 0x040fe600000418ff */
[----:B------:R-:W-:Y:S03]  /*7790*/  MUFU.EX2 R197, R197 ;  /* 0x000000c500c57308 */ /* 0x000fe60000000800 */
[C---:B------:R-:W-:Y:S05]  /*77a0*/  HMMA.16816.F32.BF16 R92, R148.reuse, R94, RZ ;  /* 0x0000005e945c723c */ /* 0x040fea00000418ff */
[----:B------:R-:W5:Y:S01]  /*77b0*/  MUFU.EX2 R198, R198 ;  /* 0x000000c600c67308 */ /* 0x000f620000000800 */
[C---:B------:R-:W-:Y:S06]  /*77c0*/  HMMA.16816.F32.BF16 R100, R148.reuse, R102, RZ ;  /* 0x000000669464723c */ /* 0x040fec00000418ff */
[C---:B------:R-:W-:Y:S01]  /*77d0*/  HMMA.16816.F32.BF16 R108, R148.reuse, R110, RZ ;  /* 0x0000006e946c723c */ /* 0x040fe200000418ff */
[----:B------:R-:W-:Y:S05]  /*77e0*/  MUFU.EX2 R196, R196 ;  /* 0x000000c400c47308 */ /* 0x000fea0000000800 */
[C---:B------:R-:W-:Y:S03]  /*77f0*/  HMMA.16816.F32.BF16 R128, R148.reuse, R132, RZ ;  /* 0x000000849480723c */ /* 0x040fe600000418ff */
[----:B------:R-:W5:Y:S03]  /*7800*/  MUFU.EX2 R245, R245 ;  /* 0x000000f500f57308 */ /* 0x000f660000000800 */
[C---:B------:R-:W-:Y:S06]  /*7810*/  HMMA.16816.F32.BF16 R132, R148.reuse, R134, RZ ;  /* 0x000000869484723c */ /* 0x040fec00000418ff */
        /* <DEDUP_REMOVED lines=11> */
[----:B------:R-:W-:Y:S01]  /*78d0*/  HMMA.16816.F32.BF16 R148, R148, R26, RZ ;  /* 0x0000001a9494723c */ /* 0x000fe200000418ff */
[----:B------:R-:W5:Y:S05]  /*78e0*/  LDSM.16.MT88.4 R24, [R225+0x14800] ;  /* 0x01480000e118783b */ /* 0x000f6a0000004200 */
[C---:B-1----:R-:W-:Y:S06]  /*78f0*/  HMMA.16816.F32.BF16 R72, R4.reuse, R20, R72 ;  /* 0x000000140448723c */ /* 0x042fec0000041848 */
[C---:B------:R-:W-:Y:S01]  /*7900*/  HMMA.16816.F32.BF16 R76, R4.reuse, R22, R76 ;  /* 0x00000016044c723c */ /* 0x040fe2000004184c */
[----:B------:R-:W1:Y:S05]  /*7910*/  LDSM.16.MT88.4 R20, [R224+0x14800] ;  /* 0x01480000e014783b */ /* 0x000e6a0000004200 */
[C---:B------:R-:W-:Y:S06]  /*7920*/  HMMA.16816.F32.BF16 R88, R4.reuse, R28, R88 ;  /* 0x0000001c0458723c */ /* 0x040fec0000041858 */
[C---:B------:R-:W-:Y:S01]  /*7930*/  HMMA.16816.F32.BF16 R92, R4.reuse, R30, R92 ;  /* 0x0000001e045c723c */ /* 0x040fe2000004185c */
[----:B------:R-:W-:Y:S05]  /*7940*/  LDSM.16.MT88.4 R28, [R224+0x16800] ;  /* 0x01680000e01c783b */ /* 0x000fea0000004200 */
[C---:B---3--:R-:W-:Y:S06]  /*7950*/  HMMA.16816.F32.BF16 R96, R4.reuse, R12, R96 ;  /* 0x0000000c0460723c */ /* 0x048fec0000041860 */
[C---:B------:R-:W-:Y:S01]  /*7960*/  HMMA.16816.F32.BF16 R100, R4.reuse, R14, R100 ;  /* 0x0000000e0464723c */ /* 0x040fe20000041864 */
[----:B------:R-:W3:Y:S05]  /*7970*/  LDSM.16.MT88.4 R12, [R226+0x16800] ;  /* 0x01680000e20c783b */ /* 0x000eea0000004200 */
[C---:B----4-:R-:W-:Y:S06]  /*7980*/  HMMA.16816.F32.BF16 R104, R4.reuse, R8, R104 ;  /* 0x000000080468723c */ /* 0x050fec0000041868 */
[C---:B------:R-:W-:Y:S01]  /*7990*/  HMMA.16816.F32.BF16 R108, R4.reuse, R10, R108 ;  /* 0x0000000a046c723c */ /* 0x040fe2000004186c */
[----:B------:R-:W4:Y:S05]  /*79a0*/  LDSM.16.MT88.4 R8, [R225+0x16800] ;  /* 0x01680000e108783b */ /* 0x000f2a0000004200 */
[C---:B--2---:R-:W-:Y:S06]  /*79b0*/  HMMA.16816.F32.BF16 R128, R4.reuse, R16, R128 ;  /* 0x000000100480723c */ /* 0x044fec0000041880 */
[C---:B------:R-:W-:Y:S01]  /*79c0*/  HMMA.16816.F32.BF16 R132, R4.reuse, R18, R132 ;  /* 0x000000120484723c */ /* 0x040fe20000041884 */
[----:B------:R-:W2:Y:S05]  /*79d0*/  LDSM.16.MT88.4 R16, [R226+0x11000] ;  /* 0x01100000e210783b */ /* 0x000eaa0000004200 */
[C---:B------:R-:W-:Y:S06]  /*79e0*/  HMMA.16816.F32.BF16 R64, R4.reuse, R32, R64 ;  /* 0x000000200440723c */ /* 0x040fec0000041840 */
[C---:B------:R-:W-:Y:S01]  /*79f0*/  HMMA.16816.F32.BF16 R68, R4.reuse, R34, R68 ;  /* 0x000000220444723c */ /* 0x040fe20000041844 */
[----:B------:R-:W-:Y:S05]  /*7a00*/  LDSM.16.MT88.4 R32, [R226+0x13000] ;  /* 0x01300000e220783b */ /* 0x000fea0000004200 */
[C---:B-----5:R-:W-:Y:S06]  /*7a10*/  HMMA.16816.F32.BF16 R112, R4.reuse, R24, R112 ;  /* 0x000000180470723c */ /* 0x060fec0000041870 */
[C---:B------:R-:W-:Y:S01]  /*7a20*/  HMMA.16816.F32.BF16 R116, R4.reuse, R26, R116 ;  /* 0x0000001a0474723c */ /* 0x040fe20000041874 */
[----:B------:R-:W-:Y:S05]  /*7a30*/  LDSM.16.MT88.4 R24, [R228+0x11000] ;  /* 0x01100000e418783b */ /* 0x000fea0000004200 */
[C---:B-1----:R-:W-:Y:S06]  /*7a40*/  HMMA.16816.F32.BF16 R120, R4.reuse, R20, R120 ;  /* 0x000000140478723c */ /* 0x042fec0000041878 */
[C---:B------:R-:W-:Y:S01]  /*7a50*/  HMMA.16816.F32.BF16 R124, R4.reuse, R22, R124 ;  /* 0x00000016047c723c */ /* 0x040fe2000004187c */
[----:B------:R-:W-:Y:S05]  /*7a60*/  LDSM.16.MT88.4 R20, [R225+0x11000] ;  /* 0x01100000e114783b */ /* 0x000fea0000004200 */
[C---:B---3--:R-:W-:Y:S06]  /*7a70*/  HMMA.16816.F32.BF16 R136, R4.reuse, R12, R136 ;  /* 0x0000000c0488723c */ /* 0x048fec0000041888 */
[C---:B------:R-:W-:Y:S01]  /*7a80*/  HMMA.16816.F32.BF16 R156, R4.reuse, R14, R156 ;  /* 0x0000000e049c723c */ /* 0x040fe2000004189c */
[----:B------:R-:W1:Y:S05]  /*7a90*/  LDSM.16.MT88.4 R12, [R224+0x11000] ;  /* 0x01100000e00c783b */ /* 0x000e6a0000004200 */
[C---:B----4-:R-:W-:Y:S06]  /*7aa0*/  HMMA.16816.F32.BF16 R140, R4.reuse, R8, R140 ;  /* 0x00000008048c723c */ /* 0x050fec000004188c */
[C---:B------:R-:W-:Y:S01]  /*7ab0*/  HMMA.16816.F32.BF16 R152, R4.reuse, R10, R152 ;  /* 0x0000000a0498723c */ /* 0x040fe20000041898 */
[----:B------:R-:W3:Y:S05]  /*7ac0*/  LDSM.16.MT88.4 R8, [R228+0x13000] ;  /* 0x01300000e408783b */ /* 0x000eea0000004200 */
[C---:B------:R-:W-:Y:S06]  /*7ad0*/  HMMA.16816.F32.BF16 R144, R4.reuse, R28, R144 ;  /* 0x0000001c0490723c */ /* 0x040fec0000041890 */
[----:B------:R-:W-:Y:S01]  /*7ae0*/  HMMA.16816.F32.BF16 R148, R4, R30, R148 ;  /* 0x0000001e0494723c */ /* 0x000fe20000041894 */
[----:B------:R-:W-:Y:S06]  /*7af0*/  LDSM.16.MT88.4 R28, [R224+0x13000] ;  /* 0x01300000e01c783b */ /* 0x000fec0000004200 */
[----:B------:R-:W-:-:S02]  /*7b00*/  F2FP.BF16.F32.PACK_AB R4, R187, R186 ;  /* 0x000000babb04723e */ /* 0x000fc400000010ff */
[----:B------:R-:W-:Y:S02]  /*7b10*/  F2FP.BF16.F32.PACK_AB R6, R189, R188 ;  /* 0x000000bcbd06723e */ /* 0x000fe400000010ff */
[----:B------:R-:W-:Y:S02]  /*7b20*/  F2FP.BF16.F32.PACK_AB R5, R193, R190 ;  /* 0x000000bec105723e */ /* 0x000fe400000010ff */
[----:B------:R-:W-:-:S07]  /*7b30*/  F2FP.BF16.F32.PACK_AB R7, R195, R194 ;  /* 0x000000c2c307723e */ /* 0x000fce00000010ff */
[C---:B--2---:R-:W-:Y:S06]  /*7b40*/  HMMA.16816.F32.BF16 R40, R4.reuse, R16, R40 ;  /* 0x000000100428723c */ /* 0x044fec0000041828 */
[C---:B------:R-:W-:Y:S01]  /*7b50*/  HMMA.16816.F32.BF16 R44, R4.reuse, R18, R44 ;  /* 0x00000012042c723c */ /* 0x040fe2000004182c */
[----:B------:R-:W2:Y:S05]  /*7b60*/  LDSM.16.MT88.4 R16, [R225+0x13000] ;  /* 0x01300000e110783b */ /* 0x000eaa0000004200 */
[C---:B-1----:R-:W-:Y:S06]  /*7b70*/  HMMA.16816.F32.BF16 R56, R4.reuse, R12, R56 ;  /* 0x0000000c0438723c */ /* 0x042fec0000041838 */
[C---:B------:R-:W-:Y:S01]  /*7b80*/  HMMA.16816.F32.BF16 R60, R4.reuse, R14, R60 ;  /* 0x0000000e043c723c */ /* 0x040fe2000004183c */
[----:B------:R-:W1:Y:S05]  /*7b90*/  LDSM.16.MT88.4 R12, [R226+0x15000] ;  /* 0x01500000e20c783b */ /* 0x000e6a0000004200 */
[C---:B---3--:R-:W-:Y:S06]  /*7ba0*/  HMMA.16816.F32.BF16 R64, R4.reuse, R8, R64 ;  /* 0x000000080440723c */ /* 0x048fec0000041840 */
[C---:B------:R-:W-:Y:S01]  /*7bb0*/  HMMA.16816.F32.BF16 R68, R4.reuse, R10, R68 ;  /* 0x0000000a0444723c */ /* 0x040fe20000041844 */
[----:B------:R-:W3:Y:S05]  /*7bc0*/  LDSM.16.MT88.4 R8, [R225+0x15000] ;  /* 0x01500000e108783b */ /* 0x000eea0000004200 */
[C---:B------:R-:W-:Y:S06]  /*7bd0*/  HMMA.16816.F32.BF16 R160, R4.reuse, R24, R160 ;  /* 0x0000001804a0723c */ /* 0x040fec00000418a0 */
[C---:B------:R-:W-:Y:S01]  /*7be0*/  HMMA.16816.F32.BF16 R36, R4.reuse, R26, R36 ;  /* 0x0000001a0424723c */ /* 0x040fe20000041824 */
[----:B------:R-:W-:Y:S05]  /*7bf0*/  LDSM.16.MT88.4 R24, [R228+0x15000] ;  /* 0x01500000e418783b */ /* 0x000fea0000004200 */
[C---:B--2---:R-:W-:Y:S06]  /*7c00*/  HMMA.16816.F32.BF16 R80, R4.reuse, R16, R80 ;  /* 0x000000100450723c */ /* 0x044fec0000041850 */
[C---:B------:R-:W-:Y:S01]  /*7c10*/  HMMA.16816.F32.BF16 R84, R4.reuse, R18, R84 ;  /* 0x000000120454723c */ /* 0x040fe20000041854 */
[----:B------:R-:W2:Y:S05]  /*7c20*/  LDSM.16.MT88.4 R16, [R228+0x17000] ;  /* 0x01700000e410783b */ /* 0x000eaa0000004200 */
[C---:B------:R-:W-:Y:S06]  /*7c30*/  HMMA.16816.F32.BF16 R48, R4.reuse, R20, R48 ;  /* 0x000000140430723c */ /* 0x040fec0000041830 */
[C---:B------:R-:W-:Y:S01]  /*7c40*/  HMMA.16816.F32.BF16 R52, R4.reuse, R22, R52 ;  /* 0x000000160434723c */ /* 0x040fe20000041834 */
[----:B------:R-:W4:Y:S05]  /*7c50*/  LDSM.16.MT88.4 R20, [R224+0x15000] ;  /* 0x01500000e014783b */ /* 0x000f2a0000004200 */
[C---:B------:R-:W-:Y:S06]  /*7c60*/  HMMA.16816.F32.BF16 R72, R4.reuse, R32, R72 ;  /* 0x000000200448723c */ /* 0x040fec0000041848 */
[C---:B------:R-:W-:Y:S01]  /*7c70*/  HMMA.16816.F32.BF16 R76, R4.reuse, R34, R76 ;  /* 0x00000022044c723c */ /* 0x040fe2000004184c */
[----:B------:R-:W-:Y:S05]  /*7c80*/  LDSM.16.MT88.4 R32, [R224+0x17000] ;  /* 0x01700000e020783b */ /* 0x000fea0000004200 */
[C---:B-1----:R-:W-:Y:S06]  /*7c90*/  HMMA.16816.F32.BF16 R104, R4.reuse, R12, R104 ;  /* 0x0000000c0468723c */ /* 0x042fec0000041868 */
[C---:B------:R-:W-:Y:S01]  /*7ca0*/  HMMA.16816.F32.BF16 R108, R4.reuse, R14, R108 ;  /* 0x0000000e046c723c */ /* 0x040fe2000004186c */
[----:B------:R-:W1:Y:S05]  /*7cb0*/  LDSM.16.MT88.4 R12, [R226+0x17000] ;  /* 0x01700000e20c783b */ /* 0x000e6a0000004200 */
[C---:B---3--:R-:W-:Y:S06]  /*7cc0*/  HMMA.16816.F32.BF16 R112, R4.reuse, R8, R112 ;  /* 0x000000080470723c */ /* 0x048fec0000041870 */
[C---:B------:R-:W-:Y:S01]  /*7cd0*/  HMMA.16816.F32.BF16 R116, R4.reuse, R10, R116 ;  /* 0x0000000a0474723c */ /* 0x040fe20000041874 */
[----:B------:R-:W3:Y:S05]  /*7ce0*/  LDSM.16.MT88.4 R8, [R225+0x17000] ;  /* 0x01700000e108783b */ /* 0x000eea0000004200 */
[C---:B--2---:R-:W-:Y:S06]  /*7cf0*/  HMMA.16816.F32.BF16 R128, R4.reuse, R16, R128 ;  /* 0x000000100480723c */ /* 0x044fec0000041880 */
[C---:B------:R-:W-:Y:S01]  /*7d00*/  HMMA.16816.F32.BF16 R132, R4.reuse, R18, R132 ;  /* 0x000000120484723c */ /* 0x040fe20000041884 */
[----:B------:R-:W2:Y:S05]  /*7d10*/  LDSM.16.MT88.4 R16, [R228+0x11800] ;  /* 0x01180000e410783b */ /* 0x000eaa0000004200 */
[C---:B------:R-:W-:Y:S06]  /*7d20*/  HMMA.16816.F32.BF16 R88, R4.reuse, R28, R88 ;  /* 0x0000001c0458723c */ /* 0x040fec0000041858 */
[C---:B------:R-:W-:Y:S01]  /*7d30*/  HMMA.16816.F32.BF16 R92, R4.reuse, R30, R92 ;  /* 0x0000001e045c723c */ /* 0x040fe2000004185c */
[----:B------:R-:W-:Y:S05]  /*7d40*/  LDSM.16.MT88.4 R28, [R226+0x11800] ;  /* 0x01180000e21c783b */ /* 0x000fea0000004200 */
[C---:B------:R-:W-:Y:S06]  /*7d50*/  HMMA.16816.F32.BF16 R96, R4.reuse, R24, R96 ;  /* 0x000000180460723c */ /* 0x040fec0000041860 */
[C---:B------:R-:W-:Y:S01]  /*7d60*/  HMMA.16816.F32.BF16 R100, R4.reuse, R26, R100 ;  /* 0x0000001a0464723c */ /* 0x040fe20000041864 */
[----:B------:R-:W-:Y:S05]  /*7d70*/  LDSM.16.MT88.4 R24, [R225+0x11800] ;  /* 0x01180000e118783b */ /* 0x000fea0000004200 */
[C---:B----4-:R-:W-:Y:S06]  /*7d80*/  HMMA.16816.F32.BF16 R120, R4.reuse, R20, R120 ;  /* 0x000000140478723c */ /* 0x050fec0000041878 */
[C---:B------:R-:W-:Y:S01]  /*7d90*/  HMMA.16816.F32.BF16 R124, R4.reuse, R22, R124 ;  /* 0x00000016047c723c */ /* 0x040fe2000004187c */
[----:B------:R-:W4:Y:S05]  /*7da0*/  LDSM.16.MT88.4 R20, [R226+0x13800] ;  /* 0x01380000e214783b */ /* 0x000f2a0000004200 */
[C---:B-1----:R-:W-:Y:S06]  /*7db0*/  HMMA.16816.F32.BF16 R136, R4.reuse, R12, R136 ;  /* 0x0000000c0488723c */ /* 0x042fec0000041888 */
[C---:B------:R-:W-:Y:S01]  /*7dc0*/  HMMA.16816.F32.BF16 R156, R4.reuse, R14, R156 ;  /* 0x0000000e049c723c */ /* 0x040fe2000004189c */
[----:B------:R-:W1:Y:S05]  /*7dd0*/  LDSM.16.MT88.4 R12, [R224+0x11800] ;  /* 0x01180000e00c783b */ /* 0x000e6a0000004200 */
[C---:B---3--:R-:W-:Y:S06]  /*7de0*/  HMMA.16816.F32.BF16 R140, R4.reuse, R8, R140 ;  /* 0x00000008048c723c */ /* 0x048fec000004188c */
        /* <DEDUP_REMOVED lines=20> */
[----:B------:R-:W-:Y:S05]  /*7f30*/  LDSM.16.MT88.4 R8, [R224+0x15800] ;  /* 0x01580000e008783b */ /* 0x000fea0000004200 */
[C---:B--2---:R-:W-:Y:S06]  /*7f40*/  HMMA.16816.F32.BF16 R80, R4.reuse, R16, R80 ;  /* 0x000000100450723c */ /* 0x044fec0000041850 */
[C---:B------:R-:W-:Y:S01]  /*7f50*/  HMMA.16816.F32.BF16 R84, R4.reuse, R18, R84 ;  /* 0x000000120454723c */ /* 0x040fe20000041854 */
[----:B------:R-:W2:Y:S05]  /*7f60*/  LDSM.16.MT88.4 R16, [R226+0x17800] ;  /* 0x01780000e210783b */ /* 0x000eaa0000004200 */
[C---:B----4-:R-:W-:Y:S06]  /*7f70*/  HMMA.16816.F32.BF16 R128, R4.reuse, R20, R128 ;  /* 0x000000140480723c */ /* 0x050fec0000041880 */
[----:B------:R-:W-:Y:S01]  /*7f80*/  HMMA.16816.F32.BF16 R40, R4, R28, R40 ;  /* 0x0000001c0428723c */ /* 0x000fe20000041828 */
[----:B------:R-:W-:-:S04]  /*7f90*/  FADD.FTZ R20, R180, R185 ;  /* 0x000000b9b4147221 */ /* 0x000fc80000010000 */
[----:B------:R-:W-:Y:S01]  /*7fa0*/  FADD.FTZ R20, R179, R20 ;  /* 0x00000014b3147221 */ /* 0x000fe20000010000 */
[----:B------:R-:W-:Y:S01]  /*7fb0*/  HMMA.16816.F32.BF16 R44, R4, R30, R44 ;  /* 0x0000001e042c723c */ /* 0x000fe2000004182c */
[----:B------:R-:W3:Y:S02]  /*7fc0*/  LDSM.16.MT88.4 R28, [R226+0x15800] ;  /* 0x01580000e21c783b */ /* 0x000ee40000004200 */
[----:B------:R-:W-:-:S03]  /*7fd0*/  FADD.FTZ R175, R175, R20 ;  /* 0x00000014afaf7221 */ /* 0x000fc60000010000 */
[----:B------:R-:W-:Y:S01]  /*7fe0*/  HMMA.16816.F32.BF16 R48, R4, R24, R48 ;  /* 0x000000180430723c */ /* 0x000fe20000041830 */
[----:B------:R-:W-:-:S04]  /*7ff0*/  FADD.FTZ R172, R172, R175 ;  /* 0x000000afacac7221 */ /* 0x000fc80000010000 */
[----:B------:R-:W-:Y:S01]  /*8000*/  FADD.FTZ R173, R173, R172 ;  /* 0x000000acadad7221 */ /* 0x000fe20000010000 */
[----:B------:R-:W-:Y:S01]  /*8010*/  HMMA.16816.F32.BF16 R52, R4, R26, R52 ;  /* 0x0000001a0434723c */ /* 0x000fe20000041834 */
[----:B------:R-:W4:Y:S02]  /*8020*/  LDSM.16.MT88.4 R24, [R225+0x15800] ;  /* 0x01580000e118783b */ /* 0x000f240000004200 */
[----:B------:R-:W-:-:S03]  /*8030*/  FADD.FTZ R173, R0, R173 ;  /* 0x000000ad00ad7221 */ /* 0x000fc60000010000 */
[----:B-1----:R-:W-:Y:S01]  /*8040*/  HMMA.16816.F32.BF16 R96, R4, R12, R96 ;  /* 0x0000000c0460723c */ /* 0x002fe20000041860 */
[----:B------:R-:W-:-:S04]  /*8050*/  FADD.FTZ R190, R190, R173 ;  /* 0x000000adbebe7221 */ /* 0x000fc80000010000 */
[----:B------:R-:W-:Y:S01]  /*8060*/  FADD.FTZ R193, R193, R190 ;  /* 0x000000bec1c17221 */ /* 0x000fe20000010000 */
[----:B--2---:R-:W-:Y:S03]  /*8070*/  HMMA.16816.F32.BF16 R136, R4, R16, R136 ;  /* 0x000000100488723c */ /* 0x004fe60000041888 */
[----:B------:R-:W-:-:S03]  /*8080*/  FADD.FTZ R194, R194, R193 ;  /* 0x000000c1c2c27221 */ /* 0x000fc60000010000 */
[C---:B------:R-:W-:Y:S01]  /*8090*/  HMMA.16816.F32.BF16 R100, R4.reuse, R14, R100 ;  /* 0x0000000e0464723c */ /* 0x040fe20000041864 */
[----:B------:R-:W-:Y:S01]  /*80a0*/  FADD.FTZ R17, R177, R178 ;  /* 0x000000b2b1117221 */ /* 0x000fe20000010000 */
[----:B------:R-:W1:Y:S01]  /*80b0*/  LDSM.16.MT88.4 R12, [R225+0x17800] ;  /* 0x01780000e10c783b */ /* 0x000e620000004200 */
[----:B------:R-:W-:Y:S02]  /*80c0*/  FADD.FTZ R194, R195, R194 ;  /* 0x000000c2c3c27221 */ /* 0x000fe40000010000 */
[----:B------:R-:W-:Y:S01]  /*80d0*/  FADD.FTZ R17, R176, R17 ;  /* 0x00000011b0117221 */ /* 0x000fe20000010000 */
[C---:B------:R-:W-:Y:S01]  /*80e0*/  HMMA.16816.F32.BF16 R120, R4.reuse, R8, R120 ;  /* 0x000000080478723c */ /* 0x040fe20000041878 */
[----:B------:R-:W-:Y:S02]  /*80f0*/  FADD.FTZ R197, R197, R194 ;  /* 0x000000c2c5c57221 */ /* 0x000fe40000010000 */
[----:B------:R-:W-:Y:S02]  /*8100*/  FADD.FTZ R174, R174, R17 ;  /* 0x00000011aeae7221 */ /* 0x000fe40000010000 */
[----:B------:R-:W-:Y:S01]  /*8110*/  FADD.FTZ R197, R198, R197 ;  /* 0x000000c5c6c57221 */ /* 0x000fe20000010000 */
[----:B------:R-:W-:Y:S01]  /*8120*/  HMMA.16816.F32.BF16 R124, R4, R10, R124 ;  /* 0x0000000a047c723c */ /* 0x000fe2000004187c */
[----:B------:R-:W2:Y:S01]  /*8130*/  LDSM.16.MT88.4 R8, [R224+0x17800] ;  /* 0x01780000e008783b */ /* 0x000ea20000004200 */
[----:B------:R-:W-:Y:S01]  /*8140*/  FADD.FTZ R169, R169, R174 ;  /* 0x000000aea9a97221 */ /* 0x000fe20000010000 */
[----:B------:R-:W-:-:S03]  /*8150*/  FADD.FTZ R196, R196, R197 ;  /* 0x000000c5c4c47221 */ /* 0x000fc60000010000 */
[----:B------:R-:W-:Y:S01]  /*8160*/  FADD.FTZ R186, R186, R169 ;  /* 0x000000a9baba7221 */ /* 0x000fe20000010000 */
[----:B------:R-:W-:Y:S01]  /*8170*/  HMMA.16816.F32.BF16 R88, R4, R32, R88 ;  /* 0x000000200458723c */ /* 0x000fe20000041858 */
[----:B------:R-:W-:Y:S02]  /*8180*/  FADD.FTZ R245, R245, R196 ;  /* 0x000000c4f5f57221 */ /* 0x000fe40000010000 */
[----:B------:R-:W-:-:S03]  /*8190*/  FADD.FTZ R187, R187, R186 ;  /* 0x000000babbbb7221 */ /* 0x000fc60000010000 */
[----:B------:R-:W-:Y:S01]  /*81a0*/  HMMA.16816.F32.BF16 R92, R4, R34, R92 ;  /* 0x00000022045c723c */ /* 0x000fe2000004185c */
[----:B------:R-:W-:-:S04]  /*81b0*/  FADD.FTZ R0, R188, R187 ;  /* 0x000000bbbc007221 */ /* 0x000fc80000010000 */
[----:B------:R-:W-:Y:S01]  /*81c0*/  FADD.FTZ R0, R189, R0 ;  /* 0x00000000bd007221 */ /* 0x000fe20000010000 */
[----:B---3--:R-:W-:Y:S03]  /*81d0*/  HMMA.16816.F32.BF16 R104, R4, R28, R104 ;  /* 0x0000001c0468723c */ /* 0x008fe60000041868 */
[----:B------:R-:W-:-:S03]  /*81e0*/  FADD.FTZ R199, R199, R0 ;  /* 0x00000000c7c77221 */ /* 0x000fc60000010000 */
[----:B------:R-:W-:Y:S01]  /*81f0*/  HMMA.16816.F32.BF16 R108, R4, R30, R108 ;  /* 0x0000001e046c723c */ /* 0x000fe2000004186c */
[----:B------:R-:W-:-:S04]  /*8200*/  FADD.FTZ R206, R206, R199 ;  /* 0x000000c7cece7221 */ /* 0x000fc80000010000 */
[----:B------:R-:W-:Y:S01]  /*8210*/  FADD.FTZ R201, R201, R206 ;  /* 0x000000cec9c97221 */ /* 0x000fe20000010000 */
[----:B----4-:R-:W-:Y:S03]  /*8220*/  HMMA.16816.F32.BF16 R112, R4, R24, R112 ;  /* 0x000000180470723c */ /* 0x010fe60000041870 */
[----:B------:R-:W-:-:S03]  /*8230*/  FADD.FTZ R247, R202, R201 ;  /* 0x000000c9caf77221 */ /* 0x000fc60000010000 */
[C---:B------:R-:W-:Y:S06]  /*8240*/  HMMA.16816.F32.BF16 R116, R4.reuse, R26, R116 ;  /* 0x0000001a0474723c */ /* 0x040fec0000041874 */
[C---:B------:R-:W-:Y:S06]  /*8250*/  HMMA.16816.F32.BF16 R132, R4.reuse, R22, R132 ;  /* 0x000000160484723c */ /* 0x040fec0000041884 */
[C---:B------:R-:W-:Y:S06]  /*8260*/  HMMA.16816.F32.BF16 R156, R4.reuse, R18, R156 ;  /* 0x00000012049c723c */ /* 0x040fec000004189c */
[C---:B-1----:R-:W-:Y:S06]  /*8270*/  HMMA.16816.F32.BF16 R140, R4.reuse, R12, R140 ;  /* 0x0000000c048c723c */ /* 0x042fec000004188c */
[C---:B------:R-:W-:Y:S06]  /*8280*/  HMMA.16816.F32.BF16 R152, R4.reuse, R14, R152 ;  /* 0x0000000e0498723c */ /* 0x040fec0000041898 */
[C---:B--2---:R-:W-:Y:S06]  /*8290*/  HMMA.16816.F32.BF16 R144, R4.reuse, R8, R144 ;  /* 0x000000080490723c */ /* 0x044fec0000041890 */
[----:B------:R-:W-:Y:S01]  /*82a0*/  HMMA.16816.F32.BF16 R148, R4, R10, R148 ;  /* 0x0000000a0494723c */ /* 0x000fe20000041894 */
[----:B------:R-:W-:-:S08]  /*82b0*/  NOP ;  /* 0x0000000000007918 */ /* 0x000fd00000000000 */
[----:B------:R-:W-:-:S15]  /*82c0*/  @!P1 BRA `(.L_x_754) ;  /* 0x0000004c00a89947 */ /* 0x000fde0003800000 */
[----:B------:R-:W-:-:S04]  /*82d0*/  DEPBAR.LE SB0, 0x0 ;  /* 0x000080000000791a */ /* 0x000fc80000000000 */
[----:B------:R-:W-:Y:S01]  /*82e0*/  UIADD3 UR18, UR20, -0x2, URZ ;  /* 0xfffffffe14127890 */ /* 0x000fe2000fffe03f */
[----:B------:R-:W-:Y:S06]  /*82f0*/  BAR.SYNC.DEFER_BLOCKING 0x0 ;  /* 0x0000000000007b1d */ /* 0x000fec0000010000 */
[----:B------:R-:W-:Y:S05]  /*8300*/  @!P0 BRA `(.L_x_755) ;  /* 0x0000000400308947 */ /* 0x000fea0003800000 */
[----:B------:R-:W-:Y:S01]  /*8310*/  ULDC UR13, c[0x0][0x380] ;  /* 0x0000e000000d7ab9 */ /* 0x000fe20000000800 */
[----:B------:R-:W-:Y:S01]  /*8320*/  USHF.L.U32 UR26, UR18, 0x6, URZ ;  /* 0x00000006121a7899 */ /* 0x000fe2000800063f */
[----:B------:R-:W-:Y:S01]  /*8330*/  IMAD.U32 R0, RZ, RZ, UR13 ;  /* 0x0000000dff007e24 */ /* 0x000fe2000f8e00ff */
[----:B------:R-:W-:Y:S02]  /*8340*/  UMOV UR36, URZ ;  /* 0x0000003f00247c82 */ /* 0x000fe40008000000 */
[----:B------:R-:W-:Y:S02]  /*8350*/  UIADD3 UR34, UR26, 0x40, URZ ;  /* 0x000000401a227890 */ /* 0x000fe4000fffe03f */
[----:B------:R-:W-:-:S04]  /*8360*/  IABS R0, R0 ;  /* 0x0000000000007213 */ /* 0x000fc80000000000 */
[----:B------:R-:W-:Y:S02]  /*8370*/  R2UR UR12, R0 ;  /* 0x00000000000c72ca */ /* 0x000fe400000e0000 */
[----:B------:R-:W-:Y:S01]  /*8380*/  MOV R4, UR34 ;  /* 0x0000002200047c02 */ /* 0x000fe20008000f00 */
[----:B------:R-:W-:-:S03]  /*8390*/  ULOP3.LUT UR34, UR34, UR13, URZ, 0x3c, !UPT ;  /* 0x0000000d22227292 */ /* 0x000fc6000f8e3c3f */
[----:B------:R-:W-:-:S04]  /*83a0*/  IABS R4, R4 ;  /* 0x0000000400047213 */ /* 0x000fc80000000000 */
[----:B------:R-:W-:-:S03]  /*83b0*/  R2UR UR32, R4 ;  /* 0x00000000042072ca */ /* 0x000fc600000e0000 */
[----:B------:R-:W1:Y:S08]  /*83c0*/  I2F.RP R6, UR12 ;  /* 0x0000000c00067d06 */ /* 0x000e700008209400 */
[----:B-1----:R-:W1:Y:S02]  /*83d0*/  MUFU.RCP R5, R6 ;  /* 0x0000000600057308 */ /* 0x002e640000001000 */
[----:B-1----:R-:W-:-:S06]  /*83e0*/  VIADD R5, R5, 0xffffffe ;  /* 0x0ffffffe05057836 */ /* 0x002fcc0000000000 */
[----:B------:R-:W1:Y:S02]  /*83f0*/  F2I.FTZ.U32.TRUNC.NTZ R0, R5 ;  /* 0x0000000500007305 */ /* 0x000e64000021f000 */
[----:B-1----:R-:W-:Y:S01]  /*8400*/  R2UR UR37, R0 ;  /* 0x00000000002572ca */ /* 0x002fe200000e0000 */
[----:B------:R-:W-:Y:S01]  /*8410*/  IMAD.U32 R0, RZ, RZ, UR26 ;  /* 0x0000001aff007e24 */ /* 0x000fe2000f8e00ff */
[----:B------:R-:W-:-:S04]  /*8420*/  ULOP3.LUT UR26, UR26, UR13, URZ, 0x3c, !UPT ;  /* 0x0000000d1a1a7292 */ /* 0x000fc8000f8e3c3f */
[----:B------:R-:W-:Y:S01]  /*8430*/  IABS R0, R0 ;  /* 0x0000000000007213 */ /* 0x000fe20000000000 */
[----:B------:R-:W-:-:S03]  /*8440*/  UISETP.GE.AND UP0, UPT, UR26, URZ, UPT ;  /* 0x0000003f1a00728c */ /* 0x000fc6000bf06270 */
        /* <DEDUP_REMOVED lines=18> */
[----:B------:R-:W-:Y:S02]  /*8570*/  @!UP1 UIADD3 UR33, UR33, 0x1, URZ ;  /* 0x0000000121219890 */ /* 0x000fe4000fffe03f */
[----:B------:R-:W-:-:S02]  /*8580*/  UISETP.GE.AND UP1, UPT, UR34, URZ, UPT ;  /* 0x0000003f2200728c */ /* 0x000fc4000bf26270 */
[----:B------:R-:W-:Y:S02]  /*8590*/  @!UP2 UIADD3 UR35, UR35, 0x1, URZ ;  /* 0x000000012323a890 */ /* 0x000fe4000fffe03f */
[----:B------:R-:W-:Y:S02]  /*85a0*/  UISETP.NE.AND UP2, UPT, UR13, URZ, UPT ;  /* 0x0000003f0d00728c */ /* 0x000fe4000bf45270 */
[----:B------:R-:W-:Y:S02]  /*85b0*/  @UP4 UIADD3 UR35, UR35, 0x1, URZ ;  /* 0x0000000123234890 */ /* 0x000fe4000fffe03f */
[----:B------:R-:W-:Y:S02]  /*85c0*/  @UP3 UIADD3 UR33, UR33, 0x1, URZ ;  /* 0x0000000121213890 */ /* 0x000fe4000fffe03f */
[----:B------:R-:W-:Y:S02]  /*85d0*/  ULOP3.LUT UR12, URZ, UR13, URZ, 0x33, !UPT ;  /* 0x0000000d3f0c7292 */ /* 0x000fe4000f8e333f */
[----:B------:R-:W-:-:S02]  /*85e0*/  @!UP1 UIADD3 UR35, -UR35, URZ, URZ ;  /* 0x0000003f23239290 */ /* 0x000fc4000fffe13f */
[----:B------:R-:W-:Y:S02]  /*85f0*/  @!UP0 UIADD3 UR33, -UR33, URZ, URZ ;  /* 0x0000003f21218290 */ /* 0x000fe4000fffe13f */
[----:B------:R-:W-:Y:S02]  /*8600*/  USEL UR35, UR12, UR35, !UP2 ;  /* 0x000000230c237287 */ /* 0x000fe4000d000000 */
[----:B------:R-:W-:Y:S02]  /*8610*/  USEL UR12, UR12, UR33, !UP2 ;  /* 0x000000210c0c7287 */ /* 0x000fe4000d000000 */
[----:B------:R-:W-:Y:S02]  /*8620*/  UIMAD.WIDE UR30, UR35, 0x4, UR22 ;  /* 0x00000004231e78a5 */ /* 0x000fe4000f8e0216 */
[----:B------:R-:W-:-:S04]  /*8630*/  UIMAD.WIDE UR32, UR12, 0x4, UR22 ;  /* 0x000000040c2078a5 */ /* 0x000fc8000f8e0216 */
[----:B------:R-:W-:Y:S01]  /*8640*/  MOV R5, UR31 ;  /* 0x0000001f00057c02 */ /* 0x000fe20008000f00 */
[----:B------:R-:W-:Y:S01]  /*8650*/  IMAD.U32 R4, RZ, RZ, UR30 ;  /* 0x0000001eff047e24 */ /* 0x000fe2000f8e00ff */
[----:B------:R-:W-:Y:S01]  /*8660*/  MOV R9, UR33 ;  /* 0x0000002100097c02 */ /* 0x000fe20008000f00 */
[----:B------:R-:W-:-:S03]  /*8670*/  IMAD.U32 R8, RZ, RZ, UR32 ;  /* 0x00000020ff087e24 */ /* 0x000fc6000f8e00ff */
[----:B------:R1:W2:Y:S04]  /*8680*/  LDG.E R5, desc[UR24][R4.64] ;  /* 0x0000001804057981 */ /* 0x0002a8000c1e1900 */
[----:B------:R-:W2:Y:S01]  /*8690*/  LDG.E R0, desc[UR24][R8.64] ;  /* 0x0000001808007981 */ /* 0x000ea2000c1e1900 */
[----:B------:R-:W-:-:S04]  /*86a0*/  UIADD3 UR12, UR35, -UR12, URZ ;  /* 0x8000000c230c7290 */ /* 0x000fc8000fffe03f */
[----:B------:R-:W-:-:S04]  /*86b0*/  UIMAD UR13, UR12, UR13, -0x40 ;  /* 0xffffffc00c0d74a4 */ /* 0x000fc8000f8e020d */
[----:B------:R-:W-:Y:S02]  /*86c0*/  USHF.R.S32.HI UR12, URZ, 0x1f, UR13 ;  /* 0x0000001f3f0c7899 */ /* 0x000fe4000801140d */
[----:B------:R-:W-:Y:S02]  /*86d0*/  UIMAD.WIDE.U32 UR30, UR13, UR6, URZ ;  /* 0x000000060d1e72a5 */ /* 0x000fe4000f8e003f */
[----:B------:R-:W-:-:S04]  /*86e0*/  UIMAD UR12, UR12, UR6, URZ ;  /* 0x000000060c0c72a4 */ /* 0x000fc8000f8e023f */
[----:B------:R-:W-:-:S03]  /*86f0*/  UIMAD UR7, UR13, UR7, UR12 ;  /* 0x000000070d0772a4 */ /* 0x000fc6000f8e020c */
[----:B------:R-:W-:Y:S01]  /*8700*/  ULDC.64 UR12, c[0x0][0x238] ;  /* 0x00008e00000c7ab9 */ /* 0x000fe20000000a00 */
[----:B------:R-:W-:Y:S01]  /*8710*/  UIADD3 UR7, UR31, UR7, URZ ;  /* 0x000000071f077290 */ /* 0x000fe2000fffe03f */
[----:B-1----:R-:W-:Y:S01]  /*8720*/  MOV R4, UR30 ;  /* 0x0000001e00047c02 */ /* 0x002fe20008000f00 */
[----:B--2---:R-:W-:Y:S02]  /*8730*/  IMAD.IADD R0, R0, 0x1, -R5 ;  /* 0x0000000100007824 */ /* 0x004fe400078e0a05 */
[----:B------:R-:W-:Y:S02]  /*8740*/  IMAD.U32 R5, RZ, RZ, UR31 ;  /* 0x0000001fff057e24 */ /* 0x000fe4000f8e00ff */
[----:B------:R-:W-:Y:S02]  /*8750*/  MOV R5, UR7 ;  /* 0x0000000700057c02 */ /* 0x000fe40008000f00 */
[----:B------:R-:W-:Y:S01]  /*8760*/  SHF.R.S32.HI R7, RZ, 0x1f, R0 ;  /* 0x0000001fff077819 */ /* 0x000fe20000011400 */
[----:B------:R-:W-:-:S04]  /*8770*/  IMAD.WIDE.U32 R4, R0, UR12, R4 ;  /* 0x0000000c00047c25 */ /* 0x000fc8000f8e0004 */
[----:B------:R-:W-:Y:S01]  /*8780*/  IMAD R7, R7, UR12, RZ ;  /* 0x0000000c07077c24 */ /* 0x000fe2000f8e02ff */
[----:B------:R-:W-:-:S03]  /*8790*/  MOV R9, R4 ;  /* 0x0000000400097202 */ /* 0x000fc60000000f00 */
[----:B------:R-:W-:-:S04]  /*87a0*/  IMAD R7, R0, UR13, R7 ;  /* 0x0000000d00077c24 */ /* 0x000fc8000f8e0207 */
[----:B------:R-:W-:Y:S01]  /*87b0*/  IMAD.IADD R7, R5, 0x1, R7 ;  /* 0x0000000105077824 */ /* 0x000fe200078e0207 */
[----:B------:R-:W-:Y:S06]  /*87c0*/  BRA `(.L_x_756) ;  /* 0x0000000000107947 */ /* 0x000fec0003800000 */
.L_x_755:
[----:B------:R-:W-:-:S04]  /*87d0*/  ULEA UR7, -UR6, URZ, 0x6 ;  /* 0x0000003f06077291 */ /* 0x000fc8000f8e313f */
[----:B------:R-:W-:Y:S02]  /*87e0*/  USHF.R.S32.HI UR12, URZ, 0x1f, UR7 ;  /* 0x0000001f3f0c7899 */ /* 0x000fe40008011407 */
[----:B------:R-:W-:-:S04]  /*87f0*/  MOV R9, UR7 ;  /* 0x0000000700097c02 */ /* 0x000fc80008000f00 */
[----:B------:R-:W-:-:S07]  /*8800*/  MOV R7, UR12 ;  /* 0x0000000c00077c02 */ /* 0x000fce0008000f00 */
.L_x_756:
[----:B------:R-:W-:Y:S01]  /*8810*/  ULDC UR7, c[0x0][0x2d0] ;  /* 0x0000b40000077ab9 */ /* 0x000fe20000000800 */
[----:B------:R-:W-:Y:S01]  /*8820*/  LEA R200, P6, R9, R248, 0x1 ;  /* 0x000000f809c87211 */ /* 0x000fe200078c08ff */
[----:B------:R-:W-:Y:S01]  /*8830*/  UISETP.GE.AND UP0, UPT, UR20, 0x3, UPT ;  /* 0x000000031400788c */ /* 0x000fe2000bf06270 */
[----:B------:R-:W-:Y:S02]  /*8840*/  ISETP.GE.AND P5, PT, R237, UR7, PT ;  /* 0x00000007ed007c0c */ /* 0x000fe4000bfa6270 */
[----:B------:R-:W-:Y:S02]  /*8850*/  ISETP.GE.AND P4, PT, R236, UR7, PT ;  /* 0x00000007ec007c0c */ /* 0x000fe4000bf86270 */
[----:B------:R-:W-:Y:S02]  /*8860*/  ISETP.GE.AND P3, PT, R235, UR7, PT ;  /* 0x00000007eb007c0c */ /* 0x000fe4000bf66270 */
[----:B------:R-:W-:Y:S02]  /*8870*/  LEA.HI.X R201, R9, R249, R7, 0x1, P6 ;  /* 0x000000f909c97211 */ /* 0x000fe400030f0c07 */
[----:B------:R-:W-:-:S05]  /*8880*/  ISETP.GE.AND P6, PT, R240, UR7, PT ;  /* 0x00000007f0007c0c */ /* 0x000fca000bfc6270 */
[----:B------:R-:W-:-:S04]  /*8890*/  @!P5 IADD3 R5, P1, R9, R170, RZ ;  /* 0x000000aa0905d210 */ /* 0x000fc80007f3e0ff */
[----:B------:R-:W-:Y:S01]  /*88a0*/  @!P5 LEA R26, P2, R5, UR8, 0x1 ;  /* 0x00000008051adc11 */ /* 0x000fe2000f8408ff */
[----:B------:R-:W-:Y:S01]  /*88b0*/  @!P5 IMAD.X R0, R7, 0x1, R168, P1 ;  /* 0x000000010700d824 */ /* 0x000fe200008e06a8 */
[-C--:B------:R-:W-:Y:S02]  /*88c0*/  @!P4 IADD3 R11, P1, R9, R170.reuse, RZ ;  /* 0x000000aa090bc210 */ /* 0x080fe40007f3e0ff */
[----:B------:R-:W-:Y:S02]  /*88d0*/  @P6 STS.128 [R238+0x10000], RZ ;  /* 0x010000ffee006388 */ /* 0x000fe40000000c00 */
[----:B------:R-:W-:Y:S01]  /*88e0*/  @!P5 LEA.HI.X R27, R5, UR9, R0, 0x1, P2 ;  /* 0x00000009051bdc11 */ /* 0x000fe200090f0c00 */
[----:B------:R-:W-:Y:S01]  /*88f0*/  @!P4 IMAD.X R0, R7, 0x1, R168, P1 ;  /* 0x000000010700c824 */ /* 0x000fe200008e06a8 */
[----:B------:R-:W-:Y:S01]  /*8900*/  @!P4 LEA R18, P2, R11, UR8, 0x1 ;  /* 0x000000080b12cc11 */ /* 0x000fe2000f8408ff */
[----:B------:R-:W-:Y:S01]  /*8910*/  @!PT LDS RZ, [RZ] ;  /* 0x00000000fffff984 */ /* 0x000fe20000000800 */
[----:B------:R-:W-:Y:S01]  /*8920*/  @!PT LDS RZ, [RZ] ;  /* 0x00000000fffff984 */ /* 0x000fe20000000800 */
[----:B------:R-:W-:Y:S01]  /*8930*/  @!PT LDS RZ, [RZ] ;  /* 0x00000000fffff984 */ /* 0x000fe20000000800 */
[----:B------:R-:W-:Y:S01]  /*8940*/  @!P6 LDGSTS.E.BYPASS.LTC128B.128 [R238+0x10000], desc[UR24][R200.64] ;  /* 0x10000000c8eeefae */ /* 0x000fe2000b901d58 */
[----:B------:R-:W-:-:S02]  /*8950*/  @!P3 IADD3 R5, P1, R9, R170, RZ ;  /* 0x000000aa0905b210 */ /* 0x000fc40007f3e0ff */
[----:B------:R-:W-:Y:S01]  /*8960*/  @!P4 LEA.HI.X R19, R11, UR9, R0, 0x1, P2 ;  /* 0x000000090b13cc11 */ /* 0x000fe200090f0c00 */
[----:B------:R-:W-:Y:S01]  /*8970*/  @P5 STS.128 [R238+0x12000], RZ ;  /* 0x012000ffee005388 */ /* 0x000fe20000000c00 */
[----:B------:R-:W-:Y:S01]  /*8980*/  IADD3 R9, P2, R9, UR28, RZ ;  /* 0x0000001c09097c10 */ /* 0x000fe2000ff5e0ff */
[----:B------:R-:W-:Y:S01]  /*8990*/  @!P3 IMAD.X R0, R7, 0x1, R168, P1 ;  /* 0x000000010700b824 */ /* 0x000fe200008e06a8 */
[----:B------:R-:W-:Y:S01]  /*89a0*/  @!P3 LEA R16, P1, R5, UR8, 0x1 ;  /* 0x000000080510bc11 */ /* 0x000fe2000f8208ff */
[----:B------:R-:W-:Y:S01]  /*89b0*/  @!PT LDS RZ, [RZ] ;  /* 0x00000000fffff984 */ /* 0x000fe20000000800 */
[----:B------:R-:W-:Y:S01]  /*89c0*/  @!PT LDS RZ, [RZ] ;  /* 0x00000000fffff984 */ /* 0x000fe20000000800 */
[----:B------:R-:W-:Y:S01]  /*89d0*/  @!PT LDS RZ, [RZ] ;  /* 0x00000000fffff984 */ /* 0x000fe20000000800 */
[----:B------:R-:W-:Y:S01]  /*89e0*/  @!P5 LDGSTS.E.BYPASS.LTC128B.128 [R238+0x12000], desc[UR24][R26.64+0x80] ;  /* 0x120000801aeedfae */ /* 0x000fe2000b901d58 */
[----:B------:R-:W-:Y:S02]  /*89f0*/  IADD3.X R7, R7, UR27, RZ, P2, !PT ;  /* 0x0000001b07077c10 */ /* 0x000fe400097fe4ff */
[----:B------:R-:W-:Y:S01]  /*8a00*/  @!P3 LEA.HI.X R17, R5, UR9, R0, 0x1, P1 ;  /* 0x000000090511bc11 */ /* 0x000fe200088f0c00 */
[----:B------:R-:W-:Y:S01]  /*8a10*/  @P4 STS.128 [R238+0x14000], RZ ;  /* 0x014000ffee004388 */ /* 0x000fe20000000c00 */
[----:B------:R-:W-:-:S02]  /*8a20*/  @!P5 IADD3 R5, P1, R9, R170, RZ ;  /* 0x000000aa0905d210 */ /* 0x000fc40007f3e0ff */
[----:B------:R-:W-:Y:S01]  /*8a30*/  @!P6 LEA R24, P2, R9, R248, 0x1 ;  /* 0x000000f80918e211 */ /* 0x000fe200078408ff */
[----:B------:R-:W-:Y:S01]  /*8a40*/  @!PT LDS RZ, [RZ] ;  /* 0x00000000fffff984 */ /* 0x000fe20000000800 */
[----:B------:R-:W-:Y:S01]  /*8a50*/  @!PT LDS RZ, [RZ] ;  /* 0x00000000fffff984 */ /* 0x000fe20000000800 */
[----:B------:R-:W-:Y:S01]  /*8a60*/  @!PT LDS RZ, [RZ] ;  /* 0x00000000fffff984 */ /* 0x000fe20000000800 */
[----:B------:R-:W-:Y:S02]  /*8a70*/  @!P4 LDGSTS.E.BYPASS.LTC128B.128 [R238+0x14000], desc[UR24][R18.64+0x100] ;  /* 0x1400010012eecfae */ /* 0x000fe4000b901d58 */
[----:B------:R-:W-:Y:S01]  /*8a80*/  @!P5 IMAD.X R0, R7, 0x1, R168, P1 ;  /* 0x000000010700d824 */ /* 0x000fe200008e06a8 */
[----:B------:R-:W-:Y:S01]  /*8a90*/  @!P6 LEA.HI.X R25, R9, R249, R7, 0x1, P2 ;  /* 0x000000f90919e211 */ /* 0x000fe200010f0c07 */
[----:B------:R-:W-:Y:S01]  /*8aa0*/  @P3 STS.128 [R238+0x16000], RZ ;  /* 0x016000ffee003388 */ /* 0x000fe20000000c00 */
[----:B------:R-:W-:Y:S02]  /*8ab0*/  @!P5 LEA R22, P2, R5, UR8, 0x1 ;  /* 0x000000080516dc11 */ /* 0x000fe4000f8408ff */
[----:B------:R-:W-:Y:S01]  /*8ac0*/  @!P4 IADD3 R11, P1, R9, R170, RZ ;  /* 0x000000aa090bc210 */ /* 0x000fe20007f3e0ff */
[----:B------:R-:W-:Y:S01]  /*8ad0*/  @!PT LDS RZ, [RZ] ;  /* 0x00000000fffff984 */ /* 0x000fe20000000800 */
[----:B------:R-:W-:Y:S01]  /*8ae0*/  @!PT LDS RZ, [RZ] ;  /* 0x00000000fffff984 */ /* 0x000fe20000000800 */
[----:B------:R-:W-:Y:S01]  /*8af0*/  @!PT LDS RZ, [RZ] ;  /* 0x00000000fffff984 */ /* 0x000fe20000000800 */
[----:B------:R-:W-:Y:S01]  /*8b00*/  @!P3 LDGSTS.E.BYPASS.LTC128B.128 [R238+0x16000], desc[UR24][R16.64+0x180] ;  /* 0x1600018010eebfae */ /* 0x000fe2000b901d58 */
[----:B------:R-:W-:-:S02]  /*8b10*/  @!P5 LEA.HI.X R23, R5, UR9, R0, 0x1, P2 ;  /* 0x000000090517dc11 */ /* 0x000fc400090f0c00 */
[----:B------:R-:W-:Y:S01]  /*8b20*/  @!P4 LEA R14, P2, R11, UR8, 0x1 ;  /* 0x000000080b0ecc11 */ /* 0x000fe2000f8408ff */
[----:B------:R-:W-:Y:S01]  /*8b30*/  @!P4 IMAD.X R0, R7, 0x1, R168, P1 ;  /* 0x000000010700c824 */ /* 0x000fe200008e06a8 */
[----:B------:R-:W-:Y:S01]  /*8b40*/  @!P3 IADD3 R5, P1, R9, R170, RZ ;  /* 0x000000aa0905b210 */ /* 0x000fe20007f3e0ff */
[----:B------:R-:W-:Y:S03]  /*8b50*/  @P6 STS.128 [R238+0x10800], RZ ;  /* 0x010800ffee006388 */ /* 0x000fe60000000c00 */
[----:B------:R-:W-:Y:S01]  /*8b60*/  @!P4 LEA.HI.X R15, R11, UR9, R0, 0x1, P2 ;  /* 0x000000090b0fcc11 */ /* 0x000fe200090f0c00 */
[----:B------:R-:W-:Y:S01]  /*8b70*/  @!P3 IMAD.X R0, R7, 0x1, R168, P1 ;  /* 0x000000010700b824 */ /* 0x000fe200008e06a8 */
[----:B------:R-:W-:Y:S01]  /*8b80*/  @!P3 LEA R12, P1, R5, UR8, 0x1 ;  /* 0x00000008050cbc11 */ /* 0x000fe2000f8208ff */
[----:B------:R-:W-:Y:S01]  /*8b90*/  @!PT LDS RZ, [RZ] ;  /* 0x00000000fffff984 */ /* 0x000fe20000000800 */
[----:B------:R-:W-:Y:S01]  /*8ba0*/  @!PT LDS RZ, [RZ] ;  /* 0x00000000fffff984 */ /* 0x000fe20000000800 */
[----:B------:R-:W-:Y:S01]  /*8bb0*/  @!PT LDS RZ, [RZ] ;  /* 0x00000000fffff984 */ /* 0x000fe20000000800 */
[----:B------:R-:W-:Y:S01]  /*8bc0*/  @!P6 LDGSTS.E.BYPASS.LTC128B.128 [R238+0x10800], desc[UR24][R24.64] ;  /* 0x1080000018eeefae */ /* 0x000fe2000b901d58 */
[----:B------:R-:W-:-:S02]  /*8bd0*/  IADD3 R9, P2, R9, UR28, RZ ;  /* 0x0000001c09097c10 */ /* 0x000fc4000ff5e0ff */
[----:B------:R-:W-:Y:S01]  /*8be0*/  @!P3 LEA.HI.X R13, R5, UR9, R0, 0x1, P1 ;  /* 0x00000009050dbc11 */ /* 0x000fe200088f0c00 */
[----:B------:R-:W-:Y:S01]  /*8bf0*/  @P5 STS.128 [R238+0x12800], RZ ;  /* 0x012800ffee005388 */ /* 0x000fe20000000c00 */
[----:B------:R-:W-:Y:S02]  /*8c00*/  IADD3.X R7, R7, UR27, RZ, P2, !PT ;  /* 0x0000001b07077c10 */ /* 0x000fe400097fe4ff */
[C---:B------:R-:W-:Y:S01]  /*8c10*/  @!P5 IADD3 R11, P1, R9.reuse, R170, RZ ;  /* 0x000000aa090bd210 */ /* 0x040fe20007f3e0ff */
[----:B------:R-:W-:Y:S01]  /*8c20*/  @!PT LDS RZ, [RZ] ;  /* 0x00000000fffff984 */ /* 0x000fe20000000800 */
[----:B------:R-:W-:Y:S01]  /*8c30*/  @!PT LDS RZ, [RZ] ;  /* 0x00000000fffff984 */ /* 0x000fe20000000800 */
[----:B------:R-:W-:Y:S01]  /*8c40*/  @!PT LDS RZ, [RZ] ;  /* 0x00000000fffff984 */ /* 0x000fe20000000800 */
[----:B------:R-:W-:Y:S01]  /*8c50*/  @!P5 LDGSTS.E.BYPASS.LTC128B.128 [R238+0x12800], desc[UR24][R22.64+0x80] ;  /* 0x1280008016eedfae */ /* 0x000fe2000b901d58 */
[----:B------:R-:W-:-:S03]  /*8c60*/  @!P6 LEA R20, P2, R9, R248, 0x1 ;  /* 0x000000f80914e211 */ /* 0x000fc600078408ff */
[--C-:B------:R-:W-:Y:S01]  /*8c70*/  @!P5 IMAD.X R0, R7, 0x1, R168.reuse, P1 ;  /* 0x000000010700d824 */ /* 0x100fe200008e06a8 */
[C---:B------:R-:W-:Y:S01]  /*8c80*/  @!P6 LEA.HI.X R21, R9.reuse, R249, R7, 0x1, P2 ;  /* 0x000000f90915e211 */ /* 0x040fe200010f0c07 */
[----:B------:R-:W-:Y:S01]  /*8c90*/  @P4 STS.128 [R238+0x14800], RZ ;  /* 0x014800ffee004388 */ /* 0x000fe20000000c00 */
[----:B------:R-:W-:Y:S02]  /*8ca0*/  @!P4 IADD3 R5, P1, R9, R170, RZ ;  /* 0x000000aa0905c210 */ /* 0x000fe40007f3e0ff */
[----:B------:R-:W-:Y:S01]  /*8cb0*/  @!P5 LEA R10, P2, R11, UR8, 0x1 ;  /* 0x000000080b0adc11 */ /* 0x000fe2000f8408ff */
[----:B------:R-:W-:Y:S01]  /*8cc0*/  @!PT LDS RZ, [RZ] ;  /* 0x00000000fffff984 */ /* 0x000fe20000000800 */
[----:B------:R-:W-:Y:S01]  /*8cd0*/  @!PT LDS RZ, [RZ] ;  /* 0x00000000fffff984 */ /* 0x000fe20000000800 */
[----:B------:R-:W-:Y:S01]  /*8ce0*/  @!PT LDS RZ, [RZ] ;  /* 0x00000000fffff984 */ /* 0x000fe20000000800 */
[----:B------:R-:W-:Y:S02]  /*8cf0*/  @!P4 LDGSTS.E.BYPASS.LTC128B.128 [R238+0x14800], desc[UR24][R14.64+0x100] ;  /* 0x148001000eeecfae */ /* 0x000fe4000b901d58 */
[----:B------:R-:W-:Y:S01]  /*8d00*/  @!P4 IMAD.X R4, R7, 0x1, R168, P1 ;  /* 0x000000010704c824 */ /* 0x000fe200008e06a8 */
[----:B------:R-:W-:Y:S01]  /*8d10*/  @!P5 LEA.HI.X R11, R11, UR9, R0, 0x1, P2 ;  /* 0x000000090b0bdc11 */ /* 0x000fe200090f0c00 */
[----:B------:R-:W-:Y:S01]  /*8d20*/  @P3 STS.128 [R238+0x16800], RZ ;  /* 0x016800ffee003388 */ /* 0x000fe20000000c00 */
[----:B------:R-:W-:-:S02]  /*8d30*/  @!P4 LEA R30, P2, R5, UR8, 0x1 ;  /* 0x00000008051ecc11 */ /* 0x000fc4000f8408ff */
[----:B------:R-:W-:Y:S01]  /*8d40*/  @!P3 IADD3 R0, P1, R9, R170, RZ ;  /* 0x000000aa0900b210 */ /* 0x000fe20007f3e0ff */
[----:B------:R-:W-:Y:S01]  /*8d50*/  @!PT LDS RZ, [RZ] ;  /* 0x00000000fffff984 */ /* 0x000fe20000000800 */
[----:B------:R-:W-:Y:S01]  /*8d60*/  @!PT LDS RZ, [RZ] ;  /* 0x00000000fffff984 */ /* 0x000fe20000000800 */
[----:B------:R-:W-:Y:S01]  /*8d70*/  @!PT LDS RZ, [RZ] ;  /* 0x00000000fffff984 */ /* 0x000fe20000000800 */
[----:B------:R1:W-:Y:S01]  /*8d80*/  @!P3 LDGSTS.E.BYPASS.LTC128B.128 [R238+0x16800], desc[UR24][R12.64+0x180] ;  /* 0x168001800ceebfae */ /* 0x0003e2000b901d58 */
[----:B------:R-:W-:Y:S02]  /*8d90*/  @!P4 LEA.HI.X R31, R5, UR9, R4, 0x1, P2 ;  /* 0x00000009051fcc11 */ /* 0x000fe400090f0c04 */
[----:B------:R-:W-:Y:S01]  /*8da0*/  IADD3 R9, P2, R9, UR28, RZ ;  /* 0x0000001c09097c10 */ /* 0x000fe2000ff5e0ff */
[C---:B------:R-:W-:Y:S01]  /*8db0*/  @!P3 IMAD.X R5, R7.reuse, 0x1, R168, P1 ;  /* 0x000000010705b824 */ /* 0x040fe200008e06a8 */
[C---:B------:R-:W-:Y:S01]  /*8dc0*/  @!P3 LEA R32, P1, R0.reuse, UR8, 0x1 ;  /* 0x000000080020bc11 */ /* 0x040fe2000f8208ff */
[----:B------:R-:W-:Y:S01]  /*8dd0*/  @P6 STS.128 [R238+0x11000], RZ ;  /* 0x011000ffee006388 */ /* 0x000fe20000000c00 */
[----:B------:R-:W-:Y:S02]  /*8de0*/  IADD3.X R7, R7, UR27, RZ, P2, !PT ;  /* 0x0000001b07077c10 */ /* 0x000fe400097fe4ff */
[C---:B------:R-:W-:Y:S01]  /*8df0*/  @!P6 LEA R34, P2, R9.reuse, R248, 0x1 ;  /* 0x000000f80922e211 */ /* 0x040fe200078408ff */
[----:B------:R-:W-:Y:S01]  /*8e00*/  @!PT LDS RZ, [RZ] ;  /* 0x00000000fffff984 */ /* 0x000fe20000000800 */
[----:B------:R-:W-:Y:S01]  /*8e10*/  @!PT LDS RZ, [RZ] ;  /* 0x00000000fffff984 */ /* 0x000fe20000000800 */
[----:B------:R-:W-:Y:S01]  /*8e20*/  @!PT LDS RZ, [RZ] ;  /* 0x00000000fffff984 */ /* 0x000fe20000000800 */
[----:B------:R2:W-:Y:S01]  /*8e30*/  @!P6 LDGSTS.E.BYPASS.LTC128B.128 [R238+0x11000], desc[UR24][R20.64] ;  /* 0x1100000014eeefae */ /* 0x0005e2000b901d58 */
[----:B------:R-:W-:Y:S01]  /*8e40*/  @!P3 LEA.HI.X R33, R0, UR9, R5, 0x1, P1 ;  /* 0x000000090021bc11 */ /* 0x000fe200088f0c05 */
[----:B------:R-:W-:Y:S01]  /*8e50*/  IMAD.MOV.U32 R248, RZ, RZ, R200 ;  /* 0x000000fffff87224 */ /* 0x000fe200078e00c8 */
[C---:B------:R-:W-:Y:S01]  /*8e60*/  @!P6 LEA.HI.X R35, R9.reuse, R249, R7, 0x1, P2 ;  /* 0x000000f90923e211 */ /* 0x040fe200010f0c07 */
[----:B------:R-:W-:Y:S01]  /*8e70*/  @P5 STS.128 [R238+0x13000], RZ ;  /* 0x013000ffee005388 */ /* 0x000fe20000000c00 */
[CC--:B------:R-:W-:Y:S01]  /*8e80*/  @!P5 IADD3 R0, P1, R9.reuse, R170.reuse, RZ ;  /* 0x000000aa0900d210 */ /* 0x0c0fe20007f3e0ff */
[----:B------:R-:W-:Y:S01]  /*8e90*/  IMAD.MOV.U32 R249, RZ, RZ, R201 ;  /* 0x000000fffff97224 */ /* 0x000fe200078e00c9 */
[-C--:B------:R-:W-:Y:S01]  /*8ea0*/  @!P4 IADD3 R4, P2, R9, R170.reuse, RZ ;  /* 0x000000aa0904c210 */ /* 0x080fe20007f5e0ff */
[----:B------:R-:W-:Y:S01]  /*8eb0*/  @!PT LDS RZ, [RZ] ;  /* 0x00000000fffff984 */ /* 0x000fe20000000800 */
[----:B------:R-:W-:Y:S01]  /*8ec0*/  @!PT LDS RZ, [RZ] ;  /* 0x00000000fffff984 */ /* 0x000fe20000000800 */
[----:B------:R-:W-:Y:S01]  /*8ed0*/  @!PT LDS RZ, [RZ] ;  /* 0x00000000fffff984 */ /* 0x000fe20000000800 */
[----:B------:R-:W-:Y:S02]  /*8ee0*/  @!P5 LDGSTS.E.BYPASS.LTC128B.128 [R238+0x13000], desc[UR24][R10.64+0x80] ;  /* 0x130000800aeedfae */ /* 0x000fe4000b901d58 */
[--C-:B------:R-:W-:Y:S01]  /*8ef0*/  @!P5 IMAD.X R5, R7, 0x1, R168.reuse, P1 ;  /* 0x000000010705d824 */ /* 0x100fe200008e06a8 */
[----:B------:R-:W-:Y:S01]  /*8f00*/  @!P3 IADD3 R9, P1, R9, R170, RZ ;  /* 0x000000aa0909b210 */ /* 0x000fe20007f3e0ff */
[C-C-:B------:R-:W-:Y:S01]  /*8f10*/  @!P4 IMAD.X R29, R7.reuse, 0x1, R168.reuse, P2 ;  /* 0x00000001071dc824 */ /* 0x140fe200010e06a8 */
[C---:B------:R-:W-:Y:S01]  /*8f20*/  @!P5 LEA R172, P2, R0.reuse, UR8, 0x1 ;  /* 0x0000000800acdc11 */ /* 0x040fe2000f8408ff */
[----:B------:R-:W-:Y:S02]  /*8f30*/  @P4 STS.128 [R238+0x15000], RZ ;  /* 0x015000ffee004388 */ /* 0x000fe40000000c00 */
[----:B------:R-:W-:Y:S01]  /*8f40*/  @!P3 IMAD.X R168, R7, 0x1, R168, P1 ;  /* 0x0000000107a8b824 */ /* 0x000fe200008e06a8 */
[----:B------:R-:W-:Y:S01]  /*8f50*/  @!P5 LEA.HI.X R173, R0, UR9, R5, 0x1, P2 ;  /* 0x0000000900addc11 */ /* 0x000fe200090f0c05 */
[----:B------:R-:W-:Y:S01]  /*8f60*/  @!PT LDS RZ, [RZ] ;  /* 0x00000000fffff984 */ /* 0x000fe20000000800 */
[----:B------:R-:W-:Y:S01]  /*8f70*/  @!PT LDS RZ, [RZ] ;  /* 0x00000000fffff984 */ /* 0x000fe20000000800 */
[----:B------:R-:W-:Y:S01]  /*8f80*/  @!PT LDS RZ, [RZ] ;  /* 0x00000000fffff984 */ /* 0x000fe20000000800 */
[----:B------:R-:W-:Y:S01]  /*8f90*/  @!P4 LDGSTS.E.BYPASS.LTC128B.128 [R238+0x15000], desc[UR24][R30.64+0x100] ;  /* 0x150001001eeecfae */ /* 0x000fe2000b901d58 */
[----:B------:R-:W-:-:S02]  /*8fa0*/  @!P4 LEA R174, P2, R4, UR8, 0x1 ;  /* 0x0000000804aecc11 */ /* 0x000fc4000f8408ff */
[C---:B------:R-:W-:Y:S01]  /*8fb0*/  @!P3 LEA R8, P1, R9.reuse, UR8, 0x1 ;  /* 0x000000080908bc11 */ /* 0x040fe2000f8208ff */
[----:B------:R-:W-:Y:S01]  /*8fc0*/  @P3 STS.128 [R238+0x17000], RZ ;  /* 0x017000ffee003388 */ /* 0x000fe20000000c00 */
[----:B------:R-:W-:Y:S02]  /*8fd0*/  @!P4 LEA.HI.X R175, R4, UR9, R29, 0x1, P2 ;  /* 0x0000000904afcc11 */ /* 0x000fe400090f0c1d */
[----:B------:R-:W-:Y:S01]  /*8fe0*/  @!P3 LEA.HI.X R9, R9, UR9, R168, 0x1, P1 ;  /* 0x000000090909bc11 */ /* 0x000fe200088f0ca8 */
[----:B------:R-:W-:Y:S01]  /*8ff0*/  @!PT LDS RZ, [RZ] ;  /* 0x00000000fffff984 */ /* 0x000fe20000000800 */
[----:B------:R-:W-:Y:S01]  /*9000*/  @!PT LDS RZ, [RZ] ;  /* 0x00000000fffff984 */ /* 0x000fe20000000800 */
[----:B------:R-:W-:Y:S01]  /*9010*/  @!PT LDS RZ, [RZ] ;  /* 0x00000000fffff984 */ /* 0x000fe20000000800 */
[----:B------:R-:W-:Y:S04]  /*9020*/  @!P3 LDGSTS.E.BYPASS.LTC128B.128 [R238+0x17000], desc[UR24][R32.64+0x180] ;  /* 0x1700018020eebfae */ /* 0x000fe8000b901d58 */
[----:B------:R-:W-:Y:S04]  /*9030*/  @P6 STS.128 [R238+0x11800], RZ ;  /* 0x011800ffee006388 */ /* 0x000fe80000000c00 */
[----:B------:R-:W-:Y:S01]  /*9040*/  @!PT LDS RZ, [RZ] ;  /* 0x00000000fffff984 */ /* 0x000fe20000000800 */
[----:B------:R-:W-:Y:S01]  /*9050*/  @!PT LDS RZ, [RZ] ;  /* 0x00000000fffff984 */ /* 0x000fe20000000800 */
[----:B------:R-:W-:Y:S01]  /*9060*/  @!PT LDS RZ, [RZ] ;  /* 0x00000000fffff984 */ /* 0x000fe20000000800 */
[----:B------:R3:W-:Y:S04]  /*9070*/  @!P6 LDGSTS.E.BYPASS.LTC128B.128 [R238+0x11800], desc[UR24][R34.64] ;  /* 0x1180000022eeefae */ /* 0x0007e8000b901d58 */
[----:B------:R-:W-:Y:S04]  /*9080*/  @P5 STS.128 [R238+0x13800], RZ ;  /* 0x013800ffee005388 */ /* 0x000fe80000000c00 */
        /* <DEDUP_REMOVED lines=14> */
[----:B------:R-:W-:Y:S04]  /*9170*/  LDSM.16.M88.4 R168, [R234] ;  /* 0x00000000eaa8783b */ /* 0x000fe80000000200 */
[----:B-1----:R-:W1:Y:S04]  /*9180*/  LDSM.16.M88.4 R12, [R233+0x8000] ;  /* 0x00800000e90c783b */ /* 0x002e680000000200 */
[----:B------:R-:W4:Y:S04]  /*9190*/  LDSM.16.M88.4 R4, [R233+0x8800] ;  /* 0x00880000e904783b */ /* 0x000f280000000200 */
[----:B------:R-:W5:Y:S04]  /*91a0*/  LDSM.16.M88.4 R176, [R233+0x9000] ;  /* 0x00900000e9b0783b */ /* 0x000f680000000200 */
[----:B------:R-:W5:Y:S04]  /*91b0*/  LDSM.16.M88.4 R24, [R233+0x9800] ;  /* 0x00980000e918783b */ /* 0x000f680000000200 */
[----:B--2---:R-:W-:Y:S04]  /*91c0*/  LDSM.16.M88.4 R20, [R232] ;  /* 0x00000000e814783b */ /* 0x004fe80000000200 */
[----:B---3--:R-:W2:Y:S04]  /*91d0*/  LDSM.16.M88.4 R32, [R231] ;  /* 0x00000000e720783b */ /* 0x008ea80000000200 */
[----:B------:R-:W3:Y:S04]  /*91e0*/  LDSM.16.M88.4 R28, [R223] ;  /* 0x00000000df1c783b */ /* 0x000ee80000000200 */
[----:B------:R-:W3:Y:S04]  /*91f0*/  LDSM.16.M88.4 R196, [R222] ;  /* 0x00000000dec4783b */ /* 0x000ee80000000200 */
[----:B------:R-:W3:Y:S04]  /*9200*/  LDSM.16.M88.4 R192, [R221] ;  /* 0x00000000ddc0783b */ /* 0x000ee80000000200 */
[----:B------:R-:W-:Y:S01]  /*9210*/  LDSM.16.M88.4 R188, [R227+0x8000] ;  /* 0x00800000e3bc783b */ /* 0x000fe20000000200 */
[C---:B-1----:R-:W-:Y:S03]  /*9220*/  HMMA.16816.F32.BF16 R16, R168.reuse, R12, RZ ;  /* 0x0000000ca810723c */ /* 0x042fe600000418ff */
[----:B------:R-:W-:Y:S01]  /*9230*/  LDSM.16.M88.4 R184, [R227+0x8800] ;  /* 0x00880000e3b8783b */ /* 0x000fe20000000200 */
[----:B------:R-:W1:Y:S02]  /*9240*/  S2R R0, SR_TID.X ;  /* 0x0000000000007919 */ /* 0x000e640000002100 */
[C---:B----4-:R-:W-:Y:S01]  /*9250*/  HMMA.16816.F32.BF16 R8, R168.reuse, R4, RZ ;  /* 0x00000004a808723c */ /* 0x050fe200000418ff */
[----:B------:R-:W0:Y:S05]  /*9260*/  LDGDEPBAR ;  /* 0x00000000000079af */ /* 0x000e2a0000000000 */
[C---:B------:R-:W-:Y:S06]  /*9270*/  HMMA.16816.F32.BF16 R12, R168.reuse, R14, RZ ;  /* 0x0000000ea80c723c */ /* 0x040fec00000418ff */
[C---:B------:R-:W-:Y:S06]  /*9280*/  HMMA.16816.F32.BF16 R4, R168.reuse, R6, RZ ;  /* 0x00000006a804723c */ /* 0x040fec00000418ff */
[C---:B-----5:R-:W-:Y:S06]  /*9290*/  HMMA.16816.F32.BF16 R180, R168.reuse, R176, RZ ;  /* 0x000000b0a8b4723c */ /* 0x060fec00000418ff */
[C---:B------:R-:W-:Y:S06]  /*92a0*/  HMMA.16816.F32.BF16 R176, R168.reuse, R178, RZ ;  /* 0x000000b2a8b0723c */ /* 0x040fec00000418ff */
[----:B------:R-:W-:Y:S01]  /*92b0*/  HMMA.16816.F32.BF16 R172, R168, R24, RZ ;  /* 0x00000018a8ac723c */ /* 0x000fe200000418ff */
[----:B-1----:R-:W-:-:S05]  /*92c0*/  IMAD.SHL.U32 R0, R0, 0x2, RZ ;  /* 0x0000000200007824 */ /* 0x002fca00078e00ff */
[----:B------:R-:W-:Y:S01]  /*92d0*/  HMMA.16816.F32.BF16 R168, R168, R26, RZ ;  /* 0x0000001aa8a8723c */ /* 0x000fe200000418ff */
[----:B------:R-:W1:Y:S05]  /*92e0*/  LDSM.16.M88.4 R24, [R230] ;  /* 0x00000000e618783b */ /* 0x000e6a0000000200 */
[C---:B--2---:R-:W-:Y:S06]  /*92f0*/  HMMA.16816.F32.BF16 R16, R20.reuse, R32, R16 ;  /* 0x000000201410723c */ /* 0x044fec0000041810 */
[C---:B------:R-:W-:Y:S01]  /*9300*/  HMMA.16816.F32.BF16 R12, R20.reuse, R34, R12 ;  /* 0x00000022140c723c */ /* 0x040fe2000004180c */
[----:B------:R-:W2:Y:S05]  /*9310*/  LDSM.16.M88.4 R32, [R227+0x9000] ;  /* 0x00900000e320783b */ /* 0x000eaa0000000200 */
[C---:B---3--:R-:W-:Y:S06]  /*9320*/  HMMA.16816.F32.BF16 R8, R20.reuse, R28, R8 ;  /* 0x0000001c1408723c */ /* 0x048fec0000041808 */
[C---:B------:R-:W-:Y:S01]  /*9330*/  HMMA.16816.F32.BF16 R4, R20.reuse, R30, R4 ;  /* 0x0000001e1404723c */ /* 0x040fe20000041804 */
[----:B------:R-:W3:Y:S05]  /*9340*/  LDSM.16.M88.4 R28, [R227+0x9800] ;  /* 0x00980000e31c783b */ /* 0x000eea0000000200 */
[C---:B------:R-:W-:Y:S06]  /*9350*/  HMMA.16816.F32.BF16 R180, R20.reuse, R196, R180 ;  /* 0x000000c414b4723c */ /* 0x040fec00000418b4 */
[C---:B------:R-:W-:Y:S01]  /*9360*/  HMMA.16816.F32.BF16 R176, R20.reuse, R198, R176 ;  /* 0x000000c614b0723c */ /* 0x040fe200000418b0 */
[----:B------:R-:W-:Y:S05]  /*9370*/  LDSM.16.M88.4 R196, [R220] ;  /* 0x00000000dcc4783b */ /* 0x000fea0000000200 */
[C---:B------:R-:W-:Y:S06]  /*9380*/  HMMA.16816.F32.BF16 R172, R20.reuse, R192, R172 ;  /* 0x000000c014ac723c */ /* 0x040fec00000418ac */
[----:B------:R-:W-:Y:S01]  /*9390*/  HMMA.16816.F32.BF16 R168, R20, R194, R168 ;  /* 0x000000c214a8723c */ /* 0x000fe200000418a8 */
[----:B------:R-:W4:Y:S04]  /*93a0*/  LDSM.16.M88.4 R20, [R229] ;  /* 0x00000000e514783b */ /* 0x000f280000000200 */
[----:B------:R-:W5:Y:S01]  /*93b0*/  LDSM.16.M88.4 R192, [R220+0x800] ;  /* 0x00080000dcc0783b */ /* 0x000f620000000200 */
[C---:B-1----:R-:W-:Y:S06]  /*93c0*/  HMMA.16816.F32.BF16 R16, R24.reuse, R188, R16 ;  /* 0x000000bc1810723c */ /* 0x042fec0000041810 */
[C---:B------:R-:W-:Y:S01]  /*93d0*/  HMMA.16816.F32.BF16 R12, R24.reuse, R190, R12 ;  /* 0x000000be180c723c */ /* 0x040fe2000004180c */
[----:B------:R-:W1:Y:S05]  /*93e0*/  LDSM.16.M88.4 R188, [R220+0x1000] ;  /* 0x00100000dcbc783b */ /* 0x000e6a0000000200 */
[C---:B------:R-:W-:Y:S06]  /*93f0*/  HMMA.16816.F32.BF16 R8, R24.reuse, R184, R8 ;  /* 0x000000b81808723c */ /* 0x040fec0000041808 */
[C---:B------:R-:W-:Y:S01]  /*9400*/  HMMA.16816.F32.BF16 R4, R24.reuse, R186, R4 ;  /* 0x000000ba1804723c */ /* 0x040fe20000041804 */
[----:B------:R-:W1:Y:S05]  /*9410*/  LDSM.16.M88.4 R184, [R220+0x1800] ;  /* 0x00180000dcb8783b */ /* 0x000e6a0000000200 */
[C---:B--2---:R-:W-:Y:S06]  /*9420*/  HMMA.16816.F32.BF16 R180, R24.reuse, R32, R180 ;  /* 0x0000002018b4723c */ /* 0x044fec00000418b4 */
[C---:B------:R-:W-:Y:S01]  /*9430*/  HMMA.16816.F32.BF16 R176, R24.reuse, R34, R176 ;  /* 0x0000002218b0723c */ /* 0x040fe200000418b0 */
[----:B------:R-:W-:Y:S05]  /*9440*/  LDSM.16.M88.4 R32, [R233+0xa000] ;  /* 0x00a00000e920783b */ /* 0x000fea0000000200 */
[C---:B---3--:R-:W-:Y:S06]  /*9450*/  HMMA.16816.F32.BF16 R172, R24.reuse, R28, R172 ;  /* 0x0000001c18ac723c */ /* 0x048fec00000418ac */
[----:B------:R-:W-:Y:S01]  /*9460*/  HMMA.16816.F32.BF16 R168, R24, R30, R168 ;  /* 0x0000001e18a8723c */ /* 0x000fe200000418a8 */
[----:B------:R-:W2:Y:S04]  /*9470*/  LDSM.16.M88.4 R24, [R234+0x2000] ;  /* 0x00200000ea18783b */ /* 0x000ea80000000200 */
[----:B------:R-:W3:Y:S01]  /*9480*/  LDSM.16.M88.4 R28, [R233+0xa800] ;  /* 0x00a80000e91c783b */ /* 0x000ee20000000200 */
[C---:B----4-:R-:W-:Y:S06]  /*9490*/  HMMA.16816.F32.BF16 R16, R20.reuse, R196, R16 ;  /* 0x000000c41410723c */ /* 0x050fec0000041810 */
[C---:B------:R-:W-:Y:S01]  /*94a0*/  HMMA.16816.F32.BF16 R12, R20.reuse, R198, R12 ;  /* 0x000000c6140c723c */ /* 0x040fe2000004180c */
[----:B------:R-:W4:Y:S05]  /*94b0*/  LDSM.16.M88.4 R196, [R233+0xb000] ;  /* 0x00b00000e9c4783b */ /* 0x000f2a0000000200 */
[C---:B-----5:R-:W-:Y:S06]  /*94c0*/  HMMA.16816.F32.BF16 R8, R20.reuse, R192, R8 ;  /* 0x000000c01408723c */ /* 0x060fec0000041808 */
[C---:B------:R-:W-:Y:S01]  /*94d0*/  HMMA.16816.F32.BF16 R4, R20.reuse, R194, R4 ;  /* 0x000000c21404723c */ /* 0x040fe20000041804 */
[----:B------:R-:W-:Y:S05]  /*94e0*/  LDSM.16.M88.4 R192, [R216] ;  /* 0x00000000d8c0783b */ /* 0x000fea0000000200 */
[C---:B-1----:R-:W-:Y:S06]  /*94f0*/  HMMA.16816.F32.BF16 R180, R20.reuse, R188, R180 ;  /* 0x000000bc14b4723c */ /* 0x042fec00000418b4 */
[C---:B------:R-:W-:Y:S01]  /*9500*/  HMMA.16816.F32.BF16 R176, R20.reuse, R190, R176 ;  /* 0x000000be14b0723c */ /* 0x040fe200000418b0 */
[----:B------:R-:W1:Y:S05]  /*9510*/  LDSM.16.M88.4 R188, [R233+0xb800] ;  /* 0x00b80000e9bc783b */ /* 0x000e6a0000000200 */
[C---:B------:R-:W-:Y:S06]  /*9520*/  HMMA.16816.F32.BF16 R172, R20.reuse, R184, R172 ;  /* 0x000000b814ac723c */ /* 0x040fec00000418ac */
[----:B------:R-:W-:Y:S01]  /*9530*/  HMMA.16816.F32.BF16 R168, R20, R186, R168 ;  /* 0x000000ba14a8723c */ /* 0x000fe200000418a8 */
[----:B------:R-:W-:Y:S04]  /*9540*/  LDSM.16.M88.4 R20, [R232+0x2000] ;  /* 0x00200000e814783b */ /* 0x000fe80000000200 */
[----:B------:R-:W5:Y:S01]  /*9550*/  LDSM.16.M88.4 R184, [R219] ;  /* 0x00000000dbb8783b */ /* 0x000f620000000200 */
[C---:B--2---:R-:W-:Y:S06]  /*9560*/  HMMA.16816.F32.BF16 R16, R24.reuse, R32, R16 ;  /* 0x000000201810723c */ /* 0x044fec0000041810 */
[C---:B------:R-:W-:Y:S01]  /*9570*/  HMMA.16816.F32.BF16 R12, R24.reuse, R34, R12 ;  /* 0x00000022180c723c */ /* 0x040fe2000004180c */
[----:B------:R-:W2:Y:S05]  /*9580*/  LDSM.16.M88.4 R32, [R218] ;  /* 0x00000000da20783b */ /* 0x000eaa0000000200 */
[C---:B---3--:R-:W-:Y:S06]  /*9590*/  HMMA.16816.F32.BF16 R8, R24.reuse, R28, R8 ;  /* 0x0000001c1808723c */ /* 0x048fec0000041808 */
[C---:B------:R-:W-:Y:S01]  /*95a0*/  HMMA.16816.F32.BF16 R4, R24.reuse, R30, R4 ;  /* 0x0000001e1804723c */ /* 0x040fe20000041804 */
[----:B------:R-:W3:Y:S05]  /*95b0*/  LDSM.16.M88.4 R28, [R217] ;  /* 0x00000000d91c783b */ /* 0x000eea0000000200 */
[C---:B----4-:R-:W-:Y:S06]  /*95c0*/  HMMA.16816.F32.BF16 R180, R24.reuse, R196, R180 ;  /* 0x000000c418b4723c */ /* 0x050fec00000418b4 */
[C---:B------:R-:W-:Y:S01]  /*95d0*/  HMMA.16816.F32.BF16 R176, R24.reuse, R198, R176 ;  /* 0x000000c618b0723c */ /* 0x040fe200000418b0 */
[----:B------:R-:W-:Y:S05]  /*95e0*/  LDSM.16.M88.4 R196, [R220+0x2000] ;  /* 0x00200000dcc4783b */ /* 0x000fea0000000200 */
[C---:B-1----:R-:W-:Y:S06]  /*95f0*/  HMMA.16816.F32.BF16 R172, R24.reuse, R188, R172 ;  /* 0x000000bc18ac723c */ /* 0x042fec00000418ac */
[----:B------:R-:W-:Y:S01]  /*9600*/  HMMA.16816.F32.BF16 R168, R24, R190, R168 ;  /* 0x000000be18a8723c */ /* 0x000fe200000418a8 */
[----:B------:R-:W-:Y:S04]  /*9610*/  LDSM.16.M88.4 R24, [R230+0x2000] ;  /* 0x00200000e618783b */ /* 0x000fe80000000200 */
[----:B------:R-:W1:Y:S01]  /*9620*/  LDSM.16.M88.4 R188, [R227+0xa000] ;  /* 0x00a00000e3bc783b */ /* 0x000e620000000200 */
[C---:B-----5:R-:W-:Y:S06]  /*9630*/  HMMA.16816.F32.BF16 R16, R20.reuse, R184, R16 ;  /* 0x000000b81410723c */ /* 0x060fec0000041810 */
[C---:B------:R-:W-:Y:S01]  /*9640*/  HMMA.16816.F32.BF16 R12, R20.reuse, R186, R12 ;  /* 0x000000ba140c723c */ /* 0x040fe2000004180c */
[----:B------:R-:W4:Y:S05]  /*9650*/  LDSM.16.M88.4 R184, [R227+0xa800] ;  /* 0x00a80000e3b8783b */ /* 0x000f2a0000000200 */
[C---:B--2---:R-:W-:Y:S06]  /*9660*/  HMMA.16816.F32.BF16 R8, R20.reuse, R32, R8 ;  /* 0x000000201408723c */ /* 0x044fec0000041808 */
[C---:B------:R-:W-:Y:S01]  /*9670*/  HMMA.16816.F32.BF16 R4, R20.reuse, R34, R4 ;  /* 0x000000221404723c */ /* 0x040fe20000041804 */
[----:B------:R-:W2:Y:S05]  /*9680*/  LDSM.16.M88.4 R32, [R227+0xb000] ;  /* 0x00b00000e320783b */ /* 0x000eaa0000000200 */
[C---:B---3--:R-:W-:Y:S06]  /*9690*/  HMMA.16816.F32.BF16 R180, R20.reuse, R28, R180 ;  /* 0x0000001c14b4723c */ /* 0x048fec00000418b4 */
[C---:B------:R-:W-:Y:S01]  /*96a0*/  HMMA.16816.F32.BF16 R176, R20.reuse, R30, R176 ;  /* 0x0000001e14b0723c */ /* 0x040fe200000418b0 */
[----:B------:R-:W3:Y:S05]  /*96b0*/  LDSM.16.M88.4 R28, [R227+0xb800] ;  /* 0x00b80000e31c783b */ /* 0x000eea0000000200 */
[C---:B------:R-:W-:Y:S06]  /*96c0*/  HMMA.16816.F32.BF16 R172, R20.reuse, R192, R172 ;  /* 0x000000c014ac723c */ /* 0x040fec00000418ac */
[----:B------:R-:W-:Y:S01]  /*96d0*/  HMMA.16816.F32.BF16 R168, R20, R194, R168 ;  /* 0x000000c214a8723c */ /* 0x000fe200000418a8 */
[----:B------:R-:W5:Y:S04]  /*96e0*/  LDSM.16.M88.4 R20, [R229+0x2000] ;  /* 0x00200000e514783b */ /* 0x000f680000000200 */
[----:B------:R-:W5:Y:S01]  /*96f0*/  LDSM.16.M88.4 R192, [R220+0x2800] ;  /* 0x00280000dcc0783b */ /* 0x000f620000000200 */
[C---:B-1----:R-:W-:Y:S06]  /*9700*/  HMMA.16816.F32.BF16 R16, R24.reuse, R188, R16 ;  /* 0x000000bc1810723c */ /* 0x042fec0000041810 */
[C---:B------:R-:W-:Y:S01]  /*9710*/  HMMA.16816.F32.BF16 R12, R24.reuse, R190, R12 ;  /* 0x000000be180c723c */ /* 0x040fe2000004180c */
[----:B------:R-:W1:Y:S05]  /*9720*/  LDSM.16.M88.4 R188, [R220+0x3000] ;  /* 0x00300000dcbc783b */ /* 0x000e6a0000000200 */
[C---:B----4-:R-:W-:Y:S06]  /*9730*/  HMMA.16816.F32.BF16 R8, R24.reuse, R184, R8 ;  /* 0x000000b81808723c */ /* 0x050fec0000041808 */
[C---:B------:R-:W-:Y:S01]  /*9740*/  HMMA.16816.F32.BF16 R4, R24.reuse, R186, R4 ;  /* 0x000000ba1804723c */ /* 0x040fe20000041804 */
[----:B------:R-:W4:Y:S05]  /*9750*/  LDSM.16.M88.4 R184, [R220+0x3800] ;  /* 0x00380000dcb8783b */ /* 0x000f2a0000000200 */
[C---:B--2---:R-:W-:Y:S06]  /*9760*/  HMMA.16816.F32.BF16 R180, R24.reuse, R32, R180 ;  /* 0x0000002018b4723c */ /* 0x044fec00000418b4 */
[C---:B------:R-:W-:Y:S01]  /*9770*/  HMMA.16816.F32.BF16 R176, R24.reuse, R34, R176 ;  /* 0x0000002218b0723c */ /* 0x040fe200000418b0 */
[----:B------:R-:W-:Y:S05]  /*9780*/  LDSM.16.M88.4 R32, [R233+0xc800] ;  /* 0x00c80000e920783b */ /* 0x000fea0000000200 */
[C---:B---3--:R-:W-:Y:S06]  /*9790*/  HMMA.16816.F32.BF16 R172, R24.reuse, R28, R172 ;  /* 0x0000001c18ac723c */ /* 0x048fec00000418ac */
[----:B------:R-:W-:Y:S01]  /*97a0*/  HMMA.16816.F32.BF16 R168, R24, R30, R168 ;  /* 0x0000001e18a8723c */ /* 0x000fe200000418a8 */
[----:B------:R-:W-:Y:S04]  /*97b0*/  LDSM.16.M88.4 R28, [R234+0x4000] ;  /* 0x00400000ea1c783b */ /* 0x000fe80000000200 */
[----:B------:R-:W2:Y:S01]  /*97c0*/  LDSM.16.M88.4 R24, [R233+0xc000] ;  /* 0x00c00000e918783b */ /* 0x000ea20000000200 */
[C---:B-----5:R-:W-:Y:S06]  /*97d0*/  HMMA.16816.F32.BF16 R16, R20.reuse, R196, R16 ;  /* 0x000000c41410723c */ /* 0x060fec0000041810 */
[C---:B------:R-:W-:Y:S01]  /*97e0*/  HMMA.16816.F32.BF16 R12, R20.reuse, R198, R12 ;  /* 0x000000c6140c723c */ /* 0x040fe2000004180c */
[----:B------:R-:W3:Y:S05]  /*97f0*/  LDSM.16.M88.4 R196, [R233+0xd000] ;  /* 0x00d00000e9c4783b */ /* 0x000eea0000000200 */
[C---:B------:R-:W-:Y:S06]  /*9800*/  HMMA.16816.F32.BF16 R8, R20.reuse, R192, R8 ;  /* 0x000000c01408723c */ /* 0x040fec0000041808 */
[C---:B------:R-:W-:Y:S01]  /*9810*/  HMMA.16816.F32.BF16 R4, R20.reuse, R194, R4 ;  /* 0x000000c21404723c */ /* 0x040fe20000041804 */
[----:B------:R-:W5:Y:S05]  /*9820*/  LDSM.16.M88.4 R192, [R233+0xd800] ;  /* 0x00d80000e9c0783b */ /* 0x000f6a0000000200 */
[C---:B-1----:R-:W-:Y:S06]  /*9830*/  HMMA.16816.F32.BF16 R180, R20.reuse, R188, R180 ;  /* 0x000000bc14b4723c */ /* 0x042fec00000418b4 */
[C---:B------:R-:W-:Y:S01]  /*9840*/  HMMA.16816.F32.BF16 R176, R20.reuse, R190, R176 ;  /* 0x000000be14b0723c */ /* 0x040fe200000418b0 */
[----:B------:R-:W-:Y:S05]  /*9850*/  LDSM.16.M88.4 R188, [R212] ;  /* 0x00000000d4bc783b */ /* 0x000fea0000000200 */
[C---:B----4-:R-:W-:Y:S06]  /*9860*/  HMMA.16816.F32.BF16 R172, R20.reuse, R184, R172 ;  /* 0x000000b814ac723c */ /* 0x050fec00000418ac */
[----:B------:R-:W-:Y:S01]  /*9870*/  HMMA.16816.F32.BF16 R168, R20, R186, R168 ;  /* 0x000000ba14a8723c */ /* 0x000fe200000418a8 */
[----:B------:R-:W-:Y:S04]  /*9880*/  LDSM.16.M88.4 R20, [R232+0x4000] ;  /* 0x00400000e814783b */ /* 0x000fe80000000200 */
[----:B------:R-:W-:Y:S01]  /*9890*/  LDSM.16.M88.4 R184, [R215] ;  /* 0x00000000d7b8783b */ /* 0x000fe20000000200 */
[C---:B--2---:R-:W-:Y:S06]  /*98a0*/  HMMA.16816.F32.BF16 R16, R28.reuse, R24, R16 ;  /* 0x000000181c10723c */ /* 0x044fec0000041810 */
[C---:B------:R-:W-:Y:S01]  /*98b0*/  HMMA.16816.F32.BF16 R12, R28.reuse, R26, R12 ;  /* 0x0000001a1c0c723c */ /* 0x040fe2000004180c */
[----:B------:R-:W1:Y:S05]  /*98c0*/  LDSM.16.M88.4 R24, [R214] ;  /* 0x00000000d618783b */ /* 0x000e6a0000000200 */
[C---:B------:R-:W-:Y:S06]  /*98d0*/  HMMA.16816.F32.BF16 R8, R28.reuse, R32, R8 ;  /* 0x000000201c08723c */ /* 0x040fec0000041808 */
[C---:B------:R-:W-:Y:S01]  /*98e0*/  HMMA.16816.F32.BF16 R4, R28.reuse, R34, R4 ;  /* 0x000000221c04723c */ /* 0x040fe20000041804 */
[----:B------:R-:W2:Y:S05]  /*98f0*/  LDSM.16.M88.4 R32, [R213] ;  /* 0x00000000d520783b */ /* 0x000eaa0000000200 */
[C---:B---3--:R-:W-:Y:S06]  /*9900*/  HMMA.16816.F32.BF16 R180, R28.reuse, R196, R180 ;  /* 0x000000c41cb4723c */ /* 0x048fec00000418b4 */
[C---:B------:R-:W-:Y:S01]  /*9910*/  HMMA.16816.F32.BF16 R176, R28.reuse, R198, R176 ;  /* 0x000000c61cb0723c */ /* 0x040fe200000418b0 */
[----:B------:R-:W-:Y:S05]  /*9920*/  LDSM.16.M88.4 R196, [R227+0xc000] ;  /* 0x00c00000e3c4783b */ /* 0x000fea0000000200 */
[C---:B-----5:R-:W-:Y:S06]  /*9930*/  HMMA.16816.F32.BF16 R172, R28.reuse, R192, R172 ;  /* 0x000000c01cac723c */ /* 0x060fec00000418ac */
[----:B------:R-:W-:Y:S01]  /*9940*/  HMMA.16816.F32.BF16 R168, R28, R194, R168 ;  /* 0x000000c21ca8723c */ /* 0x000fe200000418a8 */
[----:B------:R-:W3:Y:S04]  /*9950*/  LDSM.16.M88.4 R28, [R230+0x4000] ;  /* 0x00400000e61c783b */ /* 0x000ee80000000200 */
[----:B------:R-:W-:Y:S01]  /*9960*/  LDSM.16.M88.4 R192, [R220+0x4000] ;  /* 0x00400000dcc0783b */ /* 0x000fe20000000200 */
[C---:B-1----:R-:W-:Y:S06]  /*9970*/  HMMA.16816.F32.BF16 R8, R20.reuse, R24, R8 ;  /* 0x000000181408723c */ /* 0x042fec0000041808 */
[C---:B------:R-:W-:Y:S01]  /*9980*/  HMMA.16816.F32.BF16 R4, R20.reuse, R26, R4 ;  /* 0x0000001a1404723c */ /* 0x040fe20000041804 */
[----:B------:R-:W1:Y:S05]  /*9990*/  LDSM.16.M88.4 R24, [R227+0xd000] ;  /* 0x00d00000e318783b */ /* 0x000e6a0000000200 */
[C---:B------:R-:W-:Y:S06]  /*99a0*/  HMMA.16816.F32.BF16 R16, R20.reuse, R184, R16 ;  /* 0x000000b81410723c */ /* 0x040fec0000041810 */
[C---:B------:R-:W-:Y:S01]  /*99b0*/  HMMA.16816.F32.BF16 R12, R20.reuse, R186, R12 ;  /* 0x000000ba140c723c */ /* 0x040fe2000004180c */
[----:B------:R-:W4:Y:S05]  /*99c0*/  LDSM.16.M88.4 R184, [R227+0xc800] ;  /* 0x00c80000e3b8783b */ /* 0x000f2a0000000200 */
        /* <DEDUP_REMOVED lines=9> */
[----:B------:R-:W3:Y:S05]  /*9a60*/  LDSM.16.M88.4 R196, [R220+0x5000] ;  /* 0x00500000dcc4783b */ /* 0x000eea0000000200 */
[C---:B-1----:R-:W-:Y:S06]  /*9a70*/  HMMA.16816.F32.BF16 R180, R28.reuse, R24, R180 ;  /* 0x000000181cb4723c */ /* 0x042fec00000418b4 */
[C---:B------:R-:W-:Y:S01]  /*9a80*/  HMMA.16816.F32.BF16 R176, R28.reuse, R26, R176 ;  /* 0x0000001a1cb0723c */ /* 0x040fe200000418b0 */
[----:B------:R-:W1:Y:S05]  /*9a90*/  LDSM.16.M88.4 R24, [R220+0x5800] ;  /* 0x00580000dc18783b */ /* 0x000e6a0000000200 */
[C---:B----4-:R-:W-:Y:S06]  /*9aa0*/  HMMA.16816.F32.BF16 R8, R28.reuse, R184, R8 ;  /* 0x000000b81c08723c */ /* 0x050fec0000041808 */
[C---:B------:R-:W-:Y:S01]  /*9ab0*/  HMMA.16816.F32.BF16 R4, R28.reuse, R186, R4 ;  /* 0x000000ba1c04723c */ /* 0x040fe20000041804 */
[----:B------:R-:W-:Y:S05]  /*9ac0*/  LDSM.16.M88.4 R184, [R234+0x6000] ;  /* 0x00600000eab8783b */ /* 0x000fea0000000200 */
[C---:B--2---:R-:W-:Y:S06]  /*9ad0*/  HMMA.16816.F32.BF16 R172, R28.reuse, R32, R172 ;  /* 0x000000201cac723c */ /* 0x044fec00000418ac */
[----:B------:R-:W-:Y:S01]  /*9ae0*/  HMMA.16816.F32.BF16 R168, R28, R34, R168 ;  /* 0x000000221ca8723c */ /* 0x000fe200000418a8 */
[----:B------:R-:W2:Y:S04]  /*9af0*/  LDSM.16.M88.4 R32, [R233+0xe000] ;  /* 0x00e00000e920783b */ /* 0x000ea80000000200 */
[----:B------:R-:W4:Y:S01]  /*9b00*/  LDSM.16.M88.4 R28, [R233+0xe800] ;  /* 0x00e80000e91c783b */ /* 0x000f220000000200 */
[C---:B-----5:R-:W-:Y:S06]  /*9b10*/  HMMA.16816.F32.BF16 R16, R20.reuse, R192, R16 ;  /* 0x000000c01410723c */ /* 0x060fec0000041810 */
[C---:B------:R-:W-:Y:S01]  /*9b20*/  HMMA.16816.F32.BF16 R12, R20.reuse, R194, R12 ;  /* 0x000000c2140c723c */ /* 0x040fe2000004180c */
[----:B------:R-:W5:Y:S05]  /*9b30*/  LDSM.16.M88.4 R192, [R233+0xf000] ;  /* 0x00f00000e9c0783b */ /* 0x000f6a0000000200 */
[C---:B------:R-:W-:Y:S06]  /*9b40*/  HMMA.16816.F32.BF16 R8, R20.reuse, R188, R8 ;  /* 0x000000bc1408723c */ /* 0x040fec0000041808 */
[C---:B------:R-:W-:Y:S01]  /*9b50*/  HMMA.16816.F32.BF16 R4, R20.reuse, R190, R4 ;  /* 0x000000be1404723c */ /* 0x040fe20000041804 */
[----:B------:R-:W5:Y:S05]  /*9b60*/  LDSM.16.M88.4 R188, [R233+0xf800] ;  /* 0x00f80000e9bc783b */ /* 0x000f6a0000000200 */
[C---:B---3--:R-:W-:Y:S06]  /*9b70*/  HMMA.16816.F32.BF16 R180, R20.reuse, R196, R180 ;  /* 0x000000c414b4723c */ /* 0x048fec00000418b4 */
[C---:B------:R-:W-:Y:S01]  /*9b80*/  HMMA.16816.F32.BF16 R176, R20.reuse, R198, R176 ;  /* 0x000000c614b0723c */ /* 0x040fe200000418b0 */
[----:B------:R-:W-:Y:S05]  /*9b90*/  LDSM.16.M88.4 R196, [R208] ;  /* 0x00000000d0c4783b */ /* 0x000fea0000000200 */
[C---:B-1----:R-:W-:Y:S06]  /*9ba0*/  HMMA.16816.F32.BF16 R172, R20.reuse, R24, R172 ;  /* 0x0000001814ac723c */ /* 0x042fec00000418ac */
[----:B------:R-:W-:Y:S01]  /*9bb0*/  HMMA.16816.F32.BF16 R168, R20, R26, R168 ;  /* 0x0000001a14a8723c */ /* 0x000fe200000418a8 */
[----:B------:R-:W-:Y:S04]  /*9bc0*/  LDSM.16.M88.4 R24, [R232+0x6000] ;  /* 0x00600000e818783b */ /* 0x000fe80000000200 */
[----:B------:R-:W1:Y:S01]  /*9bd0*/  LDSM.16.M88.4 R20, [R211] ;  /* 0x00000000d314783b */ /* 0x000e620000000200 */
[C---:B--2---:R-:W-:Y:S06]  /*9be0*/  HMMA.16816.F32.BF16 R16, R184.reuse, R32, R16 ;  /* 0x00000020b810723c */ /* 0x044fec0000041810 */
[C---:B------:R-:W-:Y:S01]  /*9bf0*/  HMMA.16816.F32.BF16 R12, R184.reuse, R34, R12 ;  /* 0x00000022b80c723c */ /* 0x040fe2000004180c */
[----:B------:R-:W2:Y:S05]  /*9c00*/  LDSM.16.M88.4 R32, [R210] ;  /* 0x00000000d220783b */ /* 0x000eaa0000000200 */
[C---:B----4-:R-:W-:Y:S06]  /*9c10*/  HMMA.16816.F32.BF16 R8, R184.reuse, R28, R8 ;  /* 0x0000001cb808723c */ /* 0x050fec0000041808 */
[C---:B------:R-:W-:Y:S01]  /*9c20*/  HMMA.16816.F32.BF16 R4, R184.reuse, R30, R4 ;  /* 0x0000001eb804723c */ /* 0x040fe20000041804 */
[----:B------:R-:W3:Y:S05]  /*9c30*/  LDSM.16.M88.4 R28, [R209] ;  /* 0x00000000d11c783b */ /* 0x000eea0000000200 */
[C---:B-----5:R-:W-:Y:S06]  /*9c40*/  HMMA.16816.F32.BF16 R180, R184.reuse, R192, R180 ;  /* 0x000000c0b8b4723c */ /* 0x060fec00000418b4 */
[C---:B------:R-:W-:Y:S01]  /*9c50*/  HMMA.16816.F32.BF16 R176, R184.reuse, R194, R176 ;  /* 0x000000c2b8b0723c */ /* 0x040fe200000418b0 */
[----:B------:R-:W-:Y:S05]  /*9c60*/  LDSM.16.M88.4 R192, [R230+0x6000] ;  /* 0x00600000e6c0783b */ /* 0x000fea0000000200 */
[C---:B------:R-:W-:Y:S06]  /*9c70*/  HMMA.16816.F32.BF16 R172, R184.reuse, R188, R172 ;  /* 0x000000bcb8ac723c */ /* 0x040fec00000418ac */
[----:B------:R-:W-:Y:S01]  /*9c80*/  HMMA.16816.F32.BF16 R168, R184, R190, R168 ;  /* 0x000000beb8a8723c */ /* 0x000fe200000418a8 */
[----:B------:R-:W4:Y:S04]  /*9c90*/  LDSM.16.M88.4 R184, [R227+0xe000] ;  /* 0x00e00000e3b8783b */ /* 0x000f280000000200 */
[----:B------:R-:W-:Y:S01]  /*9ca0*/  LDSM.16.M88.4 R188, [R227+0xf000] ;  /* 0x00f00000e3bc783b */ /* 0x000fe20000000200 */
[C---:B-1----:R-:W-:Y:S06]  /*9cb0*/  HMMA.16816.F32.BF16 R16, R24.reuse, R20, R16 ;  /* 0x000000141810723c */ /* 0x042fec0000041810 */
[C---:B------:R-:W-:Y:S01]  /*9cc0*/  HMMA.16816.F32.BF16 R12, R24.reuse, R22, R12 ;  /* 0x00000016180c723c */ /* 0x040fe2000004180c */
[----:B------:R-:W1:Y:S05]  /*9cd0*/  LDSM.16.M88.4 R20, [R227+0xe800] ;  /* 0x00e80000e314783b */ /* 0x000e6a0000000200 */
[C---:B--2---:R-:W-:Y:S06]  /*9ce0*/  HMMA.16816.F32.BF16 R8, R24.reuse, R32, R8 ;  /* 0x000000201808723c */ /* 0x044fec0000041808 */
[C---:B------:R-:W-:Y:S01]  /*9cf0*/  HMMA.16816.F32.BF16 R4, R24.reuse, R34, R4 ;  /* 0x000000221804723c */ /* 0x040fe20000041804 */
[----:B------:R-:W-:Y:S05]  /*9d00*/  LDSM.16.M88.4 R32, [R229+0x6000] ;  /* 0x00600000e520783b */ /* 0x000fea0000000200 */
[C---:B---3--:R-:W-:Y:S06]  /*9d10*/  HMMA.16816.F32.BF16 R180, R24.reuse, R28, R180 ;  /* 0x0000001c18b4723c */ /* 0x048fec00000418b4 */
[C---:B------:R-:W-:Y:S01]  /*9d20*/  HMMA.16816.F32.BF16 R176, R24.reuse, R30, R176 ;  /* 0x0000001e18b0723c */ /* 0x040fe200000418b0 */
[----:B------:R-:W2:Y:S05]  /*9d30*/  LDSM.16.M88.4 R28, [R220+0x6000] ;  /* 0x00600000dc1c783b */ /* 0x000eaa0000000200 */
[C---:B------:R-:W-:Y:S06]  /*9d40*/  HMMA.16816.F32.BF16 R172, R24.reuse, R196, R172 ;  /* 0x000000c418ac723c */ /* 0x040fec00000418ac */
[----:B------:R-:W-:Y:S01]  /*9d50*/  HMMA.16816.F32.BF16 R168, R24, R198, R168 ;  /* 0x000000c618a8723c */ /* 0x000fe200000418a8 */
[----:B------:R-:W3:Y:S05]  /*9d60*/  LDSM.16.M88.4 R24, [R220+0x6800] ;  /* 0x00680000dc18783b */ /* 0x000eea0000000200 */
[C---:B----4-:R-:W-:Y:S06]  /*9d70*/  HMMA.16816.F32.BF16 R12, R192.reuse, R186, R12 ;  /* 0x000000bac00c723c */ /* 0x050fec000004180c */
[C---:B-1----:R-:W-:Y:S06]  /*9d80*/  HMMA.16816.F32.BF16 R8, R192.reuse, R20, R8 ;  /* 0x00000014c008723c */ /* 0x042fec0000041808 */
[C---:B------:R-:W-:Y:S01]  /*9d90*/  HMMA.16816.F32.BF16 R4, R192.reuse, R22, R4 ;  /* 0x00000016c004723c */ /* 0x040fe20000041804 */
[----:B------:R-:W1:Y:S05]  /*9da0*/  LDSM.16.M88.4 R20, [R220+0x7000] ;  /* 0x00700000dc14783b */ /* 0x000e6a0000000200 */
[----:B------:R-:W-:Y:S01]  /*9db0*/  HMMA.16816.F32.BF16 R16, R192, R184, R16 ;  /* 0x000000b8c010723c */ /* 0x000fe20000041810 */
[----:B------:R-:W4:Y:S05]  /*9dc0*/  LDSM.16.M88.4 R184, [R227+0xf800] ;  /* 0x00f80000e3b8783b */ /* 0x000f2a0000000200 */
[----:B--2---:R-:W-:Y:S06]  /*9dd0*/  HMMA.16816.F32.BF16 R12, R32, R30, R12 ;  /* 0x0000001e200c723c */ /* 0x004fec000004180c */
[----:B------:R-:W-:Y:S01]  /*9de0*/  HMMA.16816.F32.BF16 R180, R192, R188, R180 ;  /* 0x000000bcc0b4723c */ /* 0x000fe200000418b4 */
[----:B------:R-:W-:Y:S01]  /*9df0*/  LOP3.LUT R31, R0, 0x6, RZ, 0xc0, !PT ;  /* 0x00000006001f7812 */ /* 0x000fe200078ec0ff */
[----:B------:R-:W-:-:S04]  /*9e00*/  IMAD.U32 R30, RZ, RZ, UR18 ;  /* 0x00000012ff1e7e24 */ /* 0x000fc8000f8e00ff */
[----:B------:R-:W-:Y:S01]  /*9e10*/  IMAD R0, R30, 0x40, R31 ;  /* 0x000000401e007824 */ /* 0x000fe200078e021f */
[----:B---3--:R-:W-:Y:S06]  /*9e20*/  HMMA.16816.F32.BF16 R8, R32, R24, R8 ;  /* 0x000000182008723c */ /* 0x008fec0000041808 */
[----:B------:R-:W-:Y:S01]  /*9e30*/  HMMA.16816.F32.BF16 R176, R192, R190, R176 ;  /* 0x000000bec0b0723c */ /* 0x000fe200000418b0 */
[C---:B------:R-:W-:Y:S01]  /*9e40*/  VIADD R25, R0.reuse, 0x8 ;  /* 0x0000000800197836 */ /* 0x040fe20000000000 */
[----:B------:R-:W2:Y:S01]  /*9e50*/  LDSM.16.M88.4 R188, [R220+0x7800] ;  /* 0x00780000dcbc783b */ /* 0x000ea20000000200 */
[----:B------:R-:W-:Y:S01]  /*9e60*/  VIADD R24, R0, 0x9 ;  /* 0x0000000900187836 */ /* 0x000fe20000000000 */
[----:B------:R-:W-:-:S04]  /*9e70*/  DEPBAR.LE SB0, 0x0 ;  /* 0x000080000000791a */ /* 0x000fc80000000000 */
[CC--:B------:R-:W-:Y:S01]  /*9e80*/  ISETP.GE.AND P2, PT, R25.reuse, R167.reuse, PT ;  /* 0x000000a71900720c */ /* 0x0c0fe20003f46270 */
[C---:B------:R-:W-:Y:S01]  /*9e90*/  HMMA.16816.F32.BF16 R4, R32.reuse, R26, R4 ;  /* 0x0000001a2004723c */ /* 0x040fe20000041804 */
[----:B------:R-:W-:Y:S01]  /*9ea0*/  BAR.SYNC.DEFER_BLOCKING 0x0 ;  /* 0x0000000000007b1d */ /* 0x000fe20000010000 */
[-C--:B------:R-:W-:Y:S02]  /*9eb0*/  ISETP.GE.AND P1, PT, R25, R2.reuse, PT ;  /* 0x000000021900720c */ /* 0x080fe40003f26270 */
[----:B------:R-:W-:Y:S02]  /*9ec0*/  FSEL R205, R12, -INF , !P2 ;  /* 0xff8000000ccd7808 */ /* 0x000fe40005000000 */
[----:B------:R-:W-:Y:S01]  /*9ed0*/  FSEL R14, R14, -INF , !P1 ;  /* 0xff8000000e0e7808 */ /* 0x000fe20004800000 */
[----:B-1----:R-:W-:Y:S01]  /*9ee0*/  HMMA.16816.F32.BF16 R180, R32, R20, R180 ;  /* 0x0000001420b4723c */ /* 0x002fe200000418b4 */
[CC--:B------:R-:W-:Y:S02]  /*9ef0*/  ISETP.GE.AND P2, PT, R24.reuse, R167.reuse, PT ;  /* 0x000000a71800720c */ /* 0x0c0fe40003f46270 */
[----:B------:R-:W-:Y:S01]  /*9f00*/  ISETP.GE.AND P1, PT, R24, R2, PT ;  /* 0x000000021800720c */ /* 0x000fe20003f26270 */
[C---:B------:R-:W-:Y:S01]  /*9f10*/  VIADD R24, R0.reuse, 0x10 ;  /* 0x0000001000187836 */ /* 0x040fe20000000000 */
[----:B------:R-:W-:Y:S01]  /*9f20*/  FSEL R13, R13, -INF , !P2 ;  /* 0xff8000000d0d7808 */ /* 0x000fe20005000000 */
[----:B----4-:R-:W-:Y:S01]  /*9f30*/  HMMA.16816.F32.BF16 R172, R192, R184, R172 ;  /* 0x000000b8c0ac723c */ /* 0x010fe200000418ac */
[----:B------:R-:W-:Y:S01]  /*9f40*/  FSEL R12, R15, -INF , !P1 ;  /* 0xff8000000f0c7808 */ /* 0x000fe20004800000 */
[----:B------:R-:W-:Y:S01]  /*9f50*/  VIADD R15, R0, 0x11 ;  /* 0x00000011000f7836 */ /* 0x000fe20000000000 */
[----:B------:R-:W-:-:S02]  /*9f60*/  ISETP.GE.AND P2, PT, R24, R167, PT ;  /* 0x000000a71800720c */ /* 0x000fc40003f46270 */
[-C--:B------:R-:W-:Y:S01]  /*9f70*/  ISETP.GE.AND P1, PT, R24, R2.reuse, PT ;  /* 0x000000021800720c */ /* 0x080fe20003f26270 */
[----:B------:R-:W-:Y:S01]  /*9f80*/  HMMA.16816.F32.BF16 R16, R32, R28, R16 ;  /* 0x0000001c2010723c */ /* 0x000fe20000041810 */
[----:B------:R-:W-:Y:S01]  /*9f90*/  FSEL R31, R8, -INF , !P2 ;  /* 0xff800000081f7808 */ /* 0x000fe20005000000 */
[----:B------:R-:W-:Y:S01]  /*9fa0*/  VIADD R8, R0, 0x18 ;  /* 0x0000001800087836 */ /* 0x000fe20000000000 */
[CC--:B------:R-:W-:Y:S02]  /*9fb0*/  ISETP.GE.AND P2, PT, R15.reuse, R167.reuse, PT ;  /* 0x000000a70f00720c */ /* 0x0c0fe40003f46270 */
[----:B------:R-:W-:Y:S01]  /*9fc0*/  FSEL R24, R10, -INF , !P1 ;  /* 0xff8000000a187808 */ /* 0x000fe20004800000 */
[----:B------:R-:W-:Y:S01]  /*9fd0*/  HMMA.16816.F32.BF16 R168, R192, R186, R168 ;  /* 0x000000bac0a8723c */ /* 0x000fe200000418a8 */
[----:B------:R-:W-:Y:S02]  /*9fe0*/  ISETP.GE.AND P1, PT, R15, R2, PT ;  /* 0x000000020f00720c */ /* 0x000fe40003f26270 */
[----:B------:R-:W-:Y:S01]  /*9ff0*/  FSEL R27, R9, -INF , !P2 ;  /* 0xff800000091b7808 */ /* 0x000fe20005000000 */
[----:B------:R-:W-:Y:S01]  /*a000*/  VIADD R9, R0, 0x19 ;  /* 0x0000001900097836 */ /* 0x000fe20000000000 */
[----:B------:R-:W-:Y:S01]  /*a010*/  ISETP.GE.AND P2, PT, R8, R167, PT ;  /* 0x000000a70800720c */ /* 0x000fe20003f46270 */
[----:B------:R-:W-:Y:S01]  /*a020*/  HMMA.16816.F32.BF16 R176, R32, R22, R176 ;  /* 0x0000001620b0723c */ /* 0x000fe200000418b0 */
[----:B------:R-:W-:-:S02]  /*a030*/  FSEL R206, R11, -INF , !P1 ;  /* 0xff8000000bce7808 */ /* 0x000fc40004800000 */
[-C--:B------:R-:W-:Y:S02]  /*a040*/  ISETP.GE.AND P1, PT, R8, R2.reuse, PT ;  /* 0x000000020800720c */ /* 0x080fe40003f26270 */
[----:B------:R-:W-:Y:S01]  /*a050*/  FSEL R29, R4, -INF , !P2 ;  /* 0xff800000041d7808 */ /* 0x000fe20005000000 */
[----:B------:R-:W-:Y:S01]  /*a060*/  VIADD R4, R0, 0x20 ;  /* 0x0000002000047836 */ /* 0x000fe20000000000 */
[CC--:B------:R-:W-:Y:S01]  /*a070*/  ISETP.GE.AND P2, PT, R9.reuse, R167.reuse, PT ;  /* 0x000000a70900720c */ /* 0x0c0fe20003f46270 */
[----:B--2---:R-:W-:Y:S01]  /*a080*/  HMMA.16816.F32.BF16 R172, R32, R188, R172 ;  /* 0x000000bc20ac723c */ /* 0x004fe200000418ac */
[----:B------:R-:W-:Y:S01]  /*a090*/  FSEL R30, R6, -INF , !P1 ;  /* 0xff800000061e7808 */ /* 0x000fe20004800000 */
[C---:B------:R-:W-:Y:S01]  /*a0a0*/  VIADD R6, R0.reuse, 0x28 ;  /* 0x0000002800067836 */ /* 0x040fe20000000000 */
[----:B------:R-:W-:Y:S02]  /*a0b0*/  ISETP.GE.AND P1, PT, R9, R2, PT ;  /* 0x000000020900720c */ /* 0x000fe40003f26270 */
[----:B------:R-:W-:Y:S01]  /*a0c0*/  FSEL R25, R5, -INF , !P2 ;  /* 0xff80000005197808 */ /* 0x000fe20005000000 */
[----:B------:R-:W-:Y:S01]  /*a0d0*/  VIADD R5, R0, 0x21 ;  /* 0x0000002100057836 */ /* 0x000fe20000000000 */
[----:B------:R-:W-:-:S02]  /*a0e0*/  ISETP.GE.AND P2, PT, R4, R167, PT ;  /* 0x000000a70400720c */ /* 0x000fc40003f46270 */
[----:B------:R-:W-:Y:S01]  /*a0f0*/  FSEL R28, R7, -INF , !P1 ;  /* 0xff800000071c7808 */ /* 0x000fe20004800000 */
[----:B------:R-:W-:Y:S01]  /*a100*/  HMMA.16816.F32.BF16 R168, R32, R190, R168 ;  /* 0x000000be20a8723c */ /* 0x000fe200000418a8 */
[----:B------:R-:W-:Y:S01]  /*a110*/  ISETP.GE.AND P1, PT, R4, R2, PT ;  /* 0x000000020400720c */ /* 0x000fe20003f26270 */
[----:B------:R-:W-:Y:S01]  /*a120*/  VIADD R4, R0, 0x1 ;  /* 0x0000000100047836 */ /* 0x000fe20000000000 */
[----:B------:R-:W-:Y:S02]  /*a130*/  FSEL R203, R180, -INF , !P2 ;  /* 0xff800000b4cb7808 */ /* 0x000fe40005000000 */
[----:B------:R-:W-:Y:S02]  /*a140*/  ISETP.GE.AND P2, PT, R5, R167, PT ;  /* 0x000000a70500720c */ /* 0x000fe40003f46270 */
[----:B------:R-:W-:Y:S02]  /*a150*/  FSEL R204, R182, -INF , !P1 ;  /* 0xff800000b6cc7808 */ /* 0x000fe40004800000 */
[----:B------:R-:W-:-:S02]  /*a160*/  FSEL R199, R181, -INF , !P2 ;  /* 0xff800000b5c77808 */ /* 0x000fc40005000000 */
[-C--:B------:R-:W-:Y:S01]  /*a170*/  ISETP.GE.AND P1, PT, R5, R2.reuse, PT ;  /* 0x000000020500720c */ /* 0x080fe20003f26270 */
[----:B------:R-:W-:Y:S01]  /*a180*/  VIADD R5, R0, 0x29 ;  /* 0x0000002900057836 */ /* 0x000fe20000000000 */
[-C--:B------:R-:W-:Y:S02]  /*a190*/  ISETP.GE.AND P2, PT, R4, R167.reuse, PT ;  /* 0x000000a70400720c */ /* 0x080fe40003f46270 */
[----:B------:R-:W-:Y:S02]  /*a1a0*/  FSEL R202, R183, -INF , !P1 ;  /* 0xff800000b7ca7808 */ /* 0x000fe40004800000 */
[----:B------:R-:W-:Y:S02]  /*a1b0*/  FSEL R17, R17, -INF , !P2 ;  /* 0xff80000011117808 */ /* 0x000fe40005000000 */
[C---:B------:R-:W-:Y:S02]  /*a1c0*/  ISETP.GE.AND P2, PT, R6.reuse, R167, PT ;  /* 0x000000a70600720c */ /* 0x040fe40003f46270 */
[----:B------:R-:W-:Y:S01]  /*a1d0*/  ISETP.GE.AND P1, PT, R6, R2, PT ;  /* 0x000000020600720c */ /* 0x000fe20003f26270 */
[----:B------:R-:W-:Y:S01]  /*a1e0*/  VIADD R6, R0, 0x31 ;  /* 0x0000003100067836 */ /* 0x000fe20000000000 */
[----:B------:R-:W-:-:S02]  /*a1f0*/  FSEL R197, R176, -INF , !P2 ;  /* 0xff800000b0c57808 */ /* 0x000fc40005000000 */
[----:B------:R-:W-:Y:S02]  /*a200*/  FSEL R196, R178, -INF , !P1 ;  /* 0xff800000b2c47808 */ /* 0x000fe40004800000 */
[C---:B------:R-:W-:Y:S02]  /*a210*/  ISETP.GE.AND P2, PT, R5.reuse, R167, PT ;  /* 0x000000a70500720c */ /* 0x040fe40003f46270 */
[-C--:B------:R-:W-:Y:S01]  /*a220*/  ISETP.GE.AND P1, PT, R5, R2.reuse, PT ;  /* 0x000000020500720c */ /* 0x080fe20003f26270 */
[----:B------:R-:W-:Y:S01]  /*a230*/  VIADD R5, R0, 0x30 ;  /* 0x0000003000057836 */ /* 0x000fe20000000000 */
[----:B------:R-:W-:Y:S02]  /*a240*/  FSEL R195, R177, -INF , !P2 ;  /* 0xff800000b1c37808 */ /* 0x000fe40005000000 */
[----:B------:R-:W-:Y:S02]  /*a250*/  FSEL R198, R179, -INF , !P1 ;  /* 0xff800000b3c67808 */ /* 0x000fe40004800000 */
[----:B------:R-:W-:-:S02]  /*a260*/  ISETP.GE.AND P1, PT, R5, R2, PT ;  /* 0x000000020500720c */ /* 0x000fc40003f26270 */
[-C--:B------:R-:W-:Y:S01]  /*a270*/  ISETP.GE.AND P2, PT, R5, R167.reuse, PT ;  /* 0x000000a70500720c */ /* 0x080fe20003f46270 */
[----:B------:R-:W-:Y:S01]  /*a280*/  VIADD R5, R0, 0x38 ;  /* 0x0000003800057836 */ /* 0x000fe20000000000 */
[----:B------:R-:W-:Y:S02]  /*a290*/  FSEL R182, R174, -INF , !P1 ;  /* 0xff800000aeb67808 */ /* 0x000fe40004800000 */
[----:B------:R-:W-:Y:S02]  /*a2a0*/  ISETP.GE.AND P1, PT, R6, R2, PT ;  /* 0x000000020600720c */ /* 0x000fe40003f26270 */
[----:B------:R-:W-:Y:S02]  /*a2b0*/  FSEL R185, R172, -INF , !P2 ;  /* 0xff800000acb97808 */ /* 0x000fe40005000000 */
[----:B------:R-:W-:Y:S01]  /*a2c0*/  ISETP.GE.AND P2, PT, R6, R167, PT ;  /* 0x000000a70600720c */ /* 0x000fe20003f46270 */
[----:B------:R-:W-:Y:S01]  /*a2d0*/  VIADD R6, R0, 0x39 ;  /* 0x0000003900067836 */ /* 0x000fe20000000000 */
[----:B------:R-:W-:-:S02]  /*a2e0*/  FSEL R180, R175, -INF , !P1 ;  /* 0xff800000afb47808 */ /* 0x000fc40004800000 */
[-C--:B------:R-:W-:Y:S02]  /*a2f0*/  ISETP.GE.AND P1, PT, R5, R167.reuse, PT ;  /* 0x000000a70500720c */ /* 0x080fe40003f26270 */
[----:B------:R-:W-:Y:S02]  /*a300*/  FSEL R184, R173, -INF , !P2 ;  /* 0xff800000adb87808 */ /* 0x000fe40005000000 */
[----:B------:R-:W-:Y:S02]  /*a310*/  ISETP.GE.AND P2, PT, R4, R2, PT ;  /* 0x000000020400720c */ /* 0x000fe40003f46270 */
[----:B------:R-:W-:Y:S02]  /*a320*/  FSEL R183, R168, -INF , !P1 ;  /* 0xff800000a8b77808 */ /* 0x000fe40004800000 */
[----:B------:R-:W-:Y:S02]  /*a330*/  ISETP.GE.AND P1, PT, R0, R167, PT ;  /* 0x000000a70000720c */ /* 0x000fe40003f26270 */
[----:B------:R-:W-:-:S02]  /*a340*/  FSEL R4, R19, -INF , !P2 ;  /* 0xff80000013047808 */ /* 0x000fc40005000000 */
[-C--:B------:R-:W-:Y:S02]  /*a350*/  ISETP.GE.AND P2, PT, R5, R2.reuse, PT ;  /* 0x000000020500720c */ /* 0x080fe40003f46270 */
[----:B------:R-:W-:Y:S02]  /*a360*/  FSEL R5, R16, -INF , !P1 ;  /* 0xff80000010057808 */ /* 0x000fe40004800000 */
[----:B------:R-:W-:Y:S02]  /*a370*/  ISETP.GE.AND P1, PT, R0, R2, PT ;  /* 0x000000020000720c */ /* 0x000fe40003f26270 */
[----:B------:R-:W-:Y:S02]  /*a380*/  FSEL R178, R170, -INF , !P2 ;  /* 0xff800000aab27808 */ /* 0x000fe40005000000 */
[----:B------:R-:W-:Y:S02]  /*a390*/  FSEL R18, R18, -INF , !P1 ;  /* 0xff80000012127808 */ /* 0x000fe40004800000 */
[----:B------:R-:W-:-:S02]  /*a3a0*/  PLOP3.LUT P1, PT, PT, PT, UP0, 0x80, 0x0 ;  /* 0x000000000000781c */ /* 0x000fc40003f2f008 */
[----:B------:R-:W-:-:S04]  /*a3b0*/  ISETP.GE.AND P2, PT, R6, R167, PT ;  /* 0x000000a70600720c */ /* 0x000fc80003f46270 */
[----:B------:R-:W-:Y:S02]  /*a3c0*/  FSEL R181, R169, -INF , !P2 ;  /* 0xff800000a9b57808 */ /* 0x000fe40005000000 */
[----:B------:R-:W-:-:S04]  /*a3d0*/  ISETP.GE.AND P2, PT, R6, R2, PT ;  /* 0x000000020600720c */ /* 0x000fc80003f46270 */
[----:B------:R-:W-:Y:S01]  /*a3e0*/  FSEL R177, R171, -INF , !P2 ;  /* 0xff800000abb17808 */ /* 0x000fe20005000000 */
[----:B------:R-:W-:Y:S08]  /*a3f0*/  @!P1 BRA `(.L_x_757) ;  /* 0x0000000c00b89947 */ /* 0x000ff00003800000 */
[----:B------:R-:W-:Y:S05]  /*a400*/  @!P0 BRA `(.L_x_758) ;  /* 0x00000004002c8947 */ /* 0x000fea0003800000 */
[----:B------:R-:W-:Y:S01]  /*a410*/  ULDC UR8, c[0x0][0x380] ;  /* 0x0000e00000087ab9 */ /* 0x000fe20000000800 */
[----:B------:R-:W-:Y:S01]  /*a420*/  USHF.L.U32 UR9, UR18, 0x6, URZ ;  /* 0x0000000612097899 */ /* 0x000fe2000800063f */
[----:B------:R-:W-:Y:S01]  /*a430*/  IMAD.U32 R0, RZ, RZ, UR8 ;  /* 0x00000008ff007e24 */ /* 0x000fe2000f8e00ff */
[----:B------:R-:W-:Y:S02]  /*a440*/  UMOV UR32, URZ ;  /* 0x0000003f00207c82 */ /* 0x000fe40008000000 */
[----:B------:R-:W-:Y:S02]  /*a450*/  UIADD3 UR30, UR9, -0x40, URZ ;  /* 0xffffffc0091e7890 */ /* 0x000fe4000fffe03f */
[----:B------:R-:W-:Y:S01]  /*a460*/  IABS R0, R0 ;  /* 0x0000000000007213 */ /* 0x000fe20000000000 */
[----:B------:R-:W-:Y:S01]  /*a470*/  IMAD.U32 R2, RZ, RZ, UR9 ;  /* 0x00000009ff027e24 */ /* 0x000fe2000f8e00ff */
[----:B------:R-:W-:Y:S02]  /*a480*/  ULOP3.LUT UR9, UR9, UR8, URZ, 0x3c, !UPT ;  /* 0x0000000809097292 */ /* 0x000fe4000f8e3c3f */
[----:B------:R-:W-:-:S02]  /*a490*/  R2UR UR7, R0 ;  /* 0x00000000000772ca */ /* 0x000fc400000e0000 */
[----:B------:R-:W-:Y:S01]  /*a4a0*/  IABS R2, R2 ;  /* 0x0000000200027213 */ /* 0x000fe20000000000 */
[----:B------:R-:W-:-:S03]  /*a4b0*/  UISETP.GE.AND UP1, UPT, UR9, URZ, UPT ;  /* 0x0000003f0900728c */ /* 0x000fc6000bf26270 */
[----:B------:R-:W-:-:S07]  /*a4c0*/  R2UR UR26, R2 ;  /* 0x00000000021a72ca */ /* 0x000fce00000e0000 */
        /* <DEDUP_REMOVED lines=39> */
[----:B------:R-:W-:Y:S02]  /*a740*/  IMAD.U32 R8, RZ, RZ, UR12 ;  /* 0x0000000cff087e24 */ /* 0x000fe4000f8e00ff */
[----:B------:R-:W-:Y:S02]  /*a750*/  IMAD.U32 R9, RZ, RZ, UR13 ;  /* 0x0000000dff097e24 */ /* 0x000fe4000f8e00ff */
[----:B------:R-:W-:Y:S02]  /*a760*/  IMAD.U32 R6, RZ, RZ, UR32 ;  /* 0x00000020ff067e24 */ /* 0x000fe4000f8e00ff */
[----:B------:R-:W-:Y:S01]  /*a770*/  IMAD.U32 R7, RZ, RZ, UR33 ;  /* 0x00000021ff077e24 */ /* 0x000fe2000f8e00ff */
[----:B------:R-:W2:Y:S04]  /*a780*/  LDG.E R2, desc[UR24][R8.64] ;  /* 0x0000001808027981 */ /* 0x000ea8000c1e1900 */
[----:B------:R-:W3:Y:S01]  /*a790*/  LDG.E R0, desc[UR24][R6.64] ;  /* 0x0000001806007981 */ /* 0x000ee2000c1e1900 */
[----:B------:R-:W-:-:S04]  /*a7a0*/  UIADD3 UR7, UR31, -UR7, URZ ;  /* 0x800000071f077290 */ /* 0x000fc8000fffe03f */
[----:B------:R-:W-:-:S04]  /*a7b0*/  UIMAD UR8, UR7, UR8, -0x40 ;  /* 0xffffffc0070874a4 */ /* 0x000fc8000f8e0208 */
[----:B------:R-:W-:Y:S02]  /*a7c0*/  USHF.R.S32.HI UR7, URZ, 0x1f, UR8 ;  /* 0x0000001f3f077899 */ /* 0x000fe40008011408 */
[----:B------:R-:W-:Y:S02]  /*a7d0*/  UIMAD.WIDE.U32 UR30, UR8, UR10, URZ ;  /* 0x0000000a081e72a5 */ /* 0x000fe4000f8e003f */
[----:B------:R-:W-:-:S04]  /*a7e0*/  UIMAD UR7, UR7, UR10, URZ ;  /* 0x0000000a070772a4 */ /* 0x000fc8000f8e023f */
[----:B------:R-:W-:-:S04]  /*a7f0*/  UIMAD UR7, UR8, UR11, UR7 ;  /* 0x0000000b080772a4 */ /* 0x000fc8000f8e0207 */
[----:B------:R-:W-:Y:S01]  /*a800*/  UIADD3 UR31, UR31, UR7, URZ ;  /* 0x000000071f1f7290 */ /* 0x000fe2000fffe03f */
[----:B--2---:R-:W-:Y:S02]  /*a810*/  R2UR UR12, R2 ;  /* 0x00000000020c72ca */ /* 0x004fe400000e0000 */
[----:B---3--:R-:W-:-:S13]  /*a820*/  R2UR UR9, R0 ;  /* 0x00000000000972ca */ /* 0x008fda00000e0000 */
[----:B------:R-:W-:-:S03]  /*a830*/  UIADD3 UR12, -UR12, UR9, URZ ;  /* 0x000000090c0c7290 */ /* 0x000fc6000fffe13f */
[----:B------:R-:W-:Y:S01]  /*a840*/  ULDC.64 UR8, c[0x0][0x230] ;  /* 0x00008c0000087ab9 */ /* 0x000fe20000000a00 */
[----:B------:R-:W-:Y:S02]  /*a850*/  USHF.R.S32.HI UR7, URZ, 0x1f, UR12 ;  /* 0x0000001f3f077899 */ /* 0x000fe4000801140c */
[----:B------:R-:W-:Y:S02]  /*a860*/  UIMAD.WIDE.U32 UR30, UR12, UR8, UR30 ;  /* 0x000000080c1e72a5 */ /* 0x000fe4000f8e001e */
[----:B------:R-:W-:-:S04]  /*a870*/  UIMAD UR7, UR7, UR8, URZ ;  /* 0x00000008070772a4 */ /* 0x000fc8000f8e023f */
[----:B------:R-:W-:-:S03]  /*a880*/  UIMAD UR7, UR12, UR9, UR7 ;  /* 0x000000090c0772a4 */ /* 0x000fc6000f8e0207 */
[----:B------:R-:W-:Y:S01]  /*a890*/  UMOV UR12, UR30 ;  /* 0x0000001e000c7c82 */ /* 0x000fe20008000000 */
[----:B------:R-:W-:Y:S01]  /*a8a0*/  UIADD3 UR11, UR31, UR7, URZ ;  /* 0x000000071f0b7290 */ /* 0x000fe2000fffe03f */
[----:B------:R-:W-:Y:S11]  /*a8b0*/  BRA `(.L_x_759) ;  /* 0x0000000000087947 */ /* 0x000ff60003800000 */
.L_x_758:
[----:B------:R-:W-:-:S04]  /*a8c0*/  ULEA UR12, -UR10, URZ, 0x6 ;  /* 0x0000003f0a0c7291 */ /* 0x000fc8000f8e313f */
[----:B------:R-:W-:-:S12]  /*a8d0*/  USHF.R.S32.HI UR11, URZ, 0x1f, UR12 ;  /* 0x0000001f3f0b7899 */ /* 0x000fd8000801140c */
.L_x_759:
[C---:B------:R-:W-:Y:S01]  /*a8e0*/  @!P5 IADD3 R7, P1, R165.reuse, UR12, RZ ;  /* 0x0000000ca507dc10 */ /* 0x040fe2000ff3e0ff */
[----:B------:R-:W-:Y:S01]  /*a8f0*/  IMAD.U32 R15, RZ, RZ, UR11 ;  /* 0x0000000bff0f7e24 */ /* 0x000fe2000f8e00ff */
[----:B------:R-:W-:Y:S01]  /*a900*/  @!P4 IADD3 R9, P2, R165, UR12, RZ ;  /* 0x0000000ca509cc10 */ /* 0x000fe2000ff5e0ff */
[----:B------:R-:W-:Y:S01]  /*a910*/  UIADD3 UR7, UP1, UP0, UR16, UR12, UR16 ;  /* 0x0000000c10077290 */ /* 0x000fe2000f83e010 */
[C---:B------:R-:W-:Y:S01]  /*a920*/  @!P5 IADD3.X R0, R166.reuse, UR11, RZ, P1, !PT ;  /* 0x0000000ba600dc10 */ /* 0x040fe20008ffe4ff */
[----:B------:R1:W-:Y:S01]  /*a930*/  @P6 STS.128 [R238+0x8000], RZ ;  /* 0x008000ffee006388 */ /* 0x0003e20000000c00 */
[C---:B------:R-:W-:Y:S01]  /*a940*/  @!P5 LEA R174, P1, R7.reuse, UR4, 0x1 ;  /* 0x0000000407aedc11 */ /* 0x040fe2000f8208ff */
[----:B------:R-:W-:Y:S01]  /*a950*/  UIADD3.X UR9, UR15, UR11, UR15, UP1, UP0 ;  /* 0x0000000b0f097290 */ /* 0x000fe20008fe040f */
[----:B------:R-:W-:Y:S01]  /*a960*/  BSSY B0, `(.L_x_760) ;  /* 0x0000092000007945 */ /* 0x000fe20003800000 */
[----:B------:R-:W-:Y:S01]  /*a970*/  UIADD3 UR8, UP1, UR16, UR7, URZ ;  /* 0x0000000710087290 */ /* 0x000fe2000ff3e03f */
[----:B------:R-:W-:Y:S01]  /*a980*/  @!P5 LEA.HI.X R175, R7, UR5, R0, 0x1, P1 ;  /* 0x0000000507afdc11 */ /* 0x000fe200088f0c00 */
[----:B------:R-:W-:Y:S01]  /*a990*/  VOTEU.ALL UP0, P6 ;  /* 0x00000000003f7886 */ /* 0x000fe20003000000 */
[----:B------:R-:W-:-:S02]  /*a9a0*/  @!P4 IADD3.X R0, R166, UR11, RZ, P2, !PT ;  /* 0x0000000ba600cc10 */ /* 0x000fc400097fe4ff */
[----:B------:R-:W-:Y:S02]  /*a9b0*/  @!P3 IADD3 R7, P1, R165, UR12, RZ ;  /* 0x0000000ca507bc10 */ /* 0x000fe4000ff3e0ff */
[C---:B------:R-:W-:Y:S01]  /*a9c0*/  @!P4 LEA R34, P2, R9.reuse, UR4, 0x1 ;  /* 0x000000040922cc11 */ /* 0x040fe2000f8408ff */
[----:B------:R-:W-:Y:S01]  /*a9d0*/  @!UP0 UIADD3 UR20, UP2, UR16, UR12, URZ ;  /* 0x0000000c10148290 */ /* 0x000fe2000ff5e03f */
[----:B------:R-:W-:Y:S02]  /*a9e0*/  @!P3 IADD3.X R2, R166, UR11, RZ, P1, !PT ;  /* 0x0000000ba602bc10 */ /* 0x000fe40008ffe4ff */
[----:B------:R-:W-:Y:S01]  /*a9f0*/  @!P4 LEA.HI.X R35, R9, UR5, R0, 0x1, P2 ;  /* 0x000000050923cc11 */ /* 0x000fe200090f0c00 */
[----:B------:R-:W-:Y:S01]  /*aa00*/  IMAD.U32 R0, RZ, RZ, UR12 ;  /* 0x0000000cff007e24 */ /* 0x000fe2000f8e00ff */
[----:B------:R-:W-:Y:S01]  /*aa10*/  @!P3 LEA R32, P1, R7, UR4, 0x1 ;  /* 0x000000040720bc11 */ /* 0x000fe2000f8208ff */
[----:B------:R-:W-:Y:S01]  /*aa20*/  IMAD.U32 R9, RZ, RZ, UR7 ;  /* 0x00000007ff097e24 */ /* 0x000fe2000f8e00ff */
[----:B------:R-:W-:-:S02]  /*aa30*/  @!UP0 UIADD3.X UR13, UR15, UR11, URZ, UP2, !UPT ;  /* 0x0000000b0f0d8290 */ /* 0x000fc400097fe43f */
[----:B------:R-:W-:Y:S01]  /*aa40*/  @!P3 LEA.HI.X R33, R7, UR5, R2, 0x1, P1 ;  /* 0x000000050721bc11 */ /* 0x000fe200088f0c02 */
[----:B------:R-:W-:Y:S01]  /*aa50*/  IMAD.U32 R2, RZ, RZ, UR11 ;  /* 0x0000000bff027e24 */ /* 0x000fe2000f8e00ff */
[----:B------:R-:W-:-:S04]  /*aa60*/  @!P5 IADD3 R7, P2, P1, R165, UR16, R0 ;  /* 0x00000010a507dc10 */ /* 0x000fc8000f95e000 */
[----:B------:R-:W-:Y:S02]  /*aa70*/  @!P5 IADD3.X R6, R166, UR15, R15, P2, P1 ;  /* 0x0000000fa606dc10 */ /* 0x000fe400097e240f */
[C---:B------:R-:W-:Y:S02]  /*aa80*/  @!P5 LEA R172, P1, R7.reuse, UR4, 0x1 ;  /* 0x0000000407acdc11 */ /* 0x040fe4000f8208ff */
[C---:B------:R-:W-:Y:S02]  /*aa90*/  @!P6 LEA R186, P2, R0.reuse, R244, 0x1 ;  /* 0x000000f400bae211 */ /* 0x040fe400078408ff */
[----:B------:R-:W-:Y:S02]  /*aaa0*/  @!P5 LEA.HI.X R173, R7, UR5, R6, 0x1, P1 ;  /* 0x0000000507addc11 */ /* 0x000fe400088f0c06 */
[----:B------:R-:W-:Y:S01]  /*aab0*/  @!P6 LEA.HI.X R187, R0, R243, R2, 0x1, P2 ;  /* 0x000000f300bbe211 */ /* 0x000fe200010f0c02 */
[----:B------:R-:W-:Y:S01]  /*aac0*/  IMAD.U32 R2, RZ, RZ, UR9 ;  /* 0x00000009ff027e24 */ /* 0x000fe2000f8e00ff */
[----:B------:R-:W-:-:S03]  /*aad0*/  @!P4 IADD3 R11, P2, P1, R165, UR16, R0 ;  /* 0x00000010a50bcc10 */ /* 0x000fc6000f95e000 */
[----:B------:R-:W-:Y:S01]  /*aae0*/  @!PT LDS RZ, [RZ] ;  /* 0x00000000fffff984 */ /* 0x000fe20000000800 */
[----:B------:R-:W-:Y:S01]  /*aaf0*/  @!PT LDS RZ, [RZ] ;  /* 0x00000000fffff984 */ /* 0x000fe20000000800 */
[----:B------:R-:W-:Y:S01]  /*ab00*/  @!PT LDS RZ, [RZ] ;  /* 0x00000000fffff984 */ /* 0x000fe20000000800 */
[----:B------:R1:W-:Y:S01]  /*ab10*/  @!P6 LDGSTS.E.BYPASS.LTC128B.128 [R238+0x8000], desc[UR24][R186.64] ;  /* 0x08000000baeeefae */ /* 0x0003e2000b901d58 */
[C-C-:B------:R-:W-:Y:S02]  /*ab20*/  @!P4 IADD3.X R6, R166.reuse, UR15, R15.reuse, P2, P1 ;  /* 0x0000000fa606cc10 */ /* 0x140fe400097e240f */
[----:B------:R-:W-:Y:S01]  /*ab30*/  @!P3 IADD3 R7, P2, P1, R165, UR16, R0 ;  /* 0x00000010a507bc10 */ /* 0x000fe2000f95e000 */
[----:B------:R1:W-:Y:S03]  /*ab40*/  @P5 STS.128 [R238+0xa000], RZ ;  /* 0x00a000ffee005388 */ /* 0x0003e60000000c00 */
[----:B------:R-:W-:Y:S01]  /*ab50*/  @!P3 IADD3.X R0, R166, UR15, R15, P2, P1 ;  /* 0x0000000fa600bc10 */ /* 0x000fe200097e240f */
[----:B------:R-:W-:Y:S01]  /*ab60*/  @!PT LDS RZ, [RZ] ;  /* 0x00000000fffff984 */ /* 0x000fe20000000800 */
[----:B------:R-:W-:Y:S01]  /*ab70*/  @!PT LDS RZ, [RZ] ;  /* 0x00000000fffff984 */ /* 0x000fe20000000800 */
[----:B------:R-:W-:Y:S01]  /*ab80*/  @!PT LDS RZ, [RZ] ;  /* 0x00000000fffff984 */ /* 0x000fe20000000800 */
[----:B------:R1:W-:Y:S01]  /*ab90*/  @!P5 LDGSTS.E.BYPASS.LTC128B.128 [R238+0xa000], desc[UR24][R174.64+0x80] ;  /* 0x0a000080aeeedfae */ /* 0x0003e2000b901d58 */
[----:B------:R-:W-:Y:S02]  /*aba0*/  @!P4 LEA R22, P1, R11, UR4, 0x1 ;  /* 0x000000040b16cc11 */ /* 0x000fe4000f8208ff */
[----:B------:R-:W-:Y:S01]  /*abb0*/  @!P6 LEA R170, P2, R9, R244, 0x1 ;  /* 0x000000f409aae211 */ /* 0x000fe200078408ff */
[----:B------:R1:W-:Y:S01]  /*abc0*/  @P4 STS.128 [R238+0xc000], RZ ;  /* 0x00c000ffee004388 */ /* 0x0003e20000000c00 */
[----:B------:R-:W-:-:S02]  /*abd0*/  @!P4 LEA.HI.X R23, R11, UR5, R6, 0x1, P1 ;  /* 0x000000050b17cc11 */ /* 0x000fc400088f0c06 */
[----:B------:R-:W-:Y:S01]  /*abe0*/  @!P3 LEA R20, P1, R7, UR4, 0x1 ;  /* 0x000000040714bc11 */ /* 0x000fe2000f8208ff */
[----:B------:R-:W-:Y:S01]  /*abf0*/  @!PT LDS RZ, [RZ] ;  /* 0x00000000fffff984 */ /* 0x000fe20000000800 */
[----:B------:R-:W-:Y:S01]  /*ac00*/  @!PT LDS RZ, [RZ] ;  /* 0x00000000fffff984 */ /* 0x000fe20000000800 */
[----:B------:R-:W-:Y:S01]  /*ac10*/  @!PT LDS RZ, [RZ] ;  /* 0x00000000fffff984 */ /* 0x000fe20000000800 */
[----:B------:R1:W-:Y:S01]  /*ac20*/  @!P4 LDGSTS.E.BYPASS.LTC128B.128 [R238+0xc000], desc[UR24][R34.64+0x100] ;  /* 0x0c00010022eecfae */ /* 0x0003e2000b901d58 */
[----:B------:R-:W-:Y:S01]  /*ac30*/  @!P6 LEA.HI.X R171, R9, R243, R2, 0x1, P2 ;  /* 0x000000f309abe211 */ /* 0x000fe200010f0c02 */
[----:B------:R-:W-:Y:S01]  /*ac40*/  IMAD.U32 R2, RZ, RZ, UR13 ;  /* 0x0000000dff027e24 */ /* 0x000fe2000f8e00ff */
[----:B------:R-:W-:Y:S01]  /*ac50*/  @!P5 IADD3 R9, P2, R165, UR7, RZ ;  /* 0x00000007a509dc10 */ /* 0x000fe2000ff5e0ff */
[----:B------:R1:W-:Y:S01]  /*ac60*/  @P3 STS.128 [R238+0xe000], RZ ;  /* 0x00e000ffee003388 */ /* 0x0003e20000000c00 */
[----:B------:R-:W-:Y:S02]  /*ac70*/  @!P3 LEA.HI.X R21, R7, UR5, R0, 0x1, P1 ;  /* 0x000000050715bc11 */ /* 0x000fe400088f0c00 */
[----:B------:R-:W-:Y:S01]  /*ac80*/  @!P5 IADD3.X R0, R166, UR9, RZ, P2, !PT ;  /* 0x00000009a600dc10 */ /* 0x000fe200097fe4ff */
[----:B------:R-:W-:Y:S01]  /*ac90*/  @!PT LDS RZ, [RZ] ;  /* 0x00000000fffff984 */ /* 0x000fe20000000800 */
[----:B------:R-:W-:Y:S01]  /*aca0*/  @!PT LDS RZ, [RZ] ;  /* 0x00000000fffff984 */ /* 0x000fe20000000800 */
[----:B------:R-:W-:Y:S01]  /*acb0*/  @!PT LDS RZ, [RZ] ;  /* 0x00000000fffff984 */ /* 0x000fe20000000800 */
[----:B------:R1:W-:Y:S01]  /*acc0*/  @!P3 LDGSTS.E.BYPASS.LTC128B.128 [R238+0xe000], desc[UR24][R32.64+0x180] ;  /* 0x0e00018020eebfae */ /* 0x0003e2000b901d58 */
[----:B------:R-:W-:-:S02]  /*acd0*/  @!P5 LEA R168, P2, R9, UR4, 0x1 ;  /* 0x0000000409a8dc11 */ /* 0x000fc4000f8408ff */
[----:B------:R-:W-:Y:S01]  /*ace0*/  @!P4 IADD3 R7, P1, R165, UR7, RZ ;  /* 0x00000007a507cc10 */ /* 0x000fe2000ff3e0ff */
[----:B------:R1:W-:Y:S01]  /*acf0*/  @P6 STS.128 [R238+0x8800], RZ ;  /* 0x008800ffee006388 */ /* 0x0003e20000000c00 */
[----:B------:R-:W-:Y:S02]  /*ad00*/  @!P5 LEA.HI.X R169, R9, UR5, R0, 0x1, P2 ;  /* 0x0000000509a9dc11 */ /* 0x000fe400090f0c00 */
[C---:B------:R-:W-:Y:S02]  /*ad10*/  @!P4 IADD3.X R0, R166.reuse, UR9, RZ, P1, !PT ;  /* 0x00000009a600cc10 */ /* 0x040fe40008ffe4ff */
[----:B------:R-:W-:Y:S02]  /*ad20*/  @!P4 LEA R10, P2, R7, UR4, 0x1 ;  /* 0x00000004070acc11 */ /* 0x000fe4000f8408ff */
[----:B------:R-:W-:Y:S01]  /*ad30*/  @!P3 IADD3 R9, P1, R165, UR7, RZ ;  /* 0x00000007a509bc10 */ /* 0x000fe2000ff3e0ff */
[----:B------:R-:W-:Y:S01]  /*ad40*/  UIADD3.X UR7, UR15, UR9, URZ, UP1, !UPT ;  /* 0x000000090f077290 */ /* 0x000fe20008ffe43f */
[----:B------:R-:W-:Y:S01]  /*ad50*/  @!P4 LEA.HI.X R11, R7, UR5, R0, 0x1, P2 ;  /* 0x00000005070bcc11 */ /* 0x000fe200090f0c00 */
[----:B------:R-:W-:Y:S01]  /*ad60*/  IMAD.U32 R7, RZ, RZ, UR20 ;  /* 0x00000014ff077e24 */ /* 0x000fe2000f8e00ff */
[----:B------:R-:W-:Y:S01]  /*ad70*/  @!P3 IADD3.X R6, R166, UR9, RZ, P1, !PT ;  /* 0x00000009a606bc10 */ /* 0x000fe20008ffe4ff */
[----:B------:R-:W-:Y:S01]  /*ad80*/  IMAD.U32 R0, RZ, RZ, UR8 ;  /* 0x00000008ff007e24 */ /* 0x000fe2000f8e00ff */
[----:B------:R-:W-:-:S02]  /*ad90*/  @!P3 LEA R8, P1, R9, UR4, 0x1 ;  /* 0x000000040908bc11 */ /* 0x000fc4000f8208ff */
[-C--:B------:R-:W-:Y:S02]  /*ada0*/  @!P6 LEA R188, P2, R7, R244.reuse, 0x1 ;  /* 0x000000f407bce211 */ /* 0x080fe400078408ff */
[----:B------:R-:W-:Y:S02]  /*adb0*/  @!P3 LEA.HI.X R9, R9, UR5, R6, 0x1, P1 ;  /* 0x000000050909bc11 */ /* 0x000fe400088f0c06 */
[-C--:B------:R-:W-:Y:S01]  /*adc0*/  @!P6 LEA.HI.X R189, R7, R243.reuse, R2, 0x1, P2 ;  /* 0x000000f307bde211 */ /* 0x080fe200010f0c02 */
[----:B------:R-:W-:Y:S01]  /*add0*/  IMAD.U32 R2, RZ, RZ, UR7 ;  /* 0x00000007ff027e24 */ /* 0x000fe2000f8e00ff */
[C---:B------:R-:W-:Y:S02]  /*ade0*/  @!P6 LEA R190, P2, R0.reuse, R244, 0x1 ;  /* 0x000000f400bee211 */ /* 0x040fe400078408ff */
[----:B------:R-:W-:Y:S01]  /*adf0*/  @!P5 IADD3 R6, P1, R165, UR8, RZ ;  /* 0x00000008a506dc10 */ /* 0x000fe2000ff3e0ff */
[----:B------:R-:W-:Y:S01]  /*ae00*/  @!PT LDS RZ, [RZ] ;  /* 0x00000000fffff984 */ /* 0x000fe20000000800 */
[----:B------:R-:W-:Y:S01]  /*ae10*/  @!PT LDS RZ, [RZ] ;  /* 0x00000000fffff984 */ /* 0x000fe20000000800 */
[----:B------:R-:W-:Y:S01]  /*ae20*/  @!PT LDS RZ, [RZ] ;  /* 0x00000000fffff984 */ /* 0x000fe20000000800 */
[----:B------:R1:W-:Y:S01]  /*ae30*/  @!P6 LDGSTS.E.BYPASS.LTC128B.128 [R238+0x8800], desc[UR24][R188.64] ;  /* 0x08800000bceeefae */ /* 0x0003e2000b901d58 */
[----:B------:R-:W-:-:S02]  /*ae40*/  @!P6 LEA.HI.X R191, R0, R243, R2, 0x1, P2 ;  /* 0x000000f300bfe211 */ /* 0x000fc400010f0c02 */
[----:B------:R-:W-:Y:S01]  /*ae50*/  @!P5 IADD3.X R7, R166, UR7, RZ, P1, !PT ;  /* 0x00000007a607dc10 */ /* 0x000fe20008ffe4ff */
[----:B------:R1:W-:Y:S01]  /*ae60*/  @P5 STS.128 [R238+0xa800], RZ ;  /* 0x00a800ffee005388 */ /* 0x0003e20000000c00 */
[C---:B------:R-:W-:Y:S02]  /*ae70*/  @!P5 LEA R192, P2, R6.reuse, UR4, 0x1 ;  /* 0x0000000406c0dc11 */ /* 0x040fe4000f8408ff */
[----:B------:R-:W-:Y:S01]  /*ae80*/  @!P4 IADD3 R0, P1, R165, UR8, RZ ;  /* 0x00000008a500cc10 */ /* 0x000fe2000ff3e0ff */
[----:B------:R-:W-:Y:S01]  /*ae90*/  @!PT LDS RZ, [RZ] ;  /* 0x00000000fffff984 */ /* 0x000fe20000000800 */
[----:B------:R-:W-:Y:S01]  /*aea0*/  @!PT LDS RZ, [RZ] ;  /* 0x00000000fffff984 */ /* 0x000fe20000000800 */
[----:B------:R-:W-:Y:S01]  /*aeb0*/  @!PT LDS RZ, [RZ] ;  /* 0x00000000fffff984 */ /* 0x000fe20000000800 */
[----:B------:R1:W-:Y:S01]  /*aec0*/  @!P5 LDGSTS.E.BYPASS.LTC128B.128 [R238+0xa800], desc[UR24][R172.64+0x80] ;  /* 0x0a800080aceedfae */ /* 0x0003e2000b901d58 */
[----:B------:R-:W-:Y:S02]  /*aed0*/  @!P5 LEA.HI.X R193, R6, UR5, R7, 0x1, P2 ;  /* 0x0000000506c1dc11 */ /* 0x000fe400090f0c07 */
[----:B------:R-:W-:Y:S01]  /*aee0*/  @!P4 IADD3.X R7, R166, UR7, RZ, P1, !PT ;  /* 0x00000007a607cc10 */ /* 0x000fe20008ffe4ff */
[----:B------:R1:W-:Y:S01]  /*aef0*/  @P4 STS.128 [R238+0xc800], RZ ;  /* 0x00c800ffee004388 */ /* 0x0003e20000000c00 */
[----:B------:R-:W-:-:S03]  /*af00*/  @!P4 LEA R6, P1, R0, UR4, 0x1 ;  /* 0x000000040006cc11 */ /* 0x000fc6000f8208ff */
[----:B------:R-:W-:Y:S01]  /*af10*/  @!PT LDS RZ, [RZ] ;  /* 0x00000000fffff984 */ /* 0x000fe20000000800 */
[----:B------:R-:W-:Y:S01]  /*af20*/  @!PT LDS RZ, [RZ] ;  /* 0x00000000fffff984 */ /* 0x000fe20000000800 */
[----:B------:R-:W-:Y:S01]  /*af30*/  @!PT LDS RZ, [RZ] ;  /* 0x00000000fffff984 */ /* 0x000fe20000000800 */
[----:B------:R1:W-:Y:S01]  /*af40*/  @!P4 LDGSTS.E.BYPASS.LTC128B.128 [R238+0xc800], desc[UR24][R22.64+0x100] ;  /* 0x0c80010016eecfae */ /* 0x0003e2000b901d58 */
[----:B------:R-:W-:-:S03]  /*af50*/  @!P4 LEA.HI.X R7, R0, UR5, R7, 0x1, P1 ;  /* 0x000000050007cc11 */ /* 0x000fc600088f0c07 */
        /* <DEDUP_REMOVED lines=42> */
[----:B------:R-:W-:-:S04]  /*b200*/  IADD3 R165, P1, R165, UR8, RZ ;  /* 0x00000008a5a57c10 */ /* 0x000fc8000ff3e0ff */
[----:B------:R-:W-:Y:S02]  /*b210*/  IADD3.X R166, R166, UR7, RZ, P1, !PT ;  /* 0x00000007a6a67c10 */ /* 0x000fe40008ffe4ff */
[----:B-1----:R-:W-:-:S04]  /*b220*/  LEA R6, P1, R165, UR4, 0x1 ;  /* 0x00000004a5067c11 */ /* 0x002fc8000f8208ff */
[----:B------:R-:W-:-:S05]  /*b230*/  LEA.HI.X R7, R165, UR5, R166, 0x1, P1 ;  /* 0x00000005a5077c11 */ /* 0x000fca00088f0ca6 */
[----:B------:R-:W-:Y:S01]  /*b240*/  @!PT LDS RZ, [RZ] ;  /* 0x00000000fffff984 */ /* 0x000fe20000000800 */
[----:B------:R-:W-:Y:S01]  /*b250*/  @!PT LDS RZ, [RZ] ;  /* 0x00000000fffff984 */ /* 0x000fe20000000800 */
[----:B------:R-:W-:Y:S01]  /*b260*/  @!PT LDS RZ, [RZ] ;  /* 0x00000000fffff984 */ /* 0x000fe20000000800 */
[----:B------:R2:W-:Y:S04]  /*b270*/  LDGSTS.E.BYPASS.LTC128B.128 [R238+0xf800], desc[UR24][R6.64+0x180] ;  /* 0x0f80018006ee7fae */ /* 0x0005e8000b901d58 */
.L_x_761:
[----:B------:R-:W-:Y:S05]  /*b280*/  BSYNC B0 ;  /* 0x0000000000007941 */ /* 0x000fea0003800000 */
.L_x_760:
[----:B------:R-:W0:Y:S01]  /*b290*/  LDGDEPBAR ;  /* 0x00000000000079af */ /* 0x000e220000000000 */
[----:B-12---:R-:W-:Y:S02]  /*b2a0*/  IMAD.U32 R7, RZ, RZ, UR12 ;  /* 0x0000000cff077e24 */ /* 0x006fe4000f8e00ff */
[----:B------:R-:W-:-:S03]  /*b2b0*/  IMAD.U32 R0, RZ, RZ, UR11 ;  /* 0x0000000bff007e24 */ /* 0x000fc6000f8e00ff */
[----:B------:R-:W-:-:S04]  /*b2c0*/  LEA R244, P1, R7, R244, 0x1 ;  /* 0x000000f407f47211 */ /* 0x000fc800078208ff */
[----:B------:R-:W-:-:S09]  /*b2d0*/  LEA.HI.X R243, R7, R243, R0, 0x1, P1 ;  /* 0x000000f307f37211 */ /* 0x000fd200008f0c00 */
.L_x_757:
[----:B------:R-:W-:Y:S01]  /*b2e0*/  FMNMX.FTZ R0, R164, R5, !PT ;  /* 0x00000005a4007209 */ /* 0x000fe20007810000 */
[----:B------:R-:W-:Y:S01]  /*b2f0*/  LDSM.16.MT88.4 R20, [R224+0x10000] ;  /* 0x01000000e014783b */ /* 0x000fe20000004200 */
[----:B------:R-:W-:Y:S02]  /*b300*/  FMNMX.FTZ R9, R3, R18, !PT ;  /* 0x0000001203097209 */ /* 0x000fe40007810000 */
[----:B------:R-:W-:Y:S01]  /*b310*/  FMNMX.FTZ R0, R17, R0, !PT ;  /* 0x0000000011007209 */ /* 0x000fe20007810000 */
[----:B------:R-:W-:Y:S01]  /*b320*/  LDSM.16.MT88.4 R32, [R226+0x12800] ;  /* 0x01280000e220783b */ /* 0x000fe20000004200 */
[----:B------:R-:W-:Y:S02]  /*b330*/  FMNMX.FTZ R9, R4, R9, !PT ;  /* 0x0000000904097209 */ /* 0x000fe40007810000 */
[----:B------:R-:W-:Y:S02]  /*b340*/  FMNMX.FTZ R0, R205, R0, !PT ;  /* 0x00000000cd007209 */ /* 0x000fe40007810000 */
[----:B------:R-:W-:-:S02]  /*b350*/  FMNMX.FTZ R9, R14, R9, !PT ;  /* 0x000000090e097209 */ /* 0x000fc40007810000 */
[----:B------:R-:W-:Y:S02]  /*b360*/  FMNMX.FTZ R0, R13, R0, !PT ;  /* 0x000000000d007209 */ /* 0x000fe40007810000 */
[----:B------:R-:W-:Y:S02]  /*b370*/  FMNMX.FTZ R9, R12, R9, !PT ;  /* 0x000000090c097209 */ /* 0x000fe40007810000 */
[----:B------:R-:W-:Y:S02]  /*b380*/  FMNMX.FTZ R0, R31, R0, !PT ;  /* 0x000000001f007209 */ /* 0x000fe40007810000 */
        /* <DEDUP_REMOVED lines=22> */
[----:B------:R-:W-:-:S03]  /*b4f0*/  FMNMX.FTZ R9, R177, R0, !PT ;  /* 0x00000000b1097209 */ /* 0x000fc60007810000 */
[----:B------:R-:W1:Y:S04]  /*b500*/  SHFL.BFLY PT, R7, R2, 0x2, 0x1f ;  /* 0x0c401f0002077f89 */ /* 0x000e6800000e0000 */
[----:B------:R-:W2:Y:S01]  /*b510*/  SHFL.BFLY PT, R0, R9, 0x2, 0x1f ;  /* 0x0c401f0009007f89 */ /* 0x000ea200000e0000 */
[----:B-1----:R-:W-:Y:S02]  /*b520*/  FMNMX.FTZ R7, R2, R7, !PT ;  /* 0x0000000702077209 */ /* 0x002fe40007810000 */
[----:B--2---:R-:W-:-:S03]  /*b530*/  FMNMX.FTZ R0, R9, R0, !PT ;  /* 0x0000000009007209 */ /* 0x004fc60007810000 */
[----:B------:R-:W1:Y:S04]  /*b540*/  SHFL.BFLY PT, R174, R7, 0x1, 0x1f ;  /* 0x0c201f0007ae7f89 */ /* 0x000e6800000e0000 */
[----:B------:R-:W2:Y:S04]  /*b550*/  SHFL.BFLY PT, R173, R0, 0x1, 0x1f ;  /* 0x0c201f0000ad7f89 */ /* 0x000ea800000e0000 */
[----:B------:R-:W-:Y:S01]  /*b560*/  LDSM.16.MT88.4 R8, [R225+0x10000] ;  /* 0x01000000e108783b */ /* 0x000fe20000004200 */
[----:B-1----:R-:W-:Y:S02]  /*b570*/  FMNMX.FTZ R174, R7, R174, !PT ;  /* 0x000000ae07ae7209 */ /* 0x002fe40007810000 */
[----:B--2---:R-:W-:-:S03]  /*b580*/  FMNMX.FTZ R173, R0, R173, !PT ;  /* 0x000000ad00ad7209 */ /* 0x004fc60007810000 */
[C---:B------:R-:W-:Y:S01]  /*b590*/  FMUL.FTZ R186, R174.reuse, UR21 ;  /* 0x00000015aeba7c20 */ /* 0x040fe20008410000 */
[----:B------:R-:W-:Y:S02]  /*b5a0*/  FSETP.NEU.FTZ.AND P2, PT, R174, -INF , PT ;  /* 0xff800000ae00780b */ /* 0x000fe40003f5d000 */
[C---:B------:R-:W-:Y:S01]  /*b5b0*/  FSETP.NEU.FTZ.AND P1, PT, R173.reuse, -INF , PT ;  /* 0xff800000ad00780b */ /* 0x040fe20003f3d000 */
[C---:B------:R-:W-:Y:S01]  /*b5c0*/  FMUL.FTZ R179, R173.reuse, UR21 ;  /* 0x00000015adb37c20 */ /* 0x040fe20008410000 */
[----:B------:R-:W-:Y:S02]  /*b5d0*/  FSEL R186, R186, RZ, P2 ;  /* 0x000000ffbaba7208 */ /* 0x000fe40001000000 */
[----:B------:R-:W-:Y:S02]  /*b5e0*/  FSEL R6, R173, RZ, P1 ;  /* 0x000000ffad067208 */ /* 0x000fe40000800000 */
[----:B------:R-:W-:Y:S01]  /*b5f0*/  FSEL R179, R179, RZ, P1 ;  /* 0x000000ffb3b37208 */ /* 0x000fe20000800000 */
[--C-:B------:R-:W-:Y:S01]  /*b600*/  FFMA.FTZ R171, R17, UR21, -R186.reuse ;  /* 0x0000001511ab7c23 */ /* 0x100fe200080108ba */
[----:B------:R-:W-:Y:S01]  /*b610*/  FFMA.FTZ R172, R5, UR21, -R186 ;  /* 0x0000001505ac7c23 */ /* 0x000fe200080108ba */
[----:B------:R-:W-:Y:S01]  /*b620*/  FSEL R5, R174, RZ, P2 ;  /* 0x000000ffae057208 */ /* 0x000fe20001000000 */
[----:B------:R-:W-:Y:S01]  /*b630*/  FADD.FTZ R6, R3, -R6 ;  /* 0x8000000603067221 */ /* 0x000fe20000010000 */
[--C-:B------:R-:W-:Y:S01]  /*b640*/  FFMA.FTZ R168, R18, UR21, -R179.reuse ;  /* 0x0000001512a87c23 */ /* 0x100fe200080108b3 */
[----:B------:R-:W-:Y:S01]  /*b650*/  FFMA.FTZ R2, R4, UR21, -R179 ;  /* 0x0000001504027c23 */ /* 0x000fe200080108b3 */
[----:B------:R-:W1:Y:S01]  /*b660*/  LDSM.16.MT88.4 R16, [R228+0x10000] ;  /* 0x01000000e410783b */ /* 0x000e620000004200 */
[----:B------:R-:W-:Y:S01]  /*b670*/  FADD.FTZ R4, R164, -R5 ;  /* 0x80000005a4047221 */ /* 0x000fe20000010000 */
[--C-:B------:R-:W-:Y:S01]  /*b680*/  FFMA.FTZ R170, R205, UR21, -R186.reuse ;  /* 0x00000015cdaa7c23 */ /* 0x100fe200080108ba */
[--C-:B------:R-:W-:Y:S01]  /*b690*/  FFMA.FTZ R169, R13, UR21, -R186.reuse ;  /* 0x000000150da97c23 */ /* 0x100fe200080108ba */
[--C-:B------:R-:W-:Y:S01]  /*b6a0*/  FFMA.FTZ R0, R14, UR21, -R179.reuse ;  /* 0x000000150e007c23 */ /* 0x100fe200080108b3 */
[--C-:B------:R-:W-:Y:S01]  /*b6b0*/  FFMA.FTZ R175, R12, UR21, -R179.reuse ;  /* 0x000000150caf7c23 */ /* 0x100fe200080108b3 */
[----:B------:R-:W-:Y:S01]  /*b6c0*/  FMUL.FTZ R176, R4, UR21 ;  /* 0x0000001504b07c20 */ /* 0x000fe20008410000 */
[----:B------:R-:W-:Y:S01]  /*b6d0*/  FMUL.FTZ R3, R6, UR21 ;  /* 0x0000001506037c20 */ /* 0x000fe20008410000 */
[----:B------:R-:W-:Y:S01]  /*b6e0*/  MUFU.EX2 R172, R172 ;  /* 0x000000ac00ac7308 */ /* 0x000fe20000000800 */
[----:B------:R-:W2:Y:S01]  /*b6f0*/  LDSM.16.MT88.4 R12, [R226+0x10000] ;  /* 0x01000000e20c783b */ /* 0x000ea20000004200 */
[--C-:B------:R-:W-:Y:S01]  /*b700*/  FFMA.FTZ R188, R27, UR21, -R186.reuse ;  /* 0x000000151bbc7c23 */ /* 0x100fe200080108ba */
[--C-:B------:R-:W-:Y:S01]  /*b710*/  FFMA.FTZ R190, R25, UR21, -R186.reuse ;  /* 0x0000001519be7c23 */ /* 0x100fe200080108ba */
[--C-:B------:R-:W-:Y:S01]  /*b720*/  FFMA.FTZ R191, R24, UR21, -R179.reuse ;  /* 0x0000001518bf7c23 */ /* 0x100fe200080108b3 */
[--C-:B------:R-:W-:Y:S01]  /*b730*/  FFMA.FTZ R187, R31, UR21, -R186.reuse ;  /* 0x000000151fbb7c23 */ /* 0x100fe200080108ba */
[----:B------:R-:W-:Y:S01]  /*b740*/  LDSM.16.MT88.4 R24, [R224+0x16000] ;  /* 0x01600000e018783b */ /* 0x000fe20000004200 */
[--C-:B------:R-:W-:Y:S01]  /*b750*/  FFMA.FTZ R189, R29, UR21, -R186.reuse ;  /* 0x000000151dbd7c23 */ /* 0x100fe200080108ba */
[----:B------:R-:W3:Y:S01]  /*b760*/  MUFU.EX2 R171, R171 ;  /* 0x000000ab00ab7308 */ /* 0x000ee20000000800 */
[--C-:B------:R-:W-:Y:S01]  /*b770*/  FFMA.FTZ R192, R206, UR21, -R179.reuse ;  /* 0x00000015cec07c23 */ /* 0x100fe200080108b3 */
[--C-:B------:R-:W-:Y:S01]  /*b780*/  FFMA.FTZ R193, R30, UR21, -R179.reuse ;  /* 0x000000151ec17c23 */ /* 0x100fe200080108b3 */
[--C-:B------:R-:W-:Y:S01]  /*b790*/  FFMA.FTZ R194, R28, UR21, -R179.reuse ;  /* 0x000000151cc27c23 */ /* 0x100fe200080108b3 */
[--C-:B------:R-:W-:Y:S01]  /*b7a0*/  FFMA.FTZ R206, R195, UR21, -R186.reuse ;  /* 0x00000015c3ce7c23 */ /* 0x100fe200080108ba */
[----:B------:R-:W-:Y:S01]  /*b7b0*/  LDSM.16.MT88.4 R28, [R228+0x12800] ;  /* 0x01280000e41c783b */ /* 0x000fe20000004200 */
[--C-:B------:R-:W-:Y:S01]  /*b7c0*/  FFMA.FTZ R200, R203, UR21, -R186.reuse ;  /* 0x00000015cbc87c23 */ /* 0x100fe200080108ba */
[--C-:B------:R-:W-:Y:S01]  /*b7d0*/  FFMA.FTZ R199, R199, UR21, -R186.reuse ;  /* 0x00000015c7c77c23 */ /* 0x100fe200080108ba */
[----:B------:R-:W-:Y:S01]  /*b7e0*/  MUFU.EX2 R170, R170 ;  /* 0x000000aa00aa7308 */ /* 0x000fe20000000800 */
[--C-:B------:R-:W-:Y:S01]  /*b7f0*/  FFMA.FTZ R197, R197, UR21, -R186.reuse ;  /* 0x00000015c5c57c23 */ /* 0x100fe200080108ba */
[--C-:B------:R-:W-:Y:S01]  /*b800*/  FFMA.FTZ R195, R204, UR21, -R179.reuse ;  /* 0x00000015ccc37c23 */ /* 0x100fe200080108b3 */
[--C-:B------:R-:W-:Y:S01]  /*b810*/  FFMA.FTZ R202, R202, UR21, -R179.reuse ;  /* 0x00000015caca7c23 */ /* 0x100fe200080108b3 */
[--C-:B------:R-:W-:Y:S01]  /*b820*/  FFMA.FTZ R196, R196, UR21, -R179.reuse ;  /* 0x00000015c4c47c23 */ /* 0x100fe200080108b3 */
[--C-:B------:R-:W-:Y:S01]  /*b830*/  FFMA.FTZ R201, R198, UR21, -R179.reuse ;  /* 0x00000015c6c97c23 */ /* 0x100fe200080108b3 */
[----:B------:R-:W-:Y:S01]  /*b840*/  LDSM.16.MT88.4 R164, [R225+0x17000] ;  /* 0x01700000e1a4783b */ /* 0x000fe20000004200 */
[--C-:B------:R-:W-:Y:S01]  /*b850*/  FFMA.FTZ R185, R185, UR21, -R186.reuse ;  /* 0x00000015b9b97c23 */ /* 0x100fe200080108ba */
[----:B------:R-:W4:Y:S01]  /*b860*/  MUFU.EX2 R169, R169 ;  /* 0x000000a900a97308 */ /* 0x000f220000000800 */
[----:B---3--:R-:W-:Y:S01]  /*b870*/  F2FP.BF16.F32.PACK_AB R4, R171, R172 ;  /* 0x000000acab04723e */ /* 0x008fe200000010ff */
[--C-:B------:R-:W-:Y:S01]  /*b880*/  FFMA.FTZ R184, R184, UR21, -R186.reuse ;  /* 0x00000015b8b87c23 */ /* 0x100fe200080108ba */
[--C-:B------:R-:W-:Y:S01]  /*b890*/  FFMA.FTZ R183, R183, UR21, -R186.reuse ;  /* 0x00000015b7b77c23 */ /* 0x100fe200080108ba */
[----:B------:R-:W-:Y:S01]  /*b8a0*/  FFMA.FTZ R186, R181, UR21, -R186 ;  /* 0x00000015b5ba7c23 */ /* 0x000fe200080108ba */
[--C-:B------:R-:W-:Y:S01]  /*b8b0*/  FFMA.FTZ R181, R182, UR21, -R179.reuse ;  /* 0x00000015b6b57c23 */ /* 0x100fe200080108b3 */
[--C-:B------:R-:W-:Y:S01]  /*b8c0*/  FFMA.FTZ R180, R180, UR21, -R179.reuse ;  /* 0x00000015b4b47c23 */ /* 0x100fe200080108b3 */
[--C-:B------:R-:W-:Y:S01]  /*b8d0*/  FFMA.FTZ R178, R178, UR21, -R179.reuse ;  /* 0x00000015b2b27c23 */ /* 0x100fe200080108b3 */
[----:B------:R-:W-:Y:S01]  /*b8e0*/  MUFU.EX2 R168, R168 ;  /* 0x000000a800a87308 */ /* 0x000fe20000000800 */
[----:B------:R-:W-:-:S07]  /*b8f0*/  FFMA.FTZ R177, R177, UR21, -R179 ;  /* 0x00000015b1b17c23 */ /* 0x000fce00080108b3 */
[----:B------:R-:W3:Y:S01]  /*b900*/  MUFU.EX2 R2, R2 ;  /* 0x0000000200027308 */ /* 0x000ee20000000800 */
[----:B----4-:R-:W-:-:S07]  /*b910*/  F2FP.BF16.F32.PACK_AB R6, R169, R170 ;  /* 0x000000aaa906723e */ /* 0x010fce00000010ff */
[----:B------:R-:W-:Y:S08]  /*b920*/  MUFU.EX2 R0, R0 ;  /* 0x0000000000007308 */ /* 0x000ff00000000800 */
[----:B------:R-:W4:Y:S01]  /*b930*/  MUFU.EX2 R175, R175 ;  /* 0x000000af00af7308 */ /* 0x000f220000000800 */
[----:B---3--:R-:W-:-:S07]  /*b940*/  F2FP.BF16.F32.PACK_AB R5, R2, R168 ;  /* 0x000000a80205723e */ /* 0x008fce00000010ff */
[----:B------:R-:W3:Y:S08]  /*b950*/  MUFU.EX2 R176, R176 ;  /* 0x000000b000b07308 */ /* 0x000ef00000000800 */
[----:B------:R-:W5:Y:S01]  /*b960*/  MUFU.EX2 R3, R3 ;  /* 0x0000000300037308 */ /* 0x000f620000000800 */
[----:B----4-:R-:W-:-:S07]  /*b970*/  F2FP.BF16.F32.PACK_AB R7, R175, R0 ;  /* 0x00000000af07723e */ /* 0x010fce00000010ff */
[----:B------:R-:W-:Y:S01]  /*b980*/  MUFU.EX2 R187, R187 ;  /* 0x000000bb00bb7308 */ /* 0x000fe20000000800 */
[-C--:B---3--:R-:W-:Y:S01]  /*b990*/  FMUL.FTZ R160, R160, R176.reuse ;  /* 0x000000b0a0a07220 */ /* 0x088fe20000410000 */
[-C--:B------:R-:W-:Y:S01]  /*b9a0*/  FMUL.FTZ R161, R161, R176.reuse ;  /* 0x000000b0a1a17220 */ /* 0x080fe20000410000 */
[-C--:B------:R-:W-:Y:S01]  /*b9b0*/  FMUL.FTZ R36, R36, R176.reuse ;  /* 0x000000b024247220 */ /* 0x080fe20000410000 */
[-C--:B------:R-:W-:Y:S01]  /*b9c0*/  FMUL.FTZ R37, R37, R176.reuse ;  /* 0x000000b025257220 */ /* 0x080fe20000410000 */
[-C--:B------:R-:W-:Y:S01]  /*b9d0*/  FMUL.FTZ R40, R40, R176.reuse ;  /* 0x000000b028287220 */ /* 0x080fe20000410000 */
[-C--:B------:R-:W-:Y:S01]  /*b9e0*/  FMUL.FTZ R41, R41, R176.reuse ;  /* 0x000000b029297220 */ /* 0x080fe20000410000 */
[-C--:B------:R-:W-:Y:S01]  /*b9f0*/  FMUL.FTZ R44, R44, R176.reuse ;  /* 0x000000b02c2c7220 */ /* 0x080fe20000410000 */
[-C--:B------:R-:W-:Y:S01]  /*ba00*/  FMUL.FTZ R45, R45, R176.reuse ;  /* 0x000000b02d2d7220 */ /* 0x080fe20000410000 */
[-C--:B-----5:R-:W-:Y:S01]  /*ba10*/  FMUL.FTZ R162, R162, R3.reuse ;  /* 0x00000003a2a27220 */ /* 0x0a0fe20000410000 */
[-C--:B------:R-:W-:Y:S01]  /*ba20*/  FMUL.FTZ R163, R163, R3.reuse ;  /* 0x00000003a3a37220 */ /* 0x080fe20000410000 */
[-C--:B------:R-:W-:Y:S01]  /*ba30*/  FMUL.FTZ R38, R38, R3.reuse ;  /* 0x0000000326267220 */ /* 0x080fe20000410000 */
[-C--:B------:R-:W-:Y:S01]  /*ba40*/  FMUL.FTZ R39, R39, R3.reuse ;  /* 0x0000000327277220 */ /* 0x080fe20000410000 */
[-C--:B------:R-:W-:Y:S01]  /*ba50*/  FMUL.FTZ R42, R42, R3.reuse ;  /* 0x000000032a2a7220 */ /* 0x080fe20000410000 */
[-C--:B------:R-:W-:Y:S01]  /*ba60*/  FMUL.FTZ R43, R43, R3.reuse ;  /* 0x000000032b2b7220 */ /* 0x080fe20000410000 */
[-C--:B------:R-:W-:Y:S01]  /*ba70*/  FMUL.FTZ R48, R48, R176.reuse ;  /* 0x000000b030307220 */ /* 0x080fe20000410000 */
[-C--:B------:R-:W-:Y:S01]  /*ba80*/  FMUL.FTZ R49, R49, R176.reuse ;  /* 0x000000b031317220 */ /* 0x080fe20000410000 */
[C---:B-1----:R-:W-:Y:S01]  /*ba90*/  HMMA.16816.F32.BF16 R160, R4.reuse, R16, R160 ;  /* 0x0000001004a0723c */ /* 0x042fe200000418a0 */
[-C--:B------:R-:W-:Y:S01]  /*baa0*/  FMUL.FTZ R46, R46, R3.reuse ;  /* 0x000000032e2e7220 */ /* 0x080fe20000410000 */
[-C--:B------:R-:W-:Y:S01]  /*bab0*/  FMUL.FTZ R47, R47, R3.reuse ;  /* 0x000000032f2f7220 */ /* 0x080fe20000410000 */
[-C--:B------:R-:W-:Y:S01]  /*bac0*/  FMUL.FTZ R50, R50, R3.reuse ;  /* 0x0000000332327220 */ /* 0x080fe20000410000 */
[-C--:B------:R-:W-:Y:S01]  /*bad0*/  FMUL.FTZ R51, R51, R3.reuse ;  /* 0x0000000333337220 */ /* 0x080fe20000410000 */
[-C--:B------:R-:W-:Y:S01]  /*bae0*/  FMUL.FTZ R52, R52, R176.reuse ;  /* 0x000000b034347220 */ /* 0x080fe20000410000 */
[C---:B------:R-:W-:Y:S01]  /*baf0*/  HMMA.16816.F32.BF16 R36, R4.reuse, R18, R36 ;  /* 0x000000120424723c */ /* 0x040fe20000041824 */
[----:B------:R-:W1:Y:S01]  /*bb00*/  LDSM.16.MT88.4 R16, [R228+0x12000] ;  /* 0x01200000e410783b */ /* 0x000e620000004200 */
[-C--:B------:R-:W-:Y:S01]  /*bb10*/  FMUL.FTZ R53, R53, R176.reuse ;  /* 0x000000b035357220 */ /* 0x080fe20000410000 */
[-C--:B------:R-:W-:Y:S01]  /*bb20*/  FMUL.FTZ R54, R54, R3.reuse ;  /* 0x0000000336367220 */ /* 0x080fe20000410000 */
[-C--:B------:R-:W-:Y:S01]  /*bb30*/  FMUL.FTZ R55, R55, R3.reuse ;  /* 0x0000000337377220 */ /* 0x080fe20000410000 */
[-C--:B------:R-:W-:Y:S01]  /*bb40*/  FMUL.FTZ R64, R64, R176.reuse ;  /* 0x000000b040407220 */ /* 0x080fe20000410000 */
[C---:B--2---:R-:W-:Y:S01]  /*bb50*/  HMMA.16816.F32.BF16 R40, R4.reuse, R12, R40 ;  /* 0x0000000c0428723c */ /* 0x044fe20000041828 */
[-C--:B------:R-:W-:Y:S01]  /*bb60*/  FMUL.FTZ R65, R65, R176.reuse ;  /* 0x000000b041417220 */ /* 0x080fe20000410000 */
[-C--:B------:R-:W-:Y:S01]  /*bb70*/  FMUL.FTZ R66, R66, R3.reuse ;  /* 0x0000000342427220 */ /* 0x080fe20000410000 */
[-C--:B------:R-:W-:Y:S01]  /*bb80*/  FMUL.FTZ R67, R67, R3.reuse ;  /* 0x0000000343437220 */ /* 0x080fe20000410000 */
[-C--:B------:R-:W-:Y:S01]  /*bb90*/  FMUL.FTZ R68, R68, R176.reuse ;  /* 0x000000b044447220 */ /* 0x080fe20000410000 */
[-C--:B------:R-:W-:Y:S01]  /*bba0*/  FMUL.FTZ R69, R69, R176.reuse ;  /* 0x000000b045457220 */ /* 0x080fe20000410000 */
[C---:B------:R-:W-:Y:S01]  /*bbb0*/  HMMA.16816.F32.BF16 R44, R4.reuse, R14, R44 ;  /* 0x0000000e042c723c */ /* 0x040fe2000004182c */
[----:B------:R-:W2:Y:S01]  /*bbc0*/  LDSM.16.MT88.4 R12, [R226+0x12000] ;  /* 0x01200000e20c783b */ /* 0x000ea20000004200 */
[-C--:B------:R-:W-:Y:S01]  /*bbd0*/  FMUL.FTZ R70, R70, R3.reuse ;  /* 0x0000000346467220 */ /* 0x080fe20000410000 */
[-C--:B------:R-:W-:Y:S01]  /*bbe0*/  FMUL.FTZ R71, R71, R3.reuse ;  /* 0x0000000347477220 */ /* 0x080fe20000410000 */
[-C--:B------:R-:W-:Y:S01]  /*bbf0*/  FMUL.FTZ R56, R56, R176.reuse ;  /* 0x000000b038387220 */ /* 0x080fe20000410000 */
[-C--:B------:R-:W-:Y:S01]  /*bc00*/  FMUL.FTZ R57, R57, R176.reuse ;  /* 0x000000b039397220 */ /* 0x080fe20000410000 */
[C---:B------:R-:W-:Y:S01]  /*bc10*/  HMMA.16816.F32.BF16 R48, R4.reuse, R8, R48 ;  /* 0x000000080430723c */ /* 0x040fe20000041830 */
[-C--:B------:R-:W-:Y:S01]  /*bc20*/  FMUL.FTZ R58, R58, R3.reuse ;  /* 0x000000033a3a7220 */ /* 0x080fe20000410000 */
[-C--:B------:R-:W-:Y:S01]  /*bc30*/  FMUL.FTZ R59, R59, R3.reuse ;  /* 0x000000033b3b7220 */ /* 0x080fe20000410000 */
[-C--:B------:R-:W-:Y:S01]  /*bc40*/  FMUL.FTZ R60, R60, R176.reuse ;  /* 0x000000b03c3c7220 */ /* 0x080fe20000410000 */
[-C--:B------:R-:W-:Y:S01]  /*bc50*/  FMUL.FTZ R61, R61, R176.reuse ;  /* 0x000000b03d3d7220 */ /* 0x080fe20000410000 */
[-C--:B------:R-:W-:Y:S01]  /*bc60*/  FMUL.FTZ R62, R62, R3.reuse ;  /* 0x000000033e3e7220 */ /* 0x080fe20000410000 */
[C---:B------:R-:W-:Y:S01]  /*bc70*/  HMMA.16816.F32.BF16 R52, R4.reuse, R10, R52 ;  /* 0x0000000a0434723c */ /* 0x040fe20000041834 */
[----:B------:R-:W3:Y:S01]  /*bc80*/  LDSM.16.MT88.4 R8, [R225+0x12000] ;  /* 0x01200000e108783b */ /* 0x000ee20000004200 */
        /* <DEDUP_REMOVED lines=11> */
[----:B------:R-:W4:Y:S01]  /*bd40*/  LDSM.16.MT88.4 R20, [R224+0x12000] ;  /* 0x01200000e014783b */ /* 0x000f220000004200 */
        /* <DEDUP_REMOVED lines=28> */
[C---:B---3--:R-:W-:Y:S01]  /*bf10*/  HMMA.16816.F32.BF16 R80, R4.reuse, R8, R80 ;  /* 0x000000080450723c */ /* 0x048fe20000041850 */
        /* <DEDUP_REMOVED lines=11> */
[C---:B----4-:R-:W-:Y:S01]  /*bfd0*/  HMMA.16816.F32.BF16 R88, R4.reuse, R20, R88 ;  /* 0x000000140458723c */ /* 0x050fe20000041858 */
        /* <DEDUP_REMOVED lines=33> */
[----:B------:R-:W5:Y:S01]  /*c1f0*/  MUFU.EX2 R188, R188 ;  /* 0x000000bc00bc7308 */ /* 0x000f620000000800 */
        /* <DEDUP_REMOVED lines=9> */
[----:B------:R-:W-:Y:S01]  /*c290*/  MUFU.EX2 R189, R189 ;  /* 0x000000bd00bd7308 */ /* 0x000fe20000000800 */
[-C--:B------:R-:W-:Y:S01]  /*c2a0*/  FMUL.FTZ R158, R158, R3.reuse ;  /* 0x000000039e9e7220 */ /* 0x080fe20000410000 */
[-C--:B------:R-:W-:Y:S01]  /*c2b0*/  FMUL.FTZ R159, R159, R3.reuse ;  /* 0x000000039f9f7220 */ /* 0x080fe20000410000 */
[-C--:B------:R-:W-:Y:S01]  /*c2c0*/  FMUL.FTZ R140, R140, R176.reuse ;  /* 0x000000b08c8c7220 */ /* 0x080fe20000410000 */
[C---:B----4-:R-:W-:Y:S01]  /*c2d0*/  HMMA.16816.F32.BF16 R120, R4.reuse, R20, R120 ;  /* 0x000000140478723c */ /* 0x050fe20000041878 */
[-C--:B------:R-:W-:Y:S01]  /*c2e0*/  FMUL.FTZ R141, R141, R176.reuse ;  /* 0x000000b08d8d7220 */ /* 0x080fe20000410000 */
[-C--:B------:R-:W-:Y:S01]  /*c2f0*/  FMUL.FTZ R142, R142, R3.reuse ;  /* 0x000000038e8e7220 */ /* 0x080fe20000410000 */
[-C--:B------:R-:W-:Y:S01]  /*c300*/  FMUL.FTZ R143, R143, R3.reuse ;  /* 0x000000038f8f7220 */ /* 0x080fe20000410000 */
[----:B------:R-:W-:Y:S01]  /*c310*/  MUFU.EX2 R190, R190 ;  /* 0x000000be00be7308 */ /* 0x000fe20000000800 */
[-C--:B------:R-:W-:Y:S01]  /*c320*/  FMUL.FTZ R152, R152, R176.reuse ;  /* 0x000000b098987220 */ /* 0x080fe20000410000 */
[C---:B------:R-:W-:Y:S01]  /*c330*/  HMMA.16816.F32.BF16 R124, R4.reuse, R22, R124 ;  /* 0x00000016047c723c */ /* 0x040fe2000004187c */
[----:B------:R-:W-:Y:S01]  /*c340*/  LDSM.16.MT88.4 R20, [R228+0x10800] ;  /* 0x01080000e414783b */ /* 0x000fe20000004200 */
[-C--:B------:R-:W-:Y:S01]  /*c350*/  FMUL.FTZ R153, R153, R176.reuse ;  /* 0x000000b099997220 */ /* 0x080fe20000410000 */
[-C--:B------:R-:W-:Y:S01]  /*c360*/  FMUL.FTZ R154, R154, R3.reuse ;  /* 0x000000039a9a7220 */ /* 0x080fe20000410000 */
[-C--:B------:R-:W-:Y:S01]  /*c370*/  FMUL.FTZ R155, R155, R3.reuse ;  /* 0x000000039b9b7220 */ /* 0x080fe20000410000 */
[-C--:B------:R-:W-:Y:S01]  /*c380*/  FMUL.FTZ R144, R144, R176.reuse ;  /* 0x000000b090907220 */ /* 0x080fe20000410000 */
[C---:B-1----:R-:W-:Y:S01]  /*c390*/  HMMA.16816.F32.BF16 R128, R4.reuse, R16, R128 ;  /* 0x000000100480723c */ /* 0x042fe20000041880 */
[----:B------:R-:W-:Y:S01]  /*c3a0*/  MUFU.EX2 R191, R191 ;  /* 0x000000bf00bf7308 */ /* 0x000fe20000000800 */
[-C--:B------:R-:W-:Y:S01]  /*c3b0*/  FMUL.FTZ R145, R145, R176.reuse ;  /* 0x000000b091917220 */ /* 0x080fe20000410000 */
[-C--:B------:R-:W-:Y:S01]  /*c3c0*/  FMUL.FTZ R148, R148, R176.reuse ;  /* 0x000000b094947220 */ /* 0x080fe20000410000 */
[-C--:B------:R-:W-:Y:S01]  /*c3d0*/  FMUL.FTZ R149, R149, R176.reuse ;  /* 0x000000b095957220 */ /* 0x080fe20000410000 */
[-C--:B------:R-:W-:Y:S01]  /*c3e0*/  FMUL.FTZ R146, R146, R3.reuse ;  /* 0x0000000392927220 */ /* 0x080fe20000410000 */
[C---:B------:R-:W-:Y:S01]  /*c3f0*/  HMMA.16816.F32.BF16 R132, R4.reuse, R18, R132 ;  /* 0x000000120484723c */ /* 0x040fe20000041884 */
[----:B------:R-:W1:Y:S01]  /*c400*/  LDSM.16.MT88.4 R16, [R226+0x10800] ;  /* 0x01080000e210783b */ /* 0x000e620000004200 */
[-C--:B------:R-:W-:Y:S01]  /*c410*/  FMUL.FTZ R147, R147, R3.reuse ;  /* 0x0000000393937220 */ /* 0x080fe20000410000 */
[----:B------:R-:W4:Y:S01]  /*c420*/  MUFU.EX2 R192, R192 ;  /* 0x000000c000c07308 */ /* 0x000f220000000800 */
[-C--:B------:R-:W-:Y:S01]  /*c430*/  FMUL.FTZ R150, R150, R3.reuse ;  /* 0x0000000396967220 */ /* 0x080fe20000410000 */
[-C--:B------:R-:W-:Y:S01]  /*c440*/  FMUL.FTZ R151, R151, R3.reuse ;  /* 0x0000000397977220 */ /* 0x080fe20000410000 */
[----:B--2---:R-:W-:Y:S01]  /*c450*/  HMMA.16816.F32.BF16 R136, R4, R12, R136 ;  /* 0x0000000c0488723c */ /* 0x004fe20000041888 */
[----:B------:R-:W-:Y:S01]  /*c460*/  FFMA.FTZ R172, R247, R176, R172 ;  /* 0x000000b0f7ac7223 */ /* 0x000fe200000100ac */
[----:B------:R-:W-:-:S03]  /*c470*/  FFMA.FTZ R3, R245, R3, R168 ;  /* 0x00000003f5037223 */ /* 0x000fc600000100a8 */
[----:B------:R-:W-:Y:S01]  /*c480*/  MUFU.EX2 R193, R193 ;  /* 0x000000c100c17308 */ /* 0x000fe20000000800 */
[----:B------:R-:W-:Y:S01]  /*c490*/  HMMA.16816.F32.BF16 R156, R4, R14, R156 ;  /* 0x0000000e049c723c */ /* 0x000fe2000004189c */
[----:B------:R-:W2:Y:S01]  /*c4a0*/  LDSM.16.MT88.4 R12, [R224+0x10800] ;  /* 0x01080000e00c783b */ /* 0x000ea20000004200 */
[----:B------:R-:W-:Y:S01]  /*c4b0*/  FADD.FTZ R171, R171, R172 ;  /* 0x000000acabab7221 */ /* 0x000fe20000010000 */
[----:B------:R-:W-:-:S03]  /*c4c0*/  FADD.FTZ R3, R2, R3 ;  /* 0x0000000302037221 */ /* 0x000fc60000010000 */
[----:B---3--:R-:W-:Y:S01]  /*c4d0*/  HMMA.16816.F32.BF16 R140, R4, R8, R140 ;  /* 0x00000008048c723c */ /* 0x008fe2000004188c */
[----:B------:R-:W3:Y:S01]  /*c4e0*/  MUFU.EX2 R194, R194 ;  /* 0x000000c200c27308 */ /* 0x000ee20000000800 */
[----:B------:R-:W-:Y:S01]  /*c4f0*/  FADD.FTZ R170, R170, R171 ;  /* 0x000000abaaaa7221 */ /* 0x000fe20000010000 */
[----:B------:R-:W-:-:S03]  /*c500*/  FADD.FTZ R0, R0, R3 ;  /* 0x0000000300007221 */ /* 0x000fc60000010000 */
[C---:B------:R-:W-:Y:S01]  /*c510*/  HMMA.16816.F32.BF16 R152, R4.reuse, R10, R152 ;  /* 0x0000000a0498723c */ /* 0x040fe20000041898 */
[----:B------:R-:W2:Y:S01]  /*c520*/  LDSM.16.MT88.4 R8, [R225+0x10800] ;  /* 0x01080000e108783b */ /* 0x000ea20000004200 */
[----:B------:R-:W-:Y:S01]  /*c530*/  FADD.FTZ R170, R169, R170 ;  /* 0x000000aaa9aa7221 */ /* 0x000fe20000010000 */
[----:B------:R-:W1:Y:S01]  /*c540*/  MUFU.EX2 R200, R200 ;  /* 0x000000c800c87308 */ /* 0x000e620000000800 */
[----:B------:R-:W-:Y:S02]  /*c550*/  FADD.FTZ R0, R175, R0 ;  /* 0x00000000af007221 */ /* 0x000fe40000010000 */
[C---:B------:R-:W-:Y:S05]  /*c560*/  HMMA.16816.F32.BF16 R144, R4.reuse, R24, R144 ;  /* 0x000000180490723c */ /* 0x040fea0000041890 */
[----:B------:R-:W2:Y:S01]  /*c570*/  MUFU.EX2 R199, R199 ;  /* 0x000000c700c77308 */ /* 0x000ea20000000800 */
[----:B------:R-:W-:Y:S01]  /*c580*/  HMMA.16816.F32.BF16 R148, R4, R26, R148 ;  /* 0x0000001a0494723c */ /* 0x000fe20000041894 */
[----:B------:R-:W-:Y:S06]  /*c590*/  LDSM.16.MT88.4 R24, [R225+0x12800] ;  /* 0x01280000e118783b */ /* 0x000fec0000004200 */
[----:B-----5:R-:W-:Y:S01]  /*c5a0*/  F2FP.BF16.F32.PACK_AB R4, R188, R187 ;  /* 0x000000bbbc04723e */ /* 0x020fe200000010ff */
[----:B------:R-:W-:Y:S01]  /*c5b0*/  MUFU.EX2 R197, R197 ;  /* 0x000000c500c57308 */ /* 0x000fe20000000800 */
[----:B----4-:R-:W-:Y:S01]  /*c5c0*/  F2FP.BF16.F32.PACK_AB R5, R192, R191 ;  /* 0x000000bfc005723e */ /* 0x010fe200000010ff */
[----:B------:R-:W-:Y:S01]  /*c5d0*/  FADD.FTZ R187, R187, R170 ;  /* 0x000000aabbbb7221 */ /* 0x000fe20000010000 */
[----:B------:R-:W-:Y:S01]  /*c5e0*/  F2FP.BF16.F32.PACK_AB R6, R190, R189 ;  /* 0x000000bdbe06723e */ /* 0x000fe200000010ff */
[----:B------:R-:W-:Y:S01]  /*c5f0*/  FADD.FTZ R191, R191, R0 ;  /* 0x00000000bfbf7221 */ /* 0x000fe20000010000 */
[----:B---3--:R-:W-:Y:S01]  /*c600*/  F2FP.BF16.F32.PACK_AB R7, R194, R193 ;  /* 0x000000c1c207723e */ /* 0x008fe200000010ff */
[----:B------:R-:W-:-:S02]  /*c610*/  FADD.FTZ R188, R188, R187 ;  /* 0x000000bbbcbc7221 */ /* 0x000fc40000010000 */
[----:B------:R-:W-:Y:S01]  /*c620*/  MUFU.EX2 R206, R206 ;  /* 0x000000ce00ce7308 */ /* 0x000fe20000000800 */
[----:B------:R-:W-:Y:S01]  /*c630*/  FADD.FTZ R192, R192, R191 ;  /* 0x000000bfc0c07221 */ /* 0x000fe20000010000 */
[----:B------:R-:W-:Y:S02]  /*c640*/  FADD.FTZ R3, R189, R188 ;  /* 0x000000bcbd037221 */ /* 0x000fe40000010000 */
[C---:B-1----:R-:W-:Y:S01]  /*c650*/  HMMA.16816.F32.BF16 R40, R4.reuse, R16, R40 ;  /* 0x000000100428723c */ /* 0x042fe20000041828 */
[----:B------:R-:W-:Y:S01]  /*c660*/  FADD.FTZ R193, R193, R192 ;  /* 0x000000c0c1c17221 */ /* 0x000fe20000010000 */
[----:B------:R-:W-:Y:S02]  /*c670*/  FADD.FTZ R3, R190, R3 ;  /* 0x00000003be037221 */ /* 0x000fe40000010000 */
[----:B------:R-:W1:Y:S01]  /*c680*/  MUFU.EX2 R195, R195 ;  /* 0x000000c300c37308 */ /* 0x000e620000000800 */
[----:B------:R-:W-:Y:S01]  /*c690*/  FADD.FTZ R194, R194, R193 ;  /* 0x000000c1c2c27221 */ /* 0x000fe20000010000 */
[----:B------:R-:W-:Y:S01]  /*c6a0*/  HMMA.16816.F32.BF16 R44, R4, R18, R44 ;  /* 0x00000012042c723c */ /* 0x000fe2000004182c */
[----:B------:R-:W3:Y:S01]  /*c6b0*/  LDSM.16.MT88.4 R16, [R228+0x14800] ;  /* 0x01480000e410783b */ /* 0x000ee20000004200 */
[----:B------:R-:W-:-:S04]  /*c6c0*/  FADD.FTZ R0, R200, R3 ;  /* 0x00000003c8007221 */ /* 0x000fc80000010000 */
[----:B------:R-:W-:Y:S01]  /*c6d0*/  HMMA.16816.F32.BF16 R160, R4, R20, R160 ;  /* 0x0000001404a0723c */ /* 0x000fe200000418a0 */
[----:B------:R-:W4:Y:S01]  /*c6e0*/  MUFU.EX2 R202, R202 ;  /* 0x000000ca00ca7308 */ /* 0x000f220000000800 */
[----:B--2---:R-:W-:-:S04]  /*c6f0*/  FADD.FTZ R0, R199, R0 ;  /* 0x00000000c7007221 */ /* 0x004fc80000010000 */
[C---:B------:R-:W-:Y:S01]  /*c700*/  HMMA.16816.F32.BF16 R36, R4.reuse, R22, R36 ;  /* 0x000000160424723c */ /* 0x040fe20000041824 */
[----:B------:R-:W2:Y:S02]  /*c710*/  LDSM.16.MT88.4 R20, [R224+0x12800] ;  /* 0x01280000e014783b */ /* 0x000ea40000004200 */
[----:B------:R-:W-:Y:S01]  /*c720*/  MUFU.EX2 R196, R196 ;  /* 0x000000c400c47308 */ /* 0x000fe20000000800 */
[----:B-1----:R-:W-:Y:S02]  /*c730*/  FADD.FTZ R3, R195, R194 ;  /* 0x000000c2c3037221 */ /* 0x002fe40000010000 */
[C---:B------:R-:W-:Y:S05]  /*c740*/  HMMA.16816.F32.BF16 R56, R4.reuse, R12, R56 ;  /* 0x0000000c0438723c */ /* 0x040fea0000041838 */
[----:B------:R-:W1:Y:S01]  /*c750*/  MUFU.EX2 R201, R201 ;  /* 0x000000c900c97308 */ /* 0x000e620000000800 */
[----:B------:R-:W-:Y:S01]  /*c760*/  HMMA.16816.F32.BF16 R60, R4, R14, R60 ;  /* 0x0000000e043c723c */ /* 0x000fe2000004183c */
[----:B------:R-:W5:Y:S01]  /*c770*/  LDSM.16.MT88.4 R12, [R225+0x14800] ;  /* 0x01480000e10c783b */ /* 0x000f620000004200 */
[----:B----4-:R-:W-:-:S04]  /*c780*/  FADD.FTZ R3, R202, R3 ;  /* 0x00000003ca037221 */ /* 0x010fc80000010000 */
[C---:B------:R-:W-:Y:S01]  /*c790*/  HMMA.16816.F32.BF16 R48, R4.reuse, R8, R48 ;  /* 0x000000080430723c */ /* 0x040fe20000041830 */
[----:B------:R-:W-:Y:S05]  /*c7a0*/  MUFU.EX2 R185, R185 ;  /* 0x000000b900b97308 */ /* 0x000fea0000000800 */
[C---:B------:R-:W-:Y:S01]  /*c7b0*/  HMMA.16816.F32.BF16 R52, R4.reuse, R10, R52 ;  /* 0x0000000a0434723c */ /* 0x040fe20000041834 */
[----:B------:R-:W4:Y:S02]  /*c7c0*/  LDSM.16.MT88.4 R8, [R226+0x14800] ;  /* 0x01480000e208783b */ /* 0x000f240000004200 */
[----:B------:R-:W1:Y:S03]  /*c7d0*/  MUFU.EX2 R184, R184 ;  /* 0x000000b800b87308 */ /* 0x000e660000000800 */
[C---:B---3--:R-:W-:Y:S05]  /*c7e0*/  HMMA.16816.F32.BF16 R96, R4.reuse, R16, R96 ;  /* 0x000000100460723c */ /* 0x048fea0000041860 */
[----:B------:R-:W-:Y:S01]  /*c7f0*/  MUFU.EX2 R183, R183 ;  /* 0x000000b700b77308 */ /* 0x000fe20000000800 */
[C---:B------:R-:W-:Y:S01]  /*c800*/  HMMA.16816.F32.BF16 R100, R4.reuse, R18, R100 ;  /* 0x000000120464723c */ /* 0x040fe20000041864 */
[----:B------:R-:W3:Y:S05]  /*c810*/  LDSM.16.MT88.4 R16, [R228+0x16800] ;  /* 0x01680000e410783b */ /* 0x000eea0000004200 */
[C---:B--2---:R-:W-:Y:S01]  /*c820*/  HMMA.16816.F32.BF16 R88, R4.reuse, R20, R88 ;  /* 0x000000140458723c */ /* 0x044fe20000041858 */
[----:B------:R-:W-:Y:S05]  /*c830*/  MUFU.EX2 R186, R186 ;  /* 0x000000ba00ba7308 */ /* 0x000fea0000000800 */
[C---:B------:R-:W-:Y:S01]  /*c840*/  HMMA.16816.F32.BF16 R92, R4.reuse, R22, R92 ;  /* 0x00000016045c723c */ /* 0x040fe2000004185c */
[----:B------:R-:W2:Y:S02]  /*c850*/  LDSM.16.MT88.4 R20, [R226+0x16800] ;  /* 0x01680000e214783b */ /* 0x000ea40000004200 */
[----:B------:R-:W-:Y:S03]  /*c860*/  MUFU.EX2 R181, R181 ;  /* 0x000000b500b57308 */ /* 0x000fe60000000800 */
[C---:B------:R-:W-:Y:S05]  /*c870*/  HMMA.16816.F32.BF16 R72, R4.reuse, R32, R72 ;  /* 0x000000200448723c */ /* 0x040fea0000041848 */
[----:B------:R-:W1:Y:S01]  /*c880*/  MUFU.EX2 R180, R180 ;  /* 0x000000b400b47308 */ /* 0x000e620000000800 */
[C---:B------:R-:W-:Y:S01]  /*c890*/  HMMA.16816.F32.BF16 R76, R4.reuse, R34, R76 ;  /* 0x00000022044c723c */ /* 0x040fe2000004184c */
[----:B------:R-:W-:Y:S05]  /*c8a0*/  LDSM.16.MT88.4 R32, [R225+0x16800] ;  /* 0x01680000e120783b */ /* 0x000fea0000004200 */
[C---:B------:R-:W-:Y:S01]  /*c8b0*/  HMMA.16816.F32.BF16 R80, R4.reuse, R24, R80 ;  /* 0x000000180450723c */ /* 0x040fe20000041850 */
[----:B------:R-:W-:Y:S05]  /*c8c0*/  MUFU.EX2 R178, R178 ;  /* 0x000000b200b27308 */ /* 0x000fea0000000800 */
[C---:B------:R-:W-:Y:S01]  /*c8d0*/  HMMA.16816.F32.BF16 R84, R4.reuse, R26, R84 ;  /* 0x0000001a0454723c */ /* 0x040fe20000041854 */
[----:B------:R-:W1:Y:S02]  /*c8e0*/  LDSM.16.MT88.4 R24, [R224+0x14800] ;  /* 0x01480000e018783b */ /* 0x000e640000004200 */
[----:B------:R-:W1:Y:S03]  /*c8f0*/  MUFU.EX2 R177, R177 ;  /* 0x000000b100b17308 */ /* 0x000e660000000800 */
[C---:B-----5:R-:W-:Y:S06]  /*c900*/  HMMA.16816.F32.BF16 R112, R4.reuse, R12, R112 ;  /* 0x0000000c0470723c */ /* 0x060fec0000041870 */
[C---:B------:R-:W-:Y:S01]  /*c910*/  HMMA.16816.F32.BF16 R116, R4.reuse, R14, R116 ;  /* 0x0000000e0474723c */ /* 0x040fe20000041874 */
[----:B------:R-:W5:Y:S05]  /*c920*/  LDSM.16.MT88.4 R12, [R224+0x16800] ;  /* 0x01680000e00c783b */ /* 0x000f6a0000004200 */
[C---:B----4-:R-:W-:Y:S06]  /*c930*/  HMMA.16816.F32.BF16 R104, R4.reuse, R8, R104 ;  /* 0x000000080468723c */ /* 0x050fec0000041868 */
[C---:B------:R-:W-:Y:S01]  /*c940*/  HMMA.16816.F32.BF16 R108, R4.reuse, R10, R108 ;  /* 0x0000000a046c723c */ /* 0x040fe2000004186c */
[----:B------:R-:W-:Y:S05]  /*c950*/  LDSM.16.MT88.4 R8, [R224+0x11000] ;  /* 0x01100000e008783b */ /* 0x000fea0000004200 */
        /* <DEDUP_REMOVED lines=8> */
[----:B------:R-:W4:Y:S05]  /*c9e0*/  LDSM.16.MT88.4 R28, [R228+0x11000] ;  /* 0x01100000e41c783b */ /* 0x000f2a0000004200 */
[C---:B-1----:R-:W-:Y:S06]  /*c9f0*/  HMMA.16816.F32.BF16 R120, R4.reuse, R24, R120 ;  /* 0x000000180478723c */ /* 0x042fec0000041878 */
[C---:B------:R-:W-:Y:S01]  /*ca00*/  HMMA.16816.F32.BF16 R124, R4.reuse, R26, R124 ;  /* 0x0000001a047c723c */ /* 0x040fe2000004187c */
[----:B------:R-:W1:Y:S05]  /*ca10*/  LDSM.16.MT88.4 R24, [R226+0x11000] ;  /* 0x01100000e218783b */ /* 0x000e6a0000004200 */
[C---:B------:R-:W-:Y:S06]  /*ca20*/  HMMA.16816.F32.BF16 R140, R4.reuse, R32, R140 ;  /* 0x00000020048c723c */ /* 0x040fec000004188c */
[C---:B------:R-:W-:Y:S01]  /*ca30*/  HMMA.16816.F32.BF16 R152, R4.reuse, R34, R152 ;  /* 0x000000220498723c */ /* 0x040fe20000041898 */
[----:B------:R-:W-:Y:S05]  /*ca40*/  LDSM.16.MT88.4 R32, [R225+0x13000] ;  /* 0x01300000e120783b */ /* 0x000fea0000004200 */
[C---:B-----5:R-:W-:Y:S06]  /*ca50*/  HMMA.16816.F32.BF16 R144, R4.reuse, R12, R144 ;  /* 0x0000000c0490723c */ /* 0x060fec0000041890 */
[----:B------:R-:W-:Y:S01]  /*ca60*/  HMMA.16816.F32.BF16 R148, R4, R14, R148 ;  /* 0x0000000e0494723c */ /* 0x000fe20000041894 */
[----:B------:R-:W5:Y:S06]  /*ca70*/  LDSM.16.MT88.4 R12, [R228+0x13000] ;  /* 0x01300000e40c783b */ /* 0x000f6c0000004200 */
[----:B------:R-:W-:-:S02]  /*ca80*/  F2FP.BF16.F32.PACK_AB R4, R199, R200 ;  /* 0x000000c8c704723e */ /* 0x000fc400000010ff */
[----:B------:R-:W-:Y:S02]  /*ca90*/  F2FP.BF16.F32.PACK_AB R5, R202, R195 ;  /* 0x000000c3ca05723e */ /* 0x000fe400000010ff */
[----:B------:R-:W-:Y:S01]  /*caa0*/  F2FP.BF16.F32.PACK_AB R6, R206, R197 ;  /* 0x000000c5ce06723e */ /* 0x000fe200000010ff */
[----:B------:R-:W-:Y:S01]  /*cab0*/  FADD.FTZ R197, R197, R0 ;  /* 0x00000000c5c57221 */ /* 0x000fe20000010000 */
[C---:B------:R-:W-:Y:S01]  /*cac0*/  F2FP.BF16.F32.PACK_AB R7, R201.reuse, R196 ;  /* 0x000000c4c907723e */ /* 0x040fe200000010ff */
[----:B------:R-:W-:Y:S01]  /*cad0*/  FADD.FTZ R0, R196, R3 ;  /* 0x00000003c4007221 */ /* 0x000fe20000010000 */
[----:B------:R-:W-:Y:S01]  /*cae0*/  MOV R3, R173 ;  /* 0x000000ad00037202 */ /* 0x000fe20000000f00 */
[----:B------:R-:W-:Y:S02]  /*caf0*/  FADD.FTZ R206, R206, R197 ;  /* 0x000000c5cece7221 */ /* 0x000fe40000010000 */
[----:B------:R-:W-:Y:S02]  /*cb00*/  FADD.FTZ R0, R201, R0 ;  /* 0x00000000c9007221 */ /* 0x000fe40000010000 */
[C---:B---3--:R-:W-:Y:S06]  /*cb10*/  HMMA.16816.F32.BF16 R48, R4.reuse, R16, R48 ;  /* 0x000000100430723c */ /* 0x048fec0000041830 */
[C---:B------:R-:W-:Y:S01]  /*cb20*/  HMMA.16816.F32.BF16 R52, R4.reuse, R18, R52 ;  /* 0x000000120434723c */ /* 0x040fe20000041834 */
[----:B------:R-:W3:Y:S05]  /*cb30*/  LDSM.16.MT88.4 R16, [R226+0x15000] ;  /* 0x01500000e210783b */ /* 0x000eea0000004200 */
[C---:B------:R-:W-:Y:S06]  /*cb40*/  HMMA.16816.F32.BF16 R56, R4.reuse, R8, R56 ;  /* 0x000000080438723c */ /* 0x040fec0000041838 */
[C---:B------:R-:W-:Y:S01]  /*cb50*/  HMMA.16816.F32.BF16 R60, R4.reuse, R10, R60 ;  /* 0x0000000a043c723c */ /* 0x040fe2000004183c */
[----:B------:R-:W3:Y:S05]  /*cb60*/  LDSM.16.MT88.4 R8, [R225+0x15000] ;  /* 0x01500000e108783b */ /* 0x000eea0000004200 */
        /* <DEDUP_REMOVED lines=9> */
[C---:B-----5:R-:W-:Y:S06]  /*cc00*/  HMMA.16816.F32.BF16 R64, R4.reuse, R12, R64 ;  /* 0x0000000c0440723c */ /* 0x060fec0000041840 */
[C---:B------:R-:W-:Y:S01]  /*cc10*/  HMMA.16816.F32.BF16 R68, R4.reuse, R14, R68 ;  /* 0x0000000e0444723c */ /* 0x040fe20000041844 */
[----:B------:R-:W5:Y:S05]  /*cc20*/  LDSM.16.MT88.4 R12, [R224+0x15000] ;  /* 0x01500000e00c783b */ /* 0x000f6a0000004200 */
        /* <DEDUP_REMOVED lines=9> */
[C---:B------:R-:W-:Y:S06]  /*ccc0*/  HMMA.16816.F32.BF16 R80, R4.reuse, R32, R80 ;  /* 0x000000200450723c */ /* 0x040fec0000041850 */
        /* <DEDUP_REMOVED lines=10> */
[----:B------:R-:W-:Y:S05]  /*cd70*/  LDSM.16.MT88.4 R12, [R226+0x13800] ;  /* 0x01380000e20c783b */ /* 0x000fea0000004200 */
[C---:B---3--:R-:W-:Y:S06]  /*cd80*/  HMMA.16816.F32.BF16 R136, R4.reuse, R16, R136 ;  /* 0x000000100488723c */ /* 0x048fec0000041888 */
[C---:B------:R-:W-:Y:S01]  /*cd90*/  HMMA.16816.F32.BF16 R156, R4.reuse, R18, R156 ;  /* 0x00000012049c723c */ /* 0x040fe2000004189c */
[----:B------:R-:W3:Y:S05]  /*cda0*/  LDSM.16.MT88.4 R16, [R228+0x13800] ;  /* 0x01380000e410783b */ /* 0x000eea0000004200 */
[C---:B------:R-:W-:Y:S06]  /*cdb0*/  HMMA.16816.F32.BF16 R140, R4.reuse, R164, R140 ;  /* 0x000000a4048c723c */ /* 0x040fec000004188c */
[C---:B------:R-:W-:Y:S01]  /*cdc0*/  HMMA.16816.F32.BF16 R152, R4.reuse, R166, R152 ;  /* 0x000000a60498723c */ /* 0x040fe20000041898 */
[----:B------:R-:W-:Y:S05]  /*cdd0*/  LDSM.16.MT88.4 R164, [R228+0x15800] ;  /* 0x01580000e4a4783b */ /* 0x000fea0000004200 */
[C---:B------:R-:W-:Y:S06]  /*cde0*/  HMMA.16816.F32.BF16 R144, R4.reuse, R8, R144 ;  /* 0x000000080490723c */ /* 0x040fec0000041890 */
[----:B------:R-:W-:Y:S01]  /*cdf0*/  HMMA.16816.F32.BF16 R148, R4, R10, R148 ;  /* 0x0000000a0494723c */ /* 0x000fe20000041894 */
[----:B------:R-:W5:Y:S06]  /*ce00*/  LDSM.16.MT88.4 R8, [R225+0x13800] ;  /* 0x01380000e108783b */ /* 0x000f6c0000004200 */
[----:B------:R-:W-:Y:S01]  /*ce10*/  F2FP.BF16.F32.PACK_AB R4, R184, R185 ;  /* 0x000000b9b804723e */ /* 0x000fe200000010ff */
[----:B------:R-:W-:Y:S01]  /*ce20*/  FADD.FTZ R185, R185, R206 ;  /* 0x000000ceb9b97221 */ /* 0x000fe20000010000 */
[----:B------:R-:W-:Y:S01]  /*ce30*/  F2FP.BF16.F32.PACK_AB R5, R180, R181 ;  /* 0x000000b5b405723e */ /* 0x000fe200000010ff */
[----:B------:R-:W-:Y:S01]  /*ce40*/  FADD.FTZ R181, R181, R0 ;  /* 0x00000000b5b57221 */ /* 0x000fe20000010000 */
[----:B------:R-:W-:Y:S01]  /*ce50*/  F2FP.BF16.F32.PACK_AB R6, R186, R183 ;  /* 0x000000b7ba06723e */ /* 0x000fe200000010ff */
[----:B------:R-:W-:Y:S01]  /*ce60*/  FADD.FTZ R184, R184, R185 ;  /* 0x000000b9b8b87221 */ /* 0x000fe20000010000 */
[----:B------:R-:W-:Y:S01]  /*ce70*/  F2FP.BF16.F32.PACK_AB R7, R177, R178 ;  /* 0x000000b2b107723e */ /* 0x000fe200000010ff */
[----:B------:R-:W-:-:S02]  /*ce80*/  FADD.FTZ R181, R180, R181 ;  /* 0x000000b5b4b57221 */ /* 0x000fc40000010000 */
[----:B------:R-:W-:Y:S02]  /*ce90*/  FADD.FTZ R183, R183, R184 ;  /* 0x000000b8b7b77221 */ /* 0x000fe40000010000 */
[----:B------:R-:W-:Y:S02]  /*cea0*/  FADD.FTZ R178, R178, R181 ;  /* 0x000000b5b2b27221 */ /* 0x000fe40000010000 */
[----:B--2---:R-:W-:Y:S01]  /*ceb0*/  HMMA.16816.F32.BF16 R56, R4, R20, R56 ;  /* 0x000000140438723c */ /* 0x004fe20000041838 */
[----:B------:R-:W-:Y:S01]  /*cec0*/  FADD.FTZ R247, R186, R183 ;  /* 0x000000b7baf77221 */ /* 0x000fe20000010000 */
[----:B------:R-:W-:-:S04]  /*ced0*/  FADD.FTZ R245, R177, R178 ;  /* 0x000000b2b1f57221 */ /* 0x000fc80000010000 */
        /* <DEDUP_REMOVED lines=16> */
[----:B------:R-:W3:Y:S05]  /*cfe0*/  LDSM.16.MT88.4 R12, [R226+0x17800] ;  /* 0x01780000e20c783b */ /* 0x000eea0000004200 */
[C---:B-----5:R-:W-:Y:S06]  /*cff0*/  HMMA.16816.F32.BF16 R80, R4.reuse, R8, R80 ;  /* 0x000000080450723c */ /* 0x060fec0000041850 */
[C---:B------:R-:W-:Y:S01]  /*d000*/  HMMA.16816.F32.BF16 R84, R4.reuse, R10, R84 ;  /* 0x0000000a0454723c */ /* 0x040fe20000041854 */
[----:B------:R-:W5:Y:S05]  /*d010*/  LDSM.16.MT88.4 R8, [R225+0x17800] ;  /* 0x01780000e108783b */ /* 0x000f6a0000004200 */
[C---:B--2---:R-:W-:Y:S06]  /*d020*/  HMMA.16816.F32.BF16 R120, R4.reuse, R20, R120 ;  /* 0x000000140478723c */ /* 0x044fec0000041878 */
[C---:B------:R-:W-:Y:S01]  /*d030*/  HMMA.16816.F32.BF16 R124, R4.reuse, R22, R124 ;  /* 0x00000016047c723c */ /* 0x040fe2000004187c */
[----:B------:R-:W2:Y:S05]  /*d040*/  LDSM.16.MT88.4 R20, [R224+0x17800] ;  /* 0x01780000e014783b */ /* 0x000eaa0000004200 */
[C---:B------:R-:W-:Y:S06]  /*d050*/  HMMA.16816.F32.BF16 R88, R4.reuse, R32, R88 ;  /* 0x000000200458723c */ /* 0x040fec0000041858 */
[C---:B------:R-:W-:Y:S06]  /*d060*/  HMMA.16816.F32.BF16 R92, R4.reuse, R34, R92 ;  /* 0x00000022045c723c */ /* 0x040fec000004185c */
[C---:B------:R-:W-:Y:S06]  /*d070*/  HMMA.16816.F32.BF16 R100, R4.reuse, R166, R100 ;  /* 0x000000a60464723c */ /* 0x040fec0000041864 */
[C---:B----4-:R-:W-:Y:S06]  /*d080*/  HMMA.16816.F32.BF16 R104, R4.reuse, R28, R104 ;  /* 0x0000001c0468723c */ /* 0x050fec0000041868 */
[C---:B------:R-:W-:Y:S06]  /*d090*/  HMMA.16816.F32.BF16 R108, R4.reuse, R30, R108 ;  /* 0x0000001e046c723c */ /* 0x040fec000004186c */
[C---:B-1----:R-:W-:Y:S06]  /*d0a0*/  HMMA.16816.F32.BF16 R112, R4.reuse, R24, R112 ;  /* 0x000000180470723c */ /* 0x042fec0000041870 */
[C---:B------:R-:W-:Y:S06]  /*d0b0*/  HMMA.16816.F32.BF16 R116, R4.reuse, R26, R116 ;  /* 0x0000001a0474723c */ /* 0x040fec0000041874 */
[C---:B---3--:R-:W-:Y:S06]  /*d0c0*/  HMMA.16816.F32.BF16 R128, R4.reuse, R16, R128 ;  /* 0x000000100480723c */ /* 0x048fec0000041880 */
[C---:B------:R-:W-:Y:S06]  /*d0d0*/  HMMA.16816.F32.BF16 R132, R4.reuse, R18, R132 ;  /* 0x000000120484723c */ /* 0x040fec0000041884 */
[C---:B------:R-:W-:Y:S06]  /*d0e0*/  HMMA.16816.F32.BF16 R136, R4.reuse, R12, R136 ;  /* 0x0000000c0488723c */ /* 0x040fec0000041888 */
[C---:B------:R-:W-:Y:S06]  /*d0f0*/  HMMA.16816.F32.BF16 R156, R4.reuse, R14, R156 ;  /* 0x0000000e049c723c */ /* 0x040fec000004189c */
[C---:B-----5:R-:W-:Y:S06]  /*d100*/  HMMA.16816.F32.BF16 R140, R4.reuse, R8, R140 ;  /* 0x00000008048c723c */ /* 0x060fec000004188c */
[C---:B------:R-:W-:Y:S06]  /*d110*/  HMMA.16816.F32.BF16 R152, R4.reuse, R10, R152 ;  /* 0x0000000a0498723c */ /* 0x040fec0000041898 */
[C---:B--2---:R-:W-:Y:S06]  /*d120*/  HMMA.16816.F32.BF16 R144, R4.reuse, R20, R144 ;  /* 0x000000140490723c */ /* 0x044fec0000041890 */
[C---:B------:R-:W-:Y:S06]  /*d130*/  HMMA.16816.F32.BF16 R148, R4.reuse, R22, R148 ;  /* 0x000000160494723c */ /* 0x040fec0000041894 */
[----:B------:R-:W-:Y:S07]  /*d140*/  HMMA.16816.F32.BF16 R96, R4, R164, R96 ;  /* 0x000000a40460723c */ /* 0x000fee0000041860 */
[----:B------:R-:W-:-:S15]  /*d150*/  MOV R164, R174 ;  /* 0x000000ae00a47202 */ /* 0x000fde0000000f00 */
[----:B------:R-:W-:-:S02]  /*d160*/  NOP ;  /* 0x0000000000007918 */ /* 0x000fc40000000000 */
.L_x_754:
[----:B------:R-:W-:-:S06]  /*d170*/  UISETP.GE.AND UP0, UPT, UR18, 0x1, UPT ;  /* 0x000000011200788c */ /* 0x000fcc000bf06270 */
[----:B------:R-:W-:-:S13]  /*d180*/  PLOP3.LUT P1, PT, PT, PT, UP0, 0x80, 0x0 ;  /* 0x000000000000781c */ /* 0x000fda0003f2f008 */
[----:B------:R-:W-:Y:S05]  /*d190*/  @!P1 BRA `(.L_x_762) ;  /* 0x0000004400e49947 */ /* 0x000fea0003800000 */
[----:B------:R-:W-:Y:S01]  /*d1a0*/  ULDC UR13, c[0x0][0x380] ;  /* 0x0000e000000d7ab9 */ /* 0x000fe20000000800 */
[----:B------:R-:W-:Y:S01]  /*d1b0*/  ULEA UR11, -UR6, URZ, 0x6 ;  /* 0x0000003f060b7291 */ /* 0x000fe2000f8e313f */
[----:B------:R-:W-:Y:S01]  /*d1c0*/  IMAD.U32 R2, RZ, RZ, UR13 ;  /* 0x0000000dff027e24 */ /* 0x000fe2000f8e00ff */
[----:B------:R-:W-:Y:S01]  /*d1d0*/  UMOV UR8, URZ ;  /* 0x0000003f00087c82 */ /* 0x000fe20008000000 */
[----:B------:R-:W-:Y:S01]  /*d1e0*/  IMAD.U32 R0, RZ, RZ, UR13 ;  /* 0x0000000dff007e24 */ /* 0x000fe2000f8e00ff */
[----:B------:R-:W-:Y:S01]  /*d1f0*/  UMOV UR6, URZ ;  /* 0x0000003f00067c82 */ /* 0x000fe20008000000 */
[----:B------:R-:W-:Y:S01]  /*d200*/  ULEA UR32, -UR10, URZ, 0x6 ;  /* 0x0000003f0a207291 */ /* 0x000fe2000f8e313f */
[----:B------:R-:W-:Y:S01]  /*d210*/  IABS R2, R2 ;  /* 0x0000000200027213 */ /* 0x000fe20000000000 */
[----:B------:R-:W-:Y:S01]  /*d220*/  USHF.R.S32.HI UR10, URZ, 0x1f, UR11 ;  /* 0x0000001f3f0a7899 */ /* 0x000fe2000801140b */
[----:B------:R-:W-:Y:S01]  /*d230*/  IABS R0, R0 ;  /* 0x0000000000007213 */ /* 0x000fe20000000000 */
[----:B------:R-:W-:Y:S01]  /*d240*/  IMAD.MOV.U32 R165, RZ, RZ, R164 ;  /* 0x000000ffffa57224 */ /* 0x000fe200078e00a4 */
[----:B------:R-:W-:Y:S01]  /*d250*/  R2UR UR12, R2 ;  /* 0x00000000020c72ca */ /* 0x000fe200000e0000 */
[----:B------:R-:W-:Y:S01]  /*d260*/  IMAD.U32 R242, RZ, RZ, UR11 ;  /* 0x0000000bfff27e24 */ /* 0x000fe2000f8e00ff */
[----:B------:R-:W-:Y:S01]  /*d270*/  R2UR UR5, R0 ;  /* 0x00000000000572ca */ /* 0x000fe200000e0000 */
[----:B------:R-:W-:Y:S01]  /*d280*/  ULDC UR26, c[0x0][0x2d0] ;  /* 0x0000b400001a7ab9 */ /* 0x000fe20000000800 */
[----:B------:R-:W-:Y:S01]  /*d290*/  MOV R239, UR10 ;  /* 0x0000000a00ef7c02 */ /* 0x000fe20008000f00 */
[----:B------:R-:W-:Y:S01]  /*d2a0*/  ULDC UR4, c[0x0][0x2ec] ;  /* 0x0000bb0000047ab9 */ /* 0x000fe20000000800 */
[----:B------:R-:W-:-:S02]  /*d2b0*/  USHF.R.S32.HI UR30, URZ, 0x1f, UR32 ;  /* 0x0000001f3f1e7899 */ /* 0x000fc40008011420 */
[----:B------:R-:W-:Y:S02]  /*d2c0*/  UISETP.NE.AND UP1, UPT, UR13, URZ, UPT ;  /* 0x0000003f0d00728c */ /* 0x000fe4000bf25270 */
[----:B------:R-:W-:Y:S02]  /*d2d0*/  ULOP3.LUT UR29, URZ, UR13, URZ, 0x33, !UPT ;  /* 0x0000000d3f1d7292 */ /* 0x000fe4000f8e333f */
[----:B------:R-:W-:Y:S01]  /*d2e0*/  ULOP3.LUT UR20, URZ, UR13, URZ, 0x33, !UPT ;  /* 0x0000000d3f147292 */ /* 0x000fe2000f8e333f */
[----:B------:R-:W1:Y:S01]  /*d2f0*/  I2F.RP R5, UR12 ;  /* 0x0000000c00057d06 */ /* 0x000e620008209400 */
[----:B------:R-:W-:-:S07]  /*d300*/  UISETP.NE.AND UP0, UPT, UR13, URZ, UPT ;  /* 0x0000003f0d00728c */ /* 0x000fce000bf05270 */
[----:B------:R-:W2:Y:S08]  /*d310*/  I2F.RP R4, UR5 ;  /* 0x0000000500047d06 */ /* 0x000eb00008209400 */
[----:B-1----:R-:W1:Y:S08]  /*d320*/  MUFU.RCP R2, R5 ;  /* 0x0000000500027308 */ /* 0x002e700000001000 */
[----:B--2---:R-:W2:Y:S01]  /*d330*/  MUFU.RCP R0, R4 ;  /* 0x0000000400007308 */ /* 0x004ea20000001000 */
[----:B-1----:R-:W-:-:S07]  /*d340*/  VIADD R2, R2, 0xffffffe ;  /* 0x0ffffffe02027836 */ /* 0x002fce0000000000 */
[----:B------:R-:W1:Y:S01]  /*d350*/  F2I.FTZ.U32.TRUNC.NTZ R2, R2 ;  /* 0x0000000200027305 */ /* 0x000e62000021f000 */
[----:B--2---:R-:W-:-:S07]  /*d360*/  VIADD R0, R0, 0xffffffe ;  /* 0x0ffffffe00007836 */ /* 0x004fce0000000000 */
[----:B------:R-:W2:Y:S01]  /*d370*/  F2I.FTZ.U32.TRUNC.NTZ R0, R0 ;  /* 0x0000000000007305 */ /* 0x000ea2000021f000 */
[----:B-1----:R-:W-:Y:S02]  /*d380*/  R2UR UR9, R2 ;  /* 0x00000000020972ca */ /* 0x002fe400000e0000 */
[----:B--2---:R-:W-:Y:S02]  /*d390*/  R2UR UR7, R0 ;  /* 0x00000000000772ca */ /* 0x004fe400000e0000 */
[----:B------:R-:W-:-:S09]  /*d3a0*/  MOV R0, R3 ;  /* 0x0000000300007202 */ /* 0x000fd20000000f00 */
[----:B------:R-:W-:-:S04]  /*d3b0*/  UIADD3 UR36, URZ, -UR9, URZ ;  /* 0x800000093f247290 */ /* 0x000fc8000fffe03f */
[----:B------:R-:W-:Y:S02]  /*d3c0*/  UIMAD UR36, UR36, UR12, URZ ;  /* 0x0000000c242472a4 */ /* 0x000fe4000f8e023f */
[----:B------:R-:W-:Y:S02]  /*d3d0*/  UIADD3 UR34, URZ, -UR7, URZ ;  /* 0x800000073f227290 */ /* 0x000fe4000fffe03f */
[----:B------:R-:W-:Y:S02]  /*d3e0*/  UIMAD.WIDE.U32 UR36, UR9, UR36, UR8 ;  /* 0x00000024092472a5 */ /* 0x000fe4000f8e0008 */
[----:B------:R-:W-:Y:S01]  /*d3f0*/  UIMAD UR34, UR34, UR5, URZ ;  /* 0x00000005222272a4 */ /* 0x000fe2000f8e023f */
[----:B------:R-:W-:-:S03]  /*d400*/  ULDC.64 UR8, c[0x0][0x248] ;  /* 0x0000920000087ab9 */ /* 0x000fc60000000a00 */
[----:B------:R-:W-:Y:S01]  /*d410*/  UIMAD.WIDE.U32 UR34, UR7, UR34, UR6 ;  /* 0x00000022072272a5 */ /* 0x000fe2000f8e0006 */
[----:B------:R-:W-:Y:S02]  /*d420*/  UMOV UR31, UR37 ;  /* 0x00000025001f7c82 */ /* 0x000fe40008000000 */
[----:B------:R-:W-:Y:S02]  /*d430*/  ULDC.64 UR6, c[0x0][0x250] ;  /* 0x0000940000067ab9 */ /* 0x000fe40000000a00 */
[----:B------:R-:W-:Y:S01]  /*d440*/  UMOV UR11, UR6 ;  /* 0x00000006000b7c82 */ /* 0x000fe20008000000 */
[----:B------:R-:W-:Y:S01]  /*d450*/  UMOV UR10, UR7 ;  /* 0x00000007000a7c82 */ /* 0x000fe20008000000 */
[----:B------:R-:W-:-:S05]  /*d460*/  UMOV UR21, UR35 ;  /* 0x0000002300157c82 */ /* 0x000fca0008000000 */
.L_x_766:
[----:B------:R-:W-:Y:S04]  /*d470*/  DEPBAR.LE SB0, 0x0 ;  /* 0x000080000000791a */ /* 0x000fe80000000000 */
[----:B------:R-:W-:Y:S01]  /*d480*/  BAR.SYNC.DEFER_BLOCKING 0x0 ;  /* 0x0000000000007b1d */ /* 0x000fe20000010000 */
[----:B------:R-:W-:Y:S01]  /*d490*/  ISETP.GE.AND P6, PT, R240, UR26, PT ;  /* 0x0000001af0007c0c */ /* 0x000fe2000bfc6270 */
[----:B------:R-:W-:Y:S01]  /*d4a0*/  IMAD.MOV.U32 R3, RZ, RZ, R242 ;  /* 0x000000ffff037224 */ /* 0x000fe200078e00f2 */
[----:B------:R-:W-:Y:S01]  /*d4b0*/  ISETP.GE.AND P5, PT, R237, UR26, PT ;  /* 0x0000001aed007c0c */ /* 0x000fe2000bfa6270 */
[----:B------:R-:W-:Y:S01]  /*d4c0*/  IMAD.MOV.U32 R164, RZ, RZ, R239 ;  /* 0x000000ffffa47224 */ /* 0x000fe200078e00ef */
[----:B------:R-:W-:Y:S01]  /*d4d0*/  ISETP.GE.AND P4, PT, R236, UR26, PT ;  /* 0x0000001aec007c0c */ /* 0x000fe2000bf86270 */
[----:B------:R-:W-:Y:S01]  /*d4e0*/  UMOV UR34, UR6 ;  /* 0x0000000600227c82 */ /* 0x000fe20008000000 */
[----:B------:R-:W-:Y:S01]  /*d4f0*/  UMOV UR33, UR7 ;  /* 0x0000000700217c82 */ /* 0x000fe20008000000 */
[----:B------:R-:W-:Y:S10]  /*d500*/  @!P0 BRA `(.L_x_763) ;  /* 0x00000004001c8947 */ /* 0x000ff40003800000 */
[----:B------:R-:W-:Y:S04]  /*d510*/  USHF.L.U32 UR38, UR18, 0x6, URZ ;  /* 0x0000000612267899 */ /* 0x000fe8000800063f */
[----:B------:R-:W-:Y:S02]  /*d520*/  UIADD3 UR33, UR38, -0x40, URZ ;  /* 0xffffffc026217890 */ /* 0x000fe4000fffe03f */
[----:B------:R-:W-:Y:S01]  /*d530*/  IMAD.U32 R3, RZ, RZ, UR38 ;  /* 0x00000026ff037e24 */ /* 0x000fe2000f8e00ff */
[----:B------:R-:W-:Y:S03]  /*d540*/  ULOP3.LUT UR38, UR38, UR13, URZ, 0x3c, !UPT ;  /* 0x0000000d26267292 */ /* 0x000fe6000f8e3c3f */
[----:B------:R-:W-:Y:S01]  /*d550*/  IMAD.U32 R2, RZ, RZ, UR33 ;  /* 0x00000021ff027e24 */ /* 0x000fe2000f8e00ff */
[----:B------:R-:W-:Y:S01]  /*d560*/  ULOP3.LUT UR33, UR33, UR13, URZ, 0x3c, !UPT ;  /* 0x0000000d21217292 */ /* 0x000fe2000f8e3c3f */
[----:B------:R-:W-:Y:S01]  /*d570*/  IABS R3, R3 ;  /* 0x0000000300037213 */ /* 0x000fe20000000000 */
[----:B------:R-:W-:Y:S02]  /*d580*/  UISETP.GE.AND UP3, UPT, UR38, URZ, UPT ;  /* 0x0000003f2600728c */ /* 0x000fe4000bf66270 */
[----:B------:R-:W-:Y:S02]  /*d590*/  IABS R2, R2 ;  /* 0x0000000200027213 */ /* 0x000fe40000000000 */
[----:B------:R-:W-:Y:S02]  /*d5a0*/  R2UR UR37, R3 ;  /* 0x00000000032572ca */ /* 0x000fe400000e0000 */
[----:B------:R-:W-:Y:S11]  /*d5b0*/  R2UR UR35, R2 ;  /* 0x00000000022372ca */ /* 0x000ff600000e0000 */
[----:B------:R-:W-:Y:S02]  /*d5c0*/  UIMAD.WIDE.U32 UR40, UR31, UR37, URZ ;  /* 0x000000251f2872a5 */ /* 0x000fe4000f8e003f */
[----:B------:R-:W-:Y:S02]  /*d5d0*/  UIMAD.WIDE.U32 UR42, UR31, UR35, URZ ;  /* 0x000000231f2a72a5 */ /* 0x000fe4000f8e003f */
[----:B------:R-:W-:Y:S04]  /*d5e0*/  UIADD3 UR36, -UR41, URZ, URZ ;  /* 0x0000003f29247290 */ /* 0x000fe8000fffe13f */
[----:B------:R-:W-:Y:S01]  /*d5f0*/  UIMAD UR37, UR12, UR36, UR37 ;  /* 0x000000240c2572a4 */ /* 0x000fe2000f8e0225 */
[----:B------:R-:W-:Y:S02]  /*d600*/  UMOV UR39, UR43 ;  /* 0x0000002b00277c82 */ /* 0x000fe40008000000 */
[----:B------:R-:W-:Y:S02]  /*d610*/  UIADD3 UR34, -UR39, URZ, URZ ;  /* 0x0000003f27227290 */ /* 0x000fe4000fffe13f */
[----:B------:R-:W-:Y:S02]  /*d620*/  UISETP.GT.U32.AND UP4, UPT, UR12, UR37, UPT ;  /* 0x000000250c00728c */ /* 0x000fe4000bf84070 */
[----:B------:R-:W-:Y:S04]  /*d630*/  UIMAD UR35, UR12, UR34, UR35 ;  /* 0x000000220c2372a4 */ /* 0x000fe8000f8e0223 */
[----:B------:R-:W-:Y:S05]  /*d640*/  UISETP.GT.U32.AND UP2, UPT, UR12, UR35, UPT ;  /* 0x000000230c00728c */ /* 0x000fea000bf44070 */
[----:B------:R-:W-:Y:S02]  /*d650*/  @!UP4 UIADD3 UR37, UR37, -UR12, URZ ;  /* 0x8000000c2525c290 */ /* 0x000fe4000fffe03f */
[----:B------:R-:W-:Y:S02]  /*d660*/  @!UP4 UIADD3 UR41, UR41, 0x1, URZ ;  /* 0x000000012929c890 */ /* 0x000fe4000fffe03f */
[----:B------:R-:W-:Y:S02]  /*d670*/  UISETP.GE.U32.AND UP6, UPT, UR37, UR12, UPT ;  /* 0x0000000c2500728c */ /* 0x000fe4000bfc6070 */
[----:B------:R-:W-:Y:S02]  /*d680*/  @!UP2 UIADD3 UR35, UR35, -UR12, URZ ;  /* 0x8000000c2323a290 */ /* 0x000fe4000fffe03f */
[----:B------:R-:W-:Y:S02]  /*d690*/  @!UP2 UIADD3 UR39, UR39, 0x1, URZ ;  /* 0x000000012727a890 */ /* 0x000fe4000fffe03f */
[----:B------:R-:W-:Y:S02]  /*d6a0*/  UISETP.GE.U32.AND UP5, UPT, UR35, UR12, UPT ;  /* 0x0000000c2300728c */ /* 0x000fe4000bfa6070 */
[----:B------:R-:W-:Y:S03]  /*d6b0*/  UISETP.GE.AND UP2, UPT, UR33, URZ, UPT ;  /* 0x0000003f2100728c */ /* 0x000fe6000bf46270 */
[----:B------:R-:W-:Y:S04]  /*d6c0*/  @UP6 UIADD3 UR41, UR41, 0x1, URZ ;  /* 0x0000000129296890 */ /* 0x000fe8000fffe03f */
[----:B------:R-:W-:Y:S02]  /*d6d0*/  @!UP3 UIADD3 UR41, -UR41, URZ, URZ ;  /* 0x0000003f2929b290 */ /* 0x000fe4000fffe13f */
[----:B------:R-:W-:Y:S02]  /*d6e0*/  @UP5 UIADD3 UR39, UR39, 0x1, URZ ;  /* 0x0000000127275890 */ /* 0x000fe4000fffe03f */
[----:B------:R-:W-:Y:S02]  /*d6f0*/  USEL UR41, UR29, UR41, !UP1 ;  /* 0x000000291d297287 */ /* 0x000fe4000c800000 */
[----:B------:R-:W-:Y:S04]  /*d700*/  @!UP2 UIADD3 UR39, -UR39, URZ, URZ ;  /* 0x0000003f2727a290 */ /* 0x000fe8000fffe13f */
[----:B------:R-:W-:Y:S01]  /*d710*/  IMAD.U32 R6, RZ, RZ, UR41 ;  /* 0x00000029ff067e24 */ /* 0x000fe2000f8e00ff */
[----:B------:R-:W-:Y:S01]  /*d720*/  MOV R2, UR41 ;  /* 0x0000002900027c02 */ /* 0x000fe20008000f00 */
[----:B------:R-:W-:Y:S03]  /*d730*/  USEL UR39, UR29, UR39, !UP1 ;  /* 0x000000271d277287 */ /* 0x000fe6000c800000 */
[----:B------:R-:W-:Y:S03]  /*d740*/  LEA R6, P1, R6, UR22, 0x2 ;  /* 0x0000001606067c11 */ /* 0x000fe6000f8210ff */
[----:B------:R-:W-:Y:S01]  /*d750*/  IMAD.U32 R4, RZ, RZ, UR39 ;  /* 0x00000027ff047e24 */ /* 0x000fe2000f8e00ff */
[----:B------:R-:W-:Y:S01]  /*d760*/  LEA.HI.X.SX32 R7, R2, UR23, 0x2, P1 ;  /* 0x0000001702077c11 */ /* 0x000fe200088f16ff */
[----:B------:R-:W-:Y:S01]  /*d770*/  IMAD.U32 R3, RZ, RZ, UR39 ;  /* 0x00000027ff037e24 */ /* 0x000fe2000f8e00ff */
[----:B------:R-:W-:Y:S02]  /*d780*/  R2UR UR34, R6 ;  /* 0x00000000062272ca */ /* 0x000fe400000e0000 */
[----:B------:R-:W-:Y:S02]  /*d790*/  LEA R4, P2, R4, UR22, 0x2 ;  /* 0x0000001604047c11 */ /* 0x000fe4000f8410ff */
[----:B------:R-:W-:Y:S02]  /*d7a0*/  R2UR UR35, R7 ;  /* 0x00000000072372ca */ /* 0x000fe400000e0000 */
[----:B------:R-:W-:Y:S02]  /*d7b0*/  LEA.HI.X.SX32 R5, R3, UR23, 0x2, P2 ;  /* 0x0000001703057c11 */ /* 0x000fe400090f16ff */
[----:B------:R-:W-:Y:S01]  /*d7c0*/  R2UR UR36, R4 ;  /* 0x00000000042472ca */ /* 0x000fe200000e0000 */
[----:B------:R-:W1:Y:S01]  /*d7d0*/  LDC.64 R2, c[0x0][0x238] ;  /* 0x00008e00ff027b82 */ /* 0x000e620000000a00 */
[----:B------:R-:W-:Y:S03]  /*d7e0*/  R2UR UR37, R5 ;  /* 0x00000000052572ca */ /* 0x000fe600000e0000 */
[----:B------:R-:W-:Y:S04]  /*d7f0*/  IMAD.U32 R10, RZ, RZ, UR34 ;  /* 0x00000022ff0a7e24 */ /* 0x000fe8000f8e00ff */
[----:B------:R-:W-:Y:S04]  /*d800*/  IMAD.U32 R11, RZ, RZ, UR35 ;  /* 0x00000023ff0b7e24 */ /* 0x000fe8000f8e00ff */
[----:B------:R-:W-:Y:S01]  /*d810*/  MOV R8, UR36 ;  /* 0x0000002400087c02 */ /* 0x000fe20008000f00 */
[----:B------:R-:W2:Y:S01]  /*d820*/  LDG.E R4, desc[UR24][R10.64] ;  /* 0x000000180a047981 */ /* 0x000ea2000c1e1900 */
[----:B------:R-:W-:Y:S01]  /*d830*/  IMAD.U32 R9, RZ, RZ, UR37 ;  /* 0x00000025ff097e24 */ /* 0x000fe2000f8e00ff */
[----:B------:R-:W-:Y:S04]  /*d840*/  UIADD3 UR36, UR41, -UR39, URZ ;  /* 0x8000002729247290 */ /* 0x000fe8000fffe03f */
[----:B------:R3:W2:Y:S01]  /*d850*/  LDG.E R5, desc[UR24][R8.64] ;  /* 0x0000001808057981 */ /* 0x0006a2000c1e1900 */
[----:B------:R-:W-:Y:S04]  /*d860*/  UIMAD UR36, UR36, UR13, -0x40 ;  /* 0xffffffc0242474a4 */ /* 0x000fe8000f8e020d */
[----:B------:R-:W-:Y:S02]  /*d870*/  USHF.R.S32.HI UR34, URZ, 0x1f, UR36 ;  /* 0x0000001f3f227899 */ /* 0x000fe40008011424 */
[----:B------:R-:W-:Y:S02]  /*d880*/  UIMAD UR33, UR10, UR36, URZ ;  /* 0x000000240a2172a4 */ /* 0x000fe4000f8e023f */
[----:B------:R-:W-:Y:S02]  /*d890*/  UIMAD.WIDE.U32 UR36, UR11, UR36, URZ ;  /* 0x000000240b2472a5 */ /* 0x000fe4000f8e003f */
[----:B------:R-:W-:Y:S03]  /*d8a0*/  UIMAD UR33, UR34, UR11, UR33 ;  /* 0x0000000b222172a4 */ /* 0x000fe6000f8e0221 */
[----:B------:R-:W-:Y:S01]  /*d8b0*/  UMOV UR34, UR11 ;  /* 0x0000000b00227c82 */ /* 0x000fe20008000000 */
[----:B------:R-:W-:Y:S01]  /*d8c0*/  UIADD3 UR33, UR37, UR33, URZ ;  /* 0x0000002125217290 */ /* 0x000fe2000fffe03f */
[----:B---3--:R-:W-:Y:S01]  /*d8d0*/  IMAD.U32 R9, RZ, RZ, UR37 ;  /* 0x00000025ff097e24 */ /* 0x008fe2000f8e00ff */
[----:B------:R-:W-:Y:S04]  /*d8e0*/  MOV R8, UR36 ;  /* 0x0000002400087c02 */ /* 0x000fe80008000f00 */
[----:B------:R-:W-:Y:S01]  /*d8f0*/  IMAD.U32 R9, RZ, RZ, UR33 ;  /* 0x00000021ff097e24 */ /* 0x000fe2000f8e00ff */
[----:B------:R-:W-:Y:S01]  /*d900*/  UMOV UR33, UR10 ;  /* 0x0000000a00217c82 */ /* 0x000fe20008000000 */
[----:B--2---:R-:W-:Y:S04]  /*d910*/  IMAD.IADD R5, R5, 0x1, -R4 ;  /* 0x0000000105057824 */ /* 0x004fe800078e0a04 */
[-C--:B-1----:R-:W-:Y:S01]  /*d920*/  IMAD.WIDE.U32 R8, R5, R2.reuse, R8 ;  /* 0x0000000205087225 */ /* 0x082fe200078e0008 */
[----:B------:R-:W-:Y:S05]  /*d930*/  SHF.R.S32.HI R7, RZ, 0x1f, R5 ;  /* 0x0000001fff077819 */ /* 0x000fea0000011405 */
[----:B------:R-:W-:Y:S04]  /*d940*/  IMAD R4, R7, R2, RZ ;  /* 0x0000000207047224 */ /* 0x000fe800078e02ff */
[----:B------:R-:W-:Y:S01]  /*d950*/  IMAD R4, R5, R3, R4 ;  /* 0x0000000305047224 */ /* 0x000fe200078e0204 */
[----:B------:R-:W-:Y:S03]  /*d960*/  MOV R3, R8 ;  /* 0x0000000800037202 */ /* 0x000fe60000000f00 */
[----:B------:R-:W-:Y:S07]  /*d970*/  IMAD.IADD R164, R9, 0x1, R4 ;  /* 0x0000000109a47824 */ /* 0x000fee00078e0204 */
.L_x_763:
[CC--:B------:R-:W-:Y:S01]  /*d980*/  LEA R2, P1, R3.reuse, R248.reuse, 0x1 ;  /* 0x000000f803027211 */ /* 0x0c0fe200078208ff */
[----:B------:R-:W-:Y:S01]  /*d990*/  @P6 STS.128 [R238+0x10000], RZ ;  /* 0x010000ffee006388 */ /* 0x000fe20000000c00 */
[C---:B------:R-:W-:Y:S01]  /*d9a0*/  IADD3 R251, P2, R3.reuse, UR28, RZ ;  /* 0x0000001c03fb7c10 */ /* 0x040fe2000ff5e0ff */
[----:B------:R-:W-:Y:S01]  /*d9b0*/  UISETP.GE.AND UP2, UPT, UR18, 0x2, UPT ;  /* 0x000000021200788c */ /* 0x000fe2000bf46270 */
[-C--:B------:R-:W-:Y:S02]  /*d9c0*/  LEA.HI.X R3, R3, R249.reuse, R164, 0x1, P1 ;  /* 0x000000f903037211 */ /* 0x080fe400008f0ca4 */
[----:B------:R-:W-:Y:S02]  /*d9d0*/  ISETP.GE.AND P3, PT, R235, UR26, PT ;  /* 0x0000001aeb007c0c */ /* 0x000fe4000bf66270 */
[CC--:B------:R-:W-:Y:S01]  /*d9e0*/  @!P6 LEA R22, P1, R251.reuse, R248.reuse, 0x1 ;  /* 0x000000f8fb16e211 */ /* 0x0c0fe200078208ff */
[----:B------:R-:W-:Y:S01]  /*d9f0*/  @!PT LDS RZ, [RZ] ;  /* 0x00000000fffff984 */ /* 0x000fe20000000800 */
[----:B------:R-:W-:Y:S01]  /*da00*/  @!PT LDS RZ, [RZ] ;  /* 0x00000000fffff984 */ /* 0x000fe20000000800 */
[----:B------:R-:W-:Y:S01]  /*da10*/  @!PT LDS RZ, [RZ] ;  /* 0x00000000fffff984 */ /* 0x000fe20000000800 */
[----:B------:R-:W-:Y:S01]  /*da20*/  @!P6 LDGSTS.E.BYPASS.LTC128B.128 [R238+0x10000], desc[UR24][R2.64] ;  /* 0x1000000002eeefae */ /* 0x000fe2000b901d58 */
[----:B------:R-:W-:Y:S02]  /*da30*/  IADD3.X R246, R164, UR27, RZ, P2, !PT ;  /* 0x0000001ba4f67c10 */ /* 0x000fe400097fe4ff */
[C---:B------:R-:W-:Y:S01]  /*da40*/  IADD3 R167, P2, R251.reuse, UR28, RZ ;  /* 0x0000001cfba77c10 */ /* 0x040fe2000ff5e0ff */
[----:B------:R-:W-:Y:S01]  /*da50*/  @P5 STS.128 [R238+0x12000], RZ ;  /* 0x012000ffee005388 */ /* 0x000fe20000000c00 */
[CCC-:B------:R-:W-:Y:S02]  /*da60*/  @!P6 LEA.HI.X R23, R251.reuse, R249.reuse, R246.reuse, 0x1, P1 ;  /* 0x000000f9fb17e211 */ /* 0x1c0fe400008f0cf6 */
[----:B------:R-:W-:Y:S01]  /*da70*/  IADD3.X R166, R246, UR27, RZ, P2, !PT ;  /* 0x0000001bf6a67c10 */ /* 0x000fe200097fe4ff */
[----:B------:R-:W-:Y:S01]  /*da80*/  @!PT LDS RZ, [RZ] ;  /* 0x00000000fffff984 */ /* 0x000fe20000000800 */
[----:B------:R-:W-:Y:S01]  /*da90*/  @!PT LDS RZ, [RZ] ;  /* 0x00000000fffff984 */ /* 0x000fe20000000800 */
[----:B------:R-:W-:Y:S01]  /*daa0*/  @!PT LDS RZ, [RZ] ;  /* 0x00000000fffff984 */ /* 0x000fe20000000800 */
[----:B------:R-:W-:Y:S01]  /*dab0*/  @!P5 LDGSTS.E.BYPASS.LTC128B.128 [R238+0x12000], desc[UR24][R2.64+0x80] ;  /* 0x1200008002eedfae */ /* 0x000fe2000b901d58 */
[CC--:B------:R-:W-:Y:S02]  /*dac0*/  @!P5 LEA R18, P2, R251.reuse, R248.reuse, 0x1 ;  /* 0x000000f8fb12d211 */ /* 0x0c0fe400078408ff */
[CC--:B------:R-:W-:Y:S01]  /*dad0*/  @!P4 LEA R14, P1, R251.reuse, R248.reuse, 0x1 ;  /* 0x000000f8fb0ec211 */ /* 0x0c0fe200078208ff */
[----:B------:R-:W-:Y:S01]  /*dae0*/  @P4 STS.128 [R238+0x14000], RZ ;  /* 0x014000ffee004388 */ /* 0x000fe20000000c00 */
[CCC-:B------:R-:W-:Y:S02]  /*daf0*/  @!P5 LEA.HI.X R19, R251.reuse, R249.reuse, R246.reuse, 0x1, P2 ;  /* 0x000000f9fb13d211 */ /* 0x1c0fe400010f0cf6 */
[CCC-:B------:R-:W-:Y:S01]  /*db00*/  @!P4 LEA.HI.X R15, R251.reuse, R249.reuse, R246.reuse, 0x1, P1 ;  /* 0x000000f9fb0fc211 */ /* 0x1c0fe200008f0cf6 */
[----:B------:R-:W-:Y:S01]  /*db10*/  @!PT LDS RZ, [RZ] ;  /* 0x00000000fffff984 */ /* 0x000fe20000000800 */
[----:B------:R-:W-:Y:S01]  /*db20*/  @!PT LDS RZ, [RZ] ;  /* 0x00000000fffff984 */ /* 0x000fe20000000800 */
[----:B------:R-:W-:Y:S01]  /*db30*/  @!PT LDS RZ, [RZ] ;  /* 0x00000000fffff984 */ /* 0x000fe20000000800 */
[----:B------:R-:W-:Y:S01]  /*db40*/  @!P4 LDGSTS.E.BYPASS.LTC128B.128 [R238+0x14000], desc[UR24][R2.64+0x100] ;  /* 0x1400010002eecfae */ /* 0x000fe2000b901d58 */
[-C--:B------:R-:W-:Y:S02]  /*db50*/  @!P3 LEA R250, P2, R251, R248.reuse, 0x1 ;  /* 0x000000f8fbfab211 */ /* 0x080fe400078408ff */
[----:B------:R-:W-:Y:S01]  /*db60*/  IADD3 R164, P1, R167, UR28, RZ ;  /* 0x0000001ca7a47c10 */ /* 0x000fe2000ff3e0ff */
[----:B------:R-:W-:Y:S01]  /*db70*/  @P3 STS.128 [R238+0x16000], RZ ;  /* 0x016000ffee003388 */ /* 0x000fe20000000c00 */
[-C--:B------:R-:W-:Y:S02]  /*db80*/  @!P3 LEA.HI.X R251, R251, R249.reuse, R246, 0x1, P2 ;  /* 0x000000f9fbfbb211 */ /* 0x080fe400010f0cf6 */
[CC--:B------:R-:W-:Y:S01]  /*db90*/  @!P6 LEA R202, P2, R167.reuse, R248.reuse, 0x1 ;  /* 0x000000f8a7cae211 */ /* 0x0c0fe200078408ff */
[----:B------:R-:W-:Y:S01]  /*dba0*/  @!PT LDS RZ, [RZ] ;  /* 0x00000000fffff984 */ /* 0x000fe20000000800 */
[----:B------:R-:W-:Y:S01]  /*dbb0*/  @!PT LDS RZ, [RZ] ;  /* 0x00000000fffff984 */ /* 0x000fe20000000800 */
[----:B------:R-:W-:Y:S01]  /*dbc0*/  @!PT LDS RZ, [RZ] ;  /* 0x00000000fffff984 */ /* 0x000fe20000000800 */
[----:B------:R-:W-:Y:S01]  /*dbd0*/  @!P3 LDGSTS.E.BYPASS.LTC128B.128 [R238+0x16000], desc[UR24][R2.64+0x180] ;  /* 0x1600018002eebfae */ /* 0x000fe2000b901d58 */
[----:B------:R-:W-:Y:S02]  /*dbe0*/  IADD3.X R246, R166, UR27, RZ, P1, !PT ;  /* 0x0000001ba6f67c10 */ /* 0x000fe40008ffe4ff */
[CCC-:B------:R-:W-:Y:S01]  /*dbf0*/  @!P6 LEA.HI.X R203, R167.reuse, R249.reuse, R166.reuse, 0x1, P2 ;  /* 0x000000f9a7cbe211 */ /* 0x1c0fe200010f0ca6 */
[----:B------:R-:W-:Y:S01]  /*dc00*/  @P6 STS.128 [R238+0x10800], RZ ;  /* 0x010800ffee006388 */ /* 0x000fe20000000c00 */
[CC--:B------:R-:W-:Y:S02]  /*dc10*/  @!P5 LEA R34, P1, R167.reuse, R248.reuse, 0x1 ;  /* 0x000000f8a722d211 */ /* 0x0c0fe400078208ff */
[CC--:B------:R-:W-:Y:S01]  /*dc20*/  @!P4 LEA R30, P2, R167.reuse, R248.reuse, 0x1 ;  /* 0x000000f8a71ec211 */ /* 0x0c0fe200078408ff */
[----:B------:R-:W-:Y:S01]  /*dc30*/  @!PT LDS RZ, [RZ] ;  /* 0x00000000fffff984 */ /* 0x000fe20000000800 */
[----:B------:R-:W-:Y:S01]  /*dc40*/  @!PT LDS RZ, [RZ] ;  /* 0x00000000fffff984 */ /* 0x000fe20000000800 */
[----:B------:R-:W-:Y:S01]  /*dc50*/  @!PT LDS RZ, [RZ] ;  /* 0x00000000fffff984 */ /* 0x000fe20000000800 */
[----:B------:R-:W-:Y:S01]  /*dc60*/  @!P6 LDGSTS.E.BYPASS.LTC128B.128 [R238+0x10800], desc[UR24][R22.64] ;  /* 0x1080000016eeefae */ /* 0x000fe2000b901d58 */
[CCC-:B------:R-:W-:Y:S02]  /*dc70*/  @!P5 LEA.HI.X R35, R167.reuse, R249.reuse, R166.reuse, 0x1, P1 ;  /* 0x000000f9a723d211 */ /* 0x1c0fe400008f0ca6 */
        /* <DEDUP_REMOVED lines=8> */
[-C--:B------:R-:W-:Y:S02]  /*dd00*/  @!P3 LEA.HI.X R27, R167, R249.reuse, R166, 0x1, P1 ;  /* 0x000000f9a71bb211 */ /* 0x080fe400008f0ca6 */
        /* <DEDUP_REMOVED lines=11> */
[C---:B------:R-:W-:Y:S03]  /*ddc0*/  @!P3 LEA R248, P1, R164.reuse, R248, 0x1 ;  /* 0x000000f8a4f8b211 */ /* 0x040fe600078208ff */
[----:B------:R-:W-:Y:S01]  /*ddd0*/  @!PT LDS RZ, [RZ] ;  /* 0x00000000fffff984 */ /* 0x000fe20000000800 */
[----:B------:R-:W-:Y:S01]  /*dde0*/  @!PT LDS RZ, [RZ] ;  /* 0x00000000fffff984 */ /* 0x000fe20000000800 */
[----:B------:R-:W-:Y:S01]  /*ddf0*/  @!PT LDS RZ, [RZ] ;  /* 0x00000000fffff984 */ /* 0x000fe20000000800 */
[----:B------:R-:W-:Y:S01]  /*de00*/  @!P3 LDGSTS.E.BYPASS.LTC128B.128 [R238+0x16800], desc[UR24][R250.64+0x180] ;  /* 0x16800180faeebfae */ /* 0x000fe2000b901d58 */
[----:B------:R-:W-:Y:S02]  /*de10*/  @!P3 LEA.HI.X R249, R164, R249, R246, 0x1, P1 ;  /* 0x000000f9a4f9b211 */ /* 0x000fe400008f0cf6 */
[----:B------:R-:W-:Y:S01]  /*de20*/  PLOP3.LUT P1, PT, PT, PT, UP2, 0x80, 0x0 ;  /* 0x000000000000781c */ /* 0x000fe20003f2f028 */
        /* <DEDUP_REMOVED lines=41> */
[----:B------:R-:W2:Y:S04]  /*e0c0*/  LDSM.16.M88.4 R172, [R233+0x8000] ;  /* 0x00800000e9ac783b */ /* 0x000ea80000000200 */
[----:B------:R-:W3:Y:S04]  /*e0d0*/  LDSM.16.M88.4 R176, [R233+0x8800] ;  /* 0x00880000e9b0783b */ /* 0x000ee80000000200 */
[----:B------:R-:W4:Y:S04]  /*e0e0*/  LDSM.16.M88.4 R180, [R233+0x9000] ;  /* 0x00900000e9b4783b */ /* 0x000f280000000200 */
[----:B------:R-:W5:Y:S04]  /*e0f0*/  LDSM.16.M88.4 R184, [R233+0x9800] ;  /* 0x00980000e9b8783b */ /* 0x000f680000000200 */
[----:B------:R-:W0:Y:S01]  /*e100*/  LDGDEPBAR ;  /* 0x00000000000079af */ /* 0x000e220000000000 */
[----:B-1----:R-:W-:Y:S03]  /*e110*/  IMAD.MOV.U32 R248, RZ, RZ, R2 ;  /* 0x000000fffff87224 */ /* 0x002fe600078e0002 */
[----:B------:R-:W-:Y:S01]  /*e120*/  LDSM.16.M88.4 R188, [R232] ;  /* 0x00000000e8bc783b */ /* 0x000fe20000000200 */
[----:B------:R-:W-:Y:S03]  /*e130*/  IMAD.MOV.U32 R249, RZ, RZ, R3 ;  /* 0x000000fffff97224 */ /* 0x000fe600078e0003 */
[----:B------:R-:W1:Y:S04]  /*e140*/  LDSM.16.M88.4 R192, [R231] ;  /* 0x00000000e7c0783b */ /* 0x000e680000000200 */
[----:B------:R-:W1:Y:S04]  /*e150*/  LDSM.16.M88.4 R196, [R223] ;  /* 0x00000000dfc4783b */ /* 0x000e680000000200 */
[----:B------:R-:W1:Y:S04]  /*e160*/  LDSM.16.M88.4 R200, [R222] ;  /* 0x00000000dec8783b */ /* 0x000e680000000200 */
[----:B------:R-:W1:Y:S01]  /*e170*/  LDSM.16.M88.4 R204, [R221] ;  /* 0x00000000ddcc783b */ /* 0x000e620000000200 */
[C---:B--2---:R-:W-:Y:S06]  /*e180*/  HMMA.16816.F32.BF16 R4, R168.reuse, R172, RZ ;  /* 0x000000aca804723c */ /* 0x044fec00000418ff */
[C---:B------:R-:W-:Y:S01]  /*e190*/  HMMA.16816.F32.BF16 R8, R168.reuse, R174, RZ ;  /* 0x000000aea808723c */ /* 0x040fe200000418ff */
[----:B------:R-:W-:Y:S05]  /*e1a0*/  LDSM.16.M88.4 R172, [R230] ;  /* 0x00000000e6ac783b */ /* 0x000fea0000000200 */
[C---:B---3--:R-:W-:Y:S06]  /*e1b0*/  HMMA.16816.F32.BF16 R12, R168.reuse, R176, RZ ;  /* 0x000000b0a80c723c */ /* 0x048fec00000418ff */
[C---:B------:R-:W-:Y:S01]  /*e1c0*/  HMMA.16816.F32.BF16 R16, R168.reuse, R178, RZ ;  /* 0x000000b2a810723c */ /* 0x040fe200000418ff */
[----:B------:R-:W2:Y:S05]  /*e1d0*/  LDSM.16.M88.4 R176, [R227+0x8000] ;  /* 0x00800000e3b0783b */ /* 0x000eaa0000000200 */
[C---:B----4-:R-:W-:Y:S06]  /*e1e0*/  HMMA.16816.F32.BF16 R20, R168.reuse, R180, RZ ;  /* 0x000000b4a814723c */ /* 0x050fec00000418ff */
[C---:B------:R-:W-:Y:S01]  /*e1f0*/  HMMA.16816.F32.BF16 R24, R168.reuse, R182, RZ ;  /* 0x000000b6a818723c */ /* 0x040fe200000418ff */
[----:B------:R-:W3:Y:S05]  /*e200*/  LDSM.16.M88.4 R180, [R227+0x8800] ;  /* 0x00880000e3b4783b */ /* 0x000eea0000000200 */
[C---:B-----5:R-:W-:Y:S06]  /*e210*/  HMMA.16816.F32.BF16 R28, R168.reuse, R184, RZ ;  /* 0x000000b8a81c723c */ /* 0x060fec00000418ff */
[----:B------:R-:W-:Y:S01]  /*e220*/  HMMA.16816.F32.BF16 R32, R168, R186, RZ ;  /* 0x000000baa820723c */ /* 0x000fe200000418ff */
[----:B------:R-:W4:Y:S04]  /*e230*/  LDSM.16.M88.4 R168, [R227+0x9000] ;  /* 0x00900000e3a8783b */ /* 0x000f280000000200 */
[----:B------:R-:W5:Y:S01]  /*e240*/  LDSM.16.M88.4 R184, [R227+0x9800] ;  /* 0x00980000e3b8783b */ /* 0x000f620000000200 */
[C---:B-1----:R-:W-:Y:S06]  /*e250*/  HMMA.16816.F32.BF16 R4, R188.reuse, R192, R4 ;  /* 0x000000c0bc04723c */ /* 0x042fec0000041804 */
[C---:B------:R-:W-:Y:S01]  /*e260*/  HMMA.16816.F32.BF16 R8, R188.reuse, R194, R8 ;  /* 0x000000c2bc08723c */ /* 0x040fe20000041808 */
[----:B------:R-:W-:Y:S05]  /*e270*/  LDSM.16.M88.4 R192, [R229] ;  /* 0x00000000e5c0783b */ /* 0x000fea0000000200 */
[C---:B------:R-:W-:Y:S06]  /*e280*/  HMMA.16816.F32.BF16 R12, R188.reuse, R196, R12 ;  /* 0x000000c4bc0c723c */ /* 0x040fec000004180c */
[C---:B------:R-:W-:Y:S01]  /*e290*/  HMMA.16816.F32.BF16 R16, R188.reuse, R198, R16 ;  /* 0x000000c6bc10723c */ /* 0x040fe20000041810 */
[----:B------:R-:W1:Y:S05]  /*e2a0*/  LDSM.16.M88.4 R196, [R220] ;  /* 0x00000000dcc4783b */ /* 0x000e6a0000000200 */
[C---:B------:R-:W-:Y:S06]  /*e2b0*/  HMMA.16816.F32.BF16 R20, R188.reuse, R200, R20 ;  /* 0x000000c8bc14723c */ /* 0x040fec0000041814 */
[C---:B------:R-:W-:Y:S01]  /*e2c0*/  HMMA.16816.F32.BF16 R24, R188.reuse, R202, R24 ;  /* 0x000000cabc18723c */ /* 0x040fe20000041818 */
[----:B------:R-:W1:Y:S05]  /*e2d0*/  LDSM.16.M88.4 R200, [R220+0x800] ;  /* 0x00080000dcc8783b */ /* 0x000e6a0000000200 */
[C---:B------:R-:W-:Y:S06]  /*e2e0*/  HMMA.16816.F32.BF16 R28, R188.reuse, R204, R28 ;  /* 0x000000ccbc1c723c */ /* 0x040fec000004181c */
[----:B------:R-:W-:Y:S01]  /*e2f0*/  HMMA.16816.F32.BF16 R32, R188, R206, R32 ;  /* 0x000000cebc20723c */ /* 0x000fe20000041820 */
[----:B------:R-:W1:Y:S04]  /*e300*/  LDSM.16.M88.4 R188, [R220+0x1000] ;  /* 0x00100000dcbc783b */ /* 0x000e680000000200 */
[----:B------:R-:W1:Y:S01]  /*e310*/  LDSM.16.M88.4 R204, [R220+0x1800] ;  /* 0x00180000dccc783b */ /* 0x000e620000000200 */
[C---:B--2---:R-:W-:Y:S06]  /*e320*/  HMMA.16816.F32.BF16 R4, R172.reuse, R176, R4 ;  /* 0x000000b0ac04723c */ /* 0x044fec0000041804 */
[C---:B------:R-:W-:Y:S01]  /*e330*/  HMMA.16816.F32.BF16 R8, R172.reuse, R178, R8 ;  /* 0x000000b2ac08723c */ /* 0x040fe20000041808 */
[----:B------:R-:W-:Y:S05]  /*e340*/  LDSM.16.M88.4 R176, [R233+0xa000] ;  /* 0x00a00000e9b0783b */ /* 0x000fea0000000200 */
[C---:B---3--:R-:W-:Y:S06]  /*e350*/  HMMA.16816.F32.BF16 R12, R172.reuse, R180, R12 ;  /* 0x000000b4ac0c723c */ /* 0x048fec000004180c */
[C---:B------:R-:W-:Y:S01]  /*e360*/  HMMA.16816.F32.BF16 R16, R172.reuse, R182, R16 ;  /* 0x000000b6ac10723c */ /* 0x040fe20000041810 */
[----:B------:R-:W-:Y:S05]  /*e370*/  LDSM.16.M88.4 R180, [R233+0xa800] ;  /* 0x00a80000e9b4783b */ /* 0x000fea0000000200 */
[C---:B----4-:R-:W-:Y:S06]  /*e380*/  HMMA.16816.F32.BF16 R20, R172.reuse, R168, R20 ;  /* 0x000000a8ac14723c */ /* 0x050fec0000041814 */
[C---:B------:R-:W-:Y:S01]  /*e390*/  HMMA.16816.F32.BF16 R24, R172.reuse, R170, R24 ;  /* 0x000000aaac18723c */ /* 0x040fe20000041818 */
[----:B------:R-:W2:Y:S05]  /*e3a0*/  LDSM.16.M88.4 R168, [R234+0x2000] ;  /* 0x00200000eaa8783b */ /* 0x000eaa0000000200 */
[C---:B-----5:R-:W-:Y:S06]  /*e3b0*/  HMMA.16816.F32.BF16 R28, R172.reuse, R184, R28 ;  /* 0x000000b8ac1c723c */ /* 0x060fec000004181c */
[----:B------:R-:W-:Y:S01]  /*e3c0*/  HMMA.16816.F32.BF16 R32, R172, R186, R32 ;  /* 0x000000baac20723c */ /* 0x000fe20000041820 */
[----:B------:R-:W3:Y:S04]  /*e3d0*/  LDSM.16.M88.4 R172, [R233+0xb000] ;  /* 0x00b00000e9ac783b */ /* 0x000ee80000000200 */
[----:B------:R-:W4:Y:S01]  /*e3e0*/  LDSM.16.M88.4 R184, [R233+0xb800] ;  /* 0x00b80000e9b8783b */ /* 0x000f220000000200 */
[C---:B-1----:R-:W-:Y:S06]  /*e3f0*/  HMMA.16816.F32.BF16 R4, R192.reuse, R196, R4 ;  /* 0x000000c4c004723c */ /* 0x042fec0000041804 */
[C---:B------:R-:W-:Y:S01]  /*e400*/  HMMA.16816.F32.BF16 R8, R192.reuse, R198, R8 ;  /* 0x000000c6c008723c */ /* 0x040fe20000041808 */
[----:B------:R-:W-:Y:S05]  /*e410*/  LDSM.16.M88.4 R196, [R219] ;  /* 0x00000000dbc4783b */ /* 0x000fea0000000200 */
[C---:B------:R-:W-:Y:S06]  /*e420*/  HMMA.16816.F32.BF16 R12, R192.reuse, R200, R12 ;  /* 0x000000c8c00c723c */ /* 0x040fec000004180c */
[C---:B------:R-:W-:Y:S01]  /*e430*/  HMMA.16816.F32.BF16 R16, R192.reuse, R202, R16 ;  /* 0x000000cac010723c */ /* 0x040fe20000041810 */
[----:B------:R-:W-:Y:S05]  /*e440*/  LDSM.16.M88.4 R200, [R218] ;  /* 0x00000000dac8783b */ /* 0x000fea0000000200 */
[C---:B------:R-:W-:Y:S06]  /*e450*/  HMMA.16816.F32.BF16 R20, R192.reuse, R188, R20 ;  /* 0x000000bcc014723c */ /* 0x040fec0000041814 */
[C---:B------:R-:W-:Y:S01]  /*e460*/  HMMA.16816.F32.BF16 R24, R192.reuse, R190, R24 ;  /* 0x000000bec018723c */ /* 0x040fe20000041818 */
[----:B------:R-:W1:Y:S05]  /*e470*/  LDSM.16.M88.4 R188, [R232+0x2000] ;  /* 0x00200000e8bc783b */ /* 0x000e6a0000000200 */
[C---:B------:R-:W-:Y:S06]  /*e480*/  HMMA.16816.F32.BF16 R28, R192.reuse, R204, R28 ;  /* 0x000000ccc01c723c */ /* 0x040fec000004181c */
[----:B------:R-:W-:Y:S01]  /*e490*/  HMMA.16816.F32.BF16 R32, R192, R206, R32 ;  /* 0x000000cec020723c */ /* 0x000fe20000041820 */
[----:B------:R-:W5:Y:S04]  /*e4a0*/  LDSM.16.M88.4 R192, [R217] ;  /* 0x00000000d9c0783b */ /* 0x000f680000000200 */
[----:B------:R-:W5:Y:S01]  /*e4b0*/  LDSM.16.M88.4 R204, [R216] ;  /* 0x00000000d8cc783b */ /* 0x000f620000000200 */
[C---:B--2---:R-:W-:Y:S06]  /*e4c0*/  HMMA.16816.F32.BF16 R4, R168.reuse, R176, R4 ;  /* 0x000000b0a804723c */ /* 0x044fec0000041804 */
[C---:B------:R-:W-:Y:S01]  /*e4d0*/  HMMA.16816.F32.BF16 R8, R168.reuse, R178, R8 ;  /* 0x000000b2a808723c */ /* 0x040fe20000041808 */
[----:B------:R-:W-:Y:S05]  /*e4e0*/  LDSM.16.M88.4 R176, [R227+0xa000] ;  /* 0x00a00000e3b0783b */ /* 0x000fea0000000200 */
[C---:B------:R-:W-:Y:S06]  /*e4f0*/  HMMA.16816.F32.BF16 R12, R168.reuse, R180, R12 ;  /* 0x000000b4a80c723c */ /* 0x040fec000004180c */
[C---:B------:R-:W-:Y:S01]  /*e500*/  HMMA.16816.F32.BF16 R16, R168.reuse, R182, R16 ;  /* 0x000000b6a810723c */ /* 0x040fe20000041810 */
[----:B------:R-:W-:Y:S05]  /*e510*/  LDSM.16.M88.4 R180, [R227+0xa800] ;  /* 0x00a80000e3b4783b */ /* 0x000fea0000000200 */
[C---:B---3--:R-:W-:Y:S06]  /*e520*/  HMMA.16816.F32.BF16 R20, R168.reuse, R172, R20 ;  /* 0x000000aca814723c */ /* 0x048fec0000041814 */
[C---:B------:R-:W-:Y:S01]  /*e530*/  HMMA.16816.F32.BF16 R24, R168.reuse, R174, R24 ;  /* 0x000000aea818723c */ /* 0x040fe20000041818 */
[----:B------:R-:W2:Y:S05]  /*e540*/  LDSM.16.M88.4 R172, [R230+0x2000] ;  /* 0x00200000e6ac783b */ /* 0x000eaa0000000200 */
[C---:B----4-:R-:W-:Y:S06]  /*e550*/  HMMA.16816.F32.BF16 R28, R168.reuse, R184, R28 ;  /* 0x000000b8a81c723c */ /* 0x050fec000004181c */
[----:B------:R-:W-:Y:S01]  /*e560*/  HMMA.16816.F32.BF16 R32, R168, R186, R32 ;  /* 0x000000baa820723c */ /* 0x000fe20000041820 */
[----:B------:R-:W3:Y:S04]  /*e570*/  LDSM.16.M88.4 R168, [R227+0xb000] ;  /* 0x00b00000e3a8783b */ /* 0x000ee80000000200 */
[----:B------:R-:W4:Y:S01]  /*e580*/  LDSM.16.M88.4 R184, [R227+0xb800] ;  /* 0x00b80000e3b8783b */ /* 0x000f220000000200 */
[C---:B-1----:R-:W-:Y:S06]  /*e590*/  HMMA.16816.F32.BF16 R4, R188.reuse, R196, R4 ;  /* 0x000000c4bc04723c */ /* 0x042fec0000041804 */
[C---:B------:R-:W-:Y:S01]  /*e5a0*/  HMMA.16816.F32.BF16 R8, R188.reuse, R198, R8 ;  /* 0x000000c6bc08723c */ /* 0x040fe20000041808 */
[----:B------:R-:W-:Y:S05]  /*e5b0*/  LDSM.16.M88.4 R196, [R220+0x2000] ;  /* 0x00200000dcc4783b */ /* 0x000fea0000000200 */
[C---:B------:R-:W-:Y:S06]  /*e5c0*/  HMMA.16816.F32.BF16 R12, R188.reuse, R200, R12 ;  /* 0x000000c8bc0c723c */ /* 0x040fec000004180c */
[C---:B------:R-:W-:Y:S01]  /*e5d0*/  HMMA.16816.F32.BF16 R16, R188.reuse, R202, R16 ;  /* 0x000000cabc10723c */ /* 0x040fe20000041810 */
[----:B------:R-:W-:Y:S05]  /*e5e0*/  LDSM.16.M88.4 R200, [R220+0x2800] ;  /* 0x00280000dcc8783b */ /* 0x000fea0000000200 */
[C---:B-----5:R-:W-:Y:S06]  /*e5f0*/  HMMA.16816.F32.BF16 R20, R188.reuse, R192, R20 ;  /* 0x000000c0bc14723c */ /* 0x060fec0000041814 */
[C---:B------:R-:W-:Y:S01]  /*e600*/  HMMA.16816.F32.BF16 R24, R188.reuse, R194, R24 ;  /* 0x000000c2bc18723c */ /* 0x040fe20000041818 */
[----:B------:R-:W1:Y:S05]  /*e610*/  LDSM.16.M88.4 R192, [R229+0x2000] ;  /* 0x00200000e5c0783b */ /* 0x000e6a0000000200 */
[C---:B------:R-:W-:Y:S06]  /*e620*/  HMMA.16816.F32.BF16 R28, R188.reuse, R204, R28 ;  /* 0x000000ccbc1c723c */ /* 0x040fec000004181c */
[----:B------:R-:W-:Y:S01]  /*e630*/  HMMA.16816.F32.BF16 R32, R188, R206, R32 ;  /* 0x000000cebc20723c */ /* 0x000fe20000041820 */
[----:B------:R-:W5:Y:S04]  /*e640*/  LDSM.16.M88.4 R188, [R220+0x3000] ;  /* 0x00300000dcbc783b */ /* 0x000f680000000200 */
[----:B------:R-:W5:Y:S01]  /*e650*/  LDSM.16.M88.4 R204, [R220+0x3800] ;  /* 0x00380000dccc783b */ /* 0x000f620000000200 */
        /* <DEDUP_REMOVED lines=19> */
[C---:B-----5:R-:W-:Y:S06]  /*e790*/  HMMA.16816.F32.BF16 R20, R192.reuse, R188, R20 ;  /* 0x000000bcc014723c */ /* 0x060fec0000041814 */
        /* <DEDUP_REMOVED lines=84> */
[C---:B--2---:R-:W-:Y:S01]  /*ece0*/  HMMA.16816.F32.BF16 R4, R172.reuse, R176, R4 ;  /* 0x000000b0ac04723c */ /* 0x044fe20000041804 */
[----:B------:R-:W-:Y:S04]  /*ecf0*/  DEPBAR.LE SB0, 0x0 ;  /* 0x000080000000791a */ /* 0x000fe80000000000 */
[----:B------:R-:W-:Y:S01]  /*ed00*/  BAR.SYNC.DEFER_BLOCKING 0x0 ;  /* 0x0000000000007b1d */ /* 0x000fe20000010000 */
[C---:B------:R-:W-:Y:S06]  /*ed10*/  HMMA.16816.F32.BF16 R8, R172.reuse, R178, R8 ;  /* 0x000000b2ac08723c */ /* 0x040fec0000041808 */
[C---:B------:R-:W-:Y:S06]  /*ed20*/  HMMA.16816.F32.BF16 R12, R172.reuse, R180, R12 ;  /* 0x000000b4ac0c723c */ /* 0x040fec000004180c */
[C---:B------:R-:W-:Y:S06]  /*ed30*/  HMMA.16816.F32.BF16 R16, R172.reuse, R182, R16 ;  /* 0x000000b6ac10723c */ /* 0x040fec0000041810 */
[C---:B---3--:R-:W-:Y:S06]  /*ed40*/  HMMA.16816.F32.BF16 R20, R172.reuse, R168, R20 ;  /* 0x000000a8ac14723c */ /* 0x048fec0000041814 */
[C---:B------:R-:W-:Y:S06]  /*ed50*/  HMMA.16816.F32.BF16 R24, R172.reuse, R170, R24 ;  /* 0x000000aaac18723c */ /* 0x040fec0000041818 */
[C---:B----4-:R-:W-:Y:S06]  /*ed60*/  HMMA.16816.F32.BF16 R28, R172.reuse, R184, R28 ;  /* 0x000000b8ac1c723c */ /* 0x050fec000004181c */
[----:B------:R-:W-:Y:S06]  /*ed70*/  HMMA.16816.F32.BF16 R32, R172, R186, R32 ;  /* 0x000000baac20723c */ /* 0x000fec0000041820 */
[C---:B-1----:R-:W-:Y:S06]  /*ed80*/  HMMA.16816.F32.BF16 R4, R192.reuse, R196, R4 ;  /* 0x000000c4c004723c */ /* 0x042fec0000041804 */
[C---:B------:R-:W-:Y:S06]  /*ed90*/  HMMA.16816.F32.BF16 R8, R192.reuse, R198, R8 ;  /* 0x000000c6c008723c */ /* 0x040fec0000041808 */
[C---:B------:R-:W-:Y:S06]  /*eda0*/  HMMA.16816.F32.BF16 R12, R192.reuse, R200, R12 ;  /* 0x000000c8c00c723c */ /* 0x040fec000004180c */
[C---:B------:R-:W-:Y:S06]  /*edb0*/  HMMA.16816.F32.BF16 R16, R192.reuse, R202, R16 ;  /* 0x000000cac010723c */ /* 0x040fec0000041810 */
[C---:B-----5:R-:W-:Y:S06]  /*edc0*/  HMMA.16816.F32.BF16 R20, R192.reuse, R188, R20 ;  /* 0x000000bcc014723c */ /* 0x060fec0000041814 */
[C---:B------:R-:W-:Y:S06]  /*edd0*/  HMMA.16816.F32.BF16 R24, R192.reuse, R190, R24 ;  /* 0x000000bec018723c */ /* 0x040fec0000041818 */
[C---:B------:R-:W-:Y:S06]  /*ede0*/  HMMA.16816.F32.BF16 R28, R192.reuse, R204, R28 ;  /* 0x000000ccc01c723c */ /* 0x040fec000004181c */
[----:B------:R-:W-:Y:S01]  /*edf0*/  HMMA.16816.F32.BF16 R32, R192, R206, R32 ;  /* 0x000000cec020723c */ /* 0x000fe20000041820 */
[----:B------:R-:W-:Y:S11]  /*ee00*/  @!UPT UIADD3 URZ, URZ, URZ, URZ ;  /* 0x0000003f3f3ff290 */ /* 0x000ff6000fffe03f */
[----:B------:R-:W-:Y:S01]  /*ee10*/  @!UPT UIADD3 URZ, URZ, URZ, URZ ;  /* 0x0000003f3f3ff290 */ /* 0x000fe2000fffe03f */
[----:B------:R-:W-:Y:S11]  /*ee20*/  @!P1 BRA `(.L_x_764) ;  /* 0x0000000c00089947 */ /* 0x000ff60003800000 */
[----:B------:R-:W-:Y:S01]  /*ee30*/  ULDC.64 UR10, c[0x0][0x248] ;  /* 0x00009200000a7ab9 */ /* 0x000fe20000000a00 */
[----:B------:R-:W-:Y:S02]  /*ee40*/  MOV R164, UR32 ;  /* 0x0000002000a47c02 */ /* 0x000fe40008000f00 */
[----:B------:R-:W-:Y:S01]  /*ee50*/  MOV R2, UR30 ;  /* 0x0000001e00027c02 */ /* 0x000fe20008000f00 */
[----:B------:R-:W-:Y:S06]  /*ee60*/  @!P0 BRA `(.L_x_765) ;  /* 0x0000000400248947 */ /* 0x000fec0003800000 */
[----:B------:R-:W-:Y:S04]  /*ee70*/  USHF.L.U32 UR38, UR18, 0x6, URZ ;  /* 0x0000000612267899 */ /* 0x000fe8000800063f */
[----:B------:R-:W-:Y:S02]  /*ee80*/  UIADD3 UR40, UR38, -0x40, URZ ;  /* 0xffffffc026287890 */ /* 0x000fe4000fffe03f */
[----:B------:R-:W-:Y:S04]  /*ee90*/  UIADD3 UR38, UR38, -0x80, URZ ;  /* 0xffffff8026267890 */ /* 0x000fe8000fffe03f */
[----:B------:R-:W-:Y:S01]  /*eea0*/  IMAD.U32 R3, RZ, RZ, UR40 ;  /* 0x00000028ff037e24 */ /* 0x000fe2000f8e00ff */
[----:B------:R-:W-:Y:S01]  /*eeb0*/  ULOP3.LUT UR40, UR40, UR13, URZ, 0x3c, !UPT ;  /* 0x0000000d28287292 */ /* 0x000fe2000f8e3c3f */
[----:B------:R-:W-:Y:S01]  /*eec0*/  IMAD.U32 R2, RZ, RZ, UR38 ;  /* 0x00000026ff027e24 */ /* 0x000fe2000f8e00ff */
[----:B------:R-:W-:Y:S02]  /*eed0*/  ULOP3.LUT UR38, UR38, UR13, URZ, 0x3c, !UPT ;  /* 0x0000000d26267292 */ /* 0x000fe4000f8e3c3f */
[----:B------:R-:W-:Y:S01]  /*eee0*/  UISETP.GE.AND UP3, UPT, UR40, URZ, UPT ;  /* 0x0000003f2800728c */ /* 0x000fe2000bf66270 */
[----:B------:R-:W-:Y:S02]  /*eef0*/  IABS R3, R3 ;  /* 0x0000000300037213 */ /* 0x000fe40000000000 */
[----:B------:R-:W-:Y:S02]  /*ef00*/  IABS R2, R2 ;  /* 0x0000000200027213 */ /* 0x000fe40000000000 */
[----:B------:R-:W-:Y:S02]  /*ef10*/  R2UR UR36, R3 ;  /* 0x00000000032472ca */ /* 0x000fe400000e0000 */
[----:B------:R-:W-:Y:S11]  /*ef20*/  R2UR UR11, R2 ;  /* 0x00000000020b72ca */ /* 0x000ff600000e0000 */
[----:B------:R-:W-:Y:S02]  /*ef30*/  UIMAD.WIDE.U32 UR44, UR21, UR36, URZ ;  /* 0x00000024152c72a5 */ /* 0x000fe4000f8e003f */
[----:B------:R-:W-:Y:S05]  /*ef40*/  UIMAD.WIDE.U32 UR42, UR21, UR11, URZ ;  /* 0x0000000b152a72a5 */ /* 0x000fea000f8e003f */
[----:B------:R-:W-:Y:S02]  /*ef50*/  UMOV UR39, UR45 ;  /* 0x0000002d00277c82 */ /* 0x000fe40008000000 */
[----:B------:R-:W-:Y:S01]  /*ef60*/  UIADD3 UR35, -UR39, URZ, URZ ;  /* 0x0000003f27237290 */ /* 0x000fe2000fffe13f */
[----:B------:R-:W-:Y:S02]  /*ef70*/  UMOV UR37, UR43 ;  /* 0x0000002b00257c82 */ /* 0x000fe40008000000 */
[----:B------:R-:W-:Y:S02]  /*ef80*/  UIADD3 UR10, -UR37, URZ, URZ ;  /* 0x0000003f250a7290 */ /* 0x000fe4000fffe13f */
[----:B------:R-:W-:Y:S02]  /*ef90*/  UIMAD UR36, UR5, UR35, UR36 ;  /* 0x00000023052472a4 */ /* 0x000fe4000f8e0224 */
[----:B------:R-:W-:Y:S02]  /*efa0*/  UIMAD UR11, UR5, UR10, UR11 ;  /* 0x0000000a050b72a4 */ /* 0x000fe4000f8e020b */
[----:B------:R-:W-:Y:S02]  /*efb0*/  UISETP.GT.U32.AND UP4, UPT, UR5, UR36, UPT ;  /* 0x000000240500728c */ /* 0x000fe4000bf84070 */
[----:B------:R-:W-:Y:S09]  /*efc0*/  UISETP.GT.U32.AND UP2, UPT, UR5, UR11, UPT ;  /* 0x0000000b0500728c */ /* 0x000ff2000bf44070 */
[----:B------:R-:W-:Y:S02]  /*efd0*/  @!UP4 UIADD3 UR36, UR36, -UR5, URZ ;  /* 0x800000052424c290 */ /* 0x000fe4000fffe03f */
[----:B------:R-:W-:Y:S02]  /*efe0*/  @!UP2 UIADD3 UR11, UR11, -UR5, URZ ;  /* 0x800000050b0ba290 */ /* 0x000fe4000fffe03f */
[----:B------:R-:W-:Y:S02]  /*eff0*/  UISETP.GE.U32.AND UP6, UPT, UR36, UR5, UPT ;  /* 0x000000052400728c */ /* 0x000fe4000bfc6070 */
[----:B------:R-:W-:Y:S02]  /*f000*/  UISETP.GE.U32.AND UP5, UPT, UR11, UR5, UPT ;  /* 0x000000050b00728c */ /* 0x000fe4000bfa6070 */
[----:B------:R-:W-:Y:S02]  /*f010*/  @!UP2 UIADD3 UR37, UR37, 0x1, URZ ;  /* 0x000000012525a890 */ /* 0x000fe4000fffe03f */
[----:B------:R-:W-:Y:S02]  /*f020*/  UISETP.GE.AND UP2, UPT, UR38, URZ, UPT ;  /* 0x0000003f2600728c */ /* 0x000fe4000bf46270 */
[----:B------:R-:W-:Y:S04]  /*f030*/  @!UP4 UIADD3 UR39, UR39, 0x1, URZ ;  /* 0x000000012727c890 */ /* 0x000fe8000fffe03f */
[----:B------:R-:W-:Y:S02]  /*f040*/  @UP6 UIADD3 UR39, UR39, 0x1, URZ ;  /* 0x0000000127276890 */ /* 0x000fe4000fffe03f */
[----:B------:R-:W-:Y:S02]  /*f050*/  @UP5 UIADD3 UR37, UR37, 0x1, URZ ;  /* 0x0000000125255890 */ /* 0x000fe4000fffe03f */
[----:B------:R-:W-:Y:S02]  /*f060*/  @!UP3 UIADD3 UR39, -UR39, URZ, URZ ;  /* 0x0000003f2727b290 */ /* 0x000fe4000fffe13f */
[----:B------:R-:W-:Y:S02]  /*f070*/  @!UP2 UIADD3 UR37, -UR37, URZ, URZ ;  /* 0x0000003f2525a290 */ /* 0x000fe4000fffe13f */
[----:B------:R-:W-:Y:S02]  /*f080*/  USEL UR39, UR20, UR39, !UP0 ;  /* 0x0000002714277287 */ /* 0x000fe4000c000000 */
[----:B------:R-:W-:Y:S04]  /*f090*/  USEL UR37, UR20, UR37, !UP0 ;  /* 0x0000002514257287 */ /* 0x000fe8000c000000 */
[----:B------:R-:W-:Y:S01]  /*f0a0*/  IMAD.U32 R3, RZ, RZ, UR39 ;  /* 0x00000027ff037e24 */ /* 0x000fe2000f8e00ff */
[----:B------:R-:W-:Y:S01]  /*f0b0*/  MOV R2, UR39 ;  /* 0x0000002700027c02 */ /* 0x000fe20008000f00 */
[----:B------:R-:W-:Y:S01]  /*f0c0*/  IMAD.U32 R166, RZ, RZ, UR37 ;  /* 0x00000025ffa67e24 */ /* 0x000fe2000f8e00ff */
[----:B------:R-:W-:Y:S01]  /*f0d0*/  UIADD3 UR36, UR39, -UR37, URZ ;  /* 0x8000002527247290 */ /* 0x000fe2000fffe03f */
[----:B------:R-:W-:Y:S01]  /*f0e0*/  IMAD.U32 R164, RZ, RZ, UR37 ;  /* 0x00000025ffa47e24 */ /* 0x000fe2000f8e00ff */
[----:B------:R-:W-:Y:S02]  /*f0f0*/  LEA R168, P1, R3, UR22, 0x2 ;  /* 0x0000001603a87c11 */ /* 0x000fe4000f8210ff */
[----:B------:R-:W-:Y:S01]  /*f100*/  LEA R166, P2, R166, UR22, 0x2 ;  /* 0x00000016a6a67c11 */ /* 0x000fe2000f8410ff */
[----:B------:R-:W-:Y:S01]  /*f110*/  UIMAD UR36, UR36, UR13, -0x40 ;  /* 0xffffffc0242474a4 */ /* 0x000fe2000f8e020d */
[----:B------:R-:W-:Y:S02]  /*f120*/  LEA.HI.X.SX32 R169, R2, UR23, 0x2, P1 ;  /* 0x0000001702a97c11 */ /* 0x000fe400088f16ff */
[----:B------:R-:W-:Y:S01]  /*f130*/  LEA.HI.X.SX32 R167, R164, UR23, 0x2, P2 ;  /* 0x00000017a4a77c11 */ /* 0x000fe200090f16ff */
[----:B------:R-:W1:Y:S01]  /*f140*/  LDC.64 R2, c[0x0][0x230] ;  /* 0x00008c00ff027b82 */ /* 0x000e620000000a00 */
[----:B------:R-:W-:Y:S02]  /*f150*/  R2UR UR10, R168 ;  /* 0x00000000a80a72ca */ /* 0x000fe400000e0000 */
[----:B------:R-:W-:Y:S02]  /*f160*/  R2UR UR41, R167 ;  /* 0x00000000a72972ca */ /* 0x000fe400000e0000 */
[----:B------:R-:W-:Y:S02]  /*f170*/  R2UR UR11, R169 ;  /* 0x00000000a90b72ca */ /* 0x000fe400000e0000 */
[----:B------:R-:W-:Y:S07]  /*f180*/  R2UR UR40, R166 ;  /* 0x00000000a62872ca */ /* 0x000fee00000e0000 */
[----:B------:R-:W-:Y:S01]  /*f190*/  IMAD.U32 R172, RZ, RZ, UR10 ;  /* 0x0000000affac7e24 */ /* 0x000fe2000f8e00ff */
[----:B------:R-:W-:Y:S01]  /*f1a0*/  UIMAD UR10, UR9, UR36, URZ ;  /* 0x00000024090a72a4 */ /* 0x000fe2000f8e023f */
[----:B------:R-:W-:Y:S02]  /*f1b0*/  IMAD.U32 R171, RZ, RZ, UR41 ;  /* 0x00000029ffab7e24 */ /* 0x000fe4000f8e00ff */
[----:B------:R-:W-:Y:S01]  /*f1c0*/  IMAD.U32 R173, RZ, RZ, UR11 ;  /* 0x0000000bffad7e24 */ /* 0x000fe2000f8e00ff */
[----:B------:R-:W-:Y:S01]  /*f1d0*/  USHF.R.S32.HI UR11, URZ, 0x1f, UR36 ;  /* 0x0000001f3f0b7899 */ /* 0x000fe20008011424 */
[----:B------:R-:W-:Y:S01]  /*f1e0*/  MOV R170, UR40 ;  /* 0x0000002800aa7c02 */ /* 0x000fe20008000f00 */
[----:B------:R-:W-:Y:S02]  /*f1f0*/  UIMAD.WIDE.U32 UR36, UR8, UR36, URZ ;  /* 0x00000024082472a5 */ /* 0x000fe4000f8e003f */
[----:B------:R-:W2:Y:S01]  /*f200*/  LDG.E R164, desc[UR24][R172.64] ;  /* 0x00000018aca47981 */ /* 0x000ea2000c1e1900 */
[----:B------:R-:W-:Y:S03]  /*f210*/  UIMAD UR10, UR11, UR8, UR10 ;  /* 0x000000080b0a72a4 */ /* 0x000fe6000f8e020a */
[----:B------:R3:W2:Y:S01]  /*f220*/  LDG.E R167, desc[UR24][R170.64] ;  /* 0x00000018aaa77981 */ /* 0x0006a2000c1e1900 */
[----:B------:R-:W-:Y:S01]  /*f230*/  UIADD3 UR10, UR37, UR10, URZ ;  /* 0x0000000a250a7290 */ /* 0x000fe2000fffe03f */
[----:B------:R-:W-:Y:S01]  /*f240*/  UMOV UR11, UR9 ;  /* 0x00000009000b7c82 */ /* 0x000fe20008000000 */
[----:B---3--:R-:W-:Y:S01]  /*f250*/  IMAD.U32 R171, RZ, RZ, UR37 ;  /* 0x00000025ffab7e24 */ /* 0x008fe2000f8e00ff */
[----:B------:R-:W-:Y:S03]  /*f260*/  MOV R170, UR36 ;  /* 0x0000002400aa7c02 */ /* 0x000fe60008000f00 */
        /* <DEDUP_REMOVED lines=9> */
.L_x_765:
[----:B------:R1:W-:Y:S01]  /*f300*/  @P6 STS.128 [R238+0x8000], RZ ;  /* 0x008000ffee006388 */ /* 0x0003e20000000c00 */
[CC--:B------:R-:W-:Y:S01]  /*f310*/  LEA R176, P1, R164.reuse, R244.reuse, 0x1 ;  /* 0x000000f4a4b07211 */ /* 0x0c0fe200078208ff */
[----:B------:R-:W-:Y:S01]  /*f320*/  UMOV UR8, UR10 ;  /* 0x0000000a00087c82 */ /* 0x000fe20008000000 */
[C---:B------:R-:W-:Y:S01]  /*f330*/  IADD3 R167, P2, R164.reuse, UR16, RZ ;  /* 0x00000010a4a77c10 */ /* 0x040fe2000ff5e0ff */
[----:B------:R-:W-:Y:S01]  /*f340*/  UMOV UR9, UR11 ;  /* 0x0000000b00097c82 */ /* 0x000fe20008000000 */
[-C--:B------:R-:W-:Y:S02]  /*f350*/  LEA.HI.X R177, R164, R243.reuse, R2, 0x1, P1 ;  /* 0x000000f3a4b17211 */ /* 0x080fe400008f0c02 */
[CC--:B------:R-:W-:Y:S02]  /*f360*/  @!P6 LEA R174, P1, R167.reuse, R244.reuse, 0x1 ;  /* 0x000000f4a7aee211 */ /* 0x0c0fe400078208ff */
[----:B------:R-:W-:Y:S01]  /*f370*/  IADD3.X R166, R2, UR15, RZ, P2, !PT ;  /* 0x0000000f02a67c10 */ /* 0x000fe200097fe4ff */
[----:B------:R-:W-:Y:S01]  /*f380*/  @!PT LDS RZ, [RZ] ;  /* 0x00000000fffff984 */ /* 0x000fe20000000800 */
[----:B------:R-:W-:Y:S01]  /*f390*/  @!PT LDS RZ, [RZ] ;  /* 0x00000000fffff984 */ /* 0x000fe20000000800 */
[----:B------:R-:W-:Y:S01]  /*f3a0*/  @!PT LDS RZ, [RZ] ;  /* 0x00000000fffff984 */ /* 0x000fe20000000800 */
[----:B------:R1:W-:Y:S01]  /*f3b0*/  @!P6 LDGSTS.E.BYPASS.LTC128B.128 [R238+0x8000], desc[UR24][R176.64] ;  /* 0x08000000b0eeefae */ /* 0x0003e2000b901d58 */
[C---:B------:R-:W-:Y:S02]  /*f3c0*/  IADD3 R3, P2, R167.reuse, UR16, RZ ;  /* 0x00000010a7037c10 */ /* 0x040fe4000ff5e0ff */
[CCC-:B------:R-:W-:Y:S01]  /*f3d0*/  @!P6 LEA.HI.X R175, R167.reuse, R243.reuse, R166.reuse, 0x1, P1 ;  /* 0x000000f3a7afe211 */ /* 0x1c0fe200008f0ca6 */
[----:B------:R1:W-:Y:S01]  /*f3e0*/  @P5 STS.128 [R238+0xa000], RZ ;  /* 0x00a000ffee005388 */ /* 0x0003e20000000c00 */
[CC--:B------:R-:W-:Y:S02]  /*f3f0*/  @!P4 LEA R170, P1, R167.reuse, R244.reuse, 0x1 ;  /* 0x000000f4a7aac211 */ /* 0x0c0fe400078208ff */
[----:B------:R-:W-:Y:S01]  /*f400*/  IADD3.X R164, R166, UR15, RZ, P2, !PT ;  /* 0x0000000fa6a47c10 */ /* 0x000fe200097fe4ff */
[----:B------:R-:W-:Y:S01]  /*f410*/  @!PT LDS RZ, [RZ] ;  /* 0x00000000fffff984 */ /* 0x000fe20000000800 */
[----:B------:R-:W-:Y:S01]  /*f420*/  @!PT LDS RZ, [RZ] ;  /* 0x00000000fffff984 */ /* 0x000fe20000000800 */
[----:B------:R-:W-:Y:S01]  /*f430*/  @!PT LDS RZ, [RZ] ;  /* 0x00000000fffff984 */ /* 0x000fe20000000800 */
[----:B------:R1:W-:Y:S01]  /*f440*/  @!P5 LDGSTS.E.BYPASS.LTC128B.128 [R238+0xa000], desc[UR24][R176.64+0x80] ;  /* 0x0a000080b0eedfae */ /* 0x0003e2000b901d58 */
[CC--:B------:R-:W-:Y:S02]  /*f450*/  @!P5 LEA R172, P2, R167.reuse, R244.reuse, 0x1 ;  /* 0x000000f4a7acd211 */ /* 0x0c0fe400078408ff */
[CCC-:B------:R-:W-:Y:S01]  /*f460*/  @!P4 LEA.HI.X R171, R167.reuse, R243.reuse, R166.reuse, 0x1, P1 ;  /* 0x000000f3a7abc211 */ /* 0x1c0fe200008f0ca6 */
[----:B------:R1:W-:Y:S01]  /*f470*/  @P4 STS.128 [R238+0xc000], RZ ;  /* 0x00c000ffee004388 */ /* 0x0003e20000000c00 */
[CCC-:B------:R-:W-:Y:S02]  /*f480*/  @!P5 LEA.HI.X R173, R167.reuse, R243.reuse, R166.reuse, 0x1, P2 ;  /* 0x000000f3a7add211 */ /* 0x1c0fe400010f0ca6 */
[-C--:B------:R-:W-:Y:S01]  /*f490*/  @!P3 LEA R168, P2, R167, R244.reuse, 0x1 ;  /* 0x000000f4a7a8b211 */ /* 0x080fe200078408ff */
[----:B------:R-:W-:Y:S01]  /*f4a0*/  @!PT LDS RZ, [RZ] ;  /* 0x00000000fffff984 */ /* 0x000fe20000000800 */
[----:B------:R-:W-:Y:S01]  /*f4b0*/  @!PT LDS RZ, [RZ] ;  /* 0x00000000fffff984 */ /* 0x000fe20000000800 */
[----:B------:R-:W-:Y:S01]  /*f4c0*/  @!PT LDS RZ, [RZ] ;  /* 0x00000000fffff984 */ /* 0x000fe20000000800 */
[----:B------:R1:W-:Y:S01]  /*f4d0*/  @!P4 LDGSTS.E.BYPASS.LTC128B.128 [R238+0xc000], desc[UR24][R176.64+0x100] ;  /* 0x0c000100b0eecfae */ /* 0x0003e2000b901d58 */
[----:B------:R-:W-:Y:S02]  /*f4e0*/  IADD3 R2, P1, R3, UR16, RZ ;  /* 0x0000001003027c10 */ /* 0x000fe4000ff3e0ff */
[-C--:B------:R-:W-:Y:S01]  /*f4f0*/  @!P3 LEA.HI.X R169, R167, R243.reuse, R166, 0x1, P2 ;  /* 0x000000f3a7a9b211 */ /* 0x080fe200010f0ca6 */
[----:B------:R1:W-:Y:S01]  /*f500*/  @P3 STS.128 [R238+0xe000], RZ ;  /* 0x00e000ffee003388 */ /* 0x0003e20000000c00 */
[CC--:B------:R-:W-:Y:S02]  /*f510*/  @!P6 LEA R186, P2, R3.reuse, R244.reuse, 0x1 ;  /* 0x000000f403bae211 */ /* 0x0c0fe400078408ff */
[----:B------:R-:W-:Y:S01]  /*f520*/  IADD3.X R166, R164, UR15, RZ, P1, !PT ;  /* 0x0000000fa4a67c10 */ /* 0x000fe20008ffe4ff */
[----:B------:R-:W-:Y:S01]  /*f530*/  @!PT LDS RZ, [RZ] ;  /* 0x00000000fffff984 */ /* 0x000fe20000000800 */
[----:B------:R-:W-:Y:S01]  /*f540*/  @!PT LDS RZ, [RZ] ;  /* 0x00000000fffff984 */ /* 0x000fe20000000800 */
[----:B------:R-:W-:Y:S01]  /*f550*/  @!PT LDS RZ, [RZ] ;  /* 0x00000000fffff984 */ /* 0x000fe20000000800 */
[----:B------:R1:W-:Y:S01]  /*f560*/  @!P3 LDGSTS.E.BYPASS.LTC128B.128 [R238+0xe000], desc[UR24][R176.64+0x180] ;  /* 0x0e000180b0eebfae */ /* 0x0003e2000b901d58 */
[CCC-:B------:R-:W-:Y:S02]  /*f570*/  @!P6 LEA.HI.X R187, R3.reuse, R243.reuse, R164.reuse, 0x1, P2 ;  /* 0x000000f303bbe211 */ /* 0x1c0fe400010f0ca4 */
[CC--:B------:R-:W-:Y:S01]  /*f580*/  @!P5 LEA R182, P1, R3.reuse, R244.reuse, 0x1 ;  /* 0x000000f403b6d211 */ /* 0x0c0fe200078208ff */
[----:B------:R1:W-:Y:S01]  /*f590*/  @P6 STS.128 [R238+0x8800], RZ ;  /* 0x008800ffee006388 */ /* 0x0003e20000000c00 */
[CC--:B------:R-:W-:Y:S02]  /*f5a0*/  @!P4 LEA R180, P2, R3.reuse, R244.reuse, 0x1 ;  /* 0x000000f403b4c211 */ /* 0x0c0fe400078408ff */
[CCC-:B------:R-:W-:Y:S01]  /*f5b0*/  @!P5 LEA.HI.X R183, R3.reuse, R243.reuse, R164.reuse, 0x1, P1 ;  /* 0x000000f303b7d211 */ /* 0x1c0fe200008f0ca4 */
        /* <DEDUP_REMOVED lines=8> */
[-C--:B------:R-:W-:Y:S01]  /*f640*/  @!P3 LEA.HI.X R179, R3, R243.reuse, R164, 0x1, P1 ;  /* 0x000000f303b3b211 */ /* 0x080fe200008f0ca4 */
        /* <DEDUP_REMOVED lines=13> */
[CC--:B------:R-:W-:Y:S02]  /*f720*/  @!P4 LEA.HI.X R189, R2.reuse, R243.reuse, R166, 0x1, P2 ;  /* 0x000000f302bdc211 */ /* 0x0c0fe400010f0ca6 */
[C---:B------:R-:W-:Y:S01]  /*f730*/  @!P3 LEA R192, P1, R2.reuse, R244, 0x1 ;  /* 0x000000f402c0b211 */ /* 0x040fe200078208ff */
[----:B------:R1:W-:Y:S01]  /*f740*/  @P3 STS.128 [R238+0xe800], RZ ;  /* 0x00e800ffee003388 */ /* 0x0003e20000000c00 */
[----:B------:R-:W-:Y:S02]  /*f750*/  IMAD.MOV.U32 R244, RZ, RZ, R176 ;  /* 0x000000fffff47224 */ /* 0x000fe400078e00b0 */
[----:B------:R-:W-:Y:S01]  /*f760*/  @!P3 LEA.HI.X R193, R2, R243, R166, 0x1, P1 ;  /* 0x000000f302c1b211 */ /* 0x000fe200008f0ca6 */
[----:B------:R-:W-:Y:S01]  /*f770*/  @!PT LDS RZ, [RZ] ;  /* 0x00000000fffff984 */ /* 0x000fe20000000800 */
[----:B------:R-:W-:Y:S01]  /*f780*/  @!PT LDS RZ, [RZ] ;  /* 0x00000000fffff984 */ /* 0x000fe20000000800 */
[----:B------:R-:W-:Y:S01]  /*f790*/  @!PT LDS RZ, [RZ] ;  /* 0x00000000fffff984 */ /* 0x000fe20000000800 */
[----:B------:R1:W-:Y:S01]  /*f7a0*/  @!P3 LDGSTS.E.BYPASS.LTC128B.128 [R238+0xe800], desc[UR24][R168.64+0x180] ;  /* 0x0e800180a8eebfae */ /* 0x0003e2000b901d58 */
[----:B------:R-:W-:Y:S03]  /*f7b0*/  IMAD.MOV.U32 R243, RZ, RZ, R177 ;  /* 0x000000fffff37224 */ /* 0x000fe600078e00b1 */
        /* <DEDUP_REMOVED lines=40> */
[----:B------:R-:W0:Y:S02]  /*fa40*/  LDGDEPBAR ;  /* 0x00000000000079af */ /* 0x000e240000000000 */
.L_x_764:
[----:B------:R-:W-:Y:S01]  /*fa50*/  FMNMX.FTZ R2, R4, R165, !PT ;  /* 0x000000a504027209 */ /* 0x000fe20007810000 */
[----:B-1----:R-:W-:Y:S01]  /*fa60*/  LDSM.16.MT88.4 R172, [R226+0x10000] ;  /* 0x01000000e2ac783b */ /* 0x002fe20000004200 */
[----:B------:R-:W-:Y:S01]  /*fa70*/  FMNMX.FTZ R164, R6, R0, !PT ;  /* 0x0000000006a47209 */ /* 0x000fe20007810000 */
[----:B------:R-:W-:Y:S01]  /*fa80*/  UISETP.GT.AND UP2, UPT, UR18, 0x1, UPT ;  /* 0x000000011200788c */ /* 0x000fe2000bf44270 */
[----:B------:R-:W-:Y:S01]  /*fa90*/  FMNMX.FTZ R3, R5, R2, !PT ;  /* 0x0000000205037209 */ /* 0x000fe20007810000 */
[----:B------:R-:W-:Y:S01]  /*faa0*/  UIADD3 UR18, UR18, -0x1, URZ ;  /* 0xffffffff12127890 */ /* 0x000fe2000fffe03f */
[----:B------:R-:W-:Y:S01]  /*fab0*/  FMNMX.FTZ R167, R7, R164, !PT ;  /* 0x000000a407a77209 */ /* 0x000fe20007810000 */
[----:B------:R-:W-:Y:S01]  /*fac0*/  UMOV UR11, UR34 ;  /* 0x00000022000b7c82 */ /* 0x000fe20008000000 */
[----:B------:R-:W-:Y:S01]  /*fad0*/  FMNMX.FTZ R2, R8, R3, !PT ;  /* 0x0000000308027209 */ /* 0x000fe20007810000 */
[----:B------:R-:W-:Y:S01]  /*fae0*/  LDSM.16.MT88.4 R176, [R225+0x10000] ;  /* 0x01000000e1b0783b */ /* 0x000fe20000004200 */
[----:B------:R-:W-:Y:S01]  /*faf0*/  FMNMX.FTZ R164, R10, R167, !PT ;  /* 0x000000a70aa47209 */ /* 0x000fe20007810000 */
[----:B------:R-:W-:Y:S01]  /*fb00*/  UMOV UR10, UR33 ;  /* 0x00000021000a7c82 */ /* 0x000fe20008000000 */
[----:B------:R-:W-:Y:S02]  /*fb10*/  FMNMX.FTZ R3, R9, R2, !PT ;  /* 0x0000000209037209 */ /* 0x000fe40007810000 */
[----:B------:R-:W-:Y:S02]  /*fb20*/  FMNMX.FTZ R167, R11, R164, !PT ;  /* 0x000000a40ba77209 */ /* 0x000fe40007810000 */
[----:B------:R-:W-:Y:S01]  /*fb30*/  FMNMX.FTZ R2, R12, R3, !PT ;  /* 0x000000030c027209 */ /* 0x000fe20007810000 */
[----:B------:R-:W-:Y:S01]  /*fb40*/  LDSM.16.MT88.4 R180, [R225+0x10800] ;  /* 0x01080000e1b4783b */ /* 0x000fe20000004200 */
[----:B------:R-:W-:Y:S02]  /*fb50*/  FMNMX.FTZ R164, R14, R167, !PT ;  /* 0x000000a70ea47209 */ /* 0x000fe40007810000 */
        /* <DEDUP_REMOVED lines=17> */
[----:B------:R-:W-:Y:S02]  /*fc70*/  FMNMX.FTZ R2, R28, R3, !PT ;  /* 0x000000031c027209 */ /* 0x000fe40007810000 */
[----:B------:R-:W-:Y:S02]  /*fc80*/  FMNMX.FTZ R164, R30, R169, !PT ;  /* 0x000000a91ea47209 */ /* 0x000fe40007810000 */
[----:B------:R-:W-:Y:S04]  /*fc90*/  FMNMX.FTZ R3, R29, R2, !PT ;  /* 0x000000021d037209 */ /* 0x000fe80007810000 */
[----:B------:R-:W-:Y:S02]  /*fca0*/  FMNMX.FTZ R2, R32, R3, !PT ;  /* 0x0000000320027209 */ /* 0x000fe40007810000 */
[----:B------:R-:W-:Y:S02]  /*fcb0*/  FMNMX.FTZ R3, R31, R164, !PT ;  /* 0x000000a41f037209 */ /* 0x000fe40007810000 */
[----:B------:R-:W-:Y:S02]  /*fcc0*/  FMNMX.FTZ R168, R33, R2, !PT ;  /* 0x0000000221a87209 */ /* 0x000fe40007810000 */
[----:B------:R-:W-:Y:S03]  /*fcd0*/  FMNMX.FTZ R2, R34, R3, !PT ;  /* 0x0000000322027209 */ /* 0x000fe60007810000 */
[----:B------:R-:W-:Y:S01]  /*fce0*/  SHFL.BFLY PT, R3, R168, 0x2, 0x1f ;  /* 0x0c401f00a8037f89 */ /* 0x000fe200000e0000 */
[----:B------:R-:W-:Y:S07]  /*fcf0*/  FMNMX.FTZ R167, R35, R2, !PT ;  /* 0x0000000223a77209 */ /* 0x000fee0007810000 */
[----:B------:R-:W1:Y:S02]  /*fd00*/  SHFL.BFLY PT, R2, R167, 0x2, 0x1f ;  /* 0x0c401f00a7027f89 */ /* 0x000e6400000e0000 */
[----:B-1----:R-:W-:Y:S02]  /*fd10*/  FMNMX.FTZ R166, R167, R2, !PT ;  /* 0x00000002a7a67209 */ /* 0x002fe40007810000 */
[----:B------:R-:W-:Y:S04]  /*fd20*/  FMNMX.FTZ R169, R168, R3, !PT ;  /* 0x00000003a8a97209 */ /* 0x000fe80007810000 */
[----:B------:R-:W1:Y:S08]  /*fd30*/  SHFL.BFLY PT, R3, R166, 0x1, 0x1f ;  /* 0x0c201f00a6037f89 */ /* 0x000e7000000e0000 */
[----:B------:R-:W2:Y:S01]  /*fd40*/  SHFL.BFLY PT, R164, R169, 0x1, 0x1f ;  /* 0x0c201f00a9a47f89 */ /* 0x000ea200000e0000 */
[----:B-1----:R-:W-:Y:S02]  /*fd50*/  FMNMX.FTZ R3, R166, R3, !PT ;  /* 0x00000003a6037209 */ /* 0x002fe40007810000 */
[----:B--2---:R-:W-:Y:S03]  /*fd60*/  FMNMX.FTZ R164, R169, R164, !PT ;  /* 0x000000a4a9a47209 */ /* 0x004fe60007810000 */
[C---:B------:R-:W-:Y:S01]  /*fd70*/  FADD.FTZ R0, -R3.reuse, R0 ;  /* 0x0000000003007221 */ /* 0x040fe20000010100 */
[C---:B------:R-:W-:Y:S01]  /*fd80*/  FMUL.FTZ R198, R3.reuse, UR4 ;  /* 0x0000000403c67c20 */ /* 0x040fe20008410000 */
[----:B------:R-:W1:Y:S01]  /*fd90*/  LDSM.16.MT88.4 R168, [R228+0x10000] ;  /* 0x01000000e4a8783b */ /* 0x000e620000004200 */
[----:B------:R-:W-:Y:S01]  /*fda0*/  FSETP.NEU.FTZ.AND P1, PT, R164, -INF , PT ;  /* 0xff800000a400780b */ /* 0x000fe20003f3d000 */
[----:B------:R-:W-:Y:S01]  /*fdb0*/  FMUL.FTZ R167, R0, UR4 ;  /* 0x0000000400a77c20 */ /* 0x000fe20008410000 */
[C---:B------:R-:W-:Y:S01]  /*fdc0*/  FMUL.FTZ R200, R164.reuse, UR4 ;  /* 0x00000004a4c87c20 */ /* 0x040fe20008410000 */
[----:B------:R-:W-:Y:S02]  /*fdd0*/  FADD.FTZ R2, -R164, R165 ;  /* 0x000000a5a4027221 */ /* 0x000fe40000010100 */
[----:B------:R2:W3:Y:S02]  /*fde0*/  MUFU.EX2 R0, R167 ;  /* 0x000000a700007308 */ /* 0x0004e40000000800 */
[----:B------:R-:W-:Y:S01]  /*fdf0*/  FSEL R200, R200, RZ, P1 ;  /* 0x000000ffc8c87208 */ /* 0x000fe20000800000 */
[----:B------:R-:W-:Y:S01]  /*fe00*/  FMUL.FTZ R165, R2, UR4 ;  /* 0x0000000402a57c20 */ /* 0x000fe20008410000 */
[----:B------:R-:W-:Y:S03]  /*fe10*/  FSETP.NEU.FTZ.AND P1, PT, R3, -INF , PT ;  /* 0xff8000000300780b */ /* 0x000fe60003f3d000 */
[--C-:B------:R-:W-:Y:S01]  /*fe20*/  FFMA.FTZ R166, R5, UR4, -R200.reuse ;  /* 0x0000000405a67c23 */ /* 0x100fe200080108c8 */
[----:B------:R-:W-:Y:S01]  /*fe30*/  FSEL R198, R198, RZ, P1 ;  /* 0x000000ffc6c67208 */ /* 0x000fe20000800000 */
[--C-:B------:R-:W-:Y:S01]  /*fe40*/  FFMA.FTZ R197, R4, UR4, -R200.reuse ;  /* 0x0000000404c57c23 */ /* 0x100fe200080108c8 */
[----:B------:R-:W4:Y:S01]  /*fe50*/  MUFU.EX2 R2, R165 ;  /* 0x000000a500027308 */ /* 0x000f220000000800 */
[--C-:B------:R-:W-:Y:S01]  /*fe60*/  FFMA.FTZ R250, R24, UR4, -R200.reuse ;  /* 0x0000000418fa7c23 */ /* 0x100fe200080108c8 */
[----:B------:R-:W-:Y:S01]  /*fe70*/  FFMA.FTZ R251, R25, UR4, -R200 ;  /* 0x0000000419fb7c23 */ /* 0x000fe200080108c8 */
[--C-:B------:R-:W-:Y:S01]  /*fe80*/  FFMA.FTZ R199, R6, UR4, -R198.reuse ;  /* 0x0000000406c77c23 */ /* 0x100fe200080108c6 */
[----:B------:R-:W-:Y:S01]  /*fe90*/  FFMA.FTZ R5, R7, UR4, -R198 ;  /* 0x0000000407057c23 */ /* 0x000fe200080108c6 */
[--C-:B------:R-:W-:Y:S01]  /*fea0*/  FFMA.FTZ R6, R8, UR4, -R200.reuse ;  /* 0x0000000408067c23 */ /* 0x100fe200080108c8 */
[----:B------:R-:W-:Y:S01]  /*feb0*/  FFMA.FTZ R7, R9, UR4, -R200 ;  /* 0x0000000409077c23 */ /* 0x000fe200080108c8 */
[--C-:B--2---:R-:W-:Y:S01]  /*fec0*/  FFMA.FTZ R167, R10, UR4, -R198.reuse ;  /* 0x000000040aa77c23 */ /* 0x104fe200080108c6 */
[--C-:B------:R-:W-:Y:S02]  /*fed0*/  FFMA.FTZ R196, R11, UR4, -R198.reuse ;  /* 0x000000040bc47c23 */ /* 0x100fe400080108c6 */
[----:B------:R-:W-:Y:S01]  /*fee0*/  MUFU.EX2 R197, R197 ;  /* 0x000000c500c57308 */ /* 0x000fe20000000800 */
[C---:B---3--:R-:W-:Y:S01]  /*fef0*/  FMUL.FTZ R10, R0.reuse, R162 ;  /* 0x000000a2000a7220 */ /* 0x048fe20000410000 */
[C---:B------:R-:W-:Y:S01]  /*ff00*/  FMUL.FTZ R11, R0.reuse, R163 ;  /* 0x000000a3000b7220 */ /* 0x040fe20000410000 */
[C---:B------:R-:W-:Y:S01]  /*ff10*/  FMUL.FTZ R38, R0.reuse, R38 ;  /* 0x0000002600267220 */ /* 0x040fe20000410000 */
[C---:B------:R-:W-:Y:S01]  /*ff20*/  FMUL.FTZ R39, R0.reuse, R39 ;  /* 0x0000002700277220 */ /* 0x040fe20000410000 */
[C---:B------:R-:W-:Y:S01]  /*ff30*/  FMUL.FTZ R42, R0.reuse, R42 ;  /* 0x0000002a002a7220 */ /* 0x040fe20000410000 */
[C---:B------:R-:W-:Y:S01]  /*ff40*/  FMUL.FTZ R43, R0.reuse, R43 ;  /* 0x0000002b002b7220 */ /* 0x040fe20000410000 */
[----:B------:R-:W-:Y:S03]  /*ff50*/  FMUL.FTZ R46, R0, R46 ;  /* 0x0000002e002e7220 */ /* 0x000fe60000410000 */
[----:B------:R-:W2:Y:S01]  /*ff60*/  MUFU.EX2 R166, R166 ;  /* 0x000000a600a67308 */ /* 0x000ea20000000800 */
[C---:B----4-:R-:W-:Y:S01]  /*ff70*/  FMUL.FTZ R8, R2.reuse, R160 ;  /* 0x000000a002087220 */ /* 0x050fe20000410000 */
[C---:B------:R-:W-:Y:S01]  /*ff80*/  FMUL.FTZ R9, R2.reuse, R161 ;  /* 0x000000a102097220 */ /* 0x040fe20000410000 */
[C---:B------:R-:W-:Y:S01]  /*ff90*/  FMUL.FTZ R36, R2.reuse, R36 ;  /* 0x0000002402247220 */ /* 0x040fe20000410000 */
[C---:B------:R-:W-:Y:S01]  /*ffa0*/  FMUL.FTZ R37, R2.reuse, R37 ;  /* 0x0000002502257220 */ /* 0x040fe20000410000 */
[C---:B------:R-:W-:Y:S01]  /*ffb0*/  FMUL.FTZ R40, R2.reuse, R40 ;  /* 0x0000002802287220 */ /* 0x040fe20000410000 */
[C---:B------:R-:W-:Y:S01]  /*ffc0*/  FMUL.FTZ R41, R2.reuse, R41 ;  /* 0x0000002902297220 */ /* 0x040fe20000410000 */
[C---:B------:R-:W-:Y:S03]  /*ffd0*/  FMUL.FTZ R44, R2.reuse, R44 ;  /* 0x0000002c022c7220 */ /* 0x040fe60000410000 */
[----:B------:R-:W-:Y:S01]  /*ffe0*/  MUFU.EX2 R199, R199 ;  /* 0x000000c700c77308 */ /* 0x000fe20000000800 */
[----:B------:R-:W-:Y:S01]  /*fff0*/  FMUL.FTZ R45, R2, R45 ;  /* 0x0000002d022d7220 */ /* 0x000fe20000410000 */
[----:B------:R-:W-:Y:S01]  /*10000*/  FMUL.FTZ R47, R0, R47 ;  /* 0x0000002f002f7220 */ /* 0x000fe20000410000 */
[C---:B------:R-:W-:Y:S01]  /*10010*/  FMUL.FTZ R48, R2.reuse, R48 ;  /* 0x0000003002307220 */ /* 0x040fe20000410000 */
[----:B------:R-:W-:Y:S01]  /*10020*/  FMUL.FTZ R49, R2, R49 ;  /* 0x0000003102317220 */ /* 0x000fe20000410000 */
[C---:B------:R-:W-:Y:S01]  /*10030*/  FMUL.FTZ R50, R0.reuse, R50 ;  /* 0x0000003200327220 */ /* 0x040fe20000410000 */
[----:B------:R-:W-:Y:S01]  /*10040*/  FMUL.FTZ R51, R0, R51 ;  /* 0x0000003300337220 */ /* 0x000fe20000410000 */
[----:B------:R-:W-:Y:S03]  /*10050*/  FMUL.FTZ R52, R2, R52 ;  /* 0x0000003402347220 */ /* 0x000fe60000410000 */
[----:B------:R-:W3:Y:S01]  /*10060*/  MUFU.EX2 R5, R5 ;  /* 0x0000000500057308 */ /* 0x000ee20000000800 */
[----:B--2---:R-:W-:Y:S01]  /*10070*/  F2FP.BF16.F32.PACK_AB R160, R166, R197 ;  /* 0x000000c5a6a0723e */ /* 0x004fe200000010ff */
[----:B------:R-:W-:Y:S01]  /*10080*/  FMUL.FTZ R53, R2, R53 ;  /* 0x0000003502357220 */ /* 0x000fe20000410000 */
[C---:B------:R-:W-:Y:S01]  /*10090*/  FMUL.FTZ R54, R0.reuse, R54 ;  /* 0x0000003600367220 */ /* 0x040fe20000410000 */
[----:B------:R-:W-:Y:S01]  /*100a0*/  FMUL.FTZ R55, R0, R55 ;  /* 0x0000003700377220 */ /* 0x000fe20000410000 */
[C---:B------:R-:W-:Y:S01]  /*100b0*/  FMUL.FTZ R56, R2.reuse, R56 ;  /* 0x0000003802387220 */ /* 0x040fe20000410000 */
[----:B------:R-:W-:Y:S01]  /*100c0*/  FMUL.FTZ R57, R2, R57 ;  /* 0x0000003902397220 */ /* 0x000fe20000410000 */
[C---:B------:R-:W-:Y:S03]  /*100d0*/  FMUL.FTZ R58, R0.reuse, R58 ;  /* 0x0000003a003a7220 */ /* 0x040fe60000410000 */
[----:B------:R-:W-:Y:S01]  /*100e0*/  MUFU.EX2 R6, R6 ;  /* 0x0000000600067308 */ /* 0x000fe20000000800 */
[----:B------:R-:W-:Y:S01]  /*100f0*/  FMUL.FTZ R59, R0, R59 ;  /* 0x0000003b003b7220 */ /* 0x000fe20000410000 */
[C---:B------:R-:W-:Y:S01]  /*10100*/  FMUL.FTZ R60, R2.reuse, R60 ;  /* 0x0000003c023c7220 */ /* 0x040fe20000410000 */
[----:B------:R-:W-:Y:S01]  /*10110*/  FMUL.FTZ R61, R2, R61 ;  /* 0x0000003d023d7220 */ /* 0x000fe20000410000 */
[C---:B------:R-:W-:Y:S01]  /*10120*/  FMUL.FTZ R62, R0.reuse, R62 ;  /* 0x0000003e003e7220 */ /* 0x040fe20000410000 */
[----:B------:R-:W-:Y:S01]  /*10130*/  FMUL.FTZ R63, R0, R63 ;  /* 0x0000003f003f7220 */ /* 0x000fe20000410000 */
[C---:B------:R-:W-:Y:S01]  /*10140*/  FMUL.FTZ R64, R2.reuse, R64 ;  /* 0x0000004002407220 */ /* 0x040fe20000410000 */
[----:B------:R-:W-:Y:S03]  /*10150*/  FMUL.FTZ R65, R2, R65 ;  /* 0x0000004102417220 */ /* 0x000fe60000410000 */
[----:B------:R-:W2:Y:S01]  /*10160*/  MUFU.EX2 R7, R7 ;  /* 0x0000000700077308 */ /* 0x000ea20000000800 */
[----:B---3--:R-:W-:Y:S01]  /*10170*/  F2FP.BF16.F32.PACK_AB R161, R5, R199 ;  /* 0x000000c705a1723e */ /* 0x008fe200000010ff */
[C---:B------:R-:W-:Y:S01]  /*10180*/  FMUL.FTZ R66, R0.reuse, R66 ;  /* 0x0000004200427220 */ /* 0x040fe20000410000 */
[----:B------:R-:W-:Y:S01]  /*10190*/  FMUL.FTZ R67, R0, R67 ;  /* 0x0000004300437220 */ /* 0x000fe20000410000 */
[C---:B------:R-:W-:Y:S01]  /*101a0*/  FMUL.FTZ R68, R2.reuse, R68 ;  /* 0x0000004402447220 */ /* 0x040fe20000410000 */
[----:B------:R-:W-:Y:S01]  /*101b0*/  FMUL.FTZ R69, R2, R69 ;  /* 0x0000004502457220 */ /* 0x000fe20000410000 */
[C---:B------:R-:W-:Y:S01]  /*101c0*/  FMUL.FTZ R70, R0.reuse, R70 ;  /* 0x0000004600467220 */ /* 0x040fe20000410000 */
[----:B------:R-:W-:Y:S03]  /*101d0*/  FMUL.FTZ R71, R0, R71 ;  /* 0x0000004700477220 */ /* 0x000fe60000410000 */
[----:B------:R-:W-:Y:S01]  /*101e0*/  MUFU.EX2 R167, R167 ;  /* 0x000000a700a77308 */ /* 0x000fe20000000800 */
[----:B------:R-:W-:Y:S01]  /*101f0*/  FFMA.FTZ R252, R26, UR4, -R198 ;  /* 0x000000041afc7c23 */ /* 0x000fe200080108c6 */
[C---:B------:R-:W-:Y:S01]  /*10200*/  FMUL.FTZ R72, R2.reuse, R72 ;  /* 0x0000004802487220 */ /* 0x040fe20000410000 */
[----:B------:R-:W-:Y:S01]  /*10210*/  FMUL.FTZ R73, R2, R73 ;  /* 0x0000004902497220 */ /* 0x000fe20000410000 */
[C---:B------:R-:W-:Y:S01]  /*10220*/  FMUL.FTZ R74, R0.reuse, R74 ;  /* 0x0000004a004a7220 */ /* 0x040fe20000410000 */
[----:B------:R-:W-:Y:S01]  /*10230*/  FMUL.FTZ R75, R0, R75 ;  /* 0x0000004b004b7220 */ /* 0x000fe20000410000 */
[C---:B------:R-:W-:Y:S01]  /*10240*/  FMUL.FTZ R76, R2.reuse, R76 ;  /* 0x0000004c024c7220 */ /* 0x040fe20000410000 */
[----:B------:R-:W-:Y:S03]  /*10250*/  FMUL.FTZ R77, R2, R77 ;  /* 0x0000004d024d7220 */ /* 0x000fe60000410000 */
[----:B------:R-:W3:Y:S01]  /*10260*/  MUFU.EX2 R196, R196 ;  /* 0x000000c400c47308 */ /* 0x000ee20000000800 */
[----:B--2---:R-:W-:Y:S01]  /*10270*/  F2FP.BF16.F32.PACK_AB R162, R7, R6 ;  /* 0x0000000607a2723e */ /* 0x004fe200000010ff */
[C---:B------:R-:W-:Y:S01]  /*10280*/  FMUL.FTZ R78, R0.reuse, R78 ;  /* 0x0000004e004e7220 */ /* 0x040fe20000410000 */
[----:B------:R-:W-:Y:S01]  /*10290*/  FMUL.FTZ R79, R0, R79 ;  /* 0x0000004f004f7220 */ /* 0x000fe20000410000 */
        /* <DEDUP_REMOVED lines=12> */
[----:B------:R-:W-:Y:S01]  /*10360*/  FMUL.FTZ R92, R2, R92 ;  /* 0x0000005c025c7220 */ /* 0x000fe20000410000 */
[----:B---3--:R-:W-:Y:S01]  /*10370*/  F2FP.BF16.F32.PACK_AB R163, R196, R167 ;  /* 0x000000a7c4a3723e */ /* 0x008fe200000010ff */
[----:B------:R-:W-:Y:S01]  /*10380*/  FMUL.FTZ R93, R2, R93 ;  /* 0x0000005d025d7220 */ /* 0x000fe20000410000 */
[C---:B------:R-:W-:Y:S01]  /*10390*/  FMUL.FTZ R94, R0.reuse, R94 ;  /* 0x0000005e005e7220 */ /* 0x040fe20000410000 */
[----:B------:R-:W-:Y:S01]  /*103a0*/  FMUL.FTZ R95, R0, R95 ;  /* 0x0000005f005f7220 */ /* 0x000fe20000410000 */
[C---:B------:R-:W-:Y:S01]  /*103b0*/  FMUL.FTZ R96, R2.reuse, R96 ;  /* 0x0000006002607220 */ /* 0x040fe20000410000 */
[----:B------:R-:W-:Y:S01]  /*103c0*/  FMUL.FTZ R97, R2, R97 ;  /* 0x0000006102617220 */ /* 0x000fe20000410000 */
[C---:B------:R-:W-:Y:S01]  /*103d0*/  FMUL.FTZ R98, R0.reuse, R98 ;  /* 0x0000006200627220 */ /* 0x040fe20000410000 */
[C---:B-1----:R-:W-:Y:S01]  /*103e0*/  HMMA.16816.F32.BF16 R8, R160.reuse, R168, R8 ;  /* 0x000000a8a008723c */ /* 0x042fe20000041808 */
[----:B------:R-:W-:Y:S01]  /*103f0*/  MUFU.EX2 R250, R250 ;  /* 0x000000fa00fa7308 */ /* 0x000fe20000000800 */
[----:B------:R-:W-:Y:S03]  /*10400*/  PLOP3.LUT P1, PT, PT, PT, UP2, 0x80, 0x0 ;  /* 0x000000000000781c */ /* 0x000fe60003f2f028 */
[----:B------:R-:W-:Y:S01]  /*10410*/  FMUL.FTZ R99, R0, R99 ;  /* 0x0000006300637220 */ /* 0x000fe20000410000 */
[C---:B------:R-:W-:Y:S01]  /*10420*/  HMMA.16816.F32.BF16 R36, R160.reuse, R170, R36 ;  /* 0x000000aaa024723c */ /* 0x040fe20000041824 */
[----:B------:R-:W1:Y:S04]  /*10430*/  LDSM.16.MT88.4 R168, [R224+0x10000] ;  /* 0x01000000e0a8783b */ /* 0x000e680000004200 */
[----:B------:R-:W-:Y:S01]  /*10440*/  MUFU.EX2 R251, R251 ;  /* 0x000000fb00fb7308 */ /* 0x000fe20000000800 */
[C---:B------:R-:W-:Y:S01]  /*10450*/  FMUL.FTZ R100, R2.reuse, R100 ;  /* 0x0000006402647220 */ /* 0x040fe20000410000 */
[C---:B------:R-:W-:Y:S04]  /*10460*/  HMMA.16816.F32.BF16 R40, R160.reuse, R172, R40 ;  /* 0x000000aca028723c */ /* 0x040fe80000041828 */
[----:B------:R-:W-:Y:S02]  /*10470*/  FMUL.FTZ R101, R2, R101 ;  /* 0x0000006502657220 */ /* 0x000fe40000410000 */
[C---:B------:R-:W-:Y:S01]  /*10480*/  HMMA.16816.F32.BF16 R44, R160.reuse, R174, R44 ;  /* 0x000000aea02c723c */ /* 0x040fe2000004182c */
[----:B------:R-:W2:Y:S01]  /*10490*/  LDSM.16.MT88.4 R172, [R228+0x12000] ;  /* 0x01200000e4ac783b */ /* 0x000ea20000004200 */
[----:B------:R-:W-:Y:S03]  /*104a0*/  MUFU.EX2 R252, R252 ;  /* 0x000000fc00fc7308 */ /* 0x000fe60000000800 */
[C---:B------:R-:W-:Y:S01]  /*104b0*/  FMUL.FTZ R102, R0.reuse, R102 ;  /* 0x0000006600667220 */ /* 0x040fe20000410000 */
[C---:B------:R-:W-:Y:S05]  /*104c0*/  HMMA.16816.F32.BF16 R48, R160.reuse, R176, R48 ;  /* 0x000000b0a030723c */ /* 0x040fea0000041830 */
[----:B------:R-:W-:Y:S01]  /*104d0*/  FMUL.FTZ R103, R0, R103 ;  /* 0x0000006700677220 */ /* 0x000fe20000410000 */
[C---:B------:R-:W-:Y:S01]  /*104e0*/  HMMA.16816.F32.BF16 R52, R160.reuse, R178, R52 ;  /* 0x000000b2a034723c */ /* 0x040fe20000041834 */
[----:B------:R-:W3:Y:S04]  /*104f0*/  LDSM.16.MT88.4 R176, [R226+0x12000] ;  /* 0x01200000e2b0783b */ /* 0x000ee80000004200 */
[C---:B------:R-:W-:Y:S01]  /*10500*/  FMUL.FTZ R104, R2.reuse, R104 ;  /* 0x0000006802687220 */ /* 0x040fe20000410000 */
[----:B------:R-:W-:Y:S01]  /*10510*/  FMUL.FTZ R105, R2, R105 ;  /* 0x0000006902697220 */ /* 0x000fe20000410000 */
[C---:B------:R-:W-:Y:S01]  /*10520*/  FMUL.FTZ R106, R0.reuse, R106 ;  /* 0x0000006a006a7220 */ /* 0x040fe20000410000 */
[----:B------:R-:W-:Y:S03]  /*10530*/  FMUL.FTZ R107, R0, R107 ;  /* 0x0000006b006b7220 */ /* 0x000fe60000410000 */
[C---:B------:R-:W-:Y:S01]  /*10540*/  FMUL.FTZ R108, R2.reuse, R108 ;  /* 0x0000006c026c7220 */ /* 0x040fe20000410000 */
[----:B------:R-:W-:Y:S01]  /*10550*/  FMUL.FTZ R109, R2, R109 ;  /* 0x0000006d026d7220 */ /* 0x000fe20000410000 */
[C---:B------:R-:W-:Y:S01]  /*10560*/  FMUL.FTZ R110, R0.reuse, R110 ;  /* 0x0000006e006e7220 */ /* 0x040fe20000410000 */
[----:B------:R-:W-:Y:S01]  /*10570*/  FMUL.FTZ R111, R0, R111 ;  /* 0x0000006f006f7220 */ /* 0x000fe20000410000 */
[C---:B------:R-:W-:Y:S01]  /*10580*/  FMUL.FTZ R112, R2.reuse, R112 ;  /* 0x0000007002707220 */ /* 0x040fe20000410000 */
[----:B------:R-:W-:Y:S01]  /*10590*/  FMUL.FTZ R113, R2, R113 ;  /* 0x0000007102717220 */ /* 0x000fe20000410000 */
[C---:B-1----:R-:W-:Y:S03]  /*105a0*/  HMMA.16816.F32.BF16 R56, R160.reuse, R168, R56 ;  /* 0x000000a8a038723c */ /* 0x042fe60000041838 */
[C---:B------:R-:W-:Y:S01]  /*105b0*/  FMUL.FTZ R114, R0.reuse, R114 ;  /* 0x0000007200727220 */ /* 0x040fe20000410000 */
[----:B------:R-:W-:Y:S01]  /*105c0*/  FMUL.FTZ R115, R0, R115 ;  /* 0x0000007300737220 */ /* 0x000fe20000410000 */
[C---:B------:R-:W-:Y:S01]  /*105d0*/  FMUL.FTZ R116, R2.reuse, R116 ;  /* 0x0000007402747220 */ /* 0x040fe20000410000 */
[C---:B------:R-:W-:Y:S01]  /*105e0*/  HMMA.16816.F32.BF16 R60, R160.reuse, R170, R60 ;  /* 0x000000aaa03c723c */ /* 0x040fe2000004183c */
[----:B------:R-:W1:Y:S04]  /*105f0*/  LDSM.16.MT88.4 R168, [R225+0x12000] ;  /* 0x01200000e1a8783b */ /* 0x000e680000004200 */
[----:B------:R-:W-:Y:S01]  /*10600*/  FMUL.FTZ R117, R2, R117 ;  /* 0x0000007502757220 */ /* 0x000fe20000410000 */
[C---:B--2---:R-:W-:Y:S05]  /*10610*/  HMMA.16816.F32.BF16 R64, R160.reuse, R172, R64 ;  /* 0x000000aca040723c */ /* 0x044fea0000041840 */
[C---:B------:R-:W-:Y:S01]  /*10620*/  FMUL.FTZ R118, R0.reuse, R118 ;  /* 0x0000007600767220 */ /* 0x040fe20000410000 */
[C---:B------:R-:W-:Y:S01]  /*10630*/  HMMA.16816.F32.BF16 R68, R160.reuse, R174, R68 ;  /* 0x000000aea044723c */ /* 0x040fe20000041844 */
[----:B------:R-:W2:Y:S04]  /*10640*/  LDSM.16.MT88.4 R172, [R224+0x12000] ;  /* 0x01200000e0ac783b */ /* 0x000ea80000004200 */
[----:B------:R-:W-:Y:S01]  /*10650*/  FMUL.FTZ R119, R0, R119 ;  /* 0x0000007700777220 */ /* 0x000fe20000410000 */
[C---:B---3--:R-:W-:Y:S05]  /*10660*/  HMMA.16816.F32.BF16 R72, R160.reuse, R176, R72 ;  /* 0x000000b0a048723c */ /* 0x048fea0000041848 */
[C---:B------:R-:W-:Y:S01]  /*10670*/  FMUL.FTZ R120, R2.reuse, R120 ;  /* 0x0000007802787220 */ /* 0x040fe20000410000 */
[C---:B------:R-:W-:Y:S01]  /*10680*/  HMMA.16816.F32.BF16 R76, R160.reuse, R178, R76 ;  /* 0x000000b2a04c723c */ /* 0x040fe2000004184c */
[----:B------:R-:W3:Y:S04]  /*10690*/  LDSM.16.MT88.4 R176, [R228+0x14000] ;  /* 0x01400000e4b0783b */ /* 0x000ee80000004200 */
[----:B------:R-:W-:Y:S01]  /*106a0*/  FMUL.FTZ R121, R2, R121 ;  /* 0x0000007902797220 */ /* 0x000fe20000410000 */
[C---:B------:R-:W-:Y:S01]  /*106b0*/  FMUL.FTZ R122, R0.reuse, R122 ;  /* 0x0000007a007a7220 */ /* 0x040fe20000410000 */
[----:B------:R-:W-:Y:S01]  /*106c0*/  FMUL.FTZ R123, R0, R123 ;  /* 0x0000007b007b7220 */ /* 0x000fe20000410000 */
[C---:B------:R-:W-:Y:S03]  /*106d0*/  FMUL.FTZ R124, R2.reuse, R124 ;  /* 0x0000007c027c7220 */ /* 0x040fe60000410000 */
[----:B------:R-:W-:Y:S01]  /*106e0*/  FMUL.FTZ R125, R2, R125 ;  /* 0x0000007d027d7220 */ /* 0x000fe20000410000 */
[C---:B------:R-:W-:Y:S01]  /*106f0*/  FMUL.FTZ R126, R0.reuse, R126 ;  /* 0x0000007e007e7220 */ /* 0x040fe20000410000 */
[----:B------:R-:W-:Y:S01]  /*10700*/  FMUL.FTZ R127, R0, R127 ;  /* 0x0000007f007f7220 */ /* 0x000fe20000410000 */
[C---:B------:R-:W-:Y:S01]  /*10710*/  FMUL.FTZ R128, R2.reuse, R128 ;  /* 0x0000008002807220 */ /* 0x040fe20000410000 */
[----:B------:R-:W-:Y:S01]  /*10720*/  FMUL.FTZ R129, R2, R129 ;  /* 0x0000008102817220 */ /* 0x000fe20000410000 */
[C---:B------:R-:W-:Y:S01]  /*10730*/  FMUL.FTZ R130, R0.reuse, R130 ;  /* 0x0000008200827220 */ /* 0x040fe20000410000 */
[C---:B-1----:R-:W-:Y:S03]  /*10740*/  HMMA.16816.F32.BF16 R80, R160.reuse, R168, R80 ;  /* 0x000000a8a050723c */ /* 0x042fe60000041850 */
[----:B------:R-:W-:Y:S01]  /*10750*/  FMUL.FTZ R131, R0, R131 ;  /* 0x0000008300837220 */ /* 0x000fe20000410000 */
[C---:B------:R-:W-:Y:S01]  /*10760*/  FMUL.FTZ R132, R2.reuse, R132 ;  /* 0x0000008402847220 */ /* 0x040fe20000410000 */
[----:B------:R-:W-:Y:S01]  /*10770*/  FMUL.FTZ R133, R2, R133 ;  /* 0x0000008502857220 */ /* 0x000fe20000410000 */
[C---:B------:R-:W-:Y:S01]  /*10780*/  HMMA.16816.F32.BF16 R84, R160.reuse, R170, R84 ;  /* 0x000000aaa054723c */ /* 0x040fe20000041854 */
[----:B------:R-:W1:Y:S04]  /*10790*/  LDSM.16.MT88.4 R168, [R226+0x14000] ;  /* 0x01400000e2a8783b */ /* 0x000e680000004200 */
[C---:B------:R-:W-:Y:S01]  /*107a0*/  FMUL.FTZ R134, R0.reuse, R134 ;  /* 0x0000008600867220 */ /* 0x040fe20000410000 */
[C---:B--2---:R-:W-:Y:S05]  /*107b0*/  HMMA.16816.F32.BF16 R88, R160.reuse, R172, R88 ;  /* 0x000000aca058723c */ /* 0x044fea0000041858 */
[----:B------:R-:W-:Y:S01]  /*107c0*/  FMUL.FTZ R135, R0, R135 ;  /* 0x0000008700877220 */ /* 0x000fe20000410000 */
[C---:B------:R-:W-:Y:S01]  /*107d0*/  HMMA.16816.F32.BF16 R92, R160.reuse, R174, R92 ;  /* 0x000000aea05c723c */ /* 0x040fe2000004185c */
[----:B------:R-:W2:Y:S04]  /*107e0*/  LDSM.16.MT88.4 R172, [R225+0x14000] ;  /* 0x01400000e1ac783b */ /* 0x000ea80000004200 */
[--C-:B------:R-:W-:Y:S01]  /*107f0*/  FFMA.FTZ R201, R12, UR4, -R200.reuse ;  /* 0x000000040cc97c23 */ /* 0x100fe200080108c8 */
[C---:B---3--:R-:W-:Y:S05]  /*10800*/  HMMA.16816.F32.BF16 R96, R160.reuse, R176, R96 ;  /* 0x000000b0a060723c */ /* 0x048fea0000041860 */
[C---:B------:R-:W-:Y:S01]  /*10810*/  FMUL.FTZ R12, R2.reuse, R156 ;  /* 0x0000009c020c7220 */ /* 0x040fe20000410000 */
[C---:B------:R-:W-:Y:S01]  /*10820*/  HMMA.16816.F32.BF16 R100, R160.reuse, R178, R100 ;  /* 0x000000b2a064723c */ /* 0x040fe20000041864 */
[----:B------:R-:W3:Y:S01]  /*10830*/  LDSM.16.MT88.4 R176, [R224+0x14000] ;  /* 0x01400000e0b0783b */ /* 0x000ee20000004200 */
[----:B------:R-:W-:Y:S03]  /*10840*/  MUFU.EX2 R201, R201 ;  /* 0x000000c900c97308 */ /* 0x000fe60000000800 */
[----:B------:R-:W-:Y:S01]  /*10850*/  FFMA.FTZ R202, R13, UR4, -R200 ;  /* 0x000000040dca7c23 */ /* 0x000fe200080108c8 */
[C---:B------:R-:W-:Y:S01]  /*10860*/  FMUL.FTZ R13, R2.reuse, R157 ;  /* 0x0000009d020d7220 */ /* 0x040fe20000410000 */
[C---:B------:R-:W-:Y:S01]  /*10870*/  FMUL.FTZ R136, R2.reuse, R136 ;  /* 0x0000008802887220 */ /* 0x040fe20000410000 */
[----:B------:R-:W-:Y:S03]  /*10880*/  FMUL.FTZ R137, R2, R137 ;  /* 0x0000008902897220 */ /* 0x000fe60000410000 */
[C---:B------:R-:W-:Y:S01]  /*10890*/  FMUL.FTZ R138, R0.reuse, R138 ;  /* 0x0000008a008a7220 */ /* 0x040fe20000410000 */
[----:B------:R-:W-:Y:S01]  /*108a0*/  FMUL.FTZ R139, R0, R139 ;  /* 0x0000008b008b7220 */ /* 0x000fe20000410000 */
[--C-:B------:R-:W-:Y:S01]  /*108b0*/  FFMA.FTZ R203, R14, UR4, -R198.reuse ;  /* 0x000000040ecb7c23 */ /* 0x100fe200080108c6 */
[C---:B------:R-:W-:Y:S01]  /*108c0*/  FMUL.FTZ R14, R0.reuse, R158 ;  /* 0x0000009e000e7220 */ /* 0x040fe20000410000 */
[----:B------:R-:W-:Y:S01]  /*108d0*/  FFMA.FTZ R204, R15, UR4, -R198 ;  /* 0x000000040fcc7c23 */ /* 0x000fe200080108c6 */
[----:B------:R-:W-:Y:S01]  /*108e0*/  FMUL.FTZ R15, R0, R159 ;  /* 0x0000009f000f7220 */ /* 0x000fe20000410000 */
[C---:B-1----:R-:W-:Y:S01]  /*108f0*/  HMMA.16816.F32.BF16 R104, R160.reuse, R168, R104 ;  /* 0x000000a8a068723c */ /* 0x042fe20000041868 */
[----:B------:R-:W-:Y:S01]  /*10900*/  LDSM.16.MT88.4 R156, [R228+0x10800] ;  /* 0x01080000e49c783b */ /* 0x000fe20000004200 */
[----:B------:R-:W1:Y:S01]  /*10910*/  MUFU.EX2 R202, R202 ;  /* 0x000000ca00ca7308 */ /* 0x000e620000000800 */
[C---:B------:R-:W-:Y:S01]  /*10920*/  FMUL.FTZ R140, R2.reuse, R140 ;  /* 0x0000008c028c7220 */ /* 0x040fe20000410000 */
[----:B------:R-:W-:Y:S01]  /*10930*/  FMUL.FTZ R141, R2, R141 ;  /* 0x0000008d028d7220 */ /* 0x000fe20000410000 */
[C---:B------:R-:W-:Y:S01]  /*10940*/  FMUL.FTZ R142, R0.reuse, R142 ;  /* 0x0000008e008e7220 */ /* 0x040fe20000410000 */
[C---:B------:R-:W-:Y:S03]  /*10950*/  HMMA.16816.F32.BF16 R108, R160.reuse, R170, R108 ;  /* 0x000000aaa06c723c */ /* 0x040fe6000004186c */
[----:B------:R-:W4:Y:S03]  /*10960*/  LDSM.16.MT88.4 R168, [R228+0x16000] ;  /* 0x01600000e4a8783b */ /* 0x000f260000004200 */
[----:B------:R-:W-:Y:S01]  /*10970*/  MUFU.EX2 R203, R203 ;  /* 0x000000cb00cb7308 */ /* 0x000fe20000000800 */
[----:B------:R-:W-:Y:S01]  /*10980*/  FMUL.FTZ R143, R0, R143 ;  /* 0x0000008f008f7220 */ /* 0x000fe20000410000 */
[C---:B--2---:R-:W-:Y:S03]  /*10990*/  HMMA.16816.F32.BF16 R112, R160.reuse, R172, R112 ;  /* 0x000000aca070723c */ /* 0x044fe60000041870 */
[--C-:B------:R-:W-:Y:S03]  /*109a0*/  FFMA.FTZ R205, R16, UR4, -R200.reuse ;  /* 0x0000000410cd7c23 */ /* 0x100fe600080108c8 */
[C---:B------:R-:W-:Y:S01]  /*109b0*/  HMMA.16816.F32.BF16 R116, R160.reuse, R174, R116 ;  /* 0x000000aea074723c */ /* 0x040fe20000041874 */
[----:B------:R-:W2:Y:S01]  /*109c0*/  LDSM.16.MT88.4 R172, [R226+0x16000] ;  /* 0x01600000e2ac783b */ /* 0x000ea20000004200 */
[----:B------:R-:W5:Y:S03]  /*109d0*/  MUFU.EX2 R204, R204 ;  /* 0x000000cc00cc7308 */ /* 0x000f660000000800 */
[----:B------:R-:W-:Y:S01]  /*109e0*/  FFMA.FTZ R206, R17, UR4, -R200 ;  /* 0x0000000411ce7c23 */ /* 0x000fe200080108c8 */
[C---:B---3--:R-:W-:Y:S06]  /*109f0*/  HMMA.16816.F32.BF16 R120, R160.reuse, R176, R120 ;  /* 0x000000b0a078723c */ /* 0x048fec0000041878 */
[----:B------:R-:W-:Y:S01]  /*10a00*/  MUFU.EX2 R205, R205 ;  /* 0x000000cd00cd7308 */ /* 0x000fe20000000800 */
[--C-:B------:R-:W-:Y:S01]  /*10a10*/  FFMA.FTZ R207, R18, UR4, -R198.reuse ;  /* 0x0000000412cf7c23 */ /* 0x100fe200080108c6 */
[C---:B------:R-:W-:Y:S01]  /*10a20*/  HMMA.16816.F32.BF16 R124, R160.reuse, R178, R124 ;  /* 0x000000b2a07c723c */ /* 0x040fe2000004187c */
[----:B------:R-:W3:Y:S02]  /*10a30*/  LDSM.16.MT88.4 R176, [R225+0x16000] ;  /* 0x01600000e1b0783b */ /* 0x000ee40000004200 */
[----:B------:R-:W-:Y:S01]  /*10a40*/  FFMA.FTZ R246, R19, UR4, -R198 ;  /* 0x0000000413f67c23 */ /* 0x000fe200080108c6 */
[----:B------:R-:W-:Y:S01]  /*10a50*/  FMUL.FTZ R16, R2, R152 ;  /* 0x0000009802107220 */ /* 0x000fe20000410000 */
[----:B-1----:R-:W-:Y:S01]  /*10a60*/  F2FP.BF16.F32.PACK_AB R152, R202, R201 ;  /* 0x000000c9ca98723e */ /* 0x002fe200000010ff */
[----:B------:R-:W-:Y:S02]  /*10a70*/  FMUL.FTZ R17, R2, R153 ;  /* 0x0000009902117220 */ /* 0x000fe40000410000 */
[----:B------:R-:W1:Y:S03]  /*10a80*/  MUFU.EX2 R206, R206 ;  /* 0x000000ce00ce7308 */ /* 0x000e660000000800 */
[----:B-----5:R-:W-:Y:S01]  /*10a90*/  F2FP.BF16.F32.PACK_AB R153, R204, R203 ;  /* 0x000000cbcc99723e */ /* 0x020fe200000010ff */
[C---:B------:R-:W-:Y:S01]  /*10aa0*/  FMUL.FTZ R18, R0.reuse, R154 ;  /* 0x0000009a00127220 */ /* 0x040fe20000410000 */
[----:B------:R-:W-:Y:S01]  /*10ab0*/  FMUL.FTZ R19, R0, R155 ;  /* 0x0000009b00137220 */ /* 0x000fe20000410000 */
[C---:B------:R-:W-:Y:S01]  /*10ac0*/  FMUL.FTZ R144, R2.reuse, R144 ;  /* 0x0000009002907220 */ /* 0x040fe20000410000 */
[----:B------:R-:W-:Y:S01]  /*10ad0*/  FMUL.FTZ R145, R2, R145 ;  /* 0x0000009102917220 */ /* 0x000fe20000410000 */
[C---:B------:R-:W-:Y:S02]  /*10ae0*/  FMUL.FTZ R146, R0.reuse, R146 ;  /* 0x0000009200927220 */ /* 0x040fe40000410000 */
[----:B------:R-:W-:Y:S01]  /*10af0*/  MUFU.EX2 R207, R207 ;  /* 0x000000cf00cf7308 */ /* 0x000fe20000000800 */
[----:B------:R-:W-:Y:S01]  /*10b00*/  FMUL.FTZ R147, R0, R147 ;  /* 0x0000009300937220 */ /* 0x000fe20000410000 */
[C---:B----4-:R-:W-:Y:S03]  /*10b10*/  HMMA.16816.F32.BF16 R128, R160.reuse, R168, R128 ;  /* 0x000000a8a080723c */ /* 0x050fe60000041880 */
[C---:B------:R-:W-:Y:S01]  /*10b20*/  FMUL.FTZ R148, R2.reuse, R148 ;  /* 0x0000009402947220 */ /* 0x040fe20000410000 */
[----:B------:R-:W-:Y:S01]  /*10b30*/  FMUL.FTZ R149, R2, R149 ;  /* 0x0000009502957220 */ /* 0x000fe20000410000 */
[----:B------:R-:W-:Y:S01]  /*10b40*/  FMUL.FTZ R150, R0, R150 ;  /* 0x0000009600967220 */ /* 0x000fe20000410000 */
[C---:B------:R-:W-:Y:S01]  /*10b50*/  HMMA.16816.F32.BF16 R132, R160.reuse, R170, R132 ;  /* 0x000000aaa084723c */ /* 0x040fe20000041884 */
[----:B------:R-:W4:Y:S01]  /*10b60*/  LDSM.16.MT88.4 R168, [R224+0x16000] ;  /* 0x01600000e0a8783b */ /* 0x000f220000004200 */
[----:B------:R-:W5:Y:S03]  /*10b70*/  MUFU.EX2 R246, R246 ;  /* 0x000000f600f67308 */ /* 0x000f660000000800 */
[----:B-1----:R-:W-:Y:S01]  /*10b80*/  F2FP.BF16.F32.PACK_AB R154, R206, R205 ;  /* 0x000000cdce9a723e */ /* 0x002fe200000010ff */
[C---:B--2---:R-:W-:Y:S05]  /*10b90*/  HMMA.16816.F32.BF16 R136, R160.reuse, R172, R136 ;  /* 0x000000aca088723c */ /* 0x044fea0000041888 */
[----:B------:R-:W-:Y:S01]  /*10ba0*/  FMUL.FTZ R151, R0, R151 ;  /* 0x0000009700977220 */ /* 0x000fe20000410000 */
[C---:B------:R-:W-:Y:S01]  /*10bb0*/  HMMA.16816.F32.BF16 R12, R160.reuse, R174, R12 ;  /* 0x000000aea00c723c */ /* 0x040fe2000004180c */
[----:B------:R-:W1:Y:S04]  /*10bc0*/  LDSM.16.MT88.4 R172, [R226+0x10800] ;  /* 0x01080000e2ac783b */ /* 0x000e680000004200 */
[----:B------:R-:W-:Y:S01]  /*10bd0*/  FFMA.FTZ R197, R2, R247, R197 ;  /* 0x000000f702c57223 */ /* 0x000fe200000100c5 */
[C---:B---3--:R-:W-:Y:S05]  /*10be0*/  HMMA.16816.F32.BF16 R140, R160.reuse, R176, R140 ;  /* 0x000000b0a08c723c */ /* 0x048fea000004188c */
[----:B-----5:R-:W-:Y:S01]  /*10bf0*/  F2FP.BF16.F32.PACK_AB R155, R246, R207 ;  /* 0x000000cff69b723e */ /* 0x020fe200000010ff */
[C---:B------:R-:W-:Y:S01]  /*10c00*/  HMMA.16816.F32.BF16 R16, R160.reuse, R178, R16 ;  /* 0x000000b2a010723c */ /* 0x040fe20000041810 */
[----:B------:R-:W2:Y:S04]  /*10c10*/  LDSM.16.MT88.4 R176, [R224+0x10800] ;  /* 0x01080000e0b0783b */ /* 0x000ea80000004200 */
[----:B------:R-:W-:Y:S01]  /*10c20*/  MOV R165, R164 ;  /* 0x000000a400a57202 */ /* 0x000fe20000000f00 */
[----:B------:R-:W-:Y:S01]  /*10c30*/  FFMA.FTZ R199, R0, R245, R199 ;  /* 0x000000f500c77223 */ /* 0x000fe200000100c7 */
[----:B------:R-:W-:Y:S04]  /*10c40*/  FADD.FTZ R197, R166, R197 ;  /* 0x000000c5a6c57221 */ /* 0x000fe80000010000 */
[----:B------:R-:W-:Y:S01]  /*10c50*/  FADD.FTZ R0, R5, R199 ;  /* 0x000000c705007221 */ /* 0x000fe20000010000 */
[----:B------:R-:W-:Y:S03]  /*10c60*/  FADD.FTZ R6, R6, R197 ;  /* 0x000000c506067221 */ /* 0x000fe60000010000 */
[----:B------:R-:W-:Y:S01]  /*10c70*/  FADD.FTZ R167, R167, R0 ;  /* 0x00000000a7a77221 */ /* 0x000fe20000010000 */
[----:B------:R-:W-:Y:S01]  /*10c80*/  FADD.FTZ R6, R7, R6 ;  /* 0x0000000607067221 */ /* 0x000fe20000010000 */
[C---:B----4-:R-:W-:Y:S03]  /*10c90*/  HMMA.16816.F32.BF16 R144, R160.reuse, R168, R144 ;  /* 0x000000a8a090723c */ /* 0x050fe60000041890 */
[----:B------:R-:W-:Y:S01]  /*10ca0*/  FADD.FTZ R196, R196, R167 ;  /* 0x000000a7c4c47221 */ /* 0x000fe20000010000 */
[----:B------:R-:W-:Y:S01]  /*10cb0*/  FADD.FTZ R201, R201, R6 ;  /* 0x00000006c9c97221 */ /* 0x000fe20000010000 */
[----:B------:R-:W-:Y:S01]  /*10cc0*/  MOV R0, R3 ;  /* 0x0000000300007202 */ /* 0x000fe20000000f00 */
[----:B------:R-:W-:Y:S01]  /*10cd0*/  HMMA.16816.F32.BF16 R148, R160, R170, R148 ;  /* 0x000000aaa094723c */ /* 0x000fe20000041894 */
[----:B------:R-:W3:Y:S04]  /*10ce0*/  LDSM.16.MT88.4 R160, [R224+0x12800] ;  /* 0x01280000e0a0783b */ /* 0x000ee80000004200 */
[----:B------:R-:W-:Y:S01]  /*10cf0*/  FADD.FTZ R203, R203, R196 ;  /* 0x000000c4cbcb7221 */ /* 0x000fe20000010000 */
[C---:B------:R-:W-:Y:S03]  /*10d00*/  HMMA.16816.F32.BF16 R8, R152.reuse, R156, R8 ;  /* 0x0000009c9808723c */ /* 0x040fe60000041808 */
[----:B------:R-:W4:Y:S02]  /*10d10*/  LDSM.16.MT88.4 R168, [R228+0x14800] ;  /* 0x01480000e4a8783b */ /* 0x000f240000004200 */
[----:B------:R-:W-:Y:S01]  /*10d20*/  FADD.FTZ R202, R202, R201 ;  /* 0x000000c9caca7221 */ /* 0x000fe20000010000 */
[C---:B------:R-:W-:Y:S05]  /*10d30*/  HMMA.16816.F32.BF16 R36, R152.reuse, R158, R36 ;  /* 0x0000009e9824723c */ /* 0x040fea0000041824 */
[----:B------:R-:W5:Y:S01]  /*10d40*/  LDSM.16.MT88.4 R156, [R226+0x14800] ;  /* 0x01480000e29c783b */ /* 0x000f620000004200 */
[C---:B-1----:R-:W-:Y:S05]  /*10d50*/  HMMA.16816.F32.BF16 R40, R152.reuse, R172, R40 ;  /* 0x000000ac9828723c */ /* 0x042fea0000041828 */
[----:B------:R-:W-:Y:S01]  /*10d60*/  FADD.FTZ R204, R204, R203 ;  /* 0x000000cbcccc7221 */ /* 0x000fe20000010000 */
[C---:B------:R-:W-:Y:S01]  /*10d70*/  HMMA.16816.F32.BF16 R44, R152.reuse, R174, R44 ;  /* 0x000000ae982c723c */ /* 0x040fe2000004182c */
[----:B------:R-:W1:Y:S04]  /*10d80*/  LDSM.16.MT88.4 R172, [R225+0x14800] ;  /* 0x01480000e1ac783b */ /* 0x000e680000004200 */
[----:B------:R-:W-:Y:S01]  /*10d90*/  FADD.FTZ R205, R205, R202 ;  /* 0x000000cacdcd7221 */ /* 0x000fe20000010000 */
[C---:B------:R-:W-:Y:S05]  /*10da0*/  HMMA.16816.F32.BF16 R48, R152.reuse, R180, R48 ;  /* 0x000000b49830723c */ /* 0x040fea0000041830 */
[----:B------:R-:W-:Y:S01]  /*10db0*/  FADD.FTZ R207, R207, R204 ;  /* 0x000000cccfcf7221 */ /* 0x000fe20000010000 */
[C---:B------:R-:W-:Y:S01]  /*10dc0*/  HMMA.16816.F32.BF16 R52, R152.reuse, R182, R52 ;  /* 0x000000b69834723c */ /* 0x040fe20000041834 */
[----:B------:R-:W-:Y:S04]  /*10dd0*/  LDSM.16.MT88.4 R180, [R228+0x13000] ;  /* 0x01300000e4b4783b */ /* 0x000fe80000004200 */
[----:B------:R-:W-:Y:S01]  /*10de0*/  FADD.FTZ R205, R206, R205 ;  /* 0x000000cdcecd7221 */ /* 0x000fe20000010000 */
[C---:B--2---:R-:W-:Y:S05]  /*10df0*/  HMMA.16816.F32.BF16 R56, R152.reuse, R176, R56 ;  /* 0x000000b09838723c */ /* 0x044fea0000041838 */
[----:B------:R-:W-:Y:S01]  /*10e00*/  FADD.FTZ R207, R246, R207 ;  /* 0x000000cff6cf7221 */ /* 0x000fe20000010000 */
        /* <DEDUP_REMOVED lines=8> */
[C---:B------:R-:W-:Y:S06]  /*10e90*/  HMMA.16816.F32.BF16 R80, R152.reuse, R192, R80 ;  /* 0x000000c09850723c */ /* 0x040fec0000041850 */
[C---:B------:R-:W-:Y:S05]  /*10ea0*/  HMMA.16816.F32.BF16 R84, R152.reuse, R194, R84 ;  /* 0x000000c29854723c */ /* 0x040fea0000041854 */
[--C-:B------:R-:W-:Y:S01]  /*10eb0*/  FFMA.FTZ R192, R20, UR4, -R200.reuse ;  /* 0x0000000414c07c23 */ /* 0x100fe200080108c8 */
[C---:B---3--:R-:W-:Y:S05]  /*10ec0*/  HMMA.16816.F32.BF16 R88, R152.reuse, R160, R88 ;  /* 0x000000a09858723c */ /* 0x048fea0000041858 */
[----:B------:R-:W-:Y:S01]  /*10ed0*/  FFMA.FTZ R193, R21, UR4, -R200 ;  /* 0x0000000415c17c23 */ /* 0x000fe200080108c8 */
[C---:B------:R-:W-:Y:S01]  /*10ee0*/  HMMA.16816.F32.BF16 R92, R152.reuse, R162, R92 ;  /* 0x000000a2985c723c */ /* 0x040fe2000004185c */
[----:B------:R-:W3:Y:S01]  /*10ef0*/  LDSM.16.MT88.4 R160, [R228+0x16800] ;  /* 0x01680000e4a0783b */ /* 0x000ee20000004200 */
[----:B------:R-:W-:Y:S03]  /*10f00*/  MUFU.EX2 R192, R192 ;  /* 0x000000c000c07308 */ /* 0x000fe60000000800 */
[--C-:B------:R-:W-:Y:S01]  /*10f10*/  FFMA.FTZ R194, R22, UR4, -R198.reuse ;  /* 0x0000000416c27c23 */ /* 0x100fe200080108c6 */
[C---:B----4-:R-:W-:Y:S06]  /*10f20*/  HMMA.16816.F32.BF16 R96, R152.reuse, R168, R96 ;  /* 0x000000a89860723c */ /* 0x050fec0000041860 */
[----:B------:R-:W4:Y:S01]  /*10f30*/  MUFU.EX2 R193, R193 ;  /* 0x000000c100c17308 */ /* 0x000f220000000800 */
[----:B------:R-:W-:Y:S01]  /*10f40*/  F2FP.BF16.F32.PACK_AB R22, R251, R250 ;  /* 0x000000fafb16723e */ /* 0x000fe200000010ff */
[C---:B------:R-:W-:Y:S01]  /*10f50*/  HMMA.16816.F32.BF16 R100, R152.reuse, R170, R100 ;  /* 0x000000aa9864723c */ /* 0x040fe20000041864 */
[----:B------:R-:W3:Y:S02]  /*10f60*/  LDSM.16.MT88.4 R168, [R226+0x16800] ;  /* 0x01680000e2a8783b */ /* 0x000ee40000004200 */
[--C-:B------:R-:W-:Y:S03]  /*10f70*/  FFMA.FTZ R195, R23, UR4, -R198.reuse ;  /* 0x0000000417c37c23 */ /* 0x100fe600080108c6 */
[C---:B-----5:R-:W-:Y:S02]  /*10f80*/  HMMA.16816.F32.BF16 R104, R152.reuse, R156, R104 ;  /* 0x0000009c9868723c */ /* 0x060fe40000041868 */
[----:B------:R-:W-:Y:S03]  /*10f90*/  MUFU.EX2 R194, R194 ;  /* 0x000000c200c27308 */ /* 0x000fe60000000800 */
[----:B------:R-:W-:Y:S01]  /*10fa0*/  FFMA.FTZ R23, R27, UR4, -R198 ;  /* 0x000000041b177c23 */ /* 0x000fe200080108c6 */
[C---:B------:R-:W-:Y:S01]  /*10fb0*/  HMMA.16816.F32.BF16 R108, R152.reuse, R158, R108 ;  /* 0x0000009e986c723c */ /* 0x040fe2000004186c */
[----:B------:R-:W5:Y:S05]  /*10fc0*/  LDSM.16.MT88.4 R156, [R225+0x16800] ;  /* 0x01680000e19c783b */ /* 0x000f6a0000004200 */
[----:B------:R-:W2:Y:S01]  /*10fd0*/  MUFU.EX2 R195, R195 ;  /* 0x000000c300c37308 */ /* 0x000ea20000000800 */
[----:B----4-:R-:W-:Y:S01]  /*10fe0*/  F2FP.BF16.F32.PACK_AB R20, R193, R192 ;  /* 0x000000c0c114723e */ /* 0x010fe200000010ff */
[C---:B-1----:R-:W-:Y:S01]  /*10ff0*/  HMMA.16816.F32.BF16 R112, R152.reuse, R172, R112 ;  /* 0x000000ac9870723c */ /* 0x042fe20000041870 */
[----:B------:R-:W-:Y:S07]  /*11000*/  LDSM.16.MT88.4 R24, [R224+0x11000] ;  /* 0x01100000e018783b */ /* 0x000fee0000004200 */
[----:B------:R-:W1:Y:S01]  /*11010*/  MUFU.EX2 R4, R23 ;  /* 0x0000001700047308 */ /* 0x000e620000000800 */
[C---:B------:R-:W-:Y:S01]  /*11020*/  HMMA.16816.F32.BF16 R116, R152.reuse, R174, R116 ;  /* 0x000000ae9874723c */ /* 0x040fe20000041874 */
[----:B------:R-:W4:Y:S05]  /*11030*/  LDSM.16.MT88.4 R172, [R224+0x16800] ;  /* 0x01680000e0ac783b */ /* 0x000f2a0000004200 */
[C---:B--2---:R-:W-:Y:S05]  /*11040*/  HMMA.16816.F32.BF16 R120, R152.reuse, R176, R120 ;  /* 0x000000b09878723c */ /* 0x044fea0000041878 */
[----:B------:R-:W-:Y:S01]  /*11050*/  F2FP.BF16.F32.PACK_AB R21, R195, R194 ;  /* 0x000000c2c315723e */ /* 0x000fe200000010ff */
[C---:B------:R-:W-:Y:S01]  /*11060*/  HMMA.16816.F32.BF16 R124, R152.reuse, R178, R124 ;  /* 0x000000b2987c723c */ /* 0x040fe2000004187c */
[----:B------:R-:W-:Y:S04]  /*11070*/  LDSM.16.MT88.4 R176, [R226+0x11000] ;  /* 0x01100000e2b0783b */ /* 0x000fe80000004200 */
[----:B-1----:R-:W-:Y:S01]  /*11080*/  F2FP.BF16.F32.PACK_AB R23, R4, R252 ;  /* 0x000000fc0417723e */ /* 0x002fe200000010ff */
[C---:B---3--:R-:W-:Y:S05]  /*11090*/  HMMA.16816.F32.BF16 R128, R152.reuse, R160, R128 ;  /* 0x000000a09880723c */ /* 0x048fea0000041880 */
[----:B------:R-:W-:Y:S01]  /*110a0*/  FADD.FTZ R192, R192, R205 ;  /* 0x000000cdc0c07221 */ /* 0x000fe20000010000 */
[C---:B------:R-:W-:Y:S01]  /*110b0*/  HMMA.16816.F32.BF16 R132, R152.reuse, R162, R132 ;  /* 0x000000a29884723c */ /* 0x040fe20000041884 */
[----:B------:R-:W1:Y:S04]  /*110c0*/  LDSM.16.MT88.4 R160, [R228+0x11000] ;  /* 0x01100000e4a0783b */ /* 0x000e680000004200 */
[----:B------:R-:W-:Y:S01]  /*110d0*/  FADD.FTZ R194, R194, R207 ;  /* 0x000000cfc2c27221 */ /* 0x000fe20000010000 */
[C---:B------:R-:W-:Y:S05]  /*110e0*/  HMMA.16816.F32.BF16 R136, R152.reuse, R168, R136 ;  /* 0x000000a89888723c */ /* 0x040fea0000041888 */
[----:B------:R-:W-:Y:S01]  /*110f0*/  FADD.FTZ R193, R193, R192 ;  /* 0x000000c0c1c17221 */ /* 0x000fe20000010000 */
[C---:B------:R-:W-:Y:S01]  /*11100*/  HMMA.16816.F32.BF16 R12, R152.reuse, R170, R12 ;  /* 0x000000aa980c723c */ /* 0x040fe2000004180c */
[----:B------:R-:W2:Y:S04]  /*11110*/  LDSM.16.MT88.4 R168, [R225+0x11000] ;  /* 0x01100000e1a8783b */ /* 0x000ea80000004200 */
[----:B------:R-:W-:Y:S01]  /*11120*/  FADD.FTZ R195, R195, R194 ;  /* 0x000000c2c3c37221 */ /* 0x000fe20000010000 */
[C---:B-----5:R-:W-:Y:S05]  /*11130*/  HMMA.16816.F32.BF16 R140, R152.reuse, R156, R140 ;  /* 0x0000009c988c723c */ /* 0x060fea000004188c */
[----:B------:R-:W-:Y:S01]  /*11140*/  FADD.FTZ R250, R250, R193 ;  /* 0x000000c1fafa7221 */ /* 0x000fe20000010000 */
[C---:B------:R-:W-:Y:S01]  /*11150*/  HMMA.16816.F32.BF16 R16, R152.reuse, R158, R16 ;  /* 0x0000009e9810723c */ /* 0x040fe20000041810 */
[----:B------:R-:W3:Y:S04]  /*11160*/  LDSM.16.MT88.4 R156, [R225+0x13000] ;  /* 0x01300000e19c783b */ /* 0x000ee80000004200 */
[----:B------:R-:W-:Y:S01]  /*11170*/  FADD.FTZ R195, R252, R195 ;  /* 0x000000c3fcc37221 */ /* 0x000fe20000010000 */
[C---:B----4-:R-:W-:Y:S05]  /*11180*/  HMMA.16816.F32.BF16 R144, R152.reuse, R172, R144 ;  /* 0x000000ac9890723c */ /* 0x050fea0000041890 */
[----:B------:R-:W-:Y:S01]  /*11190*/  FADD.FTZ R251, R251, R250 ;  /* 0x000000fafbfb7221 */ /* 0x000fe20000010000 */
[----:B------:R-:W-:Y:S01]  /*111a0*/  HMMA.16816.F32.BF16 R148, R152, R174, R148 ;  /* 0x000000ae9894723c */ /* 0x000fe20000041894 */
[----:B------:R-:W4:Y:S04]  /*111b0*/  LDSM.16.MT88.4 R152, [R228+0x15000] ;  /* 0x01500000e498783b */ /* 0x000f280000004200 */
[----:B------:R-:W-:Y:S01]  /*111c0*/  FADD.FTZ R195, R4, R195 ;  /* 0x000000c304c37221 */ /* 0x000fe20000010000 */
[C---:B-1----:R-:W-:Y:S03]  /*111d0*/  HMMA.16816.F32.BF16 R8, R20.reuse, R160, R8 ;  /* 0x000000a01408723c */ /* 0x042fe60000041808 */
[----:B------:R-:W1:Y:S03]  /*111e0*/  LDSM.16.MT88.4 R172, [R226+0x15000] ;  /* 0x01500000e2ac783b */ /* 0x000e660000004200 */
[C---:B------:R-:W-:Y:S05]  /*111f0*/  HMMA.16816.F32.BF16 R36, R20.reuse, R162, R36 ;  /* 0x000000a21424723c */ /* 0x040fea0000041824 */
[----:B------:R-:W5:Y:S01]  /*11200*/  LDSM.16.MT88.4 R160, [R225+0x15000] ;  /* 0x01500000e1a0783b */ /* 0x000f620000004200 */
[C---:B------:R-:W-:Y:S06]  /*11210*/  HMMA.16816.F32.BF16 R40, R20.reuse, R176, R40 ;  /* 0x000000b01428723c */ /* 0x040fec0000041828 */
[C---:B------:R-:W-:Y:S01]  /*11220*/  HMMA.16816.F32.BF16 R44, R20.reuse, R178, R44 ;  /* 0x000000b2142c723c */ /* 0x040fe2000004182c */
[----:B------:R-:W-:Y:S05]  /*11230*/  LDSM.16.MT88.4 R176, [R226+0x11800] ;  /* 0x01180000e2b0783b */ /* 0x000fea0000004200 */
[C---:B--2---:R-:W-:Y:S06]  /*11240*/  HMMA.16816.F32.BF16 R48, R20.reuse, R168, R48 ;  /* 0x000000a81430723c */ /* 0x044fec0000041830 */
[C---:B------:R-:W-:Y:S01]  /*11250*/  HMMA.16816.F32.BF16 R52, R20.reuse, R170, R52 ;  /* 0x000000aa1434723c */ /* 0x040fe20000041834 */
[----:B------:R-:W-:Y:S05]  /*11260*/  LDSM.16.MT88.4 R168, [R225+0x17000] ;  /* 0x01700000e1a8783b */ /* 0x000fea0000004200 */
[C---:B------:R-:W-:Y:S06]  /*11270*/  HMMA.16816.F32.BF16 R56, R20.reuse, R24, R56 ;  /* 0x000000181438723c */ /* 0x040fec0000041838 */
[C---:B------:R-:W-:Y:S01]  /*11280*/  HMMA.16816.F32.BF16 R60, R20.reuse, R26, R60 ;  /* 0x0000001a143c723c */ /* 0x040fe2000004183c */
[----:B------:R-:W2:Y:S05]  /*11290*/  LDSM.16.MT88.4 R24, [R224+0x15000] ;  /* 0x01500000e018783b */ /* 0x000eaa0000004200 */
[C---:B------:R-:W-:Y:S06]  /*112a0*/  HMMA.16816.F32.BF16 R64, R20.reuse, R180, R64 ;  /* 0x000000b41440723c */ /* 0x040fec0000041840 */
[C---:B------:R-:W-:Y:S05]  /*112b0*/  HMMA.16816.F32.BF16 R68, R20.reuse, R182, R68 ;  /* 0x000000b61444723c */ /* 0x040fea0000041844 */
[--C-:B------:R-:W-:Y:S01]  /*112c0*/  FFMA.FTZ R180, R28, UR4, -R200.reuse ;  /* 0x000000041cb47c23 */ /* 0x100fe200080108c8 */
[C---:B------:R-:W-:Y:S05]  /*112d0*/  HMMA.16816.F32.BF16 R72, R20.reuse, R184, R72 ;  /* 0x000000b81448723c */ /* 0x040fea0000041848 */
[----:B------:R-:W-:Y:S01]  /*112e0*/  FFMA.FTZ R181, R29, UR4, -R200 ;  /* 0x000000041db57c23 */ /* 0x000fe200080108c8 */
[C---:B------:R-:W-:Y:S01]  /*112f0*/  HMMA.16816.F32.BF16 R76, R20.reuse, R186, R76 ;  /* 0x000000ba144c723c */ /* 0x040fe2000004184c */
[----:B------:R-:W-:Y:S04]  /*11300*/  MUFU.EX2 R180, R180 ;  /* 0x000000b400b47308 */ /* 0x000fe80000000800 */
[--C-:B------:R-:W-:Y:S01]  /*11310*/  FFMA.FTZ R182, R30, UR4, -R198.reuse ;  /* 0x000000041eb67c23 */ /* 0x100fe200080108c6 */
[C---:B---3--:R-:W-:Y:S05]  /*11320*/  HMMA.16816.F32.BF16 R80, R20.reuse, R156, R80 ;  /* 0x0000009c1450723c */ /* 0x048fea0000041850 */
[----:B------:R-:W3:Y:S01]  /*11330*/  MUFU.EX2 R181, R181 ;  /* 0x000000b500b57308 */ /* 0x000ee20000000800 */
[----:B------:R-:W-:Y:S01]  /*11340*/  FFMA.FTZ R183, R31, UR4, -R198 ;  /* 0x000000041fb77c23 */ /* 0x000fe200080108c6 */
[C---:B------:R-:W-:Y:S01]  /*11350*/  HMMA.16816.F32.BF16 R84, R20.reuse, R158, R84 ;  /* 0x0000009e1454723c */ /* 0x040fe20000041854 */
[----:B------:R-:W-:Y:S03]  /*11360*/  LDSM.16.MT88.4 R156, [R226+0x17000] ;  /* 0x01700000e29c783b */ /* 0x000fe60000004200 */
[----:B------:R-:W-:Y:S02]  /*11370*/  FFMA.FTZ R184, R32, UR4, -R200 ;  /* 0x0000000420b87c23 */ /* 0x000fe400080108c8 */
[C---:B------:R-:W-:Y:S02]  /*11380*/  HMMA.16816.F32.BF16 R88, R20.reuse, R188, R88 ;  /* 0x000000bc1458723c */ /* 0x040fe40000041858 */
[----:B------:R-:W-:Y:S01]  /*11390*/  MUFU.EX2 R182, R182 ;  /* 0x000000b600b67308 */ /* 0x000fe20000000800 */
[----:B------:R-:W-:Y:S02]  /*113a0*/  LDSM.16.MT88.4 R28, [R224+0x17000] ;  /* 0x01700000e01c783b */ /* 0x000fe40000004200 */
[----:B------:R-:W-:Y:S01]  /*113b0*/  FFMA.FTZ R186, R34, UR4, -R198 ;  /* 0x0000000422ba7c23 */ /* 0x000fe200080108c6 */
[C---:B------:R-:W-:Y:S06]  /*113c0*/  HMMA.16816.F32.BF16 R92, R20.reuse, R190, R92 ;  /* 0x000000be145c723c */ /* 0x040fec000004185c */
[----:B------:R-:W3:Y:S01]  /*113d0*/  MUFU.EX2 R183, R183 ;  /* 0x000000b700b77308 */ /* 0x000ee20000000800 */
[----:B------:R-:W-:Y:S01]  /*113e0*/  FFMA.FTZ R200, R33, UR4, -R200 ;  /* 0x0000000421c87c23 */ /* 0x000fe200080108c8 */
[C---:B----4-:R-:W-:Y:S03]  /*113f0*/  HMMA.16816.F32.BF16 R96, R20.reuse, R152, R96 ;  /* 0x000000981460723c */ /* 0x050fe60000041860 */
[----:B------:R-:W-:Y:S03]  /*11400*/  FFMA.FTZ R198, R35, UR4, -R198 ;  /* 0x0000000423c67c23 */ /* 0x000fe600080108c6 */
[C---:B------:R-:W-:Y:S01]  /*11410*/  HMMA.16816.F32.BF16 R100, R20.reuse, R154, R100 ;  /* 0x0000009a1464723c */ /* 0x040fe20000041864 */
[----:B------:R-:W4:Y:S01]  /*11420*/  LDSM.16.MT88.4 R152, [R228+0x17000] ;  /* 0x01700000e498783b */ /* 0x000f220000004200 */
[----:B------:R-:W-:Y:S04]  /*11430*/  MUFU.EX2 R184, R184 ;  /* 0x000000b800b87308 */ /* 0x000fe80000000800 */
[C---:B-1----:R-:W-:Y:S03]  /*11440*/  HMMA.16816.F32.BF16 R104, R20.reuse, R172, R104 ;  /* 0x000000ac1468723c */ /* 0x042fe60000041868 */
[----:B------:R-:W-:Y:S03]  /*11450*/  LDSM.16.MT88.4 R32, [R225+0x11800] ;  /* 0x01180000e120783b */ /* 0x000fe60000004200 */
[----:B------:R-:W1:Y:S01]  /*11460*/  MUFU.EX2 R185, R200 ;  /* 0x000000c800b97308 */ /* 0x000e620000000800 */
[C---:B------:R-:W-:Y:S04]  /*11470*/  HMMA.16816.F32.BF16 R108, R20.reuse, R174, R108 ;  /* 0x000000ae146c723c */ /* 0x040fe8000004186c */
[----:B------:R-:W1:Y:S02]  /*11480*/  LDSM.16.MT88.4 R172, [R228+0x11800] ;  /* 0x01180000e4ac783b */ /* 0x000e640000004200 */
[C---:B-----5:R-:W-:Y:S03]  /*11490*/  HMMA.16816.F32.BF16 R112, R20.reuse, R160, R112 ;  /* 0x000000a01470723c */ /* 0x060fe60000041870 */
[----:B------:R-:W-:Y:S03]  /*114a0*/  MUFU.EX2 R186, R186 ;  /* 0x000000ba00ba7308 */ /* 0x000fe60000000800 */
[C---:B------:R-:W-:Y:S07]  /*114b0*/  HMMA.16816.F32.BF16 R116, R20.reuse, R162, R116 ;  /* 0x000000a21474723c */ /* 0x040fee0000041874 */
[----:B------:R-:W5:Y:S01]  /*114c0*/  MUFU.EX2 R187, R198 ;  /* 0x000000c600bb7308 */ /* 0x000f620000000800 */
[C---:B--2---:R-:W-:Y:S06]  /*114d0*/  HMMA.16816.F32.BF16 R120, R20.reuse, R24, R120 ;  /* 0x000000181478723c */ /* 0x044fec0000041878 */
[C---:B------:R-:W-:Y:S05]  /*114e0*/  HMMA.16816.F32.BF16 R124, R20.reuse, R26, R124 ;  /* 0x0000001a147c723c */ /* 0x040fea000004187c */
[----:B---3--:R-:W-:Y:S01]  /*114f0*/  F2FP.BF16.F32.PACK_AB R24, R181, R180 ;  /* 0x000000b4b518723e */ /* 0x008fe200000010ff */
[C---:B----4-:R-:W-:Y:S05]  /*11500*/  HMMA.16816.F32.BF16 R128, R20.reuse, R152, R128 ;  /* 0x000000981480723c */ /* 0x050fea0000041880 */
[----:B------:R-:W-:Y:S01]  /*11510*/  F2FP.BF16.F32.PACK_AB R25, R183, R182 ;  /* 0x000000b6b719723e */ /* 0x000fe200000010ff */
[C---:B------:R-:W-:Y:S01]  /*11520*/  HMMA.16816.F32.BF16 R132, R20.reuse, R154, R132 ;  /* 0x0000009a1484723c */ /* 0x040fe20000041884 */
[----:B------:R-:W2:Y:S04]  /*11530*/  LDSM.16.MT88.4 R152, [R224+0x11800] ;  /* 0x01180000e098783b */ /* 0x000ea80000004200 */
[----:B-1----:R-:W-:Y:S01]  /*11540*/  F2FP.BF16.F32.PACK_AB R26, R185, R184 ;  /* 0x000000b8b91a723e */ /* 0x002fe200000010ff */
[C---:B------:R-:W-:Y:S05]  /*11550*/  HMMA.16816.F32.BF16 R136, R20.reuse, R156, R136 ;  /* 0x0000009c1488723c */ /* 0x040fea0000041888 */
[----:B-----5:R-:W-:Y:S01]  /*11560*/  F2FP.BF16.F32.PACK_AB R27, R187, R186 ;  /* 0x000000babb1b723e */ /* 0x020fe200000010ff */
        /* <DEDUP_REMOVED lines=8> */
[C---:B------:R-:W-:Y:S05]  /*115f0*/  HMMA.16816.F32.BF16 R144, R20.reuse, R28, R144 ;  /* 0x0000001c1490723c */ /* 0x040fea0000041890 */
[----:B------:R-:W-:Y:S01]  /*11600*/  FADD.FTZ R183, R183, R182 ;  /* 0x000000b6b7b77221 */ /* 0x000fe20000010000 */
        /* <DEDUP_REMOVED lines=8> */
[C---:B------:R-:W-:Y:S05]  /*11690*/  HMMA.16816.F32.BF16 R40, R24.reuse, R176, R40 ;  /* 0x000000b01828723c */ /* 0x040fea0000041828 */
[----:B------:R-:W-:Y:S01]  /*116a0*/  FADD.FTZ R247, R185, R184 ;  /* 0x000000b8b9f77221 */ /* 0x000fe20000010000 */
[C---:B------:R-:W-:Y:S01]  /*116b0*/  HMMA.16816.F32.BF16 R44, R24.reuse, R178, R44 ;  /* 0x000000b2182c723c */ /* 0x040fe2000004182c */
[----:B------:R-:W5:Y:S04]  /*116c0*/  LDSM.16.MT88.4 R172, [R226+0x15800] ;  /* 0x01580000e2ac783b */ /* 0x000f680000004200 */
[----:B------:R-:W-:Y:S01]  /*116d0*/  FADD.FTZ R245, R187, R186 ;  /* 0x000000babbf57221 */ /* 0x000fe20000010000 */
[C---:B------:R-:W-:Y:S03]  /*116e0*/  HMMA.16816.F32.BF16 R48, R24.reuse, R32, R48 ;  /* 0x000000201830723c */ /* 0x040fe60000041830 */
[----:B------:R-:W5:Y:S03]  /*116f0*/  LDSM.16.MT88.4 R176, [R225+0x15800] ;  /* 0x01580000e1b0783b */ /* 0x000f660000004200 */
[C---:B------:R-:W-:Y:S05]  /*11700*/  HMMA.16816.F32.BF16 R52, R24.reuse, R34, R52 ;  /* 0x000000221834723c */ /* 0x040fea0000041834 */
[----:B------:R-:W5:Y:S01]  /*11710*/  LDSM.16.MT88.4 R32, [R224+0x15800] ;  /* 0x01580000e020783b */ /* 0x000f620000004200 */
        /* <DEDUP_REMOVED lines=8> */
[----:B------:R-:W-:Y:S05]  /*117a0*/  LDSM.16.MT88.4 R20, [R224+0x17800] ;  /* 0x01780000e014783b */ /* 0x000fea0000004200 */
[C---:B----4-:R-:W-:Y:S06]  /*117b0*/  HMMA.16816.F32.BF16 R80, R24.reuse, R28, R80 ;  /* 0x0000001c1850723c */ /* 0x050fec0000041850 */
[C---:B------:R-:W-:Y:S06]  /*117c0*/  HMMA.16816.F32.BF16 R84, R24.reuse, R30, R84 ;  /* 0x0000001e1854723c */ /* 0x040fec0000041854 */
[C---:B-----5:R-:W-:Y:S06]  /*117d0*/  HMMA.16816.F32.BF16 R88, R24.reuse, R8, R88 ;  /* 0x000000081858723c */ /* 0x060fec0000041858 */
[C---:B------:R-:W-:Y:S01]  /*117e0*/  HMMA.16816.F32.BF16 R92, R24.reuse, R10, R92 ;  /* 0x0000000a185c723c */ /* 0x040fe2000004185c */
[----:B------:R-:W3:Y:S05]  /*117f0*/  LDSM.16.MT88.4 R8, [R225+0x17800] ;  /* 0x01780000e108783b */ /* 0x000eea0000004200 */
[C---:B------:R-:W-:Y:S06]  /*11800*/  HMMA.16816.F32.BF16 R96, R24.reuse, R168, R96 ;  /* 0x000000a81860723c */ /* 0x040fec0000041860 */
[C---:B------:R-:W-:Y:S06]  /*11810*/  HMMA.16816.F32.BF16 R100, R24.reuse, R170, R100 ;  /* 0x000000aa1864723c */ /* 0x040fec0000041864 */
[C---:B------:R-:W-:Y:S06]  /*11820*/  HMMA.16816.F32.BF16 R104, R24.reuse, R172, R104 ;  /* 0x000000ac1868723c */ /* 0x040fec0000041868 */
[C---:B------:R-:W-:Y:S06]  /*11830*/  HMMA.16816.F32.BF16 R108, R24.reuse, R174, R108 ;  /* 0x000000ae186c723c */ /* 0x040fec000004186c */
[C---:B------:R-:W-:Y:S06]  /*11840*/  HMMA.16816.F32.BF16 R112, R24.reuse, R176, R112 ;  /* 0x000000b01870723c */ /* 0x040fec0000041870 */
[C---:B------:R-:W-:Y:S06]  /*11850*/  HMMA.16816.F32.BF16 R116, R24.reuse, R178, R116 ;  /* 0x000000b21874723c */ /* 0x040fec0000041874 */
[C---:B------:R-:W-:Y:S06]  /*11860*/  HMMA.16816.F32.BF16 R120, R24.reuse, R32, R120 ;  /* 0x000000201878723c */ /* 0x040fec0000041878 */
[C---:B------:R-:W-:Y:S06]  /*11870*/  HMMA.16816.F32.BF16 R124, R24.reuse, R34, R124 ;  /* 0x00000022187c723c */ /* 0x040fec000004187c */
[C---:B--2---:R-:W-:Y:S06]  /*11880*/  HMMA.16816.F32.BF16 R128, R24.reuse, R152, R128 ;  /* 0x000000981880723c */ /* 0x044fec0000041880 */
[C---:B------:R-:W-:Y:S06]  /*11890*/  HMMA.16816.F32.BF16 R132, R24.reuse, R154, R132 ;  /* 0x0000009a1884723c */ /* 0x040fec0000041884 */
[C---:B-1----:R-:W-:Y:S06]  /*118a0*/  HMMA.16816.F32.BF16 R136, R24.reuse, R156, R136 ;  /* 0x0000009c1888723c */ /* 0x042fec0000041888 */
[C---:B------:R-:W-:Y:S06]  /*118b0*/  HMMA.16816.F32.BF16 R156, R24.reuse, R158, R12 ;  /* 0x0000009e189c723c */ /* 0x040fec000004180c */
[C---:B---3--:R-:W-:Y:S06]  /*118c0*/  HMMA.16816.F32.BF16 R140, R24.reuse, R8, R140 ;  /* 0x00000008188c723c */ /* 0x048fec000004188c */
[C---:B------:R-:W-:Y:S06]  /*118d0*/  HMMA.16816.F32.BF16 R152, R24.reuse, R10, R16 ;  /* 0x0000000a1898723c */ /* 0x040fec0000041810 */
[C---:B------:R-:W-:Y:S06]  /*118e0*/  HMMA.16816.F32.BF16 R144, R24.reuse, R20, R144 ;  /* 0x000000141890723c */ /* 0x040fec0000041890 */
[----:B------:R-:W-:Y:S01]  /*118f0*/  HMMA.16816.F32.BF16 R148, R24, R22, R148 ;  /* 0x000000161894723c */ /* 0x000fe20000041894 */
[----:B------:R-:W-:Y:S11]  /*11900*/  @!UPT UIADD3 URZ, URZ, URZ, URZ ;  /* 0x0000003f3f3ff290 */ /* 0x000ff6000fffe03f */
[----:B------:R-:W-:Y:S01]  /*11910*/  @!UPT UIADD3 URZ, URZ, URZ, URZ ;  /* 0x0000003f3f3ff290 */ /* 0x000fe2000fffe03f */
[----:B------:R-:W-:Y:S11]  /*11920*/  @P1 BRA `(.L_x_766) ;  /* 0xffffffb800d01947 */ /* 0x000ff6000383ffff */
.L_x_762:
[----:B------:R-:W1:Y:S01]  /*11930*/  SHFL.BFLY PT, R2, R247, 0x2, 0x1f ;  /* 0x0c401f00f7027f89 */ /* 0x000e6200000e0000 */
[----:B------:R-:W-:Y:S01]  /*11940*/  MOV R4, 0x3f800000 ;  /* 0x3f80000000047802 */ /* 0x000fe20000000f00 */
[----:B------:R-:W2:Y:S01]  /*11950*/  S2UR UR4, SR_CgaCtaId ;  /* 0x00000000000479c3 */ /* 0x000ea20000008800 */
[----:B------:R-:W-:Y:S01]  /*11960*/  MOV R5, 0x3f800000 ;  /* 0x3f80000000057802 */ /* 0x000fe20000000f00 */
[----:B------:R-:W3:Y:S01]  /*11970*/  SHFL.BFLY PT, R0, R245, 0x2, 0x1f ;  /* 0x0c401f00f5007f89 */ /* 0x000ee200000e0000 */
[----:B------:R-:W-:Y:S01]  /*11980*/  UMOV UR5, 0x400 ;  /* 0x0000040000057882 */ /* 0x000fe20000000000 */
[----:B------:R-:W-:Y:S01]  /*11990*/  UISETP.NE.AND UP0, UPT, UR17, -0x1, UPT ;  /* 0xffffffff1100788c */ /* 0x000fe2000bf05270 */
[----:B------:R-:W-:Y:S01]  /*119a0*/  ULDC.U8 UR6, c[0x0][0x3d8] ;  /* 0x0000f60000067ab9 */ /* 0x000fe20000000000 */
[----:B-1----:R-:W-:Y:S01]  /*119b0*/  FADD.FTZ R9, R2, R247 ;  /* 0x000000f702097221 */ /* 0x002fe20000010000 */
[----:B--2---:R-:W-:Y:S01]  /*119c0*/  ULEA UR4, UR4, UR5, 0x18 ;  /* 0x0000000504047291 */ /* 0x004fe2000f8ec03f */
[----:B---3--:R-:W-:-:S03]  /*119d0*/  FADD.FTZ R7, R0, R245 ;  /* 0x000000f500077221 */ /* 0x008fc60000010000 */
[----:B------:R-:W1:Y:S04]  /*119e0*/  SHFL.BFLY PT, R2, R9, 0x1, 0x1f ;  /* 0x0c201f0009027f89 */ /* 0x000e6800000e0000 */
[----:B------:R-:W2:Y:S01]  /*119f0*/  SHFL.BFLY PT, R0, R7, 0x1, 0x1f ;  /* 0x0c201f0007007f89 */ /* 0x000ea200000e0000 */
[----:B-1----:R-:W-:Y:S01]  /*11a00*/  FADD.FTZ R2, R9, R2 ;  /* 0x0000000209027221 */ /* 0x002fe20000010000 */
[----:B--2---:R-:W-:-:S04]  /*11a10*/  FADD.FTZ R0, R7, R0 ;  /* 0x0000000007007221 */ /* 0x004fc80000010000 */
[----:B------:R-:W-:Y:S02]  /*11a20*/  FSETP.NE.FTZ.AND P4, PT, R2, RZ, PT ;  /* 0x000000ff0200720b */ /* 0x000fe40003f95000 */
[----:B------:R-:W-:-:S11]  /*11a30*/  FSETP.NE.FTZ.AND P3, PT, R0, RZ, PT ;  /* 0x000000ff0000720b */ /* 0x000fd60003f75000 */
[----:B------:R-:W1:Y:S08]  /*11a40*/  @P4 MUFU.RCP R4, R2 ;  /* 0x0000000200044308 */ /* 0x000e700000001000 */
[----:B------:R-:W2:Y:S08]  /*11a50*/  @P3 MUFU.RCP R5, R0 ;  /* 0x0000000000053308 */ /* 0x000eb00000001000 */
[----:B------:R-:W-:Y:S01]  /*11a60*/  @P4 MUFU.LG2 R2, R2 ;  /* 0x0000000200024308 */ /* 0x000fe20000000c00 */
[C---:B-1----:R-:W-:Y:S01]  /*11a70*/  FMUL.FTZ R160, R4.reuse, R160 ;  /* 0x000000a004a07220 */ /* 0x042fe20000410000 */
[C---:B------:R-:W-:Y:S01]  /*11a80*/  FMUL.FTZ R161, R4.reuse, R161 ;  /* 0x000000a104a17220 */ /* 0x040fe20000410000 */
        /* <DEDUP_REMOVED lines=61> */
[----:B------:R-:W-:Y:S01]  /*11e60*/  FMUL.FTZ R149, R4, R149 ;  /* 0x0000009504957220 */ /* 0x000fe20000410000 */
[C---:B--2---:R-:W-:Y:S01]  /*11e70*/  FMUL.FTZ R163, R5.reuse, R163 ;  /* 0x000000a305a37220 */ /* 0x044fe20000410000 */
[----:B------:R-:W1:Y:S01]  /*11e80*/  S2R R4, SR_TID.X ;  /* 0x0000000000047919 */ /* 0x000e620000002100 */
        /* <DEDUP_REMOVED lines=31> */
[----:B-1----:R-:W-:Y:S01]  /*12080*/  SHF.R.S32.HI R7, RZ, 0x1f, R4 ;  /* 0x0000001fff077819 */ /* 0x002fe20000011404 */
[C---:B------:R-:W-:Y:S01]  /*12090*/  FMUL.FTZ R99, R5.reuse, R99 ;  /* 0x0000006305637220 */ /* 0x040fe20000410000 */
[C---:B------:R-:W-:Y:S01]  /*120a0*/  FMUL.FTZ R98, R5.reuse, R98 ;  /* 0x0000006205627220 */ /* 0x040fe20000410000 */
[----:B------:R-:W-:Y:S01]  /*120b0*/  FMUL.FTZ R103, R5, R103 ;  /* 0x0000006705677220 */ /* 0x000fe20000410000 */
[----:B------:R-:W-:Y:S01]  /*120c0*/  LEA.HI R6, R7, R4, RZ, 0x2 ;  /* 0x0000000407067211 */ /* 0x000fe200078f10ff */
[C---:B------:R-:W-:Y:S01]  /*120d0*/  FMUL.FTZ R102, R5.reuse, R102 ;  /* 0x0000006605667220 */ /* 0x040fe20000410000 */
[C---:B------:R-:W-:Y:S01]  /*120e0*/  FMUL.FTZ R107, R5.reuse, R107 ;  /* 0x0000006b056b7220 */ /* 0x040fe20000410000 */
[C---:B------:R-:W-:Y:S01]  /*120f0*/  FMUL.FTZ R106, R5.reuse, R106 ;  /* 0x0000006a056a7220 */ /* 0x040fe20000410000 */
[--C-:B------:R-:W-:Y:S01]  /*12100*/  SHF.R.S32.HI R9, RZ, 0x2, R6.reuse ;  /* 0x00000002ff097819 */ /* 0x100fe20000011406 */
[C---:B------:R-:W-:Y:S01]  /*12110*/  FMUL.FTZ R111, R5.reuse, R111 ;  /* 0x0000006f056f7220 */ /* 0x040fe20000410000 */
[----:B------:R-:W-:Y:S01]  /*12120*/  SHF.R.S32.HI R8, RZ, 0x1f, R6 ;  /* 0x0000001fff087819 */ /* 0x000fe20000011406 */
[C---:B------:R-:W-:Y:S01]  /*12130*/  FMUL.FTZ R110, R5.reuse, R110 ;  /* 0x0000006e056e7220 */ /* 0x040fe20000410000 */
[C---:B------:R-:W-:Y:S01]  /*12140*/  FMUL.FTZ R115, R5.reuse, R115 ;  /* 0x0000007305737220 */ /* 0x040fe20000410000 */
[C---:B------:R-:W-:Y:S01]  /*12150*/  FMUL.FTZ R114, R5.reuse, R114 ;  /* 0x0000007205727220 */ /* 0x040fe20000410000 */
[----:B------:R-:W-:Y:S01]  /*12160*/  LEA.HI R8, R8, R9, RZ, 0x3 ;  /* 0x0000000908087211 */ /* 0x000fe200078f18ff */
[C---:B------:R-:W-:Y:S01]  /*12170*/  FMUL.FTZ R119, R5.reuse, R119 ;  /* 0x0000007705777220 */ /* 0x040fe20000410000 */
[C---:B------:R-:W-:Y:S01]  /*12180*/  FMUL.FTZ R118, R5.reuse, R118 ;  /* 0x0000007605767220 */ /* 0x040fe20000410000 */
[C---:B------:R-:W-:Y:S01]  /*12190*/  FMUL.FTZ R123, R5.reuse, R123 ;  /* 0x0000007b057b7220 */ /* 0x040fe20000410000 */
[----:B------:R-:W-:Y:S01]  /*121a0*/  LOP3.LUT R8, R8, 0xfffffff8, RZ, 0xc0, !PT ;  /* 0xfffffff808087812 */ /* 0x000fe200078ec0ff */
[C---:B------:R-:W-:Y:S01]  /*121b0*/  FMUL.FTZ R122, R5.reuse, R122 ;  /* 0x0000007a057a7220 */ /* 0x040fe20000410000 */
[C---:B------:R-:W-:Y:S01]  /*121c0*/  FMUL.FTZ R127, R5.reuse, R127 ;  /* 0x0000007f057f7220 */ /* 0x040fe20000410000 */
[----:B------:R-:W-:Y:S01]  /*121d0*/  FMUL.FTZ R126, R5, R126 ;  /* 0x0000007e057e7220 */ /* 0x000fe20000410000 */
[----:B------:R-:W-:Y:S01]  /*121e0*/  IADD3 R8, R9, -R8, RZ ;  /* 0x8000000809087210 */ /* 0x000fe20007ffe0ff */
        /* <DEDUP_REMOVED lines=16> */
[----:B------:R-:W-:Y:S01]  /*122f0*/  LEA.HI R5, R7, R4, RZ, 0x5 ;  /* 0x0000000407057211 */ /* 0x000fe200078f28ff */
[----:B------:R-:W1:Y:S01]  /*12300*/  @P3 MUFU.LG2 R0, R0 ;  /* 0x0000000000003308 */ /* 0x000e620000000c00 */
[----:B------:R-:W-:-:S02]  /*12310*/  LOP3.LUT R9, R6, 0x3ffffffc, RZ, 0xc0, !PT ;  /* 0x3ffffffc06097812 */ /* 0x000fc400078ec0ff */
[----:B------:R-:W-:Y:S02]  /*12320*/  SHF.L.U32 R10, R8, 0x6, RZ ;  /* 0x00000006080a7819 */ /* 0x000fe400000006ff */
[----:B------:R-:W-:Y:S02]  /*12330*/  SHF.R.S32.HI R6, RZ, 0x5, R5 ;  /* 0x00000005ff067819 */ /* 0x000fe40000011405 */
[----:B------:R-:W-:Y:S02]  /*12340*/  IADD3 R9, -R9, R4, RZ ;  /* 0x0000000409097210 */ /* 0x000fe40007ffe1ff */
[----:B------:R-:W-:Y:S02]  /*12350*/  LOP3.LUT R10, R10, 0x1c0, RZ, 0xc0, !PT ;  /* 0x000001c00a0a7812 */ /* 0x000fe400078ec0ff */
[----:B------:R-:W-:Y:S02]  /*12360*/  LOP3.LUT R11, R8, 0x1, RZ, 0xc0, !PT ;  /* 0x00000001080b7812 */ /* 0x000fe400078ec0ff */
[----:B------:R-:W-:-:S02]  /*12370*/  LEA R9, R6, R9, 0x9 ;  /* 0x0000000906097211 */ /* 0x000fc400078e48ff */
[----:B------:R-:W-:Y:S02]  /*12380*/  LEA.HI R10, R10, R10, RZ, 0x1d ;  /* 0x0000000a0a0a7211 */ /* 0x000fe400078fe8ff */
[----:B------:R-:W-:Y:S01]  /*12390*/  ISETP.NE.U32.AND P0, PT, R11, 0x1, PT ;  /* 0x000000010b00780c */ /* 0x000fe20003f05070 */
[----:B-1----:R-:W-:Y:S01]  /*123a0*/  @P3 FMUL.FTZ R0, R0, 0.69314718246459960938 ;  /* 0x3f31721800003820 */ /* 0x002fe20000410000 */
[----:B------:R-:W-:Y:S02]  /*123b0*/  LEA R9, R9, R10, 0x1 ;  /* 0x0000000a09097211 */ /* 0x000fe400078e08ff */
[----:B------:R-:W-:Y:S02]  /*123c0*/  R2P PR, R8, 0x6 ;  /* 0x0000000608007804 */ /* 0x000fe40000000000 */
[----:B------:R-:W-:Y:S01]  /*123d0*/  LEA R9, R9, UR4, 0x1 ;  /* 0x0000000409097c11 */ /* 0x000fe2000f8e08ff */
[----:B------:R-:W-:Y:S01]  /*123e0*/  @UP0 ULDC.64 UR4, c[0x0][0x298] ;  /* 0x0000a60000040ab9 */ /* 0x000fe20000000a00 */
[----:B------:R-:W-:Y:S01]  /*123f0*/  MOV R8, 0x20 ;  /* 0x0000002000087802 */ /* 0x000fe20000000f00 */
[----:B------:R-:W-:Y:S01]  /*12400*/  @UP0 UIMAD.WIDE.U32 UR8, UR17, UR4, URZ ;  /* 0x00000004110802a5 */ /* 0x000fe2000f8e003f */
[----:B------:R-:W-:-:S02]  /*12410*/  MOV R10, 0x40 ;  /* 0x00000040000a7802 */ /* 0x000fc40000000f00 */
[C---:B------:R-:W-:Y:S01]  /*12420*/  IADD3 R11, R9.reuse, -0x10, RZ ;  /* 0xfffffff0090b7810 */ /* 0x040fe20007ffe0ff */
[----:B------:R-:W-:Y:S01]  /*12430*/  @UP0 UIMAD UR7, UR17, UR5, UR9 ;  /* 0x00000005110702a4 */ /* 0x000fe2000f8e0209 */
[----:B------:R-:W-:Y:S02]  /*12440*/  SEL R8, R8, 0xffffffe0, !P1 ;  /* 0xffffffe008087807 */ /* 0x000fe40004800000 */
[----:B------:R-:W-:Y:S02]  /*12450*/  @P0 IADD3 R11, R9, 0x10, RZ ;  /* 0x00000010090b0810 */ /* 0x000fe40007ffe0ff */
[----:B------:R-:W-:Y:S02]  /*12460*/  F2FP.BF16.F32.PACK_AB R160, R161, R160 ;  /* 0x000000a0a1a0723e */ /* 0x000fe400000010ff */
[----:B------:R-:W-:Y:S02]  /*12470*/  F2FP.BF16.F32.PACK_AB R162, R163, R162 ;  /* 0x000000a2a3a2723e */ /* 0x000fe400000010ff */
[----:B------:R-:W-:Y:S01]  /*12480*/  SEL R10, R10, 0xffffffc0, !P2 ;  /* 0xffffffc00a0a7807 */ /* 0x000fe20005000000 */
[----:B------:R-:W-:Y:S01]  /*12490*/  STS [R9], R160 ;  /* 0x000000a009007388 */ /* 0x000fe20000000800 */
[----:B------:R-:W-:-:S02]  /*124a0*/  F2FP.BF16.F32.PACK_AB R36, R37, R36 ;  /* 0x000000242524723e */ /* 0x000fc400000010ff */
[----:B------:R-:W-:Y:S01]  /*124b0*/  F2FP.BF16.F32.PACK_AB R38, R39, R38 ;  /* 0x000000262726723e */ /* 0x000fe200000010ff */
[----:B------:R-:W-:Y:S01]  /*124c0*/  STS [R9+0x400], R162 ;  /* 0x000400a209007388 */ /* 0x000fe20000000800 */
[----:B------:R-:W-:Y:S02]  /*124d0*/  F2FP.BF16.F32.PACK_AB R40, R41, R40 ;  /* 0x000000282928723e */ /* 0x000fe400000010ff */
[----:B------:R-:W-:Y:S01]  /*124e0*/  F2FP.BF16.F32.PACK_AB R42, R43, R42 ;  /* 0x0000002a2b2a723e */ /* 0x000fe200000010ff */
[----:B------:R-:W-:Y:S01]  /*124f0*/  STS [R11], R36 ;  /* 0x000000240b007388 */ /* 0x000fe20000000800 */
[----:B------:R-:W-:Y:S02]  /*12500*/  IADD3 R13, R9, R8, RZ ;  /* 0x00000008090d7210 */ /* 0x000fe40007ffe0ff */
[----:B------:R-:W-:Y:S01]  /*12510*/  F2FP.BF16.F32.PACK_AB R44, R45, R44 ;  /* 0x0000002c2d2c723e */ /* 0x000fe200000010ff */
[----:B------:R-:W-:Y:S01]  /*12520*/  STS [R11+0x400], R38 ;  /* 0x000400260b007388 */ /* 0x000fe20000000800 */
[----:B------:R-:W-:-:S02]  /*12530*/  F2FP.BF16.F32.PACK_AB R46, R47, R46 ;  /* 0x0000002e2f2e723e */ /* 0x000fc400000010ff */
[----:B------:R-:W-:Y:S01]  /*12540*/  IADD3 R15, R8, R11, RZ ;  /* 0x0000000b080f7210 */ /* 0x000fe20007ffe0ff */
[----:B------:R-:W-:Y:S01]  /*12550*/  STS [R13], R40 ;  /* 0x000000280d007388 */ /* 0x000fe20000000800 */
[----:B------:R-:W-:Y:S02]  /*12560*/  F2FP.BF16.F32.PACK_AB R48, R49, R48 ;  /* 0x000000303130723e */ /* 0x000fe400000010ff */
[----:B------:R-:W-:Y:S01]  /*12570*/  F2FP.BF16.F32.PACK_AB R50, R51, R50 ;  /* 0x000000323332723e */ /* 0x000fe200000010ff */
[----:B------:R-:W-:Y:S01]  /*12580*/  STS [R13+0x400], R42 ;  /* 0x0004002a0d007388 */ /* 0x000fe20000000800 */
[----:B------:R-:W-:Y:S02]  /*12590*/  IADD3 R17, R9, R10, RZ ;  /* 0x0000000a09117210 */ /* 0x000fe40007ffe0ff */
[----:B------:R-:W-:Y:S01]  /*125a0*/  F2FP.BF16.F32.PACK_AB R52, R53, R52 ;  /* 0x000000343534723e */ /* 0x000fe200000010ff */
[----:B------:R-:W-:Y:S01]  /*125b0*/  STS [R15], R44 ;  /* 0x0000002c0f007388 */ /* 0x000fe20000000800 */
[----:B------:R-:W-:-:S02]  /*125c0*/  F2FP.BF16.F32.PACK_AB R54, R55, R54 ;  /* 0x000000363736723e */ /* 0x000fc400000010ff */
[----:B------:R-:W-:Y:S01]  /*125d0*/  IADD3 R19, R10, R11, RZ ;  /* 0x0000000b0a137210 */ /* 0x000fe20007ffe0ff */
        /* <DEDUP_REMOVED lines=10> */
[----:B------:R-:W-:Y:S01]  /*12680*/  F2FP.BF16.F32.PACK_AB R64, R65, R64 ;  /* 0x000000404140723e */ /* 0x000fe200000010ff */
[----:B------:R-:W1:Y:S01]  /*12690*/  @P3 LDC R10, c[0x0][0x2e8] ;  /* 0x0000ba00ff0a3b82 */ /* 0x000e620000000800 */
[----:B------:R-:W-:Y:S01]  /*126a0*/  F2FP.BF16.F32.PACK_AB R66, R67, R66 ;  /* 0x000000424342723e */ /* 0x000fe200000010ff */
[----:B------:R-:W-:Y:S01]  /*126b0*/  STS [R19+0x400], R54 ;  /* 0x0004003613007388 */ /* 0x000fe20000000800 */
[----:B------:R-:W-:Y:S02]  /*126c0*/  F2FP.BF16.F32.PACK_AB R68, R69, R68 ;  /* 0x000000444544723e */ /* 0x000fe400000010ff */
[----:B------:R-:W-:Y:S01]  /*126d0*/  F2FP.BF16.F32.PACK_AB R70, R71, R70 ;  /* 0x000000464746723e */ /* 0x000fe200000010ff */
[----:B------:R-:W-:Y:S01]  /*126e0*/  STS [R21], R56 ;  /* 0x0000003815007388 */ /* 0x000fe20000000800 */
[----:B------:R-:W-:-:S02]  /*126f0*/  F2FP.BF16.F32.PACK_AB R72, R73, R72 ;  /* 0x000000484948723e */ /* 0x000fc400000010ff */
[----:B------:R-:W-:Y:S01]  /*12700*/  F2FP.BF16.F32.PACK_AB R74, R75, R74 ;  /* 0x0000004a4b4a723e */ /* 0x000fe200000010ff */
[----:B------:R-:W-:Y:S01]  /*12710*/  STS [R21+0x400], R58 ;  /* 0x0004003a15007388 */ /* 0x000fe20000000800 */
[----:B------:R-:W-:Y:S02]  /*12720*/  F2FP.BF16.F32.PACK_AB R76, R77, R76 ;  /* 0x0000004c4d4c723e */ /* 0x000fe400000010ff */
[----:B------:R-:W-:Y:S01]  /*12730*/  F2FP.BF16.F32.PACK_AB R78, R79, R78 ;  /* 0x0000004e4f4e723e */ /* 0x000fe200000010ff */
[----:B------:R-:W-:Y:S01]  /*12740*/  STS [R23], R60 ;  /* 0x0000003c17007388 */ /* 0x000fe20000000800 */
[----:B------:R-:W-:Y:S02]  /*12750*/  F2FP.BF16.F32.PACK_AB R80, R81, R80 ;  /* 0x000000505150723e */ /* 0x000fe400000010ff */
[----:B------:R-:W-:Y:S01]  /*12760*/  F2FP.BF16.F32.PACK_AB R82, R83, R82 ;  /* 0x000000525352723e */ /* 0x000fe200000010ff */
[----:B------:R-:W-:Y:S01]  /*12770*/  STS [R23+0x400], R62 ;  /* 0x0004003e17007388 */ /* 0x000fe20000000800 */
[----:B------:R-:W-:-:S02]  /*12780*/  F2FP.BF16.F32.PACK_AB R84, R85, R84 ;  /* 0x000000545554723e */ /* 0x000fc400000010ff */
[----:B------:R-:W-:Y:S01]  /*12790*/  F2FP.BF16.F32.PACK_AB R86, R87, R86 ;  /* 0x000000565756723e */ /* 0x000fe200000010ff */
[----:B------:R-:W-:Y:S01]  /*127a0*/  STS [R9+0x2000], R64 ;  /* 0x0020004009007388 */ /* 0x000fe20000000800 */
[----:B------:R-:W-:Y:S02]  /*127b0*/  F2FP.BF16.F32.PACK_AB R88, R89, R88 ;  /* 0x000000585958723e */ /* 0x000fe400000010ff */
[----:B------:R-:W-:Y:S01]  /*127c0*/  F2FP.BF16.F32.PACK_AB R90, R91, R90 ;  /* 0x0000005a5b5a723e */ /* 0x000fe200000010ff */
[----:B------:R-:W-:Y:S01]  /*127d0*/  STS [R9+0x2400], R66 ;  /* 0x0024004209007388 */ /* 0x000fe20000000800 */
        /* <DEDUP_REMOVED lines=51> */
[----:B------:R-:W-:Y:S02]  /*12b10*/  PLOP3.LUT P0, PT, PT, PT, UP0, 0x80, 0x0 ;  /* 0x000000000000781c */ /* 0x000fe40003f0f008 */
[----:B------:R-:W-:Y:S01]  /*12b20*/  ISETP.NE.AND P1, PT, RZ, UR6, PT ;  /* 0x00000006ff007c0c */ /* 0x000fe2000bf25270 */
[----:B------:R-:W-:Y:S01]  /*12b30*/  STS [R11+0x4400], R102 ;  /* 0x004400660b007388 */ /* 0x000fe20000000800 */
[----:B------:R-:W-:-:S03]  /*12b40*/  MOV R8, 0x7f800000 ;  /* 0x7f80000000087802 */ /* 0x000fc60000000f00 */
[----:B------:R-:W-:Y:S04]  /*12b50*/  STS [R13+0x4000], R104 ;  /* 0x004000680d007388 */ /* 0x000fe80000000800 */
        /* <DEDUP_REMOVED lines=12> */
[----:B------:R2:W-:Y:S04]  /*12c20*/  STS [R9+0x6400], R130 ;  /* 0x0064008209007388 */ /* 0x0005e80000000800 */
[----:B------:R-:W-:Y:S04]  /*12c30*/  STS [R11+0x6000], R132 ;  /* 0x006000840b007388 */ /* 0x000fe80000000800 */
[----:B------:R3:W-:Y:S04]  /*12c40*/  STS [R11+0x6400], R134 ;  /* 0x006400860b007388 */ /* 0x0007e80000000800 */
[----:B------:R-:W-:Y:S04]  /*12c50*/  STS [R13+0x6000], R136 ;  /* 0x006000880d007388 */ /* 0x000fe80000000800 */
[----:B------:R4:W-:Y:S04]  /*12c60*/  STS [R13+0x6400], R138 ;  /* 0x0064008a0d007388 */ /* 0x0009e80000000800 */
[----:B------:R1:W-:Y:S04]  /*12c70*/  STS [R15+0x6000], R156 ;  /* 0x0060009c0f007388 */ /* 0x0003e80000000800 */
[----:B------:R1:W-:Y:S01]  /*12c80*/  STS [R15+0x6400], R158 ;  /* 0x0064009e0f007388 */ /* 0x0003e20000000800 */
[----:B--2---:R-:W-:-:S03]  /*12c90*/  MOV R9, 0x7f800000 ;  /* 0x7f80000000097802 */ /* 0x004fc60000000f00 */
[----:B------:R2:W-:Y:S04]  /*12ca0*/  STS [R17+0x6000], R140 ;  /* 0x0060008c11007388 */ /* 0x0005e80000000800 */
[----:B------:R2:W-:Y:S01]  /*12cb0*/  STS [R17+0x6400], R142 ;  /* 0x0064008e11007388 */ /* 0x0005e20000000800 */
[----:B---3--:R-:W3:Y:S03]  /*12cc0*/  @P4 LDC R11, c[0x0][0x2e8] ;  /* 0x0000ba00ff0b4b82 */ /* 0x008ee60000000800 */
[----:B------:R2:W-:Y:S04]  /*12cd0*/  STS [R19+0x6000], R152 ;  /* 0x0060009813007388 */ /* 0x0005e80000000800 */
[----:B------:R2:W-:Y:S01]  /*12ce0*/  STS [R19+0x6400], R154 ;  /* 0x0064009a13007388 */ /* 0x0005e20000000800 */
[----:B----4-:R-:W-:-:S03]  /*12cf0*/  @P4 FMUL.FTZ R13, R2, 0.69314718246459960938 ;  /* 0x3f317218020d4820 */ /* 0x010fc60000410000 */
[----:B------:R2:W-:Y:S04]  /*12d00*/  STS [R21+0x6000], R144 ;  /* 0x0060009015007388 */ /* 0x0005e80000000800 */
[----:B------:R2:W-:Y:S04]  /*12d10*/  STS [R21+0x6400], R146 ;  /* 0x0064009215007388 */ /* 0x0005e80000000800 */
[----:B------:R2:W-:Y:S04]  /*12d20*/  STS [R23+0x6000], R148 ;  /* 0x0060009417007388 */ /* 0x0005e80000000800 */
[----:B------:R2:W-:Y:S01]  /*12d30*/  STS [R23+0x6400], R150 ;  /* 0x0064009617007388 */ /* 0x0005e20000000800 */
[----:B-1----:R-:W-:Y:S05]  /*12d40*/  @P0 BRA `(.L_x_767) ;  /* 0x00000000001c0947 */ /* 0x002fea0003800000 */
[----:B------:R-:W1:Y:S01]  /*12d50*/  S2UR UR7, SR_CTAID.Y ;  /* 0x00000000000779c3 */ /* 0x000e620000002600 */
[----:B------:R-:W-:Y:S01]  /*12d60*/  ULDC.64 UR4, c[0x0][0x290] ;  /* 0x0000a40000047ab9 */ /* 0x000fe20000000a00 */
[----:B-1----:R-:W-:Y:S02]  /*12d70*/  USHF.R.S32.HI UR6, URZ, 0x1f, UR7 ;  /* 0x0000001f3f067899 */ /* 0x002fe40008011407 */
[----:B------:R-:W-:Y:S02]  /*12d80*/  UIMAD.WIDE.U32 UR8, UR7, UR4, URZ ;  /* 0x00000004070872a5 */ /* 0x000fe4000f8e003f */
[----:B------:R-:W-:-:S04]  /*12d90*/  UIMAD UR6, UR6, UR4, URZ ;  /* 0x00000004060672a4 */ /* 0x000fc8000f8e023f */
[----:B------:R-:W-:-:S04]  /*12da0*/  UIMAD UR5, UR7, UR5, UR6 ;  /* 0x00000005070572a4 */ /* 0x000fc8000f8e0206 */
[----:B------:R-:W-:-:S12]  /*12db0*/  UIADD3 UR7, UR9, UR5, URZ ;  /* 0x0000000509077290 */ /* 0x000fd8000fffe03f */
.L_x_767:
[----:B---3--:R-:W-:Y:S01]  /*12dc0*/  @P4 FFMA.FTZ R8, R164, R11, R13 ;  /* 0x0000000ba4084223 */ /* 0x008fe2000001000d */
[----:B------:R-:W-:Y:S01]  /*12dd0*/  @P3 FFMA.FTZ R9, R3, R10, R0 ;  /* 0x0000000a03093223 */ /* 0x000fe20000010000 */
[----:B------:R-:W-:Y:S06]  /*12de0*/  @!P1 BRA `(.L_x_768) ;  /* 0x00000000001c9947 */ /* 0x000fec0003800000 */
[----:B------:R-:W1:Y:S01]  /*12df0*/  S2UR UR5, SR_CTAID.Y ;  /* 0x00000000000579c3 */ /* 0x000e620000002600 */
[----:B------:R-:W-:-:S07]  /*12e00*/  ULDC UR4, c[0x0][0x2c4] ;  /* 0x0000b10000047ab9 */ /* 0x000fce0000000800 */
[----:B------:R-:W3:Y:S01]  /*12e10*/  S2UR UR6, SR_CTAID.Z ;  /* 0x00000000000679c3 */ /* 0x000ee20000002700 */
[----:B-1----:R-:W-:-:S03]  /*12e20*/  @!UP0 UIMAD UR17, UR5, UR4, URZ ;  /* 0x00000004051182a4 */ /* 0x002fc6000f8e023f */
[----:B------:R-:W-:Y:S02]  /*12e30*/  ULDC UR4, c[0x0][0x2e4] ;  /* 0x0000b90000047ab9 */ /* 0x000fe40000000800 */
[----:B---3--:R-:W-:Y:S01]  /*12e40*/  UIMAD UR17, UR6, UR4, UR17 ;  /* 0x00000004061172a4 */ /* 0x008fe2000f8e0211 */
[----:B------:R-:W-:Y:S05]  /*12e50*/  BRA `(.L_x_769) ;  /* 0x0000000000187947 */ /* 0x000fea0003800000 */
.L_x_768:
[----:B------:R-:W-:Y:S01]  /*12e60*/  S2UR UR6, SR_CTAID.Z ;  /* 0x00000000000679c3 */ /* 0x000fe20000002700 */
[----:B------:R-:W-:Y:S01]  /*12e70*/  ULDC UR4, c[0x0][0x270] ;  /* 0x00009c0000047ab9 */ /* 0x000fe20000000800 */
[----:B------:R-:W-:-:S06]  /*12e80*/  ULDC UR17, c[0x0][0x2c4] ;  /* 0x0000b10000117ab9 */ /* 0x000fcc0000000800 */
[----:B------:R-:W1:Y:S02]  /*12e90*/  S2UR UR5, SR_CTAID.Y ;  /* 0x00000000000579c3 */ /* 0x000e640000002600 */
[----:B-1----:R-:W-:-:S04]  /*12ea0*/  UIMAD UR4, UR5, UR4, UR6 ;  /* 0x00000004050472a4 */ /* 0x002fc8000f8e0206 */
[----:B------:R-:W-:Y:S02]  /*12eb0*/  UIMAD UR17, UR4, UR17, URZ ;  /* 0x00000011041172a4 */ /* 0x000fe4000f8e023f */
.L_x_769:
[----:B------:R-:W1:Y:S01]  /*12ec0*/  S2R R12, SR_TID.X ;  /* 0x00000000000c7919 */ /* 0x000e620000002100 */
[----:B------:R-:W-:Y:S01]  /*12ed0*/  LOP3.LUT R5, R5, 0xffffffe0, RZ, 0xc0, !PT ;  /* 0xffffffe005057812 */ /* 0x000fe200078ec0ff */
[----:B------:R-:W-:Y:S01]  /*12ee0*/  BSSY B0, `(.L_x_770) ;  /* 0x000001e000007945 */ /* 0x000fe20003800000 */
[----:B------:R-:W-:Y:S01]  /*12ef0*/  SHF.R.S32.HI R11, RZ, 0x1f, R6 ;  /* 0x0000001fff0b7819 */ /* 0x000fe20000011406 */
[----:B------:R-:W-:Y:S02]  /*12f00*/  BAR.SYNC.DEFER_BLOCKING 0x0 ;  /* 0x0000000000007b1d */ /* 0x000fe40000010000 */
[----:B------:R-:W-:Y:S01]  /*12f10*/  IMAD.IADD R5, R4, 0x1, -R5 ;  /* 0x0000000104057824 */ /* 0x000fe200078e0a05 */
[----:B------:R-:W-:-:S04]  /*12f20*/  LEA.HI R11, R11, R6, RZ, 0x2 ;  /* 0x000000060b0b7211 */ /* 0x000fc800078f10ff */
[----:B------:R-:W-:Y:S02]  /*12f30*/  LOP3.LUT P0, RZ, R5, 0x3, RZ, 0xc0, !PT ;  /* 0x0000000305ff7812 */ /* 0x000fe4000780c0ff */
[----:B------:R-:W-:Y:S02]  /*12f40*/  LOP3.LUT R11, R11, 0xffffffc, RZ, 0xc0, !PT ;  /* 0x0ffffffc0b0b7812 */ /* 0x000fe400078ec0ff */
[----:B-1----:R-:W-:-:S04]  /*12f50*/  SHF.R.S32.HI R25, RZ, 0x1f, R12 ;  /* 0x0000001fff197819 */ /* 0x002fc8000001140c */
[----:B------:R-:W-:-:S04]  /*12f60*/  LEA.HI R3, R25, R12, RZ, 0x5 ;  /* 0x0000000c19037211 */ /* 0x000fc800078f28ff */
[----:B------:R-:W-:-:S05]  /*12f70*/  LOP3.LUT R3, R3, 0xffffffe0, RZ, 0xc0, !PT ;  /* 0xffffffe003037812 */ /* 0x000fca00078ec0ff */
[----:B------:R-:W-:-:S05]  /*12f80*/  IMAD.IADD R3, R12, 0x1, -R3 ;  /* 0x000000010c037824 */ /* 0x000fca00078e0a03 */
[----:B------:R-:W-:-:S04]  /*12f90*/  SHF.R.S32.HI R0, RZ, 0x1f, R3 ;  /* 0x0000001fff007819 */ /* 0x000fc80000011403 */
[----:B------:R-:W-:Y:S01]  /*12fa0*/  LEA.HI R0, R0, R3, RZ, 0x2 ;  /* 0x0000000300007211 */ /* 0x000fe200078f10ff */
[----:B------:R-:W-:-:S03]  /*12fb0*/  IMAD.IADD R3, R6, 0x1, -R11 ;  /* 0x0000000106037824 */ /* 0x000fc600078e0a0b */
[----:B------:R-:W-:-:S05]  /*12fc0*/  SHF.R.S32.HI R0, RZ, 0x2, R0 ;  /* 0x00000002ff007819 */ /* 0x000fca0000011400 */
[----:B------:R-:W-:Y:S01]  /*12fd0*/  IMAD R3, R3, 0x10, R0 ;  /* 0x0000001003037824 */ /* 0x000fe200078e0200 */
[----:B------:R-:W-:Y:S06]  /*12fe0*/  @P0 BRA `(.L_x_771) ;  /* 0x0000000000340947 */ /* 0x000fec0003800000 */
[----:B------:R-:W1:Y:S01]  /*12ff0*/  S2UR UR4, SR_CTAID.X ;  /* 0x00000000000479c3 */ /* 0x000e620000002500 */
[C---:B------:R-:W-:Y:S01]  /*13000*/  VIADD R2, R3.reuse, 0x8 ;  /* 0x0000000803027836 */ /* 0x040fe20000000000 */
[----:B------:R-:W-:-:S04]  /*13010*/  ISETP.GE.AND P2, PT, R3, UR14, PT ;  /* 0x0000000e03007c0c */ /* 0x000fc8000bf46270 */
[----:B------:R-:W-:Y:S01]  /*13020*/  ISETP.GE.AND P1, PT, R2, UR14, PT ;  /* 0x0000000e02007c0c */ /* 0x000fe2000bf26270 */
[----:B-1----:R-:W-:-:S04]  /*13030*/  ULEA UR4, UR4, UR17, 0x6 ;  /* 0x0000001104047291 */ /* 0x002fc8000f8e303f */
[----:B------:R-:W-:Y:S02]  /*13040*/  USHF.R.S32.HI UR9, URZ, 0x1f, UR4 ;  /* 0x0000001f3f097899 */ /* 0x000fe40008011404 */
[----:B------:R-:W-:Y:S01]  /*13050*/  IADD3 R0, P0, R3, UR4, RZ ;  /* 0x0000000403007c10 */ /* 0x000fe2000ff1e0ff */
[----:B------:R-:W-:-:S03]  /*13060*/  ULDC.64 UR4, c[0x0][0x2b0] ;  /* 0x0000ac0000047ab9 */ /* 0x000fc60000000a00 */
[----:B------:R-:W-:Y:S02]  /*13070*/  LEA.HI.X.SX32 R3, R3, UR9, 0x1, P0 ;  /* 0x0000000903037c11 */ /* 0x000fe400080f0eff */
[----:B------:R-:W-:-:S04]  /*13080*/  LEA R2, P0, R0, UR4, 0x2 ;  /* 0x0000000400027c11 */ /* 0x000fc8000f8010ff */
[----:B------:R-:W-:-:S05]  /*13090*/  LEA.HI.X R3, R0, UR5, R3, 0x2, P0 ;  /* 0x0000000500037c11 */ /* 0x000fca00080f1403 */
[----:B------:R1:W-:Y:S04]  /*130a0*/  @!P2 STG.E desc[UR24][R2.64], R8 ;  /* 0x000000080200a986 */ /* 0x0003e8000c101918 */
[----:B------:R1:W-:Y:S02]  /*130b0*/  @!P1 STG.E desc[UR24][R2.64+0x20], R9 ;  /* 0x0000200902009986 */ /* 0x0003e4000c101918 */
.L_x_771:
[----:B------:R-:W-:Y:S05]  /*130c0*/  BSYNC B0 ;  /* 0x0000000000007941 */ /* 0x000fea0003800000 */
.L_x_770:
[----:B------:R-:W3:Y:S01]  /*130d0*/  S2UR UR5, SR_CTAID.X ;  /* 0x00000000000579c3 */ /* 0x000ee20000002500 */
[----:B------:R-:W-:Y:S01]  /*130e0*/  LEA.HI R0, R7, R4, RZ, 0x3 ;  /* 0x0000000407007211 */ /* 0x000fe200078f18ff */
[----:B-1----:R1:W4:Y:S01]  /*130f0*/  LDS.128 R8, [R238+0x1800] ;  /* 0x00180000ee087984 */ /* 0x0023220000000c00 */
[----:B------:R-:W-:Y:S01]  /*13100*/  SHF.R.S32.HI R241, RZ, 0x1f, R240 ;  /* 0x0000001ffff17819 */ /* 0x000fe200000114f0 */
[----:B------:R-:W-:Y:S01]  /*13110*/  BSSY B0, `(.L_x_772) ;  /* 0x0000031000007945 */ /* 0x000fe20003800000 */
[----:B------:R-:W-:Y:S01]  /*13120*/  SHF.R.S32.HI R0, RZ, 0x3, R0 ;  /* 0x00000003ff007819 */ /* 0x000fe20000011400 */
[----:B--2---:R1:W2:Y:S01]  /*13130*/  LDS.128 R20, [R238] ;  /* 0x00000000ee147984 */ /* 0x0042a20000000c00 */
[----:B------:R-:W-:Y:S01]  /*13140*/  LEA.HI R25, R25, R12, RZ, 0x3 ;  /* 0x0000000c19197211 */ /* 0x000fe200078f18ff */
[----:B------:R-:W5:Y:S02]  /*13150*/  LDC.64 R2, c[0x0][0x298] ;  /* 0x0000a600ff027b82 */ /* 0x000f640000000a00 */
[----:B------:R-:W-:Y:S01]  /*13160*/  VIADD R5, R0, 0x10 ;  /* 0x0000001000057836 */ /* 0x000fe20000000000 */
[----:B------:R1:W1:Y:S01]  /*13170*/  LDS.128 R16, [R238+0x2000] ;  /* 0x00200000ee107984 */ /* 0x0002620000000c00 */
[----:B------:R-:W-:-:S03]  /*13180*/  SHF.R.S32.HI R25, RZ, 0x3, R25 ;  /* 0x00000003ff197819 */ /* 0x000fc60000011419 */
[----:B------:R-:W-:Y:S01]  /*13190*/  ISETP.GE.AND P2, PT, R5, UR14, PT ;  /* 0x0000000e05007c0c */ /* 0x000fe2000bf46270 */
[----:B------:R-:W4:Y:S01]  /*131a0*/  LDC.64 R26, c[0x0][0x2a0] ;  /* 0x0000a800ff1a7b82 */ /* 0x000f220000000a00 */
[----:B------:R-:W-:Y:S01]  /*131b0*/  VIADD R5, R0, 0x20 ;  /* 0x0000002000057836 */ /* 0x000fe20000000000 */
[----:B------:R-:W-:-:S04]  /*131c0*/  SHF.R.S32.HI R25, RZ, 0x1f, R25 ;  /* 0x0000001fff197819 */ /* 0x000fc80000011419 */
[----:B------:R-:W-:Y:S01]  /*131d0*/  ISETP.GE.AND P1, PT, R5, UR14, PT ;  /* 0x0000000e05007c0c */ /* 0x000fe2000bf26270 */
[----:B---3--:R-:W-:-:S04]  /*131e0*/  USHF.L.U32 UR5, UR5, 0x6, URZ ;  /* 0x0000000605057899 */ /* 0x008fc8000800063f */
[----:B------:R-:W-:Y:S02]  /*131f0*/  USHF.R.S32.HI UR4, URZ, 0x1f, UR5 ;  /* 0x0000001f3f047899 */ /* 0x000fe40008011405 */
[----:B-----5:R-:W-:-:S04]  /*13200*/  IMAD.WIDE.U32 R12, R2, UR5, R240 ;  /* 0x00000005020c7c25 */ /* 0x020fc8000f8e00f0 */
[----:B------:R-:W-:Y:S01]  /*13210*/  IMAD R4, R2, UR4, RZ ;  /* 0x0000000402047c24 */ /* 0x000fe2000f8e02ff */
[----:B------:R-:W-:Y:S01]  /*13220*/  USHF.R.S32.HI UR4, URZ, 0x1f, UR6 ;  /* 0x0000001f3f047899 */ /* 0x000fe20008011406 */
[----:B------:R-:W-:Y:S02]  /*13230*/  IADD3 R12, P0, R12, UR8, RZ ;  /* 0x000000080c0c7c10 */ /* 0x000fe4000ff1e0ff */
[----:B------:R-:W-:Y:S01]  /*13240*/  IMAD R7, R3, UR5, R4 ;  /* 0x0000000503077c24 */ /* 0x000fe2000f8e0204 */
[----:B------:R-:W-:Y:S01]  /*13250*/  UIADD3 UR5, -UR5, UR19, URZ ;  /* 0x0000001305057290 */ /* 0x000fe2000fffe13f */
[----:B------:R-:W-:Y:S02]  /*13260*/  VIADD R4, R0, 0x30 ;  /* 0x0000003000047836 */ /* 0x000fe40000000000 */
[----:B----4-:R-:W-:Y:S01]  /*13270*/  IMAD R6, R26, UR4, RZ ;  /* 0x000000041a067c24 */ /* 0x010fe2000f8e02ff */
[----:B------:R-:W-:Y:S02]  /*13280*/  IADD3.X R13, R13, UR7, R7, P0, !PT ;  /* 0x000000070d0d7c10 */ /* 0x000fe400087fe407 */
[----:B------:R-:W-:Y:S01]  /*13290*/  ISETP.GE.AND P0, PT, R4, UR14, PT ;  /* 0x0000000e04007c0c */ /* 0x000fe2000bf06270 */
[----:B------:R-:W-:Y:S01]  /*132a0*/  IMAD R29, R27, UR6, R6 ;  /* 0x000000061b1d7c24 */ /* 0x000fe2000f8e0206 */
[----:B------:R-:W-:Y:S01]  /*132b0*/  ISETP.GE.AND P3, PT, R0, UR5, PT ;  /* 0x0000000500007c0c */ /* 0x000fe2000bf66270 */
[----:B------:R-:W-:Y:S01]  /*132c0*/  IMAD.WIDE.U32 R26, R26, UR6, R12 ;  /* 0x000000061a1a7c25 */ /* 0x000fe2000f8e000c */
[----:B------:R3:W4:Y:S03]  /*132d0*/  LDS.128 R4, [R238+0x6000] ;  /* 0x00600000ee047984 */ /* 0x0007260000000c00 */
[----:B------:R-:W-:Y:S01]  /*132e0*/  IMAD.IADD R29, R29, 0x1, R27 ;  /* 0x000000011d1d7824 */ /* 0x000fe200078e021b */
[----:B------:R3:W1:Y:S07]  /*132f0*/  LDS.128 R12, [R238+0x4000] ;  /* 0x00400000ee0c7984 */ /* 0x00066e0000000c00 */
[----:B--2---:R-:W-:Y:S05]  /*13300*/  @P3 BRA `(.L_x_773) ;  /* 0x0000000000443947 */ /* 0x004fea0003800000 */
[-C--:B------:R-:W-:Y:S01]  /*13310*/  IMAD R24, R25, R2.reuse, RZ ;  /* 0x0000000219187224 */ /* 0x080fe200078e02ff */
[----:B------:R-:W-:Y:S01]  /*13320*/  ULDC.64 UR4, c[0x0][0x280] ;  /* 0x0000a00000047ab9 */ /* 0x000fe20000000a00 */
[----:B------:R-:W-:Y:S01]  /*13330*/  IMAD.MOV.U32 R28, RZ, RZ, R26 ;  /* 0x000000ffff1c7224 */ /* 0x000fe200078e001a */
[----:B------:R-:W-:Y:S01]  /*13340*/  ULDC UR6, c[0x0][0x2d0] ;  /* 0x0000b40000067ab9 */ /* 0x000fe20000000800 */
[----:B------:R-:W-:Y:S01]  /*13350*/  IMAD R24, R0, R3, R24 ;  /* 0x0000000300187224 */ /* 0x000fe200078e0218 */
[----:B------:R-:W-:Y:S01]  /*13360*/  ISETP.GE.AND P6, PT, R240, UR6, PT ;  /* 0x00000006f0007c0c */ /* 0x000fe2000bfc6270 */
[----:B------:R-:W-:Y:S01]  /*13370*/  IMAD.WIDE.U32 R30, R0, R2, R28 ;  /* 0x00000002001e7225 */ /* 0x000fe200078e001c */
[----:B------:R-:W-:Y:S02]  /*13380*/  ISETP.GE.AND P5, PT, R237, UR6, PT ;  /* 0x00000006ed007c0c */ /* 0x000fe4000bfa6270 */
[----:B------:R-:W-:Y:S01]  /*13390*/  ISETP.GE.AND P4, PT, R236, UR6, PT ;  /* 0x00000006ec007c0c */ /* 0x000fe2000bf86270 */
[----:B------:R-:W-:Y:S01]  /*133a0*/  IMAD.IADD R24, R24, 0x1, R31 ;  /* 0x0000000118187824 */ /* 0x000fe200078e021f */
[----:B------:R-:W-:-:S04]  /*133b0*/  LEA R32, P3, R30, UR4, 0x1 ;  /* 0x000000041e207c11 */ /* 0x000fc8000f8608ff */
[----:B------:R-:W-:Y:S02]  /*133c0*/  LEA.HI.X R33, R30, UR5, R24, 0x1, P3 ;  /* 0x000000051e217c11 */ /* 0x000fe400098f0c18 */
[----:B------:R-:W-:-:S03]  /*133d0*/  ISETP.GE.AND P3, PT, R235, UR6, PT ;  /* 0x00000006eb007c0c */ /* 0x000fc6000bf66270 */
[----:B------:R2:W-:Y:S04]  /*133e0*/  @!P6 STG.E.128 desc[UR24][R32.64], R20 ;  /* 0x000000142000e986 */ /* 0x0005e8000c101d18 */
[----:B-1----:R2:W-:Y:S04]  /*133f0*/  @!P5 STG.E.128 desc[UR24][R32.64+0x80], R16 ;  /* 0x000080102000d986 */ /* 0x0025e8000c101d18 */
[----:B------:R2:W-:Y:S04]  /*13400*/  @!P4 STG.E.128 desc[UR24][R32.64+0x100], R12 ;  /* 0x0001000c2000c986 */ /* 0x0005e8000c101d18 */
[----:B----4-:R2:W-:Y:S02]  /*13410*/  @!P3 STG.E.128 desc[UR24][R32.64+0x180], R4 ;  /* 0x000180042000b986 */ /* 0x0105e4000c101d18 */
.L_x_773:
[----:B------:R-:W-:Y:S05]  /*13420*/  BSYNC B0 ;  /* 0x0000000000007941 */ /* 0x000fea0003800000 */
.L_x_772:
[----:B--2---:R2:W2:Y:S01]  /*13430*/  LDS.128 R20, [R238+0x800] ;  /* 0x00080000ee147984 */ /* 0x0044a20000000c00 */
[----:B------:R-:W-:Y:S03]  /*13440*/  BSSY B0, `(.L_x_774) ;  /* 0x0000019000007945 */ /* 0x000fe60003800000 */
[----:B-1----:R1:W1:Y:S04]  /*13450*/  LDS.128 R16, [R238+0x2800] ;  /* 0x00280000ee107984 */ /* 0x0022680000000c00 */
[----:B------:R1:W1:Y:S04]  /*13460*/  LDS.128 R12, [R238+0x4800] ;  /* 0x00480000ee0c7984 */ /* 0x0002680000000c00 */
[----:B----4-:R4:W1:Y:S01]  /*13470*/  LDS.128 R4, [R238+0x6800] ;  /* 0x00680000ee047984 */ /* 0x0108620000000c00 */
[----:B------:R-:W-:Y:S05]  /*13480*/  @P2 BRA `(.L_x_775) ;  /* 0x0000000000502947 */ /* 0x000fea0003800000 */
[----:B------:R-:W-:Y:S01]  /*13490*/  IADD3 R31, P2, R0, 0x10, RZ ;  /* 0x00000010001f7810 */ /* 0x000fe20007f5e0ff */
[----:B------:R-:W-:Y:S01]  /*134a0*/  IMAD.MOV.U32 R32, RZ, RZ, R26 ;  /* 0x000000ffff207224 */ /* 0x000fe200078e001a */
[----:B------:R-:W-:Y:S01]  /*134b0*/  ULDC UR6, c[0x0][0x2d0] ;  /* 0x0000b40000067ab9 */ /* 0x000fe20000000800 */
[----:B------:R-:W-:Y:S01]  /*134c0*/  ULDC.64 UR4, c[0x0][0x280] ;  /* 0x0000a00000047ab9 */ /* 0x000fe20000000a00 */
[----:B------:R-:W-:Y:S01]  /*134d0*/  ISETP.GE.AND P5, PT, R240, UR6, PT ;  /* 0x00000006f0007c0c */ /* 0x000fe2000bfa6270 */
[----:B------:R-:W-:Y:S01]  /*134e0*/  IMAD.X R33, RZ, RZ, R25, P2 ;  /* 0x000000ffff217224 */ /* 0x000fe200010e0619 */
[----:B------:R-:W-:Y:S02]  /*134f0*/  ISETP.GE.AND P4, PT, R237, UR6, PT ;  /* 0x00000006ed007c0c */ /* 0x000fe4000bf86270 */
[----:B------:R-:W-:Y:S01]  /*13500*/  ISETP.GE.AND P3, PT, R236, UR6, PT ;  /* 0x00000006ec007c0c */ /* 0x000fe2000bf66270 */
[----:B------:R-:W-:Y:S01]  /*13510*/  IMAD R24, R33, R2, RZ ;  /* 0x0000000221187224 */ /* 0x000fe200078e02ff */
[----:B------:R-:W-:Y:S01]  /*13520*/  ISETP.GE.AND P2, PT, R235, UR6, PT ;  /* 0x00000006eb007c0c */ /* 0x000fe2000bf46270 */
[----:B------:R-:W-:-:S02]  /*13530*/  IMAD.MOV.U32 R33, RZ, RZ, R29 ;  /* 0x000000ffff217224 */ /* 0x000fc400078e001d */
[C---:B------:R-:W-:Y:S02]  /*13540*/  IMAD R24, R31.reuse, R3, R24 ;  /* 0x000000031f187224 */ /* 0x040fe400078e0218 */
[----:B------:R-:W-:-:S04]  /*13550*/  IMAD.WIDE.U32 R32, R31, R2, R32 ;  /* 0x000000021f207225 */ /* 0x000fc800078e0020 */
[----:B------:R-:W-:Y:S01]  /*13560*/  IMAD.IADD R24, R24, 0x1, R33 ;  /* 0x0000000118187824 */ /* 0x000fe200078e0221 */
[----:B------:R-:W-:-:S04]  /*13570*/  LEA R30, P6, R32, UR4, 0x1 ;  /* 0x00000004201e7c11 */ /* 0x000fc8000f8c08ff */
[----:B------:R-:W-:-:S05]  /*13580*/  LEA.HI.X R31, R32, UR5, R24, 0x1, P6 ;  /* 0x00000005201f7c11 */ /* 0x000fca000b0f0c18 */
[----:B--2---:R2:W-:Y:S04]  /*13590*/  @!P5 STG.E.128 desc[UR24][R30.64], R20 ;  /* 0x000000141e00d986 */ /* 0x0045e8000c101d18 */
[----:B-1----:R2:W-:Y:S04]  /*135a0*/  @!P4 STG.E.128 desc[UR24][R30.64+0x80], R16 ;  /* 0x000080101e00c986 */ /* 0x0025e8000c101d18 */
[----:B------:R2:W-:Y:S04]  /*135b0*/  @!P3 STG.E.128 desc[UR24][R30.64+0x100], R12 ;  /* 0x0001000c1e00b986 */ /* 0x0005e8000c101d18 */
[----:B------:R2:W-:Y:S02]  /*135c0*/  @!P2 STG.E.128 desc[UR24][R30.64+0x180], R4 ;  /* 0x000180041e00a986 */ /* 0x0005e4000c101d18 */
.L_x_775:
[----:B------:R-:W-:Y:S05]  /*135d0*/  BSYNC B0 ;  /* 0x0000000000007941 */ /* 0x000fea0003800000 */
.L_x_774:
[----:B--2---:R2:W2:Y:S01]  /*135e0*/  LDS.128 R20, [R238+0x1000] ;  /* 0x00100000ee147984 */ /* 0x0044a20000000c00 */
[----:B------:R-:W-:Y:S03]  /*135f0*/  BSSY B0, `(.L_x_776) ;  /* 0x0000019000007945 */ /* 0x000fe60003800000 */
[----:B-1----:R1:W1:Y:S04]  /*13600*/  LDS.128 R16, [R238+0x3000] ;  /* 0x00300000ee107984 */ /* 0x0022680000000c00 */
[----:B------:R1:W1:Y:S04]  /*13610*/  LDS.128 R12, [R238+0x5000] ;  /* 0x00500000ee0c7984 */ /* 0x0002680000000c00 */
[----:B------:R1:W1:Y:S01]  /*13620*/  LDS.128 R4, [R238+0x7000] ;  /* 0x00700000ee047984 */ /* 0x0002620000000c00 */
        /* <DEDUP_REMOVED lines=21> */
.L_x_777:
[----:B------:R-:W-:Y:S05]  /*13780*/  BSYNC B0 ;  /* 0x0000000000007941 */ /* 0x000fea0003800000 */
.L_x_776:
[----:B-12---:R1:W2:Y:S04]  /*13790*/  LDS.128 R12, [R238+0x3800] ;  /* 0x00380000ee0c7984 */ /* 0x0062a80000000c00 */
[----:B------:R1:W1:Y:S04]  /*137a0*/  LDS.128 R4, [R238+0x5800] ;  /* 0x00580000ee047984 */ /* 0x0002680000000c00 */
[----:B------:R1:W1:Y:S01]  /*137b0*/  LDS.128 R16, [R238+0x7800] ;  /* 0x00780000ee107984 */ /* 0x0002620000000c00 */
[----:B------:R-:W-:Y:S05]  /*137c0*/  @P0 EXIT ;  /* 0x000000000000094d */ /* 0x000fea0003800000 */
[----:B------:R-:W-:Y:S01]  /*137d0*/  IADD3 R0, P0, R0, 0x30, RZ ;  /* 0x0000003000007810 */ /* 0x000fe20007f1e0ff */
[----:B------:R-:W-:Y:S01]  /*137e0*/  IMAD.MOV.U32 R27, RZ, RZ, R29 ;  /* 0x000000ffff1b7224 */ /* 0x000fe200078e001d */
[----:B------:R-:W-:Y:S01]  /*137f0*/  ULDC.64 UR4, c[0x0][0x280] ;  /* 0x0000a00000047ab9 */ /* 0x000fe20000000a00 */
[----:B------:R-:W-:Y:S02]  /*13800*/  ULDC UR6, c[0x0][0x2d0] ;  /* 0x0000b40000067ab9 */ /* 0x000fe40000000800 */
[----:B------:R-:W-:Y:S01]  /*13810*/  IMAD.X R25, RZ, RZ, R25, P0 ;  /* 0x000000ffff197224 */ /* 0x000fe200000e0619 */
[----:B------:R-:W-:Y:S01]  /*13820*/  ISETP.GE.AND P3, PT, R240, UR6, PT ;  /* 0x00000006f0007c0c */ /* 0x000fe2000bf66270 */
[-C--:B------:R-:W-:Y:S01]  /*13830*/  IMAD.WIDE.U32 R26, R0, R2.reuse, R26 ;  /* 0x00000002001a7225 */ /* 0x080fe200078e001a */
[----:B------:R-:W-:Y:S02]  /*13840*/  ISETP.GE.AND P2, PT, R237, UR6, PT ;  /* 0x00000006ed007c0c */ /* 0x000fe4000bf46270 */
[----:B------:R-:W-:Y:S01]  /*13850*/  ISETP.GE.AND P1, PT, R236, UR6, PT ;  /* 0x00000006ec007c0c */ /* 0x000fe2000bf26270 */
[----:B------:R-:W-:Y:S01]  /*13860*/  IMAD R20, R25, R2, RZ ;  /* 0x0000000219147224 */ /* 0x000fe200078e02ff */
[----:B------:R-:W-:-:S03]  /*13870*/  LEA R2, P0, R26, UR4, 0x1 ;  /* 0x000000041a027c11 */ /* 0x000fc6000f8008ff */
[----:B------:R-:W-:-:S04]  /*13880*/  IMAD R20, R0, R3, R20 ;  /* 0x0000000300147224 */ /* 0x000fc800078e0214 */
[----:B------:R-:W-:-:S05]  /*13890*/  IMAD.IADD R20, R20, 0x1, R27 ;  /* 0x0000000114147824 */ /* 0x000fca00078e021b */
[----:B------:R-:W-:Y:S02]  /*138a0*/  LEA.HI.X R3, R26, UR5, R20, 0x1, P0 ;  /* 0x000000051a037c11 */ /* 0x000fe400080f0c14 */
[----:B------:R-:W-:-:S03]  /*138b0*/  ISETP.GE.AND P0, PT, R235, UR6, PT ;  /* 0x00000006eb007c0c */ /* 0x000fc6000bf06270 */
[----:B------:R3:W-:Y:S04]  /*138c0*/  @!P3 STG.E.128 desc[UR24][R2.64], R8 ;  /* 0x000000080200b986 */ /* 0x0007e8000c101d18 */
[----:B--2---:R3:W-:Y:S04]  /*138d0*/  @!P2 STG.E.128 desc[UR24][R2.64+0x80], R12 ;  /* 0x0000800c0200a986 */ /* 0x0047e8000c101d18 */
[----:B-1----:R3:W-:Y:S02]  /*138e0*/  @!P1 STG.E.128 desc[UR24][R2.64+0x100], R4 ;  /* 0x0001000402009986 */ /* 0x0027e4000c101d18 */
[----:B------:R-:W-:Y:S05]  /*138f0*/  @P0 EXIT ;  /* 0x000000000000094d */ /* 0x000fea0003800000 */
[----:B------:R-:W-:Y:S01]  /*13900*/  STG.E.128 desc[UR24][R2.64+0x180], R16 ;  /* 0x0001801002007986 */ /* 0x000fe2000c101d18 */
[----:B------:R-:W-:Y:S05]  /*13910*/  EXIT ;  /* 0x000000000000794d */ /* 0x000fea0003800000 */
.L_x_778:
        /* <DEDUP_REMOVED lines=14> */
.L_x_4980:


//--------------------- .text._ZN5flash24flash_fwd_splitkv_kernelI23Flash_fwd_kernel_traitsILi256ELi64ELi64ELi4ELb0ELb0EN7cutlass10bfloat16_tE19Flash_kernel_traitsILi256ELi64ELi64ELi4ES3_EELb1ELb0ELb0ELb0ELb0ELb1ELb0ELb0EEEvNS_16Flash_fwd_paramsE --------------------------
	.section	.text._ZN5flash24flash_fwd_splitkv_kernelI23Flash_fwd_kernel_traitsILi256ELi64ELi64ELi4ELb0ELb0EN7cutlass10bfloat16_tE19Flash_kernel_traitsILi256ELi64ELi64ELi4ES3_EELb1ELb0ELb0ELb0ELb0ELb1ELb0ELb0EEEvNS_16Flash_fwd_paramsE,"ax",@progbits
	.align	128
        .global         _ZN5flash24flash_fwd_splitkv_kernelI23Flash_fwd_kernel_traitsILi256ELi64ELi64ELi4ELb0ELb0EN7cutlass10bfloat16_tE19Flash_kernel_traitsILi256ELi64ELi64ELi4ES3_EELb1ELb0ELb0ELb0ELb0ELb1ELb0ELb0EEEvNS_16Flash_fwd_paramsE
        .type           _ZN5flash24flash_fwd_splitkv_kernelI23Flash_fwd_kernel_traitsILi256ELi64ELi64ELi4ELb0ELb0EN7cutlass10bfloat16_tE19Flash_kernel_traitsILi256ELi64ELi64ELi4ES3_EELb1ELb0ELb0ELb0ELb0ELb1ELb0ELb0EEEvNS_16Flash_fwd_paramsE,@function
        .size           _ZN5flash24flash_fwd_splitkv_kernelI23Flash_fwd_kernel_traitsILi256ELi64ELi64ELi4ELb0ELb0EN7cutlass10bfloat16_tE19Flash_kernel_traitsILi256ELi64ELi64ELi4ES3_EELb1ELb0ELb0ELb0ELb0ELb1ELb0ELb0EEEvNS_16Flash_fwd_paramsE,(.L_x_4981 - _ZN5flash24flash_fwd_splitkv_kernelI23Flash_fwd_kernel_traitsILi256ELi64ELi64ELi4ELb0ELb0EN7cutlass10bfloat16_tE19Flash_kernel_traitsILi256ELi64ELi64ELi4ES3_EELb1ELb0ELb0ELb0ELb0ELb1ELb0ELb0EEEvNS_16Flash_fwd_paramsE)
        .other          _ZN5flash24flash_fwd_splitkv_kernelI23Flash_fwd_kernel_traitsILi256ELi64ELi64ELi4ELb0ELb0EN7cutlass10bfloat16_tE19Flash_kernel_traitsILi256ELi64ELi64ELi4ES3_EELb1ELb0ELb0ELb0ELb0ELb1ELb0ELb0EEEvNS_16Flash_fwd_paramsE,@"STO_CUDA_ENTRY STV_DEFAULT"
_ZN5flash24flash_fwd_splitkv_kernelI23Flash_fwd_kernel_traitsILi256ELi64ELi64ELi4ELb0ELb0EN7cutlass10bfloat16_tE19Flash_kernel_traitsILi256ELi64ELi64ELi4ES3_EELb1ELb0ELb0ELb0ELb0ELb1ELb0ELb0EEEvNS_16Flash_fwd_paramsE:
.text._ZN5flash24flash_fwd_splitkv_kernelI23Flash_fwd_kernel_traitsILi256ELi64ELi64ELi4ELb0ELb0EN7cutlass10bfloat16_tE19Flash_kernel_traitsILi256ELi64ELi64ELi4ES3_EELb1ELb0ELb0ELb0ELb0ELb1ELb0ELb0EEEvNS_16Flash_fwd_paramsE:
[----:B------:R-:W1:Y:S08]  /*0000*/  LDC R1, c[0x0][0x28] ;  /* 0x00000a00ff017b82 */ /* 0x000e700000000800 */
[----:B------:R-:W2:Y:S01]  /*0010*/  S2UR UR14, SR_CTAID.Y ;  /* 0x00000000000e79c3 */ /* 0x000ea20000002600 */
[----:B------:R-:W-:Y:S01]  /*0020*/  ULDC.64 UR4, c[0x0][0x300] ;  /* 0x0000c00000047ab9 */ /* 0x000fe20000000a00 */
[----:B------:R-:W-:Y:S01]  /*0030*/  ULDC.64 UR6, c[0x0][0x2f0] ;  /* 0x0000bc0000067ab9 */ /* 0x000fe20000000a00 */
[----:B------:R-:W-:Y:S01]  /*0040*/  UISETP.NE.U32.AND UP1, UPT, UR4, URZ, UPT ;  /* 0x0000003f0400728c */ /* 0x000fe2000bf25070 */
[----:B-1----:R-:W-:Y:S01]  /*0050*/  VIADD R1, R1, 0xfffffff8 ;  /* 0xfffffff801017836 */ /* 0x002fe20000000000 */
[----:B------:R-:W-:-:S02]  /*0060*/  UISETP.NE.U32.AND UP2, UPT, UR6, URZ, UPT ;  /* 0x0000003f0600728c */ /* 0x000fc4000bf45070 */
[----:B------:R-:W-:Y:S02]  /*0070*/  UISETP.NE.AND.EX UP1, UPT, UR5, URZ, UPT, UP1 ;  /* 0x0000003f0500728c */ /* 0x000fe4000bf25310 */
[----:B------:R-:W-:Y:S01]  /*0080*/  UISETP.NE.AND.EX UP2, UPT, UR7, URZ, UPT, UP2 ;  /* 0x0000003f0700728c */ /* 0x000fe2000bf45320 */
[----:B------:R-:W-:Y:S01]  /*0090*/  ULDC.64 UR8, c[0x0][0x2f0] ;  /* 0x0000bc0000087ab9 */ /* 0x000fe20000000a00 */
[----:B------:R-:W-:Y:S02]  /*00a0*/  ULDC.U8 UR6, c[0x0][0x3c2] ;  /* 0x0000f08000067ab9 */ /* 0x000fe40000000000 */
[----:B------:R-:W-:Y:S01]  /*00b0*/  PLOP3.LUT P0, PT, PT, PT, UP1, 0x80, 0x0 ;  /* 0x000000000000781c */ /* 0x000fe20003f0f018 */
[----:B------:R-:W-:Y:S01]  /*00c0*/  ULDC.64 UR4, c[0x0][0x2f8] ;  /* 0x0000be0000047ab9 */ /* 0x000fe20000000a00 */
[----:B------:R-:W-:Y:S01]  /*00d0*/  PLOP3.LUT P2, PT, PT, PT, UP2, 0x80, 0x0 ;  /* 0x000000000000781c */ /* 0x000fe20003f4f028 */
[----:B------:R-:W-:Y:S02]  /*00e0*/  UISETP.NE.AND UP3, UPT, UR6, URZ, UPT ;  /* 0x0000003f0600728c */ /* 0x000fe4000bf65270 */
[----:B------:R-:W-:Y:S01]  /*00f0*/  UISETP.EQ.U32.AND UP0, UPT, UR4, URZ, UPT ;  /* 0x0000003f0400728c */ /* 0x000fe2000bf02070 */
[----:B------:R-:W-:Y:S01]  /*0100*/  ULDC.64 UR24, c[0x0][0x208] ;  /* 0x0000820000187ab9 */ /* 0x000fe20000000a00 */
[----:B------:R-:W-:-:S02]  /*0110*/  ULDC.64 UR6, c[0x0][0x2f8] ;  /* 0x0000be0000067ab9 */ /* 0x000fc40000000a00 */
[----:B------:R-:W-:Y:S02]  /*0120*/  UISETP.EQ.OR.EX UP0, UPT, UR5, URZ, !UP3, UP0 ;  /* 0x0000003f0500728c */ /* 0x000fe4000df02700 */
[----:B--2---:R-:W-:-:S06]  /*0130*/  UIMAD.WIDE UR8, UR14, 0x4, UR8 ;  /* 0x000000040e0878a5 */ /* 0x004fcc000f8e0208 */
        /* <DEDUP_REMOVED lines=35> */
.L_x_779:
[----:B------:R-:W-:-:S03]  /*0370*/  ULDC UR6, c[0x0][0x2c8] ;  /* 0x0000b20000067ab9 */ /* 0x000fc60000000800 */
.L_x_780:
        /* <DEDUP_REMOVED lines=109> */
.L_x_783:
[----:B------:R-:W-:Y:S05]  /*0a50*/  BSYNC B0 ;  /* 0x0000000000007941 */ /* 0x000fea0003800000 */
.L_x_782:
        /* <DEDUP_REMOVED lines=24> */
.L_x_785:
[----:B------:R-:W-:Y:S05]  /*0be0*/  BSYNC B0 ;  /* 0x0000000000007941 */ /* 0x000fea0003800000 */
.L_x_784:
        /* <DEDUP_REMOVED lines=23> */
.L_x_787:
[----:B------:R-:W-:Y:S05]  /*0d60*/  BSYNC B0 ;  /* 0x0000000000007941 */ /* 0x000fea0003800000 */
.L_x_786:
        /* <DEDUP_REMOVED lines=22> */
.L_x_789:
[----:B------:R-:W-:Y:S05]  /*0ed0*/  BSYNC B0 ;  /* 0x0000000000007941 */ /* 0x000fea0003800000 */
.L_x_788:
        /* <DEDUP_REMOVED lines=19> */
.L_x_781:
        /* <DEDUP_REMOVED lines=29> */
.L_x_790:
        /* <DEDUP_REMOVED lines=90> */
[----:B------:R-:W-:Y:S01]  /*1780*/  UIADD3 UR17, UR31, UR5, URZ ;  /* 0x000000051f117290 */ /* 0x000fe2000fffe03f */
[----:B------:R-:W-:Y:S02]  /*1790*/  UMOV UR18, UR30 ;  /* 0x0000001e00127c82 */ /* 0x000fe40008000000 */
[----:B------:R-:W-:Y:S01]  /*17a0*/  IMAD.IADD R7, R37, 0x1, R7 ;  /* 0x0000000125077824 */ /* 0x000fe200078e0207 */
[----:B------:R-:W-:Y:S08]  /*17b0*/  BRA `(.L_x_792) ;  /* 0x0000000400487947 */ /* 0x000ff00003800000 */
.L_x_791:
        /* <DEDUP_REMOVED lines=46> */
.L_x_793:
        /* <DEDUP_REMOVED lines=20> */
[----:B------:R-:W-:Y:S01]  /*1be0*/  @UP0 UMOV UR18, UR6 ;  /* 0x0000000600120c82 */ /* 0x000fe20008000000 */
[----:B------:R-:W-:Y:S08]  /*1bf0*/  @P1 BRA `(.L_x_792) ;  /* 0x0000000000381947 */ /* 0x000ff00003800000 */
[----:B------:R-:W-:Y:S01]  /*1c00*/  USHF.R.S32.HI UR6, URZ, 0x1f, UR16 ;  /* 0x0000001f3f067899 */ /* 0x000fe20008011410 */
[----:B------:R-:W-:-:S03]  /*1c10*/  ULDC.64 UR4, c[0x0][0x250] ;  /* 0x0000940000047ab9 */ /* 0x000fc60000000a00 */
[----:B------:R-:W-:Y:S02]  /*1c20*/  UIMAD UR6, UR6, UR4, URZ ;  /* 0x00000004060672a4 */ /* 0x000fe4000f8e023f */
[----:B------:R-:W-:Y:S02]  /*1c30*/  UIMAD.WIDE.U32 UR30, UR16, UR4, URZ ;  /* 0x00000004101e72a5 */ /* 0x000fe4000f8e003f */
[----:B------:R-:W-:Y:S02]  /*1c40*/  UIMAD UR16, UR16, UR5, UR6 ;  /* 0x00000005101072a4 */ /* 0x000fe4000f8e0206 */
[----:B------:R-:W-:Y:S02]  /*1c50*/  USHF.R.S32.HI UR6, URZ, 0x1f, UR15 ;  /* 0x0000001f3f067899 */ /* 0x000fe4000801140f */
[----:B------:R-:W-:Y:S01]  /*1c60*/  UIADD3 UR17, UR31, UR16, URZ ;  /* 0x000000101f117290 */ /* 0x000fe2000fffe03f */
[----:B------:R-:W-:Y:S02]  /*1c70*/  ULDC.64 UR4, c[0x0][0x238] ;  /* 0x00008e0000047ab9 */ /* 0x000fe40000000a00 */
[----:B------:R-:W-:Y:S01]  /*1c80*/  UMOV UR16, UR30 ;  /* 0x0000001e00107c82 */ /* 0x000fe20008000000 */
[----:B------:R-:W-:-:S02]  /*1c90*/  UIMAD UR6, UR6, UR4, URZ ;  /* 0x00000004060672a4 */ /* 0x000fc4000f8e023f */
[----:B------:R-:W-:Y:S02]  /*1ca0*/  UIMAD.WIDE.U32 UR16, UR15, UR4, UR16 ;  /* 0x000000040f1072a5 */ /* 0x000fe4000f8e0010 */
[----:B------:R-:W-:-:S04]  /*1cb0*/  UIMAD UR5, UR15, UR5, UR6 ;  /* 0x000000050f0572a4 */ /* 0x000fc8000f8e0206 */
[----:B------:R-:W-:Y:S01]  /*1cc0*/  UIADD3 UR17, UR17, UR5, URZ ;  /* 0x0000000511117290 */ /* 0x000fe2000fffe03f */
[----:B------:R-:W-:-:S11]  /*1cd0*/  UMOV UR18, UR16 ;  /* 0x0000001000127c82 */ /* 0x000fd60008000000 */
.L_x_792:
        /* <DEDUP_REMOVED lines=123> */
.L_x_795:
[----:B------:R-:W-:Y:S05]  /*2490*/  BSYNC B0 ;  /* 0x0000000000007941 */ /* 0x000fea0003800000 */
.L_x_794:
        /* <DEDUP_REMOVED lines=57> */
.L_x_797:
[----:B------:R-:W-:Y:S05]  /*2830*/  BSYNC B0 ;  /* 0x0000000000007941 */ /* 0x000fea0003800000 */
.L_x_796:
        /* <DEDUP_REMOVED lines=49> */
.L_x_799:
[----:B------:R-:W-:Y:S05]  /*2b50*/  BSYNC B0 ;  /* 0x0000000000007941 */ /* 0x000fea0003800000 */
.L_x_798:
        /* <DEDUP_REMOVED lines=49> */
.L_x_801:
[----:B------:R-:W-:Y:S05]  /*2e70*/  BSYNC B0 ;  /* 0x0000000000007941 */ /* 0x000fea0003800000 */
.L_x_800:
        /* <DEDUP_REMOVED lines=40> */
.L_x_803:
[----:B------:R-:W-:Y:S05]  /*3100*/  BSYNC B0 ;  /* 0x0000000000007941 */ /* 0x000fea0003800000 */
.L_x_802:
        /* <DEDUP_REMOVED lines=50> */
.L_x_805:
[----:B------:R-:W-:Y:S05]  /*3430*/  BSYNC B0 ;  /* 0x0000000000007941 */ /* 0x000fea0003800000 */
.L_x_804:
        /* <DEDUP_REMOVED lines=45> */
.L_x_807:
[----:B------:R-:W-:Y:S05]  /*3710*/  BSYNC B0 ;  /* 0x0000000000007941 */ /* 0x000fea0003800000 */
.L_x_806:
        /* <DEDUP_REMOVED lines=46> */
.L_x_809:
[----:B------:R-:W-:Y:S05]  /*3a00*/  BSYNC B0 ;  /* 0x0000000000007941 */ /* 0x000fea0003800000 */
.L_x_808:
        /* <DEDUP_REMOVED lines=69> */
.L_x_811:
[----:B------:R-:W-:Y:S05]  /*3e60*/  BSYNC B0 ;  /* 0x0000000000007941 */ /* 0x000fea0003800000 */
.L_x_810:
        /* <DEDUP_REMOVED lines=49> */
.L_x_813:
[----:B------:R-:W-:Y:S05]  /*4180*/  BSYNC B0 ;  /* 0x0000000000007941 */ /* 0x000fea0003800000 */
.L_x_812:
        /* <DEDUP_REMOVED lines=48> */
.L_x_815:
[----:B------:R-:W-:Y:S05]  /*4490*/  BSYNC B0 ;  /* 0x0000000000007941 */ /* 0x000fea0003800000 */
.L_x_814:
        /* <DEDUP_REMOVED lines=51> */
.L_x_817:
[----:B------:R-:W-:Y:S05]  /*47d0*/  BSYNC B0 ;  /* 0x0000000000007941 */ /* 0x000fea0003800000 */
.L_x_816:
[----:B------:R-:W-:Y:S01]  /*47e0*/  LDSM.16.M88.4 R24, [R242] ;  /* 0x00000000f218783b */ /* 0x000fe20000000200 */
[----:B------:R-:W-:Y:S01]  /*47f0*/  R2P PR, R2, 0x6 ;  /* 0x0000000602007804 */ /* 0x000fe20000000000 */
[----:B------:R-:W-:Y:S01]  /*4800*/  ULDC UR29, c[0x0][0x39c] ;  /* 0x0000e700001d7ab9 */ /* 0x000fe20000000800 */
[C---:B------:R-:W-:Y:S01]  /*4810*/  IADD3 R2, R241.reuse, 0x8000, RZ ;  /* 0x00008000f1027810 */ /* 0x040fe20007ffe0ff */
[----:B------:R-:W2:Y:S01]  /*4820*/  LDSM.16.M88.4 R28, [R241+0x8000] ;  /* 0x00800000f11c783b */ /* 0x000ea20000000200 */
[----:B------:R-:W-:Y:S01]  /*4830*/  IADD3 R239, R241, 0x8020, RZ ;  /* 0x00008020f1ef7810 */ /* 0x000fe20007ffe0ff */
[----:B------:R-:W-:Y:S01]  /*4840*/  UISETP.GE.AND UP0, UPT, UR26, 0x2, UPT ;  /* 0x000000021a00788c */ /* 0x000fe2000bf06270 */
[-C--:B------:R-:W-:Y:S01]  /*4850*/  LEA R240, R7, R242.reuse, 0x1 ;  /* 0x000000f207f07211 */ /* 0x080fe200078e08ff */
[----:B------:R-:W5:Y:S01]  /*4860*/  LDSM.16.M88.4 R52, [R241+0x9000] ;  /* 0x00900000f134783b */ /* 0x000f620000000200 */
[C---:B------:R-:W-:Y:S02]  /*4870*/  LEA R238, R5.reuse, R242, 0x1 ;  /* 0x000000f205ee7211 */ /* 0x040fe400078e08ff */
[----:B------:R-:W-:Y:S01]  /*4880*/  LEA R237, R5, R240, 0x1 ;  /* 0x000000f005ed7211 */ /* 0x000fe200078e08ff */
[----:B------:R-:W-:Y:S01]  /*4890*/  LDSM.16.M88.4 R36, [R240] ;  /* 0x00000000f024783b */ /* 0x000fe20000000200 */
[----:B------:R-:W-:-:S02]  /*48a0*/  LOP3.LUT R4, R4, 0xffffffe0, RZ, 0xc0, !PT ;  /* 0xffffffe004047812 */ /* 0x000fc400078ec0ff */
[----:B------:R-:W-:Y:S01]  /*48b0*/  @P1 IADD3 R239, R2, -0x20, RZ ;  /* 0xffffffe002ef1810 */ /* 0x000fe20007ffe0ff */
[----:B------:R-:W-:Y:S01]  /*48c0*/  LDSM.16.M88.4 R60, [R241+0x8800] ;  /* 0x00880000f13c783b */ /* 0x000fe20000000200 */
[----:B------:R-:W-:Y:S02]  /*48d0*/  MOV R2, 0x40 ;  /* 0x0000004000027802 */ /* 0x000fe40000000f00 */
[----:B------:R-:W-:Y:S01]  /*48e0*/  LEA R167, R105, UR27, 0x4 ;  /* 0x0000001b69a77c11 */ /* 0x000fe2000f8e20ff */
[----:B------:R-:W3:Y:S01]  /*48f0*/  LDSM.16.M88.4 R68, [R239] ;  /* 0x00000000ef44783b */ /* 0x000ee20000000200 */
[----:B------:R-:W-:Y:S01]  /*4900*/  SEL R2, R2, 0xffffffc0, !P2 ;  /* 0xffffffc002027807 */ /* 0x000fe20005000000 */
[----:B------:R-:W-:Y:S01]  /*4910*/  VIADD R227, R239, 0x2000 ;  /* 0x00002000efe37836 */ /* 0x000fe20000000000 */
[----:B------:R-:W-:Y:S01]  /*4920*/  PLOP3.LUT P1, PT, PT, PT, UP0, 0x80, 0x0 ;  /* 0x000000000000781c */ /* 0x000fe20003f2f008 */
[----:B------:R-:W-:Y:S01]  /*4930*/  LDSM.16.M88.4 R76, [R238] ;  /* 0x00000000ee4c783b */ /* 0x000fe20000000200 */
[----:B------:R-:W-:Y:S01]  /*4940*/  IADD3 R228, R2, R239, RZ ;  /* 0x000000ef02e47210 */ /* 0x000fe20007ffe0ff */
[----:B------:R-:W-:Y:S01]  /*4950*/  IMAD.IADD R235, R241, 0x1, R2 ;  /* 0x00000001f1eb7824 */ /* 0x000fe200078e0202 */
[C---:B------:R-:W-:Y:S01]  /*4960*/  IADD3 R231, R239.reuse, 0x800, RZ ;  /* 0x00000800efe77810 */ /* 0x040fe20007ffe0ff */
[----:B------:R-:W4:Y:S01]  /*4970*/  LDSM.16.M88.4 R64, [R241+0x9800] ;  /* 0x00980000f140783b */ /* 0x000f220000000200 */
[C---:B------:R-:W-:Y:S01]  /*4980*/  IADD3 R230, R239.reuse, 0x1000, RZ ;  /* 0x00001000efe67810 */ /* 0x040fe20007ffe0ff */
[C---:B------:R-:W-:Y:S01]  /*4990*/  VIADD R221, R239.reuse, 0x5000 ;  /* 0x00005000efdd7836 */ /* 0x040fe20000000000 */
[C---:B------:R-:W-:Y:S01]  /*49a0*/  IADD3 R229, R239.reuse, 0x1800, RZ ;  /* 0x00001800efe57810 */ /* 0x040fe20007ffe0ff */
[----:B------:R-:W1:Y:S01]  /*49b0*/  LDSM.16.M88.4 R84, [R235+0x8000] ;  /* 0x00800000eb54783b */ /* 0x000e620000000200 */
[----:B------:R-:W-:-:S02]  /*49c0*/  IADD3 R226, R239, 0x2800, RZ ;  /* 0x00002800efe27810 */ /* 0x000fc40007ffe0ff */
[C---:B------:R-:W-:Y:S01]  /*49d0*/  IADD3 R225, R239.reuse, 0x3000, RZ ;  /* 0x00003000efe17810 */ /* 0x040fe20007ffe0ff */
[----:B------:R-:W1:Y:S01]  /*49e0*/  LDSM.16.M88.4 R44, [R239+0x1000] ;  /* 0x00100000ef2c783b */ /* 0x000e620000000200 */
[C---:B------:R-:W-:Y:S02]  /*49f0*/  IADD3 R224, R239.reuse, 0x3800, RZ ;  /* 0x00003800efe07810 */ /* 0x040fe40007ffe0ff */
[C---:B------:R-:W-:Y:S01]  /*4a00*/  IADD3 R223, R239.reuse, 0x4000, RZ ;  /* 0x00004000efdf7810 */ /* 0x040fe20007ffe0ff */
[----:B------:R-:W1:Y:S01]  /*4a10*/  LDSM.16.M88.4 R32, [R239+0x800] ;  /* 0x00080000ef20783b */ /* 0x000e620000000200 */
[C---:B------:R-:W-:Y:S02]  /*4a20*/  IADD3 R222, R239.reuse, 0x4800, RZ ;  /* 0x00004800efde7810 */ /* 0x040fe40007ffe0ff */
[C---:B------:R-:W-:Y:S01]  /*4a30*/  IADD3 R220, R239.reuse, 0x5800, RZ ;  /* 0x00005800efdc7810 */ /* 0x040fe20007ffe0ff */
[----:B--2---:R-:W-:Y:S01]  /*4a40*/  HMMA.16816.F32.BF16 R16, R24, R28, RZ ;  /* 0x0000001c1810723c */ /* 0x004fe200000418ff */
[----:B------:R-:W-:Y:S01]  /*4a50*/  LDSM.16.M88.4 R12, [R237] ;  /* 0x00000000ed0c783b */ /* 0x000fe20000000200 */
[----:B------:R-:W-:-:S02]  /*4a60*/  IADD3 R219, R239, 0x6000, RZ ;  /* 0x00006000efdb7810 */ /* 0x000fc40007ffe0ff */
[C---:B------:R-:W-:Y:S01]  /*4a70*/  IADD3 R218, R239.reuse, 0x6800, RZ ;  /* 0x00006800efda7810 */ /* 0x040fe20007ffe0ff */
[----:B------:R-:W2:Y:S01]  /*4a80*/  LDSM.16.M88.4 R72, [R228] ;  /* 0x00000000e448783b */ /* 0x000ea20000000200 */
[C---:B-----5:R-:W-:Y:S01]  /*4a90*/  HMMA.16816.F32.BF16 R56, R24.reuse, R52, RZ ;  /* 0x000000341838723c */ /* 0x060fe200000418ff */
[C---:B------:R-:W-:Y:S02]  /*4aa0*/  IADD3 R217, R239.reuse, 0x7000, RZ ;  /* 0x00007000efd97810 */ /* 0x040fe40007ffe0ff */
[----:B------:R-:W5:Y:S01]  /*4ab0*/  LDSM.16.M88.4 R48, [R239+0x1800] ;  /* 0x00180000ef30783b */ /* 0x000f620000000200 */
[----:B------:R-:W-:Y:S02]  /*4ac0*/  IADD3 R216, R239, 0x7800, RZ ;  /* 0x00007800efd87810 */ /* 0x000fe40007ffe0ff */
[C---:B------:R-:W-:Y:S01]  /*4ad0*/  HMMA.16816.F32.BF16 R28, R24.reuse, R30, RZ ;  /* 0x0000001e181c723c */ /* 0x040fe200000418ff */
[----:B------:R-:W5:Y:S04]  /*4ae0*/  LDSM.16.M88.4 R20, [R235+0x9000] ;  /* 0x00900000eb14783b */ /* 0x000f680000000200 */
[----:B------:R-:W5:Y:S01]  /*4af0*/  LDSM.16.M88.4 R8, [R235+0x8800] ;  /* 0x00880000eb08783b */ /* 0x000f620000000200 */
[----:B------:R-:W-:Y:S03]  /*4b00*/  HMMA.16816.F32.BF16 R52, R24, R54, RZ ;  /* 0x000000361834723c */ /* 0x000fe600000418ff */
[----:B------:R-:W-:Y:S03]  /*4b10*/  LDSM.16.M88.4 R88, [R241+0xa000] ;  /* 0x00a00000f158783b */ /* 0x000fe60000000200 */
[----:B---3--:R-:W-:Y:S01]  /*4b20*/  HMMA.16816.F32.BF16 R16, R36, R68, R16 ;  /* 0x000000442410723c */ /* 0x008fe20000041810 */
[----:B------:R-:W-:Y:S04]  /*4b30*/  LDSM.16.M88.4 R96, [R239+0x6000] ;  /* 0x00600000ef60783b */ /* 0x000fe80000000200 */
[----:B------:R-:W-:Y:S01]  /*4b40*/  LDSM.16.M88.4 R92, [R235+0xd000] ;  /* 0x00d00000eb5c783b */ /* 0x000fe20000000200 */
[C---:B------:R-:W-:Y:S03]  /*4b50*/  HMMA.16816.F32.BF16 R40, R24.reuse, R60, RZ ;  /* 0x0000003c1828723c */ /* 0x040fe600000418ff */
[----:B------:R-:W-:Y:S03]  /*4b60*/  LDSM.16.M88.4 R100, [R228+0x4800] ;  /* 0x00480000e464783b */ /* 0x000fe60000000200 */
[C---:B------:R-:W-:Y:S01]  /*4b70*/  HMMA.16816.F32.BF16 R60, R24.reuse, R62, RZ ;  /* 0x0000003e183c723c */ /* 0x040fe200000418ff */
[----:B------:R-:W0:Y:S05]  /*4b80*/  LDGDEPBAR ;  /* 0x00000000000079af */ /* 0x000e2a0000000000 */
[----:B----4-:R-:W-:Y:S06]  /*4b90*/  HMMA.16816.F32.BF16 R80, R24, R64, RZ ;  /* 0x000000401850723c */ /* 0x010fec00000418ff */
[----:B-1----:R-:W-:Y:S06]  /*4ba0*/  HMMA.16816.F32.BF16 R16, R76, R84, R16 ;  /* 0x000000544c10723c */ /* 0x002fec0000041810 */
[----:B------:R-:W-:Y:S01]  /*4bb0*/  HMMA.16816.F32.BF16 R24, R24, R66, RZ ;  /* 0x000000421818723c */ /* 0x000fe200000418ff */
[----:B------:R-:W-:Y:S05]  /*4bc0*/  LDSM.16.M88.4 R64, [R228+0x1000] ;  /* 0x00100000e440783b */ /* 0x000fea0000000200 */
[C---:B------:R-:W-:Y:S01]  /*4bd0*/  HMMA.16816.F32.BF16 R28, R36.reuse, R70, R28 ;  /* 0x00000046241c723c */ /* 0x040fe2000004181c */
[----:B------:R-:W-:Y:S05]  /*4be0*/  LDSM.16.M88.4 R68, [R235+0x9800] ;  /* 0x00980000eb44783b */ /* 0x000fea0000000200 */
[C---:B------:R-:W-:Y:S06]  /*4bf0*/  HMMA.16816.F32.BF16 R56, R36.reuse, R44, R56 ;  /* 0x0000002c2438723c */ /* 0x040fec0000041838 */
[C---:B------:R-:W-:Y:S01]  /*4c00*/  HMMA.16816.F32.BF16 R52, R36.reuse, R46, R52 ;  /* 0x0000002e2434723c */ /* 0x040fe20000041834 */
[----:B------:R-:W1:Y:S05]  /*4c10*/  LDSM.16.M88.4 R44, [R242+0x2000] ;  /* 0x00200000f22c783b */ /* 0x000e6a0000000200 */
[C---:B------:R-:W-:Y:S06]  /*4c20*/  HMMA.16816.F32.BF16 R40, R36.reuse, R32, R40 ;  /* 0x000000202428723c */ /* 0x040fec0000041828 */
[----:B------:R-:W-:Y:S01]  /*4c30*/  HMMA.16816.F32.BF16 R60, R36, R34, R60 ;  /* 0x00000022243c723c */ /* 0x000fe2000004183c */
[----:B------:R-:W3:Y:S05]  /*4c40*/  LDSM.16.M88.4 R32, [R228+0x800] ;  /* 0x00080000e420783b */ /* 0x000eea0000000200 */
[----:B--2---:R-:W-:Y:S06]  /*4c50*/  HMMA.16816.F32.BF16 R16, R12, R72, R16 ;  /* 0x000000480c10723c */ /* 0x004fec0000041810 */
[C---:B-----5:R-:W-:Y:S06]  /*4c60*/  HMMA.16816.F32.BF16 R80, R36.reuse, R48, R80 ;  /* 0x000000302450723c */ /* 0x060fec0000041850 */
[----:B------:R-:W-:Y:S01]  /*4c70*/  HMMA.16816.F32.BF16 R36, R36, R50, R24 ;  /* 0x000000322424723c */ /* 0x000fe20000041818 */
[----:B------:R-:W-:Y:S04]  /*4c80*/  LDSM.16.M88.4 R48, [R228+0x1800] ;  /* 0x00180000e430783b */ /* 0x000fe80000000200 */
[----:B------:R-:W-:Y:S01]  /*4c90*/  LDSM.16.M88.4 R24, [R241+0xb000] ;  /* 0x00b00000f118783b */ /* 0x000fe20000000200 */
[C---:B------:R-:W-:Y:S03]  /*4ca0*/  HMMA.16816.F32.BF16 R28, R76.reuse, R86, R28 ;  /* 0x000000564c1c723c */ /* 0x040fe6000004181c */
[----:B------:R-:W-:Y:S03]  /*4cb0*/  LDSM.16.M88.4 R84, [R239+0x2000] ;  /* 0x00200000ef54783b */ /* 0x000fe60000000200 */
[C---:B------:R-:W-:Y:S06]  /*4cc0*/  HMMA.16816.F32.BF16 R56, R76.reuse, R20, R56 ;  /* 0x000000144c38723c */ /* 0x040fec0000041838 */
[C---:B------:R-:W-:Y:S01]  /*4cd0*/  HMMA.16816.F32.BF16 R52, R76.reuse, R22, R52 ;  /* 0x000000164c34723c */ /* 0x040fe20000041834 */
[----:B------:R-:W2:Y:S05]  /*4ce0*/  LDSM.16.M88.4 R20, [R240+0x2000] ;  /* 0x00200000f014783b */ /* 0x000eaa0000000200 */
[C---:B------:R-:W-:Y:S06]  /*4cf0*/  HMMA.16816.F32.BF16 R40, R76.reuse, R8, R40 ;  /* 0x000000084c28723c */ /* 0x040fec0000041828 */
[----:B------:R-:W-:Y:S01]  /*4d00*/  HMMA.16816.F32.BF16 R60, R76, R10, R60 ;  /* 0x0000000a4c3c723c */ /* 0x000fe2000004183c */
[----:B------:R-:W4:Y:S05]  /*4d10*/  LDSM.16.M88.4 R8, [R241+0xa800] ;  /* 0x00a80000f108783b */ /* 0x000f2a0000000200 */
[----:B-1----:R-:W-:Y:S06]  /*4d20*/  HMMA.16816.F32.BF16 R16, R44, R88, R16 ;  /* 0x000000582c10723c */ /* 0x002fec0000041810 */
[C---:B------:R-:W-:Y:S06]  /*4d30*/  HMMA.16816.F32.BF16 R80, R76.reuse, R68, R80 ;  /* 0x000000444c50723c */ /* 0x040fec0000041850 */
[----:B------:R-:W-:Y:S01]  /*4d40*/  HMMA.16816.F32.BF16 R76, R76, R70, R36 ;  /* 0x000000464c4c723c */ /* 0x000fe20000041824 */
[----:B------:R-:W-:Y:S04]  /*4d50*/  LDSM.16.M88.4 R68, [R241+0xb800] ;  /* 0x00b80000f144783b */ /* 0x000fe80000000200 */
[----:B------:R-:W-:Y:S01]  /*4d60*/  LDSM.16.M88.4 R36, [R239+0x2800] ;  /* 0x00280000ef24783b */ /* 0x000fe20000000200 */
[C---:B------:R-:W-:Y:S03]  /*4d70*/  HMMA.16816.F32.BF16 R28, R12.reuse, R74, R28 ;  /* 0x0000004a0c1c723c */ /* 0x040fe6000004181c */
[----:B------:R-:W-:Y:S03]  /*4d80*/  LDSM.16.M88.4 R72, [R238+0x2000] ;  /* 0x00200000ee48783b */ /* 0x000fe60000000200 */
[C---:B------:R-:W-:Y:S06]  /*4d90*/  HMMA.16816.F32.BF16 R56, R12.reuse, R64, R56 ;  /* 0x000000400c38723c */ /* 0x040fec0000041838 */
[C---:B------:R-:W-:Y:S01]  /*4da0*/  HMMA.16816.F32.BF16 R52, R12.reuse, R66, R52 ;  /* 0x000000420c34723c */ /* 0x040fe20000041834 */
[----:B------:R-:W1:Y:S05]  /*4db0*/  LDSM.16.M88.4 R64, [R235+0xa000] ;  /* 0x00a00000eb40783b */ /* 0x000e6a0000000200 */
[C---:B---3--:R-:W-:Y:S06]  /*4dc0*/  HMMA.16816.F32.BF16 R40, R12.reuse, R32, R40 ;  /* 0x000000200c28723c */ /* 0x048fec0000041828 */
[----:B------:R-:W-:Y:S01]  /*4dd0*/  HMMA.16816.F32.BF16 R60, R12, R34, R60 ;  /* 0x000000220c3c723c */ /* 0x000fe2000004183c */
[----:B------:R-:W3:Y:S05]  /*4de0*/  LDSM.16.M88.4 R32, [R239+0x3000] ;  /* 0x00300000ef20783b */ /* 0x000eea0000000200 */
[----:B--2---:R-:W-:Y:S06]  /*4df0*/  HMMA.16816.F32.BF16 R16, R20, R84, R16 ;  /* 0x000000541410723c */ /* 0x004fec0000041810 */
        /* <DEDUP_REMOVED lines=9> */
[C---:B----4-:R-:W-:Y:S06]  /*4e90*/  HMMA.16816.F32.BF16 R40, R44.reuse, R8, R40 ;  /* 0x000000082c28723c */ /* 0x050fec0000041828 */
        /* <DEDUP_REMOVED lines=9> */
[C---:B---3--:R-:W-:Y:S06]  /*4f30*/  HMMA.16816.F32.BF16 R56, R20.reuse, R32, R56 ;  /* 0x000000201438723c */ /* 0x048fec0000041838 */
[C---:B------:R-:W-:Y:S01]  /*4f40*/  HMMA.16816.F32.BF16 R52, R20.reuse, R34, R52 ;  /* 0x000000221434723c */ /* 0x040fe20000041834 */
[----:B------:R-:W1:Y:S05]  /*4f50*/  LDSM.16.M88.4 R32, [R242+0x4000] ;  /* 0x00400000f220783b */ /* 0x000e6a0000000200 */
[C---:B------:R-:W-:Y:S06]  /*4f60*/  HMMA.16816.F32.BF16 R40, R20.reuse, R36, R40 ;  /* 0x000000241428723c */ /* 0x040fec0000041828 */
        /* <DEDUP_REMOVED lines=9> */
[C---:B----4-:R-:W-:Y:S06]  /*5000*/  HMMA.16816.F32.BF16 R56, R72.reuse, R8, R56 ;  /* 0x000000084838723c */ /* 0x050fec0000041838 */
        /* <DEDUP_REMOVED lines=21> */
[----:B------:R-:W2:Y:S04]  /*5160*/  LDSM.16.M88.4 R24, [R228+0x4000] ;  /* 0x00400000e418783b */ /* 0x000ea80000000200 */
[----:B------:R-:W-:Y:S01]  /*5170*/  LDSM.16.M88.4 R64, [R235+0xc800] ;  /* 0x00c80000eb40783b */ /* 0x000fe20000000200 */
[C---:B------:R-:W-:Y:S03]  /*5180*/  HMMA.16816.F32.BF16 R28, R32.reuse, R70, R28 ;  /* 0x00000046201c723c */ /* 0x040fe6000004181c */
[----:B------:R-:W-:Y:S03]  /*5190*/  LDSM.16.M88.4 R68, [R228+0x5000] ;  /* 0x00500000e444783b */ /* 0x000fe60000000200 */
[C---:B----4-:R-:W-:Y:S06]  /*51a0*/  HMMA.16816.F32.BF16 R40, R32.reuse, R12, R40 ;  /* 0x0000000c2028723c */ /* 0x050fec0000041828 */
[----:B------:R-:W-:Y:S01]  /*51b0*/  HMMA.16816.F32.BF16 R60, R32, R14, R60 ;  /* 0x0000000e203c723c */ /* 0x000fe2000004183c */
[----:B------:R-:W4:Y:S05]  /*51c0*/  LDSM.16.M88.4 R12, [R239+0x4800] ;  /* 0x00480000ef0c783b */ /* 0x000f2a0000000200 */
[----:B-1----:R-:W-:Y:S06]  /*51d0*/  HMMA.16816.F32.BF16 R16, R88, R36, R16 ;  /* 0x000000245810723c */ /* 0x002fec0000041810 */
[C---:B------:R-:W-:Y:S06]  /*51e0*/  HMMA.16816.F32.BF16 R56, R32.reuse, R20, R56 ;  /* 0x000000142038723c */ /* 0x040fec0000041838 */
[C---:B------:R-:W-:Y:S01]  /*51f0*/  HMMA.16816.F32.BF16 R52, R32.reuse, R22, R52 ;  /* 0x000000162034723c */ /* 0x040fe20000041834 */
[----:B------:R-:W1:Y:S05]  /*5200*/  LDSM.16.M88.4 R20, [R239+0x5000] ;  /* 0x00500000ef14783b */ /* 0x000e6a0000000200 */
[----:B---3--:R-:W-:Y:S06]  /*5210*/  HMMA.16816.F32.BF16 R80, R32, R44, R80 ;  /* 0x0000002c2050723c */ /* 0x008fec0000041850 */
[----:B------:R-:W-:Y:S01]  /*5220*/  HMMA.16816.F32.BF16 R28, R8, R50, R28 ;  /* 0x00000032081c723c */ /* 0x000fe2000004181c */
[----:B------:R-:W-:Y:S05]  /*5230*/  LDSM.16.M88.4 R48, [R242+0x6000] ;  /* 0x00600000f230783b */ /* 0x000fea0000000200 */
[----:B------:R-:W-:Y:S01]  /*5240*/  HMMA.16816.F32.BF16 R76, R32, R46, R76 ;  /* 0x0000002e204c723c */ /* 0x000fe2000004184c */
[----:B------:R-:W3:Y:S04]  /*5250*/  LDSM.16.M88.4 R32, [R241+0xe000] ;  /* 0x00e00000f120783b */ /* 0x000ee80000000200 */
[----:B------:R-:W-:Y:S01]  /*5260*/  LDSM.16.M88.4 R44, [R241+0xe800] ;  /* 0x00e80000f12c783b */ /* 0x000fe20000000200 */
[----:B--2---:R-:W-:Y:S06]  /*5270*/  HMMA.16816.F32.BF16 R16, R72, R24, R16 ;  /* 0x000000184810723c */ /* 0x004fec0000041810 */
[C---:B----4-:R-:W-:Y:S06]  /*5280*/  HMMA.16816.F32.BF16 R40, R8.reuse, R12, R40 ;  /* 0x0000000c0828723c */ /* 0x050fec0000041828 */
[----:B------:R-:W-:Y:S01]  /*5290*/  HMMA.16816.F32.BF16 R60, R8, R14, R60 ;  /* 0x0000000e083c723c */ /* 0x000fe2000004183c */
[----:B------:R-:W2:Y:S05]  /*52a0*/  LDSM.16.M88.4 R12, [R239+0x5800] ;  /* 0x00580000ef0c783b */ /* 0x000eaa0000000200 */
[----:B------:R-:W-:Y:S01]  /*52b0*/  HMMA.16816.F32.BF16 R28, R88, R38, R28 ;  /* 0x00000026581c723c */ /* 0x000fe2000004181c */
[----:B------:R-:W4:Y:S05]  /*52c0*/  LDSM.16.M88.4 R36, [R240+0x6000] ;  /* 0x00600000f024783b */ /* 0x000f2a0000000200 */
[C---:B-1----:R-:W-:Y:S06]  /*52d0*/  HMMA.16816.F32.BF16 R56, R8.reuse, R20, R56 ;  /* 0x000000140838723c */ /* 0x042fec0000041838 */
[----:B------:R-:W-:Y:S01]  /*52e0*/  HMMA.16816.F32.BF16 R52, R8, R22, R52 ;  /* 0x000000160834723c */ /* 0x000fe20000041834 */
[----:B------:R-:W-:Y:S05]  /*52f0*/  LDSM.16.M88.4 R20, [R235+0xe000] ;  /* 0x00e00000eb14783b */ /* 0x000fea0000000200 */
[----:B---3--:R-:W-:Y:S06]  /*5300*/  HMMA.16816.F32.BF16 R16, R48, R32, R16 ;  /* 0x000000203010723c */ /* 0x008fec0000041810 */
[----:B------:R-:W-:Y:S01]  /*5310*/  HMMA.16816.F32.BF16 R28, R72, R26, R28 ;  /* 0x0000001a481c723c */ /* 0x000fe2000004181c */
[----:B------:R-:W1:Y:S05]  /*5320*/  LDSM.16.M88.4 R24, [R238+0x6000] ;  /* 0x00600000ee18783b */ /* 0x000e6a0000000200 */
[----:B------:R-:W-:Y:S06]  /*5330*/  HMMA.16816.F32.BF16 R40, R88, R64, R40 ;  /* 0x000000405828723c */ /* 0x000fec0000041828 */
[C---:B--2---:R-:W-:Y:S06]  /*5340*/  HMMA.16816.F32.BF16 R80, R8.reuse, R12, R80 ;  /* 0x0000000c0850723c */ /* 0x044fec0000041850 */
[----:B------:R-:W-:Y:S01]  /*5350*/  HMMA.16816.F32.BF16 R76, R8, R14, R76 ;  /* 0x0000000e084c723c */ /* 0x000fe2000004184c */
[----:B------:R-:W-:Y:S04]  /*5360*/  LDSM.16.M88.4 R12, [R237+0x6000] ;  /* 0x00600000ed0c783b */ /* 0x000fe80000000200 */
[----:B------:R-:W-:Y:S01]  /*5370*/  LDSM.16.M88.4 R8, [R228+0x6000] ;  /* 0x00600000e408783b */ /* 0x000fe20000000200 */
[----:B----4-:R-:W-:Y:S06]  /*5380*/  HMMA.16816.F32.BF16 R16, R36, R96, R16 ;  /* 0x000000602410723c */ /* 0x010fec0000041810 */
[----:B------:R-:W-:Y:S01]  /*5390*/  HMMA.16816.F32.BF16 R60, R88, R66, R60 ;  /* 0x00000042583c723c */ /* 0x000fe2000004183c */
[----:B------:R-:W2:Y:S05]  /*53a0*/  LDSM.16.M88.4 R64, [R228+0x5800] ;  /* 0x00580000e440783b */ /* 0x000eaa0000000200 */
[----:B------:R-:W-:Y:S01]  /*53b0*/  HMMA.16816.F32.BF16 R28, R48, R34, R28 ;  /* 0x00000022301c723c */ /* 0x000fe2000004181c */
[----:B------:R-:W-:Y:S05]  /*53c0*/  LDSM.16.M88.4 R32, [R239+0x6800] ;  /* 0x00680000ef20783b */ /* 0x000fea0000000200 */
[C---:B------:R-:W-:Y:S06]  /*53d0*/  HMMA.16816.F32.BF16 R80, R88.reuse, R84, R80 ;  /* 0x000000545850723c */ /* 0x040fec0000041850 */
[C---:B------:R-:W-:Y:S06]  /*53e0*/  HMMA.16816.F32.BF16 R56, R88.reuse, R92, R56 ;  /* 0x0000005c5838723c */ /* 0x040fec0000041838 */
[----:B------:R-:W-:Y:S01]  /*53f0*/  HMMA.16816.F32.BF16 R52, R88, R94, R52 ;  /* 0x0000005e5834723c */ /* 0x000fe20000041834 */
[----:B------:R-:W3:Y:S05]  /*5400*/  LDSM.16.M88.4 R92, [R241+0xf000] ;  /* 0x00f00000f15c783b */ /* 0x000eea0000000200 */
[----:B-1----:R-:W-:Y:S06]  /*5410*/  HMMA.16816.F32.BF16 R16, R24, R20, R16 ;  /* 0x000000141810723c */ /* 0x002fec0000041810 */
[----:B------:R-:W-:Y:S01]  /*5420*/  HMMA.16816.F32.BF16 R84, R88, R86, R76 ;  /* 0x000000565854723c */ /* 0x000fe2000004184c */
[----:B------:R-:W-:Y:S05]  /*5430*/  LDSM.16.M88.4 R76, [R235+0xe800] ;  /* 0x00e80000eb4c783b */ /* 0x000fea0000000200 */
[----:B------:R-:W-:Y:S06]  /*5440*/  HMMA.16816.F32.BF16 R28, R36, R98, R28 ;  /* 0x00000062241c723c */ /* 0x000fec000004181c */
[C---:B------:R-:W-:Y:S06]  /*5450*/  HMMA.16816.F32.BF16 R56, R72.reuse, R68, R56 ;  /* 0x000000444838723c */ /* 0x040fec0000041838 */
[C---:B------:R-:W-:Y:S06]  /*5460*/  HMMA.16816.F32.BF16 R52, R72.reuse, R70, R52 ;  /* 0x000000464834723c */ /* 0x040fec0000041834 */
[----:B--2---:R-:W-:Y:S06]  /*5470*/  HMMA.16816.F32.BF16 R80, R72, R64, R80 ;  /* 0x000000404850723c */ /* 0x004fec0000041850 */
[----:B------:R-:W-:Y:S06]  /*5480*/  HMMA.16816.F32.BF16 R16, R12, R8, R16 ;  /* 0x000000080c10723c */ /* 0x000fec0000041810 */
[----:B------:R-:W-:Y:S01]  /*5490*/  HMMA.16816.F32.BF16 R84, R72, R66, R84 ;  /* 0x000000424854723c */ /* 0x000fe20000041854 */
[----:B------:R-:W1:Y:S05]  /*54a0*/  LDSM.16.M88.4 R64, [R241+0xf800] ;  /* 0x00f80000f140783b */ /* 0x000e6a0000000200 */
[----:B------:R-:W-:Y:S01]  /*54b0*/  HMMA.16816.F32.BF16 R28, R24, R22, R28 ;  /* 0x00000016181c723c */ /* 0x000fe2000004181c */
[----:B------:R-:W2:Y:S05]  /*54c0*/  LDSM.16.M88.4 R20, [R239+0x7000] ;  /* 0x00700000ef14783b */ /* 0x000eaa0000000200 */
[C---:B------:R-:W-:Y:S06]  /*54d0*/  HMMA.16816.F32.BF16 R40, R72.reuse, R100, R40 ;  /* 0x000000644828723c */ /* 0x040fec0000041828 */
[----:B------:R-:W-:Y:S01]  /*54e0*/  HMMA.16816.F32.BF16 R60, R72, R102, R60 ;  /* 0x00000066483c723c */ /* 0x000fe2000004183c */
[----:B------:R-:W-:Y:S01]  /*54f0*/  FMUL.FTZ R6, R16, UR29 ;  /* 0x0000001d10067c20 */ /* 0x000fe20008410000 */
[----:B------:R-:W-:Y:S01]  /*5500*/  FMUL.FTZ R69, R17, UR29 ;  /* 0x0000001d11457c20 */ /* 0x000fe20008410000 */
[----:B------:R-:W-:Y:S01]  /*5510*/  FMUL.FTZ R68, R18, UR29 ;  /* 0x0000001d12447c20 */ /* 0x000fe20008410000 */
[----:B------:R-:W-:-:S02]  /*5520*/  FMUL.FTZ R70, R19, UR29 ;  /* 0x0000001d13467c20 */ /* 0x000fc40008410000 */
[C---:B---3--:R-:W-:Y:S01]  /*5530*/  HMMA.16816.F32.BF16 R56, R48.reuse, R92, R56 ;  /* 0x0000005c3038723c */ /* 0x048fe20000041838 */
[----:B------:R-:W3:Y:S01]  /*5540*/  LDSM.16.M88.4 R16, [R239+0x7800] ;  /* 0x00780000ef10783b */ /* 0x000ee20000000200 */
[----:B------:R-:W4:Y:S04]  /*5550*/  MUFU.TANH R6, R6 ;  /* 0x0000000600067308 */ /* 0x000f280000002400 */
[----:B------:R-:W-:Y:S04]  /*5560*/  HMMA.16816.F32.BF16 R52, R48, R94, R52 ;  /* 0x0000005e3034723c */ /* 0x000fe80000041834 */
[----:B------:R-:W1:Y:S02]  /*5570*/  MUFU.TANH R69, R69 ;  /* 0x0000004500457308 */ /* 0x000e640000002400 */
[----:B------:R-:W-:Y:S01]  /*5580*/  HMMA.16816.F32.BF16 R28, R12, R10, R28 ;  /* 0x0000000a0c1c723c */ /* 0x000fe2000004181c */
[----:B------:R-:W5:Y:S05]  /*5590*/  LDSM.16.M88.4 R8, [R235+0xf000] ;  /* 0x00f00000eb08783b */ /* 0x000f6a0000000200 */
[C---:B------:R-:W-:Y:S01]  /*55a0*/  HMMA.16816.F32.BF16 R40, R48.reuse, R44, R40 ;  /* 0x0000002c3028723c */ /* 0x040fe20000041828 */
[----:B------:R-:W2:Y:S05]  /*55b0*/  MUFU.TANH R68, R68 ;  /* 0x0000004400447308 */ /* 0x000eaa0000002400 */
[C---:B------:R-:W-:Y:S01]  /*55c0*/  HMMA.16816.F32.BF16 R60, R48.reuse, R46, R60 ;  /* 0x0000002e303c723c */ /* 0x040fe2000004183c */
[----:B------:R-:W-:Y:S02]  /*55d0*/  LDSM.16.M88.4 R44, [R228+0x6800] ;  /* 0x00680000e42c783b */ /* 0x000fe40000000200 */
[----:B------:R-:W3:Y:S03]  /*55e0*/  MUFU.TANH R70, R70 ;  /* 0x0000004600467308 */ /* 0x000ee60000002400 */
[C---:B-1----:R-:W-:Y:S06]  /*55f0*/  HMMA.16816.F32.BF16 R80, R48.reuse, R64, R80 ;  /* 0x000000403050723c */ /* 0x042fec0000041850 */
[----:B------:R-:W-:Y:S01]  /*5600*/  HMMA.16816.F32.BF16 R84, R48, R66, R84 ;  /* 0x000000423054723c */ /* 0x000fe20000041854 */
[----:B------:R-:W-:Y:S01]  /*5610*/  FMUL.FTZ R28, R28, UR29 ;  /* 0x0000001d1c1c7c20 */ /* 0x000fe20008410000 */
[----:B------:R-:W-:Y:S01]  /*5620*/  FMUL.FTZ R29, R29, UR29 ;  /* 0x0000001d1d1d7c20 */ /* 0x000fe20008410000 */
[----:B------:R-:W-:Y:S01]  /*5630*/  FMUL.FTZ R30, R30, UR29 ;  /* 0x0000001d1e1e7c20 */ /* 0x000fe20008410000 */
[----:B------:R-:W-:-:S02]  /*5640*/  FMUL.FTZ R31, R31, UR29 ;  /* 0x0000001d1f1f7c20 */ /* 0x000fc40008410000 */
[C---:B--2---:R-:W-:Y:S01]  /*5650*/  HMMA.16816.F32.BF16 R56, R36.reuse, R20, R56 ;  /* 0x000000142438723c */ /* 0x044fe20000041838 */
[----:B------:R-:W1:Y:S05]  /*5660*/  MUFU.TANH R28, R28 ;  /* 0x0000001c001c7308 */ /* 0x000e6a0000002400 */
[C---:B------:R-:W-:Y:S01]  /*5670*/  HMMA.16816.F32.BF16 R52, R36.reuse, R22, R52 ;  /* 0x000000162434723c */ /* 0x040fe20000041834 */
[----:B------:R-:W2:Y:S02]  /*5680*/  LDSM.16.M88.4 R20, [R235+0xf800] ;  /* 0x00f80000eb14783b */ /* 0x000ea40000000200 */
[----:B------:R-:W1:Y:S03]  /*5690*/  MUFU.TANH R29, R29 ;  /* 0x0000001d001d7308 */ /* 0x000e660000002400 */
[C---:B------:R-:W-:Y:S05]  /*56a0*/  HMMA.16816.F32.BF16 R40, R36.reuse, R32, R40 ;  /* 0x000000202428723c */ /* 0x040fea0000041828 */
[----:B------:R-:W1:Y:S01]  /*56b0*/  MUFU.TANH R30, R30 ;  /* 0x0000001e001e7308 */ /* 0x000e620000002400 */
[C---:B------:R-:W-:Y:S01]  /*56c0*/  HMMA.16816.F32.BF16 R60, R36.reuse, R34, R60 ;  /* 0x00000022243c723c */ /* 0x040fe2000004183c */
[----:B------:R-:W4:Y:S05]  /*56d0*/  LDSM.16.M88.4 R32, [R228+0x7000] ;  /* 0x00700000e420783b */ /* 0x000f2a0000000200 */
[C---:B---3--:R-:W-:Y:S01]  /*56e0*/  HMMA.16816.F32.BF16 R80, R36.reuse, R16, R80 ;  /* 0x000000102450723c */ /* 0x048fe20000041850 */
[----:B------:R-:W3:Y:S05]  /*56f0*/  MUFU.TANH R31, R31 ;  /* 0x0000001f001f7308 */ /* 0x000eea0000002400 */
[----:B------:R-:W-:Y:S06]  /*5700*/  HMMA.16816.F32.BF16 R84, R36, R18, R84 ;  /* 0x000000122454723c */ /* 0x000fec0000041854 */
[C---:B-----5:R-:W-:Y:S06]  /*5710*/  HMMA.16816.F32.BF16 R56, R24.reuse, R8, R56 ;  /* 0x000000081838723c */ /* 0x060fec0000041838 */
[----:B------:R-:W-:Y:S01]  /*5720*/  HMMA.16816.F32.BF16 R52, R24, R10, R52 ;  /* 0x0000000a1834723c */ /* 0x000fe20000041834 */
[----:B------:R-:W5:Y:S01]  /*5730*/  LDSM.16.M88.4 R8, [R228+0x7800] ;  /* 0x00780000e408783b */ /* 0x000f620000000200 */
[----:B------:R-:W-:-:S04]  /*5740*/  DEPBAR.LE SB0, 0x0 ;  /* 0x000080000000791a */ /* 0x000fc80000000000 */
[C---:B------:R-:W-:Y:S06]  /*5750*/  HMMA.16816.F32.BF16 R40, R24.reuse, R76, R40 ;  /* 0x0000004c1828723c */ /* 0x040fec0000041828 */
[C---:B------:R-:W-:Y:S06]  /*5760*/  HMMA.16816.F32.BF16 R60, R24.reuse, R78, R60 ;  /* 0x0000004e183c723c */ /* 0x040fec000004183c */
[C---:B--2---:R-:W-:Y:S06]  /*5770*/  HMMA.16816.F32.BF16 R80, R24.reuse, R20, R80 ;  /* 0x000000141850723c */ /* 0x044fec0000041850 */
[----:B------:R-:W-:Y:S06]  /*5780*/  HMMA.16816.F32.BF16 R84, R24, R22, R84 ;  /* 0x000000161854723c */ /* 0x000fec0000041854 */
[C---:B------:R-:W-:Y:S06]  /*5790*/  HMMA.16816.F32.BF16 R40, R12.reuse, R44, R40 ;  /* 0x0000002c0c28723c */ /* 0x040fec0000041828 */
[C---:B------:R-:W-:Y:S06]  /*57a0*/  HMMA.16816.F32.BF16 R60, R12.reuse, R46, R60 ;  /* 0x0000002e0c3c723c */ /* 0x040fec000004183c */
[C---:B----4-:R-:W-:Y:S06]  /*57b0*/  HMMA.16816.F32.BF16 R56, R12.reuse, R32, R56 ;  /* 0x000000200c38723c */ /* 0x050fec0000041838 */
[C---:B------:R-:W-:Y:S06]  /*57c0*/  HMMA.16816.F32.BF16 R52, R12.reuse, R34, R52 ;  /* 0x000000220c34723c */ /* 0x040fec0000041834 */
[----:B-----5:R-:W-:Y:S01]  /*57d0*/  HMMA.16816.F32.BF16 R80, R12, R8, R80 ;  /* 0x000000080c50723c */ /* 0x020fe20000041850 */
[----:B------:R-:W-:Y:S01]  /*57e0*/  FMUL.FTZ R40, R40, UR29 ;  /* 0x0000001d28287c20 */ /* 0x000fe20008410000 */
[----:B------:R-:W-:Y:S01]  /*57f0*/  FMUL.FTZ R41, R41, UR29 ;  /* 0x0000001d29297c20 */ /* 0x000fe20008410000 */
[----:B------:R-:W-:Y:S01]  /*5800*/  FMUL.FTZ R16, R42, UR29 ;  /* 0x0000001d2a107c20 */ /* 0x000fe20008410000 */
[----:B------:R-:W-:-:S02]  /*5810*/  FMUL.FTZ R17, R43, UR29 ;  /* 0x0000001d2b117c20 */ /* 0x000fc40008410000 */
[----:B------:R-:W-:Y:S01]  /*5820*/  HMMA.16816.F32.BF16 R84, R12, R10, R84 ;  /* 0x0000000a0c54723c */ /* 0x000fe20000041854 */
[----:B------:R-:W-:Y:S01]  /*5830*/  IADD3 R9, -R4, R3, RZ ;  /* 0x0000000304097210 */ /* 0x000fe20007ffe1ff */
[----:B------:R-:W-:Y:S01]  /*5840*/  FMUL.FTZ R33, R60, UR29 ;  /* 0x0000001d3c217c20 */ /* 0x000fe20008410000 */
[----:B------:R-:W-:Y:S01]  /*5850*/  FMUL.FTZ R32, R61, UR29 ;  /* 0x0000001d3d207c20 */ /* 0x000fe20008410000 */
[----:B------:R-:W-:Y:S01]  /*5860*/  FMUL.FTZ R20, R62, UR29 ;  /* 0x0000001d3e147c20 */ /* 0x000fe20008410000 */
[----:B------:R-:W-:Y:S01]  /*5870*/  SHF.R.S32.HI R2, RZ, 0x1f, R9 ;  /* 0x0000001fff027819 */ /* 0x000fe20000011409 */
[----:B------:R-:W-:Y:S01]  /*5880*/  FMUL.FTZ R21, R63, UR29 ;  /* 0x0000001d3f157c20 */ /* 0x000fe20008410000 */
[----:B------:R-:W-:Y:S01]  /*5890*/  FMUL.FTZ R56, R56, UR29 ;  /* 0x0000001d38387c20 */ /* 0x000fe20008410000 */
[----:B------:R-:W-:Y:S01]  /*58a0*/  FMUL.FTZ R57, R57, UR29 ;  /* 0x0000001d39397c20 */ /* 0x000fe20008410000 */
[----:B------:R-:W-:Y:S01]  /*58b0*/  LEA.HI R2, R2, R9, RZ, 0x2 ;  /* 0x0000000902027211 */ /* 0x000fe200078f10ff */
[----:B------:R-:W-:Y:S01]  /*58c0*/  FMUL.FTZ R58, R58, UR29 ;  /* 0x0000001d3a3a7c20 */ /* 0x000fe20008410000 */
[----:B------:R-:W-:Y:S01]  /*58d0*/  FMUL.FTZ R59, R59, UR29 ;  /* 0x0000001d3b3b7c20 */ /* 0x000fe20008410000 */
[----:B------:R-:W-:Y:S01]  /*58e0*/  FMUL.FTZ R52, R52, UR29 ;  /* 0x0000001d34347c20 */ /* 0x000fe20008410000 */
[----:B------:R-:W-:Y:S01]  /*58f0*/  SHF.R.S32.HI R2, RZ, 0x2, R2 ;  /* 0x00000002ff027819 */ /* 0x000fe20000011402 */
[----:B------:R-:W-:Y:S01]  /*5900*/  FMUL.FTZ R53, R53, UR29 ;  /* 0x0000001d35357c20 */ /* 0x000fe20008410000 */
[----:B------:R-:W-:Y:S01]  /*5910*/  FMUL.FTZ R54, R54, UR29 ;  /* 0x0000001d36367c20 */ /* 0x000fe20008410000 */
[----:B------:R-:W-:Y:S01]  /*5920*/  FMUL.FTZ R55, R55, UR29 ;  /* 0x0000001d37377c20 */ /* 0x000fe20008410000 */
[----:B------:R-:W-:Y:S01]  /*5930*/  IADD3 R167, R167, 0x1, R2 ;  /* 0x00000001a7a77810 */ /* 0x000fe20007ffe002 */
[----:B------:R-:W-:Y:S01]  /*5940*/  FMUL.FTZ R80, R80, UR29 ;  /* 0x0000001d50507c20 */ /* 0x000fe20008410000 */
[----:B------:R-:W-:Y:S01]  /*5950*/  FMUL.FTZ R81, R81, UR29 ;  /* 0x0000001d51517c20 */ /* 0x000fe20008410000 */
[----:B------:R-:W-:Y:S01]  /*5960*/  FMUL.FTZ R82, R82, UR29 ;  /* 0x0000001d52527c20 */ /* 0x000fe20008410000 */
[----:B------:R-:W-:Y:S01]  /*5970*/  FMUL.FTZ R83, R83, UR29 ;  /* 0x0000001d53537c20 */ /* 0x000fe20008410000 */
[----:B------:R-:W-:Y:S01]  /*5980*/  MOV R2, UR28 ;  /* 0x0000001c00027c02 */ /* 0x000fe20008000f00 */
[----:B------:R-:W2:Y:S01]  /*5990*/  MUFU.TANH R40, R40 ;  /* 0x0000002800287308 */ /* 0x000ea20000002400 */
[----:B------:R-:W-:Y:S01]  /*59a0*/  FMUL.FTZ R84, R84, UR29 ;  /* 0x0000001d54547c20 */ /* 0x000fe20008410000 */
[----:B------:R-:W-:Y:S01]  /*59b0*/  FMUL.FTZ R85, R85, UR29 ;  /* 0x0000001d55557c20 */ /* 0x000fe20008410000 */
[----:B------:R-:W-:Y:S01]  /*59c0*/  FMUL.FTZ R86, R86, UR29 ;  /* 0x0000001d56567c20 */ /* 0x000fe20008410000 */
[----:B------:R-:W-:Y:S01]  /*59d0*/  FMUL.FTZ R87, R87, UR29 ;  /* 0x0000001d57577c20 */ /* 0x000fe20008410000 */
[----:B------:R-:W-:Y:S01]  /*59e0*/  IADD3 R167, R2, -UR21, R167 ;  /* 0x8000001502a77c10 */ /* 0x000fe2000fffe0a7 */
[----:B------:R-:W-:-:S02]  /*59f0*/  IMAD.SHL.U32 R14, R3, 0x2, RZ ;  /* 0x00000002030e7824 */ /* 0x000fc400078e00ff */
[----:B------:R-:W4:Y:S01]  /*5a00*/  MUFU.TANH R41, R41 ;  /* 0x0000002900297308 */ /* 0x000f220000002400 */
[----:B------:R-:W-:Y:S02]  /*5a10*/  IADD3 R167, R167, UR13, RZ ;  /* 0x0000000da7a77c10 */ /* 0x000fe4000fffe0ff */
[----:B------:R-:W-:Y:S02]  /*5a20*/  LOP3.LUT R14, R14, 0x6, RZ, 0xc0, !PT ;  /* 0x000000060e0e7812 */ /* 0x000fe400078ec0ff */
[C---:B------:R-:W-:Y:S02]  /*5a30*/  VIADDMNMX R2, R167.reuse, 0x8, R2, PT ;  /* 0x00000008a7027846 */ /* 0x040fe40003800102 */
[----:B------:R-:W-:Y:S01]  /*5a40*/  VIMNMX R167, R167, UR28, PT ;  /* 0x0000001ca7a77c48 */ /* 0x000fe2000bfe0100 */
[----:B------:R-:W1:Y:S08]  /*5a50*/  MUFU.TANH R16, R16 ;  /* 0x0000001000107308 */ /* 0x000e700000002400 */
[----:B------:R-:W1:Y:S08]  /*5a60*/  MUFU.TANH R17, R17 ;  /* 0x0000001100117308 */ /* 0x000e700000002400 */
[----:B------:R-:W1:Y:S08]  /*5a70*/  MUFU.TANH R33, R33 ;  /* 0x0000002100217308 */ /* 0x000e700000002400 */
[----:B------:R-:W1:Y:S08]  /*5a80*/  MUFU.TANH R32, R32 ;  /* 0x0000002000207308 */ /* 0x000e700000002400 */
[----:B------:R-:W1:Y:S08]  /*5a90*/  MUFU.TANH R20, R20 ;  /* 0x0000001400147308 */ /* 0x000e700000002400 */
[----:B------:R-:W1:Y:S08]  /*5aa0*/  MUFU.TANH R21, R21 ;  /* 0x0000001500157308 */ /* 0x000e700000002400 */
[----:B------:R1:W1:Y:S08]  /*5ab0*/  MUFU.TANH R186, R56 ;  /* 0x0000003800ba7308 */ /* 0x0002700000002400 */
        /* <DEDUP_REMOVED lines=14> */
[----:B------:R1:W1:Y:S01]  /*5ba0*/  MUFU.TANH R192, R87 ;  /* 0x0000005700c07308 */ /* 0x0002620000002400 */
[----:B------:R-:W-:Y:S06]  /*5bb0*/  BAR.SYNC.DEFER_BLOCKING 0x0 ;  /* 0x0000000000007b1d */ /* 0x000fec0000010000 */
[----:B--234-:R-:W-:Y:S05]  /*5bc0*/  @!P1 BRA `(.L_x_818) ;  /* 0x0000001000009947 */ /* 0x01cfea0003800000 */
        /* <DEDUP_REMOVED lines=10> */
[----:B------:R-:W2:Y:S08]  /*5c70*/  I2F.RP R9, UR12 ;  /* 0x0000000c00097d06 */ /* 0x000eb00008209400 */
[----:B--2---:R-:W2:Y:S02]  /*5c80*/  MUFU.RCP R8, R9 ;  /* 0x0000000900087308 */ /* 0x004ea40000001000 */
[----:B--2---:R-:W-:-:S06]  /*5c90*/  VIADD R8, R8, 0xffffffe ;  /* 0x0ffffffe08087836 */ /* 0x004fcc0000000000 */
[----:B------:R-:W2:Y:S02]  /*5ca0*/  F2I.FTZ.U32.TRUNC.NTZ R3, R8 ;  /* 0x0000000800037305 */ /* 0x000ea4000021f000 */
[----:B--2---:R-:W-:Y:S01]  /*5cb0*/  R2UR UR35, R3 ;  /* 0x00000000032372ca */ /* 0x004fe200000e0000 */
        /* <DEDUP_REMOVED lines=8> */
[----:B------:R-:W-:Y:S02]  /*5d40*/  UIMAD.WIDE.U32 UR36, UR37, UR28, URZ ;  /* 0x0000001c252472a5 */ /* 0x000fe4000f8e003f */
[----:B------:R-:W-:-:S04]  /*5d50*/  UIADD3 UR30, -UR35, URZ, URZ ;  /* 0x0000003f231e7290 */ /* 0x000fc8000fffe13f */
[----:B------:R-:W-:Y:S01]  /*5d60*/  UIMAD UR30, UR12, UR30, UR31 ;  /* 0x0000001e0c1e72a4 */ /* 0x000fe2000f8e021f */
[----:B------:R-:W-:Y:S02]  /*5d70*/  UMOV UR33, UR37 ;  /* 0x0000002500217c82 */ /* 0x000fe40008000000 */
[----:B------:R-:W-:Y:S02]  /*5d80*/  UIADD3 UR27, -UR33, URZ, URZ ;  /* 0x0000003f211b7290 */ /* 0x000fe4000fffe13f */
[----:B------:R-:W-:Y:S02]  /*5d90*/  UISETP.GT.U32.AND UP2, UPT, UR12, UR30, UPT ;  /* 0x0000001e0c00728c */ /* 0x000fe4000bf44070 */
[----:B------:R-:W-:-:S04]  /*5da0*/  UIMAD UR27, UR12, UR27, UR28 ;  /* 0x0000001b0c1b72a4 */ /* 0x000fc8000f8e021c */
[----:B------:R-:W-:-:S05]  /*5db0*/  UISETP.GT.U32.AND UP0, UPT, UR12, UR27, UPT ;  /* 0x0000001b0c00728c */ /* 0x000fca000bf04070 */
[----:B------:R-:W-:Y:S02]  /*5dc0*/  @!UP2 UIADD3 UR30, UR30, -UR12, URZ ;  /* 0x8000000c1e1ea290 */ /* 0x000fe4000fffe03f */
[----:B------:R-:W-:Y:S02]  /*5dd0*/  @!UP2 UIADD3 UR35, UR35, 0x1, URZ ;  /* 0x000000012323a890 */ /* 0x000fe4000fffe03f */
[----:B------:R-:W-:Y:S02]  /*5de0*/  UISETP.GE.U32.AND UP4, UPT, UR30, UR12, UPT ;  /* 0x0000000c1e00728c */ /* 0x000fe4000bf86070 */
[----:B------:R-:W-:Y:S02]  /*5df0*/  @!UP0 UIADD3 UR27, UR27, -UR12, URZ ;  /* 0x8000000c1b1b8290 */ /* 0x000fe4000fffe03f */
[----:B------:R-:W-:Y:S02]  /*5e00*/  @!UP0 UIADD3 UR33, UR33, 0x1, URZ ;  /* 0x0000000121218890 */ /* 0x000fe4000fffe03f */
[----:B------:R-:W-:-:S02]  /*5e10*/  UISETP.GE.U32.AND UP3, UPT, UR27, UR12, UPT ;  /* 0x0000000c1b00728c */ /* 0x000fc4000bf66070 */
[----:B------:R-:W-:Y:S02]  /*5e20*/  ULOP3.LUT UR12, UR5, UR13, URZ, 0x3c, !UPT ;  /* 0x0000000d050c7292 */ /* 0x000fe4000f8e3c3f */
[----:B------:R-:W-:Y:S02]  /*5e30*/  UISETP.GE.AND UP0, UPT, UR32, URZ, UPT ;  /* 0x0000003f2000728c */ /* 0x000fe4000bf06270 */
[----:B------:R-:W-:Y:S02]  /*5e40*/  UISETP.GE.AND UP1, UPT, UR12, URZ, UPT ;  /* 0x0000003f0c00728c */ /* 0x000fe4000bf26270 */
[----:B------:R-:W-:Y:S02]  /*5e50*/  @UP4 UIADD3 UR35, UR35, 0x1, URZ ;  /* 0x0000000123234890 */ /* 0x000fe4000fffe03f */
[----:B------:R-:W-:Y:S02]  /*5e60*/  UISETP.NE.AND UP2, UPT, UR13, URZ, UPT ;  /* 0x0000003f0d00728c */ /* 0x000fe4000bf45270 */
[----:B------:R-:W-:-:S02]  /*5e70*/  @UP3 UIADD3 UR33, UR33, 0x1, URZ ;  /* 0x0000000121213890 */ /* 0x000fc4000fffe03f */
[----:B------:R-:W-:Y:S02]  /*5e80*/  ULOP3.LUT UR12, URZ, UR13, URZ, 0x33, !UPT ;  /* 0x0000000d3f0c7292 */ /* 0x000fe4000f8e333f */
[----:B------:R-:W-:Y:S02]  /*5e90*/  @!UP0 UIADD3 UR33, -UR33, URZ, URZ ;  /* 0x0000003f21218290 */ /* 0x000fe4000fffe13f */
[----:B------:R-:W-:-:S04]  /*5ea0*/  @!UP1 UIADD3 UR35, -UR35, URZ, URZ ;  /* 0x0000003f23239290 */ /* 0x000fc8000fffe13f */
[----:B------:R-:W-:Y:S02]  /*5eb0*/  USEL UR35, UR12, UR35, !UP2 ;  /* 0x000000230c237287 */ /* 0x000fe4000d000000 */
[----:B------:R-:W-:Y:S02]  /*5ec0*/  USEL UR12, UR12, UR33, !UP2 ;  /* 0x000000210c0c7287 */ /* 0x000fe4000d000000 */
[----:B------:R-:W-:Y:S02]  /*5ed0*/  UIMAD.WIDE UR30, UR35, 0x4, UR22 ;  /* 0x00000004231e78a5 */ /* 0x000fe4000f8e0216 */
        /* <DEDUP_REMOVED lines=15> */
[----:B---3--:R-:W-:Y:S01]  /*5fd0*/  IMAD.U32 R9, RZ, RZ, UR31 ;  /* 0x0000001fff097e24 */ /* 0x008fe2000f8e00ff */
        /* <DEDUP_REMOVED lines=10> */
.L_x_819:
[----:B------:R-:W-:-:S04]  /*6080*/  ULEA UR12, -UR10, URZ, 0x6 ;  /* 0x0000003f0a0c7291 */ /* 0x000fc8000f8e313f */
[----:B------:R-:W-:Y:S02]  /*6090*/  USHF.R.S32.HI UR13, URZ, 0x1f, UR12 ;  /* 0x0000001f3f0d7899 */ /* 0x000fe4000801140c */
[----:B------:R-:W-:-:S04]  /*60a0*/  MOV R4, UR12 ;  /* 0x0000000c00047c02 */ /* 0x000fc80008000f00 */
[----:B------:R-:W-:-:S07]  /*60b0*/  MOV R3, UR13 ;  /* 0x0000000d00037c02 */ /* 0x000fce0008000f00 */
.L_x_820:
[----:B------:R-:W-:Y:S01]  /*60c0*/  ULDC UR12, c[0x0][0x2d0] ;  /* 0x0000b400000c7ab9 */ /* 0x000fe20000000800 */
[----:B------:R-:W-:Y:S01]  /*60d0*/  BSSY B0, `(.L_x_821) ;  /* 0x00000ac000007945 */ /* 0x000fe20003800000 */
[----:B------:R-:W-:Y:S02]  /*60e0*/  ISETP.GE.AND P6, PT, R248, UR12, PT ;  /* 0x0000000cf8007c0c */ /* 0x000fe4000bfc6270 */
[----:B------:R-:W-:Y:S02]  /*60f0*/  ISETP.GE.AND P5, PT, R245, UR12, PT ;  /* 0x0000000cf5007c0c */ /* 0x000fe4000bfa6270 */
[----:B------:R-:W-:Y:S02]  /*6100*/  ISETP.GE.AND P4, PT, R244, UR12, PT ;  /* 0x0000000cf4007c0c */ /* 0x000fe4000bf86270 */
[----:B------:R-:W-:-:S07]  /*6110*/  ISETP.GE.AND P3, PT, R243, UR12, PT ;  /* 0x0000000cf3007c0c */ /* 0x000fce000bf66270 */
[----:B------:R-:W2:Y:S01]  /*6120*/  @!P6 LDC.64 R12, c[0x0][0x218] ;  /* 0x00008600ff0ceb82 */ /* 0x000ea20000000a00 */
[----:B------:R-:W-:Y:S01]  /*6130*/  @!P6 IADD3 R15, P2, R4, R165, RZ ;  /* 0x000000a5040fe210 */ /* 0x000fe20007f5e0ff */
[----:B------:R3:W-:Y:S04]  /*6140*/  @P6 STS.128 [R246+0x8000], RZ ;  /* 0x008000fff6006388 */ /* 0x0007e80000000c00 */
[----:B------:R-:W-:Y:S02]  /*6150*/  @!P6 IMAD.X R22, R3, 0x1, R166, P2 ;  /* 0x000000010316e824 */ /* 0x000fe400010e06a6 */
[----:B------:R-:W4:Y:S08]  /*6160*/  @!P5 LDC.64 R10, c[0x0][0x218] ;  /* 0x00008600ff0adb82 */ /* 0x000f300000000a00 */
[----:B------:R-:W5:Y:S01]  /*6170*/  @!P4 LDC.64 R8, c[0x0][0x218] ;  /* 0x00008600ff08cb82 */ /* 0x000f620000000a00 */
[----:B--2---:R-:W-:-:S04]  /*6180*/  @!P6 LEA R18, P2, R15, R12, 0x1 ;  /* 0x0000000c0f12e211 */ /* 0x004fc800078408ff */
[----:B------:R-:W-:Y:S02]  /*6190*/  @!P6 LEA.HI.X R19, R15, R13, R22, 0x1, P2 ;  /* 0x0000000d0f13e211 */ /* 0x000fe400010f0c16 */
[----:B------:R-:W-:Y:S01]  /*61a0*/  @!P5 IADD3 R15, P2, R4, R165, RZ ;  /* 0x000000a5040fd210 */ /* 0x000fe20007f5e0ff */
[----:B------:R-:W2:Y:S02]  /*61b0*/  @!P3 LDC.64 R12, c[0x0][0x218] ;  /* 0x00008600ff0cbb82 */ /* 0x000ea40000000a00 */
        /* <DEDUP_REMOVED lines=9> */
[----:B------:R-:W1:Y:S02]  /*6250*/  @!P6 LDC.64 R10, c[0x0][0x218] ;  /* 0x00008600ff0aeb82 */ /* 0x000e640000000a00 */
[----:B------:R-:W-:Y:S01]  /*6260*/  @!PT LDS RZ, [RZ] ;  /* 0x00000000fffff984 */ /* 0x000fe20000000800 */
[----:B------:R-:W-:Y:S01]  /*6270*/  @!PT LDS RZ, [RZ] ;  /* 0x00000000fffff984 */ /* 0x000fe20000000800 */
[----:B------:R-:W-:Y:S01]  /*6280*/  @!PT LDS RZ, [RZ] ;  /* 0x00000000fffff984 */ /* 0x000fe20000000800 */
[----:B------:R-:W-:Y:S02]  /*6290*/  @!P5 LDGSTS.E.BYPASS.LTC128B.128 [R246+0xa000], desc[UR24][R26.64+0x80] ;  /* 0x0a0000801af6dfae */ /* 0x000fe4000b901d58 */
[----:B------:R-:W-:Y:S01]  /*62a0*/  @!P4 IMAD.X R22, R3, 0x1, R166, P2 ;  /* 0x000000010316c824 */ /* 0x000fe200010e06a6 */
[C---:B-----5:R-:W-:Y:S01]  /*62b0*/  @!P4 LEA R24, P2, R15.reuse, R8, 0x1 ;  /* 0x000000080f18c211 */ /* 0x060fe200078408ff */
[----:B------:R4:W-:Y:S03]  /*62c0*/  @P4 STS.128 [R246+0xc000], RZ ;  /* 0x00c000fff6004388 */ /* 0x0009e60000000c00 */
[----:B------:R-:W-:-:S02]  /*62d0*/  @!P4 LEA.HI.X R25, R15, R9, R22, 0x1, P2 ;  /* 0x000000090f19c211 */ /* 0x000fc400010f0c16 */
[----:B------:R-:W-:Y:S01]  /*62e0*/  @!P3 IADD3 R15, P2, R4, R165, RZ ;  /* 0x000000a5040fb210 */ /* 0x000fe20007f5e0ff */
[----:B------:R-:W5:Y:S02]  /*62f0*/  @!P5 LDC.64 R8, c[0x0][0x218] ;  /* 0x00008600ff08db82 */ /* 0x000f640000000a00 */
[----:B------:R-:W-:Y:S01]  /*6300*/  @!PT LDS RZ, [RZ] ;  /* 0x00000000fffff984 */ /* 0x000fe20000000800 */
[----:B------:R-:W-:Y:S01]  /*6310*/  @!PT LDS RZ, [RZ] ;  /* 0x00000000fffff984 */ /* 0x000fe20000000800 */
[----:B------:R-:W-:Y:S01]  /*6320*/  @!PT LDS RZ, [RZ] ;  /* 0x00000000fffff984 */ /* 0x000fe20000000800 */
[----:B------:R-:W-:Y:S02]  /*6330*/  @!P4 LDGSTS.E.BYPASS.LTC128B.128 [R246+0xc000], desc[UR24][R24.64+0x100] ;  /* 0x0c00010018f6cfae */ /* 0x000fe4000b901d58 */
[----:B------:R-:W-:Y:S01]  /*6340*/  @!P3 IMAD.X R34, R3, 0x1, R166, P2 ;  /* 0x000000010322b824 */ /* 0x000fe200010e06a6 */
[C---:B--2---:R-:W-:Y:S01]  /*6350*/  @!P3 LEA R22, P2, R15.reuse, R12, 0x1 ;  /* 0x0000000c0f16b211 */ /* 0x044fe200078408ff */
[----:B------:R4:W-:Y:S03]  /*6360*/  @P3 STS.128 [R246+0xe000], RZ ;  /* 0x00e000fff6003388 */ /* 0x0009e60000000c00 */
[----:B------:R-:W-:-:S02]  /*6370*/  @!P3 LEA.HI.X R23, R15, R13, R34, 0x1, P2 ;  /* 0x0000000d0f17b211 */ /* 0x000fc400010f0c22 */
[----:B------:R-:W-:Y:S01]  /*6380*/  IADD3 R36, P2, R4, UR16, RZ ;  /* 0x0000001004247c10 */ /* 0x000fe2000ff5e0ff */
[----:B------:R-:W2:Y:S02]  /*6390*/  @!P4 LDC.64 R12, c[0x0][0x218] ;  /* 0x00008600ff0ccb82 */ /* 0x000ea40000000a00 */
        /* <DEDUP_REMOVED lines=27> */
[C---:B--2---:R-:W-:Y:S01]  /*6550*/  @!P4 LEA R42, P2, R37.reuse, R12, 0x1 ;  /* 0x0000000c252ac211 */ /* 0x044fe200078408ff */
[----:B------:R2:W-:Y:S03]  /*6560*/  @P4 STS.128 [R246+0xc800], RZ ;  /* 0x00c800fff6004388 */ /* 0x0005e60000000c00 */
[----:B------:R-:W-:-:S02]  /*6570*/  @!P4 LEA.HI.X R43, R37, R13, R44, 0x1, P2 ;  /* 0x0000000d252bc211 */ /* 0x000fc400010f0c2c */
[----:B------:R-:W-:Y:S01]  /*6580*/  @!P3 IADD3 R37, P2, R36, R165, RZ ;  /* 0x000000a52425b210 */ /* 0x000fe20007f5e0ff */
[----:B------:R-:W3:Y:S02]  /*6590*/  @!P5 LDC.64 R12, c[0x0][0x218] ;  /* 0x00008600ff0cdb82 */ /* 0x000ee40000000a00 */
        /* <DEDUP_REMOVED lines=31> */
[----:B------:R-:W4:Y:S02]  /*6790*/  @!P6 LDC.64 R12, c[0x0][0x218] ;  /* 0x00008600ff0ceb82 */ /* 0x000f240000000a00 */
        /* <DEDUP_REMOVED lines=28> */
[----:B----4-:R-:W-:-:S04]  /*6960*/  @!P6 LEA R22, P2, R18, R12, 0x1 ;  /* 0x0000000c1216e211 */ /* 0x010fc800078408ff */
        /* <DEDUP_REMOVED lines=28> */
[----:B--2---:R-:W-:-:S04]  /*6b30*/  LEA R8, P2, R36, UR12, 0x1 ;  /* 0x0000000c24087c11 */ /* 0x004fc8000f8408ff */
[----:B------:R-:W-:-:S05]  /*6b40*/  LEA.HI.X R9, R36, UR13, R15, 0x1, P2 ;  /* 0x0000000d24097c11 */ /* 0x000fca00090f0c0f */
[----:B------:R-:W-:Y:S01]  /*6b50*/  @!PT LDS RZ, [RZ] ;  /* 0x00000000fffff984 */ /* 0x000fe20000000800 */
[----:B------:R-:W-:Y:S01]  /*6b60*/  @!PT LDS RZ, [RZ] ;  /* 0x00000000fffff984 */ /* 0x000fe20000000800 */
[----:B------:R-:W-:Y:S01]  /*6b70*/  @!PT LDS RZ, [RZ] ;  /* 0x00000000fffff984 */ /* 0x000fe20000000800 */
[----:B------:R1:W-:Y:S04]  /*6b80*/  LDGSTS.E.BYPASS.LTC128B.128 [R246+0xf800], desc[UR24][R8.64+0x180] ;  /* 0x0f80018008f67fae */ /* 0x0003e8000b901d58 */
.L_x_822:
[----:B------:R-:W-:Y:S05]  /*6b90*/  BSYNC B0 ;  /* 0x0000000000007941 */ /* 0x000fea0003800000 */
.L_x_821:
[----:B------:R-:W0:Y:S01]  /*6ba0*/  LDGDEPBAR ;  /* 0x00000000000079af */ /* 0x000e220000000000 */
[----:B------:R-:W-:-:S04]  /*6bb0*/  IADD3 R165, P2, R4, R165, RZ ;  /* 0x000000a504a57210 */ /* 0x000fc80007f5e0ff */
[----:B------:R-:W-:-:S09]  /*6bc0*/  IADD3.X R166, R3, R166, RZ, P2, !PT ;  /* 0x000000a603a67210 */ /* 0x000fd200017fe4ff */
.L_x_818:
[----:B------:R-:W-:Y:S01]  /*6bd0*/  VIADD R3, R14, UR5 ;  /* 0x000000050e037c36 */ /* 0x000fe20008000000 */
[----:B------:R-:W-:Y:S01]  /*6be0*/  LEA R236, R0, UR4, 0x1 ;  /* 0x0000000400ec7c11 */ /* 0x000fe2000f8e08ff */
[----:B------:R-:W-:Y:S01]  /*6bf0*/  ULDC UR27, c[0x0][0x2ec] ;  /* 0x0000bb00001b7ab9 */ /* 0x000fe20000000800 */
[----:B------:R-:W-:Y:S01]  /*6c00*/  ULDC.64 UR4, c[0x0][0x218] ;  /* 0x0000860000047ab9 */ /* 0x000fe20000000a00 */
[C---:B------:R-:W-:Y:S02]  /*6c10*/  VIADD R4, R3.reuse, 0x1 ;  /* 0x0000000103047836 */ /* 0x040fe40000000000 */
[C---:B-12---:R-:W-:Y:S01]  /*6c20*/  VIADD R8, R3.reuse, 0x8 ;  /* 0x0000000803087836 */ /* 0x046fe20000000000 */
[----:B------:R-:W-:Y:S01]  /*6c30*/  LDSM.16.MT88.4 R156, [R236+0x10000] ;  /* 0x01000000ec9c783b */ /* 0x000fe20000004200 */
[C---:B------:R-:W-:Y:S01]  /*6c40*/  VIADD R9, R3.reuse, 0x20 ;  /* 0x0000002003097836 */ /* 0x040fe20000000000 */
        /* <DEDUP_REMOVED lines=16> */
[----:B------:R-:W-:Y:S01]  /*6d50*/  FSEL R28, R28, -INF , !P3 ;  /* 0xff8000001c1c7808 */ /* 0x000fe20005800000 */
[----:B------:R-:W-:Y:S01]  /*6d60*/  LDSM.16.MT88.4 R140, [R233+0x10000] ;  /* 0x01000000e98c783b */ /* 0x000fe20000004200 */
[----:B------:R-:W-:-:S02]  /*6d70*/  ISETP.GE.AND P2, PT, R8, R167, PT ;  /* 0x000000a70800720c */ /* 0x000fc40003f46270 */
[-C--:B------:R-:W-:Y:S01]  /*6d80*/  ISETP.GE.AND P3, PT, R8, R2.reuse, PT ;  /* 0x000000020800720c */ /* 0x080fe20003f66270 */
[----:B------:R-:W-:Y:S01]  /*6d90*/  VIADD R8, R3, 0x18 ;  /* 0x0000001803087836 */ /* 0x000fe20000000000 */
[----:B------:R-:W-:Y:S01]  /*6da0*/  FSEL R30, R30, -INF , !P4 ;  /* 0xff8000001e1e7808 */ /* 0x000fe20006000000 */
[----:B------:R-:W-:Y:S01]  /*6db0*/  LDSM.16.MT88.4 R132, [R232+0x10000] ;  /* 0x01000000e884783b */ /* 0x000fe20000004200 */
[----:B------:R-:W-:Y:S02]  /*6dc0*/  FSEL R26, R29, -INF , !P6 ;  /* 0xff8000001d1a7808 */ /* 0x000fe40007000000 */
[C---:B------:R-:W-:Y:S01]  /*6dd0*/  ISETP.GE.AND P4, PT, R4.reuse, R167, PT ;  /* 0x000000a70400720c */ /* 0x040fe20003f86270 */
[----:B------:R-:W-:Y:S01]  /*6de0*/  LDSM.16.MT88.4 R56, [R233+0x12000] ;  /* 0x01200000e938783b */ /* 0x000fe20000004200 */
[----:B------:R-:W-:Y:S01]  /*6df0*/  ISETP.GE.AND P6, PT, R4, R2, PT ;  /* 0x000000020400720c */ /* 0x000fe20003fc6270 */
[----:B------:R-:W-:Y:S01]  /*6e00*/  VIADD R4, R3, 0x19 ;  /* 0x0000001903047836 */ /* 0x000fe20000000000 */
[----:B------:R-:W-:Y:S01]  /*6e10*/  FSEL R22, R31, -INF , !P5 ;  /* 0xff8000001f167808 */ /* 0x000fe20006800000 */
[----:B------:R-:W-:Y:S01]  /*6e20*/  LDSM.16.MT88.4 R48, [R234+0x12000] ;  /* 0x01200000ea30783b */ /* 0x000fe20000004200 */
[----:B------:R-:W-:-:S02]  /*6e30*/  FSEL R18, R40, -INF , !P2 ;  /* 0xff80000028127808 */ /* 0x000fc40005000000 */
[----:B------:R-:W-:Y:S01]  /*6e40*/  FSEL R10, R16, -INF , !P3 ;  /* 0xff800000100a7808 */ /* 0x000fe20005800000 */
[----:B------:R-:W-:Y:S01]  /*6e50*/  LDSM.16.MT88.4 R64, [R232+0x12000] ;  /* 0x01200000e840783b */ /* 0x000fe20000004200 */
[CC--:B------:R-:W-:Y:S02]  /*6e60*/  ISETP.GE.AND P5, PT, R8.reuse, R167.reuse, PT ;  /* 0x000000a70800720c */ /* 0x0c0fe40003fa6270 */
[-C--:B------:R-:W-:Y:S01]  /*6e70*/  ISETP.GE.AND P2, PT, R8, R2.reuse, PT ;  /* 0x000000020800720c */ /* 0x080fe20003f46270 */
[----:B------:R-:W-:Y:S01]  /*6e80*/  LDSM.16.MT88.4 R72, [R236+0x14000] ;  /* 0x01400000ec48783b */ /* 0x000fe20000004200 */
[----:B------:R-:W-:Y:S02]  /*6e90*/  FSEL R16, R41, -INF , !P4 ;  /* 0xff80000029107808 */ /* 0x000fe40006000000 */
[CC--:B------:R-:W-:Y:S01]  /*6ea0*/  ISETP.GE.AND P3, PT, R4.reuse, R167.reuse, PT ;  /* 0x000000a70400720c */ /* 0x0c0fe20003f66270 */
[----:B------:R-:W-:Y:S01]  /*6eb0*/  LDSM.16.MT88.4 R80, [R234+0x14000] ;  /* 0x01400000ea50783b */ /* 0x000fe20000004200 */
[----:B------:R-:W-:Y:S01]  /*6ec0*/  ISETP.GE.AND P4, PT, R4, R2, PT ;  /* 0x000000020400720c */ /* 0x000fe20003f86270 */
[----:B------:R-:W-:Y:S01]  /*6ed0*/  VIADD R4, R3, 0x21 ;  /* 0x0000002103047836 */ /* 0x000fe20000000000 */
[----:B------:R-:W-:Y:S01]  /*6ee0*/  FSEL R8, R17, -INF , !P6 ;  /* 0xff80000011087808 */ /* 0x000fe20007000000 */
[----:B------:R-:W-:Y:S01]  /*6ef0*/  LDSM.16.MT88.4 R104, [R236+0x16000] ;  /* 0x01600000ec68783b */ /* 0x000fe20000004200 */
[----:B------:R-:W-:-:S02]  /*6f00*/  ISETP.GE.AND P6, PT, R3, R167, PT ;  /* 0x000000a70300720c */ /* 0x000fc40003fc6270 */
[----:B------:R-:W-:Y:S01]  /*6f10*/  FSEL R12, R32, -INF , !P3 ;  /* 0xff800000200c7808 */ /* 0x000fe20005800000 */
[----:B------:R-:W-:Y:S01]  /*6f20*/  LDSM.16.MT88.4 R40, [R236+0x12000] ;  /* 0x01200000ec28783b */ /* 0x000fe20000004200 */
[----:B------:R-:W-:Y:S02]  /*6f30*/  FSEL R34, R6, -INF , !P6 ;  /* 0xff80000006227808 */ /* 0x000fe40007000000 */
[C---:B------:R-:W-:Y:S01]  /*6f40*/  ISETP.GE.AND P6, PT, R4.reuse, R167, PT ;  /* 0x000000a70400720c */ /* 0x040fe20003fc6270 */
[----:B------:R-:W-:Y:S01]  /*6f50*/  LDSM.16.MT88.4 R88, [R233+0x14000] ;  /* 0x01400000e958783b */ /* 0x000fe20000004200 */
[-C--:B------:R-:W-:Y:S02]  /*6f60*/  ISETP.GE.AND P3, PT, R4, R2.reuse, PT ;  /* 0x000000020400720c */ /* 0x080fe40003f66270 */
[----:B------:R-:W-:Y:S01]  /*6f70*/  FSEL R4, R21, -INF , !P4 ;  /* 0xff80000015047808 */ /* 0x000fe20006000000 */
[----:B------:R-:W-:Y:S01]  /*6f80*/  LDSM.16.MT88.4 R96, [R232+0x14000] ;  /* 0x01400000e860783b */ /* 0x000fe20000004200 */
[----:B------:R-:W-:-:S02]  /*6f90*/  ISETP.GE.AND P4, PT, R3, R2, PT ;  /* 0x000000020300720c */ /* 0x000fc40003f86270 */
[----:B------:R-:W-:Y:S01]  /*6fa0*/  FMNMX.FTZ R11, R34, R24, !PT ;  /* 0x00000018220b7209 */ /* 0x000fe20007810000 */
[----:B------:R-:W-:Y:S01]  /*6fb0*/  LDSM.16.MT88.4 R112, [R234+0x16000] ;  /* 0x01600000ea70783b */ /* 0x000fe20000004200 */
[----:B------:R-:W-:Y:S02]  /*6fc0*/  FSEL R68, R68, -INF , !P4 ;  /* 0xff80000044447808 */ /* 0x000fe40006000000 */
[----:B------:R-:W-:Y:S01]  /*6fd0*/  FSEL R14, R33, -INF , !P5 ;  /* 0xff800000210e7808 */ /* 0x000fe20006800000 */
[----:B------:R-:W-:Y:S01]  /*6fe0*/  LDSM.16.MT88.4 R120, [R233+0x16000] ;  /* 0x01600000e978783b */ /* 0x000fe20000004200 */
[----:B------:R-:W-:Y:S02]  /*6ff0*/  FSEL R6, R20, -INF , !P2 ;  /* 0xff80000014067808 */ /* 0x000fe40005000000 */
[----:B------:R-:W-:Y:S02]  /*7000*/  FMNMX.FTZ R11, R28, R11, !PT ;  /* 0x0000000b1c0b7209 */ /* 0x000fe40007810000 */
[----:B------:R-:W-:-:S02]  /*7010*/  ISETP.GE.AND P5, PT, R9, R167, PT ;  /* 0x000000a70900720c */ /* 0x000fc40003fa6270 */
[----:B------:R-:W-:Y:S01]  /*7020*/  ISETP.GE.AND P2, PT, R9, R2, PT ;  /* 0x000000020900720c */ /* 0x000fe20003f46270 */
[----:B------:R-:W-:Y:S01]  /*7030*/  VIADD R9, R3, 0x28 ;  /* 0x0000002803097836 */ /* 0x000fe20000000000 */
[----:B------:R-:W-:Y:S02]  /*7040*/  FMNMX.FTZ R15, R68, R70, !PT ;  /* 0x00000046440f7209 */ /* 0x000fe40007810000 */
[----:B------:R-:W-:Y:S02]  /*7050*/  FMNMX.FTZ R11, R26, R11, !PT ;  /* 0x0000000b1a0b7209 */ /* 0x000fe40007810000 */
[----:B------:R-:W-:Y:S02]  /*7060*/  FMNMX.FTZ R15, R30, R15, !PT ;  /* 0x0000000f1e0f7209 */ /* 0x000fe40007810000 */
[----:B------:R-:W-:Y:S02]  /*7070*/  FSEL R186, R186, -INF , !P5 ;  /* 0xff800000baba7808 */ /* 0x000fe40006800000 */
[----:B------:R-:W-:-:S02]  /*7080*/  FSEL R190, R190, -INF , !P2 ;  /* 0xff800000bebe7808 */ /* 0x000fc40005000000 */
[C---:B------:R-:W-:Y:S02]  /*7090*/  ISETP.GE.AND P5, PT, R9.reuse, R167, PT ;  /* 0x000000a70900720c */ /* 0x040fe40003fa6270 */
[----:B------:R-:W-:Y:S02]  /*70a0*/  ISETP.GE.AND P2, PT, R9, R2, PT ;  /* 0x000000020900720c */ /* 0x000fe40003f46270 */
[----:B------:R-:W-:Y:S01]  /*70b0*/  FMNMX.FTZ R9, R18, R11, !PT ;  /* 0x0000000b12097209 */ /* 0x000fe20007810000 */
[----:B------:R-:W-:Y:S01]  /*70c0*/  VIADD R11, R3, 0x29 ;  /* 0x00000029030b7836 */ /* 0x000fe20000000000 */
[----:B------:R-:W-:Y:S02]  /*70d0*/  FMNMX.FTZ R15, R22, R15, !PT ;  /* 0x0000000f160f7209 */ /* 0x000fe40007810000 */
[----:B------:R-:W-:Y:S02]  /*70e0*/  FMNMX.FTZ R9, R16, R9, !PT ;  /* 0x0000000910097209 */ /* 0x000fe40007810000 */
[----:B------:R-:W-:-:S02]  /*70f0*/  FMNMX.FTZ R15, R10, R15, !PT ;  /* 0x0000000f0a0f7209 */ /* 0x000fc40007810000 */
[----:B------:R-:W-:Y:S01]  /*7100*/  FMNMX.FTZ R17, R14, R9, !PT ;  /* 0x000000090e117209 */ /* 0x000fe20007810000 */
[----:B------:R-:W-:Y:S01]  /*7110*/  VIADD R9, R3, 0x38 ;  /* 0x0000003803097836 */ /* 0x000fe20000000000 */
[----:B------:R-:W-:Y:S02]  /*7120*/  FMNMX.FTZ R15, R8, R15, !PT ;  /* 0x0000000f080f7209 */ /* 0x000fe40007810000 */
[----:B------:R-:W-:Y:S02]  /*7130*/  FMNMX.FTZ R17, R12, R17, !PT ;  /* 0x000000110c117209 */ /* 0x000fe40007810000 */
[----:B------:R-:W-:Y:S02]  /*7140*/  FMNMX.FTZ R15, R6, R15, !PT ;  /* 0x0000000f060f7209 */ /* 0x000fe40007810000 */
[----:B------:R-:W-:Y:S02]  /*7150*/  FSEL R252, R252, -INF , !P6 ;  /* 0xff800000fcfc7808 */ /* 0x000fe40007000000 */
[----:B------:R-:W-:-:S02]  /*7160*/  FMNMX.FTZ R17, R186, R17, !PT ;  /* 0x00000011ba117209 */ /* 0x000fc40007810000 */
[----:B------:R-:W-:Y:S02]  /*7170*/  FMNMX.FTZ R15, R4, R15, !PT ;  /* 0x0000000f040f7209 */ /* 0x000fe40007810000 */
[----:B------:R-:W-:Y:S02]  /*7180*/  ISETP.GE.AND P6, PT, R11, R167, PT ;  /* 0x000000a70b00720c */ /* 0x000fe40003fc6270 */
[----:B------:R-:W-:Y:S02]  /*7190*/  FSEL R188, R188, -INF , !P5 ;  /* 0xff800000bcbc7808 */ /* 0x000fe40006800000 */
[----:B------:R-:W-:Y:S02]  /*71a0*/  FMNMX.FTZ R17, R252, R17, !PT ;  /* 0x00000011fc117209 */ /* 0x000fe40007810000 */
[----:B------:R-:W-:Y:S02]  /*71b0*/  FSEL R214, R214, -INF , !P3 ;  /* 0xff800000d6d67808 */ /* 0x000fe40005800000 */
[----:B------:R-:W-:-:S02]  /*71c0*/  FMNMX.FTZ R15, R190, R15, !PT ;  /* 0x0000000fbe0f7209 */ /* 0x000fc40007810000 */
[----:B------:R-:W-:Y:S01]  /*71d0*/  ISETP.GE.AND P4, PT, R11, R2, PT ;  /* 0x000000020b00720c */ /* 0x000fe20003f86270 */
[----:B------:R-:W-:Y:S01]  /*71e0*/  VIADD R11, R3, 0x31 ;  /* 0x00000031030b7836 */ /* 0x000fe20000000000 */
[----:B------:R-:W-:Y:S01]  /*71f0*/  ISETP.GE.AND P3, PT, R13, R167, PT ;  /* 0x000000a70d00720c */ /* 0x000fe20003f66270 */
[----:B------:R-:W-:Y:S01]  /*7200*/  VIADD R3, R3, 0x39 ;  /* 0x0000003903037836 */ /* 0x000fe20000000000 */
[----:B------:R-:W-:Y:S02]  /*7210*/  FSEL R250, R250, -INF , !P6 ;  /* 0xff800000fafa7808 */ /* 0x000fe40007000000 */
[----:B------:R-:W-:Y:S02]  /*7220*/  FMNMX.FTZ R17, R188, R17, !PT ;  /* 0x00000011bc117209 */ /* 0x000fe40007810000 */
[----:B------:R-:W-:Y:S02]  /*7230*/  FSEL R196, R196, -INF , !P2 ;  /* 0xff800000c4c47808 */ /* 0x000fe40005000000 */
[----:B------:R-:W-:-:S02]  /*7240*/  FMNMX.FTZ R15, R214, R15, !PT ;  /* 0x0000000fd60f7209 */ /* 0x000fc40007810000 */
[----:B------:R-:W-:Y:S02]  /*7250*/  FSEL R210, R210, -INF , !P3 ;  /* 0xff800000d2d27808 */ /* 0x000fe40005800000 */
[----:B------:R-:W-:Y:S02]  /*7260*/  ISETP.GE.AND P5, PT, R11, R167, PT ;  /* 0x000000a70b00720c */ /* 0x000fe40003fa6270 */
[----:B------:R-:W-:Y:S02]  /*7270*/  FMNMX.FTZ R17, R250, R17, !PT ;  /* 0x00000011fa117209 */ /* 0x000fe40007810000 */
[----:B------:R-:W-:Y:S02]  /*7280*/  ISETP.GE.AND P3, PT, R9, R167, PT ;  /* 0x000000a70900720c */ /* 0x000fe40003f66270 */
[----:B------:R-:W-:Y:S02]  /*7290*/  ISETP.GE.AND P2, PT, R13, R2, PT ;  /* 0x000000020d00720c */ /* 0x000fe40003f46270 */
[----:B------:R-:W-:-:S02]  /*72a0*/  FSEL R212, R212, -INF , !P4 ;  /* 0xff800000d4d47808 */ /* 0x000fc40006000000 */
[----:B------:R-:W-:Y:S02]  /*72b0*/  FMNMX.FTZ R15, R196, R15, !PT ;  /* 0x0000000fc40f7209 */ /* 0x000fe40007810000 */
[----:B------:R-:W-:Y:S02]  /*72c0*/  FSEL R208, R208, -INF , !P5 ;  /* 0xff800000d0d07808 */ /* 0x000fe40006800000 */
[----:B------:R-:W-:Y:S02]  /*72d0*/  FMNMX.FTZ R17, R210, R17, !PT ;  /* 0x00000011d2117209 */ /* 0x000fe40007810000 */
[----:B------:R-:W-:Y:S02]  /*72e0*/  FSEL R206, R206, -INF , !P3 ;  /* 0xff800000cece7808 */ /* 0x000fe40005800000 */
[----:B------:R-:W-:Y:S02]  /*72f0*/  ISETP.GE.AND P3, PT, R11, R2, PT ;  /* 0x000000020b00720c */ /* 0x000fe40003f66270 */
[----:B------:R-:W-:-:S02]  /*7300*/  FSEL R202, R202, -INF , !P2 ;  /* 0xff800000caca7808 */ /* 0x000fc40005000000 */
[----:B------:R-:W-:Y:S02]  /*7310*/  FMNMX.FTZ R15, R212, R15, !PT ;  /* 0x0000000fd40f7209 */ /* 0x000fe40007810000 */
[----:B------:R-:W-:Y:S02]  /*7320*/  ISETP.GE.AND P5, PT, R3, R167, PT ;  /* 0x000000a70300720c */ /* 0x000fe40003fa6270 */
[----:B------:R-:W-:Y:S02]  /*7330*/  FMNMX.FTZ R17, R208, R17, !PT ;  /* 0x00000011d0117209 */ /* 0x000fe40007810000 */
[----:B------:R-:W-:Y:S02]  /*7340*/  ISETP.GE.AND P2, PT, R9, R2, PT ;  /* 0x000000020900720c */ /* 0x000fe40003f46270 */
[----:B------:R-:W-:Y:S02]  /*7350*/  FSEL R200, R200, -INF , !P3 ;  /* 0xff800000c8c87808 */ /* 0x000fe40005800000 */
[----:B------:R-:W-:-:S02]  /*7360*/  FMNMX.FTZ R15, R202, R15, !PT ;  /* 0x0000000fca0f7209 */ /* 0x000fc40007810000 */
[----:B------:R-:W-:Y:S02]  /*7370*/  FSEL R204, R204, -INF , !P5 ;  /* 0xff800000cccc7808 */ /* 0x000fe40006800000 */
[----:B------:R-:W-:Y:S02]  /*7380*/  FMNMX.FTZ R17, R206, R17, !PT ;  /* 0x00000011ce117209 */ /* 0x000fe40007810000 */
[----:B------:R-:W-:Y:S02]  /*7390*/  ISETP.GE.AND P3, PT, R3, R2, PT ;  /* 0x000000020300720c */ /* 0x000fe40003f66270 */
[----:B------:R-:W-:Y:S02]  /*73a0*/  FSEL R198, R198, -INF , !P2 ;  /* 0xff800000c6c67808 */ /* 0x000fe40005000000 */
[----:B------:R-:W-:Y:S02]  /*73b0*/  FMNMX.FTZ R15, R200, R15, !PT ;  /* 0x0000000fc80f7209 */ /* 0x000fe40007810000 */
[----:B------:R-:W-:-:S02]  /*73c0*/  FMNMX.FTZ R13, R204, R17, !PT ;  /* 0x00000011cc0d7209 */ /* 0x000fc40007810000 */
        /* <DEDUP_REMOVED lines=13> */
[----:B------:R-:W-:Y:S02]  /*74a0*/  FSEL R199, R199, RZ, P2 ;  /* 0x000000ffc7c77208 */ /* 0x000fe40001000000 */
[C---:B------:R-:W-:Y:S01]  /*74b0*/  FSETP.NEU.FTZ.AND P2, PT, R3.reuse, -INF , PT ;  /* 0xff8000000300780b */ /* 0x040fe20003f5d000 */
[----:B------:R-:W-:Y:S02]  /*74c0*/  FMUL.FTZ R191, R3, UR27 ;  /* 0x0000001b03bf7c20 */ /* 0x000fe40008410000 */
[--C-:B------:R-:W-:Y:S01]  /*74d0*/  FFMA.FTZ R183, R34, UR27, -R199.reuse ;  /* 0x0000001b22b77c23 */ /* 0x100fe200080108c7 */
[--C-:B------:R-:W-:Y:S01]  /*74e0*/  FFMA.FTZ R182, R24, UR27, -R199.reuse ;  /* 0x0000001b18b67c23 */ /* 0x100fe200080108c7 */
[--C-:B------:R-:W-:Y:S01]  /*74f0*/  FFMA.FTZ R181, R28, UR27, -R199.reuse ;  /* 0x0000001b1cb57c23 */ /* 0x100fe200080108c7 */
[----:B------:R-:W-:Y:S01]  /*7500*/  FSEL R191, R191, RZ, P2 ;  /* 0x000000ffbfbf7208 */ /* 0x000fe20001000000 */
[--C-:B------:R-:W-:Y:S01]  /*7510*/  FFMA.FTZ R178, R26, UR27, -R199.reuse ;  /* 0x0000001b1ab27c23 */ /* 0x100fe200080108c7 */
[--C-:B------:R-:W-:Y:S01]  /*7520*/  FFMA.FTZ R177, R18, UR27, -R199.reuse ;  /* 0x0000001b12b17c23 */ /* 0x100fe200080108c7 */
[----:B------:R-:W-:Y:S01]  /*7530*/  MUFU.EX2 R183, R183 ;  /* 0x000000b700b77308 */ /* 0x000fe20000000800 */
[----:B------:R-:W-:Y:S01]  /*7540*/  FFMA.FTZ R176, R16, UR27, -R199 ;  /* 0x0000001b10b07c23 */ /* 0x000fe200080108c7 */
[--C-:B------:R-:W-:Y:S01]  /*7550*/  FFMA.FTZ R184, R68, UR27, -R191.reuse ;  /* 0x0000001b44b87c23 */ /* 0x100fe200080108bf */
[--C-:B------:R-:W-:Y:S01]  /*7560*/  FFMA.FTZ R185, R70, UR27, -R191.reuse ;  /* 0x0000001b46b97c23 */ /* 0x100fe200080108bf */
[--C-:B------:R-:W-:Y:S01]  /*7570*/  FFMA.FTZ R180, R30, UR27, -R191.reuse ;  /* 0x0000001b1eb47c23 */ /* 0x100fe200080108bf */
[----:B------:R-:W-:Y:S01]  /*7580*/  FFMA.FTZ R179, R22, UR27, -R191 ;  /* 0x0000001b16b37c23 */ /* 0x000fe200080108bf */
[----:B------:R-:W1:Y:S01]  /*7590*/  LDSM.16.MT88.4 R16, [R234+0x10800] ;  /* 0x01080000ea10783b */ /* 0x000e620000004200 */
[--C-:B------:R-:W-:Y:S01]  /*75a0*/  FFMA.FTZ R174, R14, UR27, -R199.reuse ;  /* 0x0000001b0eae7c23 */ /* 0x100fe200080108c7 */
[----:B------:R-:W2:Y:S01]  /*75b0*/  MUFU.EX2 R182, R182 ;  /* 0x000000b600b67308 */ /* 0x000ea20000000800 */
[----:B------:R-:W-:Y:S01]  /*75c0*/  FFMA.FTZ R169, R12, UR27, -R199 ;  /* 0x0000001b0ca97c23 */ /* 0x000fe200080108c7 */
[--C-:B------:R-:W-:Y:S01]  /*75d0*/  FFMA.FTZ R175, R10, UR27, -R191.reuse ;  /* 0x0000001b0aaf7c23 */ /* 0x100fe200080108bf */
[--C-:B------:R-:W-:Y:S01]  /*75e0*/  FFMA.FTZ R172, R8, UR27, -R191.reuse ;  /* 0x0000001b08ac7c23 */ /* 0x100fe200080108bf */
[--C-:B------:R-:W-:Y:S01]  /*75f0*/  FFMA.FTZ R173, R6, UR27, -R191.reuse ;  /* 0x0000001b06ad7c23 */ /* 0x100fe200080108bf */
[----:B------:R-:W-:Y:S01]  /*7600*/  FFMA.FTZ R0, R4, UR27, -R191 ;  /* 0x0000001b04007c23 */ /* 0x000fe200080108bf */
[----:B------:R-:W3:Y:S01]  /*7610*/  LDSM.16.MT88.4 R20, [R236+0x10800] ;  /* 0x01080000ec14783b */ /* 0x000ee20000004200 */
[--C-:B------:R-:W-:Y:S01]  /*7620*/  FFMA.FTZ R186, R186, UR27, -R199.reuse ;  /* 0x0000001bbaba7c23 */ /* 0x100fe200080108c7 */
[----:B------:R-:W-:Y:S01]  /*7630*/  MUFU.EX2 R181, R181 ;  /* 0x000000b500b57308 */ /* 0x000fe20000000800 */
[--C-:B------:R-:W-:Y:S01]  /*7640*/  FFMA.FTZ R187, R252, UR27, -R199.reuse ;  /* 0x0000001bfcbb7c23 */ /* 0x100fe200080108c7 */
[----:B------:R-:W4:Y:S01]  /*7650*/  LDSM.16.MT88.4 R12, [R233+0x10800] ;  /* 0x01080000e90c783b */ /* 0x000f220000004200 */
[--C-:B------:R-:W-:Y:S01]  /*7660*/  FFMA.FTZ R188, R188, UR27, -R199.reuse ;  /* 0x0000001bbcbc7c23 */ /* 0x100fe200080108c7 */
[----:B------:R-:W-:Y:S01]  /*7670*/  FFMA.FTZ R189, R250, UR27, -R199 ;  /* 0x0000001bfabd7c23 */ /* 0x000fe200080108c7 */
[--C-:B------:R-:W-:Y:S01]  /*7680*/  FFMA.FTZ R190, R190, UR27, -R191.reuse ;  /* 0x0000001bbebe7c23 */ /* 0x100fe200080108bf */
[----:B------:R-:W5:Y:S01]  /*7690*/  LDSM.16.MT88.4 R8, [R232+0x10800] ;  /* 0x01080000e808783b */ /* 0x000f620000004200 */
[--C-:B------:R-:W-:Y:S01]  /*76a0*/  FFMA.FTZ R193, R214, UR27, -R191.reuse ;  /* 0x0000001bd6c17c23 */ /* 0x100fe200080108bf */
[----:B------:R-:W1:Y:S01]  /*76b0*/  MUFU.EX2 R178, R178 ;  /* 0x000000b200b27308 */ /* 0x000e620000000800 */
[----:B--2---:R-:W-:Y:S01]  /*76c0*/  F2FP.BF16.F32.PACK_AB R128, R182, R183 ;  /* 0x000000b7b680723e */ /* 0x004fe200000010ff */
[----:B------:R-:W-:Y:S01]  /*76d0*/  LDSM.16.MT88.4 R24, [R232+0x16000] ;  /* 0x01600000e818783b */ /* 0x000fe20000004200 */
[--C-:B------:R-:W-:Y:S01]  /*76e0*/  FFMA.FTZ R196, R196, UR27, -R191.reuse ;  /* 0x0000001bc4c47c23 */ /* 0x100fe200080108bf */
[----:B------:R-:W-:Y:S01]  /*76f0*/  FFMA.FTZ R197, R212, UR27, -R191 ;  /* 0x0000001bd4c57c23 */ /* 0x000fe200080108bf */
[--C-:B------:R-:W-:Y:S01]  /*7700*/  FFMA.FTZ R201, R210, UR27, -R199.reuse ;  /* 0x0000001bd2c97c23 */ /* 0x100fe200080108c7 */
[----:B------:R-:W-:Y:S01]  /*7710*/  LDSM.16.MT88.4 R28, [R232+0x12800] ;  /* 0x01280000e81c783b */ /* 0x000fe20000004200 */
[--C-:B------:R-:W-:Y:S01]  /*7720*/  FFMA.FTZ R208, R208, UR27, -R199.reuse ;  /* 0x0000001bd0d07c23 */ /* 0x100fe200080108c7 */
[----:B------:R-:W-:Y:S01]  /*7730*/  MUFU.EX2 R184, R184 ;  /* 0x000000b800b87308 */ /* 0x000fe20000000800 */
[--C-:B------:R-:W-:Y:S01]  /*7740*/  FFMA.FTZ R203, R206, UR27, -R199.reuse ;  /* 0x0000001bcecb7c23 */ /* 0x100fe200080108c7 */
[----:B------:R-:W-:Y:S01]  /*7750*/  LDSM.16.MT88.4 R32, [R236+0x12800] ;  /* 0x01280000ec20783b */ /* 0x000fe20000004200 */
[----:B------:R-:W-:Y:S01]  /*7760*/  FFMA.FTZ R204, R204, UR27, -R199 ;  /* 0x0000001bcccc7c23 */ /* 0x000fe200080108c7 */
[--C-:B------:R-:W-:Y:S01]  /*7770*/  FFMA.FTZ R199, R202, UR27, -R191.reuse ;  /* 0x0000001bcac77c23 */ /* 0x100fe200080108bf */
[--C-:B------:R-:W-:Y:S01]  /*7780*/  FFMA.FTZ R200, R200, UR27, -R191.reuse ;  /* 0x0000001bc8c87c23 */ /* 0x100fe200080108bf */
[--C-:B------:R-:W-:Y:S01]  /*7790*/  FFMA.FTZ R198, R198, UR27, -R191.reuse ;  /* 0x0000001bc6c67c23 */ /* 0x100fe200080108bf */
[----:B------:R-:W-:Y:S01]  /*77a0*/  FFMA.FTZ R191, R192, UR27, -R191 ;  /* 0x0000001bc0bf7c23 */ /* 0x000fe200080108bf */
[----:B------:R-:W2:Y:S01]  /*77b0*/  MUFU.EX2 R185, R185 ;  /* 0x000000b900b97308 */ /* 0x000ea20000000800 */
[----:B-1----:R-:W-:Y:S01]  /*77c0*/  F2FP.BF16.F32.PACK_AB R130, R178, R181 ;  /* 0x000000b5b282723e */ /* 0x002fe200000010ff */
[----:B------:R-:W-:Y:S01]  /*77d0*/  FADD.FTZ R182, R183, R182 ;  /* 0x000000b6b7b67221 */ /* 0x000fe20000010000 */
[----:B------:R-:W-:-:S03]  /*77e0*/  LEA R252, P2, R165, UR4, 0x1 ;  /* 0x00000004a5fc7c11 */ /* 0x000fc6000f8408ff */
[----:B------:R-:W-:Y:S01]  /*77f0*/  FADD.FTZ R181, R181, R182 ;  /* 0x000000b6b5b57221 */ /* 0x000fe20000010000 */
[----:B------:R-:W-:Y:S01]  /*7800*/  LEA.HI.X R251, R165, UR5, R166, 0x1, P2 ;  /* 0x00000005a5fb7c11 */ /* 0x000fe200090f0ca6 */
[----:B------:R-:W-:Y:S02]  /*7810*/  MUFU.EX2 R180, R180 ;  /* 0x000000b400b47308 */ /* 0x000fe40000000800 */
[----:B------:R-:W-:-:S06]  /*7820*/  FADD.FTZ R178, R178, R181 ;  /* 0x000000b5b2b27221 */ /* 0x000fcc0000010000 */
[----:B------:R-:W1:Y:S01]  /*7830*/  MUFU.EX2 R179, R179 ;  /* 0x000000b300b37308 */ /* 0x000e620000000800 */
[----:B--2---:R-:W-:Y:S01]  /*7840*/  F2FP.BF16.F32.PACK_AB R129, R185, R184 ;  /* 0x000000b8b981723e */ /* 0x004fe200000010ff */
[----:B------:R-:W-:-:S06]  /*7850*/  FADD.FTZ R185, R184, R185 ;  /* 0x000000b9b8b97221 */ /* 0x000fcc0000010000 */
[----:B------:R-:W-:Y:S08]  /*7860*/  MUFU.EX2 R177, R177 ;  /* 0x000000b100b17308 */ /* 0x000ff00000000800 */
[----:B------:R-:W2:Y:S01]  /*7870*/  MUFU.EX2 R176, R176 ;  /* 0x000000b000b07308 */ /* 0x000ea20000000800 */
[----:B-1----:R-:W-:-:S07]  /*7880*/  F2FP.BF16.F32.PACK_AB R131, R179, R180 ;  /* 0x000000b4b383723e */ /* 0x002fce00000010ff */
[C---:B------:R-:W-:Y:S01]  /*7890*/  HMMA.16816.F32.BF16 R152, R128.reuse, R148, RZ ;  /* 0x000000948098723c */ /* 0x040fe200000418ff */
[----:B------:R-:W-:Y:S05]  /*78a0*/  MUFU.EX2 R174, R174 ;  /* 0x000000ae00ae7308 */ /* 0x000fea0000000800 */
[----:B------:R-:W-:Y:S03]  /*78b0*/  HMMA.16816.F32.BF16 R148, R128, R150, RZ ;  /* 0x000000968094723c */ /* 0x000fe600000418ff */
[----:B------:R-:W1:Y:S01]  /*78c0*/  MUFU.EX2 R169, R169 ;  /* 0x000000a900a97308 */ /* 0x000e620000000800 */
[----:B--2---:R-:W-:-:S02]  /*78d0*/  F2FP.BF16.F32.PACK_AB R4, R176, R177 ;  /* 0x000000b1b004723e */ /* 0x004fc400000010ff */
[C---:B------:R-:W-:Y:S05]  /*78e0*/  HMMA.16816.F32.BF16 R160, R128.reuse, R156, RZ ;  /* 0x0000009c80a0723c */ /* 0x040fea00000418ff */
[----:B------:R-:W-:Y:S01]  /*78f0*/  MUFU.EX2 R175, R175 ;  /* 0x000000af00af7308 */ /* 0x000fe20000000800 */
[C---:B------:R-:W-:Y:S06]  /*7900*/  HMMA.16816.F32.BF16 R144, R128.reuse, R140, RZ ;  /* 0x0000008c8090723c */ /* 0x040fec00000418ff */
[----:B------:R-:W-:Y:S01]  /*7910*/  HMMA.16816.F32.BF16 R136, R128, R132, RZ ;  /* 0x000000848088723c */ /* 0x000fe200000418ff */
[----:B------:R-:W2:Y:S01]  /*7920*/  MUFU.EX2 R172, R172 ;  /* 0x000000ac00ac7308 */ /* 0x000ea20000000800 */
[----:B-1----:R-:W-:-:S04]  /*7930*/  F2FP.BF16.F32.PACK_AB R6, R169, R174 ;  /* 0x000000aea906723e */ /* 0x002fc800000010ff */
[C---:B------:R-:W-:Y:S03]  /*7940*/  HMMA.16816.F32.BF16 R156, R128.reuse, R158, RZ ;  /* 0x0000009e809c723c */ /* 0x040fe600000418ff */
[----:B------:R-:W-:Y:S03]  /*7950*/  MUFU.EX2 R173, R173 ;  /* 0x000000ad00ad7308 */ /* 0x000fe60000000800 */
[C---:B------:R-:W-:Y:S05]  /*7960*/  HMMA.16816.F32.BF16 R140, R128.reuse, R142, RZ ;  /* 0x0000008e808c723c */ /* 0x040fea00000418ff */
[----:B------:R-:W1:Y:S01]  /*7970*/  MUFU.EX2 R0, R0 ;  /* 0x0000000000007308 */ /* 0x000e620000000800 */
[----:B--2---:R-:W-:Y:S01]  /*7980*/  F2FP.BF16.F32.PACK_AB R5, R172, R175 ;  /* 0x000000afac05723e */ /* 0x004fe200000010ff */
[C---:B------:R-:W-:Y:S06]  /*7990*/  HMMA.16816.F32.BF16 R132, R128.reuse, R134, RZ ;  /* 0x000000868084723c */ /* 0x040fec00000418ff */
[C---:B------:R-:W-:Y:S01]  /*79a0*/  HMMA.16816.F32.BF16 R52, R128.reuse, R56, RZ ;  /* 0x000000388034723c */ /* 0x040fe200000418ff */
[----:B------:R-:W-:Y:S05]  /*79b0*/  MUFU.EX2 R186, R186 ;  /* 0x000000ba00ba7308 */ /* 0x000fea0000000800 */
[----:B------:R-:W-:Y:S01]  /*79c0*/  HMMA.16816.F32.BF16 R56, R128, R58, RZ ;  /* 0x0000003a8038723c */ /* 0x000fe200000418ff */
[----:B-1----:R-:W-:-:S02]  /*79d0*/  F2FP.BF16.F32.PACK_AB R7, R0, R173 ;  /* 0x000000ad0007723e */ /* 0x002fc400000010ff */
[----:B------:R-:W1:Y:S03]  /*79e0*/  MUFU.EX2 R187, R187 ;  /* 0x000000bb00bb7308 */ /* 0x000e660000000800 */
[----:B------:R-:W-:Y:S06]  /*79f0*/  HMMA.16816.F32.BF16 R44, R128, R48, RZ ;  /* 0x00000030802c723c */ /* 0x000fec00000418ff */
[C---:B------:R-:W-:Y:S01]  /*7a00*/  HMMA.16816.F32.BF16 R152, R4.reuse, R16, R152 ;  /* 0x000000100498723c */ /* 0x040fe20000041898 */
[----:B------:R-:W-:Y:S05]  /*7a10*/  MUFU.EX2 R188, R188 ;  /* 0x000000bc00bc7308 */ /* 0x000fea0000000800 */
[C---:B------:R-:W-:Y:S01]  /*7a20*/  HMMA.16816.F32.BF16 R148, R4.reuse, R18, R148 ;  /* 0x000000120494723c */ /* 0x040fe20000041894 */
[----:B------:R-:W2:Y:S02]  /*7a30*/  LDSM.16.MT88.4 R16, [R233+0x12800] ;  /* 0x01280000e910783b */ /* 0x000ea40000004200 */
[----:B------:R-:W1:Y:S03]  /*7a40*/  MUFU.EX2 R189, R189 ;  /* 0x000000bd00bd7308 */ /* 0x000e660000000800 */
[C---:B---3--:R-:W-:Y:S05]  /*7a50*/  HMMA.16816.F32.BF16 R160, R4.reuse, R20, R160 ;  /* 0x0000001404a0723c */ /* 0x048fea00000418a0 */
[----:B------:R-:W-:Y:S01]  /*7a60*/  MUFU.EX2 R190, R190 ;  /* 0x000000be00be7308 */ /* 0x000fe20000000800 */
[C---:B------:R-:W-:Y:S01]  /*7a70*/  HMMA.16816.F32.BF16 R156, R4.reuse, R22, R156 ;  /* 0x00000016049c723c */ /* 0x040fe2000004189c */
[----:B------:R-:W3:Y:S05]  /*7a80*/  LDSM.16.MT88.4 R20, [R234+0x12800] ;  /* 0x01280000ea14783b */ /* 0x000eea0000004200 */
[C---:B----4-:R-:W-:Y:S01]  /*7a90*/  HMMA.16816.F32.BF16 R144, R4.reuse, R12, R144 ;  /* 0x0000000c0490723c */ /* 0x050fe20000041890 */
[----:B------:R-:W4:Y:S05]  /*7aa0*/  MUFU.EX2 R193, R193 ;  /* 0x000000c100c17308 */ /* 0x000f2a0000000800 */
[C---:B------:R-:W-:Y:S01]  /*7ab0*/  HMMA.16816.F32.BF16 R140, R4.reuse, R14, R140 ;  /* 0x0000000e048c723c */ /* 0x040fe2000004188c */
[----:B------:R-:W1:Y:S02]  /*7ac0*/  LDSM.16.MT88.4 R12, [R236+0x14800] ;  /* 0x01480000ec0c783b */ /* 0x000e640000004200 */
        /* <DEDUP_REMOVED lines=38> */
[C---:B---3--:R-:W-:Y:S06]  /*7d30*/  HMMA.16816.F32.BF16 R44, R4.reuse, R20, R44 ;  /* 0x00000014042c723c */ /* 0x048fec000004182c */
[C---:B------:R-:W-:Y:S01]  /*7d40*/  HMMA.16816.F32.BF16 R48, R4.reuse, R22, R48 ;  /* 0x000000160430723c */ /* 0x040fe20000041830 */
[----:B------:R-:W3:Y:S05]  /*7d50*/  LDSM.16.MT88.4 R20, [R232+0x14800] ;  /* 0x01480000e814783b */ /* 0x000eea0000004200 */
[C---:B------:R-:W-:Y:S06]  /*7d60*/  HMMA.16816.F32.BF16 R60, R4.reuse, R28, R60 ;  /* 0x0000001c043c723c */ /* 0x040fec000004183c */
[C---:B------:R-:W-:Y:S01]  /*7d70*/  HMMA.16816.F32.BF16 R64, R4.reuse, R30, R64 ;  /* 0x0000001e0440723c */ /* 0x040fe20000041840 */
[----:B------:R-:W-:Y:S05]  /*7d80*/  LDSM.16.MT88.4 R28, [R232+0x16800] ;  /* 0x01680000e81c783b */ /* 0x000fea0000004200 */
[C---:B-1----:R-:W-:Y:S06]  /*7d90*/  HMMA.16816.F32.BF16 R68, R4.reuse, R12, R68 ;  /* 0x0000000c0444723c */ /* 0x042fec0000041844 */
[C---:B------:R-:W-:Y:S01]  /*7da0*/  HMMA.16816.F32.BF16 R72, R4.reuse, R14, R72 ;  /* 0x0000000e0448723c */ /* 0x040fe20000041848 */
[----:B------:R-:W1:Y:S05]  /*7db0*/  LDSM.16.MT88.4 R12, [R234+0x16800] ;  /* 0x01680000ea0c783b */ /* 0x000e6a0000004200 */
        /* <DEDUP_REMOVED lines=12> */
[C---:B---3--:R-:W-:Y:S06]  /*7e80*/  HMMA.16816.F32.BF16 R92, R4.reuse, R20, R92 ;  /* 0x00000014045c723c */ /* 0x048fec000004185c */
[C---:B------:R-:W-:Y:S01]  /*7e90*/  HMMA.16816.F32.BF16 R96, R4.reuse, R22, R96 ;  /* 0x000000160460723c */ /* 0x040fe20000041860 */
[----:B------:R-:W-:Y:S05]  /*7ea0*/  LDSM.16.MT88.4 R20, [R233+0x11000] ;  /* 0x01100000e914783b */ /* 0x000fea0000004200 */
[C---:B-1----:R-:W-:Y:S06]  /*7eb0*/  HMMA.16816.F32.BF16 R108, R4.reuse, R12, R108 ;  /* 0x0000000c046c723c */ /* 0x042fec000004186c */
        /* <DEDUP_REMOVED lines=44> */
[----:B------:R-:W5:Y:S05]  /*8180*/  LDSM.16.MT88.4 R20, [R234+0x13800] ;  /* 0x01380000ea14783b */ /* 0x000f6a0000004200 */
[C---:B------:R-:W-:Y:S06]  /*8190*/  HMMA.16816.F32.BF16 R60, R4.reuse, R28, R60 ;  /* 0x0000001c043c723c */ /* 0x040fec000004183c */
[C---:B------:R-:W-:Y:S01]  /*81a0*/  HMMA.16816.F32.BF16 R64, R4.reuse, R30, R64 ;  /* 0x0000001e0440723c */ /* 0x040fe20000041840 */
[----:B------:R-:W-:Y:S05]  /*81b0*/  LDSM.16.MT88.4 R28, [R234+0x11800] ;  /* 0x01180000ea1c783b */ /* 0x000fea0000004200 */
[C---:B----4-:R-:W-:Y:S06]  /*81c0*/  HMMA.16816.F32.BF16 R68, R4.reuse, R24, R68 ;  /* 0x000000180444723c */ /* 0x050fec0000041844 */
        /* <DEDUP_REMOVED lines=18> */
[C---:B-----5:R-:W-:Y:S06]  /*82f0*/  HMMA.16816.F32.BF16 R44, R4.reuse, R20, R44 ;  /* 0x00000014042c723c */ /* 0x060fec000004182c */
        /* <DEDUP_REMOVED lines=39> */
[----:B------:R-:W-:Y:S01]  /*8570*/  FADD.FTZ R169, R169, R174 ;  /* 0x000000aea9a97221 */ /* 0x000fe20000010000 */
[----:B------:R-:W2:Y:S01]  /*8580*/  LDSM.16.MT88.4 R8, [R232+0x17800] ;  /* 0x01780000e808783b */ /* 0x000ea20000004200 */
[----:B------:R-:W-:-:S02]  /*8590*/  FADD.FTZ R198, R198, R199 ;  /* 0x000000c7c6c67221 */ /* 0x000fc40000010000 */
[----:B------:R-:W-:Y:S01]  /*85a0*/  FADD.FTZ R186, R186, R169 ;  /* 0x000000a9baba7221 */ /* 0x000fe20000010000 */
[----:B------:R-:W-:Y:S01]  /*85b0*/  HMMA.16816.F32.BF16 R60, R4, R32, R60 ;  /* 0x00000020043c723c */ /* 0x000fe2000004183c */
[----:B------:R-:W-:Y:S02]  /*85c0*/  FADD.FTZ R207, R191, R198 ;  /* 0x000000c6bfcf7221 */ /* 0x000fe40000010000 */
[----:B------:R-:W-:-:S03]  /*85d0*/  FADD.FTZ R187, R187, R186 ;  /* 0x000000babbbb7221 */ /* 0x000fc60000010000 */
[----:B------:R1:W-:Y:S01]  /*85e0*/  STL [R1], R207 ;  /* 0x000000cf01007387 */ /* 0x0003e20000100800 */
[----:B------:R-:W-:Y:S01]  /*85f0*/  FADD.FTZ R0, R188, R187 ;  /* 0x000000bbbc007221 */ /* 0x000fe20000010000 */
[----:B------:R-:W-:Y:S03]  /*8600*/  HMMA.16816.F32.BF16 R64, R4, R34, R64 ;  /* 0x000000220440723c */ /* 0x000fe60000041840 */
[----:B------:R-:W-:-:S03]  /*8610*/  FADD.FTZ R0, R189, R0 ;  /* 0x00000000bd007221 */ /* 0x000fc60000010000 */
[----:B---3--:R-:W-:Y:S01]  /*8620*/  HMMA.16816.F32.BF16 R76, R4, R28, R76 ;  /* 0x0000001c044c723c */ /* 0x008fe2000004184c */
[----:B------:R-:W-:-:S04]  /*8630*/  FADD.FTZ R201, R201, R0 ;  /* 0x00000000c9c97221 */ /* 0x000fc80000010000 */
[----:B------:R-:W-:Y:S01]  /*8640*/  FADD.FTZ R208, R208, R201 ;  /* 0x000000c9d0d07221 */ /* 0x000fe20000010000 */
[----:B------:R-:W-:Y:S03]  /*8650*/  HMMA.16816.F32.BF16 R80, R4, R30, R80 ;  /* 0x0000001e0450723c */ /* 0x000fe60000041850 */
[----:B------:R-:W-:-:S03]  /*8660*/  FADD.FTZ R203, R203, R208 ;  /* 0x000000d0cbcb7221 */ /* 0x000fc60000010000 */
[----:B----4-:R-:W-:Y:S01]  /*8670*/  HMMA.16816.F32.BF16 R84, R4, R24, R84 ;  /* 0x000000180454723c */ /* 0x010fe20000041854 */
[----:B------:R-:W-:-:S05]  /*8680*/  FADD.FTZ R209, R204, R203 ;  /* 0x000000cbccd17221 */ /* 0x000fca0000010000 */
[----:B------:R3:W-:Y:S01]  /*8690*/  STL [R1+0x4], R209 ;  /* 0x000004d101007387 */ /* 0x0007e20000100800 */
        /* <DEDUP_REMOVED lines=8> */
[----:B---3--:R-:W-:-:S15]  /*8720*/  @!P1 BRA `(.L_x_823) ;  /* 0x0000005000ac9947 */ /* 0x008fde0003800000 */
        /* <DEDUP_REMOVED lines=43> */
[----:B------:R-:W-:Y:S02]  /*89e0*/  UISETP.GE.AND UP1, UPT, UR34, URZ, UPT ;  /* 0x0000003f2200728c */ /* 0x000fe4000bf26270 */
[----:B------:R-:W-:Y:S02]  /*89f0*/  UISETP.NE.AND UP2, UPT, UR13, URZ, UPT ;  /* 0x0000003f0d00728c */ /* 0x000fe4000bf45270 */
[----:B------:R-:W-:Y:S02]  /*8a00*/  @UP4 UIADD3 UR37, UR37, 0x1, URZ ;  /* 0x0000000125254890 */ /* 0x000fe4000fffe03f */
[----:B------:R-:W-:-:S03]  /*8a10*/  ULOP3.LUT UR12, URZ, UR13, URZ, 0x33, !UPT ;  /* 0x0000000d3f0c7292 */ /* 0x000fc6000f8e333f */
[----:B------:R-:W-:Y:S02]  /*8a20*/  @UP3 UIADD3 UR35, UR35, 0x1, URZ ;  /* 0x0000000123233890 */ /* 0x000fe4000fffe03f */
[----:B------:R-:W-:Y:S02]  /*8a30*/  @!UP1 UIADD3 UR37, -UR37, URZ, URZ ;  /* 0x0000003f25259290 */ /* 0x000fe4000fffe13f */
[----:B------:R-:W-:Y:S02]  /*8a40*/  @!UP0 UIADD3 UR35, -UR35, URZ, URZ ;  /* 0x0000003f23238290 */ /* 0x000fe4000fffe13f */
[----:B------:R-:W-:Y:S02]  /*8a50*/  USEL UR37, UR12, UR37, !UP2 ;  /* 0x000000250c257287 */ /* 0x000fe4000d000000 */
[----:B------:R-:W-:Y:S02]  /*8a60*/  USEL UR12, UR12, UR35, !UP2 ;  /* 0x000000230c0c7287 */ /* 0x000fe4000d000000 */
[----:B------:R-:W-:-:S02]  /*8a70*/  UIMAD.WIDE UR30, UR37, 0x4, UR22 ;  /* 0x00000004251e78a5 */ /* 0x000fc4000f8e0216 */
        /* <DEDUP_REMOVED lines=26> */
.L_x_824:
[----:B------:R-:W-:-:S04]  /*8c20*/  ULEA UR7, -UR6, URZ, 0x6 ;  /* 0x0000003f06077291 */ /* 0x000fc8000f8e313f */
[----:B------:R-:W-:Y:S02]  /*8c30*/  USHF.R.S32.HI UR12, URZ, 0x1f, UR7 ;  /* 0x0000001f3f0c7899 */ /* 0x000fe40008011407 */
[----:B------:R-:W-:-:S04]  /*8c40*/  MOV R9, UR7 ;  /* 0x0000000700097c02 */ /* 0x000fc80008000f00 */
[----:B------:R-:W-:-:S07]  /*8c50*/  MOV R7, UR12 ;  /* 0x0000000c00077c02 */ /* 0x000fce0008000f00 */
.L_x_825:
        /* <DEDUP_REMOVED lines=87> */
[----:B------:R-:W-:Y:S01]  /*91d0*/  @!P3 LDGSTS.E.BYPASS.LTC128B.128 [R246+0x16800], desc[UR24][R12.64+0x180] ;  /* 0x168001800cf6bfae */ /* 0x000fe2000b901d58 */
[----:B------:R-:W-:Y:S02]  /*91e0*/  @!P4 LEA.HI.X R31, R5, UR9, R4, 0x1, P2 ;  /* 0x00000009051fcc11 */ /* 0x000fe400090f0c04 */
[----:B------:R-:W-:Y:S01]  /*91f0*/  IADD3 R9, P2, R9, UR18, RZ ;  /* 0x0000001209097c10 */ /* 0x000fe2000ff5e0ff */
[C---:B------:R-:W-:Y:S01]  /*9200*/  @!P3 IMAD.X R5, R7.reuse, 0x1, R168, P1 ;  /* 0x000000010705b824 */ /* 0x040fe200008e06a8 */
[C---:B------:R-:W-:Y:S01]  /*9210*/  @!P3 LEA R32, P1, R0.reuse, UR8, 0x1 ;  /* 0x000000080020bc11 */ /* 0x040fe2000f8208ff */
[----:B------:R-:W-:Y:S01]  /*9220*/  @P6 STS.128 [R246+0x11000], RZ ;  /* 0x011000fff6006388 */ /* 0x000fe20000000c00 */
[----:B------:R-:W-:Y:S02]  /*9230*/  IADD3.X R7, R7, UR17, RZ, P2, !PT ;  /* 0x0000001107077c10 */ /* 0x000fe400097fe4ff */
[----:B------:R-:W-:Y:S01]  /*9240*/  @!P6 LEA R34, P2, R9, R194, 0x1 ;  /* 0x000000c20922e211 */ /* 0x000fe200078408ff */
[----:B------:R-:W-:Y:S01]  /*9250*/  @!PT LDS RZ, [RZ] ;  /* 0x00000000fffff984 */ /* 0x000fe20000000800 */
[----:B------:R-:W-:Y:S01]  /*9260*/  @!PT LDS RZ, [RZ] ;  /* 0x00000000fffff984 */ /* 0x000fe20000000800 */
[----:B------:R-:W-:Y:S01]  /*9270*/  @!PT LDS RZ, [RZ] ;  /* 0x00000000fffff984 */ /* 0x000fe20000000800 */
[----:B------:R1:W-:Y:S01]  /*9280*/  @!P6 LDGSTS.E.BYPASS.LTC128B.128 [R246+0x11000], desc[UR24][R20.64] ;  /* 0x1100000014f6efae */ /* 0x0003e2000b901d58 */
[----:B------:R-:W-:-:S02]  /*9290*/  @!P3 LEA.HI.X R33, R0, UR9, R5, 0x1, P1 ;  /* 0x000000090021bc11 */ /* 0x000fc400088f0c05 */
[CC--:B------:R-:W-:Y:S01]  /*92a0*/  @!P5 IADD3 R0, P1, R9.reuse, R170.reuse, RZ ;  /* 0x000000aa0900d210 */ /* 0x0c0fe20007f3e0ff */
[----:B------:R-:W-:Y:S01]  /*92b0*/  @P5 STS.128 [R246+0x13000], RZ ;  /* 0x013000fff6005388 */ /* 0x000fe20000000c00 */
[C---:B------:R-:W-:Y:S02]  /*92c0*/  @!P6 LEA.HI.X R35, R9.reuse, R195, R7, 0x1, P2 ;  /* 0x000000c30923e211 */ /* 0x040fe400010f0c07 */
[-C--:B------:R-:W-:Y:S01]  /*92d0*/  @!P4 IADD3 R4, P2, R9, R170.reuse, RZ ;  /* 0x000000aa0904c210 */ /* 0x080fe20007f5e0ff */
[--C-:B------:R-:W-:Y:S01]  /*92e0*/  @!P5 IMAD.X R5, R7, 0x1, R168.reuse, P1 ;  /* 0x000000010705d824 */ /* 0x100fe200008e06a8 */
[----:B------:R-:W-:Y:S01]  /*92f0*/  @!P3 IADD3 R9, P1, R9, R170, RZ ;  /* 0x000000aa0909b210 */ /* 0x000fe20007f3e0ff */
[----:B------:R-:W-:Y:S01]  /*9300*/  @!PT LDS RZ, [RZ] ;  /* 0x00000000fffff984 */ /* 0x000fe20000000800 */
[----:B------:R-:W-:Y:S01]  /*9310*/  @!PT LDS RZ, [RZ] ;  /* 0x00000000fffff984 */ /* 0x000fe20000000800 */
[----:B------:R-:W-:Y:S01]  /*9320*/  @!PT LDS RZ, [RZ] ;  /* 0x00000000fffff984 */ /* 0x000fe20000000800 */
[----:B------:R2:W-:Y:S02]  /*9330*/  @!P5 LDGSTS.E.BYPASS.LTC128B.128 [R246+0x13000], desc[UR24][R10.64+0x80] ;  /* 0x130000800af6dfae */ /* 0x0005e4000b901d58 */
[C-C-:B------:R-:W-:Y:S01]  /*9340*/  @!P4 IMAD.X R29, R7.reuse, 0x1, R168.reuse, P2 ;  /* 0x00000001071dc824 */ /* 0x140fe200010e06a8 */
[----:B------:R-:W-:Y:S01]  /*9350*/  @!P5 LEA R6, P2, R0, UR8, 0x1 ;  /* 0x000000080006dc11 */ /* 0x000fe2000f8408ff */
[----:B------:R-:W-:Y:S01]  /*9360*/  @!P3 IMAD.X R168, R7, 0x1, R168, P1 ;  /* 0x0000000107a8b824 */ /* 0x000fe200008e06a8 */
[----:B------:R-:W-:Y:S01]  /*9370*/  @P4 STS.128 [R246+0x15000], RZ ;  /* 0x015000fff6004388 */ /* 0x000fe20000000c00 */
[----:B------:R-:W-:-:S02]  /*9380*/  @!P3 LEA R170, P1, R9, UR8, 0x1 ;  /* 0x0000000809aabc11 */ /* 0x000fc4000f8208ff */
[----:B------:R-:W-:Y:S01]  /*9390*/  @!P5 LEA.HI.X R7, R0, UR9, R5, 0x1, P2 ;  /* 0x000000090007dc11 */ /* 0x000fe200090f0c05 */
[----:B------:R-:W-:Y:S01]  /*93a0*/  @!PT LDS RZ, [RZ] ;  /* 0x00000000fffff984 */ /* 0x000fe20000000800 */
[----:B------:R-:W-:Y:S01]  /*93b0*/  @!PT LDS RZ, [RZ] ;  /* 0x00000000fffff984 */ /* 0x000fe20000000800 */
[----:B------:R-:W-:Y:S01]  /*93c0*/  @!PT LDS RZ, [RZ] ;  /* 0x00000000fffff984 */ /* 0x000fe20000000800 */
[----:B------:R3:W-:Y:S01]  /*93d0*/  @!P4 LDGSTS.E.BYPASS.LTC128B.128 [R246+0x15000], desc[UR24][R30.64+0x100] ;  /* 0x150001001ef6cfae */ /* 0x0007e2000b901d58 */
[C---:B------:R-:W-:Y:S02]  /*93e0*/  @!P4 LEA R172, P2, R4.reuse, UR8, 0x1 ;  /* 0x0000000804accc11 */ /* 0x040fe4000f8408ff */
[----:B------:R-:W-:Y:S01]  /*93f0*/  @!P3 LEA.HI.X R171, R9, UR9, R168, 0x1, P1 ;  /* 0x0000000909abbc11 */ /* 0x000fe200088f0ca8 */
[----:B------:R-:W-:Y:S01]  /*9400*/  @P3 STS.128 [R246+0x17000], RZ ;  /* 0x017000fff6003388 */ /* 0x000fe20000000c00 */
[----:B------:R-:W-:-:S03]  /*9410*/  @!P4 LEA.HI.X R173, R4, UR9, R29, 0x1, P2 ;  /* 0x0000000904adcc11 */ /* 0x000fc600090f0c1d */
        /* <DEDUP_REMOVED lines=23> */
[----:B------:R5:W-:Y:S04]  /*9590*/  @!P3 LDGSTS.E.BYPASS.LTC128B.128 [R246+0x17800], desc[UR24][R170.64+0x180] ;  /* 0x17800180aaf6bfae */ /* 0x000be8000b901d58 */
[----:B------:R-:W-:Y:S04]  /*95a0*/  LDSM.16.M88.4 R180, [R242] ;  /* 0x00000000f2b4783b */ /* 0x000fe80000000200 */
[----:B-1----:R-:W1:Y:S04]  /*95b0*/  LDSM.16.M88.4 R20, [R241+0x8800] ;  /* 0x00880000f114783b */ /* 0x002e680000000200 */
[----:B--2---:R-:W2:Y:S04]  /*95c0*/  LDSM.16.M88.4 R8, [R241+0x8000] ;  /* 0x00800000f108783b */ /* 0x004ea80000000200 */
[----:B------:R-:W5:Y:S04]  /*95d0*/  LDSM.16.M88.4 R188, [R241+0x9000] ;  /* 0x00900000f1bc783b */ /* 0x000f680000000200 */
[----:B------:R-:W5:Y:S04]  /*95e0*/  LDSM.16.M88.4 R16, [R241+0x9800] ;  /* 0x00980000f110783b */ /* 0x000f680000000200 */
[----:B------:R-:W-:Y:S04]  /*95f0*/  LDSM.16.M88.4 R12, [R240] ;  /* 0x00000000f00c783b */ /* 0x000fe80000000200 */
[----:B---3--:R-:W3:Y:S04]  /*9600*/  LDSM.16.M88.4 R28, [R231] ;  /* 0x00000000e71c783b */ /* 0x008ee80000000200 */
[----:B------:R-:W3:Y:S04]  /*9610*/  LDSM.16.M88.4 R192, [R239] ;  /* 0x00000000efc0783b */ /* 0x000ee80000000200 */
[----:B------:R-:W3:Y:S04]  /*9620*/  LDSM.16.M88.4 R176, [R230] ;  /* 0x00000000e6b0783b */ /* 0x000ee80000000200 */
[----:B----4-:R-:W4:Y:S04]  /*9630*/  LDSM.16.M88.4 R172, [R229] ;  /* 0x00000000e5ac783b */ /* 0x010f280000000200 */
[----:B------:R-:W-:Y:S01]  /*9640*/  LDSM.16.M88.4 R32, [R235+0x8000] ;  /* 0x00800000eb20783b */ /* 0x000fe20000000200 */
[C---:B-1----:R-:W-:Y:S03]  /*9650*/  HMMA.16816.F32.BF16 R24, R180.reuse, R20, RZ ;  /* 0x00000014b418723c */ /* 0x042fe600000418ff */
[----:B------:R-:W-:Y:S04]  /*9660*/  LDSM.16.M88.4 R196, [R235+0x8800] ;  /* 0x00880000ebc4783b */ /* 0x000fe80000000200 */
[----:B------:R-:W-:Y:S01]  /*9670*/  LDSM.16.M88.4 R200, [R228+0x5000] ;  /* 0x00500000e4c8783b */ /* 0x000fe20000000200 */
[C---:B------:R-:W-:Y:S03]  /*9680*/  HMMA.16816.F32.BF16 R20, R180.reuse, R22, RZ ;  /* 0x00000016b414723c */ /* 0x040fe600000418ff */
[----:B------:R-:W0:Y:S03]  /*9690*/  LDGDEPBAR ;  /* 0x00000000000079af */ /* 0x000e260000000000 */
[C---:B--2---:R-:W-:Y:S06]  /*96a0*/  HMMA.16816.F32.BF16 R4, R180.reuse, R8, RZ ;  /* 0x00000008b404723c */ /* 0x044fec00000418ff */
[C---:B------:R-:W-:Y:S06]  /*96b0*/  HMMA.16816.F32.BF16 R8, R180.reuse, R10, RZ ;  /* 0x0000000ab408723c */ /* 0x040fec00000418ff */
[C---:B-----5:R-:W-:Y:S06]  /*96c0*/  HMMA.16816.F32.BF16 R168, R180.reuse, R188, RZ ;  /* 0x000000bcb4a8723c */ /* 0x060fec00000418ff */
[C---:B------:R-:W-:Y:S06]  /*96d0*/  HMMA.16816.F32.BF16 R188, R180.reuse, R190, RZ ;  /* 0x000000beb4bc723c */ /* 0x040fec00000418ff */
[C---:B------:R-:W-:Y:S06]  /*96e0*/  HMMA.16816.F32.BF16 R184, R180.reuse, R16, RZ ;  /* 0x00000010b4b8723c */ /* 0x040fec00000418ff */
[----:B------:R-:W-:Y:S01]  /*96f0*/  HMMA.16816.F32.BF16 R180, R180, R18, RZ ;  /* 0x00000012b4b4723c */ /* 0x000fe200000418ff */
[----:B------:R-:W1:Y:S05]  /*9700*/  LDSM.16.M88.4 R16, [R238] ;  /* 0x00000000ee10783b */ /* 0x000e6a0000000200 */
[C---:B---3--:R-:W-:Y:S06]  /*9710*/  HMMA.16816.F32.BF16 R24, R12.reuse, R28, R24 ;  /* 0x0000001c0c18723c */ /* 0x048fec0000041818 */
[C---:B------:R-:W-:Y:S01]  /*9720*/  HMMA.16816.F32.BF16 R20, R12.reuse, R30, R20 ;  /* 0x0000001e0c14723c */ /* 0x040fe20000041814 */
[----:B------:R-:W2:Y:S05]  /*9730*/  LDSM.16.M88.4 R28, [R235+0x9000] ;  /* 0x00900000eb1c783b */ /* 0x000eaa0000000200 */
[C---:B------:R-:W-:Y:S06]  /*9740*/  HMMA.16816.F32.BF16 R4, R12.reuse, R192, R4 ;  /* 0x000000c00c04723c */ /* 0x040fec0000041804 */
[C---:B------:R-:W-:Y:S01]  /*9750*/  HMMA.16816.F32.BF16 R8, R12.reuse, R194, R8 ;  /* 0x000000c20c08723c */ /* 0x040fe20000041808 */
[----:B------:R-:W3:Y:S05]  /*9760*/  LDSM.16.M88.4 R192, [R235+0x9800] ;  /* 0x00980000ebc0783b */ /* 0x000eea0000000200 */
[C---:B------:R-:W-:Y:S06]  /*9770*/  HMMA.16816.F32.BF16 R168, R12.reuse, R176, R168 ;  /* 0x000000b00ca8723c */ /* 0x040fec00000418a8 */
[C---:B------:R-:W-:Y:S01]  /*9780*/  HMMA.16816.F32.BF16 R188, R12.reuse, R178, R188 ;  /* 0x000000b20cbc723c */ /* 0x040fe200000418bc */
[----:B------:R-:W-:Y:S05]  /*9790*/  LDSM.16.M88.4 R176, [R228+0x1000] ;  /* 0x00100000e4b0783b */ /* 0x000fea0000000200 */
[C---:B----4-:R-:W-:Y:S06]  /*97a0*/  HMMA.16816.F32.BF16 R184, R12.reuse, R172, R184 ;  /* 0x000000ac0cb8723c */ /* 0x050fec00000418b8 */
[----:B------:R-:W-:Y:S01]  /*97b0*/  HMMA.16816.F32.BF16 R180, R12, R174, R180 ;  /* 0x000000ae0cb4723c */ /* 0x000fe200000418b4 */
[----:B------:R-:W-:Y:S04]  /*97c0*/  LDSM.16.M88.4 R12, [R237] ;  /* 0x00000000ed0c783b */ /* 0x000fe80000000200 */
[----:B------:R-:W4:Y:S01]  /*97d0*/  LDSM.16.M88.4 R172, [R228] ;  /* 0x00000000e4ac783b */ /* 0x000f220000000200 */
[C---:B-1----:R-:W-:Y:S06]  /*97e0*/  HMMA.16816.F32.BF16 R4, R16.reuse, R32, R4 ;  /* 0x000000201004723c */ /* 0x042fec0000041804 */
[C---:B------:R-:W-:Y:S01]  /*97f0*/  HMMA.16816.F32.BF16 R8, R16.reuse, R34, R8 ;  /* 0x000000221008723c */ /* 0x040fe20000041808 */
[----:B------:R-:W1:Y:S05]  /*9800*/  LDSM.16.M88.4 R32, [R228+0x800] ;  /* 0x00080000e420783b */ /* 0x000e6a0000000200 */
[C---:B--2---:R-:W-:Y:S06]  /*9810*/  HMMA.16816.F32.BF16 R168, R16.reuse, R28, R168 ;  /* 0x0000001c10a8723c */ /* 0x044fec00000418a8 */
[C---:B------:R-:W-:Y:S01]  /*9820*/  HMMA.16816.F32.BF16 R188, R16.reuse, R30, R188 ;  /* 0x0000001e10bc723c */ /* 0x040fe200000418bc */
[----:B------:R-:W2:Y:S05]  /*9830*/  LDSM.16.M88.4 R28, [R228+0x1800] ;  /* 0x00180000e41c783b */ /* 0x000eaa0000000200 */
[C---:B------:R-:W-:Y:S06]  /*9840*/  HMMA.16816.F32.BF16 R24, R16.reuse, R196, R24 ;  /* 0x000000c41018723c */ /* 0x040fec0000041818 */
[C---:B------:R-:W-:Y:S01]  /*9850*/  HMMA.16816.F32.BF16 R20, R16.reuse, R198, R20 ;  /* 0x000000c61014723c */ /* 0x040fe20000041814 */
[----:B------:R-:W-:Y:S05]  /*9860*/  LDSM.16.M88.4 R196, [R241+0xa800] ;  /* 0x00a80000f1c4783b */ /* 0x000fea0000000200 */
[C---:B---3--:R-:W-:Y:S06]  /*9870*/  HMMA.16816.F32.BF16 R184, R16.reuse, R192, R184 ;  /* 0x000000c010b8723c */ /* 0x048fec00000418b8 */
[----:B------:R-:W-:Y:S01]  /*9880*/  HMMA.16816.F32.BF16 R180, R16, R194, R180 ;  /* 0x000000c210b4723c */ /* 0x000fe200000418b4 */
[----:B------:R-:W-:Y:S04]  /*9890*/  LDSM.16.M88.4 R16, [R242+0x2000] ;  /* 0x00200000f210783b */ /* 0x000fe80000000200 */
[----:B------:R-:W3:Y:S01]  /*98a0*/  LDSM.16.M88.4 R192, [R241+0xa000] ;  /* 0x00a00000f1c0783b */ /* 0x000ee20000000200 */
[C---:B----4-:R-:W-:Y:S06]  /*98b0*/  HMMA.16816.F32.BF16 R4, R12.reuse, R172, R4 ;  /* 0x000000ac0c04723c */ /* 0x050fec0000041804 */
[C---:B------:R-:W-:Y:S01]  /*98c0*/  HMMA.16816.F32.BF16 R8, R12.reuse, R174, R8 ;  /* 0x000000ae0c08723c */ /* 0x040fe20000041808 */
[----:B------:R-:W4:Y:S05]  /*98d0*/  LDSM.16.M88.4 R172, [R241+0xb000] ;  /* 0x00b00000f1ac783b */ /* 0x000f2a0000000200 */
[C---:B-1----:R-:W-:Y:S06]  /*98e0*/  HMMA.16816.F32.BF16 R24, R12.reuse, R32, R24 ;  /* 0x000000200c18723c */ /* 0x042fec0000041818 */
[C---:B------:R-:W-:Y:S01]  /*98f0*/  HMMA.16816.F32.BF16 R20, R12.reuse, R34, R20 ;  /* 0x000000220c14723c */ /* 0x040fe20000041814 */
[----:B------:R-:W1:Y:S05]  /*9900*/  LDSM.16.M88.4 R32, [R241+0xb800] ;  /* 0x00b80000f120783b */ /* 0x000e6a0000000200 */
[C---:B------:R-:W-:Y:S06]  /*9910*/  HMMA.16816.F32.BF16 R168, R12.reuse, R176, R168 ;  /* 0x000000b00ca8723c */ /* 0x040fec00000418a8 */
[C---:B------:R-:W-:Y:S01]  /*9920*/  HMMA.16816.F32.BF16 R188, R12.reuse, R178, R188 ;  /* 0x000000b20cbc723c */ /* 0x040fe200000418bc */
[----:B------:R-:W-:Y:S05]  /*9930*/  LDSM.16.M88.4 R176, [R226] ;  /* 0x00000000e2b0783b */ /* 0x000fea0000000200 */
[C---:B--2---:R-:W-:Y:S06]  /*9940*/  HMMA.16816.F32.BF16 R184, R12.reuse, R28, R184 ;  /* 0x0000001c0cb8723c */ /* 0x044fec00000418b8 */
[----:B------:R-:W-:Y:S01]  /*9950*/  HMMA.16816.F32.BF16 R180, R12, R30, R180 ;  /* 0x0000001e0cb4723c */ /* 0x000fe200000418b4 */
[----:B------:R-:W-:Y:S04]  /*9960*/  LDSM.16.M88.4 R12, [R240+0x2000] ;  /* 0x00200000f00c783b */ /* 0x000fe80000000200 */
[----:B------:R-:W2:Y:S01]  /*9970*/  LDSM.16.M88.4 R28, [R227] ;  /* 0x00000000e31c783b */ /* 0x000ea20000000200 */
[C---:B---3--:R-:W-:Y:S06]  /*9980*/  HMMA.16816.F32.BF16 R4, R16.reuse, R192, R4 ;  /* 0x000000c01004723c */ /* 0x048fec0000041804 */
[C---:B------:R-:W-:Y:S01]  /*9990*/  HMMA.16816.F32.BF16 R8, R16.reuse, R194, R8 ;  /* 0x000000c21008723c */ /* 0x040fe20000041808 */
[----:B------:R-:W3:Y:S05]  /*99a0*/  LDSM.16.M88.4 R192, [R225] ;  /* 0x00000000e1c0783b */ /* 0x000eea0000000200 */
[C---:B----4-:R-:W-:Y:S06]  /*99b0*/  HMMA.16816.F32.BF16 R168, R16.reuse, R172, R168 ;  /* 0x000000ac10a8723c */ /* 0x050fec00000418a8 */
[C---:B------:R-:W-:Y:S01]  /*99c0*/  HMMA.16816.F32.BF16 R188, R16.reuse, R174, R188 ;  /* 0x000000ae10bc723c */ /* 0x040fe200000418bc */
[----:B------:R-:W4:Y:S05]  /*99d0*/  LDSM.16.M88.4 R172, [R224] ;  /* 0x00000000e0ac783b */ /* 0x000f2a0000000200 */
[C---:B------:R-:W-:Y:S06]  /*99e0*/  HMMA.16816.F32.BF16 R24, R16.reuse, R196, R24 ;  /* 0x000000c41018723c */ /* 0x040fec0000041818 */
[C---:B------:R-:W-:Y:S01]  /*99f0*/  HMMA.16816.F32.BF16 R20, R16.reuse, R198, R20 ;  /* 0x000000c61014723c */ /* 0x040fe20000041814 */
[----:B------:R-:W-:Y:S05]  /*9a00*/  LDSM.16.M88.4 R196, [R235+0xb000] ;  /* 0x00b00000ebc4783b */ /* 0x000fea0000000200 */
[C---:B-1----:R-:W-:Y:S06]  /*9a10*/  HMMA.16816.F32.BF16 R184, R16.reuse, R32, R184 ;  /* 0x0000002010b8723c */ /* 0x042fec00000418b8 */
[----:B------:R-:W-:Y:S01]  /*9a20*/  HMMA.16816.F32.BF16 R180, R16, R34, R180 ;  /* 0x0000002210b4723c */ /* 0x000fe200000418b4 */
[----:B------:R-:W-:Y:S04]  /*9a30*/  LDSM.16.M88.4 R16, [R238+0x2000] ;  /* 0x00200000ee10783b */ /* 0x000fe80000000200 */
[----:B------:R-:W1:Y:S01]  /*9a40*/  LDSM.16.M88.4 R32, [R235+0xa000] ;  /* 0x00a00000eb20783b */ /* 0x000e620000000200 */
[C---:B--2---:R-:W-:Y:S06]  /*9a50*/  HMMA.16816.F32.BF16 R4, R12.reuse, R28, R4 ;  /* 0x0000001c0c04723c */ /* 0x044fec0000041804 */
[C---:B------:R-:W-:Y:S01]  /*9a60*/  HMMA.16816.F32.BF16 R8, R12.reuse, R30, R8 ;  /* 0x0000001e0c08723c */ /* 0x040fe20000041808 */
[----:B------:R-:W2:Y:S05]  /*9a70*/  LDSM.16.M88.4 R28, [R235+0xa800] ;  /* 0x00a80000eb1c783b */ /* 0x000eaa0000000200 */
[C---:B------:R-:W-:Y:S06]  /*9a80*/  HMMA.16816.F32.BF16 R24, R12.reuse, R176, R24 ;  /* 0x000000b00c18723c */ /* 0x040fec0000041818 */
[C---:B------:R-:W-:Y:S01]  /*9a90*/  HMMA.16816.F32.BF16 R20, R12.reuse, R178, R20 ;  /* 0x000000b20c14723c */ /* 0x040fe20000041814 */
[----:B------:R-:W5:Y:S05]  /*9aa0*/  LDSM.16.M88.4 R176, [R235+0xb800] ;  /* 0x00b80000ebb0783b */ /* 0x000f6a0000000200 */
[C---:B---3--:R-:W-:Y:S06]  /*9ab0*/  HMMA.16816.F32.BF16 R168, R12.reuse, R192, R168 ;  /* 0x000000c00ca8723c */ /* 0x048fec00000418a8 */
[C---:B------:R-:W-:Y:S01]  /*9ac0*/  HMMA.16816.F32.BF16 R188, R12.reuse, R194, R188 ;  /* 0x000000c20cbc723c */ /* 0x040fe200000418bc */
[----:B------:R-:W-:Y:S05]  /*9ad0*/  LDSM.16.M88.4 R192, [R228+0x2800] ;  /* 0x00280000e4c0783b */ /* 0x000fea0000000200 */
[C---:B----4-:R-:W-:Y:S06]  /*9ae0*/  HMMA.16816.F32.BF16 R184, R12.reuse, R172, R184 ;  /* 0x000000ac0cb8723c */ /* 0x050fec00000418b8 */
[----:B------:R-:W-:Y:S01]  /*9af0*/  HMMA.16816.F32.BF16 R180, R12, R174, R180 ;  /* 0x000000ae0cb4723c */ /* 0x000fe200000418b4 */
[----:B------:R-:W-:Y:S04]  /*9b00*/  LDSM.16.M88.4 R12, [R237+0x2000] ;  /* 0x00200000ed0c783b */ /* 0x000fe80000000200 */
[----:B------:R-:W3:Y:S01]  /*9b10*/  LDSM.16.M88.4 R172, [R228+0x2000] ;  /* 0x00200000e4ac783b */ /* 0x000ee20000000200 */
        /* <DEDUP_REMOVED lines=8> */
[----:B------:R-:W-:Y:S05]  /*9ba0*/  LDSM.16.M88.4 R196, [R222] ;  /* 0x00000000dec4783b */ /* 0x000fea0000000200 */
[C---:B-----5:R-:W-:Y:S06]  /*9bb0*/  HMMA.16816.F32.BF16 R184, R16.reuse, R176, R184 ;  /* 0x000000b010b8723c */ /* 0x060fec00000418b8 */
[----:B------:R-:W-:Y:S01]  /*9bc0*/  HMMA.16816.F32.BF16 R180, R16, R178, R180 ;  /* 0x000000b210b4723c */ /* 0x000fe200000418b4 */
[----:B------:R-:W-:Y:S04]  /*9bd0*/  LDSM.16.M88.4 R16, [R242+0x4000] ;  /* 0x00400000f210783b */ /* 0x000fe80000000200 */
[----:B------:R-:W4:Y:S01]  /*9be0*/  LDSM.16.M88.4 R176, [R241+0xc000] ;  /* 0x00c00000f1b0783b */ /* 0x000f220000000200 */
[C---:B---3--:R-:W-:Y:S06]  /*9bf0*/  HMMA.16816.F32.BF16 R4, R12.reuse, R172, R4 ;  /* 0x000000ac0c04723c */ /* 0x048fec0000041804 */
[C---:B------:R-:W-:Y:S01]  /*9c00*/  HMMA.16816.F32.BF16 R8, R12.reuse, R174, R8 ;  /* 0x000000ae0c08723c */ /* 0x040fe20000041808 */
[----:B------:R-:W3:Y:S05]  /*9c10*/  LDSM.16.M88.4 R172, [R241+0xc800] ;  /* 0x00c80000f1ac783b */ /* 0x000eea0000000200 */
[C---:B------:R-:W-:Y:S06]  /*9c20*/  HMMA.16816.F32.BF16 R24, R12.reuse, R192, R24 ;  /* 0x000000c00c18723c */ /* 0x040fec0000041818 */
[C---:B------:R-:W-:Y:S01]  /*9c30*/  HMMA.16816.F32.BF16 R20, R12.reuse, R194, R20 ;  /* 0x000000c20c14723c */ /* 0x040fe20000041814 */
[----:B------:R-:W5:Y:S05]  /*9c40*/  LDSM.16.M88.4 R192, [R241+0xd000] ;  /* 0x00d00000f1c0783b */ /* 0x000f6a0000000200 */
[C---:B-1----:R-:W-:Y:S06]  /*9c50*/  HMMA.16816.F32.BF16 R168, R12.reuse, R32, R168 ;  /* 0x000000200ca8723c */ /* 0x042fec00000418a8 */
[C---:B------:R-:W-:Y:S01]  /*9c60*/  HMMA.16816.F32.BF16 R188, R12.reuse, R34, R188 ;  /* 0x000000220cbc723c */ /* 0x040fe200000418bc */
[----:B------:R-:W1:Y:S05]  /*9c70*/  LDSM.16.M88.4 R32, [R241+0xd800] ;  /* 0x00d80000f120783b */ /* 0x000e6a0000000200 */
[C---:B--2---:R-:W-:Y:S06]  /*9c80*/  HMMA.16816.F32.BF16 R184, R12.reuse, R28, R184 ;  /* 0x0000001c0cb8723c */ /* 0x044fec00000418b8 */
[----:B------:R-:W-:Y:S01]  /*9c90*/  HMMA.16816.F32.BF16 R180, R12, R30, R180 ;  /* 0x0000001e0cb4723c */ /* 0x000fe200000418b4 */
[----:B------:R-:W-:Y:S04]  /*9ca0*/  LDSM.16.M88.4 R12, [R240+0x4000] ;  /* 0x00400000f00c783b */ /* 0x000fe80000000200 */
[----:B------:R-:W2:Y:S01]  /*9cb0*/  LDSM.16.M88.4 R28, [R223] ;  /* 0x00000000df1c783b */ /* 0x000ea20000000200 */
[C---:B----4-:R-:W-:Y:S06]  /*9cc0*/  HMMA.16816.F32.BF16 R4, R16.reuse, R176, R4 ;  /* 0x000000b01004723c */ /* 0x050fec0000041804 */
[C---:B------:R-:W-:Y:S01]  /*9cd0*/  HMMA.16816.F32.BF16 R8, R16.reuse, R178, R8 ;  /* 0x000000b21008723c */ /* 0x040fe20000041808 */
[----:B------:R-:W4:Y:S05]  /*9ce0*/  LDSM.16.M88.4 R176, [R221] ;  /* 0x00000000ddb0783b */ /* 0x000f2a0000000200 */
[C---:B---3--:R-:W-:Y:S06]  /*9cf0*/  HMMA.16816.F32.BF16 R24, R16.reuse, R172, R24 ;  /* 0x000000ac1018723c */ /* 0x048fec0000041818 */
[C---:B------:R-:W-:Y:S01]  /*9d00*/  HMMA.16816.F32.BF16 R20, R16.reuse, R174, R20 ;  /* 0x000000ae1014723c */ /* 0x040fe20000041814 */
[----:B------:R-:W3:Y:S05]  /*9d10*/  LDSM.16.M88.4 R172, [R220] ;  /* 0x00000000dcac783b */ /* 0x000eea0000000200 */
[C---:B-----5:R-:W-:Y:S06]  /*9d20*/  HMMA.16816.F32.BF16 R168, R16.reuse, R192, R168 ;  /* 0x000000c010a8723c */ /* 0x060fec00000418a8 */
[C---:B------:R-:W-:Y:S01]  /*9d30*/  HMMA.16816.F32.BF16 R188, R16.reuse, R194, R188 ;  /* 0x000000c210bc723c */ /* 0x040fe200000418bc */
[----:B------:R-:W-:Y:S05]  /*9d40*/  LDSM.16.M88.4 R192, [R235+0xc000] ;  /* 0x00c00000ebc0783b */ /* 0x000fea0000000200 */
[C---:B-1----:R-:W-:Y:S06]  /*9d50*/  HMMA.16816.F32.BF16 R184, R16.reuse, R32, R184 ;  /* 0x0000002010b8723c */ /* 0x042fec00000418b8 */
[----:B------:R-:W-:Y:S01]  /*9d60*/  HMMA.16816.F32.BF16 R180, R16, R34, R180 ;  /* 0x0000002210b4723c */ /* 0x000fe200000418b4 */
[----:B------:R-:W1:Y:S04]  /*9d70*/  LDSM.16.M88.4 R16, [R238+0x4000] ;  /* 0x00400000ee10783b */ /* 0x000e680000000200 */
[----:B------:R-:W-:Y:S01]  /*9d80*/  LDSM.16.M88.4 R32, [R235+0xc800] ;  /* 0x00c80000eb20783b */ /* 0x000fe20000000200 */
[C---:B--2---:R-:W-:Y:S06]  /*9d90*/  HMMA.16816.F32.BF16 R4, R12.reuse, R28, R4 ;  /* 0x0000001c0c04723c */ /* 0x044fec0000041804 */
[C---:B------:R-:W-:Y:S01]  /*9da0*/  HMMA.16816.F32.BF16 R8, R12.reuse, R30, R8 ;  /* 0x0000001e0c08723c */ /* 0x040fe20000041808 */
[----:B------:R-:W2:Y:S05]  /*9db0*/  LDSM.16.M88.4 R28, [R235+0xd000] ;  /* 0x00d00000eb1c783b */ /* 0x000eaa0000000200 */
[C---:B------:R-:W-:Y:S06]  /*9dc0*/  HMMA.16816.F32.BF16 R24, R12.reuse, R196, R24 ;  /* 0x000000c40c18723c */ /* 0x040fec0000041818 */
[C---:B------:R-:W-:Y:S01]  /*9dd0*/  HMMA.16816.F32.BF16 R20, R12.reuse, R198, R20 ;  /* 0x000000c60c14723c */ /* 0x040fe20000041814 */
[----:B------:R-:W-:Y:S05]  /*9de0*/  LDSM.16.M88.4 R196, [R219] ;  /* 0x00000000dbc4783b */ /* 0x000fea0000000200 */
[C---:B----4-:R-:W-:Y:S06]  /*9df0*/  HMMA.16816.F32.BF16 R168, R12.reuse, R176, R168 ;  /* 0x000000b00ca8723c */ /* 0x050fec00000418a8 */
[C---:B------:R-:W-:Y:S01]  /*9e00*/  HMMA.16816.F32.BF16 R188, R12.reuse, R178, R188 ;  /* 0x000000b20cbc723c */ /* 0x040fe200000418bc */
[----:B------:R-:W4:Y:S05]  /*9e10*/  LDSM.16.M88.4 R176, [R235+0xd800] ;  /* 0x00d80000ebb0783b */ /* 0x000f2a0000000200 */
[C---:B---3--:R-:W-:Y:S06]  /*9e20*/  HMMA.16816.F32.BF16 R184, R12.reuse, R172, R184 ;  /* 0x000000ac0cb8723c */ /* 0x048fec00000418b8 */
[----:B------:R-:W-:Y:S01]  /*9e30*/  HMMA.16816.F32.BF16 R180, R12, R174, R180 ;  /* 0x000000ae0cb4723c */ /* 0x000fe200000418b4 */
[----:B------:R-:W-:Y:S04]  /*9e40*/  LDSM.16.M88.4 R12, [R237+0x4000] ;  /* 0x00400000ed0c783b */ /* 0x000fe80000000200 */
[----:B------:R-:W3:Y:S01]  /*9e50*/  LDSM.16.M88.4 R172, [R228+0x4000] ;  /* 0x00400000e4ac783b */ /* 0x000ee20000000200 */
[C---:B-1----:R-:W-:Y:S06]  /*9e60*/  HMMA.16816.F32.BF16 R4, R16.reuse, R192, R4 ;  /* 0x000000c01004723c */ /* 0x042fec0000041804 */
[C---:B------:R-:W-:Y:S01]  /*9e70*/  HMMA.16816.F32.BF16 R8, R16.reuse, R194, R8 ;  /* 0x000000c21008723c */ /* 0x040fe20000041808 */
[----:B------:R-:W-:Y:S05]  /*9e80*/  LDSM.16.M88.4 R192, [R242+0x6000] ;  /* 0x00600000f2c0783b */ /* 0x000fea0000000200 */
[C---:B--2---:R-:W-:Y:S06]  /*9e90*/  HMMA.16816.F32.BF16 R168, R16.reuse, R28, R168 ;  /* 0x0000001c10a8723c */ /* 0x044fec00000418a8 */
[C---:B------:R-:W-:Y:S01]  /*9ea0*/  HMMA.16816.F32.BF16 R188, R16.reuse, R30, R188 ;  /* 0x0000001e10bc723c */ /* 0x040fe200000418bc */
[----:B------:R-:W1:Y:S05]  /*9eb0*/  LDSM.16.M88.4 R28, [R241+0xe000] ;  /* 0x00e00000f11c783b */ /* 0x000e6a0000000200 */
[C---:B------:R-:W-:Y:S06]  /*9ec0*/  HMMA.16816.F32.BF16 R24, R16.reuse, R32, R24 ;  /* 0x000000201018723c */ /* 0x040fec0000041818 */
[C---:B------:R-:W-:Y:S01]  /*9ed0*/  HMMA.16816.F32.BF16 R20, R16.reuse, R34, R20 ;  /* 0x000000221014723c */ /* 0x040fe20000041814 */
[----:B------:R-:W2:Y:S05]  /*9ee0*/  LDSM.16.M88.4 R32, [R228+0x4800] ;  /* 0x00480000e420783b */ /* 0x000eaa0000000200 */
[----:B----4-:R-:W-:Y:S06]  /*9ef0*/  HMMA.16816.F32.BF16 R184, R16, R176, R184 ;  /* 0x000000b010b8723c */ /* 0x010fec00000418b8 */
[C---:B---3--:R-:W-:Y:S06]  /*9f00*/  HMMA.16816.F32.BF16 R4, R12.reuse, R172, R4 ;  /* 0x000000ac0c04723c */ /* 0x048fec0000041804 */
[----:B------:R-:W-:Y:S01]  /*9f10*/  HMMA.16816.F32.BF16 R8, R12, R174, R8 ;  /* 0x000000ae0c08723c */ /* 0x000fe20000041808 */
[----:B------:R-:W-:Y:S05]  /*9f20*/  LDSM.16.M88.4 R172, [R241+0xe800] ;  /* 0x00e80000f1ac783b */ /* 0x000fea0000000200 */
[----:B------:R-:W-:Y:S01]  /*9f30*/  HMMA.16816.F32.BF16 R180, R16, R178, R180 ;  /* 0x000000b210b4723c */ /* 0x000fe200000418b4 */
[----:B------:R-:W3:Y:S04]  /*9f40*/  LDSM.16.M88.4 R176, [R240+0x6000] ;  /* 0x00600000f0b0783b */ /* 0x000ee80000000200 */
[----:B------:R-:W4:Y:S01]  /*9f50*/  LDSM.16.M88.4 R16, [R228+0x5800] ;  /* 0x00580000e410783b */ /* 0x000f220000000200 */
[----:B------:R-:W-:Y:S06]  /*9f60*/  HMMA.16816.F32.BF16 R168, R12, R200, R168 ;  /* 0x000000c80ca8723c */ /* 0x000fec00000418a8 */
[----:B-1----:R-:W-:Y:S06]  /*9f70*/  HMMA.16816.F32.BF16 R4, R192, R28, R4 ;  /* 0x0000001cc004723c */ /* 0x002fec0000041804 */
[C---:B--2---:R-:W-:Y:S06]  /*9f80*/  HMMA.16816.F32.BF16 R24, R12.reuse, R32, R24 ;  /* 0x000000200c18723c */ /* 0x044fec0000041818 */
[----:B------:R-:W-:Y:S01]  /*9f90*/  HMMA.16816.F32.BF16 R20, R12, R34, R20 ;  /* 0x000000220c14723c */ /* 0x000fe20000041814 */
[----:B------:R-:W-:Y:S05]  /*9fa0*/  LDSM.16.M88.4 R32, [R238+0x6000] ;  /* 0x00600000ee20783b */ /* 0x000fea0000000200 */
[----:B------:R-:W-:Y:S01]  /*9fb0*/  HMMA.16816.F32.BF16 R8, R192, R30, R8 ;  /* 0x0000001ec008723c */ /* 0x000fe20000041808 */
[----:B------:R-:W1:Y:S05]  /*9fc0*/  LDSM.16.M88.4 R28, [R235+0xe000] ;  /* 0x00e00000eb1c783b */ /* 0x000e6a0000000200 */
[----:B------:R-:W-:Y:S01]  /*9fd0*/  HMMA.16816.F32.BF16 R188, R12, R202, R188 ;  /* 0x000000ca0cbc723c */ /* 0x000fe200000418bc */
[----:B------:R-:W-:Y:S05]  /*9fe0*/  LDSM.16.M88.4 R200, [R228+0x6000] ;  /* 0x00600000e4c8783b */ /* 0x000fea0000000200 */
[----:B---3--:R-:W-:Y:S06]  /*9ff0*/  HMMA.16816.F32.BF16 R4, R176, R196, R4 ;  /* 0x000000c4b004723c */ /* 0x008fec0000041804 */
[C---:B----4-:R-:W-:Y:S06]  /*a000*/  HMMA.16816.F32.BF16 R184, R12.reuse, R16, R184 ;  /* 0x000000100cb8723c */ /* 0x050fec00000418b8 */
[----:B------:R-:W-:Y:S01]  /*a010*/  HMMA.16816.F32.BF16 R180, R12, R18, R180 ;  /* 0x000000120cb4723c */ /* 0x000fe200000418b4 */
[----:B------:R-:W2:Y:S04]  /*a020*/  LDSM.16.M88.4 R12, [R218] ;  /* 0x00000000da0c783b */ /* 0x000ea80000000200 */
[----:B------:R-:W3:Y:S01]  /*a030*/  LDSM.16.M88.4 R16, [R237+0x6000] ;  /* 0x00600000ed10783b */ /* 0x000ee20000000200 */
[----:B------:R-:W-:Y:S03]  /*a040*/  HMMA.16816.F32.BF16 R8, R176, R198, R8 ;  /* 0x000000c6b008723c */ /* 0x000fe60000041808 */
[----:B------:R-:W4:Y:S03]  /*a050*/  LDSM.16.M88.4 R196, [R241+0xf000] ;  /* 0x00f00000f1c4783b */ /* 0x000f260000000200 */
[----:B------:R-:W-:Y:S06]  /*a060*/  HMMA.16816.F32.BF16 R24, R192, R172, R24 ;  /* 0x000000acc018723c */ /* 0x000fec0000041818 */
[----:B-1----:R-:W-:Y:S06]  /*a070*/  HMMA.16816.F32.BF16 R4, R32, R28, R4 ;  /* 0x0000001c2004723c */ /* 0x002fec0000041804 */
[----:B------:R-:W-:Y:S01]  /*a080*/  HMMA.16816.F32.BF16 R20, R192, R174, R20 ;  /* 0x000000aec014723c */ /* 0x000fe20000041814 */
[----:B------:R-:W-:Y:S05]  /*a090*/  LDSM.16.M88.4 R172, [R217] ;  /* 0x00000000d9ac783b */ /* 0x000fea0000000200 */
[----:B------:R-:W-:Y:S01]  /*a0a0*/  HMMA.16816.F32.BF16 R8, R32, R30, R8 ;  /* 0x0000001e2008723c */ /* 0x000fe20000041808 */
[----:B------:R-:W1:Y:S05]  /*a0b0*/  LDSM.16.M88.4 R28, [R235+0xe800] ;  /* 0x00e80000eb1c783b */ /* 0x000e6a0000000200 */
[----:B--2---:R-:W-:Y:S06]  /*a0c0*/  HMMA.16816.F32.BF16 R24, R176, R12, R24 ;  /* 0x0000000cb018723c */ /* 0x004fec0000041818 */
[----:B---3--:R-:W-:Y:S06]  /*a0d0*/  HMMA.16816.F32.BF16 R4, R16, R200, R4 ;  /* 0x000000c81004723c */ /* 0x008fec0000041804 */
[----:B----4-:R-:W-:Y:S06]  /*a0e0*/  HMMA.16816.F32.BF16 R168, R192, R196, R168 ;  /* 0x000000c4c0a8723c */ /* 0x010fec00000418a8 */
[----:B------:R-:W-:Y:S01]  /*a0f0*/  HMMA.16816.F32.BF16 R20, R176, R14, R20 ;  /* 0x0000000eb014723c */ /* 0x000fe20000041814 */
[----:B------:R-:W2:Y:S05]  /*a100*/  LDSM.16.M88.4 R12, [R228+0x6800] ;  /* 0x00680000e40c783b */ /* 0x000eaa0000000200 */
[----:B------:R-:W-:Y:S01]  /*a110*/  HMMA.16816.F32.BF16 R196, R192, R198, R188 ;  /* 0x000000c6c0c4723c */ /* 0x000fe200000418bc */
[----:B------:R-:W3:Y:S05]  /*a120*/  LDSM.16.M88.4 R188, [R235+0xf000] ;  /* 0x00f00000ebbc783b */ /* 0x000eea0000000200 */
[----:B------:R-:W-:Y:S01]  /*a130*/  HMMA.16816.F32.BF16 R8, R16, R202, R8 ;  /* 0x000000ca1008723c */ /* 0x000fe20000041808 */
[----:B------:R-:W-:Y:S01]  /*a140*/  FMUL.FTZ R5, R5, UR29 ;  /* 0x0000001d05057c20 */ /* 0x000fe20008410000 */
[----:B------:R-:W-:-:S03]  /*a150*/  FMUL.FTZ R0, R4, UR29 ;  /* 0x0000001d04007c20 */ /* 0x000fc60008410000 */
[----:B------:R4:W5:Y:S01]  /*a160*/  MUFU.TANH R200, R5 ;  /* 0x0000000500c87308 */ /* 0x0009620000002400 */
[----:B-1----:R-:W-:Y:S01]  /*a170*/  HMMA.16816.F32.BF16 R24, R32, R28, R24 ;  /* 0x0000001c2018723c */ /* 0x002fe20000041818 */
[----:B------:R-:W-:-:S05]  /*a180*/  FMUL.FTZ R203, R6, UR29 ;  /* 0x0000001d06cb7c20 */ /* 0x000fca0008410000 */
[----:B------:R-:W-:Y:S01]  /*a190*/  HMMA.16816.F32.BF16 R168, R176, R172, R168 ;  /* 0x000000acb0a8723c */ /* 0x000fe200000418a8 */
[----:B------:R-:W-:Y:S05]  /*a1a0*/  MUFU.TANH R0, R0 ;  /* 0x0000000000007308 */ /* 0x000fea0000002400 */
[----:B------:R-:W-:Y:S01]  /*a1b0*/  HMMA.16816.F32.BF16 R20, R32, R30, R20 ;  /* 0x0000001e2014723c */ /* 0x000fe20000041814 */
[----:B------:R-:W-:Y:S01]  /*a1c0*/  FMUL.FTZ R172, R7, UR29 ;  /* 0x0000001d07ac7c20 */ /* 0x000fe20008410000 */
[----:B------:R-:W1:Y:S01]  /*a1d0*/  LDSM.16.M88.4 R28, [R228+0x7000] ;  /* 0x00700000e41c783b */ /* 0x000e620000000200 */
[----:B------:R-:W-:Y:S03]  /*a1e0*/  MUFU.TANH R203, R203 ;  /* 0x000000cb00cb7308 */ /* 0x000fe60000002400 */
[----:B----4-:R-:W4:Y:S01]  /*a1f0*/  LDSM.16.M88.4 R4, [R241+0xf800] ;  /* 0x00f80000f104783b */ /* 0x010f220000000200 */
[----:B------:R-:W-:Y:S01]  /*a200*/  FMUL.FTZ R8, R8, UR29 ;  /* 0x0000001d08087c20 */ /* 0x000fe20008410000 */
[----:B------:R-:W-:Y:S01]  /*a210*/  HMMA.16816.F32.BF16 R196, R176, R174, R196 ;  /* 0x000000aeb0c4723c */ /* 0x000fe200000418c4 */
[----:B------:R-:W-:-:S02]  /*a220*/  FMUL.FTZ R201, R11, UR29 ;  /* 0x0000001d0bc97c20 */ /* 0x000fc40008410000 */
[----:B------:R5:W-:Y:S03]  /*a230*/  MUFU.TANH R173, R8 ;  /* 0x0000000800ad7308 */ /* 0x000be60000002400 */
[----:B--2---:R-:W-:Y:S01]  /*a240*/  HMMA.16816.F32.BF16 R24, R16, R12, R24 ;  /* 0x0000000c1018723c */ /* 0x004fe20000041818 */
[----:B------:R-:W-:-:S04]  /*a250*/  FMUL.FTZ R175, R10, UR29 ;  /* 0x0000001d0aaf7c20 */ /* 0x000fc80008410000 */
[----:B------:R-:W2:Y:S01]  /*a260*/  MUFU.TANH R172, R172 ;  /* 0x000000ac00ac7308 */ /* 0x000ea20000002400 */
[----:B---3--:R-:W-:Y:S01]  /*a270*/  HMMA.16816.F32.BF16 R168, R32, R188, R168 ;  /* 0x000000bc20a8723c */ /* 0x008fe200000418a8 */
[----:B------:R-:W-:-:S05]  /*a280*/  FMUL.FTZ R13, R9, UR29 ;  /* 0x0000001d090d7c20 */ /* 0x000fca0008410000 */
[----:B------:R-:W-:Y:S01]  /*a290*/  HMMA.16816.F32.BF16 R20, R16, R14, R20 ;  /* 0x0000000e1014723c */ /* 0x000fe20000041814 */
[----:B------:R-:W-:Y:S01]  /*a2a0*/  MUFU.TANH R174, R13 ;  /* 0x0000000d00ae7308 */ /* 0x000fe20000002400 */
[----:B-----5:R-:W3:Y:S04]  /*a2b0*/  LDSM.16.M88.4 R8, [R216] ;  /* 0x00000000d808783b */ /* 0x020ee80000000200 */
[----:B------:R-:W-:Y:S03]  /*a2c0*/  HMMA.16816.F32.BF16 R196, R32, R190, R196 ;  /* 0x000000be20c4723c */ /* 0x000fe600000418c4 */
[----:B------:R-:W5:Y:S03]  /*a2d0*/  MUFU.TANH R175, R175 ;  /* 0x000000af00af7308 */ /* 0x000f660000002400 */
[----:B------:R-:W-:Y:S01]  /*a2e0*/  FMUL.FTZ R12, R24, UR29 ;  /* 0x0000001d180c7c20 */ /* 0x000fe20008410000 */
[----:B------:R-:W-:Y:S01]  /*a2f0*/  FMUL.FTZ R24, R25, UR29 ;  /* 0x0000001d19187c20 */ /* 0x000fe20008410000 */
[----:B------:R-:W-:Y:S01]  /*a300*/  FMUL.FTZ R25, R26, UR29 ;  /* 0x0000001d1a197c20 */ /* 0x000fe20008410000 */
[----:B------:R-:W-:-:S02]  /*a310*/  FMUL.FTZ R26, R27, UR29 ;  /* 0x0000001d1b1a7c20 */ /* 0x000fc40008410000 */
[----:B------:R2:W-:Y:S01]  /*a320*/  MUFU.TANH R188, R12 ;  /* 0x0000000c00bc7308 */ /* 0x0005e20000002400 */
[----:B-1----:R-:W-:Y:S01]  /*a330*/  HMMA.16816.F32.BF16 R168, R16, R28, R168 ;  /* 0x0000001c10a8723c */ /* 0x002fe200000418a8 */
[----:B------:R-:W1:Y:S05]  /*a340*/  S2R R28, SR_TID.X ;  /* 0x00000000001c7919 */ /* 0x000e6a0000002100 */
[C---:B----4-:R-:W-:Y:S01]  /*a350*/  HMMA.16816.F32.BF16 R184, R192.reuse, R4, R184 ;  /* 0x00000004c0b8723c */ /* 0x050fe200000418b8 */
[----:B------:R-:W4:Y:S01]  /*a360*/  MUFU.TANH R201, R201 ;  /* 0x000000c900c97308 */ /* 0x000f220000002400 */
[----:B------:R-:W-:Y:S01]  /*a370*/  FMUL.FTZ R27, R20, UR29 ;  /* 0x0000001d141b7c20 */ /* 0x000fe20008410000 */
[----:B------:R-:W-:Y:S01]  /*a380*/  FMUL.FTZ R20, R21, UR29 ;  /* 0x0000001d15147c20 */ /* 0x000fe20008410000 */
[----:B------:R-:W-:Y:S01]  /*a390*/  FMUL.FTZ R21, R22, UR29 ;  /* 0x0000001d16157c20 */ /* 0x000fe20008410000 */
[----:B------:R-:W-:Y:S01]  /*a3a0*/  FMUL.FTZ R23, R23, UR29 ;  /* 0x0000001d17177c20 */ /* 0x000fe20008410000 */
[----:B------:R-:W-:Y:S01]  /*a3b0*/  HMMA.16816.F32.BF16 R180, R192, R6, R180 ;  /* 0x00000006c0b4723c */ /* 0x000fe200000418b4 */
[----:B------:R-:W-:Y:S02]  /*a3c0*/  LDSM.16.M88.4 R4, [R228+0x7800] ;  /* 0x00780000e404783b */ /* 0x000fe40000000200 */
[----:B------:R-:W4:Y:S02]  /*a3d0*/  MUFU.TANH R25, R25 ;  /* 0x0000001900197308 */ /* 0x000f240000002400 */
[----:B--2---:R-:W2:Y:S01]  /*a3e0*/  LDSM.16.M88.4 R12, [R235+0xf800] ;  /* 0x00f80000eb0c783b */ /* 0x004ea20000000200 */
[----:B------:R-:W-:Y:S01]  /*a3f0*/  HMMA.16816.F32.BF16 R196, R16, R30, R196 ;  /* 0x0000001e10c4723c */ /* 0x000fe200000418c4 */
[----:B------:R-:W-:-:S04]  /*a400*/  DEPBAR.LE SB0, 0x0 ;  /* 0x000080000000791a */ /* 0x000fc80000000000 */
[----:B------:R-:W4:Y:S01]  /*a410*/  MUFU.TANH R24, R24 ;  /* 0x0000001800187308 */ /* 0x000f220000002400 */
[----:B------:R-:W-:Y:S01]  /*a420*/  FMUL.FTZ R22, R170, UR29 ;  /* 0x0000001daa167c20 */ /* 0x000fe20008410000 */
[----:B------:R-:W-:Y:S01]  /*a430*/  FMUL.FTZ R168, R168, UR29 ;  /* 0x0000001da8a87c20 */ /* 0x000fe20008410000 */
[----:B------:R-:W-:Y:S01]  /*a440*/  FMUL.FTZ R169, R169, UR29 ;  /* 0x0000001da9a97c20 */ /* 0x000fe20008410000 */
[----:B------:R-:W-:Y:S02]  /*a450*/  IMAD.MOV.U32 R194, RZ, RZ, R204 ;  /* 0x000000ffffc27224 */ /* 0x000fe400078e00cc */
[----:B------:R-:W-:Y:S01]  /*a460*/  IMAD.MOV.U32 R195, RZ, RZ, R205 ;  /* 0x000000ffffc37224 */ /* 0x000fe200078e00cd */
[----:B---3--:R-:W-:Y:S01]  /*a470*/  HMMA.16816.F32.BF16 R184, R176, R8, R184 ;  /* 0x00000008b0b8723c */ /* 0x008fe200000418b8 */
[----:B------:R-:W3:Y:S01]  /*a480*/  MUFU.TANH R26, R26 ;  /* 0x0000001a001a7308 */ /* 0x000ee20000002400 */
[----:B-1----:R-:W-:-:S04]  /*a490*/  IMAD.SHL.U32 R28, R28, 0x2, RZ ;  /* 0x000000021c1c7824 */ /* 0x002fc800078e00ff */
[----:B------:R-:W-:Y:S01]  /*a4a0*/  HMMA.16816.F32.BF16 R180, R176, R10, R180 ;  /* 0x0000000ab0b4723c */ /* 0x000fe200000418b4 */
[----:B------:R-:W-:Y:S02]  /*a4b0*/  LOP3.LUT R9, R28, 0x6, RZ, 0xc0, !PT ;  /* 0x000000061c097812 */ /* 0x000fe400078ec0ff */
[----:B------:R-:W1:Y:S03]  /*a4c0*/  MUFU.TANH R27, R27 ;  /* 0x0000001b001b7308 */ /* 0x000e660000002400 */
[----:B------:R-:W-:Y:S01]  /*a4d0*/  FMUL.FTZ R196, R196, UR29 ;  /* 0x0000001dc4c47c20 */ /* 0x000fe20008410000 */
[----:B------:R-:W-:Y:S02]  /*a4e0*/  IMAD.U32 R10, RZ, RZ, UR20 ;  /* 0x00000014ff0a7e24 */ /* 0x000fe4000f8e00ff */
[----:B------:R-:W-:Y:S02]  /*a4f0*/  FMUL.FTZ R193, R199, UR29 ;  /* 0x0000001dc7c17c20 */ /* 0x000fe40008410000 */
[----:B------:R-:W-:Y:S01]  /*a500*/  IMAD R10, R10, 0x40, R9 ;  /* 0x000000400a0a7824 */ /* 0x000fe200078e0209 */
[----:B------:R-:W1:Y:S03]  /*a510*/  MUFU.TANH R21, R21 ;  /* 0x0000001500157308 */ /* 0x000e660000002400 */
[----:B------:R-:W-:-:S02]  /*a520*/  VIADD R8, R10, 0x1 ;  /* 0x000000010a087836 */ /* 0x000fc40000000000 */
[----:B------:R-:W-:-:S03]  /*a530*/  VIADD R11, R10, 0x8 ;  /* 0x000000080a0b7836 */ /* 0x000fc60000000000 */
[CC--:B------:R-:W-:Y:S01]  /*a540*/  ISETP.GE.AND P1, PT, R8.reuse, R167.reuse, PT ;  /* 0x000000a70800720c */ /* 0x0c0fe20003f26270 */
[C---:B--2---:R-:W-:Y:S01]  /*a550*/  HMMA.16816.F32.BF16 R184, R32.reuse, R12, R184 ;  /* 0x0000000c20b8723c */ /* 0x044fe200000418b8 */
[-C--:B------:R-:W-:Y:S01]  /*a560*/  ISETP.GE.AND P2, PT, R8, R2.reuse, PT ;  /* 0x000000020800720c */ /* 0x080fe20003f46270 */
[----:B------:R-:W2:Y:S01]  /*a570*/  MUFU.TANH R20, R20 ;  /* 0x0000001400147308 */ /* 0x000ea20000002400 */
[----:B------:R-:W-:Y:S01]  /*a580*/  FSEL R8, R200, -INF , !P1 ;  /* 0xff800000c8087808 */ /* 0x000fe20004800000 */
[----:B------:R-:W-:Y:S01]  /*a590*/  FMUL.FTZ R200, R197, UR29 ;  /* 0x0000001dc5c87c20 */ /* 0x000fe20008410000 */
[----:B------:R-:W-:Y:S01]  /*a5a0*/  FSEL R9, R172, -INF , !P2 ;  /* 0xff800000ac097808 */ /* 0x000fe20005000000 */
[----:B------:R-:W-:Y:S01]  /*a5b0*/  HMMA.16816.F32.BF16 R180, R32, R14, R180 ;  /* 0x0000000e20b4723c */ /* 0x000fe200000418b4 */
[-C--:B------:R-:W-:Y:S01]  /*a5c0*/  ISETP.GE.AND P1, PT, R11, R167.reuse, PT ;  /* 0x000000a70b00720c */ /* 0x080fe20003f26270 */
[----:B------:R-:W-:Y:S01]  /*a5d0*/  FMUL.FTZ R13, R171, UR29 ;  /* 0x0000001dab0d7c20 */ /* 0x000fe20008410000 */
[-C--:B------:R-:W-:Y:S01]  /*a5e0*/  ISETP.GE.AND P2, PT, R11, R2.reuse, PT ;  /* 0x000000020b00720c */ /* 0x080fe20003f46270 */
[----:B------:R-:W-:Y:S01]  /*a5f0*/  VIADD R11, R10, 0x9 ;  /* 0x000000090a0b7836 */ /* 0x000fe20000000000 */
[----:B------:R-:W-:Y:S01]  /*a600*/  FSEL R12, R173, -INF , !P1 ;  /* 0xff800000ad0c7808 */ /* 0x000fe20004800000 */
[----:B------:R-:W2:Y:S01]  /*a610*/  MUFU.TANH R29, R23 ;  /* 0x00000017001d7308 */ /* 0x000ea20000002400 */
[----:B-----5:R-:W-:Y:S01]  /*a620*/  FSEL R175, R175, -INF , !P2 ;  /* 0xff800000afaf7808 */ /* 0x020fe20005000000 */
[----:B------:R-:W-:Y:S01]  /*a630*/  FMUL.FTZ R197, R198, UR29 ;  /* 0x0000001dc6c57c20 */ /* 0x000fe20008410000 */
[C---:B------:R-:W-:Y:S01]  /*a640*/  ISETP.GE.AND P1, PT, R11.reuse, R167, PT ;  /* 0x000000a70b00720c */ /* 0x040fe20003f26270 */
[----:B------:R-:W-:Y:S01]  /*a650*/  VIADD R15, R10, 0x20 ;  /* 0x000000200a0f7836 */ /* 0x000fe20000000000 */
[----:B------:R-:W-:-:S02]  /*a660*/  ISETP.GE.AND P2, PT, R11, R2, PT ;  /* 0x000000020b00720c */ /* 0x000fc40003f46270 */
[----:B------:R-:W-:Y:S01]  /*a670*/  FSEL R14, R174, -INF , !P1 ;  /* 0xff800000ae0e7808 */ /* 0x000fe20004800000 */
[----:B------:R-:W5:Y:S01]  /*a680*/  MUFU.TANH R208, R168 ;  /* 0x000000a800d07308 */ /* 0x000f620000002400 */
[----:B----4-:R-:W-:-:S03]  /*a690*/  FSEL R11, R201, -INF , !P2 ;  /* 0xff800000c90b7808 */ /* 0x010fc60005000000 */
[----:B------:R-:W-:Y:S04]  /*a6a0*/  HMMA.16816.F32.BF16 R184, R16, R4, R184 ;  /* 0x0000000410b8723c */ /* 0x000fe800000418b8 */
[----:B------:R-:W4:Y:S03]  /*a6b0*/  MUFU.TANH R22, R22 ;  /* 0x0000001600167308 */ /* 0x000f260000002400 */
[C---:B------:R-:W-:Y:S02]  /*a6c0*/  VIADD R5, R10.reuse, 0x10 ;  /* 0x000000100a057836 */ /* 0x040fe40000000000 */
[----:B------:R-:W-:-:S03]  /*a6d0*/  VIADD R4, R10, 0x11 ;  /* 0x000000110a047836 */ /* 0x000fc60000000000 */
[CC--:B------:R-:W-:Y:S01]  /*a6e0*/  ISETP.GE.AND P1, PT, R5.reuse, R167.reuse, PT ;  /* 0x000000a70500720c */ /* 0x0c0fe20003f26270 */
[----:B------:R-:W4:Y:S01]  /*a6f0*/  MUFU.TANH R206, R169 ;  /* 0x000000a900ce7308 */ /* 0x000f220000002400 */
[-C--:B------:R-:W-:Y:S01]  /*a700*/  ISETP.GE.AND P2, PT, R5, R2.reuse, PT ;  /* 0x000000020500720c */ /* 0x080fe20003f46270 */
[----:B------:R-:W-:Y:S01]  /*a710*/  VIADD R5, R10, 0x18 ;  /* 0x000000180a057836 */ /* 0x000fe20000000000 */
[----:B------:R-:W-:Y:S02]  /*a720*/  FSEL R30, R188, -INF , !P1 ;  /* 0xff800000bc1e7808 */ /* 0x000fe40004800000 */
[----:B------:R-:W-:Y:S02]  /*a730*/  FSEL R25, R25, -INF , !P2 ;  /* 0xff80000019197808 */ /* 0x000fe40005000000 */
[CC--:B------:R-:W-:Y:S01]  /*a740*/  ISETP.GE.AND P1, PT, R4.reuse, R167.reuse, PT ;  /* 0x000000a70400720c */ /* 0x0c0fe20003f26270 */
[----:B------:R-:W4:Y:S01]  /*a750*/  MUFU.TANH R13, R13 ;  /* 0x0000000d000d7308 */ /* 0x000f220000002400 */
[----:B------:R-:W-:Y:S01]  /*a760*/  ISETP.GE.AND P2, PT, R4, R2, PT ;  /* 0x000000020400720c */ /* 0x000fe20003f46270 */
[----:B------:R-:W-:Y:S01]  /*a770*/  VIADD R4, R10, 0x19 ;  /* 0x000000190a047836 */ /* 0x000fe20000000000 */
[----:B------:R-:W-:Y:S01]  /*a780*/  FSEL R28, R24, -INF , !P1 ;  /* 0xff800000181c7808 */ /* 0x000fe20004800000 */
[----:B------:R-:W-:Y:S01]  /*a790*/  FMUL.FTZ R184, R184, UR29 ;  /* 0x0000001db8b87c20 */ /* 0x000fe20008410000 */
[----:B---3--:R-:W-:Y:S01]  /*a7a0*/  FSEL R33, R26, -INF , !P2 ;  /* 0xff8000001a217808 */ /* 0x008fe20005000000 */
[----:B------:R-:W-:Y:S01]  /*a7b0*/  FMUL.FTZ R185, R185, UR29 ;  /* 0x0000001db9b97c20 */ /* 0x000fe20008410000 */
[----:B------:R-:W-:Y:S01]  /*a7c0*/  BAR.SYNC.DEFER_BLOCKING 0x0 ;  /* 0x0000000000007b1d */ /* 0x000fe20000010000 */
[----:B------:R-:W-:-:S02]  /*a7d0*/  ISETP.GE.AND P1, PT, R5, R167, PT ;  /* 0x000000a70500720c */ /* 0x000fc40003f26270 */
[-C--:B------:R-:W-:Y:S02]  /*a7e0*/  ISETP.GE.AND P2, PT, R5, R2.reuse, PT ;  /* 0x000000020500720c */ /* 0x080fe40003f46270 */
[----:B-1----:R-:W-:Y:S01]  /*a7f0*/  FSEL R26, R27, -INF , !P1 ;  /* 0xff8000001b1a7808 */ /* 0x002fe20004800000 */
[----:B------:R-:W1:Y:S01]  /*a800*/  MUFU.TANH R202, R196 ;  /* 0x000000c400ca7308 */ /* 0x000e620000002400 */
[----:B------:R-:W-:Y:S02]  /*a810*/  FSEL R31, R21, -INF , !P2 ;  /* 0xff800000151f7808 */ /* 0x000fe40005000000 */
[C---:B------:R-:W-:Y:S02]  /*a820*/  ISETP.GE.AND P1, PT, R4.reuse, R167, PT ;  /* 0x000000a70400720c */ /* 0x040fe40003f26270 */
[----:B------:R-:W-:Y:S02]  /*a830*/  ISETP.GE.AND P2, PT, R4, R2, PT ;  /* 0x000000020400720c */ /* 0x000fe40003f46270 */
[----:B------:R-:W-:Y:S01]  /*a840*/  HMMA.16816.F32.BF16 R4, R16, R6, R180 ;  /* 0x000000061004723c */ /* 0x000fe200000418b4 */
[----:B------:R-:W3:Y:S01]  /*a850*/  MUFU.TANH R197, R197 ;  /* 0x000000c500c57308 */ /* 0x000ee20000002400 */
[----:B--2---:R-:W-:-:S02]  /*a860*/  FSEL R24, R20, -INF , !P1 ;  /* 0xff80000014187808 */ /* 0x004fc40004800000 */
[----:B------:R-:W-:Y:S02]  /*a870*/  FSEL R29, R29, -INF , !P2 ;  /* 0xff8000001d1d7808 */ /* 0x000fe40005000000 */
[CC--:B------:R-:W-:Y:S01]  /*a880*/  ISETP.GE.AND P1, PT, R15.reuse, R167.reuse, PT ;  /* 0x000000a70f00720c */ /* 0x0c0fe20003f26270 */
[----:B------:R-:W-:Y:S01]  /*a890*/  VIADD R16, R10, 0x21 ;  /* 0x000000210a107836 */ /* 0x000fe20000000000 */
[-C--:B------:R-:W-:Y:S01]  /*a8a0*/  ISETP.GE.AND P2, PT, R15, R2.reuse, PT ;  /* 0x000000020f00720c */ /* 0x080fe20003f46270 */
[----:B------:R-:W2:Y:S01]  /*a8b0*/  MUFU.TANH R200, R200 ;  /* 0x000000c800c87308 */ /* 0x000ea20000002400 */
[----:B-----5:R-:W-:Y:S01]  /*a8c0*/  FSEL R208, R208, -INF , !P1 ;  /* 0xff800000d0d07808 */ /* 0x020fe20004800000 */
[----:B------:R-:W-:Y:S01]  /*a8d0*/  VIADD R17, R10, 0x28 ;  /* 0x000000280a117836 */ /* 0x000fe20000000000 */
[----:B----4-:R-:W-:Y:S01]  /*a8e0*/  FSEL R201, R22, -INF , !P2 ;  /* 0xff80000016c97808 */ /* 0x010fe20005000000 */
[----:B------:R-:W-:Y:S01]  /*a8f0*/  FMUL.FTZ R183, R186, UR29 ;  /* 0x0000001dbab77c20 */ /* 0x000fe20008410000 */
[CC--:B------:R-:W-:Y:S01]  /*a900*/  ISETP.GE.AND P1, PT, R16.reuse, R167.reuse, PT ;  /* 0x000000a71000720c */ /* 0x0c0fe20003f26270 */
[----:B------:R-:W-:Y:S01]  /*a910*/  FMUL.FTZ R181, R187, UR29 ;  /* 0x0000001dbbb57c20 */ /* 0x000fe20008410000 */
[----:B------:R-:W-:Y:S01]  /*a920*/  ISETP.GE.AND P2, PT, R16, R2, PT ;  /* 0x000000021000720c */ /* 0x000fe20003f46270 */
[----:B------:R-:W4:Y:S01]  /*a930*/  MUFU.TANH R193, R193 ;  /* 0x000000c100c17308 */ /* 0x000f220000002400 */
[----:B------:R-:W-:Y:S01]  /*a940*/  FSEL R206, R206, -INF , !P1 ;  /* 0xff800000cece7808 */ /* 0x000fe20004800000 */
[C---:B------:R-:W-:Y:S01]  /*a950*/  VIADD R16, R10.reuse, 0x29 ;  /* 0x000000290a107836 */ /* 0x040fe20000000000 */
[----:B------:R-:W-:Y:S01]  /*a960*/  FSEL R199, R13, -INF , !P2 ;  /* 0xff8000000dc77808 */ /* 0x000fe20005000000 */
[----:B------:R-:W-:Y:S01]  /*a970*/  VIADD R13, R10, 0x30 ;  /* 0x000000300a0d7836 */ /* 0x000fe20000000000 */
[----:B------:R-:W-:-:S02]  /*a980*/  ISETP.GE.AND P1, PT, R17, R167, PT ;  /* 0x000000a71100720c */ /* 0x000fc40003f26270 */
[-C--:B------:R-:W-:Y:S01]  /*a990*/  ISETP.GE.AND P2, PT, R17, R2.reuse, PT ;  /* 0x000000021100720c */ /* 0x080fe20003f46270 */
[----:B------:R-:W5:Y:S01]  /*a9a0*/  MUFU.TANH R184, R184 ;  /* 0x000000b800b87308 */ /* 0x000f620000002400 */
[----:B------:R-:W-:Y:S01]  /*a9b0*/  FMUL.FTZ R4, R4, UR29 ;  /* 0x0000001d04047c20 */ /* 0x000fe20008410000 */
[----:B-1----:R-:W-:Y:S01]  /*a9c0*/  FSEL R202, R202, -INF , !P1 ;  /* 0xff800000caca7808 */ /* 0x002fe20004800000 */
[----:B------:R-:W-:Y:S01]  /*a9d0*/  FMUL.FTZ R179, R6, UR29 ;  /* 0x0000001d06b37c20 */ /* 0x000fe20008410000 */
[----:B---3--:R-:W-:Y:S01]  /*a9e0*/  FSEL R197, R197, -INF , !P2 ;  /* 0xff800000c5c57808 */ /* 0x008fe20005000000 */
[----:B------:R-:W-:Y:S01]  /*a9f0*/  VIADD R6, R10, 0x38 ;  /* 0x000000380a067836 */ /* 0x000fe20000000000 */
[C---:B------:R-:W-:Y:S01]  /*aa00*/  ISETP.GE.AND P1, PT, R16.reuse, R167, PT ;  /* 0x000000a71000720c */ /* 0x040fe20003f26270 */
[----:B------:R-:W-:Y:S01]  /*aa10*/  FMUL.FTZ R182, R5, UR29 ;  /* 0x0000001d05b67c20 */ /* 0x000fe20008410000 */
[----:B------:R-:W1:Y:S01]  /*aa20*/  MUFU.TANH R15, R185 ;  /* 0x000000b9000f7308 */ /* 0x000e620000002400 */
[----:B------:R-:W-:Y:S01]  /*aa30*/  ISETP.GE.AND P2, PT, R16, R2, PT ;  /* 0x000000021000720c */ /* 0x000fe20003f46270 */
[----:B------:R-:W-:Y:S01]  /*aa40*/  FMUL.FTZ R7, R7, UR29 ;  /* 0x0000001d07077c20 */ /* 0x000fe20008410000 */
[----:B--2---:R-:W-:Y:S01]  /*aa50*/  FSEL R200, R200, -INF , !P1 ;  /* 0xff800000c8c87808 */ /* 0x004fe20004800000 */
[----:B------:R-:W-:Y:S01]  /*aa60*/  VIADD R5, R10, 0x39 ;  /* 0x000000390a057836 */ /* 0x000fe20000000000 */
[----:B----4-:R-:W-:-:S02]  /*aa70*/  FSEL R193, R193, -INF , !P2 ;  /* 0xff800000c1c17808 */ /* 0x010fc40005000000 */
[C---:B------:R-:W-:Y:S01]  /*aa80*/  ISETP.GE.AND P1, PT, R13.reuse, R167, PT ;  /* 0x000000a70d00720c */ /* 0x040fe20003f26270 */
[----:B------:R-:W2:Y:S01]  /*aa90*/  MUFU.TANH R4, R4 ;  /* 0x0000000400047308 */ /* 0x000ea20000002400 */
[----:B------:R-:W-:Y:S01]  /*aaa0*/  ISETP.GE.AND P2, PT, R13, R2, PT ;  /* 0x000000020d00720c */ /* 0x000fe20003f46270 */
[----:B------:R-:W-:Y:S01]  /*aab0*/  VIADD R13, R10, 0x31 ;  /* 0x000000310a0d7836 */ /* 0x000fe20000000000 */
[----:B-----5:R-:W-:-:S04]  /*aac0*/  FSEL R188, R184, -INF , !P1 ;  /* 0xff800000b8bc7808 */ /* 0x020fc80004800000 */
[-C--:B------:R-:W-:Y:S01]  /*aad0*/  ISETP.GE.AND P1, PT, R13, R167.reuse, PT ;  /* 0x000000a70d00720c */ /* 0x080fe20003f26270 */
[----:B------:R-:W3:Y:S03]  /*aae0*/  MUFU.TANH R183, R183 ;  /* 0x000000b700b77308 */ /* 0x000ee60000002400 */
[----:B-1----:R-:W-:Y:S02]  /*aaf0*/  FSEL R186, R15, -INF , !P1 ;  /* 0xff8000000fba7808 */ /* 0x002fe40004800000 */
[----:B------:R-:W-:-:S03]  /*ab00*/  ISETP.GE.AND P1, PT, R6, R167, PT ;  /* 0x000000a70600720c */ /* 0x000fc60003f26270 */
[----:B------:R-:W1:Y:S01]  /*ab10*/  MUFU.TANH R181, R181 ;  /* 0x000000b500b57308 */ /* 0x000e620000002400 */
[----:B--2---:R-:W-:Y:S02]  /*ab20*/  FSEL R184, R4, -INF , !P1 ;  /* 0xff80000004b87808 */ /* 0x004fe40004800000 */
[----:B------:R-:W-:-:S04]  /*ab30*/  ISETP.GE.AND P1, PT, R10, R167, PT ;  /* 0x000000a70a00720c */ /* 0x000fc80003f26270 */
[----:B------:R-:W-:Y:S01]  /*ab40*/  FSEL R0, R0, -INF , !P1 ;  /* 0xff80000000007808 */ /* 0x000fe20004800000 */
[----:B------:R-:W2:Y:S01]  /*ab50*/  MUFU.TANH R179, R179 ;  /* 0x000000b300b37308 */ /* 0x000ea20000002400 */
[----:B---3--:R-:W-:Y:S02]  /*ab60*/  FSEL R183, R183, -INF , !P2 ;  /* 0xff800000b7b77808 */ /* 0x008fe40005000000 */
[-C--:B------:R-:W-:Y:S02]  /*ab70*/  ISETP.GE.AND P1, PT, R10, R2.reuse, PT ;  /* 0x000000020a00720c */ /* 0x080fe40003f26270 */
[----:B------:R-:W-:Y:S02]  /*ab80*/  ISETP.GE.AND P2, PT, R13, R2, PT ;  /* 0x000000020d00720c */ /* 0x000fe40003f46270 */
[----:B------:R-:W-:Y:S01]  /*ab90*/  FSEL R203, R203, -INF , !P1 ;  /* 0xff800000cbcb7808 */ /* 0x000fe20004800000 */
[----:B------:R-:W3:Y:S01]  /*aba0*/  MUFU.TANH R182, R182 ;  /* 0x000000b600b67308 */ /* 0x000ee20000002400 */
[----:B-1----:R-:W-:-:S02]  /*abb0*/  FSEL R181, R181, -INF , !P2 ;  /* 0xff800000b5b57808 */ /* 0x002fc40005000000 */
[----:B------:R-:W-:Y:S02]  /*abc0*/  PLOP3.LUT P1, PT, PT, PT, UP0, 0x80, 0x0 ;  /* 0x000000000000781c */ /* 0x000fe40003f2f008 */
[----:B------:R-:W-:-:S03]  /*abd0*/  ISETP.GE.AND P2, PT, R6, R2, PT ;  /* 0x000000020600720c */ /* 0x000fc60003f46270 */
[----:B------:R-:W1:Y:S01]  /*abe0*/  MUFU.TANH R177, R7 ;  /* 0x0000000700b17308 */ /* 0x000e620000002400 */
[----:B--2---:R-:W-:Y:S02]  /*abf0*/  FSEL R179, R179, -INF , !P2 ;  /* 0xff800000b3b37808 */ /* 0x004fe40005000000 */
[----:B------:R-:W-:-:S04]  /*ac00*/  ISETP.GE.AND P2, PT, R5, R167, PT ;  /* 0x000000a70500720c */ /* 0x000fc80003f46270 */
[----:B---3--:R-:W-:Y:S02]  /*ac10*/  FSEL R182, R182, -INF , !P2 ;  /* 0xff800000b6b67808 */ /* 0x008fe40005000000 */
[----:B------:R-:W-:-:S04]  /*ac20*/  ISETP.GE.AND P2, PT, R5, R2, PT ;  /* 0x000000020500720c */ /* 0x000fc80003f46270 */
[----:B-1----:R-:W-:Y:S01]  /*ac30*/  FSEL R177, R177, -INF , !P2 ;  /* 0xff800000b1b17808 */ /* 0x002fe20005000000 */
        /* <DEDUP_REMOVED lines=77> */
.L_x_827:
[----:B------:R-:W-:-:S04]  /*b110*/  ULEA UR12, -UR10, URZ, 0x6 ;  /* 0x0000003f0a0c7291 */ /* 0x000fc8000f8e313f */
[----:B------:R-:W-:-:S12]  /*b120*/  USHF.R.S32.HI UR11, URZ, 0x1f, UR12 ;  /* 0x0000001f3f0b7899 */ /* 0x000fd8000801140c */
.L_x_828:
        /* <DEDUP_REMOVED lines=26> */
[----:B------:R-:W-:Y:S02]  /*b2d0*/  @!P5 LEA R172, P1, R6, UR4, 0x1 ;  /* 0x0000000406acdc11 */ /* 0x000fe4000f8208ff */
[----:B------:R-:W-:Y:S02]  /*b2e0*/  @!P6 LEA R204, P2, R2, R252, 0x1 ;  /* 0x000000fc02cce211 */ /* 0x000fe400078408ff */
        /* <DEDUP_REMOVED lines=59> */
[C---:B------:R-:W-:Y:S01]  /*b6a0*/  @!P5 IADD3.X R4, R166.reuse, UR7, RZ, P1, !PT ;  /* 0x00000007a604dc10 */ /* 0x040fe20008ffe4ff */
[----:B------:R1:W-:Y:S01]  /*b6b0*/  @P5 STS.128 [R246+0xa800], RZ ;  /* 0x00a800fff6005388 */ /* 0x0003e20000000c00 */
[----:B------:R-:W-:Y:S02]  /*b6c0*/  @!P5 LEA R214, P2, R5, UR4, 0x1 ;  /* 0x0000000405d6dc11 */ /* 0x000fe4000f8408ff */
        /* <DEDUP_REMOVED lines=64> */
.L_x_830:
[----:B------:R-:W-:Y:S05]  /*bad0*/  BSYNC B0 ;  /* 0x0000000000007941 */ /* 0x000fea0003800000 */
.L_x_829:
[----:B------:R-:W0:Y:S01]  /*bae0*/  LDGDEPBAR ;  /* 0x00000000000079af */ /* 0x000e220000000000 */
[----:B-12---:R-:W-:Y:S02]  /*baf0*/  IMAD.U32 R5, RZ, RZ, UR12 ;  /* 0x0000000cff057e24 */ /* 0x006fe4000f8e00ff */
[----:B------:R-:W-:-:S03]  /*bb00*/  IMAD.U32 R2, RZ, RZ, UR11 ;  /* 0x0000000bff027e24 */ /* 0x000fc6000f8e00ff */
[----:B------:R-:W-:-:S04]  /*bb10*/  LEA R252, P1, R5, R252, 0x1 ;  /* 0x000000fc05fc7211 */ /* 0x000fc800078208ff */
[----:B------:R-:W-:-:S09]  /*bb20*/  LEA.HI.X R251, R5, R251, R2, 0x1, P1 ;  /* 0x000000fb05fb7211 */ /* 0x000fd200008f0c02 */
.L_x_826:
        /* <DEDUP_REMOVED lines=39> */
[----:B------:R-:W2:Y:S01]  /*bda0*/  SHFL.BFLY PT, R172, R5, 0x1, 0x1f ;  /* 0x0c201f0005ac7f89 */ /* 0x000ea200000e0000 */
[----:B-1----:R-:W-:Y:S02]  /*bdb0*/  FMNMX.FTZ R174, R7, R174, !PT ;  /* 0x000000ae07ae7209 */ /* 0x002fe40007810000 */
[----:B--2---:R-:W-:-:S03]  /*bdc0*/  FMNMX.FTZ R172, R5, R172, !PT ;  /* 0x000000ac05ac7209 */ /* 0x004fc60007810000 */
[C---:B------:R-:W-:Y:S01]  /*bdd0*/  FMUL.FTZ R185, R174.reuse, UR27 ;  /* 0x0000001baeb97c20 */ /* 0x040fe20008410000 */
[----:B------:R-:W-:Y:S02]  /*bde0*/  FSETP.NEU.FTZ.AND P2, PT, R174, -INF , PT ;  /* 0xff800000ae00780b */ /* 0x000fe40003f5d000 */
[C---:B------:R-:W-:Y:S01]  /*bdf0*/  FSETP.NEU.FTZ.AND P1, PT, R172.reuse, -INF , PT ;  /* 0xff800000ac00780b */ /* 0x040fe20003f3d000 */
[----:B------:R-:W-:Y:S01]  /*be00*/  FMUL.FTZ R180, R172, UR27 ;  /* 0x0000001bacb47c20 */ /* 0x000fe20008410000 */
[----:B------:R-:W-:Y:S02]  /*be10*/  FSEL R5, R174, RZ, P2 ;  /* 0x000000ffae057208 */ /* 0x000fe40001000000 */
[----:B------:R-:W-:Y:S02]  /*be20*/  FSEL R6, R172, RZ, P1 ;  /* 0x000000ffac067208 */ /* 0x000fe40000800000 */
[----:B------:R-:W-:Y:S01]  /*be30*/  FSEL R185, R185, RZ, P2 ;  /* 0x000000ffb9b97208 */ /* 0x000fe20001000000 */
[----:B------:R-:W-:Y:S01]  /*be40*/  FADD.FTZ R4, R164, -R5 ;  /* 0x80000005a4047221 */ /* 0x000fe20000010000 */
[----:B------:R-:W-:Y:S01]  /*be50*/  FSEL R180, R180, RZ, P1 ;  /* 0x000000ffb4b47208 */ /* 0x000fe20000800000 */
[----:B------:R-:W-:Y:S01]  /*be60*/  FADD.FTZ R6, R3, -R6 ;  /* 0x8000000603067221 */ /* 0x000fe20000010000 */
[----:B------:R-:W-:Y:S01]  /*be70*/  LDSM.16.MT88.4 R164, [R233+0x17000] ;  /* 0x01700000e9a4783b */ /* 0x000fe20000004200 */
[--C-:B------:R-:W-:Y:S01]  /*be80*/  FFMA.FTZ R173, R0, UR27, -R185.reuse ;  /* 0x0000001b00ad7c23 */ /* 0x100fe200080108b9 */
[--C-:B------:R-:W-:Y:S01]  /*be90*/  FFMA.FTZ R170, R8, UR27, -R185.reuse ;  /* 0x0000001b08aa7c23 */ /* 0x100fe200080108b9 */
[--C-:B------:R-:W-:Y:S01]  /*bea0*/  FFMA.FTZ R0, R175, UR27, -R180.reuse ;  /* 0x0000001baf007c23 */ /* 0x100fe200080108b4 */
[--C-:B------:R-:W-:Y:S01]  /*beb0*/  FFMA.FTZ R171, R12, UR27, -R185.reuse ;  /* 0x0000001b0cab7c23 */ /* 0x100fe200080108b9 */
[--C-:B------:R-:W-:Y:S01]  /*bec0*/  FFMA.FTZ R168, R14, UR27, -R185.reuse ;  /* 0x0000001b0ea87c23 */ /* 0x100fe200080108b9 */
[--C-:B------:R-:W-:Y:S01]  /*bed0*/  FFMA.FTZ R169, R203, UR27, -R180.reuse ;  /* 0x0000001bcba97c23 */ /* 0x100fe200080108b4 */
[--C-:B------:R-:W-:Y:S01]  /*bee0*/  FFMA.FTZ R2, R9, UR27, -R180.reuse ;  /* 0x0000001b09027c23 */ /* 0x100fe200080108b4 */
[--C-:B------:R-:W-:Y:S01]  /*bef0*/  FFMA.FTZ R175, R11, UR27, -R180.reuse ;  /* 0x0000001b0baf7c23 */ /* 0x100fe200080108b4 */
[----:B------:R-:W-:Y:S01]  /*bf00*/  FMUL.FTZ R178, R4, UR27 ;  /* 0x0000001b04b27c20 */ /* 0x000fe20008410000 */
[----:B------:R-:W-:Y:S01]  /*bf10*/  FMUL.FTZ R176, R6, UR27 ;  /* 0x0000001b06b07c20 */ /* 0x000fe20008410000 */
[----:B------:R-:W-:Y:S01]  /*bf20*/  MUFU.EX2 R173, R173 ;  /* 0x000000ad00ad7308 */ /* 0x000fe20000000800 */
[----:B------:R-:W1:Y:S01]  /*bf30*/  LDSM.16.MT88.4 R12, [R234+0x10000] ;  /* 0x01000000ea0c783b */ /* 0x000e620000004200 */
[--C-:B------:R-:W-:Y:S01]  /*bf40*/  FFMA.FTZ R187, R26, UR27, -R185.reuse ;  /* 0x0000001b1abb7c23 */ /* 0x100fe200080108b9 */
[--C-:B------:R-:W-:Y:S01]  /*bf50*/  FFMA.FTZ R192, R24, UR27, -R185.reuse ;  /* 0x0000001b18c07c23 */ /* 0x100fe200080108b9 */
[--C-:B------:R-:W-:Y:S01]  /*bf60*/  FFMA.FTZ R189, R25, UR27, -R180.reuse ;  /* 0x0000001b19bd7c23 */ /* 0x100fe200080108b4 */
[----:B------:R-:W2:Y:S01]  /*bf70*/  LDSM.16.MT88.4 R8, [R233+0x10000] ;  /* 0x01000000e908783b */ /* 0x000ea20000004200 */
[--C-:B------:R-:W-:Y:S01]  /*bf80*/  FFMA.FTZ R3, R30, UR27, -R185.reuse ;  /* 0x0000001b1e037c23 */ /* 0x100fe200080108b9 */
[--C-:B------:R-:W-:Y:S01]  /*bf90*/  FFMA.FTZ R190, R28, UR27, -R185.reuse ;  /* 0x0000001b1cbe7c23 */ /* 0x100fe200080108b9 */
[----:B------:R-:W3:Y:S01]  /*bfa0*/  MUFU.EX2 R170, R170 ;  /* 0x000000aa00aa7308 */ /* 0x000ee20000000800 */
[----:B------:R-:W-:Y:S01]  /*bfb0*/  LDSM.16.MT88.4 R24, [R232+0x16000] ;  /* 0x01600000e818783b */ /* 0x000fe20000004200 */
[--C-:B------:R-:W-:Y:S01]  /*bfc0*/  FFMA.FTZ R196, R33, UR27, -R180.reuse ;  /* 0x0000001b21c47c23 */ /* 0x100fe200080108b4 */
[--C-:B------:R-:W-:Y:S01]  /*bfd0*/  FFMA.FTZ R191, R31, UR27, -R180.reuse ;  /* 0x0000001b1fbf7c23 */ /* 0x100fe200080108b4 */
[--C-:B------:R-:W-:Y:S01]  /*bfe0*/  FFMA.FTZ R198, R29, UR27, -R180.reuse ;  /* 0x0000001b1dc67c23 */ /* 0x100fe200080108b4 */
[----:B------:R-:W-:Y:S01]  /*bff0*/  LDSM.16.MT88.4 R32, [R234+0x12800] ;  /* 0x01280000ea20783b */ /* 0x000fe20000004200 */
[--C-:B------:R-:W-:Y:S01]  /*c000*/  FFMA.FTZ R204, R206, UR27, -R185.reuse ;  /* 0x0000001bcecc7c23 */ /* 0x100fe200080108b9 */
[--C-:B------:R-:W-:Y:S01]  /*c010*/  FFMA.FTZ R205, R200, UR27, -R185.reuse ;  /* 0x0000001bc8cd7c23 */ /* 0x100fe200080108b9 */
[----:B------:R-:W-:Y:S01]  /*c020*/  MUFU.EX2 R171, R171 ;  /* 0x000000ab00ab7308 */ /* 0x000fe20000000800 */
[----:B------:R-:W-:Y:S01]  /*c030*/  LDSM.16.MT88.4 R28, [R236+0x12800] ;  /* 0x01280000ec1c783b */ /* 0x000fe20000004200 */
[--C-:B------:R-:W-:Y:S01]  /*c040*/  FFMA.FTZ R203, R208, UR27, -R185.reuse ;  /* 0x0000001bd0cb7c23 */ /* 0x100fe200080108b9 */
[--C-:B------:R-:W-:Y:S01]  /*c050*/  FFMA.FTZ R202, R202, UR27, -R185.reuse ;  /* 0x0000001bcaca7c23 */ /* 0x100fe200080108b9 */
[--C-:B------:R-:W-:Y:S01]  /*c060*/  FFMA.FTZ R200, R201, UR27, -R180.reuse ;  /* 0x0000001bc9c87c23 */ /* 0x100fe200080108b4 */
[--C-:B------:R-:W-:Y:S01]  /*c070*/  FFMA.FTZ R199, R199, UR27, -R180.reuse ;  /* 0x0000001bc7c77c23 */ /* 0x100fe200080108b4 */
[--C-:B------:R-:W-:Y:S01]  /*c080*/  FFMA.FTZ R197, R197, UR27, -R180.reuse ;  /* 0x0000001bc5c57c23 */ /* 0x100fe200080108b4 */
[--C-:B------:R-:W-:Y:S01]  /*c090*/  FFMA.FTZ R206, R193, UR27, -R180.reuse ;  /* 0x0000001bc1ce7c23 */ /* 0x100fe200080108b4 */
[----:B------:R-:W4:Y:S01]  /*c0a0*/  MUFU.EX2 R168, R168 ;  /* 0x000000a800a87308 */ /* 0x000f220000000800 */
[----:B---3--:R-:W-:Y:S01]  /*c0b0*/  F2FP.BF16.F32.PACK_AB R4, R170, R173 ;  /* 0x000000adaa04723e */ /* 0x008fe200000010ff */
[--C-:B------:R-:W-:Y:S01]  /*c0c0*/  FFMA.FTZ R188, R188, UR27, -R185.reuse ;  /* 0x0000001bbcbc7c23 */ /* 0x100fe200080108b9 */
[--C-:B------:R-:W-:Y:S01]  /*c0d0*/  FFMA.FTZ R193, R186, UR27, -R185.reuse ;  /* 0x0000001bbac17c23 */ /* 0x100fe200080108b9 */
[--C-:B------:R-:W-:Y:S01]  /*c0e0*/  FFMA.FTZ R184, R184, UR27, -R185.reuse ;  /* 0x0000001bb8b87c23 */ /* 0x100fe200080108b9 */
[----:B------:R-:W-:Y:S01]  /*c0f0*/  FFMA.FTZ R185, R182, UR27, -R185 ;  /* 0x0000001bb6b97c23 */ /* 0x000fe200080108b9 */
[--C-:B------:R-:W-:Y:S01]  /*c100*/  FFMA.FTZ R182, R183, UR27, -R180.reuse ;  /* 0x0000001bb7b67c23 */ /* 0x100fe200080108b4 */
[--C-:B------:R-:W-:Y:S01]  /*c110*/  FFMA.FTZ R181, R181, UR27, -R180.reuse ;  /* 0x0000001bb5b57c23 */ /* 0x100fe200080108b4 */
[----:B------:R-:W-:Y:S01]  /*c120*/  MUFU.EX2 R169, R169 ;  /* 0x000000a900a97308 */ /* 0x000fe20000000800 */
[--C-:B------:R-:W-:Y:S01]  /*c130*/  FFMA.FTZ R179, R179, UR27, -R180.reuse ;  /* 0x0000001bb3b37c23 */ /* 0x100fe200080108b4 */
[----:B------:R-:W-:-:S06]  /*c140*/  FFMA.FTZ R180, R177, UR27, -R180 ;  /* 0x0000001bb1b47c23 */ /* 0x000fcc00080108b4 */
        /* <DEDUP_REMOVED lines=16> */
[----:B------:R-:W-:Y:S01]  /*c250*/  FMUL.FTZ R149, R149, R178 ;  /* 0x000000b295957220 */ /* 0x000fe20000410000 */
[-C--:B-----5:R-:W-:Y:S01]  /*c260*/  FMUL.FTZ R162, R162, R176.reuse ;  /* 0x000000b0a2a27220 */ /* 0x0a0fe20000410000 */
[-C--:B------:R-:W-:Y:S01]  /*c270*/  FMUL.FTZ R163, R163, R176.reuse ;  /* 0x000000b0a3a37220 */ /* 0x080fe20000410000 */
[-C--:B------:R-:W-:Y:S01]  /*c280*/  FMUL.FTZ R158, R158, R176.reuse ;  /* 0x000000b09e9e7220 */ /* 0x080fe20000410000 */
[-C--:B------:R-:W-:Y:S01]  /*c290*/  FMUL.FTZ R159, R159, R176.reuse ;  /* 0x000000b09f9f7220 */ /* 0x080fe20000410000 */
[-C--:B------:R-:W-:Y:S01]  /*c2a0*/  FMUL.FTZ R154, R154, R176.reuse ;  /* 0x000000b09a9a7220 */ /* 0x080fe20000410000 */
[----:B------:R-:W-:Y:S01]  /*c2b0*/  FMUL.FTZ R155, R155, R176 ;  /* 0x000000b09b9b7220 */ /* 0x000fe20000410000 */
[-C--:B------:R-:W-:Y:S01]  /*c2c0*/  FMUL.FTZ R144, R144, R178.reuse ;  /* 0x000000b290907220 */ /* 0x080fe20000410000 */
[----:B------:R-:W-:Y:S01]  /*c2d0*/  FMUL.FTZ R145, R145, R178 ;  /* 0x000000b291917220 */ /* 0x000fe20000410000 */
[C---:B------:R-:W-:Y:S01]  /*c2e0*/  HMMA.16816.F32.BF16 R160, R4.reuse, R16, R160 ;  /* 0x0000001004a0723c */ /* 0x040fe200000418a0 */
[-C--:B------:R-:W-:Y:S01]  /*c2f0*/  FMUL.FTZ R150, R150, R176.reuse ;  /* 0x000000b096967220 */ /* 0x080fe20000410000 */
[-C--:B------:R-:W-:Y:S01]  /*c300*/  FMUL.FTZ R151, R151, R176.reuse ;  /* 0x000000b097977220 */ /* 0x080fe20000410000 */
[-C--:B------:R-:W-:Y:S01]  /*c310*/  FMUL.FTZ R146, R146, R176.reuse ;  /* 0x000000b092927220 */ /* 0x080fe20000410000 */
[----:B------:R-:W-:Y:S01]  /*c320*/  FMUL.FTZ R147, R147, R176 ;  /* 0x000000b093937220 */ /* 0x000fe20000410000 */
[-C--:B------:R-:W-:Y:S01]  /*c330*/  FMUL.FTZ R140, R140, R178.reuse ;  /* 0x000000b28c8c7220 */ /* 0x080fe20000410000 */
[C---:B------:R-:W-:Y:S01]  /*c340*/  HMMA.16816.F32.BF16 R156, R4.reuse, R18, R156 ;  /* 0x00000012049c723c */ /* 0x040fe2000004189c */
[----:B------:R-:W3:Y:S01]  /*c350*/  LDSM.16.MT88.4 R16, [R236+0x12000] ;  /* 0x01200000ec10783b */ /* 0x000ee20000004200 */
[----:B------:R-:W-:Y:S01]  /*c360*/  FMUL.FTZ R141, R141, R178 ;  /* 0x000000b28d8d7220 */ /* 0x000fe20000410000 */
[-C--:B------:R-:W-:Y:S01]  /*c370*/  FMUL.FTZ R142, R142, R176.reuse ;  /* 0x000000b08e8e7220 */ /* 0x080fe20000410000 */
[----:B------:R-:W-:Y:S01]  /*c380*/  FMUL.FTZ R143, R143, R176 ;  /* 0x000000b08f8f7220 */ /* 0x000fe20000410000 */
[-C--:B------:R-:W-:Y:S01]  /*c390*/  FMUL.FTZ R36, R36, R178.reuse ;  /* 0x000000b224247220 */ /* 0x080fe20000410000 */
[C---:B-1----:R-:W-:Y:S01]  /*c3a0*/  HMMA.16816.F32.BF16 R152, R4.reuse, R12, R152 ;  /* 0x0000000c0498723c */ /* 0x042fe20000041898 */
[----:B------:R-:W-:Y:S01]  /*c3b0*/  FMUL.FTZ R37, R37, R178 ;  /* 0x000000b225257220 */ /* 0x000fe20000410000 */
[-C--:B------:R-:W-:Y:S01]  /*c3c0*/  FMUL.FTZ R38, R38, R176.reuse ;  /* 0x000000b026267220 */ /* 0x080fe20000410000 */
[----:B------:R-:W-:Y:S01]  /*c3d0*/  FMUL.FTZ R39, R39, R176 ;  /* 0x000000b027277220 */ /* 0x000fe20000410000 */
[-C--:B------:R-:W-:Y:S01]  /*c3e0*/  FMUL.FTZ R40, R40, R178.reuse ;  /* 0x000000b228287220 */ /* 0x080fe20000410000 */
[----:B------:R-:W-:Y:S01]  /*c3f0*/  FMUL.FTZ R41, R41, R178 ;  /* 0x000000b229297220 */ /* 0x000fe20000410000 */
[C---:B------:R-:W-:Y:S01]  /*c400*/  HMMA.16816.F32.BF16 R148, R4.reuse, R14, R148 ;  /* 0x0000000e0494723c */ /* 0x040fe20000041894 */
[----:B------:R-:W1:Y:S01]  /*c410*/  LDSM.16.MT88.4 R12, [R234+0x12000] ;  /* 0x01200000ea0c783b */ /* 0x000e620000004200 */
[-C--:B------:R-:W-:Y:S01]  /*c420*/  FMUL.FTZ R42, R42, R176.reuse ;  /* 0x000000b02a2a7220 */ /* 0x080fe20000410000 */
[----:B------:R-:W-:Y:S01]  /*c430*/  FMUL.FTZ R43, R43, R176 ;  /* 0x000000b02b2b7220 */ /* 0x000fe20000410000 */
[-C--:B------:R-:W-:Y:S01]  /*c440*/  FMUL.FTZ R136, R136, R178.reuse ;  /* 0x000000b288887220 */ /* 0x080fe20000410000 */
[----:B------:R-:W-:Y:S01]  /*c450*/  FMUL.FTZ R137, R137, R178 ;  /* 0x000000b289897220 */ /* 0x000fe20000410000 */
[C---:B--2---:R-:W-:Y:S01]  /*c460*/  HMMA.16816.F32.BF16 R144, R4.reuse, R8, R144 ;  /* 0x000000080490723c */ /* 0x044fe20000041890 */
[-C--:B------:R-:W-:Y:S01]  /*c470*/  FMUL.FTZ R138, R138, R176.reuse ;  /* 0x000000b08a8a7220 */ /* 0x080fe20000410000 */
[----:B------:R-:W-:Y:S01]  /*c480*/  FMUL.FTZ R139, R139, R176 ;  /* 0x000000b08b8b7220 */ /* 0x000fe20000410000 */
[-C--:B------:R-:W-:Y:S01]  /*c490*/  FMUL.FTZ R132, R132, R178.reuse ;  /* 0x000000b284847220 */ /* 0x080fe20000410000 */
[----:B------:R-:W-:Y:S01]  /*c4a0*/  FMUL.FTZ R133, R133, R178 ;  /* 0x000000b285857220 */ /* 0x000fe20000410000 */
[-C--:B------:R-:W-:Y:S01]  /*c4b0*/  FMUL.FTZ R134, R134, R176.reuse ;  /* 0x000000b086867220 */ /* 0x080fe20000410000 */
[C---:B------:R-:W-:Y:S01]  /*c4c0*/  HMMA.16816.F32.BF16 R140, R4.reuse, R10, R140 ;  /* 0x0000000a048c723c */ /* 0x040fe2000004188c */
[----:B------:R-:W2:Y:S01]  /*c4d0*/  LDSM.16.MT88.4 R8, [R233+0x12000] ;  /* 0x01200000e908783b */ /* 0x000ea20000004200 */
[----:B------:R-:W-:Y:S01]  /*c4e0*/  FMUL.FTZ R135, R135, R176 ;  /* 0x000000b087877220 */ /* 0x000fe20000410000 */
[-C--:B------:R-:W-:Y:S01]  /*c4f0*/  FMUL.FTZ R44, R44, R178.reuse ;  /* 0x000000b22c2c7220 */ /* 0x080fe20000410000 */
[----:B------:R-:W-:Y:S01]  /*c500*/  FMUL.FTZ R45, R45, R178 ;  /* 0x000000b22d2d7220 */ /* 0x000fe20000410000 */
[-C--:B------:R-:W-:Y:S01]  /*c510*/  FMUL.FTZ R46, R46, R176.reuse ;  /* 0x000000b02e2e7220 */ /* 0x080fe20000410000 */
[C---:B------:R-:W-:Y:S01]  /*c520*/  HMMA.16816.F32.BF16 R136, R4.reuse, R20, R136 ;  /* 0x000000140488723c */ /* 0x040fe20000041888 */
[----:B------:R-:W-:Y:S01]  /*c530*/  FMUL.FTZ R47, R47, R176 ;  /* 0x000000b02f2f7220 */ /* 0x000fe20000410000 */
[-C--:B------:R-:W-:Y:S01]  /*c540*/  FMUL.FTZ R48, R48, R178.reuse ;  /* 0x000000b230307220 */ /* 0x080fe20000410000 */
[-C--:B------:R-:W-:Y:S01]  /*c550*/  FMUL.FTZ R49, R49, R178.reuse ;  /* 0x000000b231317220 */ /* 0x080fe20000410000 */
[-C--:B------:R-:W-:Y:S01]  /*c560*/  FMUL.FTZ R52, R52, R178.reuse ;  /* 0x000000b234347220 */ /* 0x080fe20000410000 */
[----:B------:R-:W-:Y:S01]  /*c570*/  FMUL.FTZ R53, R53, R178 ;  /* 0x000000b235357220 */ /* 0x000fe20000410000 */
[C---:B------:R-:W-:Y:S01]  /*c580*/  HMMA.16816.F32.BF16 R132, R4.reuse, R22, R132 ;  /* 0x000000160484723c */ /* 0x040fe20000041884 */
[----:B------:R-:W4:Y:S01]  /*c590*/  LDSM.16.MT88.4 R20, [R232+0x12000] ;  /* 0x01200000e814783b */ /* 0x000f220000004200 */
[-C--:B------:R-:W-:Y:S01]  /*c5a0*/  FMUL.FTZ R50, R50, R176.reuse ;  /* 0x000000b032327220 */ /* 0x080fe20000410000 */
[-C--:B------:R-:W-:Y:S01]  /*c5b0*/  FMUL.FTZ R51, R51, R176.reuse ;  /* 0x000000b033337220 */ /* 0x080fe20000410000 */
[-C--:B------:R-:W-:Y:S01]  /*c5c0*/  FMUL.FTZ R54, R54, R176.reuse ;  /* 0x000000b036367220 */ /* 0x080fe20000410000 */
[----:B------:R-:W-:Y:S01]  /*c5d0*/  FMUL.FTZ R55, R55, R176 ;  /* 0x000000b037377220 */ /* 0x000fe20000410000 */
[C---:B---3--:R-:W-:Y:S01]  /*c5e0*/  HMMA.16816.F32.BF16 R36, R4.reuse, R16, R36 ;  /* 0x000000100424723c */ /* 0x048fe20000041824 */
[-C--:B------:R-:W-:Y:S01]  /*c5f0*/  FMUL.FTZ R56, R56, R178.reuse ;  /* 0x000000b238387220 */ /* 0x080fe20000410000 */
[----:B------:R-:W-:Y:S01]  /*c600*/  FMUL.FTZ R57, R57, R178 ;  /* 0x000000b239397220 */ /* 0x000fe20000410000 */
        /* <DEDUP_REMOVED lines=33> */
[C---:B----4-:R-:W-:Y:S01]  /*c820*/  HMMA.16816.F32.BF16 R60, R4.reuse, R20, R60 ;  /* 0x00000014043c723c */ /* 0x050fe2000004183c */
[----:B------:R-:W-:Y:S01]  /*c830*/  FMUL.FTZ R83, R83, R176 ;  /* 0x000000b053537220 */ /* 0x000fe20000410000 */
[-C--:B------:R-:W-:Y:S01]  /*c840*/  FMUL.FTZ R84, R84, R178.reuse ;  /* 0x000000b254547220 */ /* 0x080fe20000410000 */
[----:B------:R-:W-:Y:S01]  /*c850*/  FMUL.FTZ R85, R85, R178 ;  /* 0x000000b255557220 */ /* 0x000fe20000410000 */
[-C--:B------:R-:W-:Y:S01]  /*c860*/  FMUL.FTZ R86, R86, R176.reuse ;  /* 0x000000b056567220 */ /* 0x080fe20000410000 */
[----:B------:R-:W-:Y:S01]  /*c870*/  FMUL.FTZ R87, R87, R176 ;  /* 0x000000b057577220 */ /* 0x000fe20000410000 */
[C---:B------:R-:W-:Y:S01]  /*c880*/  HMMA.16816.F32.BF16 R64, R4.reuse, R22, R64 ;  /* 0x000000160440723c */ /* 0x040fe20000041840 */
[----:B------:R-:W4:Y:S01]  /*c890*/  LDSM.16.MT88.4 R20, [R232+0x14000] ;  /* 0x01400000e814783b */ /* 0x000f220000004200 */
[-C--:B------:R-:W-:Y:S01]  /*c8a0*/  FMUL.FTZ R88, R88, R178.reuse ;  /* 0x000000b258587220 */ /* 0x080fe20000410000 */
[----:B------:R-:W-:Y:S01]  /*c8b0*/  FMUL.FTZ R89, R89, R178 ;  /* 0x000000b259597220 */ /* 0x000fe20000410000 */
        /* <DEDUP_REMOVED lines=24> */
[----:B------:R-:W5:Y:S01]  /*ca40*/  MUFU.EX2 R190, R190 ;  /* 0x000000be00be7308 */ /* 0x000f620000000800 */
[-C--:B------:R-:W-:Y:S01]  /*ca50*/  FMUL.FTZ R108, R108, R178.reuse ;  /* 0x000000b26c6c7220 */ /* 0x080fe20000410000 */
[C---:B--2---:R-:W-:Y:S01]  /*ca60*/  HMMA.16816.F32.BF16 R84, R4.reuse, R8, R84 ;  /* 0x000000080454723c */ /* 0x044fe20000041854 */
[----:B------:R-:W-:Y:S01]  /*ca70*/  FMUL.FTZ R109, R109, R178 ;  /* 0x000000b26d6d7220 */ /* 0x000fe20000410000 */
[-C--:B------:R-:W-:Y:S01]  /*ca80*/  FMUL.FTZ R110, R110, R176.reuse ;  /* 0x000000b06e6e7220 */ /* 0x080fe20000410000 */
[----:B------:R-:W-:Y:S01]  /*ca90*/  FMUL.FTZ R111, R111, R176 ;  /* 0x000000b06f6f7220 */ /* 0x000fe20000410000 */
[-C--:B------:R-:W-:Y:S01]  /*caa0*/  FMUL.FTZ R112, R112, R178.reuse ;  /* 0x000000b270707220 */ /* 0x080fe20000410000 */
[----:B------:R-:W-:Y:S01]  /*cab0*/  FMUL.FTZ R113, R113, R178 ;  /* 0x000000b271717220 */ /* 0x000fe20000410000 */
[C---:B------:R-:W-:Y:S01]  /*cac0*/  HMMA.16816.F32.BF16 R88, R4.reuse, R10, R88 ;  /* 0x0000000a0458723c */ /* 0x040fe20000041858 */
[----:B------:R-:W2:Y:S01]  /*cad0*/  LDSM.16.MT88.4 R8, [R233+0x16000] ;  /* 0x01600000e908783b */ /* 0x000ea20000004200 */
[----:B------:R-:W-:Y:S01]  /*cae0*/  MUFU.EX2 R187, R187 ;  /* 0x000000bb00bb7308 */ /* 0x000fe20000000800 */
[-C--:B------:R-:W-:Y:S01]  /*caf0*/  FMUL.FTZ R114, R114, R176.reuse ;  /* 0x000000b072727220 */ /* 0x080fe20000410000 */
[----:B------:R-:W-:Y:S01]  /*cb00*/  FMUL.FTZ R115, R115, R176 ;  /* 0x000000b073737220 */ /* 0x000fe20000410000 */
[-C--:B------:R-:W-:Y:S01]  /*cb10*/  FMUL.FTZ R116, R116, R178.reuse ;  /* 0x000000b274747220 */ /* 0x080fe20000410000 */
[C---:B----4-:R-:W-:Y:S01]  /*cb20*/  HMMA.16816.F32.BF16 R92, R4.reuse, R20, R92 ;  /* 0x00000014045c723c */ /* 0x050fe2000004185c */
[----:B------:R-:W-:Y:S01]  /*cb30*/  FMUL.FTZ R117, R117, R178 ;  /* 0x000000b275757220 */ /* 0x000fe20000410000 */
[-C--:B------:R-:W-:Y:S01]  /*cb40*/  FMUL.FTZ R118, R118, R176.reuse ;  /* 0x000000b076767220 */ /* 0x080fe20000410000 */
[----:B------:R-:W-:Y:S01]  /*cb50*/  FMUL.FTZ R119, R119, R176 ;  /* 0x000000b077777220 */ /* 0x000fe20000410000 */
[----:B------:R-:W-:Y:S01]  /*cb60*/  MUFU.EX2 R192, R192 ;  /* 0x000000c000c07308 */ /* 0x000fe20000000800 */
[-C--:B------:R-:W-:Y:S01]  /*cb70*/  FMUL.FTZ R120, R120, R178.reuse ;  /* 0x000000b278787220 */ /* 0x080fe20000410000 */
[C---:B------:R-:W-:Y:S01]  /*cb80*/  HMMA.16816.F32.BF16 R96, R4.reuse, R22, R96 ;  /* 0x000000160460723c */ /* 0x040fe20000041860 */
[----:B------:R-:W-:Y:S01]  /*cb90*/  LDSM.16.MT88.4 R20, [R236+0x10800] ;  /* 0x01080000ec14783b */ /* 0x000fe20000004200 */
[----:B------:R-:W-:Y:S01]  /*cba0*/  FMUL.FTZ R121, R121, R178 ;  /* 0x000000b279797220 */ /* 0x000fe20000410000 */
[-C--:B------:R-:W-:Y:S01]  /*cbb0*/  FMUL.FTZ R122, R122, R176.reuse ;  /* 0x000000b07a7a7220 */ /* 0x080fe20000410000 */
[----:B------:R-:W-:Y:S01]  /*cbc0*/  FMUL.FTZ R123, R123, R176 ;  /* 0x000000b07b7b7220 */ /* 0x000fe20000410000 */
[-C--:B------:R-:W-:Y:S01]  /*cbd0*/  FMUL.FTZ R124, R124, R178.reuse ;  /* 0x000000b27c7c7220 */ /* 0x080fe20000410000 */
[C---:B---3--:R-:W-:Y:S01]  /*cbe0*/  HMMA.16816.F32.BF16 R100, R4.reuse, R16, R100 ;  /* 0x000000100464723c */ /* 0x048fe20000041864 */
[----:B------:R-:W-:Y:S01]  /*cbf0*/  MUFU.EX2 R189, R189 ;  /* 0x000000bd00bd7308 */ /* 0x000fe20000000800 */
[-C--:B------:R-:W-:Y:S01]  /*cc00*/  FMUL.FTZ R125, R125, R178.reuse ;  /* 0x000000b27d7d7220 */ /* 0x080fe20000410000 */
[-C--:B------:R-:W-:Y:S01]  /*cc10*/  FMUL.FTZ R128, R128, R178.reuse ;  /* 0x000000b280807220 */ /* 0x080fe20000410000 */
[----:B------:R-:W-:Y:S01]  /*cc20*/  FMUL.FTZ R129, R129, R178 ;  /* 0x000000b281817220 */ /* 0x000fe20000410000 */
[-C--:B------:R-:W-:Y:S01]  /*cc30*/  FMUL.FTZ R126, R126, R176.reuse ;  /* 0x000000b07e7e7220 */ /* 0x080fe20000410000 */
[C---:B------:R-:W-:Y:S01]  /*cc40*/  HMMA.16816.F32.BF16 R104, R4.reuse, R18, R104 ;  /* 0x000000120468723c */ /* 0x040fe20000041868 */
[----:B------:R-:W3:Y:S01]  /*cc50*/  LDSM.16.MT88.4 R16, [R234+0x10800] ;  /* 0x01080000ea10783b */ /* 0x000ee20000004200 */
[-C--:B------:R-:W-:Y:S01]  /*cc60*/  FMUL.FTZ R127, R127, R176.reuse ;  /* 0x000000b07f7f7220 */ /* 0x080fe20000410000 */
[----:B------:R-:W4:Y:S01]  /*cc70*/  MUFU.EX2 R196, R196 ;  /* 0x000000c400c47308 */ /* 0x000f220000000800 */
[-C--:B------:R-:W-:Y:S01]  /*cc80*/  FMUL.FTZ R130, R130, R176.reuse ;  /* 0x000000b082827220 */ /* 0x080fe20000410000 */
[----:B------:R-:W-:Y:S01]  /*cc90*/  FMUL.FTZ R131, R131, R176 ;  /* 0x000000b083837220 */ /* 0x000fe20000410000 */
[----:B-1----:R-:W-:Y:S01]  /*cca0*/  HMMA.16816.F32.BF16 R108, R4, R12, R108 ;  /* 0x0000000c046c723c */ /* 0x002fe2000004186c */
[----:B------:R-:W-:Y:S01]  /*ccb0*/  FFMA.FTZ R173, R209, R178, R173 ;  /* 0x000000b2d1ad7223 */ /* 0x000fe200000100ad */
[----:B------:R-:W-:-:S03]  /*ccc0*/  FFMA.FTZ R169, R207, R176, R169 ;  /* 0x000000b0cfa97223 */ /* 0x000fc600000100a9 */
[----:B------:R-:W-:Y:S01]  /*ccd0*/  MUFU.EX2 R191, R191 ;  /* 0x000000bf00bf7308 */ /* 0x000fe20000000800 */
[----:B------:R-:W-:Y:S01]  /*cce0*/  HMMA.16816.F32.BF16 R112, R4, R14, R112 ;  /* 0x0000000e0470723c */ /* 0x000fe20000041870 */
[----:B------:R-:W1:Y:S01]  /*ccf0*/  LDSM.16.MT88.4 R12, [R232+0x10800] ;  /* 0x01080000e80c783b */ /* 0x000e620000004200 */
[----:B------:R-:W-:Y:S01]  /*cd00*/  FADD.FTZ R170, R170, R173 ;  /* 0x000000adaaaa7221 */ /* 0x000fe20000010000 */
[----:B------:R-:W-:-:S03]  /*cd10*/  FADD.FTZ R169, R2, R169 ;  /* 0x000000a902a97221 */ /* 0x000fc60000010000 */
[----:B--2---:R-:W-:Y:S01]  /*cd20*/  HMMA.16816.F32.BF16 R116, R4, R8, R116 ;  /* 0x000000080474723c */ /* 0x004fe20000041874 */
[----:B------:R-:W2:Y:S01]  /*cd30*/  MUFU.EX2 R198, R198 ;  /* 0x000000c600c67308 */ /* 0x000ea20000000800 */
[----:B------:R-:W-:Y:S01]  /*cd40*/  FADD.FTZ R171, R171, R170 ;  /* 0x000000aaabab7221 */ /* 0x000fe20000010000 */
[----:B------:R-:W-:-:S03]  /*cd50*/  FADD.FTZ R0, R0, R169 ;  /* 0x000000a900007221 */ /* 0x000fc60000010000 */
[C---:B------:R-:W-:Y:S01]  /*cd60*/  HMMA.16816.F32.BF16 R120, R4.reuse, R10, R120 ;  /* 0x0000000a0478723c */ /* 0x040fe20000041878 */
[----:B------:R-:W1:Y:S01]  /*cd70*/  LDSM.16.MT88.4 R8, [R233+0x10800] ;  /* 0x01080000e908783b */ /* 0x000e620000004200 */
[----:B------:R-:W-:Y:S01]  /*cd80*/  FADD.FTZ R168, R168, R171 ;  /* 0x000000aba8a87221 */ /* 0x000fe20000010000 */
[----:B------:R-:W-:Y:S01]  /*cd90*/  MUFU.EX2 R203, R203 ;  /* 0x000000cb00cb7308 */ /* 0x000fe20000000800 */
[----:B------:R-:W-:Y:S02]  /*cda0*/  FADD.FTZ R0, R175, R0 ;  /* 0x00000000af007221 */ /* 0x000fe40000010000 */
[C---:B------:R-:W-:Y:S05]  /*cdb0*/  HMMA.16816.F32.BF16 R124, R4.reuse, R24, R124 ;  /* 0x00000018047c723c */ /* 0x040fea000004187c */
[----:B------:R-:W-:Y:S01]  /*cdc0*/  MUFU.EX2 R204, R204 ;  /* 0x000000cc00cc7308 */ /* 0x000fe20000000800 */
        /* <DEDUP_REMOVED lines=8> */
[----:B--2---:R-:W-:Y:S01]  /*ce50*/  F2FP.BF16.F32.PACK_AB R7, R198, R191 ;  /* 0x000000bfc607723e */ /* 0x004fe200000010ff */
[----:B------:R-:W-:-:S02]  /*ce60*/  FADD.FTZ R190, R190, R3 ;  /* 0x00000003bebe7221 */ /* 0x000fc40000010000 */
[----:B------:R-:W-:Y:S01]  /*ce70*/  MUFU.EX2 R205, R205 ;  /* 0x000000cd00cd7308 */ /* 0x000fe20000000800 */
[----:B------:R-:W-:Y:S01]  /*ce80*/  FADD.FTZ R196, R196, R189 ;  /* 0x000000bdc4c47221 */ /* 0x000fe20000010000 */
[----:B------:R-:W-:Y:S02]  /*ce90*/  FADD.FTZ R187, R187, R190 ;  /* 0x000000bebbbb7221 */ /* 0x000fe40000010000 */
[C---:B---3--:R-:W-:Y:S01]  /*cea0*/  HMMA.16816.F32.BF16 R152, R4.reuse, R16, R152 ;  /* 0x000000100498723c */ /* 0x048fe20000041898 */
[----:B------:R-:W-:Y:S01]  /*ceb0*/  FADD.FTZ R3, R191, R196 ;  /* 0x000000c4bf037221 */ /* 0x000fe20000010000 */
[----:B------:R-:W-:Y:S02]  /*cec0*/  FADD.FTZ R192, R192, R187 ;  /* 0x000000bbc0c07221 */ /* 0x000fe40000010000 */
[----:B------:R-:W2:Y:S01]  /*ced0*/  MUFU.EX2 R200, R200 ;  /* 0x000000c800c87308 */ /* 0x000ea20000000800 */
[----:B------:R-:W-:Y:S01]  /*cee0*/  FADD.FTZ R3, R198, R3 ;  /* 0x00000003c6037221 */ /* 0x000fe20000010000 */
[C---:B------:R-:W-:Y:S01]  /*cef0*/  HMMA.16816.F32.BF16 R148, R4.reuse, R18, R148 ;  /* 0x000000120494723c */ /* 0x040fe20000041894 */
[----:B------:R-:W3:Y:S05]  /*cf00*/  LDSM.16.MT88.4 R16, [R236+0x14800] ;  /* 0x01480000ec10783b */ /* 0x000eea0000004200 */
[C---:B------:R-:W-:Y:S01]  /*cf10*/  HMMA.16816.F32.BF16 R160, R4.reuse, R20, R160 ;  /* 0x0000001404a0723c */ /* 0x040fe200000418a0 */
[----:B------:R-:W4:Y:S05]  /*cf20*/  MUFU.EX2 R199, R199 ;  /* 0x000000c700c77308 */ /* 0x000f2a0000000800 */
[----:B------:R-:W-:Y:S01]  /*cf30*/  HMMA.16816.F32.BF16 R156, R4, R22, R156 ;  /* 0x00000016049c723c */ /* 0x000fe2000004189c */
[----:B------:R-:W5:Y:S02]  /*cf40*/  LDSM.16.MT88.4 R20, [R232+0x12800] ;  /* 0x01280000e814783b */ /* 0x000f640000004200 */
[----:B------:R-:W-:Y:S01]  /*cf50*/  MUFU.EX2 R197, R197 ;  /* 0x000000c500c57308 */ /* 0x000fe20000000800 */
[----:B--2---:R-:W-:-:S02]  /*cf60*/  FADD.FTZ R0, R200, R3 ;  /* 0x00000003c8007221 */ /* 0x004fc40000010000 */
[C---:B-1----:R-:W-:Y:S05]  /*cf70*/  HMMA.16816.F32.BF16 R136, R4.reuse, R12, R136 ;  /* 0x0000000c0488723c */ /* 0x042fea0000041888 */
[----:B------:R-:W1:Y:S01]  /*cf80*/  MUFU.EX2 R206, R206 ;  /* 0x000000ce00ce7308 */ /* 0x000e620000000800 */
[----:B------:R-:W-:Y:S01]  /*cf90*/  HMMA.16816.F32.BF16 R132, R4, R14, R132 ;  /* 0x0000000e0484723c */ /* 0x000fe20000041884 */
[----:B------:R-:W2:Y:S01]  /*cfa0*/  LDSM.16.MT88.4 R12, [R233+0x14800] ;  /* 0x01480000e90c783b */ /* 0x000ea20000004200 */
        /* <DEDUP_REMOVED lines=10> */
[C---:B-----5:R-:W-:Y:S01]  /*d050*/  HMMA.16816.F32.BF16 R60, R4.reuse, R20, R60 ;  /* 0x00000014043c723c */ /* 0x060fe2000004183c */
[----:B------:R-:W-:Y:S05]  /*d060*/  MUFU.EX2 R185, R185 ;  /* 0x000000b900b97308 */ /* 0x000fea0000000800 */
[C---:B------:R-:W-:Y:S01]  /*d070*/  HMMA.16816.F32.BF16 R64, R4.reuse, R22, R64 ;  /* 0x000000160440723c */ /* 0x040fe20000041840 */
[----:B------:R-:W5:Y:S02]  /*d080*/  LDSM.16.MT88.4 R20, [R234+0x16800] ;  /* 0x01680000ea14783b */ /* 0x000f640000004200 */
        /* <DEDUP_REMOVED lines=10> */
[C---:B--2---:R-:W-:Y:S06]  /*d130*/  HMMA.16816.F32.BF16 R84, R4.reuse, R12, R84 ;  /* 0x0000000c0454723c */ /* 0x044fec0000041854 */
[C---:B------:R-:W-:Y:S01]  /*d140*/  HMMA.16816.F32.BF16 R88, R4.reuse, R14, R88 ;  /* 0x0000000e0458723c */ /* 0x040fe20000041858 */
[----:B------:R-:W2:Y:S05]  /*d150*/  LDSM.16.MT88.4 R12, [R232+0x16800] ;  /* 0x01680000e80c783b */ /* 0x000eaa0000004200 */
[C---:B----4-:R-:W-:Y:S06]  /*d160*/  HMMA.16816.F32.BF16 R76, R4.reuse, R8, R76 ;  /* 0x00000008044c723c */ /* 0x050fec000004184c */
[C---:B------:R-:W-:Y:S01]  /*d170*/  HMMA.16816.F32.BF16 R80, R4.reuse, R10, R80 ;  /* 0x0000000a0450723c */ /* 0x040fe20000041850 */
[----:B------:R-:W-:Y:S05]  /*d180*/  LDSM.16.MT88.4 R8, [R232+0x11000] ;  /* 0x01100000e808783b */ /* 0x000fea0000004200 */
[C---:B---3--:R-:W-:Y:S06]  /*d190*/  HMMA.16816.F32.BF16 R100, R4.reuse, R16, R100 ;  /* 0x000000100464723c */ /* 0x048fec0000041864 */
[C---:B------:R-:W-:Y:S01]  /*d1a0*/  HMMA.16816.F32.BF16 R104, R4.reuse, R18, R104 ;  /* 0x000000120468723c */ /* 0x040fe20000041868 */
[----:B------:R-:W3:Y:S05]  /*d1b0*/  LDSM.16.MT88.4 R16, [R233+0x11000] ;  /* 0x01100000e910783b */ /* 0x000eea0000004200 */
[C---:B-----5:R-:W-:Y:S06]  /*d1c0*/  HMMA.16816.F32.BF16 R108, R4.reuse, R20, R108 ;  /* 0x00000014046c723c */ /* 0x060fec000004186c */
[C---:B------:R-:W-:Y:S01]  /*d1d0*/  HMMA.16816.F32.BF16 R112, R4.reuse, R22, R112 ;  /* 0x000000160470723c */ /* 0x040fe20000041870 */
[----:B------:R-:W4:Y:S05]  /*d1e0*/  LDSM.16.MT88.4 R20, [R234+0x13000] ;  /* 0x01300000ea14783b */ /* 0x000f2a0000004200 */
[C---:B------:R-:W-:Y:S06]  /*d1f0*/  HMMA.16816.F32.BF16 R36, R4.reuse, R28, R36 ;  /* 0x0000001c0424723c */ /* 0x040fec0000041824 */
[C---:B------:R-:W-:Y:S01]  /*d200*/  HMMA.16816.F32.BF16 R40, R4.reuse, R30, R40 ;  /* 0x0000001e0428723c */ /* 0x040fe20000041828 */
[----:B------:R-:W5:Y:S05]  /*d210*/  LDSM.16.MT88.4 R28, [R236+0x11000] ;  /* 0x01100000ec1c783b */ /* 0x000f6a0000004200 */
[C---:B-1----:R-:W-:Y:S06]  /*d220*/  HMMA.16816.F32.BF16 R92, R4.reuse, R24, R92 ;  /* 0x00000018045c723c */ /* 0x042fec000004185c */
[C---:B------:R-:W-:Y:S01]  /*d230*/  HMMA.16816.F32.BF16 R96, R4.reuse, R26, R96 ;  /* 0x0000001a0460723c */ /* 0x040fe20000041860 */
[----:B------:R-:W1:Y:S05]  /*d240*/  LDSM.16.MT88.4 R24, [R234+0x11000] ;  /* 0x01100000ea18783b */ /* 0x000e6a0000004200 */
[C---:B------:R-:W-:Y:S06]  /*d250*/  HMMA.16816.F32.BF16 R116, R4.reuse, R32, R116 ;  /* 0x000000200474723c */ /* 0x040fec0000041874 */
[C---:B------:R-:W-:Y:S01]  /*d260*/  HMMA.16816.F32.BF16 R120, R4.reuse, R34, R120 ;  /* 0x000000220478723c */ /* 0x040fe20000041878 */
[----:B------:R-:W-:Y:S05]  /*d270*/  LDSM.16.MT88.4 R32, [R233+0x13000] ;  /* 0x01300000e920783b */ /* 0x000fea0000004200 */
[C---:B--2---:R-:W-:Y:S06]  /*d280*/  HMMA.16816.F32.BF16 R124, R4.reuse, R12, R124 ;  /* 0x0000000c047c723c */ /* 0x044fec000004187c */
[----:B------:R-:W-:Y:S01]  /*d290*/  HMMA.16816.F32.BF16 R128, R4, R14, R128 ;  /* 0x0000000e0480723c */ /* 0x000fe20000041880 */
[----:B------:R-:W2:Y:S06]  /*d2a0*/  LDSM.16.MT88.4 R12, [R236+0x13000] ;  /* 0x01300000ec0c783b */ /* 0x000eac0000004200 */
[----:B------:R-:W-:Y:S01]  /*d2b0*/  F2FP.BF16.F32.PACK_AB R4, R204, R203 ;  /* 0x000000cbcc04723e */ /* 0x000fe200000010ff */
[----:B------:R-:W-:Y:S01]  /*d2c0*/  FADD.FTZ R203, R203, R192 ;  /* 0x000000c0cbcb7221 */ /* 0x000fe20000010000 */
[----:B------:R-:W-:-:S02]  /*d2d0*/  F2FP.BF16.F32.PACK_AB R5, R199, R200 ;  /* 0x000000c8c705723e */ /* 0x000fc400000010ff */
[----:B------:R-:W-:Y:S01]  /*d2e0*/  F2FP.BF16.F32.PACK_AB R6, R205, R202 ;  /* 0x000000cacd06723e */ /* 0x000fe200000010ff */
[----:B------:R-:W-:Y:S01]  /*d2f0*/  FADD.FTZ R3, R204, R203 ;  /* 0x000000cbcc037221 */ /* 0x000fe20000010000 */
[----:B------:R-:W-:-:S03]  /*d300*/  F2FP.BF16.F32.PACK_AB R7, R206, R197 ;  /* 0x000000c5ce07723e */ /* 0x000fc600000010ff */
[----:B------:R-:W-:Y:S01]  /*d310*/  FADD.FTZ R202, R202, R3 ;  /* 0x00000003caca7221 */ /* 0x000fe20000010000 */
[----:B------:R-:W-:-:S03]  /*d320*/  FADD.FTZ R3, R197, R0 ;  /* 0x00000000c5037221 */ /* 0x000fc60000010000 */
[----:B---3--:R-:W-:Y:S01]  /*d330*/  HMMA.16816.F32.BF16 R144, R4, R16, R144 ;  /* 0x000000100490723c */ /* 0x008fe20000041890 */
[----:B------:R-:W-:Y:S01]  /*d340*/  FADD.FTZ R205, R205, R202 ;  /* 0x000000cacdcd7221 */ /* 0x000fe20000010000 */
[----:B------:R-:W-:-:S04]  /*d350*/  FADD.FTZ R3, R206, R3 ;  /* 0x00000003ce037221 */ /* 0x000fc80000010000 */
[C---:B------:R-:W-:Y:S01]  /*d360*/  HMMA.16816.F32.BF16 R140, R4.reuse, R18, R140 ;  /* 0x00000012048c723c */ /* 0x040fe2000004188c */
[----:B------:R-:W3:Y:S05]  /*d370*/  LDSM.16.MT88.4 R16, [R234+0x15000] ;  /* 0x01500000ea10783b */ /* 0x000eea0000004200 */
[C---:B------:R-:W-:Y:S06]  /*d380*/  HMMA.16816.F32.BF16 R136, R4.reuse, R8, R136 ;  /* 0x000000080488723c */ /* 0x040fec0000041888 */
[C---:B------:R-:W-:Y:S01]  /*d390*/  HMMA.16816.F32.BF16 R132, R4.reuse, R10, R132 ;  /* 0x0000000a0484723c */ /* 0x040fe20000041884 */
[----:B------:R-:W3:Y:S05]  /*d3a0*/  LDSM.16.MT88.4 R8, [R233+0x15000] ;  /* 0x01500000e908783b */ /* 0x000eea0000004200 */
[C---:B----4-:R-:W-:Y:S06]  /*d3b0*/  HMMA.16816.F32.BF16 R44, R4.reuse, R20, R44 ;  /* 0x00000014042c723c */ /* 0x050fec000004182c */
[C---:B------:R-:W-:Y:S01]  /*d3c0*/  HMMA.16816.F32.BF16 R48, R4.reuse, R22, R48 ;  /* 0x000000160430723c */ /* 0x040fe20000041830 */
[----:B------:R-:W4:Y:S05]  /*d3d0*/  LDSM.16.MT88.4 R20, [R236+0x17000] ;  /* 0x01700000ec14783b */ /* 0x000f2a0000004200 */
[C---:B-----5:R-:W-:Y:S06]  /*d3e0*/  HMMA.16816.F32.BF16 R160, R4.reuse, R28, R160 ;  /* 0x0000001c04a0723c */ /* 0x060fec00000418a0 */
[C---:B------:R-:W-:Y:S01]  /*d3f0*/  HMMA.16816.F32.BF16 R156, R4.reuse, R30, R156 ;  /* 0x0000001e049c723c */ /* 0x040fe2000004189c */
[----:B------:R-:W5:Y:S05]  /*d400*/  LDSM.16.MT88.4 R28, [R232+0x13000] ;  /* 0x01300000e81c783b */ /* 0x000f6a0000004200 */
[C---:B-1----:R-:W-:Y:S06]  /*d410*/  HMMA.16816.F32.BF16 R152, R4.reuse, R24, R152 ;  /* 0x000000180498723c */ /* 0x042fec0000041898 */
[C---:B------:R-:W-:Y:S01]  /*d420*/  HMMA.16816.F32.BF16 R148, R4.reuse, R26, R148 ;  /* 0x0000001a0494723c */ /* 0x040fe20000041894 */
[----:B------:R-:W1:Y:S05]  /*d430*/  LDSM.16.MT88.4 R24, [R236+0x15000] ;  /* 0x01500000ec18783b */ /* 0x000e6a0000004200 */
[C---:B--2---:R-:W-:Y:S06]  /*d440*/  HMMA.16816.F32.BF16 R36, R4.reuse, R12, R36 ;  /* 0x0000000c0424723c */ /* 0x044fec0000041824 */
[C---:B------:R-:W-:Y:S01]  /*d450*/  HMMA.16816.F32.BF16 R40, R4.reuse, R14, R40 ;  /* 0x0000000e0428723c */ /* 0x040fe20000041828 */
[----:B------:R-:W2:Y:S05]  /*d460*/  LDSM.16.MT88.4 R12, [R232+0x15000] ;  /* 0x01500000e80c783b */ /* 0x000eaa0000004200 */
[C---:B---3--:R-:W-:Y:S06]  /*d470*/  HMMA.16816.F32.BF16 R76, R4.reuse, R16, R76 ;  /* 0x00000010044c723c */ /* 0x048fec000004184c */
        /* <DEDUP_REMOVED lines=8> */
[C---:B------:R-:W-:Y:S06]  /*d500*/  HMMA.16816.F32.BF16 R52, R4.reuse, R32, R52 ;  /* 0x000000200434723c */ /* 0x040fec0000041834 */
        /* <DEDUP_REMOVED lines=10> */
[----:B------:R-:W-:Y:S05]  /*d5b0*/  LDSM.16.MT88.4 R12, [R234+0x13800] ;  /* 0x01380000ea0c783b */ /* 0x000fea0000004200 */
[C---:B---3--:R-:W-:Y:S06]  /*d5c0*/  HMMA.16816.F32.BF16 R108, R4.reuse, R16, R108 ;  /* 0x00000010046c723c */ /* 0x048fec000004186c */
[C---:B------:R-:W-:Y:S01]  /*d5d0*/  HMMA.16816.F32.BF16 R112, R4.reuse, R18, R112 ;  /* 0x000000120470723c */ /* 0x040fe20000041870 */
[----:B------:R-:W2:Y:S05]  /*d5e0*/  LDSM.16.MT88.4 R16, [R236+0x13800] ;  /* 0x01380000ec10783b */ /* 0x000eaa0000004200 */
[C---:B------:R-:W-:Y:S06]  /*d5f0*/  HMMA.16816.F32.BF16 R116, R4.reuse, R164, R116 ;  /* 0x000000a40474723c */ /* 0x040fec0000041874 */
[C---:B------:R-:W-:Y:S01]  /*d600*/  HMMA.16816.F32.BF16 R120, R4.reuse, R166, R120 ;  /* 0x000000a60478723c */ /* 0x040fe20000041878 */
[----:B------:R-:W-:Y:S05]  /*d610*/  LDSM.16.MT88.4 R164, [R236+0x15800] ;  /* 0x01580000eca4783b */ /* 0x000fea0000004200 */
[C---:B------:R-:W-:Y:S06]  /*d620*/  HMMA.16816.F32.BF16 R124, R4.reuse, R8, R124 ;  /* 0x00000008047c723c */ /* 0x040fec000004187c */
[----:B------:R-:W-:Y:S01]  /*d630*/  HMMA.16816.F32.BF16 R128, R4, R10, R128 ;  /* 0x0000000a0480723c */ /* 0x000fe20000041880 */
[----:B------:R-:W3:Y:S06]  /*d640*/  LDSM.16.MT88.4 R8, [R233+0x13800] ;  /* 0x01380000e908783b */ /* 0x000eec0000004200 */
[----:B------:R-:W-:Y:S01]  /*d650*/  F2FP.BF16.F32.PACK_AB R4, R193, R188 ;  /* 0x000000bcc104723e */ /* 0x000fe200000010ff */
[----:B------:R-:W-:Y:S01]  /*d660*/  FADD.FTZ R188, R188, R205 ;  /* 0x000000cdbcbc7221 */ /* 0x000fe20000010000 */
[----:B------:R-:W-:Y:S01]  /*d670*/  F2FP.BF16.F32.PACK_AB R5, R181, R182 ;  /* 0x000000b6b505723e */ /* 0x000fe200000010ff */
[----:B------:R-:W-:Y:S01]  /*d680*/  FADD.FTZ R182, R182, R3 ;  /* 0x00000003b6b67221 */ /* 0x000fe20000010000 */
[----:B------:R-:W-:Y:S01]  /*d690*/  F2FP.BF16.F32.PACK_AB R6, R185, R184 ;  /* 0x000000b8b906723e */ /* 0x000fe200000010ff */
[----:B------:R-:W-:Y:S01]  /*d6a0*/  FADD.FTZ R193, R193, R188 ;  /* 0x000000bcc1c17221 */ /* 0x000fe20000010000 */
[----:B------:R-:W-:Y:S01]  /*d6b0*/  F2FP.BF16.F32.PACK_AB R7, R180, R179 ;  /* 0x000000b3b407723e */ /* 0x000fe200000010ff */
[----:B------:R-:W-:Y:S01]  /*d6c0*/  FADD.FTZ R182, R181, R182 ;  /* 0x000000b6b5b67221 */ /* 0x000fe20000010000 */
[----:B------:R-:W-:Y:S01]  /*d6d0*/  MOV R3, R172 ;  /* 0x000000ac00037202 */ /* 0x000fe20000000f00 */
[----:B------:R-:W-:-:S02]  /*d6e0*/  FADD.FTZ R184, R184, R193 ;  /* 0x000000c1b8b87221 */ /* 0x000fc40000010000 */
[----:B------:R-:W-:Y:S02]  /*d6f0*/  FADD.FTZ R179, R179, R182 ;  /* 0x000000b6b3b37221 */ /* 0x000fe40000010000 */
[----:B----4-:R-:W-:Y:S01]  /*d700*/  HMMA.16816.F32.BF16 R136, R4, R20, R136 ;  /* 0x000000140488723c */ /* 0x010fe20000041888 */
[----:B------:R-:W-:Y:S01]  /*d710*/  FADD.FTZ R2, R185, R184 ;  /* 0x000000b8b9027221 */ /* 0x000fe20000010000 */
[----:B------:R-:W-:-:S04]  /*d720*/  FADD.FTZ R0, R180, R179 ;  /* 0x000000b3b4007221 */ /* 0x000fc80000010000 */
[C---:B------:R-:W-:Y:S01]  /*d730*/  HMMA.16816.F32.BF16 R132, R4.reuse, R22, R132 ;  /* 0x000000160484723c */ /* 0x040fe20000041884 */
[----:B------:R-:W4:Y:S04]  /*d740*/  LDSM.16.MT88.4 R20, [R232+0x15800] ;  /* 0x01580000e814783b */ /* 0x000f280000004200 */
[----:B------:R-:W-:Y:S01]  /*d750*/  STL [R1+0x4], R2 ;  /* 0x0000040201007387 */ /* 0x000fe20000100800 */
[C---:B------:R-:W-:Y:S03]  /*d760*/  HMMA.16816.F32.BF16 R160, R4.reuse, R32, R160 ;  /* 0x0000002004a0723c */ /* 0x040fe600000418a0 */
[----:B------:R-:W-:Y:S03]  /*d770*/  STL [R1], R0 ;  /* 0x0000000001007387 */ /* 0x000fe60000100800 */
        /* <DEDUP_REMOVED lines=11> */
[C---:B------:R-:W-:Y:S06]  /*d830*/  HMMA.16816.F32.BF16 R44, R4.reuse, R12, R44 ;  /* 0x0000000c042c723c */ /* 0x040fec000004182c */
[C---:B------:R-:W-:Y:S01]  /*d840*/  HMMA.16816.F32.BF16 R48, R4.reuse, R14, R48 ;  /* 0x0000000e0430723c */ /* 0x040fe20000041830 */
[----:B------:R-:W2:Y:S05]  /*d850*/  LDSM.16.MT88.4 R12, [R234+0x17800] ;  /* 0x01780000ea0c783b */ /* 0x000eaa0000004200 */
[C---:B---3--:R-:W-:Y:S06]  /*d860*/  HMMA.16816.F32.BF16 R52, R4.reuse, R8, R52 ;  /* 0x000000080434723c */ /* 0x048fec0000041834 */
[C---:B------:R-:W-:Y:S01]  /*d870*/  HMMA.16816.F32.BF16 R56, R4.reuse, R10, R56 ;  /* 0x0000000a0438723c */ /* 0x040fe20000041838 */
[----:B------:R-:W3:Y:S05]  /*d880*/  LDSM.16.MT88.4 R8, [R233+0x17800] ;  /* 0x01780000e908783b */ /* 0x000eea0000004200 */
[C---:B----4-:R-:W-:Y:S06]  /*d890*/  HMMA.16816.F32.BF16 R92, R4.reuse, R20, R92 ;  /* 0x00000014045c723c */ /* 0x050fec000004185c */
[C---:B------:R-:W-:Y:S01]  /*d8a0*/  HMMA.16816.F32.BF16 R96, R4.reuse, R22, R96 ;  /* 0x000000160460723c */ /* 0x040fe20000041860 */
[----:B------:R-:W4:Y:S05]  /*d8b0*/  LDSM.16.MT88.4 R20, [R232+0x17800] ;  /* 0x01780000e814783b */ /* 0x000f2a0000004200 */
[C---:B------:R-:W-:Y:S06]  /*d8c0*/  HMMA.16816.F32.BF16 R60, R4.reuse, R32, R60 ;  /* 0x00000020043c723c */ /* 0x040fec000004183c */
[C---:B------:R-:W-:Y:S06]  /*d8d0*/  HMMA.16816.F32.BF16 R64, R4.reuse, R34, R64 ;  /* 0x000000220440723c */ /* 0x040fec0000041840 */
[C---:B------:R-:W-:Y:S06]  /*d8e0*/  HMMA.16816.F32.BF16 R72, R4.reuse, R166, R72 ;  /* 0x000000a60448723c */ /* 0x040fec0000041848 */
[C---:B-----5:R-:W-:Y:S06]  /*d8f0*/  HMMA.16816.F32.BF16 R76, R4.reuse, R28, R76 ;  /* 0x0000001c044c723c */ /* 0x060fec000004184c */
[C---:B------:R-:W-:Y:S06]  /*d900*/  HMMA.16816.F32.BF16 R80, R4.reuse, R30, R80 ;  /* 0x0000001e0450723c */ /* 0x040fec0000041850 */
[C---:B-1----:R-:W-:Y:S06]  /*d910*/  HMMA.16816.F32.BF16 R84, R4.reuse, R24, R84 ;  /* 0x000000180454723c */ /* 0x042fec0000041854 */
[C---:B------:R-:W-:Y:S06]  /*d920*/  HMMA.16816.F32.BF16 R88, R4.reuse, R26, R88 ;  /* 0x0000001a0458723c */ /* 0x040fec0000041858 */
[C---:B--2---:R-:W-:Y:S06]  /*d930*/  HMMA.16816.F32.BF16 R100, R4.reuse, R16, R100 ;  /* 0x000000100464723c */ /* 0x044fec0000041864 */
[C---:B------:R-:W-:Y:S06]  /*d940*/  HMMA.16816.F32.BF16 R104, R4.reuse, R18, R104 ;  /* 0x000000120468723c */ /* 0x040fec0000041868 */
[C---:B------:R-:W-:Y:S06]  /*d950*/  HMMA.16816.F32.BF16 R108, R4.reuse, R12, R108 ;  /* 0x0000000c046c723c */ /* 0x040fec000004186c */
[C---:B------:R-:W-:Y:S06]  /*d960*/  HMMA.16816.F32.BF16 R112, R4.reuse, R14, R112 ;  /* 0x0000000e0470723c */ /* 0x040fec0000041870 */
[C---:B---3--:R-:W-:Y:S06]  /*d970*/  HMMA.16816.F32.BF16 R116, R4.reuse, R8, R116 ;  /* 0x000000080474723c */ /* 0x048fec0000041874 */
[C---:B------:R-:W-:Y:S06]  /*d980*/  HMMA.16816.F32.BF16 R120, R4.reuse, R10, R120 ;  /* 0x0000000a0478723c */ /* 0x040fec0000041878 */
[C---:B----4-:R-:W-:Y:S06]  /*d990*/  HMMA.16816.F32.BF16 R124, R4.reuse, R20, R124 ;  /* 0x00000014047c723c */ /* 0x050fec000004187c */
[C---:B------:R-:W-:Y:S06]  /*d9a0*/  HMMA.16816.F32.BF16 R128, R4.reuse, R22, R128 ;  /* 0x000000160480723c */ /* 0x040fec0000041880 */
[----:B------:R-:W-:Y:S07]  /*d9b0*/  HMMA.16816.F32.BF16 R68, R4, R164, R68 ;  /* 0x000000a40444723c */ /* 0x000fee0000041844 */
[----:B------:R-:W-:-:S15]  /*d9c0*/  MOV R164, R174 ;  /* 0x000000ae00a47202 */ /* 0x000fde0000000f00 */
[----:B------:R-:W-:-:S02]  /*d9d0*/  NOP ;  /* 0x0000000000007918 */ /* 0x000fc40000000000 */
.L_x_823:
        /* <DEDUP_REMOVED lines=20> */
[----:B------:R-:W-:Y:S01]  /*db20*/  ULDC UR4, c[0x0][0x2ec] ;  /* 0x0000bb0000047ab9 */ /* 0x000fe20000000800 */
[----:B------:R-:W-:-:S02]  /*db30*/  USHF.R.S32.HI UR32, URZ, 0x1f, UR33 ;  /* 0x0000001f3f207899 */ /* 0x000fc40008011421 */
[----:B------:R-:W-:Y:S02]  /*db40*/  UISETP.NE.AND UP1, UPT, UR13, URZ, UPT ;  /* 0x0000003f0d00728c */ /* 0x000fe4000bf25270 */
[----:B------:R-:W-:Y:S02]  /*db50*/  ULOP3.LUT UR30, URZ, UR13, URZ, 0x33, !UPT ;  /* 0x0000000d3f1e7292 */ /* 0x000fe4000f8e333f */
[----:B------:R-:W1:Y:S01]  /*db60*/  I2F.RP R5, UR12 ;  /* 0x0000000c00057d06 */ /* 0x000e620008209400 */
[----:B------:R-:W-:Y:S02]  /*db70*/  ULOP3.LUT UR26, URZ, UR13, URZ, 0x33, !UPT ;  /* 0x0000000d3f1a7292 */ /* 0x000fe4000f8e333f */
[----:B------:R-:W-:-:S05]  /*db80*/  UISETP.NE.AND UP0, UPT, UR13, URZ, UPT ;  /* 0x0000003f0d00728c */ /* 0x000fca000bf05270 */
        /* <DEDUP_REMOVED lines=22> */
.L_x_835:
        /* <DEDUP_REMOVED lines=46> */
[----:B------:R-:W-:Y:S02]  /*dfd0*/  IMAD.U32 R4, RZ, RZ, UR39 ;  /* 0x00000027ff047e24 */ /* 0x000fe4000f8e00ff */
[----:B------:R-:W-:Y:S01]  /*dfe0*/  IMAD.U32 R3, RZ, RZ, UR39 ;  /* 0x00000027ff037e24 */ /* 0x000fe2000f8e00ff */
[----:B------:R-:W-:Y:S02]  /*dff0*/  LEA R6, P1, R6, UR22, 0x2 ;  /* 0x0000001606067c11 */ /* 0x000fe4000f8210ff */
[----:B------:R-:W-:Y:S02]  /*e000*/  LEA R4, P2, R4, UR22, 0x2 ;  /* 0x0000001604047c11 */ /* 0x000fe4000f8410ff */
[----:B------:R-:W-:Y:S02]  /*e010*/  LEA.HI.X.SX32 R7, R2, UR23, 0x2, P1 ;  /* 0x0000001702077c11 */ /* 0x000fe400088f16ff */
[----:B------:R-:W-:Y:S02]  /*e020*/  LEA.HI.X.SX32 R5, R3, UR23, 0x2, P2 ;  /* 0x0000001703057c11 */ /* 0x000fe400090f16ff */
[----:B------:R-:W-:Y:S01]  /*e030*/  R2UR UR36, R4 ;  /* 0x00000000042472ca */ /* 0x000fe200000e0000 */
[----:B------:R-:W1:Y:S01]  /*e040*/  LDC.64 R2, c[0x0][0x238] ;  /* 0x00008e00ff027b82 */ /* 0x000e620000000a00 */
[----:B------:R-:W-:Y:S02]  /*e050*/  R2UR UR37, R5 ;  /* 0x00000000052572ca */ /* 0x000fe400000e0000 */
[----:B------:R-:W-:Y:S02]  /*e060*/  R2UR UR34, R6 ;  /* 0x00000000062272ca */ /* 0x000fe400000e0000 */
[----:B------:R-:W-:Y:S07]  /*e070*/  R2UR UR35, R7 ;  /* 0x00000000072372ca */ /* 0x000fee00000e0000 */
[----:B------:R-:W-:Y:S01]  /*e080*/  MOV R8, UR36 ;  /* 0x0000002400087c02 */ /* 0x000fe20008000f00 */
[----:B------:R-:W-:Y:S01]  /*e090*/  UIADD3 UR36, UR41, -UR39, URZ ;  /* 0x8000002729247290 */ /* 0x000fe2000fffe03f */
[----:B------:R-:W-:Y:S02]  /*e0a0*/  IMAD.U32 R9, RZ, RZ, UR37 ;  /* 0x00000025ff097e24 */ /* 0x000fe4000f8e00ff */
[----:B------:R-:W-:Y:S01]  /*e0b0*/  IMAD.U32 R10, RZ, RZ, UR34 ;  /* 0x00000022ff0a7e24 */ /* 0x000fe2000f8e00ff */
[----:B------:R-:W-:Y:S01]  /*e0c0*/  UIMAD UR36, UR36, UR13, -0x40 ;  /* 0xffffffc0242474a4 */ /* 0x000fe2000f8e020d */
[----:B------:R-:W-:Y:S01]  /*e0d0*/  IMAD.U32 R11, RZ, RZ, UR35 ;  /* 0x00000023ff0b7e24 */ /* 0x000fe2000f8e00ff */
[----:B------:R2:W3:Y:S02]  /*e0e0*/  LDG.E R5, desc[UR24][R8.64] ;  /* 0x0000001808057981 */ /* 0x0004e4000c1e1900 */
[----:B------:R-:W-:Y:S02]  /*e0f0*/  USHF.R.S32.HI UR35, URZ, 0x1f, UR36 ;  /* 0x0000001f3f237899 */ /* 0x000fe40008011424 */
[----:B------:R-:W3:Y:S01]  /*e100*/  LDG.E R4, desc[UR24][R10.64] ;  /* 0x000000180a047981 */ /* 0x000ee2000c1e1900 */
[----:B------:R-:W-:Y:S02]  /*e110*/  UIMAD UR34, UR10, UR36, URZ ;  /* 0x000000240a2272a4 */ /* 0x000fe4000f8e023f */
[----:B------:R-:W-:Y:S02]  /*e120*/  UIMAD.WIDE.U32 UR36, UR11, UR36, URZ ;  /* 0x000000240b2472a5 */ /* 0x000fe4000f8e003f */
[----:B------:R-:W-:Y:S03]  /*e130*/  UIMAD UR34, UR35, UR11, UR34 ;  /* 0x0000000b232272a4 */ /* 0x000fe6000f8e0222 */
[----:B------:R-:W-:Y:S01]  /*e140*/  UMOV UR35, UR11 ;  /* 0x0000000b00237c82 */ /* 0x000fe20008000000 */
[----:B------:R-:W-:Y:S01]  /*e150*/  UIADD3 UR34, UR37, UR34, URZ ;  /* 0x0000002225227290 */ /* 0x000fe2000fffe03f */
[----:B--2---:R-:W-:Y:S01]  /*e160*/  IMAD.U32 R9, RZ, RZ, UR37 ;  /* 0x00000025ff097e24 */ /* 0x004fe2000f8e00ff */
[----:B------:R-:W-:Y:S04]  /*e170*/  MOV R8, UR36 ;  /* 0x0000002400087c02 */ /* 0x000fe80008000f00 */
[----:B------:R-:W-:Y:S01]  /*e180*/  IMAD.U32 R9, RZ, RZ, UR34 ;  /* 0x00000022ff097e24 */ /* 0x000fe2000f8e00ff */
[----:B------:R-:W-:Y:S01]  /*e190*/  UMOV UR34, UR10 ;  /* 0x0000000a00227c82 */ /* 0x000fe20008000000 */
[----:B---3--:R-:W-:Y:S04]  /*e1a0*/  IMAD.IADD R5, R5, 0x1, -R4 ;  /* 0x0000000105057824 */ /* 0x008fe800078e0a04 */
[-C--:B-1----:R-:W-:Y:S01]  /*e1b0*/  IMAD.WIDE.U32 R8, R5, R2.reuse, R8 ;  /* 0x0000000205087225 */ /* 0x082fe200078e0008 */
[----:B------:R-:W-:Y:S05]  /*e1c0*/  SHF.R.S32.HI R7, RZ, 0x1f, R5 ;  /* 0x0000001fff077819 */ /* 0x000fea0000011405 */
[----:B------:R-:W-:Y:S04]  /*e1d0*/  IMAD R4, R7, R2, RZ ;  /* 0x0000000207047224 */ /* 0x000fe800078e02ff */
[----:B------:R-:W-:Y:S01]  /*e1e0*/  IMAD R4, R5, R3, R4 ;  /* 0x0000000305047224 */ /* 0x000fe200078e0204 */
[----:B------:R-:W-:Y:S03]  /*e1f0*/  MOV R3, R8 ;  /* 0x0000000800037202 */ /* 0x000fe60000000f00 */
[----:B------:R-:W-:Y:S07]  /*e200*/  IMAD.IADD R164, R9, 0x1, R4 ;  /* 0x0000000109a47824 */ /* 0x000fee00078e0204 */
.L_x_832:
        /* <DEDUP_REMOVED lines=116> */
[----:B------:R-:W4:Y:S04]  /*e950*/  LDSM.16.M88.4 R172, [R241+0x8000] ;  /* 0x00800000f1ac783b */ /* 0x000f280000000200 */
[----:B------:R-:W5:Y:S04]  /*e960*/  LDSM.16.M88.4 R176, [R241+0x8800] ;  /* 0x00880000f1b0783b */ /* 0x000f680000000200 */
[----:B------:R-:W5:Y:S04]  /*e970*/  LDSM.16.M88.4 R180, [R241+0x9000] ;  /* 0x00900000f1b4783b */ /* 0x000f680000000200 */
[----:B------:R-:W5:Y:S04]  /*e980*/  LDSM.16.M88.4 R184, [R241+0x9800] ;  /* 0x00980000f1b8783b */ /* 0x000f680000000200 */
[----:B------:R-:W0:Y:S04]  /*e990*/  LDGDEPBAR ;  /* 0x00000000000079af */ /* 0x000e280000000000 */
[----:B------:R-:W-:Y:S04]  /*e9a0*/  LDSM.16.M88.4 R188, [R240] ;  /* 0x00000000f0bc783b */ /* 0x000fe80000000200 */
[----:B------:R-:W5:Y:S04]  /*e9b0*/  LDSM.16.M88.4 R192, [R239] ;  /* 0x00000000efc0783b */ /* 0x000f680000000200 */
[----:B-1----:R-:W1:Y:S04]  /*e9c0*/  LDSM.16.M88.4 R196, [R231] ;  /* 0x00000000e7c4783b */ /* 0x002e680000000200 */
[----:B------:R-:W1:Y:S04]  /*e9d0*/  LDSM.16.M88.4 R200, [R230] ;  /* 0x00000000e6c8783b */ /* 0x000e680000000200 */
[----:B--2---:R-:W2:Y:S01]  /*e9e0*/  LDSM.16.M88.4 R204, [R229] ;  /* 0x00000000e5cc783b */ /* 0x004ea20000000200 */
[C---:B----4-:R-:W-:Y:S03]  /*e9f0*/  HMMA.16816.F32.BF16 R4, R168.reuse, R172, RZ ;  /* 0x000000aca804723c */ /* 0x050fe600000418ff */
[----:B------:R-:W-:Y:S04]  /*ea00*/  LDSM.16.M88.4 R208, [R238] ;  /* 0x00000000eed0783b */ /* 0x000fe80000000200 */
[----:B---3--:R-:W3:Y:S01]  /*ea10*/  LDSM.16.M88.4 R212, [R235+0x8000] ;  /* 0x00800000ebd4783b */ /* 0x008ee20000000200 */
[C---:B------:R-:W-:Y:S03]  /*ea20*/  HMMA.16816.F32.BF16 R8, R168.reuse, R174, RZ ;  /* 0x000000aea808723c */ /* 0x040fe600000418ff */
[----:B------:R-:W-:Y:S03]  /*ea30*/  LDSM.16.M88.4 R172, [R235+0x9000] ;  /* 0x00900000ebac783b */ /* 0x000fe60000000200 */
[C---:B-----5:R-:W-:Y:S06]  /*ea40*/  HMMA.16816.F32.BF16 R12, R168.reuse, R176, RZ ;  /* 0x000000b0a80c723c */ /* 0x060fec00000418ff */
[C---:B------:R-:W-:Y:S01]  /*ea50*/  HMMA.16816.F32.BF16 R16, R168.reuse, R178, RZ ;  /* 0x000000b2a810723c */ /* 0x040fe200000418ff */
[----:B------:R-:W-:Y:S05]  /*ea60*/  LDSM.16.M88.4 R176, [R235+0x9800] ;  /* 0x00980000ebb0783b */ /* 0x000fea0000000200 */
[C---:B------:R-:W-:Y:S06]  /*ea70*/  HMMA.16816.F32.BF16 R20, R168.reuse, R180, RZ ;  /* 0x000000b4a814723c */ /* 0x040fec00000418ff */
[C---:B------:R-:W-:Y:S01]  /*ea80*/  HMMA.16816.F32.BF16 R24, R168.reuse, R182, RZ ;  /* 0x000000b6a818723c */ /* 0x040fe200000418ff */
[----:B------:R-:W-:Y:S05]  /*ea90*/  LDSM.16.M88.4 R180, [R237] ;  /* 0x00000000edb4783b */ /* 0x000fea0000000200 */
[C---:B------:R-:W-:Y:S06]  /*eaa0*/  HMMA.16816.F32.BF16 R28, R168.reuse, R184, RZ ;  /* 0x000000b8a81c723c */ /* 0x040fec00000418ff */
[----:B------:R-:W-:Y:S01]  /*eab0*/  HMMA.16816.F32.BF16 R32, R168, R186, RZ ;  /* 0x000000baa820723c */ /* 0x000fe200000418ff */
[----:B------:R-:W4:Y:S04]  /*eac0*/  LDSM.16.M88.4 R168, [R235+0x8800] ;  /* 0x00880000eba8783b */ /* 0x000f280000000200 */
[----:B------:R-:W5:Y:S01]  /*ead0*/  LDSM.16.M88.4 R184, [R228] ;  /* 0x00000000e4b8783b */ /* 0x000f620000000200 */
[C---:B------:R-:W-:Y:S06]  /*eae0*/  HMMA.16816.F32.BF16 R4, R188.reuse, R192, R4 ;  /* 0x000000c0bc04723c */ /* 0x040fec0000041804 */
[C---:B------:R-:W-:Y:S01]  /*eaf0*/  HMMA.16816.F32.BF16 R8, R188.reuse, R194, R8 ;  /* 0x000000c2bc08723c */ /* 0x040fe20000041808 */
[----:B------:R-:W-:Y:S05]  /*eb00*/  LDSM.16.M88.4 R192, [R228+0x1000] ;  /* 0x00100000e4c0783b */ /* 0x000fea0000000200 */
[C---:B-1----:R-:W-:Y:S06]  /*eb10*/  HMMA.16816.F32.BF16 R12, R188.reuse, R196, R12 ;  /* 0x000000c4bc0c723c */ /* 0x042fec000004180c */
[C---:B------:R-:W-:Y:S01]  /*eb20*/  HMMA.16816.F32.BF16 R16, R188.reuse, R198, R16 ;  /* 0x000000c6bc10723c */ /* 0x040fe20000041810 */
[----:B------:R-:W-:Y:S05]  /*eb30*/  LDSM.16.M88.4 R196, [R228+0x1800] ;  /* 0x00180000e4c4783b */ /* 0x000fea0000000200 */
[C---:B------:R-:W-:Y:S06]  /*eb40*/  HMMA.16816.F32.BF16 R20, R188.reuse, R200, R20 ;  /* 0x000000c8bc14723c */ /* 0x040fec0000041814 */
[C---:B------:R-:W-:Y:S01]  /*eb50*/  HMMA.16816.F32.BF16 R24, R188.reuse, R202, R24 ;  /* 0x000000cabc18723c */ /* 0x040fe20000041818 */
[----:B------:R-:W-:Y:S05]  /*eb60*/  LDSM.16.M88.4 R200, [R242+0x2000] ;  /* 0x00200000f2c8783b */ /* 0x000fea0000000200 */
[C---:B--2---:R-:W-:Y:S06]  /*eb70*/  HMMA.16816.F32.BF16 R28, R188.reuse, R204, R28 ;  /* 0x000000ccbc1c723c */ /* 0x044fec000004181c */
[----:B------:R-:W-:Y:S01]  /*eb80*/  HMMA.16816.F32.BF16 R32, R188, R206, R32 ;  /* 0x000000cebc20723c */ /* 0x000fe20000041820 */
[----:B------:R-:W1:Y:S04]  /*eb90*/  LDSM.16.M88.4 R188, [R228+0x800] ;  /* 0x00080000e4bc783b */ /* 0x000e680000000200 */
[----:B------:R-:W2:Y:S01]  /*eba0*/  LDSM.16.M88.4 R204, [R241+0xa000] ;  /* 0x00a00000f1cc783b */ /* 0x000ea20000000200 */
[C---:B---3--:R-:W-:Y:S06]  /*ebb0*/  HMMA.16816.F32.BF16 R4, R208.reuse, R212, R4 ;  /* 0x000000d4d004723c */ /* 0x048fec0000041804 */
[C---:B------:R-:W-:Y:S01]  /*ebc0*/  HMMA.16816.F32.BF16 R8, R208.reuse, R214, R8 ;  /* 0x000000d6d008723c */ /* 0x040fe20000041808 */
[----:B------:R-:W-:Y:S05]  /*ebd0*/  LDSM.16.M88.4 R212, [R227] ;  /* 0x00000000e3d4783b */ /* 0x000fea0000000200 */
        /* <DEDUP_REMOVED lines=8> */
[----:B------:R-:W4:Y:S04]  /*ec60*/  LDSM.16.M88.4 R176, [R241+0xb800] ;  /* 0x00b80000f1b0783b */ /* 0x000f280000000200 */
[----:B------:R-:W4:Y:S01]  /*ec70*/  LDSM.16.M88.4 R208, [R240+0x2000] ;  /* 0x00200000f0d0783b */ /* 0x000f220000000200 */
[C---:B-----5:R-:W-:Y:S06]  /*ec80*/  HMMA.16816.F32.BF16 R4, R180.reuse, R184, R4 ;  /* 0x000000b8b404723c */ /* 0x060fec0000041804 */
[C---:B------:R-:W-:Y:S01]  /*ec90*/  HMMA.16816.F32.BF16 R8, R180.reuse, R186, R8 ;  /* 0x000000bab408723c */ /* 0x040fe20000041808 */
[----:B------:R-:W-:Y:S05]  /*eca0*/  LDSM.16.M88.4 R184, [R225] ;  /* 0x00000000e1b8783b */ /* 0x000fea0000000200 */
[C---:B-1----:R-:W-:Y:S06]  /*ecb0*/  HMMA.16816.F32.BF16 R12, R180.reuse, R188, R12 ;  /* 0x000000bcb40c723c */ /* 0x042fec000004180c */
[C---:B------:R-:W-:Y:S01]  /*ecc0*/  HMMA.16816.F32.BF16 R16, R180.reuse, R190, R16 ;  /* 0x000000beb410723c */ /* 0x040fe20000041810 */
[----:B------:R-:W-:Y:S05]  /*ecd0*/  LDSM.16.M88.4 R188, [R224] ;  /* 0x00000000e0bc783b */ /* 0x000fea0000000200 */
[C---:B------:R-:W-:Y:S06]  /*ece0*/  HMMA.16816.F32.BF16 R20, R180.reuse, R192, R20 ;  /* 0x000000c0b414723c */ /* 0x040fec0000041814 */
[C---:B------:R-:W-:Y:S01]  /*ecf0*/  HMMA.16816.F32.BF16 R24, R180.reuse, R194, R24 ;  /* 0x000000c2b418723c */ /* 0x040fe20000041818 */
[----:B------:R-:W-:Y:S05]  /*ed00*/  LDSM.16.M88.4 R192, [R238+0x2000] ;  /* 0x00200000eec0783b */ /* 0x000fea0000000200 */
[C---:B------:R-:W-:Y:S06]  /*ed10*/  HMMA.16816.F32.BF16 R28, R180.reuse, R196, R28 ;  /* 0x000000c4b41c723c */ /* 0x040fec000004181c */
[----:B------:R-:W-:Y:S01]  /*ed20*/  HMMA.16816.F32.BF16 R32, R180, R198, R32 ;  /* 0x000000c6b420723c */ /* 0x000fe20000041820 */
[----:B------:R-:W1:Y:S04]  /*ed30*/  LDSM.16.M88.4 R180, [R226] ;  /* 0x00000000e2b4783b */ /* 0x000e680000000200 */
[----:B------:R-:W5:Y:S01]  /*ed40*/  LDSM.16.M88.4 R196, [R235+0xa000] ;  /* 0x00a00000ebc4783b */ /* 0x000f620000000200 */
[C---:B--2---:R-:W-:Y:S06]  /*ed50*/  HMMA.16816.F32.BF16 R4, R200.reuse, R204, R4 ;  /* 0x000000ccc804723c */ /* 0x044fec0000041804 */
[C---:B------:R-:W-:Y:S01]  /*ed60*/  HMMA.16816.F32.BF16 R8, R200.reuse, R206, R8 ;  /* 0x000000cec808723c */ /* 0x040fe20000041808 */
[----:B------:R-:W-:Y:S05]  /*ed70*/  LDSM.16.M88.4 R204, [R228+0x2000] ;  /* 0x00200000e4cc783b */ /* 0x000fea0000000200 */
[C---:B---3--:R-:W-:Y:S06]  /*ed80*/  HMMA.16816.F32.BF16 R12, R200.reuse, R168, R12 ;  /* 0x000000a8c80c723c */ /* 0x048fec000004180c */
[C---:B------:R-:W-:Y:S01]  /*ed90*/  HMMA.16816.F32.BF16 R16, R200.reuse, R170, R16 ;  /* 0x000000aac810723c */ /* 0x040fe20000041810 */
[----:B------:R-:W2:Y:S05]  /*eda0*/  LDSM.16.M88.4 R168, [R235+0xa800] ;  /* 0x00a80000eba8783b */ /* 0x000eaa0000000200 */
[C---:B----4-:R-:W-:Y:S06]  /*edb0*/  HMMA.16816.F32.BF16 R20, R200.reuse, R172, R20 ;  /* 0x000000acc814723c */ /* 0x050fec0000041814 */
[C---:B------:R-:W-:Y:S01]  /*edc0*/  HMMA.16816.F32.BF16 R24, R200.reuse, R174, R24 ;  /* 0x000000aec818723c */ /* 0x040fe20000041818 */
[----:B------:R-:W3:Y:S05]  /*edd0*/  LDSM.16.M88.4 R172, [R235+0xb000] ;  /* 0x00b00000ebac783b */ /* 0x000eea0000000200 */
[C---:B------:R-:W-:Y:S06]  /*ede0*/  HMMA.16816.F32.BF16 R28, R200.reuse, R176, R28 ;  /* 0x000000b0c81c723c */ /* 0x040fec000004181c */
[----:B------:R-:W-:Y:S01]  /*edf0*/  HMMA.16816.F32.BF16 R32, R200, R178, R32 ;  /* 0x000000b2c820723c */ /* 0x000fe20000041820 */
[----:B------:R-:W4:Y:S04]  /*ee00*/  LDSM.16.M88.4 R176, [R235+0xb800] ;  /* 0x00b80000ebb0783b */ /* 0x000f280000000200 */
[----:B------:R-:W4:Y:S01]  /*ee10*/  LDSM.16.M88.4 R200, [R237+0x2000] ;  /* 0x00200000edc8783b */ /* 0x000f220000000200 */
[C---:B------:R-:W-:Y:S06]  /*ee20*/  HMMA.16816.F32.BF16 R4, R208.reuse, R212, R4 ;  /* 0x000000d4d004723c */ /* 0x040fec0000041804 */
[C---:B------:R-:W-:Y:S01]  /*ee30*/  HMMA.16816.F32.BF16 R8, R208.reuse, R214, R8 ;  /* 0x000000d6d008723c */ /* 0x040fe20000041808 */
[----:B------:R-:W-:Y:S05]  /*ee40*/  LDSM.16.M88.4 R212, [R241+0xc000] ;  /* 0x00c00000f1d4783b */ /* 0x000fea0000000200 */
[C---:B-1----:R-:W-:Y:S06]  /*ee50*/  HMMA.16816.F32.BF16 R12, R208.reuse, R180, R12 ;  /* 0x000000b4d00c723c */ /* 0x042fec000004180c */
[C---:B------:R-:W-:Y:S01]  /*ee60*/  HMMA.16816.F32.BF16 R16, R208.reuse, R182, R16 ;  /* 0x000000b6d010723c */ /* 0x040fe20000041810 */
[----:B------:R-:W1:Y:S05]  /*ee70*/  LDSM.16.M88.4 R180, [R228+0x2800] ;  /* 0x00280000e4b4783b */ /* 0x000e6a0000000200 */
[C---:B------:R-:W-:Y:S06]  /*ee80*/  HMMA.16816.F32.BF16 R20, R208.reuse, R184, R20 ;  /* 0x000000b8d014723c */ /* 0x040fec0000041814 */
[C---:B------:R-:W-:Y:S01]  /*ee90*/  HMMA.16816.F32.BF16 R24, R208.reuse, R186, R24 ;  /* 0x000000bad018723c */ /* 0x040fe20000041818 */
[----:B------:R-:W1:Y:S05]  /*eea0*/  LDSM.16.M88.4 R184, [R228+0x3000] ;  /* 0x00300000e4b8783b */ /* 0x000e6a0000000200 */
[C---:B------:R-:W-:Y:S06]  /*eeb0*/  HMMA.16816.F32.BF16 R28, R208.reuse, R188, R28 ;  /* 0x000000bcd01c723c */ /* 0x040fec000004181c */
[----:B------:R-:W-:Y:S01]  /*eec0*/  HMMA.16816.F32.BF16 R32, R208, R190, R32 ;  /* 0x000000bed020723c */ /* 0x000fe20000041820 */
[----:B------:R-:W1:Y:S04]  /*eed0*/  LDSM.16.M88.4 R188, [R228+0x3800] ;  /* 0x00380000e4bc783b */ /* 0x000e680000000200 */
[----:B------:R-:W1:Y:S01]  /*eee0*/  LDSM.16.M88.4 R208, [R242+0x4000] ;  /* 0x00400000f2d0783b */ /* 0x000e620000000200 */
[C---:B-----5:R-:W-:Y:S06]  /*eef0*/  HMMA.16816.F32.BF16 R4, R192.reuse, R196, R4 ;  /* 0x000000c4c004723c */ /* 0x060fec0000041804 */
[C---:B------:R-:W-:Y:S01]  /*ef00*/  HMMA.16816.F32.BF16 R8, R192.reuse, R198, R8 ;  /* 0x000000c6c008723c */ /* 0x040fe20000041808 */
[----:B------:R-:W-:Y:S05]  /*ef10*/  LDSM.16.M88.4 R196, [R223] ;  /* 0x00000000dfc4783b */ /* 0x000fea0000000200 */
[C---:B--2---:R-:W-:Y:S06]  /*ef20*/  HMMA.16816.F32.BF16 R12, R192.reuse, R168, R12 ;  /* 0x000000a8c00c723c */ /* 0x044fec000004180c */
[C---:B------:R-:W-:Y:S01]  /*ef30*/  HMMA.16816.F32.BF16 R16, R192.reuse, R170, R16 ;  /* 0x000000aac010723c */ /* 0x040fe20000041810 */
[----:B------:R-:W2:Y:S05]  /*ef40*/  LDSM.16.M88.4 R168, [R241+0xc800] ;  /* 0x00c80000f1a8783b */ /* 0x000eaa0000000200 */
[C---:B---3--:R-:W-:Y:S06]  /*ef50*/  HMMA.16816.F32.BF16 R20, R192.reuse, R172, R20 ;  /* 0x000000acc014723c */ /* 0x048fec0000041814 */
[C---:B------:R-:W-:Y:S01]  /*ef60*/  HMMA.16816.F32.BF16 R24, R192.reuse, R174, R24 ;  /* 0x000000aec018723c */ /* 0x040fe20000041818 */
[----:B------:R-:W3:Y:S05]  /*ef70*/  LDSM.16.M88.4 R172, [R241+0xd000] ;  /* 0x00d00000f1ac783b */ /* 0x000eea0000000200 */
[C---:B----4-:R-:W-:Y:S06]  /*ef80*/  HMMA.16816.F32.BF16 R28, R192.reuse, R176, R28 ;  /* 0x000000b0c01c723c */ /* 0x050fec000004181c */
[----:B------:R-:W-:Y:S01]  /*ef90*/  HMMA.16816.F32.BF16 R32, R192, R178, R32 ;  /* 0x000000b2c020723c */ /* 0x000fe20000041820 */
[----:B------:R-:W4:Y:S04]  /*efa0*/  LDSM.16.M88.4 R176, [R241+0xd800] ;  /* 0x00d80000f1b0783b */ /* 0x000f280000000200 */
[----:B------:R-:W5:Y:S01]  /*efb0*/  LDSM.16.M88.4 R192, [R240+0x4000] ;  /* 0x00400000f0c0783b */ /* 0x000f620000000200 */
[C---:B------:R-:W-:Y:S06]  /*efc0*/  HMMA.16816.F32.BF16 R4, R200.reuse, R204, R4 ;  /* 0x000000ccc804723c */ /* 0x040fec0000041804 */
[C---:B------:R-:W-:Y:S01]  /*efd0*/  HMMA.16816.F32.BF16 R8, R200.reuse, R206, R8 ;  /* 0x000000cec808723c */ /* 0x040fe20000041808 */
[----:B------:R-:W-:Y:S05]  /*efe0*/  LDSM.16.M88.4 R204, [R235+0xc000] ;  /* 0x00c00000ebcc783b */ /* 0x000fea0000000200 */
[C---:B-1----:R-:W-:Y:S06]  /*eff0*/  HMMA.16816.F32.BF16 R12, R200.reuse, R180, R12 ;  /* 0x000000b4c80c723c */ /* 0x042fec000004180c */
[C---:B------:R-:W-:Y:S01]  /*f000*/  HMMA.16816.F32.BF16 R16, R200.reuse, R182, R16 ;  /* 0x000000b6c810723c */ /* 0x040fe20000041810 */
[----:B------:R-:W1:Y:S05]  /*f010*/  LDSM.16.M88.4 R180, [R222] ;  /* 0x00000000deb4783b */ /* 0x000e6a0000000200 */
[C---:B------:R-:W-:Y:S06]  /*f020*/  HMMA.16816.F32.BF16 R20, R200.reuse, R184, R20 ;  /* 0x000000b8c814723c */ /* 0x040fec0000041814 */
[C---:B------:R-:W-:Y:S01]  /*f030*/  HMMA.16816.F32.BF16 R24, R200.reuse, R186, R24 ;  /* 0x000000bac818723c */ /* 0x040fe20000041818 */
[----:B------:R-:W1:Y:S05]  /*f040*/  LDSM.16.M88.4 R184, [R221] ;  /* 0x00000000ddb8783b */ /* 0x000e6a0000000200 */
[C---:B------:R-:W-:Y:S06]  /*f050*/  HMMA.16816.F32.BF16 R28, R200.reuse, R188, R28 ;  /* 0x000000bcc81c723c */ /* 0x040fec000004181c */
[----:B------:R-:W-:Y:S01]  /*f060*/  HMMA.16816.F32.BF16 R32, R200, R190, R32 ;  /* 0x000000bec820723c */ /* 0x000fe20000041820 */
[----:B------:R-:W1:Y:S04]  /*f070*/  LDSM.16.M88.4 R188, [R220] ;  /* 0x00000000dcbc783b */ /* 0x000e680000000200 */
[----:B------:R-:W1:Y:S01]  /*f080*/  LDSM.16.M88.4 R200, [R238+0x4000] ;  /* 0x00400000eec8783b */ /* 0x000e620000000200 */
[C---:B------:R-:W-:Y:S06]  /*f090*/  HMMA.16816.F32.BF16 R4, R208.reuse, R212, R4 ;  /* 0x000000d4d004723c */ /* 0x040fec0000041804 */
[C---:B------:R-:W-:Y:S01]  /*f0a0*/  HMMA.16816.F32.BF16 R8, R208.reuse, R214, R8 ;  /* 0x000000d6d008723c */ /* 0x040fe20000041808 */
[----:B------:R-:W-:Y:S05]  /*f0b0*/  LDSM.16.M88.4 R212, [R228+0x4000] ;  /* 0x00400000e4d4783b */ /* 0x000fea0000000200 */
        /* <DEDUP_REMOVED lines=16> */
[C---:B------:R-:W-:Y:S06]  /*f1c0*/  HMMA.16816.F32.BF16 R20, R192.reuse, R184, R20 ;  /* 0x000000b8c014723c */ /* 0x040fec0000041814 */
[C---:B------:R-:W-:Y:S01]  /*f1d0*/  HMMA.16816.F32.BF16 R24, R192.reuse, R186, R24 ;  /* 0x000000bac018723c */ /* 0x040fe20000041818 */
[----:B------:R-:W5:Y:S05]  /*f1e0*/  LDSM.16.M88.4 R184, [R228+0x5000] ;  /* 0x00500000e4b8783b */ /* 0x000f6a0000000200 */
[C---:B------:R-:W-:Y:S06]  /*f1f0*/  HMMA.16816.F32.BF16 R28, R192.reuse, R188, R28 ;  /* 0x000000bcc01c723c */ /* 0x040fec000004181c */
[----:B------:R-:W-:Y:S01]  /*f200*/  HMMA.16816.F32.BF16 R32, R192, R190, R32 ;  /* 0x000000bec020723c */ /* 0x000fe20000041820 */
[----:B------:R-:W5:Y:S04]  /*f210*/  LDSM.16.M88.4 R188, [R228+0x5800] ;  /* 0x00580000e4bc783b */ /* 0x000f680000000200 */
[----:B------:R-:W5:Y:S01]  /*f220*/  LDSM.16.M88.4 R192, [R242+0x6000] ;  /* 0x00600000f2c0783b */ /* 0x000f620000000200 */
[C---:B------:R-:W-:Y:S06]  /*f230*/  HMMA.16816.F32.BF16 R4, R200.reuse, R204, R4 ;  /* 0x000000ccc804723c */ /* 0x040fec0000041804 */
        /* <DEDUP_REMOVED lines=17> */
[----:B------:R-:W1:Y:S05]  /*f350*/  LDSM.16.M88.4 R180, [R218] ;  /* 0x00000000dab4783b */ /* 0x000e6a0000000200 */
[C---:B-----5:R-:W-:Y:S06]  /*f360*/  HMMA.16816.F32.BF16 R20, R208.reuse, R184, R20 ;  /* 0x000000b8d014723c */ /* 0x060fec0000041814 */
[C---:B------:R-:W-:Y:S01]  /*f370*/  HMMA.16816.F32.BF16 R24, R208.reuse, R186, R24 ;  /* 0x000000bad018723c */ /* 0x040fe20000041818 */
[----:B------:R-:W5:Y:S05]  /*f380*/  LDSM.16.M88.4 R184, [R217] ;  /* 0x00000000d9b8783b */ /* 0x000f6a0000000200 */
[C---:B------:R-:W-:Y:S06]  /*f390*/  HMMA.16816.F32.BF16 R28, R208.reuse, R188, R28 ;  /* 0x000000bcd01c723c */ /* 0x040fec000004181c */
[----:B------:R-:W-:Y:S01]  /*f3a0*/  HMMA.16816.F32.BF16 R32, R208, R190, R32 ;  /* 0x000000bed020723c */ /* 0x000fe20000041820 */
[----:B------:R-:W5:Y:S04]  /*f3b0*/  LDSM.16.M88.4 R188, [R216] ;  /* 0x00000000d8bc783b */ /* 0x000f680000000200 */
[----:B------:R-:W5:Y:S01]  /*f3c0*/  LDSM.16.M88.4 R208, [R238+0x6000] ;  /* 0x00600000eed0783b */ /* 0x000f620000000200 */
        /* <DEDUP_REMOVED lines=14> */
[C---:B------:R-:W-:Y:S06]  /*f4b0*/  HMMA.16816.F32.BF16 R8, R200.reuse, R206, R8 ;  /* 0x000000cec808723c */ /* 0x040fec0000041808 */
[C---:B-1----:R-:W-:Y:S06]  /*f4c0*/  HMMA.16816.F32.BF16 R12, R200.reuse, R180, R12 ;  /* 0x000000b4c80c723c */ /* 0x042fec000004180c */
[C---:B------:R-:W-:Y:S06]  /*f4d0*/  HMMA.16816.F32.BF16 R16, R200.reuse, R182, R16 ;  /* 0x000000b6c810723c */ /* 0x040fec0000041810 */
[C---:B-----5:R-:W-:Y:S06]  /*f4e0*/  HMMA.16816.F32.BF16 R20, R200.reuse, R184, R20 ;  /* 0x000000b8c814723c */ /* 0x060fec0000041814 */
[C---:B------:R-:W-:Y:S06]  /*f4f0*/  HMMA.16816.F32.BF16 R24, R200.reuse, R186, R24 ;  /* 0x000000bac818723c */ /* 0x040fec0000041818 */
[C---:B------:R-:W-:Y:S06]  /*f500*/  HMMA.16816.F32.BF16 R28, R200.reuse, R188, R28 ;  /* 0x000000bcc81c723c */ /* 0x040fec000004181c */
[----:B------:R-:W-:Y:S06]  /*f510*/  HMMA.16816.F32.BF16 R32, R200, R190, R32 ;  /* 0x000000bec820723c */ /* 0x000fec0000041820 */
[C---:B------:R-:W-:Y:S06]  /*f520*/  HMMA.16816.F32.BF16 R4, R208.reuse, R212, R4 ;  /* 0x000000d4d004723c */ /* 0x040fec0000041804 */
[C---:B------:R-:W-:Y:S06]  /*f530*/  HMMA.16816.F32.BF16 R8, R208.reuse, R214, R8 ;  /* 0x000000d6d008723c */ /* 0x040fec0000041808 */
[C---:B--2---:R-:W-:Y:S06]  /*f540*/  HMMA.16816.F32.BF16 R12, R208.reuse, R168, R12 ;  /* 0x000000a8d00c723c */ /* 0x044fec000004180c */
[C---:B------:R-:W-:Y:S01]  /*f550*/  HMMA.16816.F32.BF16 R16, R208.reuse, R170, R16 ;  /* 0x000000aad010723c */ /* 0x040fe20000041810 */
[----:B------:R-:W1:Y:S05]  /*f560*/  LDSM.16.M88.4 R168, [R228+0x6800] ;  /* 0x00680000e4a8783b */ /* 0x000e6a0000000200 */
[C---:B---3--:R-:W-:Y:S06]  /*f570*/  HMMA.16816.F32.BF16 R20, R208.reuse, R172, R20 ;  /* 0x000000acd014723c */ /* 0x048fec0000041814 */
[C---:B------:R-:W-:Y:S01]  /*f580*/  HMMA.16816.F32.BF16 R24, R208.reuse, R174, R24 ;  /* 0x000000aed018723c */ /* 0x040fe20000041818 */
[----:B------:R-:W2:Y:S05]  /*f590*/  LDSM.16.M88.4 R172, [R228+0x7000] ;  /* 0x00700000e4ac783b */ /* 0x000eaa0000000200 */
[C---:B----4-:R-:W-:Y:S06]  /*f5a0*/  HMMA.16816.F32.BF16 R28, R208.reuse, R176, R28 ;  /* 0x000000b0d01c723c */ /* 0x050fec000004181c */
[----:B------:R-:W-:Y:S06]  /*f5b0*/  HMMA.16816.F32.BF16 R32, R208, R178, R32 ;  /* 0x000000b2d020723c */ /* 0x000fec0000041820 */
[C---:B------:R-:W-:Y:S06]  /*f5c0*/  HMMA.16816.F32.BF16 R4, R192.reuse, R196, R4 ;  /* 0x000000c4c004723c */ /* 0x040fec0000041804 */
[C---:B------:R-:W-:Y:S06]  /*f5d0*/  HMMA.16816.F32.BF16 R8, R192.reuse, R198, R8 ;  /* 0x000000c6c008723c */ /* 0x040fec0000041808 */
[C---:B-1----:R-:W-:Y:S06]  /*f5e0*/  HMMA.16816.F32.BF16 R12, R192.reuse, R168, R12 ;  /* 0x000000a8c00c723c */ /* 0x042fec000004180c */
[C---:B------:R-:W-:Y:S01]  /*f5f0*/  HMMA.16816.F32.BF16 R16, R192.reuse, R170, R16 ;  /* 0x000000aac010723c */ /* 0x040fe20000041810 */
[----:B------:R-:W1:Y:S01]  /*f600*/  LDSM.16.M88.4 R168, [R228+0x7800] ;  /* 0x00780000e4a8783b */ /* 0x000e620000000200 */
[----:B------:R-:W-:Y:S04]  /*f610*/  DEPBAR.LE SB0, 0x0 ;  /* 0x000080000000791a */ /* 0x000fe80000000000 */
[----:B------:R-:W-:Y:S01]  /*f620*/  BAR.SYNC.DEFER_BLOCKING 0x0 ;  /* 0x0000000000007b1d */ /* 0x000fe20000010000 */
[C---:B--2---:R-:W-:Y:S05]  /*f630*/  HMMA.16816.F32.BF16 R20, R192.reuse, R172, R20 ;  /* 0x000000acc014723c */ /* 0x044fea0000041814 */
[----:B------:R-:W-:Y:S01]  /*f640*/  FMUL.FTZ R166, R5, UR28 ;  /* 0x0000001c05a67c20 */ /* 0x000fe20008410000 */
[----:B------:R-:W-:Y:S01]  /*f650*/  FMUL.FTZ R164, R6, UR28 ;  /* 0x0000001c06a47c20 */ /* 0x000fe20008410000 */
[----:B------:R-:W-:Y:S01]  /*f660*/  FMUL.FTZ R165, R7, UR28 ;  /* 0x0000001c07a57c20 */ /* 0x000fe20008410000 */
[----:B------:R-:W-:Y:S01]  /*f670*/  FMUL.FTZ R198, R9, UR28 ;  /* 0x0000001c09c67c20 */ /* 0x000fe20008410000 */
[----:B------:R2:W3:Y:S01]  /*f680*/  MUFU.TANH R190, R166 ;  /* 0x000000a600be7308 */ /* 0x0004e20000002400 */
[C---:B------:R-:W-:Y:S03]  /*f690*/  HMMA.16816.F32.BF16 R24, R192.reuse, R174, R24 ;  /* 0x000000aec018723c */ /* 0x040fe60000041818 */
[----:B------:R-:W-:Y:S01]  /*f6a0*/  FMUL.FTZ R13, R13, UR28 ;  /* 0x0000001c0d0d7c20 */ /* 0x000fe20008410000 */
[----:B------:R-:W-:Y:S01]  /*f6b0*/  FMUL.FTZ R197, R4, UR28 ;  /* 0x0000001c04c57c20 */ /* 0x000fe20008410000 */
[----:B------:R-:W-:Y:S01]  /*f6c0*/  FMUL.FTZ R199, R8, UR28 ;  /* 0x0000001c08c77c20 */ /* 0x000fe20008410000 */
[----:B------:R-:W-:Y:S03]  /*f6d0*/  FMUL.FTZ R14, R14, UR28 ;  /* 0x0000001c0e0e7c20 */ /* 0x000fe60008410000 */
[----:B------:R4:W1:Y:S02]  /*f6e0*/  MUFU.TANH R187, R164 ;  /* 0x000000a400bb7308 */ /* 0x0008640000002400 */
[----:B------:R-:W-:Y:S01]  /*f6f0*/  FMUL.FTZ R15, R15, UR28 ;  /* 0x0000001c0f0f7c20 */ /* 0x000fe20008410000 */
[----:B------:R-:W-:Y:S02]  /*f700*/  FMUL.FTZ R17, R17, UR28 ;  /* 0x0000001c11117c20 */ /* 0x000fe40008410000 */
[----:B------:R-:W-:Y:S05]  /*f710*/  FMUL.FTZ R21, R21, UR28 ;  /* 0x0000001c15157c20 */ /* 0x000fea0008410000 */
[----:B------:R5:W3:Y:S01]  /*f720*/  MUFU.TANH R200, R165 ;  /* 0x000000a500c87308 */ /* 0x000ae20000002400 */
[----:B--2---:R-:W-:Y:S01]  /*f730*/  FMUL.FTZ R166, R10, UR28 ;  /* 0x0000001c0aa67c20 */ /* 0x004fe20008410000 */
[----:B------:R-:W-:Y:S01]  /*f740*/  FMUL.FTZ R10, R12, UR28 ;  /* 0x0000001c0c0a7c20 */ /* 0x000fe20008410000 */
[----:B------:R-:W-:Y:S07]  /*f750*/  FMUL.FTZ R22, R22, UR28 ;  /* 0x0000001c16167c20 */ /* 0x000fee0008410000 */
[----:B------:R2:W2:Y:S01]  /*f760*/  MUFU.TANH R9, R166 ;  /* 0x000000a600097308 */ /* 0x0004a20000002400 */
[----:B----4-:R-:W-:Y:S01]  /*f770*/  FMUL.FTZ R164, R11, UR28 ;  /* 0x0000001c0ba47c20 */ /* 0x010fe20008410000 */
[C---:B-1----:R-:W-:Y:S03]  /*f780*/  HMMA.16816.F32.BF16 R28, R192.reuse, R168, R28 ;  /* 0x000000a8c01c723c */ /* 0x042fe6000004181c */
[----:B------:R-:W-:Y:S05]  /*f790*/  FMUL.FTZ R25, R25, UR28 ;  /* 0x0000001c19197c20 */ /* 0x000fea0008410000 */
[----:B------:R1:W4:Y:S03]  /*f7a0*/  MUFU.TANH R11, R164 ;  /* 0x000000a4000b7308 */ /* 0x0003260000002400 */
[----:B-----5:R-:W-:Y:S01]  /*f7b0*/  FMUL.FTZ R165, R16, UR28 ;  /* 0x0000001c10a57c20 */ /* 0x020fe20008410000 */
[----:B------:R-:W-:Y:S06]  /*f7c0*/  HMMA.16816.F32.BF16 R32, R192, R170, R32 ;  /* 0x000000aac020723c */ /* 0x000fec0000041820 */
[----:B------:R5:W3:Y:S01]  /*f7d0*/  MUFU.TANH R209, R165 ;  /* 0x000000a500d17308 */ /* 0x000ae20000002400 */
[----:B--2---:R-:W-:Y:S01]  /*f7e0*/  FMUL.FTZ R166, R18, UR28 ;  /* 0x0000001c12a67c20 */ /* 0x004fe20008410000 */
[----:B------:R-:W-:Y:S03]  /*f7f0*/  IMAD.MOV.U32 R194, RZ, RZ, R2 ;  /* 0x000000ffffc27224 */ /* 0x000fe600078e0002 */
[----:B------:R-:W-:Y:S05]  /*f800*/  IMAD.MOV.U32 R195, RZ, RZ, R3 ;  /* 0x000000ffffc37224 */ /* 0x000fea00078e0003 */
[----:B------:R2:W2:Y:S01]  /*f810*/  MUFU.TANH R211, R166 ;  /* 0x000000a600d37308 */ /* 0x0004a20000002400 */
[----:B-1----:R-:W-:Y:S01]  /*f820*/  FMUL.FTZ R164, R19, UR28 ;  /* 0x0000001c13a47c20 */ /* 0x002fe20008410000 */
[----:B------:R-:W-:Y:S01]  /*f830*/  FMUL.FTZ R206, R28, UR28 ;  /* 0x0000001c1cce7c20 */ /* 0x000fe20008410000 */
[----:B------:R-:W-:Y:S01]  /*f840*/  FMUL.FTZ R29, R29, UR28 ;  /* 0x0000001c1d1d7c20 */ /* 0x000fe20008410000 */
[----:B------:R-:W-:Y:S06]  /*f850*/  FMUL.FTZ R30, R30, UR28 ;  /* 0x0000001c1e1e7c20 */ /* 0x000fec0008410000 */
[----:B------:R1:W1:Y:S01]  /*f860*/  MUFU.TANH R173, R164 ;  /* 0x000000a400ad7308 */ /* 0x0002620000002400 */
[----:B-----5:R-:W-:Y:S01]  /*f870*/  FMUL.FTZ R165, R23, UR28 ;  /* 0x0000001c17a57c20 */ /* 0x020fe20008410000 */
[----:B------:R-:W-:Y:S08]  /*f880*/  FMUL.FTZ R35, R35, UR28 ;  /* 0x0000001c23237c20 */ /* 0x000ff00008410000 */
[----:B------:R5:W3:Y:S01]  /*f890*/  MUFU.TANH R189, R198 ;  /* 0x000000c600bd7308 */ /* 0x000ae20000002400 */
[----:B--2---:R-:W-:Y:S09]  /*f8a0*/  FMUL.FTZ R166, R26, UR28 ;  /* 0x0000001c1aa67c20 */ /* 0x004ff20008410000 */
[----:B------:R2:W2:Y:S01]  /*f8b0*/  MUFU.TANH R177, R165 ;  /* 0x000000a500b17308 */ /* 0x0004a20000002400 */
[----:B-1----:R-:W-:Y:S09]  /*f8c0*/  FMUL.FTZ R164, R27, UR28 ;  /* 0x0000001c1ba47c20 */ /* 0x002ff20008410000 */
[----:B------:R1:W1:Y:S01]  /*f8d0*/  MUFU.TANH R215, R166 ;  /* 0x000000a600d77308 */ /* 0x0002620000002400 */
[----:B-----5:R-:W-:Y:S09]  /*f8e0*/  FMUL.FTZ R198, R32, UR28 ;  /* 0x0000001c20c67c20 */ /* 0x020ff20008410000 */
        /* <DEDUP_REMOVED lines=10> */
[----:B------:R-:W1:Y:S10]  /*f990*/  MUFU.TANH R197, R197 ;  /* 0x000000c500c57308 */ /* 0x000e740000002400 */
[----:B------:R1:W1:Y:S10]  /*f9a0*/  MUFU.TANH R183, R14 ;  /* 0x0000000e00b77308 */ /* 0x0002740000002400 */
[----:B------:R1:W1:Y:S10]  /*f9b0*/  MUFU.TANH R207, R15 ;  /* 0x0000000f00cf7308 */ /* 0x0002740000002400 */
[----:B------:R1:W1:Y:S10]  /*f9c0*/  MUFU.TANH R210, R17 ;  /* 0x0000001100d27308 */ /* 0x0002740000002400 */
[----:B------:R1:W1:Y:S10]  /*f9d0*/  MUFU.TANH R186, R10 ;  /* 0x0000000a00ba7308 */ /* 0x0002740000002400 */
[----:B------:R1:W1:Y:S10]  /*f9e0*/  MUFU.TANH R182, R21 ;  /* 0x0000001500b67308 */ /* 0x0002740000002400 */
[----:B------:R1:W1:Y:S10]  /*f9f0*/  MUFU.TANH R179, R22 ;  /* 0x0000001600b37308 */ /* 0x0002740000002400 */
[----:B------:R1:W1:Y:S10]  /*fa00*/  MUFU.TANH R178, R13 ;  /* 0x0000000d00b27308 */ /* 0x0002740000002400 */
[----:B------:R1:W1:Y:S10]  /*fa10*/  MUFU.TANH R214, R25 ;  /* 0x0000001900d67308 */ /* 0x0002740000002400 */
[----:B------:R-:W1:Y:S10]  /*fa20*/  MUFU.TANH R206, R206 ;  /* 0x000000ce00ce7308 */ /* 0x000e740000002400 */
[----:B------:R1:W1:Y:S10]  /*fa30*/  MUFU.TANH R202, R29 ;  /* 0x0000001d00ca7308 */ /* 0x0002740000002400 */
[----:B------:R1:W1:Y:S10]  /*fa40*/  MUFU.TANH R203, R30 ;  /* 0x0000001e00cb7308 */ /* 0x0002740000002400 */
[----:B------:R-:W1:Y:S10]  /*fa50*/  MUFU.TANH R198, R198 ;  /* 0x000000c600c67308 */ /* 0x000e740000002400 */
[----:B------:R1:W1:Y:S10]  /*fa60*/  MUFU.TANH R199, R164 ;  /* 0x000000a400c77308 */ /* 0x0002740000002400 */
[----:B------:R-:W1:Y:S10]  /*fa70*/  MUFU.TANH R166, R166 ;  /* 0x000000a600a67308 */ /* 0x000e740000002400 */
[----:B------:R1:W1:Y:S01]  /*fa80*/  MUFU.TANH R165, R35 ;  /* 0x0000002300a57308 */ /* 0x0002620000002400 */
[----:B--234-:R-:W-:Y:S05]  /*fa90*/  @!P1 BRA `(.L_x_833) ;  /* 0x0000000c00049947 */ /* 0x01cfea0003800000 */
        /* <DEDUP_REMOVED lines=39> */
[----:B------:R-:W-:Y:S02]  /*fd10*/  IMAD.U32 R3, RZ, RZ, UR41 ;  /* 0x00000029ff037e24 */ /* 0x000fe4000f8e00ff */
[----:B------:R-:W-:Y:S01]  /*fd20*/  MOV R5, UR39 ;  /* 0x0000002700057c02 */ /* 0x000fe20008000f00 */
[----:B------:R-:W-:Y:S02]  /*fd30*/  IMAD.U32 R2, RZ, RZ, UR41 ;  /* 0x00000029ff027e24 */ /* 0x000fe4000f8e00ff */
[----:B------:R-:W-:Y:S01]  /*fd40*/  LEA R6, P1, R3, UR22, 0x2 ;  /* 0x0000001603067c11 */ /* 0x000fe2000f8210ff */
[----:B------:R-:W-:Y:S01]  /*fd50*/  IMAD.U32 R4, RZ, RZ, UR39 ;  /* 0x00000027ff047e24 */ /* 0x000fe2000f8e00ff */
[----:B------:R-:W-:Y:S02]  /*fd60*/  LEA R12, P2, R5, UR22, 0x2 ;  /* 0x00000016050c7c11 */ /* 0x000fe4000f8410ff */
[----:B------:R-:W-:Y:S02]  /*fd70*/  LEA.HI.X.SX32 R7, R2, UR23, 0x2, P1 ;  /* 0x0000001702077c11 */ /* 0x000fe400088f16ff */
[----:B-1----:R-:W-:Y:S01]  /*fd80*/  LEA.HI.X.SX32 R13, R4, UR23, 0x2, P2 ;  /* 0x00000017040d7c11 */ /* 0x002fe200090f16ff */
[----:B------:R-:W1:Y:S01]  /*fd90*/  LDC.64 R2, c[0x0][0x230] ;  /* 0x00008c00ff027b82 */ /* 0x000e620000000a00 */
[----:B------:R-:W-:Y:S02]  /*fda0*/  R2UR UR11, R7 ;  /* 0x00000000070b72ca */ /* 0x000fe400000e0000 */
[----:B------:R-:W-:Y:S02]  /*fdb0*/  R2UR UR10, R6 ;  /* 0x00000000060a72ca */ /* 0x000fe400000e0000 */
[----:B------:R-:W-:Y:S02]  /*fdc0*/  R2UR UR36, R12 ;  /* 0x000000000c2472ca */ /* 0x000fe400000e0000 */
[----:B------:R-:W-:Y:S07]  /*fdd0*/  R2UR UR37, R13 ;  /* 0x000000000d2572ca */ /* 0x000fee00000e0000 */
[----:B------:R-:W-:Y:S02]  /*fde0*/  MOV R17, UR11 ;  /* 0x0000000b00117c02 */ /* 0x000fe40008000f00 */
[----:B------:R-:W-:Y:S02]  /*fdf0*/  IMAD.U32 R16, RZ, RZ, UR10 ;  /* 0x0000000aff107e24 */ /* 0x000fe4000f8e00ff */
[----:B------:R-:W-:Y:S01]  /*fe00*/  IMAD.U32 R14, RZ, RZ, UR36 ;  /* 0x00000024ff0e7e24 */ /* 0x000fe2000f8e00ff */
[----:B------:R-:W-:Y:S01]  /*fe10*/  UIADD3 UR36, UR41, -UR39, URZ ;  /* 0x8000002729247290 */ /* 0x000fe2000fffe03f */
[----:B------:R-:W-:Y:S01]  /*fe20*/  IMAD.U32 R15, RZ, RZ, UR37 ;  /* 0x00000025ff0f7e24 */ /* 0x000fe2000f8e00ff */
[----:B------:R-:W2:Y:S02]  /*fe30*/  LDG.E R4, desc[UR24][R16.64] ;  /* 0x0000001810047981 */ /* 0x000ea4000c1e1900 */
[----:B------:R-:W-:Y:S02]  /*fe40*/  UIMAD UR36, UR36, UR13, -0x40 ;  /* 0xffffffc0242474a4 */ /* 0x000fe4000f8e020d */
[----:B------:R-:W2:Y:S02]  /*fe50*/  LDG.E R7, desc[UR24][R14.64] ;  /* 0x000000180e077981 */ /* 0x000ea4000c1e1900 */
[----:B------:R-:W-:Y:S02]  /*fe60*/  USHF.R.S32.HI UR11, URZ, 0x1f, UR36 ;  /* 0x0000001f3f0b7899 */ /* 0x000fe40008011424 */
[----:B------:R-:W-:Y:S02]  /*fe70*/  UIMAD UR10, UR9, UR36, URZ ;  /* 0x00000024090a72a4 */ /* 0x000fe4000f8e023f */
[----:B------:R-:W-:Y:S02]  /*fe80*/  UIMAD.WIDE.U32 UR36, UR8, UR36, URZ ;  /* 0x00000024082472a5 */ /* 0x000fe4000f8e003f */
[----:B------:R-:W-:Y:S03]  /*fe90*/  UIMAD UR10, UR11, UR8, UR10 ;  /* 0x000000080b0a72a4 */ /* 0x000fe6000f8e020a */
[----:B------:R-:W-:Y:S01]  /*fea0*/  UMOV UR11, UR9 ;  /* 0x00000009000b7c82 */ /* 0x000fe20008000000 */
[----:B------:R-:W-:Y:S01]  /*feb0*/  IMAD.U32 R5, RZ, RZ, UR37 ;  /* 0x00000025ff057e24 */ /* 0x000fe2000f8e00ff */
[----:B------:R-:W-:Y:S06]  /*fec0*/  UIADD3 UR10, UR37, UR10, URZ ;  /* 0x0000000a250a7290 */ /* 0x000fec000fffe03f */
[----:B------:R-:W-:Y:S01]  /*fed0*/  MOV R5, UR10 ;  /* 0x0000000a00057c02 */ /* 0x000fe20008000f00 */
[----:B------:R-:W-:Y:S01]  /*fee0*/  UMOV UR10, UR8 ;  /* 0x00000008000a7c82 */ /* 0x000fe20008000000 */
[----:B--2---:R-:W-:Y:S01]  /*fef0*/  IADD3 R7, -R4, R7, RZ ;  /* 0x0000000704077210 */ /* 0x004fe20007ffe1ff */
[----:B------:R-:W-:Y:S03]  /*ff00*/  IMAD.U32 R4, RZ, RZ, UR36 ;  /* 0x00000024ff047e24 */ /* 0x000fe6000f8e00ff */
[----:B------:R-:W-:Y:S01]  /*ff10*/  SHF.R.S32.HI R13, RZ, 0x1f, R7 ;  /* 0x0000001fff0d7819 */ /* 0x000fe20000011407 */
[-C--:B-1----:R-:W-:Y:S04]  /*ff20*/  IMAD.WIDE.U32 R4, R7, R2.reuse, R4 ;  /* 0x0000000207047225 */ /* 0x082fe800078e0004 */
[----:B------:R-:W-:Y:S04]  /*ff30*/  IMAD R6, R13, R2, RZ ;  /* 0x000000020d067224 */ /* 0x000fe800078e02ff */
[----:B------:R-:W-:Y:S04]  /*ff40*/  IMAD R6, R7, R3, R6 ;  /* 0x0000000307067224 */ /* 0x000fe800078e0206 */
[----:B------:R-:W-:Y:S07]  /*ff50*/  IMAD.IADD R2, R5, 0x1, R6 ;  /* 0x0000000105027824 */ /* 0x000fee00078e0206 */
.L_x_834:
[----:B------:R2:W-:Y:S01]  /*ff60*/  @P6 STS.128 [R246+0x8000], RZ ;  /* 0x008000fff6006388 */ /* 0x0005e20000000c00 */
[CC--:B------:R-:W-:Y:S01]  /*ff70*/  LEA R20, P1, R4.reuse, R252.reuse, 0x1 ;  /* 0x000000fc04147211 */ /* 0x0c0fe200078208ff */
[----:B------:R-:W-:Y:S01]  /*ff80*/  UMOV UR8, UR10 ;  /* 0x0000000a00087c82 */ /* 0x000fe20008000000 */
[C---:B------:R-:W-:Y:S01]  /*ff90*/  IADD3 R5, P2, R4.reuse, UR16, RZ ;  /* 0x0000001004057c10 */ /* 0x040fe2000ff5e0ff */
[----:B------:R-:W-:Y:S01]  /*ffa0*/  UMOV UR9, UR11 ;  /* 0x0000000b00097c82 */ /* 0x000fe20008000000 */
[-C--:B-1----:R-:W-:Y:S02]  /*ffb0*/  LEA.HI.X R21, R4, R251.reuse, R2, 0x1, P1 ;  /* 0x000000fb04157211 */ /* 0x082fe400008f0c02 */
        /* <DEDUP_REMOVED lines=111> */
.L_x_833:
[----:B-1----:R-:W-:Y:S01]  /*106b0*/  FMNMX.FTZ R3, R197, R167, !PT ;  /* 0x000000a7c5037209 */ /* 0x002fe20007810000 */
[----:B--2---:R-:W-:Y:S01]  /*106c0*/  LDSM.16.MT88.4 R20, [R234+0x10000] ;  /* 0x01000000ea14783b */ /* 0x004fe20000004200 */
[----:B------:R-:W-:Y:S02]  /*106d0*/  UISETP.GT.AND UP2, UPT, UR20, 0x1, UPT ;  /* 0x000000011400788c */ /* 0x000fe4000bf44270 */
        /* <DEDUP_REMOVED lines=44> */
[C---:B------:R-:W-:Y:S02]  /*109a0*/  FMUL.FTZ R180, R3.reuse, UR4 ;  /* 0x0000000403b47c20 */ /* 0x040fe40008410000 */
[----:B------:R-:W1:Y:S01]  /*109b0*/  LDSM.16.MT88.4 R12, [R236+0x10000] ;  /* 0x01000000ec0c783b */ /* 0x000e620000004200 */
[----:B------:R-:W-:Y:S01]  /*109c0*/  FADD.FTZ R0, -R3, R0 ;  /* 0x0000000003007221 */ /* 0x000fe20000010100 */
[C---:B------:R-:W-:Y:S01]  /*109d0*/  FSETP.NEU.FTZ.AND P1, PT, R164.reuse, -INF , PT ;  /* 0xff800000a400780b */ /* 0x040fe20003f3d000 */
[C---:B------:R-:W-:Y:S01]  /*109e0*/  FMUL.FTZ R181, R164.reuse, UR4 ;  /* 0x00000004a4b57c20 */ /* 0x040fe20008410000 */
[----:B------:R-:W-:Y:S01]  /*109f0*/  FADD.FTZ R2, -R164, R167 ;  /* 0x000000a7a4027221 */ /* 0x000fe20000010100 */
[----:B------:R-:W-:Y:S03]  /*10a00*/  FMUL.FTZ R6, R0, UR4 ;  /* 0x0000000400067c20 */ /* 0x000fe60008410000 */
[----:B------:R-:W-:Y:S01]  /*10a10*/  FSEL R181, R181, RZ, P1 ;  /* 0x000000ffb5b57208 */ /* 0x000fe20000800000 */
[----:B------:R-:W-:Y:S01]  /*10a20*/  FMUL.FTZ R5, R2, UR4 ;  /* 0x0000000402057c20 */ /* 0x000fe20008410000 */
[----:B------:R-:W-:Y:S01]  /*10a30*/  FSETP.NEU.FTZ.AND P1, PT, R3, -INF , PT ;  /* 0xff8000000300780b */ /* 0x000fe20003f3d000 */
[----:B------:R-:W2:Y:S02]  /*10a40*/  MUFU.EX2 R0, R6 ;  /* 0x0000000600007308 */ /* 0x000ea40000000800 */
[--C-:B------:R-:W-:Y:S01]  /*10a50*/  FFMA.FTZ R192, R191, UR4, -R181.reuse ;  /* 0x00000004bfc07c23 */ /* 0x100fe200080108b5 */
[----:B------:R-:W-:Y:S01]  /*10a60*/  FSEL R180, R180, RZ, P1 ;  /* 0x000000ffb4b47208 */ /* 0x000fe20000800000 */
        /* <DEDUP_REMOVED lines=8> */
[----:B------:R-:W3:Y:S01]  /*10af0*/  MUFU.EX2 R2, R5 ;  /* 0x0000000500027308 */ /* 0x000ee20000000800 */
[--C-:B------:R-:W-:Y:S01]  /*10b00*/  FFMA.FTZ R209, R210, UR4, -R181.reuse ;  /* 0x00000004d2d17c23 */ /* 0x100fe200080108b5 */
[--C-:B------:R-:W-:Y:S01]  /*10b10*/  FFMA.FTZ R204, R183, UR4, -R180.reuse ;  /* 0x00000004b7cc7c23 */ /* 0x100fe200080108b4 */
[--C-:B------:R-:W-:Y:S01]  /*10b20*/  FFMA.FTZ R210, R173, UR4, -R180.reuse ;  /* 0x00000004add27c23 */ /* 0x100fe200080108b4 */
[--C-:B------:R-:W-:Y:S01]  /*10b30*/  FFMA.FTZ R200, R185, UR4, -R181.reuse ;  /* 0x00000004b9c87c23 */ /* 0x100fe200080108b5 */
[C---:B--2---:R-:W-:Y:S01]  /*10b40*/  FMUL.FTZ R6, R0.reuse, R162 ;  /* 0x000000a200067220 */ /* 0x044fe20000410000 */
[C---:B------:R-:W-:Y:S01]  /*10b50*/  FMUL.FTZ R7, R0.reuse, R163 ;  /* 0x000000a300077220 */ /* 0x040fe20000410000 */
[C---:B------:R-:W-:Y:S03]  /*10b60*/  FMUL.FTZ R10, R0.reuse, R158 ;  /* 0x0000009e000a7220 */ /* 0x040fe60000410000 */
[----:B------:R-:W-:Y:S01]  /*10b70*/  MUFU.EX2 R197, R197 ;  /* 0x000000c500c57308 */ /* 0x000fe20000000800 */
[C---:B------:R-:W-:Y:S01]  /*10b80*/  FMUL.FTZ R11, R0.reuse, R159 ;  /* 0x0000009f000b7220 */ /* 0x040fe20000410000 */
[C---:B------:R-:W-:Y:S01]  /*10b90*/  FMUL.FTZ R18, R0.reuse, R150 ;  /* 0x0000009600127220 */ /* 0x040fe20000410000 */
[C---:B------:R-:W-:Y:S01]  /*10ba0*/  FMUL.FTZ R19, R0.reuse, R151 ;  /* 0x0000009700137220 */ /* 0x040fe20000410000 */
[C---:B------:R-:W-:Y:S01]  /*10bb0*/  FMUL.FTZ R26, R0.reuse, R142 ;  /* 0x0000008e001a7220 */ /* 0x040fe20000410000 */
[C---:B------:R-:W-:Y:S01]  /*10bc0*/  FMUL.FTZ R27, R0.reuse, R143 ;  /* 0x0000008f001b7220 */ /* 0x040fe20000410000 */
[C---:B------:R-:W-:Y:S01]  /*10bd0*/  FMUL.FTZ R34, R0.reuse, R134 ;  /* 0x0000008600227220 */ /* 0x040fe20000410000 */
[----:B------:R-:W-:Y:S03]  /*10be0*/  FMUL.FTZ R35, R0, R135 ;  /* 0x0000008700237220 */ /* 0x000fe60000410000 */
[----:B------:R-:W2:Y:S01]  /*10bf0*/  MUFU.EX2 R196, R196 ;  /* 0x000000c400c47308 */ /* 0x000ea20000000800 */
[C---:B---3--:R-:W-:Y:S01]  /*10c00*/  FMUL.FTZ R4, R2.reuse, R160 ;  /* 0x000000a002047220 */ /* 0x048fe20000410000 */
[C---:B------:R-:W-:Y:S01]  /*10c10*/  FMUL.FTZ R5, R2.reuse, R161 ;  /* 0x000000a102057220 */ /* 0x040fe20000410000 */
[C---:B------:R-:W-:Y:S01]  /*10c20*/  FMUL.FTZ R8, R2.reuse, R156 ;  /* 0x0000009c02087220 */ /* 0x040fe20000410000 */
[C---:B------:R-:W-:Y:S01]  /*10c30*/  FMUL.FTZ R9, R2.reuse, R157 ;  /* 0x0000009d02097220 */ /* 0x040fe20000410000 */
[C---:B------:R-:W-:Y:S01]  /*10c40*/  FMUL.FTZ R16, R2.reuse, R148 ;  /* 0x0000009402107220 */ /* 0x040fe20000410000 */
[C---:B------:R-:W-:Y:S01]  /*10c50*/  FMUL.FTZ R17, R2.reuse, R149 ;  /* 0x0000009502117220 */ /* 0x040fe20000410000 */
[----:B------:R-:W3:Y:S03]  /*10c60*/  LDSM.16.MT88.4 R156, [R232+0x10000] ;  /* 0x01000000e89c783b */ /* 0x000ee60000004200 */
[----:B------:R-:W-:Y:S01]  /*10c70*/  MUFU.EX2 R193, R193 ;  /* 0x000000c100c17308 */ /* 0x000fe20000000800 */
[C---:B------:R-:W-:Y:S01]  /*10c80*/  FMUL.FTZ R24, R2.reuse, R140 ;  /* 0x0000008c02187220 */ /* 0x040fe20000410000 */
[C---:B------:R-:W-:Y:S01]  /*10c90*/  FMUL.FTZ R25, R2.reuse, R141 ;  /* 0x0000008d02197220 */ /* 0x040fe20000410000 */
[C---:B------:R-:W-:Y:S01]  /*10ca0*/  FMUL.FTZ R32, R2.reuse, R132 ;  /* 0x0000008402207220 */ /* 0x040fe20000410000 */
[C---:B------:R-:W-:Y:S01]  /*10cb0*/  FMUL.FTZ R33, R2.reuse, R133 ;  /* 0x0000008502217220 */ /* 0x040fe20000410000 */
[C---:B------:R-:W-:Y:S01]  /*10cc0*/  FMUL.FTZ R36, R2.reuse, R36 ;  /* 0x0000002402247220 */ /* 0x040fe20000410000 */
[----:B------:R-:W-:Y:S01]  /*10cd0*/  FMUL.FTZ R37, R2, R37 ;  /* 0x0000002502257220 */ /* 0x000fe20000410000 */
[----:B------:R-:W4:Y:S03]  /*10ce0*/  LDSM.16.MT88.4 R148, [R236+0x12000] ;  /* 0x01200000ec94783b */ /* 0x000f260000004200 */
[----:B------:R-:W5:Y:S01]  /*10cf0*/  MUFU.EX2 R190, R190 ;  /* 0x000000be00be7308 */ /* 0x000f620000000800 */
[----:B--2---:R-:W-:Y:S01]  /*10d00*/  F2FP.BF16.F32.PACK_AB R160, R196, R197 ;  /* 0x000000c5c4a0723e */ /* 0x004fe200000010ff */
[C---:B------:R-:W-:Y:S01]  /*10d10*/  FMUL.FTZ R38, R0.reuse, R38 ;  /* 0x0000002600267220 */ /* 0x040fe20000410000 */
[----:B------:R-:W-:Y:S01]  /*10d20*/  FMUL.FTZ R39, R0, R39 ;  /* 0x0000002700277220 */ /* 0x000fe20000410000 */
[C---:B------:R-:W-:Y:S01]  /*10d30*/  FMUL.FTZ R40, R2.reuse, R40 ;  /* 0x0000002802287220 */ /* 0x040fe20000410000 */
[----:B------:R-:W-:Y:S01]  /*10d40*/  FMUL.FTZ R41, R2, R41 ;  /* 0x0000002902297220 */ /* 0x000fe20000410000 */
[C---:B------:R-:W-:Y:S01]  /*10d50*/  FMUL.FTZ R42, R0.reuse, R42 ;  /* 0x0000002a002a7220 */ /* 0x040fe20000410000 */
[----:B------:R-:W2:Y:S03]  /*10d60*/  LDSM.16.MT88.4 R140, [R234+0x12000] ;  /* 0x01200000ea8c783b */ /* 0x000ea60000004200 */
[----:B------:R-:W-:Y:S01]  /*10d70*/  MUFU.EX2 R192, R192 ;  /* 0x000000c000c07308 */ /* 0x000fe20000000800 */
[----:B------:R-:W-:Y:S01]  /*10d80*/  FMUL.FTZ R43, R0, R43 ;  /* 0x0000002b002b7220 */ /* 0x000fe20000410000 */
[C---:B------:R-:W-:Y:S01]  /*10d90*/  FMUL.FTZ R44, R2.reuse, R44 ;  /* 0x0000002c022c7220 */ /* 0x040fe20000410000 */
[----:B------:R-:W-:Y:S01]  /*10da0*/  FMUL.FTZ R45, R2, R45 ;  /* 0x0000002d022d7220 */ /* 0x000fe20000410000 */
[C---:B------:R-:W-:Y:S01]  /*10db0*/  FMUL.FTZ R46, R0.reuse, R46 ;  /* 0x0000002e002e7220 */ /* 0x040fe20000410000 */
[----:B------:R-:W-:Y:S01]  /*10dc0*/  FMUL.FTZ R47, R0, R47 ;  /* 0x0000002f002f7220 */ /* 0x000fe20000410000 */
[----:B------:R-:W-:Y:S01]  /*10dd0*/  FMUL.FTZ R48, R2, R48 ;  /* 0x0000003002307220 */ /* 0x000fe20000410000 */
[----:B------:R-:W2:Y:S03]  /*10de0*/  LDSM.16.MT88.4 R132, [R233+0x12000] ;  /* 0x01200000e984783b */ /* 0x000ea60000004200 */
[----:B------:R-:W1:Y:S01]  /*10df0*/  MUFU.EX2 R191, R191 ;  /* 0x000000bf00bf7308 */ /* 0x000e620000000800 */
[----:B-----5:R-:W-:Y:S01]  /*10e00*/  F2FP.BF16.F32.PACK_AB R161, R190, R193 ;  /* 0x000000c1bea1723e */ /* 0x020fe200000010ff */
        /* <DEDUP_REMOVED lines=14> */
[----:B------:R-:W5:Y:S01]  /*10ef0*/  MUFU.EX2 R188, R188 ;  /* 0x000000bc00bc7308 */ /* 0x000f620000000800 */
[----:B-1----:R-:W-:Y:S01]  /*10f00*/  F2FP.BF16.F32.PACK_AB R162, R191, R192 ;  /* 0x000000c0bfa2723e */ /* 0x002fe200000010ff */
        /* <DEDUP_REMOVED lines=15> */
[----:B-----5:R-:W-:Y:S01]  /*11000*/  F2FP.BF16.F32.PACK_AB R163, R188, R189 ;  /* 0x000000bdbca3723e */ /* 0x020fe200000010ff */
[----:B------:R-:W-:Y:S01]  /*11010*/  LDSM.16.MT88.4 R172, [R236+0x14800] ;  /* 0x01480000ecac783b */ /* 0x000fe20000004200 */
[--C-:B------:R-:W-:Y:S01]  /*11020*/  FFMA.FTZ R212, R186, UR4, -R181.reuse ;  /* 0x00000004bad47c23 */ /* 0x100fe200080108b5 */
[--C-:B------:R-:W-:Y:S01]  /*11030*/  FFMA.FTZ R182, R182, UR4, -R181.reuse ;  /* 0x00000004b6b67c23 */ /* 0x100fe200080108b5 */
[--C-:B------:R-:W-:Y:S01]  /*11040*/  FFMA.FTZ R179, R179, UR4, -R180.reuse ;  /* 0x00000004b3b37c23 */ /* 0x100fe200080108b4 */
[--C-:B------:R-:W-:Y:S01]  /*11050*/  FFMA.FTZ R177, R177, UR4, -R180.reuse ;  /* 0x00000004b1b17c23 */ /* 0x100fe200080108b4 */
[--C-:B------:R-:W-:Y:S01]  /*11060*/  FFMA.FTZ R178, R178, UR4, -R181.reuse ;  /* 0x00000004b2b27c23 */ /* 0x100fe200080108b5 */
[C---:B------:R-:W-:Y:S01]  /*11070*/  HMMA.16816.F32.BF16 R4, R160.reuse, R12, R4 ;  /* 0x0000000ca004723c */ /* 0x040fe20000041804 */
[----:B------:R-:W-:Y:S01]  /*11080*/  MUFU.EX2 R167, R182 ;  /* 0x000000b600a77308 */ /* 0x000fe20000000800 */
[----:B------:R-:W-:Y:S03]  /*11090*/  PLOP3.LUT P1, PT, PT, PT, UP2, 0x80, 0x0 ;  /* 0x000000000000781c */ /* 0x000fe60003f2f028 */
[C---:B------:R-:W-:Y:S01]  /*110a0*/  FMUL.FTZ R77, R2.reuse, R77 ;  /* 0x0000004d024d7220 */ /* 0x040fe20000410000 */
[C---:B------:R-:W-:Y:S05]  /*110b0*/  HMMA.16816.F32.BF16 R8, R160.reuse, R14, R8 ;  /* 0x0000000ea008723c */ /* 0x040fea0000041808 */
[----:B------:R-:W-:Y:S01]  /*110c0*/  MUFU.EX2 R200, R200 ;  /* 0x000000c800c87308 */ /* 0x000fe20000000800 */
[C---:B------:R-:W-:Y:S01]  /*110d0*/  FMUL.FTZ R12, R2.reuse, R152 ;  /* 0x00000098020c7220 */ /* 0x040fe20000410000 */
[----:B------:R-:W-:Y:S01]  /*110e0*/  FMUL.FTZ R13, R2, R153 ;  /* 0x00000099020d7220 */ /* 0x000fe20000410000 */
[C---:B------:R-:W-:Y:S03]  /*110f0*/  FMUL.FTZ R14, R0.reuse, R154 ;  /* 0x0000009a000e7220 */ /* 0x040fe60000410000 */
[C---:B------:R-:W-:Y:S02]  /*11100*/  FMUL.FTZ R15, R0.reuse, R155 ;  /* 0x0000009b000f7220 */ /* 0x040fe40000410000 */
[----:B------:R-:W-:Y:S02]  /*11110*/  LDSM.16.MT88.4 R152, [R236+0x12800] ;  /* 0x01280000ec98783b */ /* 0x000fe40000004200 */
[----:B------:R-:W-:Y:S01]  /*11120*/  MUFU.EX2 R184, R179 ;  /* 0x000000b300b87308 */ /* 0x000fe20000000800 */
[C---:B------:R-:W-:Y:S01]  /*11130*/  FMUL.FTZ R78, R0.reuse, R78 ;  /* 0x0000004e004e7220 */ /* 0x040fe20000410000 */
[----:B------:R-:W-:Y:S01]  /*11140*/  FMUL.FTZ R79, R0, R79 ;  /* 0x0000004f004f7220 */ /* 0x000fe20000410000 */
[C---:B------:R-:W-:Y:S01]  /*11150*/  FMUL.FTZ R80, R2.reuse, R80 ;  /* 0x0000005002507220 */ /* 0x040fe20000410000 */
[C---:B------:R-:W-:Y:S03]  /*11160*/  HMMA.16816.F32.BF16 R12, R160.reuse, R20, R12 ;  /* 0x00000014a00c723c */ /* 0x040fe6000004180c */
[----:B------:R-:W-:Y:S03]  /*11170*/  FMUL.FTZ R81, R2, R81 ;  /* 0x0000005102517220 */ /* 0x000fe60000410000 */
[----:B------:R-:W-:Y:S01]  /*11180*/  MUFU.EX2 R187, R177 ;  /* 0x000000b100bb7308 */ /* 0x000fe20000000800 */
[----:B------:R-:W-:Y:S01]  /*11190*/  FMUL.FTZ R82, R0, R82 ;  /* 0x0000005200527220 */ /* 0x000fe20000410000 */
[C---:B------:R-:W-:Y:S03]  /*111a0*/  HMMA.16816.F32.BF16 R16, R160.reuse, R22, R16 ;  /* 0x00000016a010723c */ /* 0x040fe60000041810 */
[C---:B------:R-:W-:Y:S01]  /*111b0*/  FMUL.FTZ R20, R2.reuse, R144 ;  /* 0x0000009002147220 */ /* 0x040fe20000410000 */
[----:B------:R-:W-:Y:S03]  /*111c0*/  FMUL.FTZ R21, R2, R145 ;  /* 0x0000009102157220 */ /* 0x000fe60000410000 */
[C---:B------:R-:W-:Y:S01]  /*111d0*/  FMUL.FTZ R22, R0.reuse, R146 ;  /* 0x0000009200167220 */ /* 0x040fe20000410000 */
[C---:B------:R-:W-:Y:S01]  /*111e0*/  FMUL.FTZ R23, R0.reuse, R147 ;  /* 0x0000009300177220 */ /* 0x040fe20000410000 */
[----:B------:R1:W-:Y:S01]  /*111f0*/  MUFU.EX2 R185, R178 ;  /* 0x000000b200b97308 */ /* 0x0003e20000000800 */
[----:B------:R-:W-:Y:S01]  /*11200*/  LDSM.16.MT88.4 R144, [R233+0x10800] ;  /* 0x01080000e990783b */ /* 0x000fe20000004200 */
[----:B------:R-:W-:Y:S01]  /*11210*/  FMUL.FTZ R83, R0, R83 ;  /* 0x0000005300537220 */ /* 0x000fe20000410000 */
[C---:B------:R-:W-:Y:S01]  /*11220*/  FMUL.FTZ R84, R2.reuse, R84 ;  /* 0x0000005402547220 */ /* 0x040fe20000410000 */
[----:B------:R-:W-:Y:S01]  /*11230*/  FMUL.FTZ R85, R2, R85 ;  /* 0x0000005502557220 */ /* 0x000fe20000410000 */
[C---:B------:R-:W-:Y:S01]  /*11240*/  FMUL.FTZ R86, R0.reuse, R86 ;  /* 0x0000005600567220 */ /* 0x040fe20000410000 */
[C---:B------:R-:W-:Y:S04]  /*11250*/  HMMA.16816.F32.BF16 R20, R160.reuse, R28, R20 ;  /* 0x0000001ca014723c */ /* 0x040fe80000041814 */
[----:B------:R-:W-:Y:S01]  /*11260*/  MUFU.EX2 R204, R204 ;  /* 0x000000cc00cc7308 */ /* 0x000fe20000000800 */
[----:B------:R-:W-:Y:S01]  /*11270*/  FMUL.FTZ R87, R0, R87 ;  /* 0x0000005700577220 */ /* 0x000fe20000410000 */
[C---:B------:R-:W-:Y:S01]  /*11280*/  FMUL.FTZ R88, R2.reuse, R88 ;  /* 0x0000005802587220 */ /* 0x040fe20000410000 */
[C---:B------:R-:W-:Y:S01]  /*11290*/  FMUL.FTZ R89, R2.reuse, R89 ;  /* 0x0000005902597220 */ /* 0x040fe20000410000 */
[C---:B------:R-:W-:Y:S06]  /*112a0*/  HMMA.16816.F32.BF16 R24, R160.reuse, R30, R24 ;  /* 0x0000001ea018723c */ /* 0x040fec0000041818 */
[----:B------:R-:W-:Y:S01]  /*112b0*/  MUFU.EX2 R208, R208 ;  /* 0x000000d000d07308 */ /* 0x000fe20000000800 */
[C---:B------:R-:W-:Y:S01]  /*112c0*/  FMUL.FTZ R28, R2.reuse, R136 ;  /* 0x00000088021c7220 */ /* 0x040fe20000410000 */
[----:B------:R-:W-:Y:S03]  /*112d0*/  FMUL.FTZ R29, R2, R137 ;  /* 0x00000089021d7220 */ /* 0x000fe60000410000 */
[C---:B------:R-:W-:Y:S01]  /*112e0*/  FMUL.FTZ R30, R0.reuse, R138 ;  /* 0x0000008a001e7220 */ /* 0x040fe20000410000 */
[C---:B------:R-:W-:Y:S01]  /*112f0*/  FMUL.FTZ R31, R0.reuse, R139 ;  /* 0x0000008b001f7220 */ /* 0x040fe20000410000 */
[----:B-1----:R-:W-:Y:S01]  /*11300*/  LDSM.16.MT88.4 R176, [R234+0x15000] ;  /* 0x01500000eab0783b */ /* 0x002fe20000004200 */
[C---:B------:R-:W-:Y:S01]  /*11310*/  FMUL.FTZ R90, R0.reuse, R90 ;  /* 0x0000005a005a7220 */ /* 0x040fe20000410000 */
[----:B------:R-:W-:Y:S01]  /*11320*/  FMUL.FTZ R91, R0, R91 ;  /* 0x0000005b005b7220 */ /* 0x000fe20000410000 */
[C---:B------:R-:W-:Y:S01]  /*11330*/  FMUL.FTZ R92, R2.reuse, R92 ;  /* 0x0000005c025c7220 */ /* 0x040fe20000410000 */
[----:B------:R-:W-:Y:S02]  /*11340*/  FMUL.FTZ R93, R2, R93 ;  /* 0x0000005d025d7220 */ /* 0x000fe40000410000 */
[C---:B---3--:R-:W-:Y:S01]  /*11350*/  HMMA.16816.F32.BF16 R28, R160.reuse, R156, R28 ;  /* 0x0000009ca01c723c */ /* 0x048fe2000004181c */
[----:B------:R-:W-:Y:S01]  /*11360*/  MUFU.EX2 R209, R209 ;  /* 0x000000d100d17308 */ /* 0x000fe20000000800 */
[----:B------:R-:W1:Y:S01]  /*11370*/  LDSM.16.MT88.4 R136, [R232+0x12000] ;  /* 0x01200000e888783b */ /* 0x000e620000004200 */
[C---:B------:R-:W-:Y:S01]  /*11380*/  FMUL.FTZ R94, R0.reuse, R94 ;  /* 0x0000005e005e7220 */ /* 0x040fe20000410000 */
[----:B------:R-:W-:Y:S01]  /*11390*/  FMUL.FTZ R95, R0, R95 ;  /* 0x0000005f005f7220 */ /* 0x000fe20000410000 */
[C---:B------:R-:W-:Y:S01]  /*113a0*/  FMUL.FTZ R96, R2.reuse, R96 ;  /* 0x0000006002607220 */ /* 0x040fe20000410000 */
[C---:B------:R-:W-:Y:S05]  /*113b0*/  HMMA.16816.F32.BF16 R32, R160.reuse, R158, R32 ;  /* 0x0000009ea020723c */ /* 0x040fea0000041820 */
[----:B------:R-:W-:Y:S01]  /*113c0*/  MUFU.EX2 R210, R210 ;  /* 0x000000d200d27308 */ /* 0x000fe20000000800 */
[----:B------:R-:W-:Y:S01]  /*113d0*/  LDSM.16.MT88.4 R156, [R234+0x12800] ;  /* 0x01280000ea9c783b */ /* 0x000fe20000004200 */
[----:B------:R-:W-:Y:S01]  /*113e0*/  FMUL.FTZ R97, R2, R97 ;  /* 0x0000006102617220 */ /* 0x000fe20000410000 */
[C---:B----4-:R-:W-:Y:S03]  /*113f0*/  HMMA.16816.F32.BF16 R36, R160.reuse, R148, R36 ;  /* 0x00000094a024723c */ /* 0x050fe60000041824 */
[C---:B------:R-:W-:Y:S03]  /*11400*/  FMUL.FTZ R98, R0.reuse, R98 ;  /* 0x0000006200627220 */ /* 0x040fe60000410000 */
[C---:B------:R-:W-:Y:S01]  /*11410*/  HMMA.16816.F32.BF16 R40, R160.reuse, R150, R40 ;  /* 0x00000096a028723c */ /* 0x040fe20000041828 */
[----:B------:R-:W-:Y:S01]  /*11420*/  LDSM.16.MT88.4 R148, [R232+0x10800] ;  /* 0x01080000e894783b */ /* 0x000fe20000004200 */
[----:B------:R-:W-:Y:S03]  /*11430*/  MUFU.EX2 R212, R212 ;  /* 0x000000d400d47308 */ /* 0x000fe60000000800 */
[----:B------:R-:W-:Y:S01]  /*11440*/  FMUL.FTZ R99, R0, R99 ;  /* 0x0000006300637220 */ /* 0x000fe20000410000 */
[C---:B--2---:R-:W-:Y:S05]  /*11450*/  HMMA.16816.F32.BF16 R44, R160.reuse, R140, R44 ;  /* 0x0000008ca02c723c */ /* 0x044fea000004182c */
[C---:B------:R-:W-:Y:S01]  /*11460*/  FMUL.FTZ R100, R2.reuse, R100 ;  /* 0x0000006402647220 */ /* 0x040fe20000410000 */
[C---:B------:R-:W-:Y:S01]  /*11470*/  HMMA.16816.F32.BF16 R48, R160.reuse, R142, R48 ;  /* 0x0000008ea030723c */ /* 0x040fe20000041830 */
[----:B------:R-:W2:Y:S04]  /*11480*/  LDSM.16.MT88.4 R140, [R236+0x14000] ;  /* 0x01400000ec8c783b */ /* 0x000ea80000004200 */
[----:B------:R-:W-:Y:S01]  /*11490*/  FMUL.FTZ R101, R2, R101 ;  /* 0x0000006502657220 */ /* 0x000fe20000410000 */
[C---:B------:R-:W-:Y:S05]  /*114a0*/  HMMA.16816.F32.BF16 R52, R160.reuse, R132, R52 ;  /* 0x00000084a034723c */ /* 0x040fea0000041834 */
[C---:B------:R-:W-:Y:S01]  /*114b0*/  FMUL.FTZ R102, R0.reuse, R102 ;  /* 0x0000006600667220 */ /* 0x040fe20000410000 */
[C---:B------:R-:W-:Y:S01]  /*114c0*/  HMMA.16816.F32.BF16 R56, R160.reuse, R134, R56 ;  /* 0x00000086a038723c */ /* 0x040fe20000041838 */
[----:B------:R-:W3:Y:S04]  /*114d0*/  LDSM.16.MT88.4 R132, [R234+0x14000] ;  /* 0x01400000ea84783b */ /* 0x000ee80000004200 */
[----:B------:R-:W-:Y:S01]  /*114e0*/  FMUL.FTZ R103, R0, R103 ;  /* 0x0000006700677220 */ /* 0x000fe20000410000 */
[C---:B-1----:R-:W-:Y:S05]  /*114f0*/  HMMA.16816.F32.BF16 R60, R160.reuse, R136, R60 ;  /* 0x00000088a03c723c */ /* 0x042fea000004183c */
[C---:B------:R-:W-:Y:S01]  /*11500*/  FMUL.FTZ R104, R2.reuse, R104 ;  /* 0x0000006802687220 */ /* 0x040fe20000410000 */
[C---:B------:R-:W-:Y:S01]  /*11510*/  HMMA.16816.F32.BF16 R64, R160.reuse, R138, R64 ;  /* 0x0000008aa040723c */ /* 0x040fe20000041840 */
[----:B------:R-:W1:Y:S04]  /*11520*/  LDSM.16.MT88.4 R136, [R233+0x14000] ;  /* 0x01400000e988783b */ /* 0x000e680000004200 */
        /* <DEDUP_REMOVED lines=10> */
[C---:B--2---:R-:W-:Y:S03]  /*115d0*/  HMMA.16816.F32.BF16 R68, R160.reuse, R140, R68 ;  /* 0x0000008ca044723c */ /* 0x044fe60000041844 */
[----:B------:R-:W-:Y:S01]  /*115e0*/  FMUL.FTZ R115, R0, R115 ;  /* 0x0000007300737220 */ /* 0x000fe20000410000 */
[C---:B------:R-:W-:Y:S01]  /*115f0*/  FMUL.FTZ R116, R2.reuse, R116 ;  /* 0x0000007402747220 */ /* 0x040fe20000410000 */
[----:B------:R-:W-:Y:S01]  /*11600*/  FMUL.FTZ R117, R2, R117 ;  /* 0x0000007502757220 */ /* 0x000fe20000410000 */
[C---:B------:R-:W-:Y:S01]  /*11610*/  HMMA.16816.F32.BF16 R72, R160.reuse, R142, R72 ;  /* 0x0000008ea048723c */ /* 0x040fe20000041848 */
[----:B------:R-:W2:Y:S04]  /*11620*/  LDSM.16.MT88.4 R140, [R232+0x14000] ;  /* 0x01400000e88c783b */ /* 0x000ea80000004200 */
[C---:B------:R-:W-:Y:S01]  /*11630*/  FMUL.FTZ R118, R0.reuse, R118 ;  /* 0x0000007600767220 */ /* 0x040fe20000410000 */
[C---:B---3--:R-:W-:Y:S05]  /*11640*/  HMMA.16816.F32.BF16 R76, R160.reuse, R132, R76 ;  /* 0x00000084a04c723c */ /* 0x048fea000004184c */
[----:B------:R-:W-:Y:S01]  /*11650*/  FMUL.FTZ R119, R0, R119 ;  /* 0x0000007700777220 */ /* 0x000fe20000410000 */
[C---:B------:R-:W-:Y:S01]  /*11660*/  HMMA.16816.F32.BF16 R80, R160.reuse, R134, R80 ;  /* 0x00000086a050723c */ /* 0x040fe20000041850 */
[----:B------:R-:W3:Y:S04]  /*11670*/  LDSM.16.MT88.4 R132, [R236+0x16000] ;  /* 0x01600000ec84783b */ /* 0x000ee80000004200 */
[C---:B------:R-:W-:Y:S01]  /*11680*/  FMUL.FTZ R120, R2.reuse, R120 ;  /* 0x0000007802787220 */ /* 0x040fe20000410000 */
[C---:B-1----:R-:W-:Y:S05]  /*11690*/  HMMA.16816.F32.BF16 R84, R160.reuse, R136, R84 ;  /* 0x00000088a054723c */ /* 0x042fea0000041854 */
[----:B------:R-:W-:Y:S01]  /*116a0*/  FMUL.FTZ R121, R2, R121 ;  /* 0x0000007902797220 */ /* 0x000fe20000410000 */
[C---:B------:R-:W-:Y:S01]  /*116b0*/  HMMA.16816.F32.BF16 R88, R160.reuse, R138, R88 ;  /* 0x0000008aa058723c */ /* 0x040fe20000041858 */
[----:B------:R-:W1:Y:S04]  /*116c0*/  LDSM.16.MT88.4 R136, [R234+0x16000] ;  /* 0x01600000ea88783b */ /* 0x000e680000004200 */
[C---:B------:R-:W-:Y:S01]  /*116d0*/  FMUL.FTZ R122, R0.reuse, R122 ;  /* 0x0000007a007a7220 */ /* 0x040fe20000410000 */
[----:B------:R-:W-:Y:S01]  /*116e0*/  FMUL.FTZ R123, R0, R123 ;  /* 0x0000007b007b7220 */ /* 0x000fe20000410000 */
[--C-:B------:R-:W-:Y:S01]  /*116f0*/  FFMA.FTZ R205, R205, UR4, -R181.reuse ;  /* 0x00000004cdcd7c23 */ /* 0x100fe200080108b5 */
[--C-:B------:R-:W-:Y:S03]  /*11700*/  FFMA.FTZ R207, R207, UR4, -R180.reuse ;  /* 0x00000004cfcf7c23 */ /* 0x100fe600080108b4 */
[--C-:B------:R-:W-:Y:S01]  /*11710*/  FFMA.FTZ R211, R211, UR4, -R180.reuse ;  /* 0x00000004d3d37c23 */ /* 0x100fe200080108b4 */
[C---:B------:R-:W-:Y:S01]  /*11720*/  FMUL.FTZ R124, R2.reuse, R124 ;  /* 0x0000007c027c7220 */ /* 0x040fe20000410000 */
[----:B------:R-:W-:Y:S01]  /*11730*/  FMUL.FTZ R125, R2, R125 ;  /* 0x0000007d027d7220 */ /* 0x000fe20000410000 */
[C---:B------:R-:W-:Y:S01]  /*11740*/  FMUL.FTZ R126, R0.reuse, R126 ;  /* 0x0000007e007e7220 */ /* 0x040fe20000410000 */
[----:B------:R-:W-:Y:S01]  /*11750*/  FMUL.FTZ R127, R0, R127 ;  /* 0x0000007f007f7220 */ /* 0x000fe20000410000 */
[C---:B------:R-:W-:Y:S01]  /*11760*/  FMUL.FTZ R128, R2.reuse, R128 ;  /* 0x0000008002807220 */ /* 0x040fe20000410000 */
[C---:B--2---:R-:W-:Y:S01]  /*11770*/  HMMA.16816.F32.BF16 R92, R160.reuse, R140, R92 ;  /* 0x0000008ca05c723c */ /* 0x044fe2000004185c */
[----:B------:R-:W2:Y:S02]  /*11780*/  MUFU.EX2 R205, R205 ;  /* 0x000000cd00cd7308 */ /* 0x000ea40000000800 */
[----:B------:R-:W-:Y:S01]  /*11790*/  FMUL.FTZ R129, R2, R129 ;  /* 0x0000008102817220 */ /* 0x000fe20000410000 */
[C---:B------:R-:W-:Y:S01]  /*117a0*/  FMUL.FTZ R130, R0.reuse, R130 ;  /* 0x0000008200827220 */ /* 0x040fe20000410000 */
[----:B------:R-:W-:Y:S01]  /*117b0*/  FMUL.FTZ R131, R0, R131 ;  /* 0x0000008300837220 */ /* 0x000fe20000410000 */
[C---:B------:R-:W-:Y:S01]  /*117c0*/  HMMA.16816.F32.BF16 R96, R160.reuse, R142, R96 ;  /* 0x0000008ea060723c */ /* 0x040fe20000041860 */
[----:B------:R-:W4:Y:S04]  /*117d0*/  LDSM.16.MT88.4 R140, [R233+0x16000] ;  /* 0x01600000e98c783b */ /* 0x000f280000004200 */
[----:B------:R-:W5:Y:S01]  /*117e0*/  MUFU.EX2 R207, R207 ;  /* 0x000000cf00cf7308 */ /* 0x000f620000000800 */
[--C-:B------:R-:W-:Y:S01]  /*117f0*/  FFMA.FTZ R214, R214, UR4, -R181.reuse ;  /* 0x00000004d6d67c23 */ /* 0x100fe200080108b5 */
[C---:B---3--:R-:W-:Y:S04]  /*11800*/  HMMA.16816.F32.BF16 R100, R160.reuse, R132, R100 ;  /* 0x00000084a064723c */ /* 0x048fe80000041864 */
[--C-:B------:R-:W-:Y:S02]  /*11810*/  FFMA.FTZ R215, R215, UR4, -R180.reuse ;  /* 0x00000004d7d77c23 */ /* 0x100fe400080108b4 */
[C---:B------:R-:W-:Y:S01]  /*11820*/  HMMA.16816.F32.BF16 R104, R160.reuse, R134, R104 ;  /* 0x00000086a068723c */ /* 0x040fe20000041868 */
[----:B------:R-:W3:Y:S01]  /*11830*/  LDSM.16.MT88.4 R132, [R232+0x16000] ;  /* 0x01600000e884783b */ /* 0x000ee20000004200 */
[----:B------:R-:W-:Y:S03]  /*11840*/  MUFU.EX2 R214, R214 ;  /* 0x000000d600d67308 */ /* 0x000fe60000000800 */
[--C-:B------:R-:W-:Y:S01]  /*11850*/  FFMA.FTZ R213, R213, UR4, -R180.reuse ;  /* 0x00000004d5d57c23 */ /* 0x100fe200080108b4 */
[C---:B-1----:R-:W-:Y:S06]  /*11860*/  HMMA.16816.F32.BF16 R108, R160.reuse, R136, R108 ;  /* 0x00000088a06c723c */ /* 0x042fec000004186c */
[----:B------:R-:W1:Y:S01]  /*11870*/  MUFU.EX2 R211, R211 ;  /* 0x000000d300d37308 */ /* 0x000e620000000800 */
[--C-:B------:R-:W-:Y:S01]  /*11880*/  FFMA.FTZ R206, R206, UR4, -R181.reuse ;  /* 0x00000004cece7c23 */ /* 0x100fe200080108b5 */
[C---:B------:R-:W-:Y:S01]  /*11890*/  HMMA.16816.F32.BF16 R112, R160.reuse, R138, R112 ;  /* 0x0000008aa070723c */ /* 0x040fe20000041870 */
[----:B------:R-:W1:Y:S02]  /*118a0*/  LDSM.16.MT88.4 R136, [R236+0x10800] ;  /* 0x01080000ec88783b */ /* 0x000e640000004200 */
[--C-:B------:R-:W-:Y:S01]  /*118b0*/  FFMA.FTZ R202, R202, UR4, -R181.reuse ;  /* 0x00000004caca7c23 */ /* 0x100fe200080108b5 */
[--C-:B------:R-:W-:Y:S01]  /*118c0*/  FFMA.FTZ R203, R203, UR4, -R180.reuse ;  /* 0x00000004cbcb7c23 */ /* 0x100fe200080108b4 */
[--C-:B------:R-:W-:Y:S01]  /*118d0*/  FFMA.FTZ R201, R201, UR4, -R180.reuse ;  /* 0x00000004c9c97c23 */ /* 0x100fe200080108b4 */
[--C-:B------:R-:W-:Y:S02]  /*118e0*/  FFMA.FTZ R198, R198, UR4, -R181.reuse ;  /* 0x00000004c6c67c23 */ /* 0x100fe400080108b5 */
[----:B------:R-:W-:Y:S03]  /*118f0*/  MUFU.EX2 R215, R215 ;  /* 0x000000d700d77308 */ /* 0x000fe60000000800 */
[----:B------:R-:W-:Y:S01]  /*11900*/  FFMA.FTZ R181, R199, UR4, -R181 ;  /* 0x00000004c7b57c23 */ /* 0x000fe200080108b5 */
[--C-:B------:R-:W-:Y:S01]  /*11910*/  FFMA.FTZ R166, R166, UR4, -R180.reuse ;  /* 0x00000004a6a67c23 */ /* 0x100fe200080108b4 */
[----:B------:R-:W-:Y:S01]  /*11920*/  FFMA.FTZ R180, R165, UR4, -R180 ;  /* 0x00000004a5b47c23 */ /* 0x000fe200080108b4 */
[C---:B----4-:R-:W-:Y:S04]  /*11930*/  HMMA.16816.F32.BF16 R116, R160.reuse, R140, R116 ;  /* 0x0000008ca074723c */ /* 0x050fe80000041874 */
[----:B------:R-:W-:Y:S02]  /*11940*/  MUFU.EX2 R199, R181 ;  /* 0x000000b500c77308 */ /* 0x000fe40000000800 */
[C---:B------:R-:W-:Y:S01]  /*11950*/  HMMA.16816.F32.BF16 R120, R160.reuse, R142, R120 ;  /* 0x0000008ea078723c */ /* 0x040fe20000041878 */
[----:B------:R-:W4:Y:S07]  /*11960*/  LDSM.16.MT88.4 R140, [R234+0x10800] ;  /* 0x01080000ea8c783b */ /* 0x000f2e0000004200 */
[----:B------:R1:W-:Y:S01]  /*11970*/  MUFU.EX2 R165, R180 ;  /* 0x000000b400a57308 */ /* 0x0003e20000000800 */
[C---:B---3--:R-:W-:Y:S09]  /*11980*/  HMMA.16816.F32.BF16 R124, R160.reuse, R132, R124 ;  /* 0x00000084a07c723c */ /* 0x048ff2000004187c */
[----:B------:R-:W3:Y:S01]  /*11990*/  MUFU.EX2 R213, R213 ;  /* 0x000000d500d57308 */ /* 0x000ee20000000800 */
[----:B------:R-:W-:Y:S01]  /*119a0*/  HMMA.16816.F32.BF16 R128, R160, R134, R128 ;  /* 0x00000086a080723c */ /* 0x000fe20000041880 */
[----:B------:R-:W3:Y:S02]  /*119b0*/  LDSM.16.MT88.4 R160, [R232+0x12800] ;  /* 0x01280000e8a0783b */ /* 0x000ee40000004200 */
[----:B--2---:R-:W-:Y:S02]  /*119c0*/  F2FP.BF16.F32.PACK_AB R132, R205, R200 ;  /* 0x000000c8cd84723e */ /* 0x004fe400000010ff */
[----:B-----5:R-:W-:Y:S04]  /*119d0*/  F2FP.BF16.F32.PACK_AB R133, R207, R204 ;  /* 0x000000cccf85723e */ /* 0x020fe800000010ff */
[----:B------:R-:W-:Y:S01]  /*119e0*/  MUFU.EX2 R206, R206 ;  /* 0x000000ce00ce7308 */ /* 0x000fe20000000800 */
[----:B-1----:R-:W-:Y:S01]  /*119f0*/  LDSM.16.MT88.4 R180, [R234+0x13800] ;  /* 0x01380000eab4783b */ /* 0x002fe20000004200 */
[----:B------:R-:W-:Y:S02]  /*11a00*/  F2FP.BF16.F32.PACK_AB R134, R209, R208 ;  /* 0x000000d0d186723e */ /* 0x000fe400000010ff */
[----:B------:R-:W-:Y:S06]  /*11a10*/  F2FP.BF16.F32.PACK_AB R135, R210, R211 ;  /* 0x000000d3d287723e */ /* 0x000fec00000010ff */
[----:B------:R-:W1:Y:S01]  /*11a20*/  MUFU.EX2 R202, R202 ;  /* 0x000000ca00ca7308 */ /* 0x000e620000000800 */
[C---:B------:R-:W-:Y:S09]  /*11a30*/  HMMA.16816.F32.BF16 R4, R132.reuse, R136, R4 ;  /* 0x000000888404723c */ /* 0x040ff20000041804 */
[----:B------:R-:W-:Y:S01]  /*11a40*/  MUFU.EX2 R203, R203 ;  /* 0x000000cb00cb7308 */ /* 0x000fe20000000800 */
[C---:B------:R-:W-:Y:S01]  /*11a50*/  HMMA.16816.F32.BF16 R8, R132.reuse, R138, R8 ;  /* 0x0000008a8408723c */ /* 0x040fe20000041808 */
[----:B------:R-:W2:Y:S05]  /*11a60*/  LDSM.16.MT88.4 R136, [R234+0x14800] ;  /* 0x01480000ea88783b */ /* 0x000eaa0000004200 */
[C---:B----4-:R-:W-:Y:S03]  /*11a70*/  HMMA.16816.F32.BF16 R12, R132.reuse, R140, R12 ;  /* 0x0000008c840c723c */ /* 0x050fe6000004180c */
[----:B------:R-:W4:Y:S03]  /*11a80*/  MUFU.EX2 R201, R201 ;  /* 0x000000c900c97308 */ /* 0x000f260000000800 */
[C---:B------:R-:W-:Y:S01]  /*11a90*/  HMMA.16816.F32.BF16 R16, R132.reuse, R142, R16 ;  /* 0x0000008e8410723c */ /* 0x040fe20000041810 */
[----:B------:R-:W5:Y:S06]  /*11aa0*/  LDSM.16.MT88.4 R140, [R233+0x14800] ;  /* 0x01480000e98c783b */ /* 0x000f6c0000004200 */
[----:B------:R-:W4:Y:S01]  /*11ab0*/  MUFU.EX2 R198, R198 ;  /* 0x000000c600c67308 */ /* 0x000f220000000800 */
[C---:B------:R-:W-:Y:S09]  /*11ac0*/  HMMA.16816.F32.BF16 R20, R132.reuse, R144, R20 ;  /* 0x000000908414723c */ /* 0x040ff20000041814 */
[----:B------:R-:W4:Y:S01]  /*11ad0*/  MUFU.EX2 R166, R166 ;  /* 0x000000a600a67308 */ /* 0x000f220000000800 */
[C---:B------:R-:W-:Y:S01]  /*11ae0*/  HMMA.16816.F32.BF16 R24, R132.reuse, R146, R24 ;  /* 0x000000928418723c */ /* 0x040fe20000041818 */
[----:B------:R-:W1:Y:S05]  /*11af0*/  LDSM.16.MT88.4 R144, [R232+0x14800] ;  /* 0x01480000e890783b */ /* 0x000e6a0000004200 */
[C---:B------:R-:W-:Y:S06]  /*11b00*/  HMMA.16816.F32.BF16 R28, R132.reuse, R148, R28 ;  /* 0x00000094841c723c */ /* 0x040fec000004181c */
[C---:B------:R-:W-:Y:S01]  /*11b10*/  HMMA.16816.F32.BF16 R32, R132.reuse, R150, R32 ;  /* 0x000000968420723c */ /* 0x040fe20000041820 */
[----:B------:R-:W4:Y:S05]  /*11b20*/  LDSM.16.MT88.4 R148, [R236+0x16800] ;  /* 0x01680000ec94783b */ /* 0x000f2a0000004200 */
[C---:B------:R-:W-:Y:S06]  /*11b30*/  HMMA.16816.F32.BF16 R36, R132.reuse, R152, R36 ;  /* 0x000000988424723c */ /* 0x040fec0000041824 */
[C---:B------:R-:W-:Y:S01]  /*11b40*/  HMMA.16816.F32.BF16 R40, R132.reuse, R154, R40 ;  /* 0x0000009a8428723c */ /* 0x040fe20000041828 */
[----:B------:R-:W4:Y:S05]  /*11b50*/  LDSM.16.MT88.4 R152, [R234+0x16800] ;  /* 0x01680000ea98783b */ /* 0x000f2a0000004200 */
[C---:B------:R-:W-:Y:S06]  /*11b60*/  HMMA.16816.F32.BF16 R44, R132.reuse, R156, R44 ;  /* 0x0000009c842c723c */ /* 0x040fec000004182c */
[C---:B------:R-:W-:Y:S01]  /*11b70*/  HMMA.16816.F32.BF16 R48, R132.reuse, R158, R48 ;  /* 0x0000009e8430723c */ /* 0x040fe20000041830 */
[----:B------:R-:W-:Y:S05]  /*11b80*/  LDSM.16.MT88.4 R156, [R232+0x11000] ;  /* 0x01100000e89c783b */ /* 0x000fea0000004200 */
[C---:B------:R-:W-:Y:S06]  /*11b90*/  HMMA.16816.F32.BF16 R52, R132.reuse, R168, R52 ;  /* 0x000000a88434723c */ /* 0x040fec0000041834 */
[C---:B------:R-:W-:Y:S01]  /*11ba0*/  HMMA.16816.F32.BF16 R56, R132.reuse, R170, R56 ;  /* 0x000000aa8438723c */ /* 0x040fe20000041838 */
[----:B------:R-:W-:Y:S05]  /*11bb0*/  LDSM.16.MT88.4 R168, [R234+0x13000] ;  /* 0x01300000eaa8783b */ /* 0x000fea0000004200 */
[C---:B---3--:R-:W-:Y:S06]  /*11bc0*/  HMMA.16816.F32.BF16 R60, R132.reuse, R160, R60 ;  /* 0x000000a0843c723c */ /* 0x048fec000004183c */
[C---:B------:R-:W-:Y:S01]  /*11bd0*/  HMMA.16816.F32.BF16 R64, R132.reuse, R162, R64 ;  /* 0x000000a28440723c */ /* 0x040fe20000041840 */
[----:B------:R-:W-:Y:S05]  /*11be0*/  LDSM.16.MT88.4 R160, [R236+0x13000] ;  /* 0x01300000eca0783b */ /* 0x000fea0000004200 */
[C---:B------:R-:W-:Y:S06]  /*11bf0*/  HMMA.16816.F32.BF16 R68, R132.reuse, R172, R68 ;  /* 0x000000ac8444723c */ /* 0x040fec0000041844 */
[C---:B------:R-:W-:Y:S01]  /*11c00*/  HMMA.16816.F32.BF16 R72, R132.reuse, R174, R72 ;  /* 0x000000ae8448723c */ /* 0x040fe20000041848 */
[----:B------:R-:W-:Y:S05]  /*11c10*/  LDSM.16.MT88.4 R172, [R232+0x13000] ;  /* 0x01300000e8ac783b */ /* 0x000fea0000004200 */
[C---:B--2---:R-:W-:Y:S06]  /*11c20*/  HMMA.16816.F32.BF16 R76, R132.reuse, R136, R76 ;  /* 0x00000088844c723c */ /* 0x044fec000004184c */
[C---:B------:R-:W-:Y:S01]  /*11c30*/  HMMA.16816.F32.BF16 R80, R132.reuse, R138, R80 ;  /* 0x0000008a8450723c */ /* 0x040fe20000041850 */
[----:B------:R-:W2:Y:S05]  /*11c40*/  LDSM.16.MT88.4 R136, [R233+0x16800] ;  /* 0x01680000e988783b */ /* 0x000eaa0000004200 */
[C---:B-----5:R-:W-:Y:S06]  /*11c50*/  HMMA.16816.F32.BF16 R84, R132.reuse, R140, R84 ;  /* 0x0000008c8454723c */ /* 0x060fec0000041854 */
[C---:B------:R-:W-:Y:S01]  /*11c60*/  HMMA.16816.F32.BF16 R88, R132.reuse, R142, R88 ;  /* 0x0000008e8458723c */ /* 0x040fe20000041858 */
[----:B------:R-:W3:Y:S05]  /*11c70*/  LDSM.16.MT88.4 R140, [R232+0x16800] ;  /* 0x01680000e88c783b */ /* 0x000eea0000004200 */
[C---:B-1----:R-:W-:Y:S06]  /*11c80*/  HMMA.16816.F32.BF16 R92, R132.reuse, R144, R92 ;  /* 0x00000090845c723c */ /* 0x042fec000004185c */
[C---:B------:R-:W-:Y:S01]  /*11c90*/  HMMA.16816.F32.BF16 R96, R132.reuse, R146, R96 ;  /* 0x000000928460723c */ /* 0x040fe20000041860 */
[----:B------:R-:W1:Y:S05]  /*11ca0*/  LDSM.16.MT88.4 R144, [R236+0x11000] ;  /* 0x01100000ec90783b */ /* 0x000e6a0000004200 */
[C---:B----4-:R-:W-:Y:S06]  /*11cb0*/  HMMA.16816.F32.BF16 R100, R132.reuse, R148, R100 ;  /* 0x000000948464723c */ /* 0x050fec0000041864 */
[C---:B------:R-:W-:Y:S01]  /*11cc0*/  HMMA.16816.F32.BF16 R104, R132.reuse, R150, R104 ;  /* 0x000000968468723c */ /* 0x040fe20000041868 */
[----:B------:R-:W4:Y:S05]  /*11cd0*/  LDSM.16.MT88.4 R148, [R234+0x11000] ;  /* 0x01100000ea94783b */ /* 0x000f2a0000004200 */
[C---:B------:R-:W-:Y:S06]  /*11ce0*/  HMMA.16816.F32.BF16 R108, R132.reuse, R152, R108 ;  /* 0x00000098846c723c */ /* 0x040fec000004186c */
[C---:B------:R-:W-:Y:S01]  /*11cf0*/  HMMA.16816.F32.BF16 R112, R132.reuse, R154, R112 ;  /* 0x0000009a8470723c */ /* 0x040fe20000041870 */
[----:B------:R-:W5:Y:S05]  /*11d00*/  LDSM.16.MT88.4 R152, [R233+0x11000] ;  /* 0x01100000e998783b */ /* 0x000f6a0000004200 */
[C---:B--2---:R-:W-:Y:S06]  /*11d10*/  HMMA.16816.F32.BF16 R116, R132.reuse, R136, R116 ;  /* 0x000000888474723c */ /* 0x044fec0000041874 */
[C---:B------:R-:W-:Y:S01]  /*11d20*/  HMMA.16816.F32.BF16 R120, R132.reuse, R138, R120 ;  /* 0x0000008a8478723c */ /* 0x040fe20000041878 */
[----:B------:R-:W2:Y:S05]  /*11d30*/  LDSM.16.MT88.4 R136, [R233+0x13000] ;  /* 0x01300000e988783b */ /* 0x000eaa0000004200 */
[C---:B---3--:R-:W-:Y:S06]  /*11d40*/  HMMA.16816.F32.BF16 R124, R132.reuse, R140, R124 ;  /* 0x0000008c847c723c */ /* 0x048fec000004187c */
[----:B------:R-:W-:Y:S01]  /*11d50*/  HMMA.16816.F32.BF16 R128, R132, R142, R128 ;  /* 0x0000008e8480723c */ /* 0x000fe20000041880 */
[----:B------:R-:W3:Y:S06]  /*11d60*/  LDSM.16.MT88.4 R140, [R236+0x15000] ;  /* 0x01500000ec8c783b */ /* 0x000eec0000004200 */
[----:B------:R-:W-:Y:S04]  /*11d70*/  F2FP.BF16.F32.PACK_AB R133, R187, R184 ;  /* 0x000000b8bb85723e */ /* 0x000fe800000010ff */
[----:B------:R-:W-:Y:S02]  /*11d80*/  F2FP.BF16.F32.PACK_AB R134, R214, R185 ;  /* 0x000000b9d686723e */ /* 0x000fe400000010ff */
[----:B------:R-:W-:Y:S02]  /*11d90*/  F2FP.BF16.F32.PACK_AB R132, R167, R212 ;  /* 0x000000d4a784723e */ /* 0x000fe400000010ff */
[----:B------:R-:W-:Y:S07]  /*11da0*/  F2FP.BF16.F32.PACK_AB R135, R213, R215 ;  /* 0x000000d7d587723e */ /* 0x000fee00000010ff */
[C---:B-1----:R-:W-:Y:S06]  /*11db0*/  HMMA.16816.F32.BF16 R4, R132.reuse, R144, R4 ;  /* 0x000000908404723c */ /* 0x042fec0000041804 */
[C---:B------:R-:W-:Y:S01]  /*11dc0*/  HMMA.16816.F32.BF16 R8, R132.reuse, R146, R8 ;  /* 0x000000928408723c */ /* 0x040fe20000041808 */
[----:B------:R-:W1:Y:S05]  /*11dd0*/  LDSM.16.MT88.4 R144, [R233+0x15000] ;  /* 0x01500000e990783b */ /* 0x000e6a0000004200 */
[C---:B----4-:R-:W-:Y:S06]  /*11de0*/  HMMA.16816.F32.BF16 R12, R132.reuse, R148, R12 ;  /* 0x00000094840c723c */ /* 0x050fec000004180c */
[C---:B------:R-:W-:Y:S01]  /*11df0*/  HMMA.16816.F32.BF16 R16, R132.reuse, R150, R16 ;  /* 0x000000968410723c */ /* 0x040fe20000041810 */
[----:B------:R-:W4:Y:S05]  /*11e00*/  LDSM.16.MT88.4 R148, [R232+0x15000] ;  /* 0x01500000e894783b */ /* 0x000f2a0000004200 */
[C---:B-----5:R-:W-:Y:S06]  /*11e10*/  HMMA.16816.F32.BF16 R20, R132.reuse, R152, R20 ;  /* 0x000000988414723c */ /* 0x060fec0000041814 */
[C---:B------:R-:W-:Y:S01]  /*11e20*/  HMMA.16816.F32.BF16 R24, R132.reuse, R154, R24 ;  /* 0x0000009a8418723c */ /* 0x040fe20000041818 */
[----:B------:R-:W-:Y:S05]  /*11e30*/  LDSM.16.MT88.4 R152, [R233+0x17000] ;  /* 0x01700000e998783b */ /* 0x000fea0000004200 */
[C---:B------:R-:W-:Y:S06]  /*11e40*/  HMMA.16816.F32.BF16 R28, R132.reuse, R156, R28 ;  /* 0x0000009c841c723c */ /* 0x040fec000004181c */
[C---:B------:R-:W-:Y:S01]  /*11e50*/  HMMA.16816.F32.BF16 R32, R132.reuse, R158, R32 ;  /* 0x0000009e8420723c */ /* 0x040fe20000041820 */
[----:B------:R-:W-:Y:S05]  /*11e60*/  LDSM.16.MT88.4 R156, [R236+0x11800] ;  /* 0x01180000ec9c783b */ /* 0x000fea0000004200 */
[C---:B------:R-:W-:Y:S06]  /*11e70*/  HMMA.16816.F32.BF16 R36, R132.reuse, R160, R36 ;  /* 0x000000a08424723c */ /* 0x040fec0000041824 */
[C---:B------:R-:W-:Y:S06]  /*11e80*/  HMMA.16816.F32.BF16 R40, R132.reuse, R162, R40 ;  /* 0x000000a28428723c */ /* 0x040fec0000041828 */
[C---:B------:R-:W-:Y:S06]  /*11e90*/  HMMA.16816.F32.BF16 R44, R132.reuse, R168, R44 ;  /* 0x000000a8842c723c */ /* 0x040fec000004182c */
[C---:B------:R-:W-:Y:S05]  /*11ea0*/  HMMA.16816.F32.BF16 R48, R132.reuse, R170, R48 ;  /* 0x000000aa8430723c */ /* 0x040fea0000041830 */
[----:B------:R-:W-:Y:S01]  /*11eb0*/  F2FP.BF16.F32.PACK_AB R168, R202, R206 ;  /* 0x000000cecaa8723e */ /* 0x000fe200000010ff */
[C---:B--2---:R-:W-:Y:S05]  /*11ec0*/  HMMA.16816.F32.BF16 R52, R132.reuse, R136, R52 ;  /* 0x000000888434723c */ /* 0x044fea0000041834 */
[----:B------:R-:W-:Y:S01]  /*11ed0*/  F2FP.BF16.F32.PACK_AB R169, R201, R203 ;  /* 0x000000cbc9a9723e */ /* 0x000fe200000010ff */
[C---:B------:R-:W-:Y:S01]  /*11ee0*/  HMMA.16816.F32.BF16 R56, R132.reuse, R138, R56 ;  /* 0x0000008a8438723c */ /* 0x040fe20000041838 */
[----:B------:R-:W2:Y:S04]  /*11ef0*/  LDSM.16.MT88.4 R136, [R236+0x17000] ;  /* 0x01700000ec88783b */ /* 0x000ea80000004200 */
[----:B------:R-:W-:Y:S01]  /*11f00*/  F2FP.BF16.F32.PACK_AB R170, R199, R198 ;  /* 0x000000c6c7aa723e */ /* 0x000fe200000010ff */
[C---:B------:R-:W-:Y:S05]  /*11f10*/  HMMA.16816.F32.BF16 R60, R132.reuse, R172, R60 ;  /* 0x000000ac843c723c */ /* 0x040fea000004183c */
[----:B------:R-:W-:Y:S01]  /*11f20*/  F2FP.BF16.F32.PACK_AB R171, R165, R166 ;  /* 0x000000a6a5ab723e */ /* 0x000fe200000010ff */
        /* <DEDUP_REMOVED lines=15> */
[C---:B------:R-:W-:Y:S06]  /*12020*/  HMMA.16816.F32.BF16 R104, R132.reuse, R138, R104 ;  /* 0x0000008a8468723c */ /* 0x040fec0000041868 */
[C---:B---3--:R-:W-:Y:S06]  /*12030*/  HMMA.16816.F32.BF16 R108, R132.reuse, R140, R108 ;  /* 0x0000008c846c723c */ /* 0x048fec000004186c */
[C---:B------:R-:W-:Y:S01]  /*12040*/  HMMA.16816.F32.BF16 R112, R132.reuse, R142, R112 ;  /* 0x0000008e8470723c */ /* 0x040fe20000041870 */
[----:B------:R-:W2:Y:S05]  /*12050*/  LDSM.16.MT88.4 R140, [R233+0x11800] ;  /* 0x01180000e98c783b */ /* 0x000eaa0000004200 */
[C---:B------:R-:W-:Y:S06]  /*12060*/  HMMA.16816.F32.BF16 R116, R132.reuse, R152, R116 ;  /* 0x000000988474723c */ /* 0x040fec0000041874 */
[C---:B------:R-:W-:Y:S06]  /*12070*/  HMMA.16816.F32.BF16 R120, R132.reuse, R154, R120 ;  /* 0x0000009a8478723c */ /* 0x040fec0000041878 */
[C---:B-1----:R-:W-:Y:S06]  /*12080*/  HMMA.16816.F32.BF16 R124, R132.reuse, R144, R124 ;  /* 0x00000090847c723c */ /* 0x042fec000004187c */
[----:B------:R-:W-:Y:S06]  /*12090*/  HMMA.16816.F32.BF16 R128, R132, R146, R128 ;  /* 0x000000928480723c */ /* 0x000fec0000041880 */
[C---:B------:R-:W-:Y:S01]  /*120a0*/  HMMA.16816.F32.BF16 R160, R168.reuse, R156, R4 ;  /* 0x0000009ca8a0723c */ /* 0x040fe20000041804 */
[----:B------:R-:W-:Y:S04]  /*120b0*/  LDSM.16.MT88.4 R4, [R232+0x13800] ;  /* 0x01380000e804783b */ /* 0x000fe80000004200 */
[----:B------:R-:W-:Y:S01]  /*120c0*/  MOV R133, R185 ;  /* 0x000000b900857202 */ /* 0x000fe20000000f00 */
[C---:B------:R-:W-:Y:S03]  /*120d0*/  HMMA.16816.F32.BF16 R156, R168.reuse, R158, R8 ;  /* 0x0000009ea89c723c */ /* 0x040fe60000041808 */
[----:B------:R-:W-:Y:S02]  /*120e0*/  LDSM.16.MT88.4 R8, [R236+0x15800] ;  /* 0x01580000ec08783b */ /* 0x000fe40000004200 */
[----:B------:R-:W-:Y:S01]  /*120f0*/  MOV R134, R187 ;  /* 0x000000bb00867202 */ /* 0x000fe20000000f00 */
[C---:B----4-:R-:W-:Y:S05]  /*12100*/  HMMA.16816.F32.BF16 R152, R168.reuse, R148, R12 ;  /* 0x00000094a898723c */ /* 0x050fea000004180c */
[----:B------:R-:W-:Y:S01]  /*12110*/  LDSM.16.MT88.4 R12, [R234+0x15800] ;  /* 0x01580000ea0c783b */ /* 0x000fe20000004200 */
[C---:B------:R-:W-:Y:S05]  /*12120*/  HMMA.16816.F32.BF16 R148, R168.reuse, R150, R16 ;  /* 0x00000096a894723c */ /* 0x040fea0000041810 */
[----:B------:R-:W-:Y:S01]  /*12130*/  MOV R135, R184 ;  /* 0x000000b800877202 */ /* 0x000fe20000000f00 */
[C---:B--2---:R-:W-:Y:S01]  /*12140*/  HMMA.16816.F32.BF16 R144, R168.reuse, R140, R20 ;  /* 0x0000008ca890723c */ /* 0x044fe20000041814 */
[----:B------:R-:W1:Y:S05]  /*12150*/  LDSM.16.MT88.4 R184, [R233+0x13800] ;  /* 0x01380000e9b8783b */ /* 0x000e6a0000004200 */
[C---:B------:R-:W-:Y:S03]  /*12160*/  HMMA.16816.F32.BF16 R140, R168.reuse, R142, R24 ;  /* 0x0000008ea88c723c */ /* 0x040fe60000041818 */
[----:B------:R-:W2:Y:S03]  /*12170*/  LDSM.16.MT88.4 R16, [R233+0x15800] ;  /* 0x01580000e910783b */ /* 0x000ea60000004200 */
[C---:B------:R-:W-:Y:S05]  /*12180*/  HMMA.16816.F32.BF16 R136, R168.reuse, R172, R28 ;  /* 0x000000aca888723c */ /* 0x040fea000004181c */
[----:B------:R-:W3:Y:S02]  /*12190*/  LDL.LU R172, [R1+0x4] ;  /* 0x0000040001ac7983 */ /* 0x000ee40000300800 */
[----:B------:R-:W-:Y:S02]  /*121a0*/  MOV R30, R134 ;  /* 0x00000086001e7202 */ /* 0x000fe40000000f00 */
[----:B------:R-:W4:Y:S02]  /*121b0*/  LDL.LU R28, [R1] ;  /* 0x00000000011c7983 */ /* 0x000f240000300800 */
[----:B------:R-:W-:Y:S02]  /*121c0*/  MOV R31, R133 ;  /* 0x00000085001f7202 */ /* 0x000fe40000000f00 */
[----:B------:R-:W-:Y:S01]  /*121d0*/  MOV R29, R135 ;  /* 0x00000087001d7202 */ /* 0x000fe20000000f00 */
[----:B------:R-:W5:Y:S01]  /*121e0*/  LDSM.16.MT88.4 R20, [R232+0x15800] ;  /* 0x01580000e814783b */ /* 0x000f620000004200 */
[C---:B------:R-:W-:Y:S06]  /*121f0*/  HMMA.16816.F32.BF16 R132, R168.reuse, R174, R32 ;  /* 0x000000aea884723c */ /* 0x040fec0000041820 */
[C---:B------:R-:W-:Y:S01]  /*12200*/  HMMA.16816.F32.BF16 R36, R168.reuse, R176, R36 ;  /* 0x000000b0a824723c */ /* 0x040fe20000041824 */
[----:B------:R-:W5:Y:S05]  /*12210*/  LDSM.16.MT88.4 R24, [R236+0x17800] ;  /* 0x01780000ec18783b */ /* 0x000f6a0000004200 */
[C---:B------:R-:W-:Y:S06]  /*12220*/  HMMA.16816.F32.BF16 R40, R168.reuse, R178, R40 ;  /* 0x000000b2a828723c */ /* 0x040fec0000041828 */
[C---:B------:R-:W-:Y:S06]  /*12230*/  HMMA.16816.F32.BF16 R44, R168.reuse, R180, R44 ;  /* 0x000000b4a82c723c */ /* 0x040fec000004182c */
[C---:B------:R-:W-:Y:S06]  /*12240*/  HMMA.16816.F32.BF16 R48, R168.reuse, R182, R48 ;  /* 0x000000b6a830723c */ /* 0x040fec0000041830 */
[C---:B-1----:R-:W-:Y:S06]  /*12250*/  HMMA.16816.F32.BF16 R52, R168.reuse, R184, R52 ;  /* 0x000000b8a834723c */ /* 0x042fec0000041834 */
[C---:B------:R-:W-:Y:S06]  /*12260*/  HMMA.16816.F32.BF16 R56, R168.reuse, R186, R56 ;  /* 0x000000baa838723c */ /* 0x040fec0000041838 */
[C---:B------:R-:W-:Y:S06]  /*12270*/  HMMA.16816.F32.BF16 R60, R168.reuse, R4, R60 ;  /* 0x00000004a83c723c */ /* 0x040fec000004183c */
[C---:B------:R-:W-:Y:S01]  /*12280*/  HMMA.16816.F32.BF16 R64, R168.reuse, R6, R64 ;  /* 0x00000006a840723c */ /* 0x040fe20000041840 */
[----:B------:R-:W1:Y:S05]  /*12290*/  LDSM.16.MT88.4 R4, [R234+0x17800] ;  /* 0x01780000ea04783b */ /* 0x000e6a0000004200 */
[C---:B------:R-:W-:Y:S06]  /*122a0*/  HMMA.16816.F32.BF16 R68, R168.reuse, R8, R68 ;  /* 0x00000008a844723c */ /* 0x040fec0000041844 */
[C---:B------:R-:W-:Y:S01]  /*122b0*/  HMMA.16816.F32.BF16 R72, R168.reuse, R10, R72 ;  /* 0x0000000aa848723c */ /* 0x040fe20000041848 */
[----:B------:R-:W1:Y:S05]  /*122c0*/  LDSM.16.MT88.4 R8, [R233+0x17800] ;  /* 0x01780000e908783b */ /* 0x000e6a0000004200 */
[C---:B------:R-:W-:Y:S06]  /*122d0*/  HMMA.16816.F32.BF16 R76, R168.reuse, R12, R76 ;  /* 0x0000000ca84c723c */ /* 0x040fec000004184c */
[C---:B------:R-:W-:Y:S01]  /*122e0*/  HMMA.16816.F32.BF16 R80, R168.reuse, R14, R80 ;  /* 0x0000000ea850723c */ /* 0x040fe20000041850 */
[----:B------:R-:W1:Y:S05]  /*122f0*/  LDSM.16.MT88.4 R12, [R232+0x17800] ;  /* 0x01780000e80c783b */ /* 0x000e6a0000004200 */
[C---:B--2---:R-:W-:Y:S06]  /*12300*/  HMMA.16816.F32.BF16 R84, R168.reuse, R16, R84 ;  /* 0x00000010a854723c */ /* 0x044fec0000041854 */
[C---:B------:R-:W-:Y:S06]  /*12310*/  HMMA.16816.F32.BF16 R88, R168.reuse, R18, R88 ;  /* 0x00000012a858723c */ /* 0x040fec0000041858 */
[C---:B-----5:R-:W-:Y:S06]  /*12320*/  HMMA.16816.F32.BF16 R92, R168.reuse, R20, R92 ;  /* 0x00000014a85c723c */ /* 0x060fec000004185c */
[C---:B------:R-:W-:Y:S06]  /*12330*/  HMMA.16816.F32.BF16 R96, R168.reuse, R22, R96 ;  /* 0x00000016a860723c */ /* 0x040fec0000041860 */
[C---:B------:R-:W-:Y:S06]  /*12340*/  HMMA.16816.F32.BF16 R100, R168.reuse, R24, R100 ;  /* 0x00000018a864723c */ /* 0x040fec0000041864 */
[C---:B------:R-:W-:Y:S06]  /*12350*/  HMMA.16816.F32.BF16 R104, R168.reuse, R26, R104 ;  /* 0x0000001aa868723c */ /* 0x040fec0000041868 */
[C---:B-1----:R-:W-:Y:S06]  /*12360*/  HMMA.16816.F32.BF16 R108, R168.reuse, R4, R108 ;  /* 0x00000004a86c723c */ /* 0x042fec000004186c */
[C---:B------:R-:W-:Y:S06]  /*12370*/  HMMA.16816.F32.BF16 R112, R168.reuse, R6, R112 ;  /* 0x00000006a870723c */ /* 0x040fec0000041870 */
[C---:B------:R-:W-:Y:S06]  /*12380*/  HMMA.16816.F32.BF16 R116, R168.reuse, R8, R116 ;  /* 0x00000008a874723c */ /* 0x040fec0000041874 */
[C---:B------:R-:W-:Y:S06]  /*12390*/  HMMA.16816.F32.BF16 R120, R168.reuse, R10, R120 ;  /* 0x0000000aa878723c */ /* 0x040fec0000041878 */
[C---:B------:R-:W-:Y:S06]  /*123a0*/  HMMA.16816.F32.BF16 R124, R168.reuse, R12, R124 ;  /* 0x0000000ca87c723c */ /* 0x040fec000004187c */
[----:B------:R-:W-:Y:S05]  /*123b0*/  HMMA.16816.F32.BF16 R128, R168, R14, R128 ;  /* 0x0000000ea880723c */ /* 0x000fea0000041880 */
[----:B---3--:R-:W-:Y:S01]  /*123c0*/  FFMA.FTZ R197, R2, R172, R197 ;  /* 0x000000ac02c57223 */ /* 0x008fe200000100c5 */
[----:B----4-:R-:W-:Y:S05]  /*123d0*/  FFMA.FTZ R193, R0, R28, R193 ;  /* 0x0000001c00c17223 */ /* 0x010fea00000100c1 */
[----:B------:R-:W-:Y:S01]  /*123e0*/  FADD.FTZ R197, R196, R197 ;  /* 0x000000c5c4c57221 */ /* 0x000fe20000010000 */
[----:B------:R-:W-:Y:S03]  /*123f0*/  FADD.FTZ R190, R190, R193 ;  /* 0x000000c1bebe7221 */ /* 0x000fe60000010000 */
        /* <DEDUP_REMOVED lines=15> */
[----:B------:R-:W-:Y:S01]  /*124f0*/  MOV R167, R164 ;  /* 0x000000a400a77202 */ /* 0x000fe20000000f00 */
[----:B------:R-:W-:Y:S02]  /*12500*/  FADD.FTZ R0, R30, R0 ;  /* 0x000000001e007221 */ /* 0x000fe40000010000 */
        /* <DEDUP_REMOVED lines=10> */
[----:B------:R-:W-:Y:S05]  /*125b0*/  FADD.FTZ R0, R199, R198 ;  /* 0x000000c6c7007221 */ /* 0x000fea0000010000 */
[----:B------:R1:W-:Y:S02]  /*125c0*/  STL [R1+0x4], R0 ;  /* 0x0000040001007387 */ /* 0x0003e40000100800 */
[----:B-1----:R-:W-:Y:S05]  /*125d0*/  FADD.FTZ R0, R165, R166 ;  /* 0x000000a6a5007221 */ /* 0x002fea0000010000 */
[----:B------:R1:W-:Y:S02]  /*125e0*/  STL [R1], R0 ;  /* 0x0000000001007387 */ /* 0x0003e40000100800 */
[----:B-1----:R-:W-:Y:S01]  /*125f0*/  MOV R0, R3 ;  /* 0x0000000300007202 */ /* 0x002fe20000000f00 */
[----:B------:R-:W-:Y:S06]  /*12600*/  @P1 BRA `(.L_x_835) ;  /* 0xffffffb400b81947 */ /* 0x000fec000383ffff */
.L_x_831:
[----:B------:R-:W2:Y:S01]  /*12610*/  LDL.LU R2, [R1+0x4] ;  /* 0x0000040001027983 */ /* 0x000ea20000300800 */
[----:B------:R-:W-:Y:S01]  /*12620*/  MOV R5, 0x3f800000 ;  /* 0x3f80000000057802 */ /* 0x000fe20000000f00 */
[----:B------:R-:W1:Y:S01]  /*12630*/  S2UR UR4, SR_CgaCtaId ;  /* 0x00000000000479c3 */ /* 0x000e620000008800 */
[----:B------:R-:W-:Y:S01]  /*12640*/  UMOV UR5, 0x400 ;  /* 0x0000040000057882 */ /* 0x000fe20000000000 */
[----:B------:R-:W3:Y:S01]  /*12650*/  LDL.LU R4, [R1] ;  /* 0x0000000001047983 */ /* 0x000ee20000300800 */
[----:B------:R-:W-:Y:S01]  /*12660*/  UISETP.NE.AND UP0, UPT, UR19, -0x1, UPT ;  /* 0xffffffff1300788c */ /* 0x000fe2000bf05270 */
[----:B------:R-:W-:Y:S01]  /*12670*/  ULDC.U8 UR6, c[0x0][0x3d8] ;  /* 0x0000f60000067ab9 */ /* 0x000fe20000000000 */
[----:B-1----:R-:W-:Y:S01]  /*12680*/  ULEA UR4, UR4, UR5, 0x18 ;  /* 0x0000000504047291 */ /* 0x002fe2000f8ec03f */
[----:B--2---:R-:W1:Y:S04]  /*12690*/  SHFL.BFLY PT, R9, R2, 0x2, 0x1f ;  /* 0x0c401f0002097f89 */ /* 0x004e6800000e0000 */
[----:B---3--:R-:W2:Y:S01]  /*126a0*/  SHFL.BFLY PT, R7, R4, 0x2, 0x1f ;  /* 0x0c401f0004077f89 */ /* 0x008ea200000e0000 */
[----:B-1----:R-:W-:Y:S01]  /*126b0*/  FADD.FTZ R9, R9, R2 ;  /* 0x0000000209097221 */ /* 0x002fe20000010000 */
[----:B--2---:R-:W-:-:S04]  /*126c0*/  FADD.FTZ R7, R7, R4 ;  /* 0x0000000407077221 */ /* 0x004fc80000010000 */
[----:B------:R-:W1:Y:S01]  /*126d0*/  SHFL.BFLY PT, R2, R9, 0x1, 0x1f ;  /* 0x0c201f0009027f89 */ /* 0x000e6200000e0000 */
[----:B------:R-:W-:-:S03]  /*126e0*/  MOV R4, 0x3f800000 ;  /* 0x3f80000000047802 */ /* 0x000fc60000000f00 */
        /* <DEDUP_REMOVED lines=317> */
.L_x_836:
        /* <DEDUP_REMOVED lines=10> */
.L_x_837:
[----:B------:R-:W-:Y:S01]  /*13b60*/  S2UR UR6, SR_CTAID.Z ;  /* 0x00000000000679c3 */ /* 0x000fe20000002700 */
[----:B------:R-:W-:Y:S01]  /*13b70*/  ULDC UR4, c[0x0][0x270] ;  /* 0x00009c0000047ab9 */ /* 0x000fe20000000800 */
[----:B------:R-:W-:-:S06]  /*13b80*/  ULDC UR19, c[0x0][0x2c4] ;  /* 0x0000b10000137ab9 */ /* 0x000fcc0000000800 */
[----:B------:R-:W1:Y:S02]  /*13b90*/  S2UR UR5, SR_CTAID.Y ;  /* 0x00000000000579c3 */ /* 0x000e640000002600 */
[----:B-1----:R-:W-:-:S04]  /*13ba0*/  UIMAD UR4, UR5, UR4, UR6 ;  /* 0x00000004050472a4 */ /* 0x002fc8000f8e0206 */
[----:B------:R-:W-:Y:S02]  /*13bb0*/  UIMAD UR19, UR4, UR19, URZ ;  /* 0x00000013041372a4 */ /* 0x000fe4000f8e023f */
.L_x_838:
        /* <DEDUP_REMOVED lines=32> */
.L_x_840:
[----:B------:R-:W-:Y:S05]  /*13dc0*/  BSYNC B0 ;  /* 0x0000000000007941 */ /* 0x000fea0003800000 */
.L_x_839:
        /* <DEDUP_REMOVED lines=53> */
.L_x_842:
[----:B------:R-:W-:Y:S05]  /*14120*/  BSYNC B0 ;  /* 0x0000000000007941 */ /* 0x000fea0003800000 */
.L_x_841:
        /* <DEDUP_REMOVED lines=26> */
.L_x_844:
[----:B------:R-:W-:Y:S05]  /*142d0*/  BSYNC B0 ;  /* 0x0000000000007941 */ /* 0x000fea0003800000 */
.L_x_843:
        /* <DEDUP_REMOVED lines=26> */
.L_x_846:
[----:B------:R-:W-:Y:S05]  /*14480*/  BSYNC B0 ;  /* 0x0000000000007941 */ /* 0x000fea0003800000 */
.L_x_845:
        /* <DEDUP_REMOVED lines=25> */
.L_x_847:
        /* <DEDUP_REMOVED lines=14> */
.L_x_4981:


//--------------------- .text._ZN5flash24flash_fwd_splitkv_kernelI23Flash_fwd_kernel_traitsILi256ELi64ELi64ELi4ELb0ELb0EN7cutlass10bfloat16_tE19Flash_kernel_traitsILi256ELi64ELi64ELi4ES3_EELb1ELb0ELb0ELb0ELb0ELb0ELb0ELb1EEEvNS_16Flash_fwd_paramsE --------------------------
	.section	.text._ZN5flash24flash_fwd_splitkv_kernelI23Flash_fwd_kernel_traitsILi256ELi64ELi64ELi4ELb0ELb0EN7cutlass10bfloat16_tE19Flash_kernel_traitsILi256ELi64ELi64ELi4ES3_EELb1ELb0ELb0ELb0ELb0ELb0ELb0ELb1EEEvNS_16Flash_fwd_paramsE,"ax",@progbits
	.align	128
        .global         _ZN5flash24flash_fwd_splitkv_kernelI23Flash_fwd_kernel_traitsILi256ELi64ELi64ELi4ELb0ELb0EN7cutlass10bfloat16_tE19Flash_kernel_traitsILi256ELi64ELi64ELi4ES3_EELb1ELb0ELb0ELb0ELb0ELb0ELb0ELb1EEEvNS_16Flash_fwd_paramsE
        .type           _ZN5flash24flash_fwd_splitkv_kernelI23Flash_fwd_kernel_traitsILi256ELi64ELi64ELi4ELb0ELb0EN7cutlass10bfloat16_tE19Flash_kernel_traitsILi256ELi64ELi64ELi4ES3_EELb1ELb0ELb0ELb0ELb0ELb0ELb0ELb1EEEvNS_16Flash_fwd_paramsE,@function
        .size           _ZN5flash24flash_fwd_splitkv_kernelI23Flash_fwd_kernel_traitsILi256ELi64ELi64ELi4ELb0ELb0EN7cutlass10bfloat16_tE19Flash_kernel_traitsILi256ELi64ELi64ELi4ES3_EELb1ELb0ELb0ELb0ELb0ELb0ELb0ELb1EEEvNS_16Flash_fwd_paramsE,(.L_x_4954 - _ZN5flash24flash_fwd_splitkv_kernelI23Flash_fwd_kernel_traitsILi256ELi64ELi64ELi4ELb0ELb0EN7cutlass10bfloat16_tE19Flash_kernel_traitsILi256ELi64ELi64ELi4ES3_EELb1ELb0ELb0ELb0ELb0ELb0ELb0ELb1EEEvNS_16Flash_fwd_paramsE)
        .other          _ZN5flash24flash_fwd_splitkv_kernelI23Flash_fwd_kernel_traitsILi256ELi64ELi64ELi4ELb0ELb0EN7cutlass10bfloat16_tE19Flash_kernel_traitsILi256ELi64ELi64ELi4ES3_EELb1ELb0ELb0ELb0ELb0ELb0ELb0ELb1EEEvNS_16Flash_fwd_paramsE,@"STO_CUDA_ENTRY STV_DEFAULT"
_ZN5flash24flash_fwd_splitkv_kernelI23Flash_fwd_kernel_traitsILi256ELi64ELi64ELi4ELb0ELb0EN7cutlass10bfloat16_tE19Flash_kernel_traitsILi256ELi64ELi64ELi4ES3_EELb1ELb0ELb0ELb0ELb0ELb0ELb0ELb1EEEvNS_16Flash_fwd_paramsE:
.text._ZN5flash24flash_fwd_splitkv_kernelI23Flash_fwd_kernel_traitsILi256ELi64ELi64ELi4ELb0ELb0EN7cutlass10bfloat16_tE19Flash_kernel_traitsILi256ELi64ELi64ELi4ES3_EELb1ELb0ELb0ELb0ELb0ELb0ELb0ELb1EEEvNS_16Flash_fwd_paramsE:
[----:B------:R-:W-:Y:S01]  /*0000*/  LDC R1, c[0x0][0x28] ;  /* 0x00000a00ff017b82 */ /* 0x000fe20000000800 */
[----:B------:R-:W1:Y:S07]  /*0010*/  S2R R240, SR_CTAID.X ;  /* 0x0000000000f07919 */ /* 0x000e6e0000002500 */
[----:B------:R-:W2:Y:S01]  /*0020*/  LDC.64 R18, c[0x0][0x198] ;  /* 0x00006600ff127b82 */ /* 0x000ea20000000a00 */
[----:B------:R-:W-:Y:S01]  /*0030*/  BSSY B4, `(.L_x_848) ;  /* 0x0000005000047945 */ /* 0x000fe20003800000 */
[----:B------:R-:W-:Y:S01]  /*0040*/  MOV R237, 0x80 ;  /* 0x0000008000ed7802 */ /* 0x000fe20000000f00 */
[----:B------:R-:W3:Y:S01]  /*0050*/  S2R R239, SR_CTAID.Y ;  /* 0x0000000000ef7919 */ /* 0x000ee20000002600 */
[----:B------:R-:W4:Y:S05]  /*0060*/  S2R R238, SR_CTAID.Z ;  /* 0x0000000000ee7919 */ /* 0x000f2a0000002700 */
[----:B-1234-:R-:W-:Y:S05]  /*0070*/  CALL.REL.NOINC `($_ZN5flash24flash_fwd_splitkv_kernelI23Flash_fwd_kernel_traitsILi256ELi64ELi64ELi4ELb0ELb0EN7cutlass10bfloat16_tE19Flash_kernel_traitsILi256ELi64ELi64ELi4ES3_EELb1ELb0ELb0ELb0ELb0ELb0ELb0ELb1EEEvNS_16Flash_fwd_paramsE$_ZN5flash30compute_attn_1rowblock_splitkvI23Flash_fwd_kernel_traitsILi256ELi64ELi64ELi4ELb0ELb0EN7cutlass10bfloat16_tE19Flash_kernel_traitsILi256ELi64ELi64ELi4ES3_EELb1ELb0ELb0ELb0ELb0ELb0ELb0ELb1ENS_16Flash_fwd_paramsEEEvRKT8_iiiii) ;  /* 0x0000000000087944 */ /* 0x01efea0003c00000 */
[----:B------:R-:W-:Y:S05]  /*0080*/  BSYNC B4 ;  /* 0x0000000000047941 */ /* 0x000fea0003800000 */
.L_x_848:
[----:B------:R-:W-:Y:S05]  /*0090*/  EXIT ;  /* 0x000000000000794d */ /* 0x000fea0003800000 */
        .type           $_ZN5flash24flash_fwd_splitkv_kernelI23Flash_fwd_kernel_traitsILi256ELi64ELi64ELi4ELb0ELb0EN7cutlass10bfloat16_tE19Flash_kernel_traitsILi256ELi64ELi64ELi4ES3_EELb1ELb0ELb0ELb0ELb0ELb0ELb0ELb1EEEvNS_16Flash_fwd_paramsE$_ZN5flash30compute_attn_1rowblock_splitkvI23Flash_fwd_kernel_traitsILi256ELi64ELi64ELi4ELb0ELb0EN7cutlass10bfloat16_tE19Flash_kernel_traitsILi256ELi64ELi64ELi4ES3_EELb1ELb0ELb0ELb0ELb0ELb0ELb0ELb1ENS_16Flash_fwd_paramsEEEvRKT8_iiiii,@function
        .size           $_ZN5flash24flash_fwd_splitkv_kernelI23Flash_fwd_kernel_traitsILi256ELi64ELi64ELi4ELb0ELb0EN7cutlass10bfloat16_tE19Flash_kernel_traitsILi256ELi64ELi64ELi4ES3_EELb1ELb0ELb0ELb0ELb0ELb0ELb0ELb1EEEvNS_16Flash_fwd_paramsE$_ZN5flash30compute_attn_1rowblock_splitkvI23Flash_fwd_kernel_traitsILi256ELi64ELi64ELi4ELb0ELb0EN7cutlass10bfloat16_tE19Flash_kernel_traitsILi256ELi64ELi64ELi4ES3_EELb1ELb0ELb0ELb0ELb0ELb0ELb0ELb1ENS_16Flash_fwd_paramsEEEvRKT8_iiiii,(.L_x_4954 - $_ZN5flash24flash_fwd_splitkv_kernelI23Flash_fwd_kernel_traitsILi256ELi64ELi64ELi4ELb0ELb0EN7cutlass10bfloat16_tE19Flash_kernel_traitsILi256ELi64ELi64ELi4ES3_EELb1ELb0ELb0ELb0ELb0ELb0ELb0ELb1EEEvNS_16Flash_fwd_paramsE$_ZN5flash30compute_attn_1rowblock_splitkvI23Flash_fwd_kernel_traitsILi256ELi64ELi64ELi4ELb0ELb0EN7cutlass10bfloat16_tE19Flash_kernel_traitsILi256ELi64ELi64ELi4ES3_EELb1ELb0ELb0ELb0ELb0ELb0ELb0ELb1ENS_16Flash_fwd_paramsEEEvRKT8_iiiii)
$_ZN5flash24flash_fwd_splitkv_kernelI23Flash_fwd_kernel_traitsILi256ELi64ELi64ELi4ELb0ELb0EN7cutlass10bfloat16_tE19Flash_kernel_traitsILi256ELi64ELi64ELi4ES3_EELb1ELb0ELb0ELb0ELb0ELb0ELb0ELb1EEEvNS_16Flash_fwd_paramsE$_ZN5flash30compute_attn_1rowblock_splitkvI23Flash_fwd_kernel_traitsILi256ELi64ELi64ELi4ELb0ELb0EN7cutlass10bfloat16_tE19Flash_kernel_traitsILi256ELi64ELi64ELi4ES3_EELb1ELb0ELb0ELb0ELb0ELb0ELb0ELb1ENS_16Flash_fwd_paramsEEEvRKT8_iiiii:
[----:B------:R-:W-:Y:S02]  /*00a0*/  ULDC.64 UR6, c[0x0][0x208] ;  /* 0x0000820000067ab9 */ /* 0x000fe40000000a00 */
[----:B------:R-:W2:Y:S04]  /*00b0*/  LD.E.64 R2, desc[UR6][R18.64+0xe0] ;  /* 0x0000e00612027980 */ /* 0x000ea8000c101b00 */
[----:B------:R-:W3:Y:S01]  /*00c0*/  LD.E.64 R20, desc[UR6][R18.64+0xf0] ;  /* 0x0000f00612147980 */ /* 0x000ee2000c101b00 */
[----:B------:R-:W-:Y:S02]  /*00d0*/  IMAD.MOV.U32 R242, RZ, RZ, -0x1 ;  /* 0xfffffffffff27424 */ /* 0x000fe400078e00ff */
[----:B------:R-:W-:Y:S01]  /*00e0*/  IMAD.MOV.U32 R12, RZ, RZ, RZ ;  /* 0x000000ffff0c7224 */ /* 0x000fe200078e00ff */
[----:B--2---:R-:W-:-:S04]  /*00f0*/  ISETP.NE.U32.AND P0, PT, R2, RZ, PT ;  /* 0x000000ff0200720c */ /* 0x004fc80003f05070 */
[----:B------:R-:W-:Y:S01]  /*0100*/  ISETP.NE.AND.EX P0, PT, R3, RZ, PT, P0 ;  /* 0x000000ff0300720c */ /* 0x000fe20003f05300 */
[----:B------:R-:W-:-:S12]  /*0110*/  IMAD.WIDE R2, R239, 0x4, R2 ;  /* 0x00000004ef027825 */ /* 0x000fd800078e0202 */
[----:B------:R-:W2:Y:S04]  /*0120*/  @P0 LD.E R242, desc[UR6][R2.64] ;  /* 0x0000000602f20980 */ /* 0x000ea8000c101900 */
[----:B------:R-:W2:Y:S01]  /*0130*/  @P0 LD.E R241, desc[UR6][R2.64+0x4] ;  /* 0x0000040602f10980 */ /* 0x000ea2000c101900 */
[----:B---3--:R-:W-:-:S04]  /*0140*/  ISETP.NE.U32.AND P4, PT, R20, RZ, PT ;  /* 0x000000ff1400720c */ /* 0x008fc80003f85070 */
[----:B------:R-:W-:Y:S01]  /*0150*/  ISETP.NE.AND.EX P4, PT, R21, RZ, PT, P4 ;  /* 0x000000ff1500720c */ /* 0x000fe20003f85340 */
[----:B------:R-:W-:-:S12]  /*0160*/  IMAD.WIDE R20, R239, 0x4, R20 ;  /* 0x00000004ef147825 */ /* 0x000fd800078e0214 */
[----:B------:R1:W5:Y:S04]  /*0170*/  @P4 LD.E R12, desc[UR6][R20.64] ;  /* 0x00000006140c4980 */ /* 0x000368000c101900 */
[----:B------:R-:W3:Y:S01]  /*0180*/  LD.E.64 R2, desc[UR6][R18.64+0xe8] ;  /* 0x0000e80612027980 */ /* 0x000ee2000c101b00 */
[----:B------:R-:W-:Y:S01]  /*0190*/  BSSY B0, `(.L_x_849) ;  /* 0x000000c000007945 */ /* 0x000fe20003800000 */
[----:B------:R-:W-:Y:S01]  /*01a0*/  IMAD.MOV.U32 R13, RZ, RZ, -0x1 ;  /* 0xffffffffff0d7424 */ /* 0x000fe200078e00ff */
[----:B--2---:R-:W-:-:S06]  /*01b0*/  @P0 IADD3 R241, -R242, R241, RZ ;  /* 0x000000f1f2f10210 */ /* 0x004fcc0007ffe1ff */
[----:B------:R1:W5:Y:S01]  /*01c0*/  @!P0 LD.E R241, desc[UR6][R18.64+0xb4] ;  /* 0x0000b40612f18980 */ /* 0x000362000c101900 */
[----:B---3--:R-:W-:-:S04]  /*01d0*/  ISETP.NE.U32.AND P0, PT, R2, RZ, PT ;  /* 0x000000ff0200720c */ /* 0x008fc80003f05070 */
[----:B------:R-:W-:Y:S01]  /*01e0*/  ISETP.NE.AND.EX P0, PT, R3, RZ, PT, P0 ;  /* 0x000000ff0300720c */ /* 0x000fe20003f05300 */
[----:B------:R-:W-:-:S12]  /*01f0*/  IMAD.WIDE R2, R239, 0x4, R2 ;  /* 0x00000004ef027825 */ /* 0x000fd800078e0202 */
[----:B-1----:R-:W-:Y:S05]  /*0200*/  @!P0 BRA `(.L_x_850) ;  /* 0x0000000000108947 */ /* 0x002fea0003800000 */
[----:B------:R-:W2:Y:S02]  /*0210*/  LD.E.U8 R0, desc[UR6][R18.64+0x1b2] ;  /* 0x0001b20612007980 */ /* 0x000ea4000c101100 */
[----:B--2---:R-:W-:-:S13]  /*0220*/  ISETP.NE.AND P1, PT, R0, RZ, PT ;  /* 0x000000ff0000720c */ /* 0x004fda0003f25270 */
[----:B------:R-:W-:Y:S05]  /*0230*/  @!P1 BRA `(.L_x_850) ;  /* 0x0000000000049947 */ /* 0x000fea0003800000 */
[----:B------:R1:W5:Y:S02]  /*0240*/  LD.E R13, desc[UR6][R2.64] ;  /* 0x00000006020d7980 */ /* 0x000364000c101900 */
.L_x_850:
[----:B------:R-:W-:Y:S05]  /*0250*/  BSYNC B0 ;  /* 0x0000000000007941 */ /* 0x000fea0003800000 */
.L_x_849:
[----:B------:R-:W-:Y:S04]  /*0260*/  BSSY B0, `(.L_x_851) ;  /* 0x0000009000007945 */ /* 0x000fe80003800000 */
[----:B------:R-:W-:Y:S05]  /*0270*/  @!P0 BRA `(.L_x_852) ;  /* 0x0000000000188947 */ /* 0x000fea0003800000 */
[----:B------:R-:W2:Y:S02]  /*0280*/  LD.E.U8 R0, desc[UR6][R18.64+0x1b2] ;  /* 0x0001b20612007980 */ /* 0x000ea4000c101100 */
[----:B--2---:R-:W-:-:S13]  /*0290*/  ISETP.NE.AND P0, PT, R0, RZ, PT ;  /* 0x000000ff0000720c */ /* 0x004fda0003f05270 */
[----:B------:R-:W2:Y:S02]  /*02a0*/  @P0 LD.E R61, desc[UR6][R2.64+0x4] ;  /* 0x00000406023d0980 */ /* 0x000ea4000c101900 */
[----:B--2--5:R-:W-:-:S06]  /*02b0*/  @P0 IADD3 R61, R61, -R13, RZ ;  /* 0x8000000d3d3d0210 */ /* 0x024fcc0007ffe0ff */
[----:B------:R3:W5:Y:S01]  /*02c0*/  @!P0 LD.E R61, desc[UR6][R2.64] ;  /* 0x00000006023d8980 */ /* 0x000762000c101900 */
[----:B------:R-:W-:Y:S05]  /*02d0*/  BRA `(.L_x_853) ;  /* 0x0000000000047947 */ /* 0x000fea0003800000 */
.L_x_852:
[----:B------:R2:W5:Y:S02]  /*02e0*/  LD.E R61, desc[UR6][R18.64+0xb8] ;  /* 0x0000b806123d7980 */ /* 0x000564000c101900 */
.L_x_853:
[----:B------:R-:W-:Y:S05]  /*02f0*/  BSYNC B0 ;  /* 0x0000000000007941 */ /* 0x000fea0003800000 */
.L_x_851:
[----:B-1-3--:R-:W3:Y:S01]  /*0300*/  LD.E.64 R2, desc[UR6][R18.64+0xf8] ;  /* 0x0000f80612027980 */ /* 0x00aee2000c101b00 */
[----:B------:R-:W-:Y:S01]  /*0310*/  BSSY B1, `(.L_x_854) ;  /* 0x0000012000017945 */ /* 0x000fe20003800000 */
[----:B-----5:R-:W-:Y:S01]  /*0320*/  IMAD.IADD R61, R61, 0x1, -R12 ;  /* 0x000000013d3d7824 */ /* 0x020fe200078e0a0c */
[----:B---3--:R-:W-:-:S04]  /*0330*/  ISETP.NE.U32.AND P0, PT, R2, RZ, PT ;  /* 0x000000ff0200720c */ /* 0x008fc80003f05070 */
[----:B------:R-:W-:-:S13]  /*0340*/  ISETP.NE.AND.EX P0, PT, R3, RZ, PT, P0 ;  /* 0x000000ff0300720c */ /* 0x000fda0003f05300 */
[----:B------:R-:W-:Y:S05]  /*0350*/  @!P0 BRA `(.L_x_855) ;  /* 0x0000000000108947 */ /* 0x000fea0003800000 */
[----:B------:R-:W-:-:S06]  /*0360*/  IMAD.WIDE R56, R239, 0x4, R2 ;  /* 0x00000004ef387825 */ /* 0x000fcc00078e0202 */
[----:B------:R-:W3:Y:S02]  /*0370*/  LD.E R56, desc[UR6][R56.64] ;  /* 0x0000000638387980 */ /* 0x000ee4000c101900 */
[----:B---3--:R-:W-:Y:S01]  /*0380*/  IADD3 R56, R56, -R12, RZ ;  /* 0x8000000c38387210 */ /* 0x008fe20007ffe0ff */
[----:B------:R-:W-:Y:S05]  /*0390*/  BRA `(.L_x_856) ;  /* 0x0000000000247947 */ /* 0x000fea0003800000 */
.L_x_855:
[----:B------:R-:W3:Y:S01]  /*03a0*/  LD.E.64 R2, desc[UR6][R18.64+0x108] ;  /* 0x0001080612027980 */ /* 0x000ee2000c101b00 */
[----:B------:R-:W-:Y:S01]  /*03b0*/  BSSY B0, `(.L_x_857) ;  /* 0x0000006000007945 */ /* 0x000fe20003800000 */
[----:B------:R-:W-:Y:S01]  /*03c0*/  IMAD.MOV.U32 R56, RZ, RZ, RZ ;  /* 0x000000ffff387224 */ /* 0x000fe200078e00ff */
[----:B---3--:R-:W-:-:S04]  /*03d0*/  ISETP.NE.U32.AND P0, PT, R2, RZ, PT ;  /* 0x000000ff0200720c */ /* 0x008fc80003f05070 */
[----:B------:R-:W-:-:S13]  /*03e0*/  ISETP.NE.AND.EX P0, PT, R3, RZ, PT, P0 ;  /* 0x000000ff0300720c */ /* 0x000fda0003f05300 */
[----:B------:R-:W-:Y:S05]  /*03f0*/  @!P0 BRA `(.L_x_858) ;  /* 0x0000000000048947 */ /* 0x000fea0003800000 */
[----:B------:R1:W5:Y:S02]  /*0400*/  LD.E R56, desc[UR6][R18.64+0xbc] ;  /* 0x0000bc0612387980 */ /* 0x000364000c101900 */
.L_x_858:
[----:B------:R-:W-:Y:S05]  /*0410*/  BSYNC B0 ;  /* 0x0000000000007941 */ /* 0x000fea0003800000 */
.L_x_857:
[----:B-----5:R-:W-:Y:S02]  /*0420*/  IADD3 R56, R61, R56, RZ ;  /* 0x000000383d387210 */ /* 0x020fe40007ffe0ff */
.L_x_856:
[----:B------:R-:W-:Y:S05]  /*0430*/  BSYNC B1 ;  /* 0x0000000000017941 */ /* 0x000fea0003800000 */
.L_x_854:
[----:B------:R-:W-:Y:S01]  /*0440*/  IMAD.SHL.U32 R55, R240, 0x40, RZ ;  /* 0x00000040f0377824 */ /* 0x000fe200078e00ff */
[----:B------:R-:W-:Y:S01]  /*0450*/  MOV R2, R237 ;  /* 0x000000ed00027202 */ /* 0x000fe20000000f00 */
[----:B------:R-:W-:-:S03]  /*0460*/  IMAD.MOV.U32 R3, RZ, RZ, 0x0 ;  /* 0x00000000ff037424 */ /* 0x000fc600078e00ff */
[----:B------:R-:W-:-:S13]  /*0470*/  ISETP.GT.AND P0, PT, R241, R55, PT ;  /* 0x00000037f100720c */ /* 0x000fda0003f04270 */
[----:B-12---:R-:W-:Y:S05]  /*0480*/  @!P0 RET.REL.NODEC R2 `(_ZN5flash24flash_fwd_splitkv_kernelI23Flash_fwd_kernel_traitsILi256ELi64ELi64ELi4ELb0ELb0EN7cutlass10bfloat16_tE19Flash_kernel_traitsILi256ELi64ELi64ELi4ES3_EELb1ELb0ELb0ELb0ELb0ELb0ELb0ELb1EEEvNS_16Flash_fwd_paramsE) ;  /* 0xfffffff802dc8950 */ /* 0x006fea0003c3ffff */
[----:B------:R-:W2:Y:S04]  /*0490*/  LD.E R6, desc[UR6][R18.64+0xb8] ;  /* 0x0000b80612067980 */ /* 0x000ea8000c101900 */
[----:B------:R-:W3:Y:S01]  /*04a0*/  LD.E R2, desc[UR6][R18.64+0x188] ;  /* 0x0001880612027980 */ /* 0x000ee2000c101900 */
[----:B------:R-:W-:Y:S01]  /*04b0*/  IADD3 R0, -R241, 0x7f, R55 ;  /* 0x0000007ff1007810 */ /* 0x000fe20007ffe137 */
[----:B------:R-:W-:Y:S01]  /*04c0*/  VIADD R4, R56, 0x3f ;  /* 0x0000003f38047836 */ /* 0x000fe20000000000 */
[----:B------:R-:W1:Y:S04]  /*04d0*/  S2R R52, SR_TID.X ;  /* 0x0000000000347919 */ /* 0x000e680000002100 */
[----:B------:R-:W-:-:S04]  /*04e0*/  SHF.R.S32.HI R3, RZ, 0x1f, R4 ;  /* 0x0000001fff037819 */ /* 0x000fc80000011404 */
[----:B------:R-:W-:-:S04]  /*04f0*/  LEA.HI R3, R3, R4, RZ, 0x6 ;  /* 0x0000000403037211 */ /* 0x000fc800078f30ff */
[----:B------:R-:W-:Y:S01]  /*0500*/  SHF.R.S32.HI R3, RZ, 0x6, R3 ;  /* 0x00000006ff037819 */ /* 0x000fe20000011403 */
[----:B--2---:R-:W-:Y:S01]  /*0510*/  VIADD R6, R6, 0x3f ;  /* 0x0000003f06067836 */ /* 0x004fe20000000000 */
[----:B---3--:R-:W-:-:S04]  /*0520*/  IADD3 R2, R2, R0, R56 ;  /* 0x0000000002027210 */ /* 0x008fc80007ffe038 */
[----:B------:R-:W-:Y:S02]  /*0530*/  SHF.R.S32.HI R5, RZ, 0x1f, R6 ;  /* 0x0000001fff057819 */ /* 0x000fe40000011406 */
[----:B------:R-:W-:Y:S02]  /*0540*/  SHF.R.S32.HI R0, RZ, 0x1f, R2 ;  /* 0x0000001fff007819 */ /* 0x000fe40000011402 */
[----:B------:R-:W-:Y:S02]  /*0550*/  LEA.HI R5, R5, R6, RZ, 0x6 ;  /* 0x0000000605057211 */ /* 0x000fe400078f30ff */
[----:B------:R-:W-:Y:S02]  /*0560*/  LEA.HI R0, R0, R2, RZ, 0x6 ;  /* 0x0000000200007211 */ /* 0x000fe400078f30ff */
[----:B------:R-:W-:Y:S02]  /*0570*/  SHF.R.S32.HI R5, RZ, 0x6, R5 ;  /* 0x00000006ff057819 */ /* 0x000fe40000011405 */
[----:B------:R-:W-:-:S04]  /*0580*/  SHF.R.S32.HI R0, RZ, 0x6, R0 ;  /* 0x00000006ff007819 */ /* 0x000fc80000011400 */
[----:B------:R-:W-:-:S04]  /*0590*/  VIMNMX3 R165, R5, R3, R0, PT ;  /* 0x0000000305a5720f */ /* 0x000fc80003800100 */
[----:B------:R-:W-:-:S13]  /*05a0*/  ISETP.GT.AND P0, PT, R165, RZ, PT ;  /* 0x000000ffa500720c */ /* 0x000fda0003f04270 */
[----:B-1----:R-:W-:Y:S05]  /*05b0*/  @P0 BRA `(.L_x_859) ;  /* 0x0000000800680947 */ /* 0x002fea0003800000 */
[----:B------:R-:W-:Y:S01]  /*05c0*/  ISETP.NE.AND P0, PT, R242, -0x1, PT ;  /* 0xfffffffff200780c */ /* 0x000fe20003f05270 */
[----:B------:R-:W2:Y:S04]  /*05d0*/  LD.E.64 R6, desc[UR6][R18.64+0x88] ;  /* 0x0000880612067980 */ /* 0x000ea8000c101b00 */
[----:B------:R-:W3:Y:S04]  /*05e0*/  LD.E.64 R22, desc[UR6][R18.64+0x90] ;  /* 0x0000900612167980 */ /* 0x000ee8000c101b00 */
[----:B------:R1:W5:Y:S04]  /*05f0*/  LD.E R3, desc[UR6][R18.64+0x60] ;  /* 0x0000600612037980 */ /* 0x000368000c101900 */
[----:B------:R-:W4:Y:S04]  /*0600*/  @!P0 LD.E.64 R14, desc[UR6][R18.64+0x80] ;  /* 0x00008006120e8980 */ /* 0x000f28000c101b00 */
[----:B------:R1:W5:Y:S04]  /*0610*/  LD.E R0, desc[UR6][R18.64+0xb4] ;  /* 0x0000b40612007980 */ /* 0x000368000c101900 */
[----:B------:R1:W5:Y:S04]  /*0620*/  LD.E.64 R4, desc[UR6][R18.64+0xa0] ;  /* 0x0000a00612047980 */ /* 0x000368000c101b00 */
[----:B------:R1:W5:Y:S04]  /*0630*/  LD.E R2, desc[UR6][R18.64+0xc0] ;  /* 0x0000c00612027980 */ /* 0x000368000c101900 */
[----:B------:R-:W5:Y:S01]  /*0640*/  LD.E.64 R18, desc[UR6][R18.64+0x70] ;  /* 0x0000700612127980 */ /* 0x000f62000c101b00 */
[----:B------:R-:W-:-:S04]  /*0650*/  SHF.R.S32.HI R8, RZ, 0x1f, R52 ;  /* 0x0000001fff087819 */ /* 0x000fc80000011434 */
[----:B------:R-:W-:-:S04]  /*0660*/  LEA.HI R8, R8, R52, RZ, 0x3 ;  /* 0x0000003408087211 */ /* 0x000fc800078f18ff */
[----:B------:R-:W-:-:S05]  /*0670*/  LOP3.LUT R9, R8, 0xfffffff8, RZ, 0xc0, !PT ;  /* 0xfffffff808097812 */ /* 0x000fca00078ec0ff */
[----:B------:R-:W-:-:S04]  /*0680*/  IMAD.IADD R52, R52, 0x1, -R9 ;  /* 0x0000000134347824 */ /* 0x000fc800078e0a09 */
[----:B------:R-:W-:Y:S01]  /*0690*/  IMAD.SHL.U32 R20, R52, 0x8, RZ ;  /* 0x0000000834147824 */ /* 0x000fe200078e00ff */
[----:B------:R-:W-:-:S04]  /*06a0*/  @!P0 SHF.R.S32.HI R10, RZ, 0x1f, R239 ;  /* 0x0000001fff0a8819 */ /* 0x000fc800000114ef */
[----:B------:R-:W-:Y:S02]  /*06b0*/  SHF.R.S32.HI R21, RZ, 0x1f, R20 ;  /* 0x0000001fff157819 */ /* 0x000fe40000011414 */
[----:B------:R-:W-:Y:S02]  /*06c0*/  SHF.R.S32.HI R8, RZ, 0x3, R8 ;  /* 0x00000003ff087819 */ /* 0x000fe40000011408 */
[----:B------:R-:W-:Y:S01]  /*06d0*/  IADD3 R241, -R55, R241, RZ ;  /* 0x000000f137f17210 */ /* 0x000fe20007ffe1ff */
[----:B------:R-:W-:Y:S01]  /*06e0*/  BSSY B0, `(.L_x_860) ;  /* 0x000002d000007945 */ /* 0x000fe20003800000 */
[----:B------:R-:W-:Y:S01]  /*06f0*/  ISETP.NE.AND P3, PT, R52, RZ, PT ;  /* 0x000000ff3400720c */ /* 0x000fe20003f65270 */
[-C--:B--2---:R-:W-:Y:S02]  /*0700*/  @P0 IMAD R11, R7, R242.reuse, RZ ;  /* 0x000000f2070b0224 */ /* 0x084fe400078e02ff */
[----:B------:R-:W-:-:S05]  /*0710*/  @P0 IMAD.WIDE.U32 R12, R6, R242, RZ ;  /* 0x000000f2060c0225 */ /* 0x000fca00078e00ff */
[----:B------:R-:W-:Y:S01]  /*0720*/  @P0 IADD3 R11, R13, R11, RZ ;  /* 0x0000000b0d0b0210 */ /* 0x000fe20007ffe0ff */
[-C--:B----4-:R-:W-:Y:S02]  /*0730*/  @!P0 IMAD R9, R15, R239.reuse, RZ ;  /* 0x000000ef0f098224 */ /* 0x090fe400078e02ff */
[----:B------:R-:W-:Y:S01]  /*0740*/  @!P0 IMAD.WIDE.U32 R16, R14, R239, RZ ;  /* 0x000000ef0e108225 */ /* 0x000fe200078e00ff */
[----:B------:R-:W-:-:S03]  /*0750*/  SHF.R.S32.HI R13, RZ, 0x1f, R55 ;  /* 0x0000001fff0d7819 */ /* 0x000fc60000011437 */
[----:B------:R-:W-:Y:S02]  /*0760*/  @!P0 IMAD R10, R14, R10, R9 ;  /* 0x0000000a0e0a8224 */ /* 0x000fe400078e0209 */
[----:B------:R-:W-:Y:S02]  /*0770*/  IMAD R9, R7, R55, RZ ;  /* 0x0000003707097224 */ /* 0x000fe400078e02ff */
[----:B------:R-:W-:-:S04]  /*0780*/  IMAD.WIDE.U32 R14, R55, R6, R20 ;  /* 0x00000006370e7225 */ /* 0x000fc800078e0014 */
[----:B------:R-:W-:Y:S02]  /*0790*/  @!P0 IMAD.MOV.U32 R12, RZ, RZ, R16 ;  /* 0x000000ffff0c8224 */ /* 0x000fe400078e0010 */
[----:B------:R-:W-:Y:S02]  /*07a0*/  IMAD R9, R6, R13, R9 ;  /* 0x0000000d06097224 */ /* 0x000fe400078e0209 */
[----:B------:R-:W-:Y:S01]  /*07b0*/  @!P0 IMAD.IADD R11, R17, 0x1, R10 ;  /* 0x00000001110b8824 */ /* 0x000fe200078e020a */
[----:B------:R-:W-:-:S04]  /*07c0*/  IADD3 R10, P0, R12, R14, RZ ;  /* 0x0000000e0c0a7210 */ /* 0x000fc80007f1e0ff */
[----:B------:R-:W-:Y:S02]  /*07d0*/  IADD3.X R11, R11, R15, R9, P0, !PT ;  /* 0x0000000f0b0b7210 */ /* 0x000fe400007fe409 */
[C---:B------:R-:W-:Y:S01]  /*07e0*/  ISETP.GE.AND P0, PT, R8.reuse, R241, PT ;  /* 0x000000f10800720c */ /* 0x040fe20003f06270 */
[----:B---3--:R-:W-:Y:S01]  /*07f0*/  IMAD R24, R23, R238, RZ ;  /* 0x000000ee17187224 */ /* 0x008fe200078e02ff */
[----:B------:R-:W-:Y:S01]  /*0800*/  SHF.R.S32.HI R9, RZ, 0x1f, R238 ;  /* 0x0000001fff097819 */ /* 0x000fe200000114ee */
[----:B------:R-:W-:-:S04]  /*0810*/  VIADD R13, R8, 0x10 ;  /* 0x00000010080d7836 */ /* 0x000fc80000000000 */
[----:B------:R-:W-:Y:S02]  /*0820*/  IMAD R24, R22, R9, R24 ;  /* 0x0000000916187224 */ /* 0x000fe400078e0218 */
[----:B------:R-:W-:Y:S01]  /*0830*/  IMAD.WIDE.U32 R22, R238, R22, R10 ;  /* 0x00000016ee167225 */ /* 0x000fe200078e000a */
[----:B------:R-:W-:Y:S02]  /*0840*/  ISETP.GE.AND P1, PT, R13, R241, PT ;  /* 0x000000f10d00720c */ /* 0x000fe40003f26270 */
[----:B------:R-:W-:Y:S01]  /*0850*/  SHF.R.S32.HI R11, RZ, 0x1f, R8 ;  /* 0x0000001fff0b7819 */ /* 0x000fe20000011408 */
[----:B------:R-:W-:Y:S01]  /*0860*/  VIADD R16, R20, 0x40 ;  /* 0x0000004014107836 */ /* 0x000fe20000000000 */
[----:B------:R-:W-:Y:S01]  /*0870*/  IADD3 R12, R8, 0x20, RZ ;  /* 0x00000020080c7810 */ /* 0x000fe20007ffe0ff */
[C---:B------:R-:W-:Y:S01]  /*0880*/  VIADD R14, R20.reuse, 0xc0 ;  /* 0x000000c0140e7836 */ /* 0x040fe20000000000 */
[----:B------:R-:W-:Y:S02]  /*0890*/  IADD3 R15, R20, 0x80, RZ ;  /* 0x00000080140f7810 */ /* 0x000fe40007ffe0ff */
[----:B------:R-:W-:Y:S01]  /*08a0*/  IADD3 R25, R23, R24, RZ ;  /* 0x0000001817197210 */ /* 0x000fe20007ffe0ff */
[----:B-1----:R-:W-:Y:S06]  /*08b0*/  @P0 BRA `(.L_x_861) ;  /* 0x00000000003c0947 */ /* 0x002fec0003800000 */
[----:B------:R-:W-:Y:S01]  /*08c0*/  IMAD R9, R7, R8, RZ ;  /* 0x0000000807097224 */ /* 0x000fe200078e02ff */
[-C--:B-----5:R-:W-:Y:S01]  /*08d0*/  ISETP.GE.AND P6, PT, R20, R2.reuse, PT ;  /* 0x000000021400720c */ /* 0x0a0fe20003fc6270 */
[----:B------:R-:W-:Y:S01]  /*08e0*/  IMAD.MOV.U32 R24, RZ, RZ, R22 ;  /* 0x000000ffff187224 */ /* 0x000fe200078e0016 */
[-C--:B------:R-:W-:Y:S01]  /*08f0*/  ISETP.GE.AND P5, PT, R16, R2.reuse, PT ;  /* 0x000000021000720c */ /* 0x080fe20003fa6270 */
[C---:B------:R-:W-:Y:S01]  /*0900*/  IMAD R9, R6.reuse, R11, R9 ;  /* 0x0000000b06097224 */ /* 0x040fe200078e0209 */
[----:B------:R-:W-:Y:S01]  /*0910*/  ISETP.GE.AND P4, PT, R15, R2, PT ;  /* 0x000000020f00720c */ /* 0x000fe20003f86270 */
[----:B------:R-:W-:Y:S01]  /*0920*/  IMAD.WIDE.U32 R26, R6, R8, R24 ;  /* 0x00000008061a7225 */ /* 0x000fe200078e0018 */
[----:B------:R-:W-:-:S03]  /*0930*/  ISETP.GE.AND P2, PT, R14, R2, PT ;  /* 0x000000020e00720c */ /* 0x000fc60003f46270 */
[----:B------:R-:W-:Y:S01]  /*0940*/  IMAD.IADD R9, R27, 0x1, R9 ;  /* 0x000000011b097824 */ /* 0x000fe200078e0209 */
[----:B------:R-:W-:-:S04]  /*0950*/  LEA R28, P0, R26, R18, 0x1 ;  /* 0x000000121a1c7211 */ /* 0x000fc800078008ff */
[----:B------:R-:W-:-:S05]  /*0960*/  LEA.HI.X R29, R26, R19, R9, 0x1, P0 ;  /* 0x000000131a1d7211 */ /* 0x000fca00000f0c09 */
[----:B------:R1:W-:Y:S04]  /*0970*/  @!P6 ST.E.128 desc[UR6][R28.64], RZ ;  /* 0x000000ff1c00e985 */ /* 0x0003e8000c101d06 */
[----:B------:R1:W-:Y:S04]  /*0980*/  @!P5 ST.E.128 desc[UR6][R28.64+0x80], RZ ;  /* 0x000080ff1c00d985 */ /* 0x0003e8000c101d06 */
[----:B------:R1:W-:Y:S04]  /*0990*/  @!P4 ST.E.128 desc[UR6][R28.64+0x100], RZ ;  /* 0x000100ff1c00c985 */ /* 0x0003e8000c101d06 */
[----:B------:R1:W-:Y:S02]  /*09a0*/  @!P2 ST.E.128 desc[UR6][R28.64+0x180], RZ ;  /* 0x000180ff1c00a985 */ /* 0x0003e4000c101d06 */
.L_x_861:
[----:B------:R-:W-:Y:S05]  /*09b0*/  BSYNC B0 ;  /* 0x0000000000007941 */ /* 0x000fea0003800000 */
.L_x_860:
[----:B------:R-:W-:Y:S01]  /*09c0*/  BSSY B0, `(.L_x_862) ;  /* 0x0000015000007945 */ /* 0x000fe20003800000 */
[----:B------:R-:W-:-:S03]  /*09d0*/  ISETP.GE.AND P0, PT, R12, R241, PT ;  /* 0x000000f10c00720c */ /* 0x000fc60003f06270 */
[----:B------:R-:W-:Y:S10]  /*09e0*/  @P1 BRA `(.L_x_863) ;  /* 0x0000000000481947 */ /* 0x000ff40003800000 */
[----:B------:R-:W-:Y:S01]  /*09f0*/  IADD3 R10, P1, R8, 0x10, RZ ;  /* 0x00000010080a7810 */ /* 0x000fe20007f3e0ff */
[----:B------:R-:W-:Y:S01]  /*0a00*/  IMAD.MOV.U32 R26, RZ, RZ, R22 ;  /* 0x000000ffff1a7224 */ /* 0x000fe200078e0016 */
[-C--:B-----5:R-:W-:Y:S01]  /*0a10*/  ISETP.GE.AND P5, PT, R20, R2.reuse, PT ;  /* 0x000000021400720c */ /* 0x0a0fe20003fa6270 */
[----:B------:R-:W-:Y:S01]  /*0a20*/  IMAD.MOV.U32 R27, RZ, RZ, R25 ;  /* 0x000000ffff1b7224 */ /* 0x000fe200078e0019 */
[-C--:B------:R-:W-:Y:S01]  /*0a30*/  ISETP.GE.AND P4, PT, R16, R2.reuse, PT ;  /* 0x000000021000720c */ /* 0x080fe20003f86270 */
[----:B------:R-:W-:Y:S01]  /*0a40*/  IMAD.X R9, RZ, RZ, R11, P1 ;  /* 0x000000ffff097224 */ /* 0x000fe200008e060b */
[----:B------:R-:W-:Y:S01]  /*0a50*/  ISETP.GE.AND P2, PT, R15, R2, PT ;  /* 0x000000020f00720c */ /* 0x000fe20003f46270 */
[----:B------:R-:W-:Y:S01]  /*0a60*/  IMAD.WIDE.U32 R26, R6, R10, R26 ;  /* 0x0000000a061a7225 */ /* 0x000fe200078e001a */
[----:B------:R-:W-:-:S03]  /*0a70*/  ISETP.GE.AND P1, PT, R14, R2, PT ;  /* 0x000000020e00720c */ /* 0x000fc60003f26270 */
[----:B------:R-:W-:Y:S01]  /*0a80*/  IMAD R9, R9, R6, RZ ;  /* 0x0000000609097224 */ /* 0x000fe200078e02ff */
[----:B-1----:R-:W-:-:S03]  /*0a90*/  LEA R28, P6, R26, R18, 0x1 ;  /* 0x000000121a1c7211 */ /* 0x002fc600078c08ff */
[----:B------:R-:W-:-:S04]  /*0aa0*/  IMAD R9, R7, R10, R9 ;  /* 0x0000000a07097224 */ /* 0x000fc800078e0209 */
[----:B------:R-:W-:-:S05]  /*0ab0*/  IMAD.IADD R9, R27, 0x1, R9 ;  /* 0x000000011b097824 */ /* 0x000fca00078e0209 */
[----:B------:R-:W-:-:S05]  /*0ac0*/  LEA.HI.X R29, R26, R19, R9, 0x1, P6 ;  /* 0x000000131a1d7211 */ /* 0x000fca00030f0c09 */
[----:B------:R2:W-:Y:S04]  /*0ad0*/  @!P5 ST.E.128 desc[UR6][R28.64], RZ ;  /* 0x000000ff1c00d985 */ /* 0x0005e8000c101d06 */
[----:B------:R2:W-:Y:S04]  /*0ae0*/  @!P4 ST.E.128 desc[UR6][R28.64+0x80], RZ ;  /* 0x000080ff1c00c985 */ /* 0x0005e8000c101d06 */
[----:B------:R2:W-:Y:S04]  /*0af0*/  @!P2 ST.E.128 desc[UR6][R28.64+0x100], RZ ;  /* 0x000100ff1c00a985 */ /* 0x0005e8000c101d06 */
[----:B------:R2:W-:Y:S02]  /*0b00*/  @!P1 ST.E.128 desc[UR6][R28.64+0x180], RZ ;  /* 0x000180ff1c009985 */ /* 0x0005e4000c101d06 */
.L_x_863:
[----:B------:R-:W-:Y:S05]  /*0b10*/  BSYNC B0 ;  /* 0x0000000000007941 */ /* 0x000fea0003800000 */
.L_x_862:
[----:B-----5:R-:W-:Y:S01]  /*0b20*/  IMAD R3, R239, R3, R238 ;  /* 0x00000003ef037224 */ /* 0x020fe200078e02ee */
[----:B------:R-:W-:Y:S01]  /*0b30*/  BSSY B0, `(.L_x_864) ;  /* 0x0000016000007945 */ /* 0x000fe20003800000 */
[----:B------:R-:W-:Y:S02]  /*0b40*/  ISETP.GE.OR P5, PT, R13, R241, P3 ;  /* 0x000000f10d00720c */ /* 0x000fe40001fa6670 */
[----:B------:R-:W-:Y:S01]  /*0b50*/  IMAD R55, R0, R3, R55 ;  /* 0x0000000300377224 */ /* 0x000fe200078e0237 */
[----:B------:R-:W-:Y:S10]  /*0b60*/  @P0 BRA `(.L_x_865) ;  /* 0x0000000000480947 */ /* 0x000ff40003800000 */
[----:B------:R-:W-:Y:S01]  /*0b70*/  IADD3 R3, P0, R8, 0x20, RZ ;  /* 0x0000002008037810 */ /* 0x000fe20007f1e0ff */
[----:B------:R-:W-:Y:S01]  /*0b80*/  IMAD.MOV.U32 R26, RZ, RZ, R22 ;  /* 0x000000ffff1a7224 */ /* 0x000fe200078e0016 */
[-C--:B------:R-:W-:Y:S01]  /*0b90*/  ISETP.GE.AND P4, PT, R20, R2.reuse, PT ;  /* 0x000000021400720c */ /* 0x080fe20003f86270 */
[----:B------:R-:W-:Y:S01]  /*0ba0*/  IMAD.MOV.U32 R27, RZ, RZ, R25 ;  /* 0x000000ffff1b7224 */ /* 0x000fe200078e0019 */
[-C--:B------:R-:W-:Y:S01]  /*0bb0*/  ISETP.GE.AND P2, PT, R16, R2.reuse, PT ;  /* 0x000000021000720c */ /* 0x080fe20003f46270 */
[----:B------:R-:W-:Y:S01]  /*0bc0*/  IMAD.X R0, RZ, RZ, R11, P0 ;  /* 0x000000ffff007224 */ /* 0x000fe200000e060b */
[-C--:B------:R-:W-:Y:S01]  /*0bd0*/  ISETP.GE.AND P1, PT, R15, R2.reuse, PT ;  /* 0x000000020f00720c */ /* 0x080fe20003f26270 */
[----:B------:R-:W-:Y:S01]  /*0be0*/  IMAD.WIDE.U32 R26, R6, R3, R26 ;  /* 0x00000003061a7225 */ /* 0x000fe200078e001a */
[----:B------:R-:W-:-:S03]  /*0bf0*/  ISETP.GE.AND P0, PT, R14, R2, PT ;  /* 0x000000020e00720c */ /* 0x000fc60003f06270 */
[----:B------:R-:W-:Y:S01]  /*0c00*/  IMAD R0, R0, R6, RZ ;  /* 0x0000000600007224 */ /* 0x000fe200078e02ff */
[----:B-12---:R-:W-:-:S03]  /*0c10*/  LEA R28, P6, R26, R18, 0x1 ;  /* 0x000000121a1c7211 */ /* 0x006fc600078c08ff */
[----:B------:R-:W-:-:S04]  /*0c20*/  IMAD R0, R7, R3, R0 ;  /* 0x0000000307007224 */ /* 0x000fc800078e0200 */
[----:B------:R-:W-:-:S05]  /*0c30*/  IMAD.IADD R0, R27, 0x1, R0 ;  /* 0x000000011b007824 */ /* 0x000fca00078e0200 */
[----:B------:R-:W-:-:S05]  /*0c40*/  LEA.HI.X R29, R26, R19, R0, 0x1, P6 ;  /* 0x000000131a1d7211 */ /* 0x000fca00030f0c00 */
[----:B------:R3:W-:Y:S04]  /*0c50*/  @!P4 ST.E.128 desc[UR6][R28.64], RZ ;  /* 0x000000ff1c00c985 */ /* 0x0007e8000c101d06 */
[----:B------:R3:W-:Y:S04]  /*0c60*/  @!P2 ST.E.128 desc[UR6][R28.64+0x80], RZ ;  /* 0x000080ff1c00a985 */ /* 0x0007e8000c101d06 */
[----:B------:R3:W-:Y:S04]  /*0c70*/  @!P1 ST.E.128 desc[UR6][R28.64+0x100], RZ ;  /* 0x000100ff1c009985 */ /* 0x0007e8000c101d06 */
[----:B------:R3:W-:Y:S02]  /*0c80*/  @!P0 ST.E.128 desc[UR6][R28.64+0x180], RZ ;  /* 0x000180ff1c008985 */ /* 0x0007e4000c101d06 */
.L_x_865:
[----:B------:R-:W-:Y:S05]  /*0c90*/  BSYNC B0 ;  /* 0x0000000000007941 */ /* 0x000fea0003800000 */
.L_x_864:
[C---:B------:R-:W-:Y:S01]  /*0ca0*/  VIADD R3, R8.reuse, 0x30 ;  /* 0x0000003008037836 */ /* 0x040fe20000000000 */
[-C--:B------:R-:W-:Y:S01]  /*0cb0*/  ISETP.GE.OR P6, PT, R8, R241.reuse, P3 ;  /* 0x000000f10800720c */ /* 0x080fe20001fc6670 */
[----:B------:R-:W-:Y:S01]  /*0cc0*/  BSSY B0, `(.L_x_866) ;  /* 0x000001e000007945 */ /* 0x000fe20003800000 */
[-C--:B------:R-:W-:Y:S02]  /*0cd0*/  ISETP.GE.OR P4, PT, R12, R241.reuse, P3 ;  /* 0x000000f10c00720c */ /* 0x080fe40001f86670 */
[-C--:B------:R-:W-:Y:S02]  /*0ce0*/  ISETP.GE.AND P1, PT, R3, R241.reuse, PT ;  /* 0x000000f10300720c */ /* 0x080fe40003f26270 */
[----:B------:R-:W-:Y:S02]  /*0cf0*/  IADD3 R0, P0, R55, R8, RZ ;  /* 0x0000000837007210 */ /* 0x000fe40007f1e0ff */
[----:B------:R-:W-:Y:S01]  /*0d00*/  ISETP.GE.OR P3, PT, R3, R241, P3 ;  /* 0x000000f10300720c */ /* 0x000fe20001f66670 */
[----:B------:R-:W-:Y:S01]  /*0d10*/  @!P5 IMAD.MOV.U32 R3, RZ, RZ, 0x7f800000 ;  /* 0x7f800000ff03d424 */ /* 0x000fe200078e00ff */
[----:B------:R-:W-:-:S02]  /*0d20*/  LEA.HI.X.SX32 R55, R55, R11, 0x1, P0 ;  /* 0x0000000b37377211 */ /* 0x000fc400000f0eff */
[----:B------:R-:W-:Y:S01]  /*0d30*/  LEA R12, P0, R0, R4, 0x2 ;  /* 0x00000004000c7211 */ /* 0x000fe200078010ff */
[----:B------:R-:W-:-:S03]  /*0d40*/  @!P6 IMAD.MOV.U32 R4, RZ, RZ, 0x7f800000 ;  /* 0x7f800000ff04e424 */ /* 0x000fc600078e00ff */
[----:B------:R-:W-:Y:S01]  /*0d50*/  LEA.HI.X R13, R0, R5, R55, 0x2, P0 ;  /* 0x00000005000d7211 */ /* 0x000fe200000f1437 */
[----:B------:R-:W-:Y:S01]  /*0d60*/  @!P4 IMAD.MOV.U32 R0, RZ, RZ, 0x7f800000 ;  /* 0x7f800000ff00c424 */ /* 0x000fe200078e00ff */
[----:B------:R-:W-:Y:S07]  /*0d70*/  @P1 BRA `(.L_x_867) ;  /* 0x0000000000481947 */ /* 0x000fee0003800000 */
[----:B------:R-:W-:Y:S01]  /*0d80*/  IADD3 R8, P0, R8, 0x30, RZ ;  /* 0x0000003008087810 */ /* 0x000fe20007f1e0ff */
[----:B------:R-:W-:Y:S01]  /*0d90*/  IMAD.MOV.U32 R10, RZ, RZ, R22 ;  /* 0x000000ffff0a7224 */ /* 0x000fe200078e0016 */
[----:B------:R-:W-:-:S03]  /*0da0*/  ISETP.GE.AND P2, PT, R16, R2, PT ;  /* 0x000000021000720c */ /* 0x000fc60003f46270 */
[----:B------:R-:W-:Y:S01]  /*0db0*/  IMAD.X R5, RZ, RZ, R11, P0 ;  /* 0x000000ffff057224 */ /* 0x000fe200000e060b */
[----:B------:R-:W-:Y:S01]  /*0dc0*/  ISETP.GE.AND P0, PT, R20, R2, PT ;  /* 0x000000021400720c */ /* 0x000fe20003f06270 */
[----:B------:R-:W-:Y:S02]  /*0dd0*/  IMAD.MOV.U32 R11, RZ, RZ, R25 ;  /* 0x000000ffff0b7224 */ /* 0x000fe400078e0019 */
[----:B------:R-:W-:Y:S02]  /*0de0*/  IMAD R5, R5, R6, RZ ;  /* 0x0000000605057224 */ /* 0x000fe400078e02ff */
[----:B------:R-:W-:-:S04]  /*0df0*/  IMAD.WIDE.U32 R10, R6, R8, R10 ;  /* 0x00000008060a7225 */ /* 0x000fc800078e000a */
[----:B------:R-:W-:Y:S01]  /*0e00*/  IMAD R5, R7, R8, R5 ;  /* 0x0000000807057224 */ /* 0x000fe200078e0205 */
[----:B------:R-:W-:-:S03]  /*0e10*/  LEA R6, P1, R10, R18, 0x1 ;  /* 0x000000120a067211 */ /* 0x000fc600078208ff */
[----:B------:R-:W-:-:S05]  /*0e20*/  IMAD.IADD R5, R11, 0x1, R5 ;  /* 0x000000010b057824 */ /* 0x000fca00078e0205 */
[----:B------:R-:W-:Y:S02]  /*0e30*/  LEA.HI.X R7, R10, R19, R5, 0x1, P1 ;  /* 0x000000130a077211 */ /* 0x000fe400008f0c05 */
[----:B------:R-:W-:-:S03]  /*0e40*/  ISETP.GE.AND P1, PT, R15, R2, PT ;  /* 0x000000020f00720c */ /* 0x000fc60003f26270 */
[----:B------:R4:W-:Y:S01]  /*0e50*/  @!P0 ST.E.128 desc[UR6][R6.64], RZ ;  /* 0x000000ff06008985 */ /* 0x0009e2000c101d06 */
[----:B------:R-:W-:-:S03]  /*0e60*/  ISETP.GE.AND P0, PT, R14, R2, PT ;  /* 0x000000020e00720c */ /* 0x000fc60003f06270 */
[----:B------:R4:W-:Y:S06]  /*0e70*/  @!P2 ST.E.128 desc[UR6][R6.64+0x80], RZ ;  /* 0x000080ff0600a985 */ /* 0x0009ec000c101d06 */
[----:B------:R4:W-:Y:S04]  /*0e80*/  @!P1 ST.E.128 desc[UR6][R6.64+0x100], RZ ;  /* 0x000100ff06009985 */ /* 0x0009e8000c101d06 */
[----:B------:R4:W-:Y:S02]  /*0e90*/  @!P0 ST.E.128 desc[UR6][R6.64+0x180], RZ ;  /* 0x000180ff06008985 */ /* 0x0009e4000c101d06 */
.L_x_867:
[----:B------:R-:W-:Y:S05]  /*0ea0*/  BSYNC B0 ;  /* 0x0000000000007941 */ /* 0x000fea0003800000 */
.L_x_866:
[----:B------:R5:W-:Y:S01]  /*0eb0*/  @!P5 ST.E desc[UR6][R12.64+0x40], R3 ;  /* 0x000040030c00d985 */ /* 0x000be2000c101906 */
[----:B------:R-:W-:-:S03]  /*0ec0*/  MOV R2, R237 ;  /* 0x000000ed00027202 */ /* 0x000fc60000000f00 */
[----:B------:R-:W-:Y:S04]  /*0ed0*/  @!P6 ST.E desc[UR6][R12.64], R4 ;  /* 0x000000040c00e985 */ /* 0x000fe8000c101906 */
[----:B------:R1:W-:Y:S01]  /*0ee0*/  @!P4 ST.E desc[UR6][R12.64+0x80], R0 ;  /* 0x000080000c00c985 */ /* 0x0003e2000c101906 */
[----:B-----5:R-:W-:-:S04]  /*0ef0*/  MOV R3, 0x0 ;  /* 0x0000000000037802 */ /* 0x020fc80000000f00 */
[----:B-1234-:R-:W-:Y:S05]  /*0f00*/  @P3 RET.REL.NODEC R2 `(_ZN5flash24flash_fwd_splitkv_kernelI23Flash_fwd_kernel_traitsILi256ELi64ELi64ELi4ELb0ELb0EN7cutlass10bfloat16_tE19Flash_kernel_traitsILi256ELi64ELi64ELi4ES3_EELb1ELb0ELb0ELb0ELb0ELb0ELb0ELb1EEEvNS_16Flash_fwd_paramsE) ;  /* 0xfffffff0023c3950 */ /* 0x01efea0003c3ffff */
[----:B------:R-:W-:Y:S02]  /*0f10*/  MOV R0, 0x7f800000 ;  /* 0x7f80000000007802 */ /* 0x000fe40000000f00 */
[----:B------:R-:W-:Y:S02]  /*0f20*/  MOV R2, R237 ;  /* 0x000000ed00027202 */ /* 0x000fe40000000f00 */
[----:B------:R-:W-:Y:S01]  /*0f30*/  MOV R3, 0x0 ;  /* 0x0000000000037802 */ /* 0x000fe20000000f00 */
[----:B------:R1:W-:Y:S03]  /*0f40*/  ST.E desc[UR6][R12.64+0xc0], R0 ;  /* 0x0000c0000c007985 */ /* 0x0003e6000c101906 */
[----:B-1----:R-:W-:Y:S05]  /*0f50*/  RET.REL.NODEC R2 `(_ZN5flash24flash_fwd_splitkv_kernelI23Flash_fwd_kernel_traitsILi256ELi64ELi64ELi4ELb0ELb0EN7cutlass10bfloat16_tE19Flash_kernel_traitsILi256ELi64ELi64ELi4ES3_EELb1ELb0ELb0ELb0ELb0ELb0ELb0ELb1EEEvNS_16Flash_fwd_paramsE) ;  /* 0xfffffff002287950 */ /* 0x002fea0003c3ffff */
.L_x_859:
[----:B------:R-:W2:Y:S04]  /*0f60*/  LD.E.64 R6, desc[UR6][R18.64+0x160] ;  /* 0x0001600612067980 */ /* 0x000ea8000c101b00 */
[----:B------:R-:W3:Y:S01]  /*0f70*/  LD.E.64 R2, desc[UR6][R18.64+0x158] ;  /* 0x0001580612027980 */ /* 0x000ee2000c101b00 */
[----:B--2---:R-:W-:-:S04]  /*0f80*/  ISETP.NE.U32.AND P1, PT, R6, RZ, PT ;  /* 0x000000ff0600720c */ /* 0x004fc80003f25070 */
[----:B------:R-:W-:-:S13]  /*0f90*/  ISETP.NE.AND.EX P1, PT, R7, RZ, PT, P1 ;  /* 0x000000ff0700720c */ /* 0x000fda0003f25310 */
[----:B------:R-:W2:Y:S01]  /*0fa0*/  @P1 LD.E.64 R8, desc[UR6][R18.64+0x168] ;  /* 0x0001680612081980 */ /* 0x000ea2000c101b00 */
[----:B---3--:R-:W-:Y:S01]  /*0fb0*/  ISETP.NE.U32.AND P0, PT, R2, RZ, PT ;  /* 0x000000ff0200720c */ /* 0x008fe20003f05070 */
[----:B------:R-:W-:-:S03]  /*0fc0*/  IMAD.MOV.U32 R11, RZ, RZ, R239 ;  /* 0x000000ffff0b7224 */ /* 0x000fc600078e00ef */
[----:B------:R-:W-:Y:S02]  /*0fd0*/  ISETP.NE.AND.EX P0, PT, R3, RZ, PT, P0 ;  /* 0x000000ff0300720c */ /* 0x000fe40003f05300 */
[----:B------:R-:W-:Y:S02]  /*0fe0*/  @P1 SHF.R.S32.HI R0, RZ, 0x1f, R239 ;  /* 0x0000001fff001819 */ /* 0x000fe400000114ef */
[----:B------:R-:W-:-:S09]  /*0ff0*/  CS2R R244, SRZ ;  /* 0x0000000000f47805 */ /* 0x000fd2000001ff00 */
[----:B------:R-:W-:-:S05]  /*1000*/  @P0 IMAD.WIDE R2, R239, 0x4, R2 ;  /* 0x00000004ef020825 */ /* 0x000fca00078e0202 */
[----:B------:R1:W5:Y:S01]  /*1010*/  @P0 LD.E R11, desc[UR6][R2.64] ;  /* 0x00000006020b0980 */ /* 0x000362000c101900 */
[----:B------:R-:W-:Y:S01]  /*1020*/  BSSY B0, `(.L_x_868) ;  /* 0x00000b2000007945 */ /* 0x000fe20003800000 */
[-C--:B--2---:R-:W-:Y:S02]  /*1030*/  @P1 IMAD R4, R9, R239.reuse, RZ ;  /* 0x000000ef09041224 */ /* 0x084fe400078e02ff */
[----:B-1----:R-:W-:-:S04]  /*1040*/  @P1 IMAD.WIDE.U32 R2, R8, R239, RZ ;  /* 0x000000ef08021225 */ /* 0x002fc800078e00ff */
[----:B------:R-:W-:Y:S01]  /*1050*/  @P1 IMAD R0, R8, R0, R4 ;  /* 0x0000000008001224 */ /* 0x000fe200078e0204 */
[----:B------:R-:W-:-:S03]  /*1060*/  @P1 LEA R245, P0, R2, R6, 0x2 ;  /* 0x0000000602f51211 */ /* 0x000fc600078010ff */
[----:B------:R-:W-:-:S05]  /*1070*/  @P1 IMAD.IADD R0, R3, 0x1, R0 ;  /* 0x0000000103001824 */ /* 0x000fca00078e0200 */
[----:B------:R-:W-:-:S04]  /*1080*/  @P1 LEA.HI.X R244, R2, R7, R0, 0x2, P0 ;  /* 0x0000000702f41211 */ /* 0x000fc800000f1400 */
[----:B------:R-:W-:-:S04]  /*1090*/  LOP3.LUT R245, R245, R244, RZ, 0x3c, !PT ;  /* 0x000000f4f5f57212 */ /* 0x000fc800078e3cff */
[----:B------:R-:W-:-:S04]  /*10a0*/  LOP3.LUT R244, R245, R244, RZ, 0x3c, !PT ;  /* 0x000000f4f5f47212 */ /* 0x000fc800078e3cff */
[----:B------:R-:W-:Y:S02]  /*10b0*/  LOP3.LUT R245, R245, R244, RZ, 0x3c, !PT ;  /* 0x000000f4f5f57212 */ /* 0x000fe400078e3cff */
[----:B------:R-:W-:-:S04]  /*10c0*/  ISETP.NE.U32.AND P0, PT, R244, RZ, PT ;  /* 0x000000fff400720c */ /* 0x000fc80003f05070 */
[----:B------:R-:W-:-:S13]  /*10d0*/  ISETP.NE.AND.EX P0, PT, R245, RZ, PT, P0 ;  /* 0x000000fff500720c */ /* 0x000fda0003f05300 */
[----:B------:R-:W-:Y:S05]  /*10e0*/  @!P0 BRA `(.L_x_869) ;  /* 0x0000000400508947 */ /* 0x000fea0003800000 */
[----:B------:R-:W2:Y:S04]  /*10f0*/  LD.E R5, desc[UR6][R18.64+0x170] ;  /* 0x0001700612057980 */ /* 0x000ea8000c101900 */
[----:B------:R-:W3:Y:S01]  /*1100*/  LD.E R6, desc[UR6][R18.64+0x68] ;  /* 0x0000680612067980 */ /* 0x000ee2000c101900 */
[----:B------:R-:W-:-:S03]  /*1110*/  LEA R2, R165, 0xffffffc0, 0x6 ;  /* 0xffffffc0a5027811 */ /* 0x000fc600078e30ff */
[----:B------:R-:W4:Y:S01]  /*1120*/  LD.E.64 R14, desc[UR6][R18.64+0x20] ;  /* 0x00002006120e7980 */ /* 0x000f22000c101b00 */
[----:B------:R-:W-:-:S03]  /*1130*/  IABS R3, R2 ;  /* 0x0000000200037213 */ /* 0x000fc60000000000 */
[----:B------:R-:W4:Y:S04]  /*1140*/  LD.E.64 R50, desc[UR6][R18.64+0x38] ;  /* 0x0000380612327980 */ /* 0x000f28000c101b00 */
[----:B------:R-:W4:Y:S04]  /*1150*/  LD.E.64 R12, desc[UR6][R18.64+0x50] ;  /* 0x00005006120c7980 */ /* 0x000f28000c101b00 */
[----:B------:R1:W5:Y:S04]  /*1160*/  LD.E.64 R26, desc[UR6][R18.64+0x58] ;  /* 0x00005806121a7980 */ /* 0x000368000c101b00 */
[----:B------:R1:W5:Y:S01]  /*1170*/  LD.E.64 R48, desc[UR6][R18.64+0x40] ;  /* 0x0000400612307980 */ /* 0x000362000c101b00 */
[----:B--2---:R-:W-:-:S04]  /*1180*/  IABS R4, R5 ;  /* 0x0000000500047213 */ /* 0x004fc80000000000 */
[----:B------:R-:W2:Y:S08]  /*1190*/  I2F.RP R8, R4 ;  /* 0x0000000400087306 */ /* 0x000eb00000209400 */
[----:B--2---:R-:W2:Y:S02]  /*11a0*/  MUFU.RCP R8, R8 ;  /* 0x0000000800087308 */ /* 0x004ea40000001000 */
[----:B--2---:R-:W-:-:S06]  /*11b0*/  VIADD R8, R8, 0xffffffe ;  /* 0x0ffffffe08087836 */ /* 0x004fcc0000000000 */
[----:B------:R-:W2:Y:S01]  /*11c0*/  F2I.FTZ.U32.TRUNC.NTZ R9, R8 ;  /* 0x0000000800097305 */ /* 0x000ea2000021f000 */
[----:B------:R-:W-:Y:S01]  /*11d0*/  IABS R0, R5 ;  /* 0x0000000500007213 */ /* 0x000fe20000000000 */
[----:B--2---:R-:W-:Y:S01]  /*11e0*/  IMAD.MOV R7, RZ, RZ, -R9 ;  /* 0x000000ffff077224 */ /* 0x004fe200078e0a09 */
[----:B------:R-:W-:-:S03]  /*11f0*/  MOV R8, RZ ;  /* 0x000000ff00087202 */ /* 0x000fc60000000f00 */
[----:B------:R-:W-:-:S04]  /*1200*/  IMAD R7, R7, R4, RZ ;  /* 0x0000000407077224 */ /* 0x000fc800078e02ff */
[----:B------:R-:W-:-:S04]  /*1210*/  IMAD.HI.U32 R7, R9, R7, R8 ;  /* 0x0000000709077227 */ /* 0x000fc800078e0008 */
[----:B------:R-:W-:Y:S02]  /*1220*/  IMAD.MOV R0, RZ, RZ, -R0 ;  /* 0x000000ffff007224 */ /* 0x000fe400078e0a00 */
[----:B------:R-:W-:-:S04]  /*1230*/  IMAD.HI.U32 R7, R7, R3, RZ ;  /* 0x0000000307077227 */ /* 0x000fc800078e00ff */
[----:B------:R-:W-:-:S05]  /*1240*/  IMAD R0, R7, R0, R3 ;  /* 0x0000000007007224 */ /* 0x000fca00078e0203 */
[----:B------:R-:W-:-:S13]  /*1250*/  ISETP.GT.U32.AND P1, PT, R4, R0, PT ;  /* 0x000000000400720c */ /* 0x000fda0003f24070 */
[----:B------:R-:W-:-:S04]  /*1260*/  @!P1 IADD3 R0, R0, -R4, RZ ;  /* 0x8000000400009210 */ /* 0x000fc80007ffe0ff */
[----:B------:R-:W-:Y:S02]  /*1270*/  ISETP.GE.U32.AND P2, PT, R0, R4, PT ;  /* 0x000000040000720c */ /* 0x000fe40003f46070 */
[----:B------:R-:W-:Y:S01]  /*1280*/  LOP3.LUT R0, R2, R5, RZ, 0x3c, !PT ;  /* 0x0000000502007212 */ /* 0x000fe200078e3cff */
[----:B------:R-:W-:Y:S01]  /*1290*/  @!P1 VIADD R7, R7, 0x1 ;  /* 0x0000000107079836 */ /* 0x000fe20000000000 */
[----:B------:R-:W-:Y:S02]  /*12a0*/  ISETP.NE.AND P1, PT, R5, RZ, PT ;  /* 0x000000ff0500720c */ /* 0x000fe40003f25270 */
[----:B------:R-:W-:-:S07]  /*12b0*/  ISETP.GE.AND P0, PT, R0, RZ, PT ;  /* 0x000000ff0000720c */ /* 0x000fce0003f06270 */
[----:B------:R-:W-:-:S05]  /*12c0*/  @P2 IADD3 R7, R7, 0x1, RZ ;  /* 0x0000000107072810 */ /* 0x000fca0007ffe0ff */
[----:B------:R-:W-:-:S05]  /*12d0*/  IMAD.MOV.U32 R8, RZ, RZ, R7 ;  /* 0x000000ffff087224 */ /* 0x000fca00078e0007 */
[----:B------:R-:W-:Y:S02]  /*12e0*/  @!P0 IADD3 R8, -R8, RZ, RZ ;  /* 0x000000ff08088210 */ /* 0x000fe40007ffe1ff */
[----:B------:R-:W-:-:S05]  /*12f0*/  @!P1 LOP3.LUT R8, RZ, R5, RZ, 0x33, !PT ;  /* 0x00000005ff089212 */ /* 0x000fca00078e33ff */
[----:B-----5:R-:W-:-:S05]  /*1300*/  IMAD.WIDE R10, R8, 0x4, R244 ;  /* 0x00000004080a7825 */ /* 0x020fca00078e02f4 */
[----:B------:R-:W2:Y:S04]  /*1310*/  LD.E R3, desc[UR6][R10.64] ;  /* 0x000000060a037980 */ /* 0x000ea8000c101900 */
[----:B------:R-:W2:Y:S01]  /*1320*/  LD.E.64 R10, desc[UR6][R18.64+0x28] ;  /* 0x00002806120a7980 */ /* 0x000ea2000c101b00 */
[----:B---3--:R-:W-:-:S04]  /*1330*/  IABS R7, R6 ;  /* 0x0000000600077213 */ /* 0x008fc80000000000 */
[----:B------:R-:W3:Y:S08]  /*1340*/  I2F.RP R0, R7 ;  /* 0x0000000700007306 */ /* 0x000ef00000209400 */
[----:B---3--:R-:W3:Y:S02]  /*1350*/  MUFU.RCP R0, R0 ;  /* 0x0000000000007308 */ /* 0x008ee40000001000 */
[----:B---3--:R-:W-:-:S06]  /*1360*/  VIADD R0, R0, 0xffffffe ;  /* 0x0ffffffe00007836 */ /* 0x008fcc0000000000 */
[----:B------:R-:W3:Y:S01]  /*1370*/  F2I.FTZ.U32.TRUNC.NTZ R23, R0 ;  /* 0x0000000000177305 */ /* 0x000ee2000021f000 */
[----:B------:R-:W-:Y:S01]  /*1380*/  IMAD.MOV.U32 R22, RZ, RZ, RZ ;  /* 0x000000ffff167224 */ /* 0x000fe200078e00ff */
[----:B------:R-:W-:Y:S02]  /*1390*/  IABS R4, R238 ;  /* 0x000000ee00047213 */ /* 0x000fe40000000000 */
[----:B---3--:R-:W-:-:S05]  /*13a0*/  IADD3 R0, RZ, -R23, RZ ;  /* 0x80000017ff007210 */ /* 0x008fca0007ffe0ff */
[----:B------:R-:W-:Y:S01]  /*13b0*/  IMAD R16, R0, R7, RZ ;  /* 0x0000000700107224 */ /* 0x000fe200078e02ff */
[----:B------:R-:W-:-:S03]  /*13c0*/  IABS R0, R6 ;  /* 0x0000000600007213 */ /* 0x000fc60000000000 */
[----:B------:R-:W-:Y:S01]  /*13d0*/  IMAD.HI.U32 R16, R23, R16, R22 ;  /* 0x0000001017107227 */ /* 0x000fe200078e0016 */
[----:B------:R-:W-:-:S05]  /*13e0*/  IADD3 R0, RZ, -R0, RZ ;  /* 0x80000000ff007210 */ /* 0x000fca0007ffe0ff */
[----:B------:R-:W-:-:S04]  /*13f0*/  IMAD.HI.U32 R16, R16, R4, RZ ;  /* 0x0000000410107227 */ /* 0x000fc800078e00ff */
[----:B------:R-:W-:-:S05]  /*1400*/  IMAD R0, R16, R0, R4 ;  /* 0x0000000010007224 */ /* 0x000fca00078e0204 */
[----:B------:R-:W-:Y:S02]  /*1410*/  ISETP.GT.U32.AND P1, PT, R7, R0, PT ;  /* 0x000000000700720c */ /* 0x000fe40003f24070 */
[----:B------:R-:W-:-:S11]  /*1420*/  IADD3 R8, -R8, RZ, RZ ;  /* 0x000000ff08087210 */ /* 0x000fd60007ffe1ff */
[----:B------:R-:W-:-:S05]  /*1430*/  @!P1 IMAD.IADD R0, R0, 0x1, -R7 ;  /* 0x0000000100009824 */ /* 0x000fca00078e0a07 */
[----:B------:R-:W-:Y:S02]  /*1440*/  ISETP.GE.U32.AND P2, PT, R0, R7, PT ;  /* 0x000000070000720c */ /* 0x000fe40003f46070 */
[----:B------:R-:W-:Y:S01]  /*1450*/  LOP3.LUT R7, R238, R6, RZ, 0x3c, !PT ;  /* 0x00000006ee077212 */ /* 0x000fe200078e3cff */
[----:B------:R-:W-:Y:S01]  /*1460*/  @!P1 VIADD R16, R16, 0x1 ;  /* 0x0000000110109836 */ /* 0x000fe20000000000 */
[----:B------:R-:W-:Y:S02]  /*1470*/  ISETP.NE.AND P1, PT, R6, RZ, PT ;  /* 0x000000ff0600720c */ /* 0x000fe40003f25270 */
[----:B------:R-:W-:Y:S01]  /*1480*/  ISETP.GE.AND P0, PT, R7, RZ, PT ;  /* 0x000000ff0700720c */ /* 0x000fe20003f06270 */
[----:B------:R-:W-:-:S04]  /*1490*/  IMAD R5, R5, R8, R2 ;  /* 0x0000000805057224 */ /* 0x000fc800078e0202 */
[----:B----4-:R-:W-:Y:S02]  /*14a0*/  IMAD R7, R51, R5, RZ ;  /* 0x0000000533077224 */ /* 0x010fe400078e02ff */
[----:B------:R-:W-:-:S06]  /*14b0*/  @P2 IADD3 R16, R16, 0x1, RZ ;  /* 0x0000000110102810 */ /* 0x000fcc0007ffe0ff */
[----:B------:R-:W-:Y:S02]  /*14c0*/  @!P0 IADD3 R16, -R16, RZ, RZ ;  /* 0x000000ff10108210 */ /* 0x000fe40007ffe1ff */
[----:B------:R-:W-:-:S04]  /*14d0*/  @!P1 LOP3.LUT R16, RZ, R6, RZ, 0x33, !PT ;  /* 0x00000006ff109212 */ /* 0x000fc800078e33ff */
[----:B------:R-:W-:Y:S02]  /*14e0*/  SHF.R.S32.HI R8, RZ, 0x1f, R16 ;  /* 0x0000001fff087819 */ /* 0x000fe40000011410 */
[----:B--2---:R-:W-:Y:S01]  /*14f0*/  SHF.R.S32.HI R0, RZ, 0x1f, R3 ;  /* 0x0000001fff007819 */ /* 0x004fe20000011403 */
[----:B------:R-:W-:-:S04]  /*1500*/  IMAD R4, R15, R3, RZ ;  /* 0x000000030f047224 */ /* 0x000fc800078e02ff */
[C---:B------:R-:W-:Y:S02]  /*1510*/  IMAD R4, R14.reuse, R0, R4 ;  /* 0x000000000e047224 */ /* 0x040fe400078e0204 */
[----:B------:R-:W-:-:S04]  /*1520*/  IMAD.WIDE.U32 R14, R14, R3, RZ ;  /* 0x000000030e0e7225 */ /* 0x000fc800078e00ff */
[----:B------:R-:W-:Y:S01]  /*1530*/  IMAD.IADD R15, R15, 0x1, R4 ;  /* 0x000000010f0f7824 */ /* 0x000fe200078e0204 */
[----:B------:R-:W-:Y:S01]  /*1540*/  SHF.R.S32.HI R4, RZ, 0x1f, R5 ;  /* 0x0000001fff047819 */ /* 0x000fe20000011405 */
[----:B------:R-:W-:-:S04]  /*1550*/  IMAD.WIDE.U32 R14, R5, R50, R14 ;  /* 0x00000032050e7225 */ /* 0x000fc800078e000e */
[----:B------:R-:W-:-:S04]  /*1560*/  IMAD R7, R50, R4, R7 ;  /* 0x0000000432077224 */ /* 0x000fc800078e0207 */
[----:B------:R-:W-:Y:S02]  /*1570*/  IMAD.IADD R15, R15, 0x1, R7 ;  /* 0x000000010f0f7824 */ /* 0x000fe400078e0207 */
[----:B------:R-:W-:Y:S02]  /*1580*/  IMAD R7, R13, R16, RZ ;  /* 0x000000100d077224 */ /* 0x000fe400078e02ff */
[-C--:B------:R-:W-:Y:S02]  /*1590*/  IMAD R6, R11, R3.reuse, RZ ;  /* 0x000000030b067224 */ /* 0x080fe400078e02ff */
[----:B------:R-:W-:-:S04]  /*15a0*/  IMAD.WIDE.U32 R22, R10, R3, RZ ;  /* 0x000000030a167225 */ /* 0x000fc800078e00ff */
[----:B------:R-:W-:Y:S02]  /*15b0*/  IMAD R7, R12, R8, R7 ;  /* 0x000000080c077224 */ /* 0x000fe400078e0207 */
[----:B------:R-:W-:-:S04]  /*15c0*/  IMAD.WIDE.U32 R14, R16, R12, R14 ;  /* 0x0000000c100e7225 */ /* 0x000fc800078e000e */
[----:B------:R-:W-:Y:S01]  /*15d0*/  IMAD R6, R10, R0, R6 ;  /* 0x000000000a067224 */ /* 0x000fe200078e0206 */
[----:B------:R-:W-:Y:S02]  /*15e0*/  MOV R13, R22 ;  /* 0x00000016000d7202 */ /* 0x000fe40000000f00 */
[----:B------:R-:W-:Y:S01]  /*15f0*/  IADD3 R0, R15, R7, RZ ;  /* 0x000000070f007210 */ /* 0x000fe20007ffe0ff */
[----:B------:R-:W-:Y:S01]  /*1600*/  IMAD.IADD R11, R23, 0x1, R6 ;  /* 0x00000001170b7824 */ /* 0x000fe200078e0206 */
[----:B------:R-:W-:Y:S01]  /*1610*/  MOV R3, R14 ;  /* 0x0000000e00037202 */ /* 0x000fe20000000f00 */
[----:B-1----:R-:W-:Y:S05]  /*1620*/  BRA `(.L_x_870) ;  /* 0x0000000400447947 */ /* 0x002fea0003800000 */
.L_x_869:
[----:B------:R-:W2:Y:S01]  /*1630*/  LD.E R6, desc[UR6][R18.64+0x68] ;  /* 0x0000680612067980 */ /* 0x000ea2000c101900 */
[----:B------:R-:W-:-:S03]  /*1640*/  ISETP.NE.AND P3, PT, R13, -0x1, PT ;  /* 0xffffffff0d00780c */ /* 0x000fc60003f65270 */
[----:B------:R-:W3:Y:S04]  /*1650*/  LD.E.64 R50, desc[UR6][R18.64+0x38] ;  /* 0x0000380612327980 */ /* 0x000ee8000c101b00 */
[----:B------:R-:W4:Y:S04]  /*1660*/  LD.E.64 R48, desc[UR6][R18.64+0x40] ;  /* 0x0000400612307980 */ /* 0x000f28000c101b00 */
[----:B------:R-:W4:Y:S04]  /*1670*/  LD.E.64 R14, desc[UR6][R18.64+0x50] ;  /* 0x00005006120e7980 */ /* 0x000f28000c101b00 */
[----:B------:R-:W4:Y:S04]  /*1680*/  @!P3 LD.E.64 R16, desc[UR6][R18.64+0x20] ;  /* 0x000020061210b980 */ /* 0x000f28000c101b00 */
[----:B------:R-:W4:Y:S04]  /*1690*/  @!P3 LD.E.64 R22, desc[UR6][R18.64+0x28] ;  /* 0x000028061216b980 */ /* 0x000f28000c101b00 */
[----:B------:R1:W5:Y:S01]  /*16a0*/  LD.E.64 R26, desc[UR6][R18.64+0x58] ;  /* 0x00005806121a7980 */ /* 0x000362000c101b00 */
[----:B------:R-:W-:Y:S01]  /*16b0*/  IMAD.MOV.U32 R8, RZ, RZ, RZ ;  /* 0x000000ffff087224 */ /* 0x000fe200078e00ff */
[----:B------:R-:W-:-:S02]  /*16c0*/  IABS R7, R238 ;  /* 0x000000ee00077213 */ /* 0x000fc40000000000 */
[----:B------:R-:W-:Y:S02]  /*16d0*/  @!P3 SHF.R.S32.HI R4, RZ, 0x1f, R12 ;  /* 0x0000001fff04b819 */ /* 0x000fe4000001140c */
[----:B--2---:R-:W-:-:S04]  /*16e0*/  IABS R3, R6 ;  /* 0x0000000600037213 */ /* 0x004fc80000000000 */
[----:B------:R-:W2:Y:S08]  /*16f0*/  I2F.RP R0, R3 ;  /* 0x0000000300007306 */ /* 0x000eb00000209400 */
[----:B--2---:R-:W2:Y:S02]  /*1700*/  MUFU.RCP R0, R0 ;  /* 0x0000000000007308 */ /* 0x004ea40000001000 */
[----:B--2---:R-:W-:-:S06]  /*1710*/  IADD3 R0, R0, 0xffffffe, RZ ;  /* 0x0ffffffe00007810 */ /* 0x004fcc0007ffe0ff */
[----:B------:R-:W2:Y:S02]  /*1720*/  F2I.FTZ.U32.TRUNC.NTZ R9, R0 ;  /* 0x0000000000097305 */ /* 0x000ea4000021f000 */
[----:B--2---:R-:W-:-:S05]  /*1730*/  IADD3 R0, RZ, -R9, RZ ;  /* 0x80000009ff007210 */ /* 0x004fca0007ffe0ff */
[----:B------:R-:W-:Y:S01]  /*1740*/  IMAD R5, R0, R3, RZ ;  /* 0x0000000300057224 */ /* 0x000fe200078e02ff */
[----:B------:R-:W-:-:S03]  /*1750*/  IABS R0, R6 ;  /* 0x0000000600007213 */ /* 0x000fc60000000000 */
[----:B------:R-:W-:Y:S01]  /*1760*/  IMAD.HI.U32 R5, R9, R5, R8 ;  /* 0x0000000509057227 */ /* 0x000fe200078e0008 */
[----:B------:R-:W-:-:S05]  /*1770*/  IADD3 R0, RZ, -R0, RZ ;  /* 0x80000000ff007210 */ /* 0x000fca0007ffe0ff */
[----:B------:R-:W-:-:S04]  /*1780*/  IMAD.HI.U32 R5, R5, R7, RZ ;  /* 0x0000000705057227 */ /* 0x000fc800078e00ff */
[----:B------:R-:W-:Y:S02]  /*1790*/  IMAD R0, R5, R0, R7 ;  /* 0x0000000005007224 */ /* 0x000fe400078e0207 */
[----:B---3--:R-:W-:-:S03]  /*17a0*/  @!P3 IMAD R2, R51, R12, RZ ;  /* 0x0000000c3302b224 */ /* 0x008fc600078e02ff */
[----:B------:R-:W-:Y:S01]  /*17b0*/  ISETP.GT.U32.AND P0, PT, R3, R0, PT ;  /* 0x000000000300720c */ /* 0x000fe20003f04070 */
[----:B------:R-:W-:Y:S02]  /*17c0*/  @!P3 IMAD R2, R4, R50, R2 ;  /* 0x000000320402b224 */ /* 0x000fe400078e0202 */
[----:B------:R-:W-:Y:S01]  /*17d0*/  @!P3 IMAD.WIDE.U32 R24, R50, R12, RZ ;  /* 0x0000000c3218b225 */ /* 0x000fe200078e00ff */
[----:B-----5:R-:W-:-:S03]  /*17e0*/  @!P3 SHF.R.S32.HI R4, RZ, 0x1f, R11 ;  /* 0x0000001fff04b819 */ /* 0x020fc6000001140b */
[----:B------:R-:W-:Y:S01]  /*17f0*/  @P3 IMAD.IADD R7, R12, 0x1, R13 ;  /* 0x000000010c073824 */ /* 0x000fe200078e020d */
[----:B------:R-:W-:Y:S01]  /*1800*/  @!P3 IADD3 R25, R25, R2, RZ ;  /* 0x000000021919b210 */ /* 0x000fe20007ffe0ff */
[----:B----4-:R-:W-:-:S04]  /*1810*/  @!P3 IMAD R2, R17, R11, RZ ;  /* 0x0000000b1102b224 */ /* 0x010fc800078e02ff */
[----:B------:R-:W-:Y:S01]  /*1820*/  @!P0 IADD3 R0, R0, -R3, RZ ;  /* 0x8000000300008210 */ /* 0x000fe20007ffe0ff */
[-C--:B------:R-:W-:Y:S02]  /*1830*/  @P3 IMAD R9, R51, R7.reuse, RZ ;  /* 0x0000000733093224 */ /* 0x080fe400078e02ff */
[----:B------:R-:W-:Y:S01]  /*1840*/  @P3 IMAD.WIDE.U32 R28, R50, R7, RZ ;  /* 0x00000007321c3225 */ /* 0x000fe200078e00ff */
[----:B------:R-:W-:-:S03]  /*1850*/  ISETP.GE.U32.AND P2, PT, R0, R3, PT ;  /* 0x000000030000720c */ /* 0x000fc60003f46070 */
[C---:B------:R-:W-:Y:S02]  /*1860*/  @!P3 IMAD R2, R16.reuse, R4, R2 ;  /* 0x000000041002b224 */ /* 0x040fe400078e0202 */
[----:B------:R-:W-:Y:S01]  /*1870*/  @!P3 IMAD.WIDE.U32 R16, R16, R11, R24 ;  /* 0x0000000b1010b225 */ /* 0x000fe200078e0018 */
[----:B------:R-:W-:Y:S02]  /*1880*/  @P3 IADD3 R9, R29, R9, RZ ;  /* 0x000000091d093210 */ /* 0x000fe40007ffe0ff */
[----:B------:R-:W-:Y:S01]  /*1890*/  LOP3.LUT R3, R238, R6, RZ, 0x3c, !PT ;  /* 0x00000006ee037212 */ /* 0x000fe200078e3cff */
[----:B------:R-:W-:Y:S01]  /*18a0*/  @P3 IMAD.MOV.U32 R10, RZ, RZ, R28 ;  /* 0x000000ffff0a3224 */ /* 0x000fe200078e001c */
[----:B------:R-:W-:Y:S01]  /*18b0*/  @!P3 IADD3 R9, R17, R2, RZ ;  /* 0x000000021109b210 */ /* 0x000fe20007ffe0ff */
[----:B------:R-:W-:Y:S01]  /*18c0*/  @!P3 IMAD.MOV.U32 R10, RZ, RZ, R16 ;  /* 0x000000ffff0ab224 */ /* 0x000fe200078e0010 */
[----:B------:R-:W-:Y:S01]  /*18d0*/  LEA R2, R165, 0xffffffc0, 0x6 ;  /* 0xffffffc0a5027811 */ /* 0x000fe200078e30ff */
[----:B------:R-:W-:Y:S01]  /*18e0*/  @!P0 VIADD R5, R5, 0x1 ;  /* 0x0000000105058836 */ /* 0x000fe20000000000 */
[----:B------:R-:W-:Y:S01]  /*18f0*/  ISETP.GE.AND P1, PT, R3, RZ, PT ;  /* 0x000000ff0300720c */ /* 0x000fe20003f26270 */
[----:B------:R-:W-:Y:S01]  /*1900*/  @!P3 IMAD R7, R49, R12, RZ ;  /* 0x0000000c3107b224 */ /* 0x000fe200078e02ff */
[----:B------:R-:W-:Y:S01]  /*1910*/  @!P3 SHF.R.S32.HI R0, RZ, 0x1f, R12 ;  /* 0x0000001fff00b819 */ /* 0x000fe2000001140c */
[----:B------:R-:W-:Y:S01]  /*1920*/  IMAD R8, R51, R2, RZ ;  /* 0x0000000233087224 */ /* 0x000fe200078e02ff */
[----:B------:R-:W-:-:S02]  /*1930*/  SHF.R.S32.HI R4, RZ, 0x1f, R2 ;  /* 0x0000001fff047819 */ /* 0x000fc40000011402 */
[----:B------:R-:W-:Y:S02]  /*1940*/  MOV R24, R10 ;  /* 0x0000000a00187202 */ /* 0x000fe40000000f00 */
[----:B------:R-:W-:Y:S02]  /*1950*/  MOV R25, R9 ;  /* 0x0000000900197202 */ /* 0x000fe40000000f00 */
[----:B------:R-:W-:Y:S02]  /*1960*/  ISETP.NE.AND P0, PT, R6, RZ, PT ;  /* 0x000000ff0600720c */ /* 0x000fe40003f05270 */
[----:B------:R-:W-:Y:S01]  /*1970*/  @P2 IADD3 R5, R5, 0x1, RZ ;  /* 0x0000000105052810 */ /* 0x000fe20007ffe0ff */
[----:B------:R-:W-:Y:S02]  /*1980*/  @!P3 IMAD R0, R0, R48, R7 ;  /* 0x000000300000b224 */ /* 0x000fe400078e0207 */
[----:B------:R-:W-:Y:S02]  /*1990*/  IMAD R8, R4, R50, R8 ;  /* 0x0000003204087224 */ /* 0x000fe400078e0208 */
[----:B------:R-:W-:Y:S01]  /*19a0*/  IMAD.WIDE.U32 R24, R50, R2, R24 ;  /* 0x0000000232187225 */ /* 0x000fe200078e0018 */
[----:B------:R-:W-:-:S03]  /*19b0*/  MOV R16, R5 ;  /* 0x0000000500107202 */ /* 0x000fc60000000f00 */
[----:B------:R-:W-:Y:S01]  /*19c0*/  @!P3 IMAD.WIDE.U32 R28, R48, R12, RZ ;  /* 0x0000000c301cb225 */ /* 0x000fe200078e00ff */
[----:B------:R-:W-:-:S03]  /*19d0*/  IADD3 R25, R25, R8, RZ ;  /* 0x0000000819197210 */ /* 0x000fc60007ffe0ff */
[----:B------:R-:W-:Y:S01]  /*19e0*/  @!P3 IMAD.IADD R9, R29, 0x1, R0 ;  /* 0x000000011d09b824 */ /* 0x000fe200078e0200 */
[----:B------:R-:W-:Y:S01]  /*19f0*/  @!P3 SHF.R.S32.HI R0, RZ, 0x1f, R11 ;  /* 0x0000001fff00b819 */ /* 0x000fe2000001140b */
[----:B------:R-:W-:Y:S01]  /*1a00*/  @!P3 IMAD R5, R23, R11, RZ ;  /* 0x0000000b1705b224 */ /* 0x000fe200078e02ff */
[----:B------:R-:W-:Y:S01]  /*1a10*/  @!P3 MOV R8, R28 ;  /* 0x0000001c0008b202 */ /* 0x000fe20000000f00 */
[----:B------:R-:W-:Y:S01]  /*1a20*/  @!P1 IMAD.MOV R16, RZ, RZ, -R16 ;  /* 0x000000ffff109224 */ /* 0x000fe200078e0a10 */
[----:B------:R-:W-:Y:S01]  /*1a30*/  @!P0 LOP3.LUT R16, RZ, R6, RZ, 0x33, !PT ;  /* 0x00000006ff108212 */ /* 0x000fe200078e33ff */
[----:B------:R-:W-:Y:S01]  /*1a40*/  @!P3 IMAD R0, R22, R0, R5 ;  /* 0x000000001600b224 */ /* 0x000fe200078e0205 */
[----:B------:R-:W-:Y:S01]  /*1a50*/  @P3 IADD3 R12, R12, R13, RZ ;  /* 0x0000000d0c0c3210 */ /* 0x000fe20007ffe0ff */
[----:B------:R-:W-:Y:S01]  /*1a60*/  @!P3 IMAD.WIDE.U32 R22, R22, R11, R8 ;  /* 0x0000000b1616b225 */ /* 0x000fe200078e0008 */
[----:B------:R-:W-:-:S03]  /*1a70*/  SHF.R.S32.HI R8, RZ, 0x1f, R16 ;  /* 0x0000001fff087819 */ /* 0x000fc60000011410 */
[----:B------:R-:W-:Y:S02]  /*1a80*/  IMAD R5, R15, R16, RZ ;  /* 0x000000100f057224 */ /* 0x000fe400078e02ff */
[-C--:B------:R-:W-:Y:S02]  /*1a90*/  @P3 IMAD R3, R49, R12.reuse, RZ ;  /* 0x0000000c31033224 */ /* 0x080fe400078e02ff */
[----:B------:R-:W-:-:S04]  /*1aa0*/  @P3 IMAD.WIDE.U32 R12, R48, R12, RZ ;  /* 0x0000000c300c3225 */ /* 0x000fc800078e00ff */
[----:B------:R-:W-:Y:S01]  /*1ab0*/  IMAD.WIDE.U32 R24, R14, R16, R24 ;  /* 0x000000100e187225 */ /* 0x000fe200078e0018 */
[----:B------:R-:W-:-:S03]  /*1ac0*/  @P3 IADD3 R11, R13, R3, RZ ;  /* 0x000000030d0b3210 */ /* 0x000fc60007ffe0ff */
[----:B------:R-:W-:Y:S01]  /*1ad0*/  IMAD R5, R14, R8, R5 ;  /* 0x000000080e057224 */ /* 0x000fe200078e0205 */
[----:B------:R-:W-:Y:S01]  /*1ae0*/  @!P3 IADD3 R11, R23, R0, RZ ;  /* 0x00000000170bb210 */ /* 0x000fe20007ffe0ff */
[----:B------:R-:W-:Y:S01]  /*1af0*/  @P3 IMAD.MOV.U32 R13, RZ, RZ, R12 ;  /* 0x000000ffff0d3224 */ /* 0x000fe200078e000c */
[----:B------:R-:W-:Y:S01]  /*1b00*/  @!P3 MOV R13, R22 ;  /* 0x00000016000db202 */ /* 0x000fe20000000f00 */
[----:B------:R-:W-:Y:S01]  /*1b10*/  IMAD.MOV.U32 R3, RZ, RZ, R24 ;  /* 0x000000ffff037224 */ /* 0x000fe200078e0018 */
[----:B------:R-:W-:Y:S02]  /*1b20*/  IADD3 R0, R25, R5, RZ ;  /* 0x0000000519007210 */ /* 0x000fe40007ffe0ff */
[----:B-1----:R-:W-:Y:S02]  /*1b30*/  MOV R5, R2 ;  /* 0x0000000200057202 */ /* 0x002fe40000000f00 */
.L_x_870:
[----:B------:R-:W-:Y:S05]  /*1b40*/  BSYNC B0 ;  /* 0x0000000000007941 */ /* 0x000fea0003800000 */
.L_x_868:
[----:B------:R-:W-:Y:S01]  /*1b50*/  ISETP.NE.AND P0, PT, R242, -0x1, PT ;  /* 0xfffffffff200780c */ /* 0x000fe20003f05270 */
[----:B------:R-:W2:Y:S04]  /*1b60*/  LD.E.64 R22, desc[UR6][R18.64+0x30] ;  /* 0x0000300612167980 */ /* 0x000ea8000c101b00 */
[----:B------:R-:W3:Y:S04]  /*1b70*/  LD.E R63, desc[UR6][R18.64+0xc0] ;  /* 0x0000c006123f7980 */ /* 0x000ee8000c101900 */
[----:B------:R-:W4:Y:S04]  /*1b80*/  LD.E.64 R24, desc[UR6][R18.64+0x48] ;  /* 0x0000480612187980 */ /* 0x000f28000c101b00 */
[----:B------:R-:W3:Y:S04]  /*1b90*/  @!P0 LD.E.64 R28, desc[UR6][R18.64+0x18] ;  /* 0x00001806121c8980 */ /* 0x000ee8000c101b00 */
[----:B------:R-:W4:Y:S04]  /*1ba0*/  LD.E.64 R6, desc[UR6][R18.64+0x10] ;  /* 0x0000100612067980 */ /* 0x000f28000c101b00 */
[----:B------:R-:W4:Y:S04]  /*1bb0*/  LD.E.64 R166, desc[UR6][R18.64+0x8] ;  /* 0x0000080612a67980 */ /* 0x000f28000c101b00 */
[----:B------:R1:W5:Y:S04]  /*1bc0*/  @P4 LD.E R20, desc[UR6][R20.64] ;  /* 0x0000000614144980 */ /* 0x000368000c101900 */
[----:B------:R1:W5:Y:S01]  /*1bd0*/  LD.E.64 R174, desc[UR6][R18.64] ;  /* 0x0000000612ae7980 */ /* 0x000362000c101b00 */
[----:B------:R-:W-:-:S04]  /*1be0*/  SHF.R.S32.HI R54, RZ, 0x1f, R52 ;  /* 0x0000001fff367819 */ /* 0x000fc80000011434 */
[CC--:B------:R-:W-:Y:S02]  /*1bf0*/  LEA.HI R57, R54.reuse, R52.reuse, RZ, 0x3 ;  /* 0x0000003436397211 */ /* 0x0c0fe400078f18ff */
[----:B------:R-:W-:Y:S02]  /*1c00*/  LEA.HI R58, R54, R52, RZ, 0x4 ;  /* 0x00000034363a7211 */ /* 0x000fe400078f20ff */
[----:B------:R-:W-:Y:S02]  /*1c10*/  SHF.R.S32.HI R162, RZ, 0x3, R57 ;  /* 0x00000003ffa27819 */ /* 0x000fe40000011439 */
[----:B------:R-:W-:Y:S02]  /*1c20*/  LOP3.LUT R57, R57, 0xfffffff8, RZ, 0xc0, !PT ;  /* 0xfffffff839397812 */ /* 0x000fe400078ec0ff */
[----:B------:R-:W-:Y:S01]  /*1c30*/  LOP3.LUT R10, R58, 0xfffffff0, RZ, 0xc0, !PT ;  /* 0xfffffff03a0a7812 */ /* 0x000fe200078ec0ff */
[----:B------:R-:W-:Y:S02]  /*1c40*/  IMAD.SHL.U32 R158, R162, 0x40, RZ ;  /* 0x00000040a29e7824 */ /* 0x000fe400078e00ff */
[----:B------:R-:W-:-:S02]  /*1c50*/  IMAD.IADD R57, R52, 0x1, -R57 ;  /* 0x0000000134397824 */ /* 0x000fc400078e0a39 */
[----:B------:R-:W-:Y:S01]  /*1c60*/  IMAD.IADD R10, R52, 0x1, -R10 ;  /* 0x00000001340a7824 */ /* 0x000fe200078e0a0a */
[----:B------:R-:W-:Y:S01]  /*1c70*/  LOP3.LUT R158, R158, 0x1c0, RZ, 0xc0, !PT ;  /* 0x000001c09e9e7812 */ /* 0x000fe200078ec0ff */
[----:B------:R-:W-:-:S03]  /*1c80*/  IMAD.SHL.U32 R14, R57, 0x8, RZ ;  /* 0x00000008390e7824 */ /* 0x000fc600078e00ff */
[----:B------:R-:W-:Y:S02]  /*1c90*/  SHF.R.S32.HI R17, RZ, 0x1f, R10 ;  /* 0x0000001fff117819 */ /* 0x000fe4000001140a */
[----:B------:R-:W-:Y:S02]  /*1ca0*/  LOP3.LUT R9, R158, 0x38, R14, 0xf8, !PT ;  /* 0x000000389e097812 */ /* 0x000fe400078ef80e */
[----:B------:R-:W-:Y:S02]  /*1cb0*/  SHF.R.U32.HI R158, RZ, 0x3, R158 ;  /* 0x00000003ff9e7819 */ /* 0x000fe4000001169e */
[----:B------:R-:W-:Y:S02]  /*1cc0*/  SHF.R.S32.HI R12, RZ, 0x4, R58 ;  /* 0x00000004ff0c7819 */ /* 0x000fe4000001143a */
[----:B------:R-:W-:Y:S02]  /*1cd0*/  LOP3.LUT R158, R9, R158, RZ, 0x3c, !PT ;  /* 0x0000009e099e7212 */ /* 0x000fe400078e3cff */
[----:B------:R-:W-:-:S02]  /*1ce0*/  LEA.HI R17, R17, R10, RZ, 0x3 ;  /* 0x0000000a11117211 */ /* 0x000fc400078f18ff */
[----:B------:R-:W-:Y:S02]  /*1cf0*/  LEA.HI R9, R54, R52, RZ, 0x6 ;  /* 0x0000003436097211 */ /* 0x000fe400078f30ff */
[----:B------:R-:W-:Y:S02]  /*1d00*/  LEA.HI R58, R58, R12, RZ, 0x1 ;  /* 0x0000000c3a3a7211 */ /* 0x000fe400078f08ff */
[----:B------:R-:W-:Y:S02]  /*1d10*/  IADD3 R30, P1, R14, R13, RZ ;  /* 0x0000000d0e1e7210 */ /* 0x000fe40007f3e0ff */
[----:B------:R-:W-:Y:S01]  /*1d20*/  LOP3.LUT R13, R17, 0xfffffff8, RZ, 0xc0, !PT ;  /* 0xfffffff8110d7812 */ /* 0x000fe200078ec0ff */
[----:B------:R-:W-:Y:S01]  /*1d30*/  IMAD.SHL.U32 R9, R9, 0x8, RZ ;  /* 0x0000000809097824 */ /* 0x000fe200078e00ff */
[----:B------:R-:W-:Y:S02]  /*1d40*/  SHF.R.S32.HI R15, RZ, 0x1f, R14 ;  /* 0x0000001fff0f7819 */ /* 0x000fe4000001140e */
[----:B------:R-:W-:Y:S01]  /*1d50*/  LOP3.LUT R58, R58, 0xfffffffe, RZ, 0xc0, !PT ;  /* 0xfffffffe3a3a7812 */ /* 0x000fe200078ec0ff */
[----:B------:R-:W-:Y:S01]  /*1d60*/  IMAD.IADD R13, R10, 0x1, -R13 ;  /* 0x000000010a0d7824 */ /* 0x000fe200078e0a0d */
[----:B------:R-:W-:Y:S01]  /*1d70*/  LOP3.LUT R158, R158, 0xfffffe00, R9, 0xf8, !PT ;  /* 0xfffffe009e9e7812 */ /* 0x000fe200078ef809 */
[----:B------:R-:W-:-:S02]  /*1d80*/  IMAD.X R31, R15, 0x1, R11, P1 ;  /* 0x000000010f1f7824 */ /* 0x000fc400008e060b */
[----:B------:R-:W-:Y:S02]  /*1d90*/  IMAD.IADD R58, R12, 0x1, -R58 ;  /* 0x000000010c3a7824 */ /* 0x000fe400078e0a3a */
[----:B------:R-:W-:Y:S02]  /*1da0*/  IMAD.SHL.U32 R12, R13, 0x40, RZ ;  /* 0x000000400d0c7824 */ /* 0x000fe400078e00ff */
[----:B------:R-:W-:-:S03]  /*1db0*/  IMAD R4, R4, R48, RZ ;  /* 0x0000003004047224 */ /* 0x000fc600078e02ff */
[----:B------:R-:W-:Y:S01]  /*1dc0*/  LOP3.LUT R12, R12, 0x1c0, RZ, 0xc0, !PT ;  /* 0x000001c00c0c7812 */ /* 0x000fe200078ec0ff */
[C---:B------:R-:W-:Y:S01]  /*1dd0*/  IMAD R4, R5.reuse, R49, R4 ;  /* 0x0000003105047224 */ /* 0x040fe200078e0204 */
[----:B------:R-:W-:Y:S01]  /*1de0*/  SHF.R.S32.HI R60, RZ, 0x1f, R239 ;  /* 0x0000001fff3c7819 */ /* 0x000fe200000114ef */
[----:B------:R-:W-:-:S04]  /*1df0*/  IMAD.WIDE.U32 R32, R5, R48, R30 ;  /* 0x0000003005207225 */ /* 0x000fc800078e001e */
[----:B------:R-:W-:Y:S01]  /*1e00*/  IMAD.SHL.U32 R41, R17, 0x40, RZ ;  /* 0x0000004011297824 */ /* 0x000fe200078e00ff */
[----:B------:R-:W-:Y:S01]  /*1e10*/  SHF.R.S32.HI R163, RZ, 0x1f, R162 ;  /* 0x0000001fffa37819 */ /* 0x000fe200000114a2 */
[----:B------:R-:W-:Y:S01]  /*1e20*/  IMAD R188, R49, R162, RZ ;  /* 0x000000a231bc7224 */ /* 0x000fe200078e02ff */
[----:B------:R-:W-:Y:S02]  /*1e30*/  SHF.R.S32.HI R90, RZ, 0x1f, R61 ;  /* 0x0000001fff5a7819 */ /* 0x000fe4000001143d */
[----:B------:R-:W-:Y:S01]  /*1e40*/  LOP3.LUT P3, RZ, R13, 0x4, RZ, 0xc0, !PT ;  /* 0x000000040dff7812 */ /* 0x000fe2000786c0ff */
[----:B------:R-:W-:Y:S01]  /*1e50*/  IMAD R188, R163, R48, R188 ;  /* 0x00000030a3bc7224 */ /* 0x000fe200078e02bc */
[----:B------:R-:W-:Y:S02]  /*1e60*/  LOP3.LUT P2, RZ, R13, 0x2, RZ, 0xc0, !PT ;  /* 0x000000020dff7812 */ /* 0x000fe4000784c0ff */
[----:B------:R-:W-:-:S04]  /*1e70*/  LEA.HI R90, R90, R61, RZ, 0x6 ;  /* 0x0000003d5a5a7211 */ /* 0x000fc800078f30ff */
[----:B------:R-:W-:-:S04]  /*1e80*/  SHF.R.S32.HI R90, RZ, 0x6, R90 ;  /* 0x00000006ff5a7819 */ /* 0x000fc8000001145a */
[----:B------:R-:W-:Y:S01]  /*1e90*/  VIMNMX R90, RZ, R90, !PT ;  /* 0x0000005aff5a7248 */ /* 0x000fe20007fe0100 */
[----:B------:R-:W-:Y:S01]  /*1ea0*/  IMAD R159, R51, R162, RZ ;  /* 0x000000a2339f7224 */ /* 0x000fe200078e02ff */
[----:B------:R-:W-:-:S03]  /*1eb0*/  LEA.HI R54, R54, R52, RZ, 0x5 ;  /* 0x0000003436367211 */ /* 0x000fc600078f28ff */
[----:B------:R-:W-:Y:S01]  /*1ec0*/  IMAD R159, R163, R50, R159 ;  /* 0x00000032a39f7224 */ /* 0x000fe200078e029f */
[----:B------:R-:W-:Y:S01]  /*1ed0*/  LOP3.LUT R53, R54, 0xffffffe0, RZ, 0xc0, !PT ;  /* 0xffffffe036357812 */ /* 0x000fe200078ec0ff */
[----:B------:R-:W-:Y:S02]  /*1ee0*/  IMAD.MOV.U32 R40, RZ, RZ, 0x10 ;  /* 0x00000010ff287424 */ /* 0x000fe400078e00ff */
[----:B------:R-:W-:Y:S01]  /*1ef0*/  IMAD.MOV.U32 R39, RZ, RZ, 0x20 ;  /* 0x00000020ff277424 */ /* 0x000fe200078e00ff */
[C---:B------:R-:W-:Y:S01]  /*1f00*/  SHF.L.U64.HI R234, R50.reuse, 0x4, R51 ;  /* 0x0000000432ea7819 */ /* 0x040fe20000010233 */
[----:B------:R-:W-:Y:S01]  /*1f10*/  IMAD.SHL.U32 R233, R50, 0x10, RZ ;  /* 0x0000001032e97824 */ /* 0x000fe200078e00ff */
[C---:B------:R-:W-:Y:S01]  /*1f20*/  SHF.L.U64.HI R232, R48.reuse, 0x4, R49 ;  /* 0x0000000430e87819 */ /* 0x040fe20000010231 */
[----:B------:R-:W-:Y:S01]  /*1f30*/  IMAD.SHL.U32 R231, R48, 0x10, RZ ;  /* 0x0000001030e77824 */ /* 0x000fe200078e00ff */
[----:B------:R-:W-:Y:S01]  /*1f40*/  SHF.R.S32.HI R54, RZ, 0x5, R54 ;  /* 0x00000005ff367819 */ /* 0x000fe20000011436 */
[----:B------:R-:W-:Y:S01]  /*1f50*/  IMAD.IADD R53, R52, 0x1, -R53 ;  /* 0x0000000134357824 */ /* 0x000fe200078e0a35 */
[----:B------:R-:W-:Y:S01]  /*1f60*/  SEL R40, R40, 0xfffffff0, !P2 ;  /* 0xfffffff028287807 */ /* 0x000fe20005000000 */
[----:B------:R-:W-:Y:S01]  /*1f70*/  IMAD.SHL.U32 R62, R57, 0x4, RZ ;  /* 0x00000004393e7824 */ /* 0x000fe200078e00ff */
[----:B------:R-:W-:Y:S01]  /*1f80*/  SEL R39, R39, 0xffffffe0, !P3 ;  /* 0xffffffe027277807 */ /* 0x000fe20005800000 */
[----:B--2---:R-:W-:-:S04]  /*1f90*/  @P0 IMAD.WIDE.U32 R10, R22, R242, RZ ;  /* 0x000000f2160a0225 */ /* 0x004fc800078e00ff */
[----:B------:R-:W-:-:S04]  /*1fa0*/  @P0 IMAD R9, R23, R242, RZ ;  /* 0x000000f217090224 */ /* 0x000fc800078e02ff */
[----:B------:R-:W-:Y:S02]  /*1fb0*/  @P0 IMAD.IADD R9, R11, 0x1, R9 ;  /* 0x000000010b090824 */ /* 0x000fe400078e0209 */
[----:B------:R-:W-:Y:S02]  /*1fc0*/  IMAD.SHL.U32 R11, R58, 0x8, RZ ;  /* 0x000000083a0b7824 */ /* 0x000fe400078e00ff */
[----:B---3--:R-:W-:-:S03]  /*1fd0*/  @!P0 IMAD R5, R29, R239, RZ ;  /* 0x000000ef1d058224 */ /* 0x008fc600078e02ff */
[----:B------:R-:W-:Y:S01]  /*1fe0*/  LOP3.LUT R11, R12, 0x8, R11, 0xf8, !PT ;  /* 0x000000080c0b7812 */ /* 0x000fe200078ef80b */
[----:B------:R-:W-:Y:S01]  /*1ff0*/  @!P0 IMAD.WIDE.U32 R30, R28, R239, RZ ;  /* 0x000000ef1c1e8225 */ /* 0x000fe200078e00ff */
[----:B------:R-:W-:-:S03]  /*2000*/  SHF.R.U32.HI R12, RZ, 0x3, R12 ;  /* 0x00000003ff0c7819 */ /* 0x000fc6000001160c */
[----:B------:R-:W-:Y:S01]  /*2010*/  @!P0 IMAD R5, R28, R60, R5 ;  /* 0x0000003c1c058224 */ /* 0x000fe200078e0205 */
[----:B------:R-:W-:Y:S01]  /*2020*/  LOP3.LUT R11, R11, R12, RZ, 0x3c, !PT ;  /* 0x0000000c0b0b7212 */ /* 0x000fe200078e3cff */
[----:B------:R-:W-:Y:S01]  /*2030*/  @!P0 IMAD.MOV.U32 R10, RZ, RZ, R30 ;  /* 0x000000ffff0a8224 */ /* 0x000fe200078e001e */
[----:B------:R-:W-:Y:S01]  /*2040*/  MOV R28, R32 ;  /* 0x00000020001c7202 */ /* 0x000fe20000000f00 */
[----:B------:R-:W-:Y:S01]  /*2050*/  @!P0 IMAD.IADD R9, R31, 0x1, R5 ;  /* 0x000000011f098824 */ /* 0x000fe200078e0205 */
[----:B------:R-:W-:Y:S01]  /*2060*/  LOP3.LUT R41, R11, 0xfffffe00, R41, 0xf8, !PT ;  /* 0xfffffe000b297812 */ /* 0x000fe200078ef829 */
[----:B------:R-:W-:Y:S01]  /*2070*/  IMAD R5, R27, R16, RZ ;  /* 0x000000101b057224 */ /* 0x000fe200078e02ff */
[C---:B------:R-:W-:Y:S01]  /*2080*/  IADD3 R30, P1, R14.reuse, R10, RZ ;  /* 0x0000000a0e1e7210 */ /* 0x040fe20007f3e0ff */
[----:B------:R-:W-:Y:S02]  /*2090*/  IMAD.IADD R29, R33, 0x1, R4 ;  /* 0x00000001211d7824 */ /* 0x000fe400078e0204 */
[----:B------:R-:W-:-:S02]  /*20a0*/  VIADD R11, R14, 0x40 ;  /* 0x000000400e0b7836 */ /* 0x000fc40000000000 */
[-C--:B------:R-:W-:Y:S02]  /*20b0*/  IMAD R5, R8, R26.reuse, R5 ;  /* 0x0000001a08057224 */ /* 0x080fe400078e0205 */
[----:B------:R-:W-:Y:S02]  /*20c0*/  @P0 IMAD.MOV.U32 R172, RZ, RZ, R22 ;  /* 0x000000ffffac0224 */ /* 0x000fe400078e0016 */
[----:B------:R-:W-:Y:S01]  /*20d0*/  @P0 IMAD.MOV.U32 R173, RZ, RZ, R23 ;  /* 0x000000ffffad0224 */ /* 0x000fe200078e0017 */
[----:B------:R-:W-:Y:S01]  /*20e0*/  SHF.R.S32.HI R4, RZ, 0x1f, R238 ;  /* 0x0000001fff047819 */ /* 0x000fe200000114ee */
[----:B------:R-:W-:-:S04]  /*20f0*/  IMAD.WIDE.U32 R26, R16, R26, R28 ;  /* 0x0000001a101a7225 */ /* 0x000fc800078e001c */
[----:B------:R-:W-:Y:S02]  /*2100*/  @!P0 IMAD.MOV.U32 R172, RZ, RZ, R22 ;  /* 0x000000ffffac8224 */ /* 0x000fe400078e0016 */
[----:B------:R-:W-:Y:S01]  /*2110*/  @!P0 IMAD.MOV.U32 R173, RZ, RZ, R23 ;  /* 0x000000ffffad8224 */ /* 0x000fe200078e0017 */
[-C--:B------:R-:W-:Y:S01]  /*2120*/  ISETP.GE.AND P0, PT, R11, R63.reuse, PT ;  /* 0x0000003f0b00720c */ /* 0x080fe20003f06270 */
[----:B----4-:R-:W-:Y:S02]  /*2130*/  IMAD R10, R25, R238, RZ ;  /* 0x000000ee190a7224 */ /* 0x010fe400078e02ff */
[----:B------:R-:W-:Y:S02]  /*2140*/  IMAD.X R31, R15, 0x1, R9, P1 ;  /* 0x000000010f1f7824 */ /* 0x000fe400008e0609 */
[----:B------:R-:W-:Y:S01]  /*2150*/  IMAD.IADD R25, R27, 0x1, R5 ;  /* 0x000000011b197824 */ /* 0x000fe200078e0205 */
[----:B------:R-:W-:Y:S01]  /*2160*/  SEL R5, RZ, 0xffffffff, P0 ;  /* 0xffffffffff057807 */ /* 0x000fe20000000000 */
[----:B------:R-:W-:Y:S01]  /*2170*/  IMAD R4, R24, R4, R10 ;  /* 0x0000000418047224 */ /* 0x000fe200078e020a */
[----:B------:R-:W-:Y:S01]  /*2180*/  ISETP.GE.AND P1, PT, R14, R63, PT ;  /* 0x0000003f0e00720c */ /* 0x000fe20003f26270 */
[----:B------:R-:W-:Y:S01]  /*2190*/  IMAD.WIDE.U32 R30, R238, R24, R30 ;  /* 0x00000018ee1e7225 */ /* 0x000fe200078e001e */
[----:B------:R-:W-:-:S02]  /*21a0*/  MOV R24, R26 ;  /* 0x0000001a00187202 */ /* 0x000fc40000000f00 */
[----:B------:R-:W-:Y:S01]  /*21b0*/  IADD3 R10, R14, 0x80, RZ ;  /* 0x000000800e0a7810 */ /* 0x000fe20007ffe0ff */
[----:B------:R-:W-:Y:S01]  /*21c0*/  IMAD.IADD R169, R31, 0x1, R4 ;  /* 0x000000011fa97824 */ /* 0x000fe200078e0204 */
[----:B------:R-:W-:Y:S01]  /*21d0*/  SEL R4, RZ, 0x1, P1 ;  /* 0x00000001ff047807 */ /* 0x000fe20000800000 */
[----:B------:R-:W-:Y:S01]  /*21e0*/  IMAD.SHL.U32 R5, R5, 0x2, RZ ;  /* 0x0000000205057824 */ /* 0x000fe200078e00ff */
[----:B------:R-:W-:Y:S01]  /*21f0*/  ISETP.GE.AND P0, PT, R10, R63, PT ;  /* 0x0000003f0a00720c */ /* 0x000fe20003f06270 */
[----:B------:R-:W-:-:S03]  /*2200*/  IMAD.WIDE.U32 R12, R162, R48, R24 ;  /* 0x00000030a20c7225 */ /* 0x000fc600078e0018 */
[----:B------:R-:W-:Y:S01]  /*2210*/  LOP3.LUT R5, R5, 0x2, R4, 0xe2, !PT ;  /* 0x0000000205057812 */ /* 0x000fe200078ee204 */
[----:B------:R-:W-:Y:S01]  /*2220*/  VIADD R9, R14, 0xc0 ;  /* 0x000000c00e097836 */ /* 0x000fe20000000000 */
[----:B------:R-:W-:Y:S01]  /*2230*/  SEL R4, RZ, 0x4, P0 ;  /* 0x00000004ff047807 */ /* 0x000fe20000000000 */
[----:B------:R-:W-:Y:S01]  /*2240*/  IMAD.IADD R188, R13, 0x1, R188 ;  /* 0x000000010dbc7824 */ /* 0x000fe200078e02bc */
[C---:B------:R-:W-:Y:S02]  /*2250*/  LEA R189, P0, R12.reuse, R6, 0x1 ;  /* 0x000000060cbd7211 */ /* 0x040fe400078008ff */
[----:B------:R-:W-:Y:S02]  /*2260*/  ISETP.GE.AND P1, PT, R9, R63, PT ;  /* 0x0000003f0900720c */ /* 0x000fe40003f26270 */
[----:B------:R-:W-:Y:S02]  /*2270*/  LEA.HI.X R188, R12, R7, R188, 0x1, P0 ;  /* 0x000000070cbc7211 */ /* 0x000fe400000f0cbc */
[----:B------:R-:W-:-:S02]  /*2280*/  IADD3 R160, P0, R14, R3, RZ ;  /* 0x000000030ea07210 */ /* 0x000fc40007f1e0ff */
[----:B------:R-:W-:Y:S02]  /*2290*/  SEL R59, RZ, 0x8, P1 ;  /* 0x00000008ff3b7807 */ /* 0x000fe40000800000 */
[----:B------:R-:W-:Y:S02]  /*22a0*/  ISETP.GT.AND P1, PT, R165, R90, PT ;  /* 0x0000005aa500720c */ /* 0x000fe40003f24270 */
[----:B------:R-:W-:Y:S01]  /*22b0*/  IADD3.X R161, R15, R0, RZ, P0, !PT ;  /* 0x000000000fa17210 */ /* 0x000fe200007fe4ff */
[----:B------:R-:W-:-:S04]  /*22c0*/  IMAD.WIDE R22, R240, 0x40, R162 ;  /* 0x00000040f0167825 */ /* 0x000fc800078e02a2 */
[----:B------:R-:W-:-:S04]  /*22d0*/  IMAD.WIDE.U32 R160, R162, R50, R160 ;  /* 0x00000032a2a07225 */ /* 0x000fc800078e00a0 */
[----:B------:R-:W-:Y:S02]  /*22e0*/  IMAD.MOV.U32 R168, RZ, RZ, R30 ;  /* 0x000000ffffa87224 */ /* 0x000fe400078e001e */
[----:B------:R-:W-:Y:S01]  /*22f0*/  IMAD R170, R23, R172, RZ ;  /* 0x000000ac17aa7224 */ /* 0x000fe200078e02ff */
[----:B------:R-:W-:Y:S01]  /*2300*/  LEA R236, P0, R160, R166, 0x1 ;  /* 0x000000a6a0ec7211 */ /* 0x000fe200078008ff */
[----:B------:R-:W-:Y:S02]  /*2310*/  IMAD.IADD R159, R161, 0x1, R159 ;  /* 0x00000001a19f7824 */ /* 0x000fe400078e029f */
[C---:B------:R-:W-:Y:S02]  /*2320*/  IMAD R170, R22.reuse, R173, R170 ;  /* 0x000000ad16aa7224 */ /* 0x040fe400078e02aa */
[----:B------:R-:W-:Y:S01]  /*2330*/  IMAD.WIDE.U32 R168, R22, R172, R168 ;  /* 0x000000ac16a87225 */ /* 0x000fe200078e00a8 */
[----:B------:R-:W-:Y:S02]  /*2340*/  LOP3.LUT R59, R59, R5, R4, 0xfe, !PT ;  /* 0x000000053b3b7212 */ /* 0x000fe400078efe04 */
[----:B------:R-:W-:Y:S01]  /*2350*/  LEA.HI.X R235, R160, R167, R159, 0x1, P0 ;  /* 0x000000a7a0eb7211 */ /* 0x000fe200000f0c9f */
[----:B------:R-:W-:-:S02]  /*2360*/  @!P4 IMAD.MOV.U32 R20, RZ, RZ, RZ ;  /* 0x000000ffff14c224 */ /* 0x000fc400078e00ff */
[----:B------:R-:W-:Y:S01]  /*2370*/  IMAD.IADD R171, R169, 0x1, R170 ;  /* 0x00000001a9ab7824 */ /* 0x000fe200078e02aa */
[----:B-1----:R-:W-:Y:S06]  /*2380*/  @!P1 BRA `(.L_x_871) ;  /* 0x000000b800549947 */ /* 0x002fec0003800000 */
[----:B------:R-:W2:Y:S04]  /*2390*/  LD.E.64 R32, desc[UR6][R18.64+0x120] ;  /* 0x0001200612207980 */ /* 0x000ea8000c101b00 */
[----:B------:R-:W3:Y:S04]  /*23a0*/  LD.E.64 R34, desc[UR6][R18.64+0x118] ;  /* 0x0001180612227980 */ /* 0x000ee8000c101b00 */
[----:B------:R-:W4:Y:S04]  /*23b0*/  LD.E.64 R180, desc[UR6][R18.64+0x128] ;  /* 0x0001280612b47980 */ /* 0x000f28000c101b00 */
[----:B------:R-:W4:Y:S04]  /*23c0*/  LD.E.64 R178, desc[UR6][R18.64+0x130] ;  /* 0x0001300612b27980 */ /* 0x000f28000c101b00 */
[----:B------:R-:W4:Y:S04]  /*23d0*/  LD.E.64 R28, desc[UR6][R18.64+0x140] ;  /* 0x00014006121c7980 */ /* 0x000f28000c101b00 */
[----:B------:R-:W4:Y:S04]  /*23e0*/  LD.E.64 R26, desc[UR6][R18.64+0x138] ;  /* 0x00013806121a7980 */ /* 0x000f28000c101b00 */
[----:B------:R-:W4:Y:S04]  /*23f0*/  LD.E R17, desc[UR6][R18.64+0xd0] ;  /* 0x0000d00612117980 */ /* 0x000f28000c101900 */
[----:B------:R-:W4:Y:S04]  /*2400*/  LD.E.64 R24, desc[UR6][R18.64+0x108] ;  /* 0x0001080612187980 */ /* 0x000f28000c101b00 */
[----:B------:R-:W4:Y:S04]  /*2410*/  LD.E.64 R22, desc[UR6][R18.64+0x110] ;  /* 0x0001100612167980 */ /* 0x000f28000c101b00 */
[----:B------:R-:W4:Y:S04]  /*2420*/  LD.E.64 R12, desc[UR6][R18.64+0x150] ;  /* 0x00015006120c7980 */ /* 0x000f28000c101b00 */
[----:B------:R-:W4:Y:S01]  /*2430*/  LD.E.64 R6, desc[UR6][R18.64+0x148] ;  /* 0x0001480612067980 */ /* 0x000f22000c101b00 */
[----:B-----5:R-:W-:Y:S01]  /*2440*/  IMAD.IADD R20, R20, 0x1, R2 ;  /* 0x0000000114147824 */ /* 0x020fe200078e0202 */
[----:B------:R-:W-:Y:S01]  /*2450*/  LOP3.LUT R153, R59, 0xffff, RZ, 0xc0, !PT ;  /* 0x0000ffff3b997812 */ /* 0x000fe200078ec0ff */
[C---:B------:R-:W-:Y:S01]  /*2460*/  IMAD.SHL.U32 R68, R48.reuse, 0x20, RZ ;  /* 0x0000002030447824 */ /* 0x040fe200078e00ff */
[----:B------:R-:W-:Y:S01]  /*2470*/  SHF.L.U64.HI R69, R48, 0x5, R49 ;  /* 0x0000000530457819 */ /* 0x000fe20000010231 */
[----:B------:R-:W-:-:S02]  /*2480*/  IMAD R67, R49, 0x60, RZ ;  /* 0x0000006031437824 */ /* 0x000fc400078e02ff */
[----:B------:R-:W-:Y:S01]  /*2490*/  IMAD.WIDE.U32 R176, R48, 0x60, RZ ;  /* 0x0000006030b07825 */ /* 0x000fe200078e00ff */
[C---:B------:R-:W-:Y:S02]  /*24a0*/  LOP3.LUT R156, R153.reuse, 0x1, RZ, 0xc0, !PT ;  /* 0x00000001999c7812 */ /* 0x040fe400078ec0ff */
[C---:B------:R-:W-:Y:S01]  /*24b0*/  LOP3.LUT R155, R153.reuse, 0x2, RZ, 0xc0, !PT ;  /* 0x00000002999b7812 */ /* 0x040fe200078ec0ff */
[C---:B------:R-:W-:Y:S01]  /*24c0*/  VIADD R65, R162.reuse, 0x20 ;  /* 0x00000020a2417836 */ /* 0x040fe20000000000 */
[C---:B------:R-:W-:Y:S01]  /*24d0*/  LOP3.LUT R154, R153.reuse, 0x4, RZ, 0xc0, !PT ;  /* 0x00000004999a7812 */ /* 0x040fe200078ec0ff */
[----:B------:R-:W-:Y:S01]  /*24e0*/  VIADD R64, R162, 0x30 ;  /* 0x00000030a2407836 */ /* 0x000fe20000000000 */
[----:B------:R-:W-:Y:S01]  /*24f0*/  SHF.L.U64.HI R69, R68, 0x1, R69 ;  /* 0x0000000144457819 */ /* 0x000fe20000010245 */
[----:B------:R-:W-:Y:S01]  /*2500*/  IMAD.SHL.U32 R88, R50, 0x20, RZ ;  /* 0x0000002032587824 */ /* 0x000fe200078e00ff */
[----:B------:R-:W-:Y:S01]  /*2510*/  IADD3 R66, R162, 0x10, RZ ;  /* 0x00000010a2427810 */ /* 0x000fe20007ffe0ff */
[----:B------:R-:W-:Y:S01]  /*2520*/  IMAD.MOV.U32 R126, RZ, RZ, R236 ;  /* 0x000000ffff7e7224 */ /* 0x000fe200078e00ec */
[----:B------:R-:W-:Y:S01]  /*2530*/  SHF.L.U64.HI R89, R50, 0x5, R51 ;  /* 0x0000000532597819 */ /* 0x000fe20000010233 */
[----:B------:R-:W-:Y:S01]  /*2540*/  IMAD.MOV.U32 R127, RZ, RZ, R235 ;  /* 0x000000ffff7f7224 */ /* 0x000fe200078e00eb */
[----:B------:R-:W-:Y:S01]  /*2550*/  MOV R128, R188 ;  /* 0x000000bc00807202 */ /* 0x000fe20000000f00 */
[----:B------:R-:W-:Y:S01]  /*2560*/  IMAD.MOV.U32 R129, RZ, RZ, R189 ;  /* 0x000000ffff817224 */ /* 0x000fe200078e00bd */
[----:B------:R-:W-:Y:S01]  /*2570*/  LOP3.LUT R153, R153, 0x8, RZ, 0xc0, !PT ;  /* 0x0000000899997812 */ /* 0x000fe200078ec0ff */
[----:B------:R-:W-:-:S02]  /*2580*/  IMAD.SHL.U32 R68, R68, 0x2, RZ ;  /* 0x0000000244447824 */ /* 0x000fc400078e00ff */
[----:B------:R-:W-:Y:S02]  /*2590*/  IMAD.IADD R67, R177, 0x1, R67 ;  /* 0x00000001b1437824 */ /* 0x000fe400078e0243 */
[-C--:B--2---:R-:W-:Y:S02]  /*25a0*/  IMAD R0, R33, R239.reuse, RZ ;  /* 0x000000ef21007224 */ /* 0x084fe400078e02ff */
[----:B---3--:R-:W-:Y:S02]  /*25b0*/  IMAD R4, R35, R239, RZ ;  /* 0x000000ef23047224 */ /* 0x008fe400078e02ff */
[----:B------:R-:W-:Y:S02]  /*25c0*/  IMAD R0, R32, R60, R0 ;  /* 0x0000003c20007224 */ /* 0x000fe400078e0200 */
[----:B------:R-:W-:-:S04]  /*25d0*/  IMAD.WIDE.U32 R32, R239, R32, R14 ;  /* 0x00000020ef207225 */ /* 0x000fc800078e000e */
[----:B------:R-:W-:-:S04]  /*25e0*/  IMAD.WIDE.U32 R30, R239, R34, R14 ;  /* 0x00000022ef1e7225 */ /* 0x000fc800078e000e */
[----:B------:R-:W-:Y:S02]  /*25f0*/  IMAD R4, R34, R60, R4 ;  /* 0x0000003c22047224 */ /* 0x000fe400078e0204 */
[----:B------:R-:W-:Y:S01]  /*2600*/  IMAD.IADD R33, R33, 0x1, R0 ;  /* 0x0000000121217824 */ /* 0x000fe200078e0200 */
[----:B------:R-:W-:Y:S01]  /*2610*/  SHF.R.S32.HI R0, RZ, 0x1f, R2 ;  /* 0x0000001fff007819 */ /* 0x000fe20000011402 */
[-C--:B----4-:R-:W-:Y:S02]  /*2620*/  IMAD R3, R181, R2.reuse, RZ ;  /* 0x00000002b5037224 */ /* 0x090fe400078e02ff */
[----:B------:R-:W-:Y:S02]  /*2630*/  IMAD.IADD R31, R31, 0x1, R4 ;  /* 0x000000011f1f7824 */ /* 0x000fe400078e0204 */
[----:B------:R-:W-:Y:S02]  /*2640*/  IMAD R5, R179, R2, RZ ;  /* 0x00000002b3057224 */ /* 0x000fe400078e02ff */
[----:B------:R-:W-:-:S02]  /*2650*/  IMAD R3, R180, R0, R3 ;  /* 0x00000000b4037224 */ /* 0x000fc400078e0203 */
[----:B------:R-:W-:-:S04]  /*2660*/  IMAD.WIDE.U32 R30, R180, R2, R30 ;  /* 0x00000002b41e7225 */ /* 0x000fc800078e001e */
[C---:B------:R-:W-:Y:S02]  /*2670*/  IMAD R5, R178.reuse, R0, R5 ;  /* 0x00000000b2057224 */ /* 0x040fe400078e0205 */
[----:B------:R-:W-:Y:S01]  /*2680*/  IMAD.WIDE.U32 R32, R178, R2, R32 ;  /* 0x00000002b2207225 */ /* 0x000fe200078e0020 */
[----:B------:R-:W-:Y:S02]  /*2690*/  IADD3 R31, R31, R3, RZ ;  /* 0x000000031f1f7210 */ /* 0x000fe40007ffe0ff */
[----:B------:R-:W-:Y:S01]  /*26a0*/  LEA.HI R150, R17, R17, RZ, 0x1 ;  /* 0x0000001111967211 */ /* 0x000fe200078f08ff */
[-C--:B------:R-:W-:Y:S02]  /*26b0*/  IMAD R4, R29, R16.reuse, RZ ;  /* 0x000000101d047224 */ /* 0x080fe400078e02ff */
[----:B------:R-:W-:Y:S01]  /*26c0*/  IMAD R3, R27, R16, RZ ;  /* 0x000000101b037224 */ /* 0x000fe200078e02ff */
[----:B------:R-:W-:Y:S01]  /*26d0*/  IADD3 R0, P0, -R61, R162, RZ ;  /* 0x000000a23d007210 */ /* 0x000fe20007f1e1ff */
[----:B------:R-:W-:Y:S01]  /*26e0*/  IMAD.IADD R33, R33, 0x1, R5 ;  /* 0x0000000121217824 */ /* 0x000fe200078e0205 */
[----:B------:R-:W-:Y:S01]  /*26f0*/  SHF.R.S32.HI R5, RZ, 0x1f, R61 ;  /* 0x0000001fff057819 */ /* 0x000fe2000001143d */
[-C--:B------:R-:W-:Y:S01]  /*2700*/  IMAD R4, R28, R8.reuse, R4 ;  /* 0x000000081c047224 */ /* 0x080fe200078e0204 */
[----:B------:R-:W-:Y:S01]  /*2710*/  SHF.R.S32.HI R150, RZ, 0x1, R150 ;  /* 0x00000001ff967819 */ /* 0x000fe20000011496 */
[----:B------:R-:W-:-:S02]  /*2720*/  IMAD R3, R26, R8, R3 ;  /* 0x000000081a037224 */ /* 0x000fc400078e0203 */
[----:B------:R-:W-:-:S04]  /*2730*/  IMAD.WIDE.U32 R28, R28, R16, R32 ;  /* 0x000000101c1c7225 */ /* 0x000fc800078e0020 */
[----:B------:R-:W-:-:S04]  /*2740*/  IMAD.WIDE.U32 R26, R26, R16, R30 ;  /* 0x000000101a1a7225 */ /* 0x000fc800078e001e */
[----:B------:R-:W-:Y:S01]  /*2750*/  IMAD.X R5, R163, 0x1, ~R5, P0 ;  /* 0x00000001a3057824 */ /* 0x000fe200000e0e05 */
[----:B------:R-:W-:Y:S01]  /*2760*/  IADD3 R27, R27, R3, RZ ;  /* 0x000000031b1b7210 */ /* 0x000fe20007ffe0ff */
[----:B------:R-:W-:Y:S02]  /*2770*/  IMAD.IADD R17, R29, 0x1, R4 ;  /* 0x000000011d117824 */ /* 0x000fe400078e0204 */
[----:B------:R-:W-:Y:S02]  /*2780*/  IMAD R4, R162, R150, R62 ;  /* 0x00000096a2047224 */ /* 0x000fe400078e023e */
[C---:B------:R-:W-:Y:S02]  /*2790*/  IMAD R120, R5.reuse, R180, RZ ;  /* 0x000000b405787224 */ /* 0x040fe400078e02ff */
[----:B------:R-:W-:Y:S02]  /*27a0*/  IMAD R118, R5, R178, RZ ;  /* 0x000000b205767224 */ /* 0x000fe400078e02ff */
[----:B------:R-:W-:-:S02]  /*27b0*/  IMAD.MOV.U32 R16, RZ, RZ, R28 ;  /* 0x000000ffff107224 */ /* 0x000fc400078e001c */
[----:B------:R-:W-:Y:S02]  /*27c0*/  IMAD R124, R150, R20, RZ ;  /* 0x00000014967c7224 */ /* 0x000fe400078e02ff */
[----:B------:R-:W-:Y:S02]  /*27d0*/  IMAD.IADD R3, R62, 0x1, R4 ;  /* 0x000000013e037824 */ /* 0x000fe400078e0204 */
[-C--:B------:R-:W-:Y:S02]  /*27e0*/  IMAD R120, R181, R0.reuse, R120 ;  /* 0x00000000b5787224 */ /* 0x080fe400078e0278 */
[----:B------:R-:W-:Y:S01]  /*27f0*/  IMAD.WIDE.U32 R20, R180, R0, R26 ;  /* 0x00000000b4147225 */ /* 0x000fe200078e001a */
[----:B------:R-:W-:-:S03]  /*2800*/  SHF.R.S32.HI R2, RZ, 0x1f, R124 ;  /* 0x0000001fff027819 */ /* 0x000fc6000001147c */
[-C--:B------:R-:W-:Y:S02]  /*2810*/  IMAD R118, R179, R0.reuse, R118 ;  /* 0x00000000b3767224 */ /* 0x080fe400078e0276 */
[----:B------:R-:W-:Y:S01]  /*2820*/  IMAD.WIDE.U32 R16, R178, R0, R16 ;  /* 0x00000000b2107225 */ /* 0x000fe200078e0010 */
[C---:B------:R-:W-:Y:S02]  /*2830*/  IADD3 R0, P3, R124.reuse, R4, RZ ;  /* 0x000000047c007210 */ /* 0x040fe40007f7e0ff */
[----:B------:R-:W-:Y:S02]  /*2840*/  IADD3 R124, P2, R124, R3, RZ ;  /* 0x000000037c7c7210 */ /* 0x000fe40007f5e0ff */
[----:B------:R-:W-:Y:S02]  /*2850*/  IADD3 R120, R21, R120, RZ ;  /* 0x0000007815787210 */ /* 0x000fe40007ffe0ff */
[----:B------:R-:W-:Y:S01]  /*2860*/  LEA R121, P0, R20, R24, 0x1 ;  /* 0x0000001814797211 */ /* 0x000fe200078008ff */
[----:B------:R-:W-:Y:S01]  /*2870*/  IMAD.IADD R118, R17, 0x1, R118 ;  /* 0x0000000111767824 */ /* 0x000fe200078e0276 */
[----:B------:R-:W-:Y:S01]  /*2880*/  LEA R119, P1, R16, R22, 0x1 ;  /* 0x0000001610777211 */ /* 0x000fe200078208ff */
[----:B------:R-:W-:Y:S01]  /*2890*/  IMAD.SHL.U32 R125, R124, 0x2, RZ ;  /* 0x000000027c7d7824 */ /* 0x000fe200078e00ff */
[----:B------:R-:W-:Y:S01]  /*28a0*/  LEA.HI.X R120, R20, R25, R120, 0x1, P0 ;  /* 0x0000001914787211 */ /* 0x000fe200000f0c78 */
[----:B------:R-:W-:Y:S01]  /*28b0*/  IMAD.SHL.U32 R20, R0, 0x2, RZ ;  /* 0x0000000200147824 */ /* 0x000fe200078e00ff */
[----:B------:R-:W-:-:S02]  /*28c0*/  LEA.HI.X.SX32 R4, R4, R2, 0x1, P3 ;  /* 0x0000000204047211 */ /* 0x000fc400018f0eff */
[----:B------:R-:W-:Y:S02]  /*28d0*/  LEA.HI.X.SX32 R2, R3, R2, 0x1, P2 ;  /* 0x0000000203027211 */ /* 0x000fe400010f0eff */
[----:B------:R-:W-:Y:S02]  /*28e0*/  LEA.HI.X R118, R16, R23, R118, 0x1, P1 ;  /* 0x0000001710767211 */ /* 0x000fe400008f0c76 */
[-C--:B------:R-:W-:Y:S02]  /*28f0*/  IADD3 R123, P3, R12, R125.reuse, RZ ;  /* 0x0000007d0c7b7210 */ /* 0x080fe40007f7e0ff */
[----:B------:R-:W-:Y:S02]  /*2900*/  SHF.L.U64.HI R124, R124, 0x1, R2 ;  /* 0x000000017c7c7819 */ /* 0x000fe40000010202 */
[----:B------:R-:W-:Y:S02]  /*2910*/  IADD3 R42, P1, R12, R20, RZ ;  /* 0x000000140c2a7210 */ /* 0x000fe40007f3e0ff */
[----:B------:R-:W-:-:S02]  /*2920*/  IADD3 R125, P2, R6, R125, RZ ;  /* 0x0000007d067d7210 */ /* 0x000fc40007f5e0ff */
[----:B------:R-:W-:Y:S02]  /*2930*/  SHF.L.U64.HI R0, R0, 0x1, R4 ;  /* 0x0000000100007819 */ /* 0x000fe40000010204 */
[----:B------:R-:W-:Y:S02]  /*2940*/  IADD3 R20, P0, R6, R20, RZ ;  /* 0x0000001406147210 */ /* 0x000fe40007f1e0ff */
[----:B------:R-:W-:Y:S01]  /*2950*/  IADD3.X R122, R13, R124, RZ, P3, !PT ;  /* 0x0000007c0d7a7210 */ /* 0x000fe20001ffe4ff */
[----:B------:R-:W-:Y:S01]  /*2960*/  IMAD.X R124, R7, 0x1, R124, P2 ;  /* 0x00000001077c7824 */ /* 0x000fe200010e067c */
[----:B------:R-:W-:Y:S01]  /*2970*/  IADD3 R87, P2, R233, 0x40, RZ ;  /* 0x00000040e9577810 */ /* 0x000fe20007f5e0ff */
[--C-:B------:R-:W-:Y:S01]  /*2980*/  IMAD.X R21, R7, 0x1, R0.reuse, P0 ;  /* 0x0000000107157824 */ /* 0x100fe200000e0600 */
[----:B------:R-:W-:Y:S01]  /*2990*/  IADD3 R77, P0, R233, 0xc0, RZ ;  /* 0x000000c0e94d7810 */ /* 0x000fe20007f1e0ff */
[----:B------:R-:W-:Y:S01]  /*29a0*/  IMAD.X R43, R13, 0x1, R0, P1 ;  /* 0x000000010d2b7824 */ /* 0x000fe200008e0600 */
[----:B------:R-:W-:Y:S01]  /*29b0*/  IADD3 R83, P1, R233, 0x80, RZ ;  /* 0x00000080e9537810 */ /* 0x000fe20007f3e0ff */
[--C-:B------:R-:W-:Y:S01]  /*29c0*/  IMAD.X R86, RZ, RZ, R234.reuse, P2 ;  /* 0x000000ffff567224 */ /* 0x100fe200010e06ea */
[----:B------:R-:W-:Y:S01]  /*29d0*/  SHF.L.U32 R157, R150, 0x4, RZ ;  /* 0x00000004969d7819 */ /* 0x000fe200000006ff */
[----:B------:R-:W-:Y:S01]  /*29e0*/  IMAD.X R76, RZ, RZ, R234, P0 ;  /* 0x000000ffff4c7224 */ /* 0x000fe200000e06ea */
[----:B------:R-:W-:-:S02]  /*29f0*/  IADD3 R85, P2, R87, R233, RZ ;  /* 0x000000e957557210 */ /* 0x000fc40007f5e0ff */
[-C--:B------:R-:W-:Y:S02]  /*2a00*/  IADD3.X R82, RZ, R234.reuse, RZ, P1, !PT ;  /* 0x000000eaff527210 */ /* 0x080fe40000ffe4ff */
[-C--:B------:R-:W-:Y:S02]  /*2a10*/  IADD3 R81, P1, R83, R233.reuse, RZ ;  /* 0x000000e953517210 */ /* 0x080fe40007f3e0ff */
[-C--:B------:R-:W-:Y:S02]  /*2a20*/  IADD3 R75, P0, R77, R233.reuse, RZ ;  /* 0x000000e94d4b7210 */ /* 0x080fe40007f1e0ff */
[----:B------:R-:W-:Y:S01]  /*2a30*/  SHF.L.U32 R92, R180, 0x4, RZ ;  /* 0x00000004b45c7819 */ /* 0x000fe200000006ff */
[C---:B------:R-:W-:Y:S01]  /*2a40*/  VIADD R151, R157.reuse, 0x40 ;  /* 0x000000409d977836 */ /* 0x040fe20000000000 */
[----:B------:R-:W-:Y:S01]  /*2a50*/  IADD3.X R74, R76, R234, RZ, P0, !PT ;  /* 0x000000ea4c4a7210 */ /* 0x000fe200007fe4ff */
[C---:B------:R-:W-:Y:S01]  /*2a60*/  VIADD R147, R157.reuse, 0xc0 ;  /* 0x000000c09d937836 */ /* 0x040fe20000000000 */
[----:B------:R-:W-:Y:S01]  /*2a70*/  IADD3 R149, R157, 0x80, RZ ;  /* 0x000000809d957810 */ /* 0x000fe20007ffe0ff */
[--C-:B------:R-:W-:Y:S01]  /*2a80*/  IMAD.X R84, R86, 0x1, R234.reuse, P2 ;  /* 0x0000000156547824 */ /* 0x100fe200010e06ea */
[----:B------:R-:W-:Y:S01]  /*2a90*/  SHF.L.U64.HI R91, R180, 0x4, R181 ;  /* 0x00000004b45b7819 */ /* 0x000fe200000102b5 */
[----:B------:R-:W-:Y:S01]  /*2aa0*/  IMAD.X R80, R82, 0x1, R234, P1 ;  /* 0x0000000152507824 */ /* 0x000fe200008e06ea */
[-C--:B------:R-:W-:Y:S01]  /*2ab0*/  IADD3 R73, P3, R81, R233.reuse, RZ ;  /* 0x000000e951497210 */ /* 0x080fe20007f7e0ff */
[----:B------:R-:W-:Y:S01]  /*2ac0*/  IMAD.SHL.U32 R102, R180, 0x20, RZ ;  /* 0x00000020b4667824 */ /* 0x000fe200078e00ff */
[----:B------:R-:W-:-:S02]  /*2ad0*/  IADD3 R71, P2, R75, R233, RZ ;  /* 0x000000e94b477210 */ /* 0x000fc40007f5e0ff */
[C---:B------:R-:W-:Y:S01]  /*2ae0*/  IADD3 R106, P0, R92.reuse, 0xc0, RZ ;  /* 0x000000c05c6a7810 */ /* 0x040fe20007f1e0ff */
[C---:B------:R-:W-:Y:S01]  /*2af0*/  IMAD.IADD R148, R157.reuse, 0x1, R151 ;  /* 0x000000019d947824 */ /* 0x040fe200078e0297 */
[C---:B------:R-:W-:Y:S01]  /*2b00*/  IADD3 R94, P5, R92.reuse, 0x40, RZ ;  /* 0x000000405c5e7810 */ /* 0x040fe20007fbe0ff */
[----:B------:R-:W-:Y:S01]  /*2b10*/  IMAD.IADD R144, R157, 0x1, R147 ;  /* 0x000000019d907824 */ /* 0x000fe200078e0293 */
[----:B------:R-:W-:Y:S02]  /*2b20*/  IADD3 R98, P1, R92, 0x80, RZ ;  /* 0x000000805c627810 */ /* 0x000fe40007f3e0ff */
[----:B------:R-:W-:Y:S02]  /*2b30*/  IADD3 R79, P4, R85, R233, RZ ;  /* 0x000000e9554f7210 */ /* 0x000fe40007f9e0ff */
[----:B------:R-:W-:Y:S01]  /*2b40*/  IADD3 R146, R157, R149, RZ ;  /* 0x000000959d927210 */ /* 0x000fe20007ffe0ff */
[C---:B------:R-:W-:Y:S01]  /*2b50*/  IMAD.SHL.U32 R114, R178.reuse, 0x10, RZ ;  /* 0x00000010b2727824 */ /* 0x040fe200078e00ff */
[----:B------:R-:W-:Y:S01]  /*2b60*/  IADD3.X R93, RZ, R91, RZ, P5, !PT ;  /* 0x0000005bff5d7210 */ /* 0x000fe20002ffe4ff */
[C---:B------:R-:W-:Y:S01]  /*2b70*/  IMAD.SHL.U32 R116, R178.reuse, 0x20, RZ ;  /* 0x00000020b2747824 */ /* 0x040fe200078e00ff */
[--C-:B------:R-:W-:Y:S01]  /*2b80*/  SHF.L.U64.HI R113, R178, 0x4, R179.reuse ;  /* 0x00000004b2717819 */ /* 0x100fe200000102b3 */
[--C-:B------:R-:W-:Y:S01]  /*2b90*/  IMAD.X R72, R80, 0x1, R234.reuse, P3 ;  /* 0x0000000150487824 */ /* 0x100fe200018e06ea */
[----:B------:R-:W-:Y:S01]  /*2ba0*/  SHF.L.U64.HI R115, R178, 0x5, R179 ;  /* 0x00000005b2737819 */ /* 0x000fe200000102b3 */
[----:B------:R-:W-:Y:S01]  /*2bb0*/  IMAD.X R70, R74, 0x1, R234, P2 ;  /* 0x000000014a467824 */ /* 0x000fe200010e06ea */
[----:B------:R-:W-:Y:S01]  /*2bc0*/  SHF.L.U64.HI R101, R180, 0x5, R181 ;  /* 0x00000005b4657819 */ /* 0x000fe200000102b5 */
[--C-:B------:R-:W-:Y:S01]  /*2bd0*/  IMAD.X R105, RZ, RZ, R91.reuse, P0 ;  /* 0x000000ffff697224 */ /* 0x100fe200000e065b */
[----:B------:R-:W-:Y:S01]  /*2be0*/  IADD3.X R78, R84, R234, RZ, P4, !PT ;  /* 0x000000ea544e7210 */ /* 0x000fe200027fe4ff */
[----:B------:R-:W-:Y:S01]  /*2bf0*/  IMAD.SHL.U32 R152, R150, 0x20, RZ ;  /* 0x0000002096987824 */ /* 0x000fe200078e00ff */
[----:B------:R-:W-:Y:S01]  /*2c00*/  IADD3 R96, P5, R94, R92, RZ ;  /* 0x0000005c5e607210 */ /* 0x000fe20007fbe0ff */
[----:B------:R-:W-:Y:S01]  /*2c10*/  IMAD R117, R179, 0x60, RZ ;  /* 0x00000060b3757824 */ /* 0x000fe200078e02ff */
[----:B------:R-:W-:Y:S01]  /*2c20*/  IADD3 R104, P3, R102, R94, RZ ;  /* 0x0000005e66687210 */ /* 0x000fe20007f7e0ff */
[----:B------:R-:W-:Y:S01]  /*2c30*/  IMAD.X R97, RZ, RZ, R91, P1 ;  /* 0x000000ffff617224 */ /* 0x000fe200008e065b */
[----:B------:R-:W-:Y:S01]  /*2c40*/  IADD3 R108, P2, R106, R92, RZ ;  /* 0x0000005c6a6c7210 */ /* 0x000fe20007f5e0ff */
[----:B------:R-:W-:Y:S01]  /*2c50*/  IMAD R150, R150, 0x30, RZ ;  /* 0x0000003096967824 */ /* 0x000fe200078e02ff */
[----:B------:R-:W-:Y:S01]  /*2c60*/  IADD3 R112, P0, R106, R102, RZ ;  /* 0x000000666a707210 */ /* 0x000fe20007f1e0ff */
[C---:B------:R-:W-:Y:S01]  /*2c70*/  IMAD.IADD R145, R157.reuse, 0x1, R148 ;  /* 0x000000019d917824 */ /* 0x040fe200078e0294 */
[----:B------:R-:W-:Y:S01]  /*2c80*/  IADD3 R100, P4, R98, R92, RZ ;  /* 0x0000005c62647210 */ /* 0x000fe20007f9e0ff */
[C---:B------:R-:W-:Y:S01]  /*2c90*/  IMAD.IADD R142, R157.reuse, 0x1, R144 ;  /* 0x000000019d8e7824 */ /* 0x040fe200078e0290 */
[----:B------:R-:W-:Y:S01]  /*2ca0*/  IADD3 R110, P1, R102, R98, RZ ;  /* 0x00000062666e7210 */ /* 0x000fe20007f3e0ff */
[----:B------:R-:W-:Y:S01]  /*2cb0*/  IMAD.WIDE.U32 R178, R178, 0x60, RZ ;  /* 0x00000060b2b27825 */ /* 0x000fe200078e00ff */
[----:B------:R-:W-:-:S02]  /*2cc0*/  IADD3 R143, R157, R146, RZ ;  /* 0x000000929d8f7210 */ /* 0x000fc40007ffe0ff */
[C---:B------:R-:W-:Y:S01]  /*2cd0*/  SHF.L.U64.HI R113, R114.reuse, 0x1, R113 ;  /* 0x0000000172717819 */ /* 0x040fe20000010271 */
[----:B------:R-:W-:Y:S01]  /*2ce0*/  IMAD.SHL.U32 R114, R114, 0x2, RZ ;  /* 0x0000000272727824 */ /* 0x000fe200078e00ff */
[C---:B------:R-:W-:Y:S01]  /*2cf0*/  SHF.L.U64.HI R115, R116.reuse, 0x1, R115 ;  /* 0x0000000174737819 */ /* 0x040fe20000010273 */
[----:B------:R-:W-:Y:S01]  /*2d00*/  IMAD.SHL.U32 R116, R116, 0x2, RZ ;  /* 0x0000000274747824 */ /* 0x000fe200078e00ff */
[----:B------:R-:W-:Y:S01]  /*2d10*/  MOV R12, R165 ;  /* 0x000000a5000c7202 */ /* 0x000fe20000000f00 */
[----:B------:R-:W-:Y:S01]  /*2d20*/  IMAD.IADD R117, R179, 0x1, R117 ;  /* 0x00000001b3757824 */ /* 0x000fe200078e0275 */
[----:B------:R-:W-:Y:S01]  /*2d30*/  IADD3.X R99, R97, R91, RZ, P4, !PT ;  /* 0x0000005b61637210 */ /* 0x000fe200027fe4ff */
[----:B------:R-:W-:Y:S01]  /*2d40*/  IMAD.X R95, R93, 0x1, R91, P5 ;  /* 0x000000015d5f7824 */ /* 0x000fe200028e065b */
[C---:B------:R-:W-:Y:S01]  /*2d50*/  IADD3.X R109, R101.reuse, R97, RZ, P1, !PT ;  /* 0x00000061656d7210 */ /* 0x040fe20000ffe4ff */
[----:B------:R-:W-:Y:S01]  /*2d60*/  IMAD.X R103, R101, 0x1, R93, P3 ;  /* 0x0000000165677824 */ /* 0x000fe200018e065d */
[----:B------:R-:W-:Y:S01]  /*2d70*/  SHF.R.S32.HI R141, RZ, 0x1f, R157 ;  /* 0x0000001fff8d7819 */ /* 0x000fe2000001149d */
[C---:B------:R-:W-:Y:S01]  /*2d80*/  IMAD.X R107, R105.reuse, 0x1, R91, P2 ;  /* 0x00000001696b7824 */ /* 0x040fe200010e065b */
[----:B------:R-:W-:Y:S01]  /*2d90*/  SHF.R.S32.HI R140, RZ, 0x1f, R152 ;  /* 0x0000001fff8c7819 */ /* 0x000fe20000011498 */
[----:B------:R-:W-:Y:S01]  /*2da0*/  IMAD.X R111, R105, 0x1, R101, P0 ;  /* 0x00000001696f7824 */ /* 0x000fe200000e0665 */
[----:B------:R-:W-:-:S02]  /*2db0*/  SHF.R.S32.HI R138, RZ, 0x1f, R150 ;  /* 0x0000001fff8a7819 */ /* 0x000fc40000011496 */
[----:B------:R-:W-:Y:S02]  /*2dc0*/  SHF.R.S32.HI R139, RZ, 0x1f, R151 ;  /* 0x0000001fff8b7819 */ /* 0x000fe40000011497 */
[----:B------:R-:W-:Y:S02]  /*2dd0*/  SHF.R.S32.HI R137, RZ, 0x1f, R149 ;  /* 0x0000001fff897819 */ /* 0x000fe40000011495 */
[----:B------:R-:W-:Y:S02]  /*2de0*/  SHF.R.S32.HI R135, RZ, 0x1f, R147 ;  /* 0x0000001fff877819 */ /* 0x000fe40000011493 */
[----:B------:R-:W-:Y:S02]  /*2df0*/  SHF.R.S32.HI R136, RZ, 0x1f, R148 ;  /* 0x0000001fff887819 */ /* 0x000fe40000011494 */
[----:B------:R-:W-:Y:S02]  /*2e00*/  SHF.R.S32.HI R134, RZ, 0x1f, R146 ;  /* 0x0000001fff867819 */ /* 0x000fe40000011492 */
[----:B------:R-:W-:-:S02]  /*2e10*/  SHF.R.S32.HI R132, RZ, 0x1f, R144 ;  /* 0x0000001fff847819 */ /* 0x000fc40000011490 */
[----:B------:R-:W-:Y:S02]  /*2e20*/  SHF.R.S32.HI R133, RZ, 0x1f, R145 ;  /* 0x0000001fff857819 */ /* 0x000fe40000011491 */
[----:B------:R-:W-:Y:S02]  /*2e30*/  SHF.R.S32.HI R131, RZ, 0x1f, R143 ;  /* 0x0000001fff837819 */ /* 0x000fe4000001148f */
[----:B------:R-:W-:-:S07]  /*2e40*/  SHF.R.S32.HI R130, RZ, 0x1f, R142 ;  /* 0x0000001fff827819 */ /* 0x000fce000001148e */
.L_x_989:
[----:B------:R-:W-:Y:S01]  /*2e50*/  MOV R3, R118 ;  /* 0x0000007600037202 */ /* 0x000fe20000000f00 */
[----:B------:R-:W-:Y:S01]  /*2e60*/  IMAD.SHL.U32 R16, R12, 0x40, RZ ;  /* 0x000000400c107824 */ /* 0x000fe200078e00ff */
[----:B------:R-:W-:Y:S01]  /*2e70*/  BSSY B0, `(.L_x_872) ;  /* 0x000001f000007945 */ /* 0x000fe20003800000 */
[----:B------:R-:W-:Y:S02]  /*2e80*/  IMAD.MOV.U32 R2, RZ, RZ, R119 ;  /* 0x000000ffff027224 */ /* 0x000fe400078e0077 */
[----:B------:R-:W-:Y:S04]  /*2e90*/  VIADD R13, R16, 0xffffffc0 ;  /* 0xffffffc0100d7836 */ /* 0x000fe80000000000 */
[----:B------:R-:W-:Y:S01]  /*2ea0*/  IMAD.IADD R183, R56, 0x1, -R13 ;  /* 0x0000000138b77824 */ /* 0x000fe200078e0a0d */
[----:B------:R-:W-:Y:S04]  /*2eb0*/  IADD3 R182, R61, -R13, RZ ;  /* 0x8000000d3db67210 */ /* 0x000fe80007ffe0ff */
[-C--:B------:R-:W-:Y:S02]  /*2ec0*/  ISETP.GE.AND P3, PT, R162, R183.reuse, PT ;  /* 0x000000b7a200720c */ /* 0x080fe40003f66270 */
[-C--:B------:R-:W-:Y:S02]  /*2ed0*/  ISETP.GE.AND P0, PT, R66, R183.reuse, PT ;  /* 0x000000b74200720c */ /* 0x080fe40003f06270 */
[-C--:B------:R-:W-:Y:S02]  /*2ee0*/  ISETP.GE.AND P3, PT, R162, R182.reuse, !P3 ;  /* 0x000000b6a200720c */ /* 0x080fe40005f66270 */
[----:B------:R-:W-:Y:S02]  /*2ef0*/  ISETP.GE.AND P4, PT, R65, R183, PT ;  /* 0x000000b74100720c */ /* 0x000fe40003f86270 */
[----:B------:R-:W-:Y:S09]  /*2f00*/  ISETP.GE.AND P0, PT, R66, R182, !P0 ;  /* 0x000000b64200720c */ /* 0x000ff20004706270 */
[----:B---345:R-:W-:Y:S05]  /*2f10*/  @!P3 BRA `(.L_x_873) ;  /* 0x000000000050b947 */ /* 0x038fea0003800000 */
[----:B------:R-:W-:Y:S02]  /*2f20*/  ISETP.NE.AND P2, PT, R156, RZ, PT ;  /* 0x000000ff9c00720c */ /* 0x000fe40003f45270 */
[----:B------:R-:W-:Y:S11]  /*2f30*/  ISETP.NE.AND P1, PT, R155, RZ, PT ;  /* 0x000000ff9b00720c */ /* 0x000ff60003f25270 */
[----:B------:R-:W2:Y:S01]  /*2f40*/  @P2 LD.E.128 R4, desc[UR6][R2.64] ;  /* 0x0000000602042980 */ /* 0x000ea2000c101d00 */
[--C-:B------:R-:W-:Y:S02]  /*2f50*/  @P2 IMAD.MOV.U32 R22, RZ, RZ, R129.reuse ;  /* 0x000000ffff162224 */ /* 0x100fe400078e0081 */
[--C-:B------:R-:W-:Y:S05]  /*2f60*/  @P2 IMAD.MOV.U32 R23, RZ, RZ, R128.reuse ;  /* 0x000000ffff172224 */ /* 0x100fea00078e0080 */
[----:B--2---:R1:W-:Y:S01]  /*2f70*/  @P2 ST.E.128 desc[UR6][R22.64], R4 ;  /* 0x0000000416002985 */ /* 0x0043e2000c101d06 */
[----:B------:R-:W-:Y:S03]  /*2f80*/  ISETP.NE.AND P2, PT, R154, RZ, PT ;  /* 0x000000ff9a00720c */ /* 0x000fe60003f45270 */
[----:B-1----:R-:W2:Y:S01]  /*2f90*/  @P1 LD.E.128 R4, desc[UR6][R2.64+0x80] ;  /* 0x0000800602041980 */ /* 0x002ea2000c101d00 */
[----:B------:R-:W-:Y:S01]  /*2fa0*/  @P1 MOV R22, R129 ;  /* 0x0000008100161202 */ /* 0x000fe20000000f00 */
[----:B------:R-:W-:Y:S05]  /*2fb0*/  @P1 IMAD.MOV.U32 R23, RZ, RZ, R128 ;  /* 0x000000ffff171224 */ /* 0x000fea00078e0080 */
[----:B--2---:R1:W-:Y:S01]  /*2fc0*/  @P1 ST.E.128 desc[UR6][R22.64+0x80], R4 ;  /* 0x0000800416001985 */ /* 0x0043e2000c101d06 */
[----:B------:R-:W-:Y:S03]  /*2fd0*/  ISETP.NE.AND P1, PT, R153, RZ, PT ;  /* 0x000000ff9900720c */ /* 0x000fe60003f25270 */
[----:B-1----:R-:W2:Y:S01]  /*2fe0*/  @P2 LD.E.128 R4, desc[UR6][R2.64+0x100] ;  /* 0x0001000602042980 */ /* 0x002ea2000c101d00 */
[--C-:B------:R-:W-:Y:S01]  /*2ff0*/  @P2 IMAD.MOV.U32 R22, RZ, RZ, R129.reuse ;  /* 0x000000ffff162224 */ /* 0x100fe200078e0081 */
[-C--:B------:R-:W-:Y:S05]  /*3000*/  @P2 MOV R23, R128.reuse ;  /* 0x0000008000172202 */ /* 0x080fea0000000f00 */
[----:B--2---:R1:W-:Y:S04]  /*3010*/  @P2 ST.E.128 desc[UR6][R22.64+0x100], R4 ;  /* 0x0001000416002985 */ /* 0x0043e8000c101d06 */
[----:B-1----:R-:W2:Y:S01]  /*3020*/  @P1 LD.E.128 R4, desc[UR6][R2.64+0x180] ;  /* 0x0001800602041980 */ /* 0x002ea2000c101d00 */
[----:B------:R-:W-:Y:S01]  /*3030*/  @P1 IMAD.MOV.U32 R22, RZ, RZ, R129 ;  /* 0x000000ffff161224 */ /* 0x000fe200078e0081 */
[----:B------:R-:W-:Y:S05]  /*3040*/  @P1 MOV R23, R128 ;  /* 0x0000008000171202 */ /* 0x000fea0000000f00 */
[----:B--2---:R1:W-:Y:S02]  /*3050*/  @P1 ST.E.128 desc[UR6][R22.64+0x180], R4 ;  /* 0x0001800416001985 */ /* 0x0043e4000c101d06 */
.L_x_873:
[----:B------:R-:W-:Y:S05]  /*3060*/  BSYNC B0 ;  /* 0x0000000000007941 */ /* 0x000fea0003800000 */
.L_x_872:
[----:B------:R-:W-:Y:S04]  /*3070*/  BSSY B0, `(.L_x_874) ;  /* 0x0000012000007945 */ /* 0x000fe80003800000 */
[----:B------:R-:W-:Y:S05]  /*3080*/  @!P0 BRA `(.L_x_875) ;  /* 0x0000000000408947 */ /* 0x000fea0003800000 */
[----:B------:R-:W-:Y:S02]  /*3090*/  ISETP.NE.AND P1, PT, R156, RZ, PT ;  /* 0x000000ff9c00720c */ /* 0x000fe40003f25270 */
[----:B------:R-:W-:Y:S02]  /*30a0*/  IADD3 R28, P0, R2, R114, RZ ;  /* 0x00000072021c7210 */ /* 0x000fe40007f1e0ff */
[----:B-1----:R-:W-:Y:S03]  /*30b0*/  LEA R22, P2, R231, R129, 0x1 ;  /* 0x00000081e7167211 */ /* 0x002fe600078408ff */
[----:B------:R-:W-:Y:S01]  /*30c0*/  IMAD.X R29, R3, 0x1, R113, P0 ;  /* 0x00000001031d7824 */ /* 0x000fe200000e0671 */
[----:B------:R-:W-:Y:S02]  /*30d0*/  ISETP.NE.AND P0, PT, R155, RZ, PT ;  /* 0x000000ff9b00720c */ /* 0x000fe40003f05270 */
[----:B------:R-:W-:Y:S03]  /*30e0*/  LEA.HI.X R23, R231, R128, R232, 0x1, P2 ;  /* 0x00000080e7177211 */ /* 0x000fe600010f0ce8 */
[----:B------:R-:W2:Y:S04]  /*30f0*/  @P1 LD.E.128 R24, desc[UR6][R28.64] ;  /* 0x000000061c181980 */ /* 0x000ea8000c101d00 */
[----:B--2---:R-:W-:Y:S01]  /*3100*/  @P1 ST.E.128 desc[UR6][R22.64], R24 ;  /* 0x0000001816001985 */ /* 0x004fe2000c101d06 */
[----:B------:R-:W-:Y:S03]  /*3110*/  ISETP.NE.AND P1, PT, R154, RZ, PT ;  /* 0x000000ff9a00720c */ /* 0x000fe60003f25270 */
[----:B------:R-:W2:Y:S04]  /*3120*/  @P0 LD.E.128 R4, desc[UR6][R28.64+0x80] ;  /* 0x000080061c040980 */ /* 0x000ea8000c101d00 */
[----:B--2---:R1:W-:Y:S01]  /*3130*/  @P0 ST.E.128 desc[UR6][R22.64+0x80], R4 ;  /* 0x0000800416000985 */ /* 0x0043e2000c101d06 */
[----:B------:R-:W-:Y:S05]  /*3140*/  ISETP.NE.AND P0, PT, R153, RZ, PT ;  /* 0x000000ff9900720c */ /* 0x000fea0003f05270 */
[----:B-1----:R-:W2:Y:S04]  /*3150*/  @P1 LD.E.128 R4, desc[UR6][R28.64+0x100] ;  /* 0x000100061c041980 */ /* 0x002ea8000c101d00 */
[----:B--2---:R1:W-:Y:S04]  /*3160*/  @P1 ST.E.128 desc[UR6][R22.64+0x100], R4 ;  /* 0x0001000416001985 */ /* 0x0043e8000c101d06 */
[----:B-1----:R-:W2:Y:S04]  /*3170*/  @P0 LD.E.128 R4, desc[UR6][R28.64+0x180] ;  /* 0x000180061c040980 */ /* 0x002ea8000c101d00 */
[----:B--2---:R2:W-:Y:S02]  /*3180*/  @P0 ST.E.128 desc[UR6][R22.64+0x180], R4 ;  /* 0x0001800416000985 */ /* 0x0045e4000c101d06 */
.L_x_875:
[----:B------:R-:W-:Y:S05]  /*3190*/  BSYNC B0 ;  /* 0x0000000000007941 */ /* 0x000fea0003800000 */
.L_x_874:
[-C--:B------:R-:W-:Y:S01]  /*31a0*/  ISETP.GE.AND P4, PT, R65, R182.reuse, !P4 ;  /* 0x000000b64100720c */ /* 0x080fe20006786270 */
[----:B------:R-:W-:Y:S01]  /*31b0*/  BSSY B0, `(.L_x_876) ;  /* 0x0000014000007945 */ /* 0x000fe20003800000 */
[C---:B------:R-:W-:Y:S04]  /*31c0*/  ISETP.GE.AND P2, PT, R64.reuse, R183, PT ;  /* 0x000000b74000720c */ /* 0x040fe80003f46270 */
[----:B------:R-:W-:Y:S07]  /*31d0*/  ISETP.GE.AND P2, PT, R64, R182, !P2 ;  /* 0x000000b64000720c */ /* 0x000fee0005746270 */
[----:B------:R-:W-:Y:S06]  /*31e0*/  @!P4 BRA `(.L_x_877) ;  /* 0x000000000040c947 */ /* 0x000fec0003800000 */
[----:B------:R-:W-:Y:S02]  /*31f0*/  ISETP.NE.AND P1, PT, R156, RZ, PT ;  /* 0x000000ff9c00720c */ /* 0x000fe40003f25270 */
[----:B------:R-:W-:Y:S02]  /*3200*/  IADD3 R28, P0, R2, R116, RZ ;  /* 0x00000074021c7210 */ /* 0x000fe40007f1e0ff */
[----:B-12---:R-:W-:Y:S03]  /*3210*/  IADD3 R22, P4, R129, R68, RZ ;  /* 0x0000004481167210 */ /* 0x006fe60007f9e0ff */
[----:B------:R-:W-:Y:S01]  /*3220*/  IMAD.X R29, R3, 0x1, R115, P0 ;  /* 0x00000001031d7824 */ /* 0x000fe200000e0673 */
[----:B------:R-:W-:Y:S01]  /*3230*/  ISETP.NE.AND P0, PT, R155, RZ, PT ;  /* 0x000000ff9b00720c */ /* 0x000fe20003f05270 */
[----:B------:R-:W-:Y:S04]  /*3240*/  IMAD.X R23, R128, 0x1, R69, P4 ;  /* 0x0000000180177824 */ /* 0x000fe800020e0645 */
        /* <DEDUP_REMOVED lines=10> */
.L_x_877:
[----:B------:R-:W-:Y:S05]  /*32f0*/  BSYNC B0 ;  /* 0x0000000000007941 */ /* 0x000fea0003800000 */
.L_x_876:
[----:B------:R-:W-:Y:S04]  /*3300*/  BSSY B0, `(.L_x_878) ;  /* 0x0000012000007945 */ /* 0x000fe80003800000 */
[----:B------:R-:W-:Y:S05]  /*3310*/  @!P2 BRA `(.L_x_879) ;  /* 0x000000000040a947 */ /* 0x000fea0003800000 */
[----:B------:R-:W-:Y:S02]  /*3320*/  ISETP.NE.AND P1, PT, R156, RZ, PT ;  /* 0x000000ff9c00720c */ /* 0x000fe40003f25270 */
[----:B------:R-:W-:Y:S02]  /*3330*/  IADD3 R28, P0, R2, R178, RZ ;  /* 0x000000b2021c7210 */ /* 0x000fe40007f1e0ff */
[----:B-123--:R-:W-:Y:S03]  /*3340*/  IADD3 R22, P2, R129, R176, RZ ;  /* 0x000000b081167210 */ /* 0x00efe60007f5e0ff */
        /* <DEDUP_REMOVED lines=13> */
.L_x_879:
[----:B------:R-:W-:Y:S05]  /*3420*/  BSYNC B0 ;  /* 0x0000000000007941 */ /* 0x000fea0003800000 */
.L_x_878:
[----:B------:R-:W5:Y:S01]  /*3430*/  LD.E R17, desc[UR6][R18.64+0xd0] ;  /* 0x0000d00612117980 */ /* 0x000f62000c101900 */
[----:B------:R-:W-:Y:S03]  /*3440*/  BSSY B3, `(.L_x_880) ;  /* 0x0000a1f000037945 */ /* 0x000fe60003800000 */
[----:B------:R-:W2:Y:S01]  /*3450*/  LD.E R118, desc[UR6][R18.64+0x130] ;  /* 0x0001300612767980 */ /* 0x000ea2000c101900 */
[----:B-----5:R-:W-:Y:S01]  /*3460*/  ISETP.NE.AND P1, PT, R17, RZ, PT ;  /* 0x000000ff1100720c */ /* 0x020fe20003f25270 */
[----:B--2---:R-:W-:Y:S05]  /*3470*/  IMAD.U32 R118, R118, -0x40, RZ ;  /* 0xffffffc076767824 */ /* 0x004fea00078e00ff */
[C---:B------:R-:W-:Y:S04]  /*3480*/  LEA R119, P0, R118.reuse, R2, 0x1 ;  /* 0x0000000276777211 */ /* 0x040fe800078008ff */
[----:B------:R-:W-:Y:S03]  /*3490*/  LEA.HI.X.SX32 R118, R118, R3, 0x1, P0 ;  /* 0x0000000376767211 */ /* 0x000fe600000f0eff */
[----:B------:R-:W-:Y:S06]  /*34a0*/  @!P1 BRA `(.L_x_881) ;  /* 0x00000098006c9947 */ /* 0x000fec0003800000 */
[----:B------:R-:W2:Y:S04]  /*34b0*/  LD.E.U8 R0, desc[UR6][R18.64+0x1b3] ;  /* 0x0001b30612007980 */ /* 0x000ea8000c101100 */
[----:B------:R1:W5:Y:S01]  /*34c0*/  LD.E R164, desc[UR6][R18.64+0xc0] ;  /* 0x0000c00612a47980 */ /* 0x000362000c101900 */
[----:B--2---:R-:W-:Y:S11]  /*34d0*/  ISETP.NE.AND P0, PT, R0, RZ, PT ;  /* 0x000000ff0000720c */ /* 0x004ff60003f05270 */
[----:B------:R-:W-:Y:S02]  /*34e0*/  @!UPT UIADD3 URZ, URZ, URZ, URZ ;  /* 0x0000003f3f3ff290 */ /* 0x000fe4000fffe03f */
[----:B-1----:R-:W-:Y:S05]  /*34f0*/  @!P0 BRA `(.L_x_882) ;  /* 0x0000003400c88947 */ /* 0x002fea0003800000 */
[----:B------:R-:W-:Y:S04]  /*3500*/  BSSY B1, `(.L_x_883) ;  /* 0x00000cc000017945 */ /* 0x000fe80003800000 */
[----:B------:R-:W-:Y:S05]  /*3510*/  @!P3 BRA `(.L_x_884) ;  /* 0x0000000c0028b947 */ /* 0x000fea0003800000 */
[-C--:B-----5:R-:W-:Y:S01]  /*3520*/  ISETP.GE.AND P0, PT, R14, R164.reuse, PT ;  /* 0x000000a40e00720c */ /* 0x0a0fe20003f06270 */
[----:B------:R-:W-:Y:S01]  /*3530*/  BSSY B0, `(.L_x_885) ;  /* 0x0000034000007945 */ /* 0x000fe20003800000 */
[-C--:B------:R-:W-:Y:S02]  /*3540*/  ISETP.GE.AND P3, PT, R11, R164.reuse, PT ;  /* 0x000000a40b00720c */ /* 0x080fe40003f66270 */
[-C--:B------:R-:W-:Y:S02]  /*3550*/  ISETP.GE.AND P2, PT, R10, R164.reuse, PT ;  /* 0x000000a40a00720c */ /* 0x080fe40003f46270 */
[----:B------:R-:W-:Y:S07]  /*3560*/  ISETP.GE.AND P1, PT, R9, R164, PT ;  /* 0x000000a40900720c */ /* 0x000fee0003f26270 */
[----:B------:R-:W-:Y:S06]  /*3570*/  @P0 BRA `(.L_x_886) ;  /* 0x0000000000bc0947 */ /* 0x000fec0003800000 */
[----:B------:R-:W-:Y:S01]  /*3580*/  ISETP.GE.AND P0, PT, R14, R17, PT ;  /* 0x000000110e00720c */ /* 0x000fe20003f06270 */
[----:B---34-:R-:W-:Y:S01]  /*3590*/  IMAD.MOV.U32 R5, RZ, RZ, R120 ;  /* 0x000000ffff057224 */ /* 0x018fe200078e0078 */
[----:B------:R-:W-:Y:S05]  /*35a0*/  MOV R4, R121 ;  /* 0x0000007900047202 */ /* 0x000fea0000000f00 */
[----:B------:R-:W2:Y:S08]  /*35b0*/  LD.E.128 R24, desc[UR6][R4.64] ;  /* 0x0000000604187980 */ /* 0x000eb0000c101d00 */
[----:B------:R-:W3:Y:S06]  /*35c0*/  @!P0 LD.E.64 R28, desc[UR6][R42.64] ;  /* 0x000000062a1c8980 */ /* 0x000eec000c101b00 */
[----:B------:R-:W4:Y:S01]  /*35d0*/  @!P0 LD.E.64 R2, desc[UR6][R20.64] ;  /* 0x0000000614028980 */ /* 0x000f22000c101b00 */
[----:B--2---:R-:W-:Y:S02]  /*35e0*/  @!P0 LOP3.LUT R0, R24, 0xffff0000, RZ, 0xc0, !PT ;  /* 0xffff000018008812 */ /* 0x004fe400078ec0ff */
[C---:B---3--:R-:W-:Y:S01]  /*35f0*/  @!P0 SHF.L.U32 R8, R28.reuse, 0x10, RZ ;  /* 0x000000101c088819 */ /* 0x048fe200000006ff */
[C---:B------:R-:W-:Y:S01]  /*3600*/  @!P0 IMAD.U32 R23, R29.reuse, 0x10000, RZ ;  /* 0x000100001d178824 */ /* 0x040fe200078e00ff */
[----:B------:R-:W-:Y:S02]  /*3610*/  @!P0 LOP3.LUT R22, R28, 0xffff0000, RZ, 0xc0, !PT ;  /* 0xffff00001c168812 */ /* 0x000fe400078ec0ff */
[----:B------:R-:W-:Y:S01]  /*3620*/  @!P0 LOP3.LUT R28, R29, 0xffff0000, RZ, 0xc0, !PT ;  /* 0xffff00001d1c8812 */ /* 0x000fe200078ec0ff */
[----:B------:R-:W-:Y:S01]  /*3630*/  @!P0 FMUL.FTZ R30, R0, R8 ;  /* 0x00000008001e8220 */ /* 0x000fe20000410000 */
[----:B----4-:R-:W-:Y:S01]  /*3640*/  @!P0 SHF.L.U32 R7, R2, 0x10, RZ ;  /* 0x0000001002078819 */ /* 0x010fe200000006ff */
[C---:B------:R-:W-:Y:S01]  /*3650*/  @!P0 IMAD.U32 R4, R3.reuse, 0x10000, RZ ;  /* 0x0001000003048824 */ /* 0x040fe200078e00ff */
[----:B------:R-:W-:Y:S02]  /*3660*/  @!P0 LOP3.LUT R5, R3, 0xffff0000, RZ, 0xc0, !PT ;  /* 0xffff000003058812 */ /* 0x000fe400078ec0ff */
[----:B------:R-:W-:Y:S01]  /*3670*/  @!P0 SHF.L.U32 R3, R24, 0x10, RZ ;  /* 0x0000001018038819 */ /* 0x000fe200000006ff */
[----:B------:R-:W-:Y:S01]  /*3680*/  @!P0 FMUL.FTZ R0, R0, R7 ;  /* 0x0000000700008220 */ /* 0x000fe20000410000 */
[----:B------:R-:W-:Y:S02]  /*3690*/  @!P0 LOP3.LUT R6, R2, 0xffff0000, RZ, 0xc0, !PT ;  /* 0xffff000002068812 */ /* 0x000fe400078ec0ff */
[C---:B------:R-:W-:Y:S01]  /*36a0*/  @!P0 LOP3.LUT R2, R25.reuse, 0xffff0000, RZ, 0xc0, !PT ;  /* 0xffff000019028812 */ /* 0x040fe200078ec0ff */
[----:B------:R-:W-:Y:S01]  /*36b0*/  @!P0 FFMA.FTZ R0, R8, R3, R0 ;  /* 0x0000000308008223 */ /* 0x000fe20000010000 */
[----:B------:R-:W-:Y:S01]  /*36c0*/  @!P0 SHF.L.U32 R8, R25, 0x10, RZ ;  /* 0x0000001019088819 */ /* 0x000fe200000006ff */
[----:B------:R-:W-:Y:S01]  /*36d0*/  @!P0 FFMA.FTZ R30, R3, R7, -R30 ;  /* 0x00000007031e8223 */ /* 0x000fe2000001081e */
[----:B------:R-:W-:Y:S01]  /*36e0*/  @!P0 LOP3.LUT R3, R26, 0xffff0000, RZ, 0xc0, !PT ;  /* 0xffff00001a038812 */ /* 0x000fe200078ec0ff */
[C---:B------:R-:W-:Y:S01]  /*36f0*/  @!P0 FMUL.FTZ R31, R2.reuse, R22 ;  /* 0x00000016021f8220 */ /* 0x040fe20000410000 */
[C---:B------:R-:W-:Y:S01]  /*3700*/  @!P0 LOP3.LUT R7, R27.reuse, 0xffff0000, RZ, 0xc0, !PT ;  /* 0xffff00001b078812 */ /* 0x040fe200078ec0ff */
[-C--:B------:R-:W-:Y:S01]  /*3710*/  @!P0 FMUL.FTZ R2, R2, R6.reuse ;  /* 0x0000000602028220 */ /* 0x080fe20000410000 */
[----:B------:R-:W-:Y:S01]  /*3720*/  @!P0 SHF.L.U32 R29, R27, 0x10, RZ ;  /* 0x000000101b1d8819 */ /* 0x000fe200000006ff */
[----:B------:R-:W-:Y:S01]  /*3730*/  @!P0 FFMA.FTZ R31, R8, R6, -R31 ;  /* 0x00000006081f8223 */ /* 0x000fe2000001081f */
[----:B------:R-:W-:Y:S01]  /*3740*/  @!P0 F2FP.BF16.F32.PACK_AB R0, R0, R30 ;  /* 0x0000001e0000823e */ /* 0x000fe200000010ff */
[----:B------:R-:W-:Y:S02]  /*3750*/  @!P0 IMAD.U32 R6, R26, 0x10000, RZ ;  /* 0x000100001a068824 */ /* 0x000fe400078e00ff */
[C---:B------:R-:W-:Y:S01]  /*3760*/  @!P0 FMUL.FTZ R32, R3.reuse, R23 ;  /* 0x0000001703208220 */ /* 0x040fe20000410000 */
[----:B------:R-:W-:Y:S01]  /*3770*/  @!P0 FMUL.FTZ R3, R3, R4 ;  /* 0x0000000403038220 */ /* 0x000fe20000410000 */
[----:B------:R-:W-:Y:S01]  /*3780*/  @!P0 MOV R24, R0 ;  /* 0x0000000000188202 */ /* 0x000fe20000000f00 */
[C---:B------:R-:W-:Y:S01]  /*3790*/  @!P0 FMUL.FTZ R33, R7.reuse, R28 ;  /* 0x0000001c07218220 */ /* 0x040fe20000410000 */
[----:B------:R-:W-:Y:S01]  /*37a0*/  @!P0 FFMA.FTZ R32, R6, R4, -R32 ;  /* 0x0000000406208223 */ /* 0x000fe20000010820 */
[-C--:B------:R-:W-:Y:S01]  /*37b0*/  @!P0 FMUL.FTZ R4, R7, R5.reuse ;  /* 0x0000000507048220 */ /* 0x080fe20000410000 */
[----:B------:R-:W-:Y:S01]  /*37c0*/  @!P0 FFMA.FTZ R2, R22, R8, R2 ;  /* 0x0000000816028223 */ /* 0x000fe20000010002 */
[----:B------:R-:W-:Y:S01]  /*37d0*/  @!P0 FFMA.FTZ R3, R23, R6, R3 ;  /* 0x0000000617038223 */ /* 0x000fe20000010003 */
[----:B------:R-:W-:Y:S01]  /*37e0*/  @!P0 FFMA.FTZ R33, R29, R5, -R33 ;  /* 0x000000051d218223 */ /* 0x000fe20000010821 */
[----:B------:R-:W-:Y:S02]  /*37f0*/  @!P0 FFMA.FTZ R4, R28, R29, R4 ;  /* 0x0000001d1c048223 */ /* 0x000fe40000010004 */
[----:B------:R-:W-:Y:S02]  /*3800*/  @!P0 F2FP.BF16.F32.PACK_AB R2, R2, R31 ;  /* 0x0000001f0202823e */ /* 0x000fe400000010ff */
[----:B------:R-:W-:Y:S02]  /*3810*/  @!P0 F2FP.BF16.F32.PACK_AB R3, R3, R32 ;  /* 0x000000200303823e */ /* 0x000fe400000010ff */
[----:B------:R-:W-:Y:S01]  /*3820*/  @!P0 F2FP.BF16.F32.PACK_AB R4, R4, R33 ;  /* 0x000000210404823e */ /* 0x000fe200000010ff */
[----:B------:R-:W-:Y:S01]  /*3830*/  @!P0 IMAD.MOV.U32 R25, RZ, RZ, R2 ;  /* 0x000000ffff198224 */ /* 0x000fe200078e0002 */
[----:B------:R-:W-:Y:S02]  /*3840*/  @!P0 MOV R26, R3 ;  /* 0x00000003001a8202 */ /* 0x000fe40000000f00 */
[----:B------:R-:W-:Y:S05]  /*3850*/  @!P0 MOV R27, R4 ;  /* 0x00000004001b8202 */ /* 0x000fea0000000f00 */
[----:B------:R1:W-:Y:S02]  /*3860*/  ST.E.128 desc[UR6][R126.64], R24 ;  /* 0x000000187e007985 */ /* 0x0003e4000c101d06 */
.L_x_886:
[----:B------:R-:W-:Y:S05]  /*3870*/  BSYNC B0 ;  /* 0x0000000000007941 */ /* 0x000fea0003800000 */
.L_x_885:
[----:B------:R-:W-:Y:S04]  /*3880*/  BSSY B0, `(.L_x_887) ;  /* 0x0000031000007945 */ /* 0x000fe80003800000 */
[----:B------:R-:W-:Y:S05]  /*3890*/  @P3 BRA `(.L_x_888) ;  /* 0x0000000000bc3947 */ /* 0x000fea0003800000 */
[----:B------:R-:W-:Y:S01]  /*38a0*/  ISETP.GE.AND P0, PT, R11, R17, PT ;  /* 0x000000110b00720c */ /* 0x000fe20003f06270 */
[----:B---34-:R-:W-:Y:S01]  /*38b0*/  IMAD.MOV.U32 R5, RZ, RZ, R120 ;  /* 0x000000ffff057224 */ /* 0x018fe200078e0078 */
[----:B------:R-:W-:Y:S05]  /*38c0*/  MOV R4, R121 ;  /* 0x0000007900047202 */ /* 0x000fea0000000f00 */
[----:B-1----:R-:W2:Y:S08]  /*38d0*/  LD.E.128 R24, desc[UR6][R4.64+0x80] ;  /* 0x0000800604187980 */ /* 0x002eb0000c101d00 */
        /* <DEDUP_REMOVED lines=43> */
.L_x_888:
[----:B------:R-:W-:Y:S05]  /*3b90*/  BSYNC B0 ;  /* 0x0000000000007941 */ /* 0x000fea0003800000 */
.L_x_887:
[----:B------:R-:W-:Y:S04]  /*3ba0*/  BSSY B0, `(.L_x_889) ;  /* 0x0000031000007945 */ /* 0x000fe80003800000 */
[----:B------:R-:W-:Y:S05]  /*3bb0*/  @P2 BRA `(.L_x_890) ;  /* 0x0000000000bc2947 */ /* 0x000fea0003800000 */
[----:B------:R-:W-:Y:S01]  /*3bc0*/  ISETP.GE.AND P0, PT, R10, R17, PT ;  /* 0x000000110a00720c */ /* 0x000fe20003f06270 */
[----:B---34-:R-:W-:Y:S01]  /*3bd0*/  IMAD.MOV.U32 R5, RZ, RZ, R120 ;  /* 0x000000ffff057224 */ /* 0x018fe200078e0078 */
[----:B------:R-:W-:Y:S05]  /*3be0*/  MOV R4, R121 ;  /* 0x0000007900047202 */ /* 0x000fea0000000f00 */
[----:B-12---:R-:W2:Y:S08]  /*3bf0*/  LD.E.128 R24, desc[UR6][R4.64+0x100] ;  /* 0x0001000604187980 */ /* 0x006eb0000c101d00 */
        /* <DEDUP_REMOVED lines=43> */
.L_x_890:
[----:B------:R-:W-:Y:S05]  /*3eb0*/  BSYNC B0 ;  /* 0x0000000000007941 */ /* 0x000fea0003800000 */
.L_x_889:
        /* <DEDUP_REMOVED lines=48> */
.L_x_884:
[----:B------:R-:W-:Y:S05]  /*41c0*/  BSYNC B1 ;  /* 0x0000000000017941 */ /* 0x000fea0003800000 */
.L_x_883:
[C---:B------:R-:W-:Y:S01]  /*41d0*/  ISETP.GE.AND P0, PT, R66.reuse, R183, PT ;  /* 0x000000b74200720c */ /* 0x040fe20003f06270 */
[----:B------:R-:W-:Y:S03]  /*41e0*/  BSSY B1, `(.L_x_891) ;  /* 0x00000dc000017945 */ /* 0x000fe60003800000 */
[----:B------:R-:W-:Y:S11]  /*41f0*/  ISETP.GE.AND P0, PT, R66, R182, !P0 ;  /* 0x000000b64200720c */ /* 0x000ff60004706270 */
[----:B------:R-:W-:Y:S02]  /*4200*/  @!UPT UIADD3 URZ, URZ, URZ, URZ ;  /* 0x0000003f3f3ff290 */ /* 0x000fe4000fffe03f */
[----:B------:R-:W-:Y:S05]  /*4210*/  @!P0 BRA `(.L_x_892) ;  /* 0x0000000c00608947 */ /* 0x000fea0003800000 */
[-C--:B-----5:R-:W-:Y:S01]  /*4220*/  ISETP.GE.AND P0, PT, R14, R164.reuse, PT ;  /* 0x000000a40e00720c */ /* 0x0a0fe20003f06270 */
[C---:B------:R-:W-:Y:S01]  /*4230*/  IMAD.SHL.U32 R32, R157.reuse, 0x2, RZ ;  /* 0x000000029d207824 */ /* 0x040fe200078e00ff */
[----:B------:R-:W-:Y:S01]  /*4240*/  SHF.L.U64.HI R0, R157, 0x1, R141 ;  /* 0x000000019d007819 */ /* 0x000fe2000001028d */
[----:B------:R-:W-:Y:S01]  /*4250*/  BSSY B0, `(.L_x_893) ;  /* 0x000003a000007945 */ /* 0x000fe20003800000 */
[----:B------:R-:W-:Y:S02]  /*4260*/  ISETP.GE.AND P3, PT, R11, R164, PT ;  /* 0x000000a40b00720c */ /* 0x000fe40003f66270 */
[-C--:B---34-:R-:W-:Y:S02]  /*4270*/  IADD3 R6, P5, R20, R32.reuse, RZ ;  /* 0x0000002014067210 */ /* 0x098fe40007fbe0ff */
[----:B------:R-:W-:Y:S02]  /*4280*/  IADD3 R32, P4, R42, R32, RZ ;  /* 0x000000202a207210 */ /* 0x000fe40007f9e0ff */
[-C--:B------:R-:W-:Y:S01]  /*4290*/  ISETP.GE.AND P2, PT, R10, R164.reuse, PT ;  /* 0x000000a40a00720c */ /* 0x080fe20003f46270 */
[--C-:B------:R-:W-:Y:S01]  /*42a0*/  IMAD.X R7, R21, 0x1, R0.reuse, P5 ;  /* 0x0000000115077824 */ /* 0x100fe200028e0600 */
[----:B------:R-:W-:Y:S01]  /*42b0*/  ISETP.GE.AND P1, PT, R9, R164, PT ;  /* 0x000000a40900720c */ /* 0x000fe20003f26270 */
[----:B------:R-:W-:Y:S01]  /*42c0*/  IMAD.X R33, R43, 0x1, R0, P4 ;  /* 0x000000012b217824 */ /* 0x000fe200020e0600 */
[----:B------:R-:W-:Y:S11]  /*42d0*/  @P0 BRA `(.L_x_894) ;  /* 0x0000000000c40947 */ /* 0x000ff60003800000 */
[----:B------:R-:W-:Y:S02]  /*42e0*/  ISETP.GE.AND P0, PT, R14, R17, PT ;  /* 0x000000110e00720c */ /* 0x000fe40003f06270 */
[C---:B-12---:R-:W-:Y:S04]  /*42f0*/  LEA R24, P4, R92.reuse, R121, 0x1 ;  /* 0x000000795c187211 */ /* 0x046fe800078808ff */
[----:B------:R-:W-:Y:S06]  /*4300*/  LEA.HI.X R25, R92, R120, R91, 0x1, P4 ;  /* 0x000000785c197211 */ /* 0x000fec00020f0c5b */
        /* <DEDUP_REMOVED lines=8> */
[----:B------:R-:W-:Y:S01]  /*4390*/  @!P0 IMAD.U32 R31, R27, 0x10000, RZ ;  /* 0x000100001b1f8824 */ /* 0x000fe200078e00ff */
[C---:B----4-:R-:W-:Y:S01]  /*43a0*/  @!P0 LOP3.LUT R5, R3.reuse, 0xffff0000, RZ, 0xc0, !PT ;  /* 0xffff000003058812 */ /* 0x050fe200078ec0ff */
[C---:B------:R-:W-:Y:S01]  /*43b0*/  @!P0 IMAD.U32 R22, R2.reuse, 0x10000, RZ ;  /* 0x0001000002168824 */ /* 0x040fe200078e00ff */
[----:B------:R-:W-:Y:S01]  /*43c0*/  @!P0 LOP3.LUT R8, R2, 0xffff0000, RZ, 0xc0, !PT ;  /* 0xffff000002088812 */ /* 0x000fe200078ec0ff */
[----:B------:R-:W-:Y:S01]  /*43d0*/  @!P0 IMAD.U32 R4, R3, 0x10000, RZ ;  /* 0x0001000003048824 */ /* 0x000fe200078e00ff */
[----:B------:R-:W-:Y:S01]  /*43e0*/  @!P0 SHF.L.U32 R3, R24, 0x10, RZ ;  /* 0x0000001018038819 */ /* 0x000fe200000006ff */
[C---:B------:R-:W-:Y:S01]  /*43f0*/  @!P0 FMUL.FTZ R34, R0.reuse, R23 ;  /* 0x0000001700228220 */ /* 0x040fe20000410000 */
[----:B------:R-:W-:Y:S01]  /*4400*/  @!P0 LOP3.LUT R2, R25, 0xffff0000, RZ, 0xc0, !PT ;  /* 0xffff000019028812 */ /* 0x000fe200078ec0ff */
[-C--:B------:R-:W-:Y:S02]  /*4410*/  @!P0 FMUL.FTZ R0, R0, R22.reuse ;  /* 0x0000001600008220 */ /* 0x080fe40000410000 */
[----:B------:R-:W-:Y:S01]  /*4420*/  @!P0 FFMA.FTZ R34, R3, R22, -R34 ;  /* 0x0000001603228223 */ /* 0x000fe20000010822 */
[----:B------:R-:W-:Y:S01]  /*4430*/  @!P0 LOP3.LUT R22, R27, 0xffff0000, RZ, 0xc0, !PT ;  /* 0xffff00001b168812 */ /* 0x000fe200078ec0ff */
[----:B------:R-:W-:Y:S01]  /*4440*/  @!P0 FFMA.FTZ R0, R23, R3, R0 ;  /* 0x0000000317008223 */ /* 0x000fe20000010000 */
[----:B------:R-:W-:Y:S01]  /*4450*/  @!P0 LOP3.LUT R3, R26, 0xffff0000, RZ, 0xc0, !PT ;  /* 0xffff00001a038812 */ /* 0x000fe200078ec0ff */
[----:B------:R-:W-:Y:S02]  /*4460*/  @!P0 IMAD.U32 R23, R25, 0x10000, RZ ;  /* 0x0001000019178824 */ /* 0x000fe400078e00ff */
[C---:B------:R-:W-:Y:S01]  /*4470*/  @!P0 FMUL.FTZ R35, R2.reuse, R28 ;  /* 0x0000001c02238220 */ /* 0x040fe20000410000 */
[----:B------:R-:W-:Y:S01]  /*4480*/  @!P0 FMUL.FTZ R2, R2, R8 ;  /* 0x0000000802028220 */ /* 0x000fe20000410000 */
[----:B------:R-:W-:Y:S01]  /*4490*/  @!P0 F2FP.BF16.F32.PACK_AB R0, R0, R34 ;  /* 0x000000220000823e */ /* 0x000fe200000010ff */
[----:B------:R-:W-:Y:S01]  /*44a0*/  @!P0 FMUL.FTZ R36, R3, R29 ;  /* 0x0000001d03248220 */ /* 0x000fe20000410000 */
[----:B------:R-:W-:Y:S01]  /*44b0*/  @!P0 FFMA.FTZ R35, R23, R8, -R35 ;  /* 0x0000000817238223 */ /* 0x000fe20000010823 */
[----:B------:R-:W-:Y:S01]  /*44c0*/  @!P0 SHF.L.U32 R8, R26, 0x10, RZ ;  /* 0x000000101a088819 */ /* 0x000fe200000006ff */
[----:B------:R-:W-:Y:S01]  /*44d0*/  @!P0 FMUL.FTZ R3, R3, R4 ;  /* 0x0000000403038220 */ /* 0x000fe20000410000 */
[----:B------:R-:W-:Y:S01]  /*44e0*/  @!P0 MOV R24, R0 ;  /* 0x0000000000188202 */ /* 0x000fe20000000f00 */
[----:B------:R-:W-:Y:S01]  /*44f0*/  @!P0 FMUL.FTZ R37, R22, R30 ;  /* 0x0000001e16258220 */ /* 0x000fe20000410000 */
[----:B------:R-:W-:Y:S01]  /*4500*/  @!P0 FFMA.FTZ R2, R28, R23, R2 ;  /* 0x000000171c028223 */ /* 0x000fe20000010002 */
[----:B------:R-:W-:Y:S01]  /*4510*/  @!P0 FFMA.FTZ R36, R8, R4, -R36 ;  /* 0x0000000408248223 */ /* 0x000fe20000010824 */
[----:B------:R-:W-:Y:S01]  /*4520*/  @!P0 FMUL.FTZ R4, R22, R5 ;  /* 0x0000000516048220 */ /* 0x000fe20000410000 */
[----:B------:R-:W-:Y:S01]  /*4530*/  LEA R22, P4, R233, R126, 0x1 ;  /* 0x0000007ee9167211 */ /* 0x000fe200078808ff */
[----:B------:R-:W-:Y:S01]  /*4540*/  @!P0 FFMA.FTZ R3, R29, R8, R3 ;  /* 0x000000081d038223 */ /* 0x000fe20000010003 */
[----:B------:R-:W-:Y:S01]  /*4550*/  @!P0 F2FP.BF16.F32.PACK_AB R2, R2, R35 ;  /* 0x000000230202823e */ /* 0x000fe200000010ff */
[----:B------:R-:W-:Y:S01]  /*4560*/  @!P0 FFMA.FTZ R37, R31, R5, -R37 ;  /* 0x000000051f258223 */ /* 0x000fe20000010825 */
[----:B------:R-:W-:Y:S01]  /*4570*/  LEA.HI.X R23, R233, R127, R234, 0x1, P4 ;  /* 0x0000007fe9177211 */ /* 0x000fe200020f0cea */
[----:B------:R-:W-:Y:S01]  /*4580*/  @!P0 FFMA.FTZ R4, R30, R31, R4 ;  /* 0x0000001f1e048223 */ /* 0x000fe20000010004 */
[----:B------:R-:W-:Y:S01]  /*4590*/  @!P0 F2FP.BF16.F32.PACK_AB R3, R3, R36 ;  /* 0x000000240303823e */ /* 0x000fe200000010ff */
[----:B------:R-:W-:Y:S03]  /*45a0*/  @!P0 IMAD.MOV.U32 R25, RZ, RZ, R2 ;  /* 0x000000ffff198224 */ /* 0x000fe600078e0002 */
[----:B------:R-:W-:Y:S02]  /*45b0*/  @!P0 F2FP.BF16.F32.PACK_AB R4, R4, R37 ;  /* 0x000000250404823e */ /* 0x000fe400000010ff */
[----:B------:R-:W-:Y:S02]  /*45c0*/  @!P0 MOV R26, R3 ;  /* 0x00000003001a8202 */ /* 0x000fe40000000f00 */
[----:B------:R-:W-:Y:S05]  /*45d0*/  @!P0 MOV R27, R4 ;  /* 0x00000004001b8202 */ /* 0x000fea0000000f00 */
[----:B------:R3:W-:Y:S02]  /*45e0*/  ST.E.128 desc[UR6][R22.64], R24 ;  /* 0x0000001816007985 */ /* 0x0007e4000c101d06 */
.L_x_894:
[----:B------:R-:W-:Y:S05]  /*45f0*/  BSYNC B0 ;  /* 0x0000000000007941 */ /* 0x000fea0003800000 */
.L_x_893:
[----:B------:R-:W-:Y:S04]  /*4600*/  BSSY B0, `(.L_x_895) ;  /* 0x0000033000007945 */ /* 0x000fe80003800000 */
[----:B------:R-:W-:Y:S05]  /*4610*/  @P3 BRA `(.L_x_896) ;  /* 0x0000000000c43947 */ /* 0x000fea0003800000 */
[----:B------:R-:W-:Y:S02]  /*4620*/  ISETP.GE.AND P0, PT, R11, R17, PT ;  /* 0x000000110b00720c */ /* 0x000fe40003f06270 */
[C---:B-123--:R-:W-:Y:S04]  /*4630*/  LEA R24, P3, R94.reuse, R121, 0x1 ;  /* 0x000000795e187211 */ /* 0x04efe800078608ff */
        /* <DEDUP_REMOVED lines=47> */
.L_x_896:
[----:B------:R-:W-:Y:S05]  /*4930*/  BSYNC B0 ;  /* 0x0000000000007941 */ /* 0x000fea0003800000 */
.L_x_895:
[----:B------:R-:W-:Y:S04]  /*4940*/  BSSY B0, `(.L_x_897) ;  /* 0x0000033000007945 */ /* 0x000fe80003800000 */
[----:B------:R-:W-:Y:S05]  /*4950*/  @P2 BRA `(.L_x_898) ;  /* 0x0000000000c42947 */ /* 0x000fea0003800000 */
[----:B------:R-:W-:Y:S02]  /*4960*/  ISETP.GE.AND P0, PT, R10, R17, PT ;  /* 0x000000110a00720c */ /* 0x000fe40003f06270 */
[C---:B-1234-:R-:W-:Y:S04]  /*4970*/  LEA R24, P2, R98.reuse, R121, 0x1 ;  /* 0x0000007962187211 */ /* 0x05efe800078408ff */
        /* <DEDUP_REMOVED lines=47> */
.L_x_898:
[----:B------:R-:W-:Y:S05]  /*4c70*/  BSYNC B0 ;  /* 0x0000000000007941 */ /* 0x000fea0003800000 */
.L_x_897:
[----:B------:R-:W-:Y:S05]  /*4c80*/  @P1 BRA `(.L_x_892) ;  /* 0x0000000000c41947 */ /* 0x000fea0003800000 */
[----:B------:R-:W-:Y:S02]  /*4c90*/  ISETP.GE.AND P0, PT, R9, R17, PT ;  /* 0x000000110900720c */ /* 0x000fe40003f06270 */
[C---:B-1234-:R-:W-:Y:S04]  /*4ca0*/  LEA R24, P1, R106.reuse, R121, 0x1 ;  /* 0x000000796a187211 */ /* 0x05efe800078208ff */
[----:B------:R-:W-:Y:S06]  /*4cb0*/  LEA.HI.X R25, R106, R120, R105, 0x1, P1 ;  /* 0x000000786a197211 */ /* 0x000fec00008f0c69 */
[----:B------:R-:W2:Y:S08]  /*4cc0*/  LD.E.128 R24, desc[UR6][R24.64] ;  /* 0x0000000618187980 */ /* 0x000eb0000c101d00 */
[----:B------:R-:W3:Y:S06]  /*4cd0*/  @!P0 LD.E.64 R32, desc[UR6][R32.64+0xc0] ;  /* 0x0000c00620208980 */ /* 0x000eec000c101b00 */
[----:B------:R-:W4:Y:S01]  /*4ce0*/  @!P0 LD.E.64 R2, desc[UR6][R6.64+0xc0] ;  /* 0x0000c00606028980 */ /* 0x000f22000c101b00 */
[----:B--2---:R-:W-:Y:S01]  /*4cf0*/  @!P0 LOP3.LUT R0, R24, 0xffff0000, RZ, 0xc0, !PT ;  /* 0xffff000018008812 */ /* 0x004fe200078ec0ff */
[----:B------:R-:W-:Y:S01]  /*4d00*/  @!P0 IMAD.U32 R29, R27, 0x10000, RZ ;  /* 0x000100001b1d8824 */ /* 0x000fe200078e00ff */
[C---:B---3--:R-:W-:Y:S01]  /*4d10*/  @!P0 SHF.L.U32 R8, R32.reuse, 0x10, RZ ;  /* 0x0000001020088819 */ /* 0x048fe200000006ff */
[C---:B------:R-:W-:Y:S01]  /*4d20*/  @!P0 IMAD.U32 R23, R33.reuse, 0x10000, RZ ;  /* 0x0001000021178824 */ /* 0x040fe200078e00ff */
[----:B------:R-:W-:Y:S02]  /*4d30*/  @!P0 LOP3.LUT R22, R32, 0xffff0000, RZ, 0xc0, !PT ;  /* 0xffff000020168812 */ /* 0x000fe400078ec0ff */
[----:B------:R-:W-:Y:S01]  /*4d40*/  @!P0 LOP3.LUT R28, R33, 0xffff0000, RZ, 0xc0, !PT ;  /* 0xffff0000211c8812 */ /* 0x000fe200078ec0ff */
[----:B------:R-:W-:Y:S01]  /*4d50*/  @!P0 FMUL.FTZ R30, R0, R8 ;  /* 0x00000008001e8220 */ /* 0x000fe20000410000 */
[C---:B----4-:R-:W-:Y:S01]  /*4d60*/  @!P0 LOP3.LUT R5, R3.reuse, 0xffff0000, RZ, 0xc0, !PT ;  /* 0xffff000003058812 */ /* 0x050fe200078ec0ff */
[C---:B------:R-:W-:Y:S01]  /*4d70*/  @!P0 IMAD.U32 R7, R2.reuse, 0x10000, RZ ;  /* 0x0001000002078824 */ /* 0x040fe200078e00ff */
[----:B------:R-:W-:Y:S01]  /*4d80*/  @!P0 LOP3.LUT R6, R2, 0xffff0000, RZ, 0xc0, !PT ;  /* 0xffff000002068812 */ /* 0x000fe200078ec0ff */
[----:B------:R-:W-:Y:S01]  /*4d90*/  @!P0 IMAD.U32 R4, R3, 0x10000, RZ ;  /* 0x0001000003048824 */ /* 0x000fe200078e00ff */
[----:B------:R-:W-:Y:S01]  /*4da0*/  @!P0 SHF.L.U32 R3, R24, 0x10, RZ ;  /* 0x0000001018038819 */ /* 0x000fe200000006ff */
[----:B------:R-:W-:Y:S01]  /*4db0*/  @!P0 FMUL.FTZ R0, R0, R7 ;  /* 0x0000000700008220 */ /* 0x000fe20000410000 */
[C---:B------:R-:W-:Y:S03]  /*4dc0*/  @!P0 LOP3.LUT R2, R25.reuse, 0xffff0000, RZ, 0xc0, !PT ;  /* 0xffff000019028812 */ /* 0x040fe600078ec0ff */
[----:B------:R-:W-:Y:S01]  /*4dd0*/  @!P0 FFMA.FTZ R0, R8, R3, R0 ;  /* 0x0000000308008223 */ /* 0x000fe20000010000 */
[----:B------:R-:W-:Y:S02]  /*4de0*/  @!P0 IMAD.U32 R8, R25, 0x10000, RZ ;  /* 0x0001000019088824 */ /* 0x000fe400078e00ff */
[----:B------:R-:W-:Y:S01]  /*4df0*/  @!P0 FFMA.FTZ R30, R3, R7, -R30 ;  /* 0x00000007031e8223 */ /* 0x000fe2000001081e */
[----:B------:R-:W-:Y:S01]  /*4e00*/  @!P0 LOP3.LUT R3, R26, 0xffff0000, RZ, 0xc0, !PT ;  /* 0xffff00001a038812 */ /* 0x000fe200078ec0ff */
[C---:B------:R-:W-:Y:S01]  /*4e10*/  @!P0 FMUL.FTZ R31, R2.reuse, R22 ;  /* 0x00000016021f8220 */ /* 0x040fe20000410000 */
[----:B------:R-:W-:Y:S01]  /*4e20*/  @!P0 LOP3.LUT R7, R27, 0xffff0000, RZ, 0xc0, !PT ;  /* 0xffff00001b078812 */ /* 0x000fe200078ec0ff */
[----:B------:R-:W-:Y:S01]  /*4e30*/  @!P0 FMUL.FTZ R2, R2, R6 ;  /* 0x0000000602028220 */ /* 0x000fe20000410000 */
[----:B------:R-:W-:Y:S01]  /*4e40*/  @!P0 F2FP.BF16.F32.PACK_AB R0, R0, R30 ;  /* 0x0000001e0000823e */ /* 0x000fe200000010ff */
[----:B------:R-:W-:Y:S01]  /*4e50*/  @!P0 FFMA.FTZ R31, R8, R6, -R31 ;  /* 0x00000006081f8223 */ /* 0x000fe2000001081f */
[----:B------:R-:W-:Y:S01]  /*4e60*/  @!P0 SHF.L.U32 R6, R26, 0x10, RZ ;  /* 0x000000101a068819 */ /* 0x000fe200000006ff */
[C---:B------:R-:W-:Y:S01]  /*4e70*/  @!P0 FMUL.FTZ R32, R3.reuse, R23 ;  /* 0x0000001703208220 */ /* 0x040fe20000410000 */
[----:B------:R-:W-:Y:S01]  /*4e80*/  @!P0 MOV R24, R0 ;  /* 0x0000000000188202 */ /* 0x000fe20000000f00 */
[----:B------:R-:W-:Y:S01]  /*4e90*/  @!P0 FMUL.FTZ R3, R3, R4 ;  /* 0x0000000403038220 */ /* 0x000fe20000410000 */
[C---:B------:R-:W-:Y:S01]  /*4ea0*/  @!P0 FMUL.FTZ R33, R7.reuse, R28 ;  /* 0x0000001c07218220 */ /* 0x040fe20000410000 */
[----:B------:R-:W-:Y:S01]  /*4eb0*/  @!P0 FFMA.FTZ R32, R6, R4, -R32 ;  /* 0x0000000406208223 */ /* 0x000fe20000010820 */
[-C--:B------:R-:W-:Y:S01]  /*4ec0*/  @!P0 FMUL.FTZ R4, R7, R5.reuse ;  /* 0x0000000507048220 */ /* 0x080fe20000410000 */
[----:B------:R-:W-:Y:S01]  /*4ed0*/  @!P0 FFMA.FTZ R2, R22, R8, R2 ;  /* 0x0000000816028223 */ /* 0x000fe20000010002 */
[----:B------:R-:W-:Y:S01]  /*4ee0*/  @!P0 FFMA.FTZ R3, R23, R6, R3 ;  /* 0x0000000617038223 */ /* 0x000fe20000010003 */
[----:B------:R-:W-:Y:S01]  /*4ef0*/  LEA R6, P1, R77, R126, 0x1 ;  /* 0x0000007e4d067211 */ /* 0x000fe200078208ff */
[----:B------:R-:W-:Y:S01]  /*4f00*/  @!P0 FFMA.FTZ R33, R29, R5, -R33 ;  /* 0x000000051d218223 */ /* 0x000fe20000010821 */
[----:B------:R-:W-:Y:S01]  /*4f10*/  @!P0 FFMA.FTZ R4, R28, R29, R4 ;  /* 0x0000001d1c048223 */ /* 0x000fe20000010004 */
[----:B------:R-:W-:Y:S02]  /*4f20*/  @!P0 F2FP.BF16.F32.PACK_AB R2, R2, R31 ;  /* 0x0000001f0202823e */ /* 0x000fe400000010ff */
[----:B------:R-:W-:Y:S02]  /*4f30*/  @!P0 F2FP.BF16.F32.PACK_AB R3, R3, R32 ;  /* 0x000000200303823e */ /* 0x000fe400000010ff */
[----:B------:R-:W-:Y:S01]  /*4f40*/  @!P0 F2FP.BF16.F32.PACK_AB R4, R4, R33 ;  /* 0x000000210404823e */ /* 0x000fe200000010ff */
[----:B------:R-:W-:Y:S01]  /*4f50*/  @!P0 IMAD.MOV.U32 R25, RZ, RZ, R2 ;  /* 0x000000ffff198224 */ /* 0x000fe200078e0002 */
[----:B------:R-:W-:Y:S02]  /*4f60*/  LEA.HI.X R7, R77, R127, R76, 0x1, P1 ;  /* 0x0000007f4d077211 */ /* 0x000fe400008f0c4c */
[----:B------:R-:W-:Y:S02]  /*4f70*/  @!P0 MOV R26, R3 ;  /* 0x00000003001a8202 */ /* 0x000fe40000000f00 */
[----:B------:R-:W-:Y:S05]  /*4f80*/  @!P0 MOV R27, R4 ;  /* 0x00000004001b8202 */ /* 0x000fea0000000f00 */
[----:B------:R1:W-:Y:S02]  /*4f90*/  ST.E.128 desc[UR6][R6.64], R24 ;  /* 0x0000001806007985 */ /* 0x0003e4000c101d06 */
.L_x_892:
[----:B------:R-:W-:Y:S05]  /*4fa0*/  BSYNC B1 ;  /* 0x0000000000017941 */ /* 0x000fea0003800000 */
.L_x_891:
        /* <DEDUP_REMOVED lines=10> */
[-C--:B-1-34-:R-:W-:Y:S02]  /*5050*/  IADD3 R6, P5, R20, R32.reuse, RZ ;  /* 0x0000002014067210 */ /* 0x09afe40007fbe0ff */
[----:B------:R-:W-:Y:S02]  /*5060*/  IADD3 R32, P4, R42, R32, RZ ;  /* 0x000000202a207210 */ /* 0x000fe40007f9e0ff */
[-C--:B------:R-:W-:Y:S01]  /*5070*/  ISETP.GE.AND P2, PT, R10, R164.reuse, PT ;  /* 0x000000a40a00720c */ /* 0x080fe20003f46270 */
[--C-:B------:R-:W-:Y:S01]  /*5080*/  IMAD.X R7, R21, 0x1, R0.reuse, P5 ;  /* 0x0000000115077824 */ /* 0x100fe200028e0600 */
[----:B------:R-:W-:Y:S01]  /*5090*/  ISETP.GE.AND P1, PT, R9, R164, PT ;  /* 0x000000a40900720c */ /* 0x000fe20003f26270 */
[----:B------:R-:W-:Y:S01]  /*50a0*/  IMAD.X R33, R43, 0x1, R0, P4 ;  /* 0x000000012b217824 */ /* 0x000fe200020e0600 */
[----:B------:R-:W-:Y:S11]  /*50b0*/  @P0 BRA `(.L_x_902) ;  /* 0x0000000000c40947 */ /* 0x000ff60003800000 */
[----:B------:R-:W-:Y:S02]  /*50c0*/  ISETP.GE.AND P0, PT, R14, R17, PT ;  /* 0x000000110e00720c */ /* 0x000fe40003f06270 */
[C---:B--2---:R-:W-:Y:S04]  /*50d0*/  LEA R24, P4, R102.reuse, R121, 0x1 ;  /* 0x0000007966187211 */ /* 0x044fe800078808ff */
        /* <DEDUP_REMOVED lines=47> */
.L_x_902:
[----:B------:R-:W-:Y:S05]  /*53d0*/  BSYNC B0 ;  /* 0x0000000000007941 */ /* 0x000fea0003800000 */
.L_x_901:
[----:B------:R-:W-:Y:S04]  /*53e0*/  BSSY B0, `(.L_x_903) ;  /* 0x0000033000007945 */ /* 0x000fe80003800000 */
[----:B------:R-:W-:Y:S05]  /*53f0*/  @P3 BRA `(.L_x_904) ;  /* 0x0000000000c43947 */ /* 0x000fea0003800000 */
        /* <DEDUP_REMOVED lines=49> */
.L_x_904:
[----:B------:R-:W-:Y:S05]  /*5710*/  BSYNC B0 ;  /* 0x0000000000007941 */ /* 0x000fea0003800000 */
.L_x_903:
        /* <DEDUP_REMOVED lines=51> */
.L_x_906:
[----:B------:R-:W-:Y:S05]  /*5a50*/  BSYNC B0 ;  /* 0x0000000000007941 */ /* 0x000fea0003800000 */
.L_x_905:
        /* <DEDUP_REMOVED lines=50> */
.L_x_900:
[----:B------:R-:W-:Y:S05]  /*5d80*/  BSYNC B1 ;  /* 0x0000000000017941 */ /* 0x000fea0003800000 */
.L_x_899:
        /* <DEDUP_REMOVED lines=17> */
[----:B------:R-:W-:Y:S01]  /*5ea0*/  MOV R4, R121 ;  /* 0x0000007900047202 */ /* 0x000fe20000000f00 */
[----:B------:R-:W-:Y:S01]  /*5eb0*/  IMAD R0, R181, 0x60, RZ ;  /* 0x00000060b5007824 */ /* 0x000fe200078e02ff */
[----:B------:R-:W-:Y:S02]  /*5ec0*/  MOV R5, R120 ;  /* 0x0000007800057202 */ /* 0x000fe40000000f00 */
[----:B------:R-:W-:Y:S01]  /*5ed0*/  ISETP.GE.AND P0, PT, R14, R17, PT ;  /* 0x000000110e00720c */ /* 0x000fe20003f06270 */
[----:B------:R-:W-:Y:S05]  /*5ee0*/  IMAD.WIDE.U32 R4, R180, 0x60, R4 ;  /* 0x00000060b4047825 */ /* 0x000fea00078e0004 */
[----:B------:R-:W-:Y:S07]  /*5ef0*/  IADD3 R5, R5, R0, RZ ;  /* 0x0000000005057210 */ /* 0x000fee0007ffe0ff */
[----:B------:R-:W3:Y:S06]  /*5f00*/  @!P0 LD.E.64 R30, desc[UR6][R32.64] ;  /* 0x00000006201e8980 */ /* 0x000eec000c101b00 */
[----:B--2---:R-:W2:Y:S08]  /*5f10*/  LD.E.128 R24, desc[UR6][R4.64] ;  /* 0x0000000604187980 */ /* 0x004eb0000c101d00 */
[----:B------:R-:W4:Y:S01]  /*5f20*/  @!P0 LD.E.64 R2, desc[UR6][R6.64] ;  /* 0x0000000606028980 */ /* 0x000f22000c101b00 */
[C---:B---3--:R-:W-:Y:S01]  /*5f30*/  @!P0 SHF.L.U32 R23, R30.reuse, 0x10, RZ ;  /* 0x000000101e178819 */ /* 0x048fe200000006ff */
[C---:B------:R-:W-:Y:S01]  /*5f40*/  @!P0 IMAD.U32 R29, R31.reuse, 0x10000, RZ ;  /* 0x000100001f1d8824 */ /* 0x040fe200078e00ff */
[----:B------:R-:W-:Y:S02]  /*5f50*/  @!P0 LOP3.LUT R28, R30, 0xffff0000, RZ, 0xc0, !PT ;  /* 0xffff00001e1c8812 */ /* 0x000fe400078ec0ff */
[----:B------:R-:W-:Y:S02]  /*5f60*/  @!P0 LOP3.LUT R30, R31, 0xffff0000, RZ, 0xc0, !PT ;  /* 0xffff00001f1e8812 */ /* 0x000fe400078ec0ff */
[----:B--2---:R-:W-:Y:S02]  /*5f70*/  @!P0 LOP3.LUT R0, R24, 0xffff0000, RZ, 0xc0, !PT ;  /* 0xffff000018008812 */ /* 0x004fe400078ec0ff */
[----:B------:R-:W-:Y:S03]  /*5f80*/  @!P0 SHF.L.U32 R31, R27, 0x10, RZ ;  /* 0x000000101b1f8819 */ /* 0x000fe600000006ff */
[----:B------:R-:W-:Y:S01]  /*5f90*/  @!P0 FMUL.FTZ R34, R0, R23 ;  /* 0x0000001700228220 */ /* 0x000fe20000410000 */
[C---:B----4-:R-:W-:Y:S01]  /*5fa0*/  @!P0 SHF.L.U32 R4, R3.reuse, 0x10, RZ ;  /* 0x0000001003048819 */ /* 0x050fe200000006ff */
[----:B------:R-:W-:Y:S01]  /*5fb0*/  @!P0 IMAD.U32 R22, R2, 0x10000, RZ ;  /* 0x0001000002168824 */ /* 0x000fe200078e00ff */
[----:B------:R-:W-:Y:S02]  /*5fc0*/  @!P0 LOP3.LUT R5, R3, 0xffff0000, RZ, 0xc0, !PT ;  /* 0xffff000003058812 */ /* 0x000fe400078ec0ff */
[----:B------:R-:W-:Y:S01]  /*5fd0*/  @!P0 SHF.L.U32 R3, R24, 0x10, RZ ;  /* 0x0000001018038819 */ /* 0x000fe200000006ff */
[-C--:B------:R-:W-:Y:S01]  /*5fe0*/  @!P0 FMUL.FTZ R0, R0, R22.reuse ;  /* 0x0000001600008220 */ /* 0x080fe20000410000 */
[----:B------:R-:W-:Y:S02]  /*5ff0*/  @!P0 LOP3.LUT R8, R2, 0xffff0000, RZ, 0xc0, !PT ;  /* 0xffff000002088812 */ /* 0x000fe400078ec0ff */
[----:B------:R-:W-:Y:S01]  /*6000*/  @!P0 LOP3.LUT R2, R25, 0xffff0000, RZ, 0xc0, !PT ;  /* 0xffff000019028812 */ /* 0x000fe200078ec0ff */
[----:B------:R-:W-:Y:S01]  /*6010*/  @!P0 FFMA.FTZ R0, R23, R3, R0 ;  /* 0x0000000317008223 */ /* 0x000fe20000010000 */
[----:B------:R-:W-:Y:S01]  /*6020*/  @!P0 SHF.L.U32 R23, R25, 0x10, RZ ;  /* 0x0000001019178819 */ /* 0x000fe200000006ff */
[----:B------:R-:W-:Y:S01]  /*6030*/  @!P0 FFMA.FTZ R34, R3, R22, -R34 ;  /* 0x0000001603228223 */ /* 0x000fe20000010822 */
[----:B------:R-:W-:Y:S01]  /*6040*/  @!P0 LOP3.LUT R3, R26, 0xffff0000, RZ, 0xc0, !PT ;  /* 0xffff00001a038812 */ /* 0x000fe200078ec0ff */
[C---:B------:R-:W-:Y:S01]  /*6050*/  @!P0 FMUL.FTZ R35, R2.reuse, R28 ;  /* 0x0000001c02238220 */ /* 0x040fe20000410000 */
[----:B------:R-:W-:Y:S01]  /*6060*/  @!P0 LOP3.LUT R22, R27, 0xffff0000, RZ, 0xc0, !PT ;  /* 0xffff00001b168812 */ /* 0x000fe200078ec0ff */
[----:B------:R-:W-:Y:S01]  /*6070*/  @!P0 FMUL.FTZ R2, R2, R8 ;  /* 0x0000000802028220 */ /* 0x000fe20000410000 */
[----:B------:R-:W-:Y:S01]  /*6080*/  @!P0 F2FP.BF16.F32.PACK_AB R0, R0, R34 ;  /* 0x000000220000823e */ /* 0x000fe200000010ff */
[----:B------:R-:W-:Y:S01]  /*6090*/  @!P0 FFMA.FTZ R35, R23, R8, -R35 ;  /* 0x0000000817238223 */ /* 0x000fe20000010823 */
[----:B------:R-:W-:Y:S02]  /*60a0*/  @!P0 IMAD.U32 R8, R26, 0x10000, RZ ;  /* 0x000100001a088824 */ /* 0x000fe400078e00ff */
[C---:B------:R-:W-:Y:S01]  /*60b0*/  @!P0 FMUL.FTZ R36, R3.reuse, R29 ;  /* 0x0000001d03248220 */ /* 0x040fe20000410000 */
[----:B------:R-:W-:Y:S01]  /*60c0*/  @!P0 FMUL.FTZ R3, R3, R4 ;  /* 0x0000000403038220 */ /* 0x000fe20000410000 */
[----:B------:R-:W-:Y:S01]  /*60d0*/  @!P0 FMUL.FTZ R37, R22, R30 ;  /* 0x0000001e16258220 */ /* 0x000fe20000410000 */
[----:B------:R-:W-:Y:S01]  /*60e0*/  @!P0 FFMA.FTZ R2, R28, R23, R2 ;  /* 0x000000171c028223 */ /* 0x000fe20000010002 */
[----:B------:R-:W-:Y:S01]  /*60f0*/  @!P0 FFMA.FTZ R36, R8, R4, -R36 ;  /* 0x0000000408248223 */ /* 0x000fe20000010824 */
[-C--:B------:R-:W-:Y:S01]  /*6100*/  @!P0 FMUL.FTZ R4, R22, R5.reuse ;  /* 0x0000000516048220 */ /* 0x080fe20000410000 */
[----:B------:R-:W-:Y:S01]  /*6110*/  @!P0 FFMA.FTZ R3, R29, R8, R3 ;  /* 0x000000081d038223 */ /* 0x000fe20000010003 */
[----:B------:R-:W-:Y:S01]  /*6120*/  @!P0 FFMA.FTZ R37, R31, R5, -R37 ;  /* 0x000000051f258223 */ /* 0x000fe20000010825 */
[----:B------:R-:W-:Y:S01]  /*6130*/  @!P0 F2FP.BF16.F32.PACK_AB R2, R2, R35 ;  /* 0x000000230202823e */ /* 0x000fe200000010ff */
[----:B------:R-:W-:Y:S01]  /*6140*/  @!P0 FFMA.FTZ R4, R30, R31, R4 ;  /* 0x0000001f1e048223 */ /* 0x000fe20000010004 */
[----:B------:R-:W-:Y:S01]  /*6150*/  IMAD.WIDE.U32 R22, R50, 0x60, R126 ;  /* 0x0000006032167825 */ /* 0x000fe200078e007e */
[----:B------:R-:W-:Y:S02]  /*6160*/  @!P0 F2FP.BF16.F32.PACK_AB R3, R3, R36 ;  /* 0x000000240303823e */ /* 0x000fe400000010ff */
[----:B------:R-:W-:Y:S01]  /*6170*/  @!P0 MOV R25, R2 ;  /* 0x0000000200198202 */ /* 0x000fe20000000f00 */
[----:B------:R-:W-:Y:S01]  /*6180*/  IMAD R5, R51, 0x60, RZ ;  /* 0x0000006033057824 */ /* 0x000fe200078e02ff */
[----:B------:R-:W-:Y:S01]  /*6190*/  @!P0 F2FP.BF16.F32.PACK_AB R4, R4, R37 ;  /* 0x000000250404823e */ /* 0x000fe200000010ff */
[----:B------:R-:W-:Y:S01]  /*61a0*/  @!P0 IMAD.MOV.U32 R24, RZ, RZ, R0 ;  /* 0x000000ffff188224 */ /* 0x000fe200078e0000 */
[----:B------:R-:W-:Y:S02]  /*61b0*/  @!P0 MOV R26, R3 ;  /* 0x00000003001a8202 */ /* 0x000fe40000000f00 */
[----:B------:R-:W-:Y:S02]  /*61c0*/  IADD3 R23, R23, R5, RZ ;  /* 0x0000000517177210 */ /* 0x000fe40007ffe0ff */
[----:B------:R-:W-:Y:S05]  /*61d0*/  @!P0 MOV R27, R4 ;  /* 0x00000004001b8202 */ /* 0x000fea0000000f00 */
[----:B------:R1:W-:Y:S02]  /*61e0*/  ST.E.128 desc[UR6][R22.64], R24 ;  /* 0x0000001816007985 */ /* 0x0003e4000c101d06 */
.L_x_910:
[----:B------:R-:W-:Y:S05]  /*61f0*/  BSYNC B0 ;  /* 0x0000000000007941 */ /* 0x000fea0003800000 */
.L_x_909:
        /* <DEDUP_REMOVED lines=51> */
.L_x_912:
[----:B------:R-:W-:Y:S05]  /*6530*/  BSYNC B0 ;  /* 0x0000000000007941 */ /* 0x000fea0003800000 */
.L_x_911:
        /* <DEDUP_REMOVED lines=51> */
.L_x_914:
[----:B------:R-:W-:Y:S05]  /*6870*/  BSYNC B0 ;  /* 0x0000000000007941 */ /* 0x000fea0003800000 */
.L_x_913:
        /* <DEDUP_REMOVED lines=27> */
[-C--:B------:R-:W-:Y:S01]  /*6a30*/  @!P0 FMUL.FTZ R2, R2, R6.reuse ;  /* 0x0000000602028220 */ /* 0x080fe20000410000 */
[----:B------:R-:W-:Y:S01]  /*6a40*/  @!P0 F2FP.BF16.F32.PACK_AB R0, R0, R29 ;  /* 0x0000001d0000823e */ /* 0x000fe200000010ff */
[----:B------:R-:W-:Y:S01]  /*6a50*/  @!P0 FFMA.FTZ R30, R8, R6, -R30 ;  /* 0x00000006081e8223 */ /* 0x000fe2000001081e */
[----:B------:R-:W-:Y:S01]  /*6a60*/  @!P0 SHF.L.U32 R6, R26, 0x10, RZ ;  /* 0x000000101a068819 */ /* 0x000fe200000006ff */
[C---:B------:R-:W-:Y:S01]  /*6a70*/  @!P0 FMUL.FTZ R31, R3.reuse, R22 ;  /* 0x00000016031f8220 */ /* 0x040fe20000410000 */
[----:B------:R-:W-:Y:S01]  /*6a80*/  @!P0 MOV R24, R0 ;  /* 0x0000000000188202 */ /* 0x000fe20000000f00 */
[-C--:B------:R-:W-:Y:S01]  /*6a90*/  @!P0 FMUL.FTZ R3, R3, R4.reuse ;  /* 0x0000000403038220 */ /* 0x080fe20000410000 */
        /* <DEDUP_REMOVED lines=16> */
.L_x_908:
[----:B------:R-:W-:Y:S05]  /*6ba0*/  BSYNC B1 ;  /* 0x0000000000017941 */ /* 0x000fea0003800000 */
.L_x_907:
[----:B------:R-:W2:Y:S02]  /*6bb0*/  LD.E R0, desc[UR6][R18.64+0xd0] ;  /* 0x0000d00612007980 */ /* 0x000ea4000c101900 */
[----:B--2---:R-:W-:Y:S05]  /*6bc0*/  IMAD.U32 R0, R0, -0x20, RZ ;  /* 0xffffffe000007824 */ /* 0x004fea00078e00ff */
[C---:B------:R-:W-:Y:S02]  /*6bd0*/  LEA R20, P1, R0.reuse, R20, 0x1 ;  /* 0x0000001400147211 */ /* 0x040fe400078208ff */
[C---:B------:R-:W-:Y:S02]  /*6be0*/  LEA R42, P0, R0.reuse, R42, 0x1 ;  /* 0x0000002a002a7211 */ /* 0x040fe400078008ff */
[C---:B------:R-:W-:Y:S02]  /*6bf0*/  LEA.HI.X.SX32 R21, R0.reuse, R21, 0x1, P1 ;  /* 0x0000001500157211 */ /* 0x040fe400008f0eff */
[----:B------:R-:W-:Y:S01]  /*6c00*/  LEA.HI.X.SX32 R43, R0, R43, 0x1, P0 ;  /* 0x0000002b002b7211 */ /* 0x000fe200000f0eff */
[----:B------:R-:W-:Y:S05]  /*6c10*/  BRA `(.L_x_915) ;  /* 0x0000006800847947 */ /* 0x000fea0003800000 */
.L_x_882:
[----:B------:R-:W-:Y:S04]  /*6c20*/  BSSY B2, `(.L_x_916) ;  /* 0x000017c000027945 */ /* 0x000fe80003800000 */
[----:B------:R-:W-:Y:S05]  /*6c30*/  @!P3 BRA `(.L_x_917) ;  /* 0x0000001400e8b947 */ /* 0x000fea0003800000 */
[----:B-----5:R-:W-:Y:S01]  /*6c40*/  ISETP.GE.AND P0, PT, R14, R164, PT ;  /* 0x000000a40e00720c */ /* 0x020fe20003f06270 */
[----:B------:R-:W-:Y:S11]  /*6c50*/  BSSY B1, `(.L_x_918) ;  /* 0x000005d000017945 */ /* 0x000ff60003800000 */
[----:B------:R-:W-:Y:S01]  /*6c60*/  @!UPT UIADD3 URZ, URZ, URZ, URZ ;  /* 0x0000003f3f3ff290 */ /* 0x000fe2000fffe03f */
[----:B------:R-:W-:Y:S05]  /*6c70*/  @P0 BRA `(.L_x_919) ;  /* 0x0000000400680947 */ /* 0x000fea0003800000 */
[----:B---34-:R-:W-:Y:S01]  /*6c80*/  IMAD.MOV.U32 R4, RZ, RZ, R121 ;  /* 0x000000ffff047224 */ /* 0x018fe200078e0079 */
[----:B------:R-:W-:Y:S01]  /*6c90*/  MOV R5, R120 ;  /* 0x0000007800057202 */ /* 0x000fe20000000f00 */
[----:B------:R-:W-:Y:S01]  /*6ca0*/  BSSY B0, `(.L_x_920) ;  /* 0x0000056000007945 */ /* 0x000fe20003800000 */
[----:B------:R-:W-:Y:S03]  /*6cb0*/  ISETP.GE.AND P0, PT, R14, R17, PT ;  /* 0x000000110e00720c */ /* 0x000fe60003f06270 */
[----:B------:R1:W5:Y:S10]  /*6cc0*/  LD.E.128 R24, desc[UR6][R4.64] ;  /* 0x0000000604187980 */ /* 0x000374000c101d00 */
[----:B------:R-:W-:Y:S05]  /*6cd0*/  @P0 BRA `(.L_x_921) ;  /* 0x0000000400480947 */ /* 0x000fea0003800000 */
[----:B------:R-:W-:Y:S01]  /*6ce0*/  LEA.HI R8, R17, R17, RZ, 0x1 ;  /* 0x0000001111087211 */ /* 0x000fe200078f08ff */
[----:B------:R-:W-:Y:S01]  /*6cf0*/  IMAD.MOV.U32 R7, RZ, RZ, R122 ;  /* 0x000000ffff077224 */ /* 0x000fe200078e007a */
[----:B------:R-:W-:Y:S01]  /*6d00*/  MOV R6, R123 ;  /* 0x0000007b00067202 */ /* 0x000fe20000000f00 */
[----:B------:R-:W-:Y:S01]  /*6d10*/  IMAD.MOV.U32 R2, RZ, RZ, RZ ;  /* 0x000000ffff027224 */ /* 0x000fe200078e00ff */
[----:B------:R-:W-:Y:S01]  /*6d20*/  SHF.R.S32.HI R8, RZ, 0x1, R8 ;  /* 0x00000001ff087819 */ /* 0x000fe20000011408 */
[C---:B-----5:R-:W-:Y:S01]  /*6d30*/  IMAD.U32 R31, R24.reuse, 0x10000, RZ ;  /* 0x00010000181f7824 */ /* 0x060fe200078e00ff */
[----:B------:R-:W-:Y:S01]  /*6d40*/  LOP3.LUT R32, R24, 0xffff0000, RZ, 0xc0, !PT ;  /* 0xffff000018207812 */ /* 0x000fe200078ec0ff */
[----:B------:R-:W-:Y:S01]  /*6d50*/  IMAD.U32 R35, R26, 0x10000, RZ ;  /* 0x000100001a237824 */ /* 0x000fe200078e00ff */
[----:B------:R-:W-:Y:S01]  /*6d60*/  ISETP.GE.AND P1, PT, R14, R8, PT ;  /* 0x000000080e00720c */ /* 0x000fe20003f26270 */
[--C-:B------:R-:W-:Y:S01]  /*6d70*/  IMAD.MOV.U32 R0, RZ, RZ, R8.reuse ;  /* 0x000000ffff007224 */ /* 0x100fe200078e0008 */
[C---:B------:R-:W-:Y:S02]  /*6d80*/  SHF.L.U32 R33, R25.reuse, 0x10, RZ ;  /* 0x0000001019217819 */ /* 0x040fe400000006ff */
[----:B------:R-:W-:Y:S02]  /*6d90*/  LOP3.LUT R34, R25, 0xffff0000, RZ, 0xc0, !PT ;  /* 0xffff000019227812 */ /* 0x000fe400078ec0ff */
[----:B------:R-:W-:Y:S02]  /*6da0*/  LOP3.LUT R36, R26, 0xffff0000, RZ, 0xc0, !PT ;  /* 0xffff00001a247812 */ /* 0x000fe400078ec0ff */
[C---:B------:R-:W-:Y:S02]  /*6db0*/  SHF.L.U32 R37, R27.reuse, 0x10, RZ ;  /* 0x000000101b257819 */ /* 0x040fe400000006ff */
[----:B------:R-:W-:Y:S03]  /*6dc0*/  LOP3.LUT R38, R27, 0xffff0000, RZ, 0xc0, !PT ;  /* 0xffff00001b267812 */ /* 0x000fe600078ec0ff */
[----:B------:R-:W-:Y:S01]  /*6dd0*/  @P1 IADD3 R0, -R8, RZ, RZ ;  /* 0x000000ff08001210 */ /* 0x000fe20007ffe1ff */
[----:B------:R-:W-:Y:S05]  /*6de0*/  @P1 IMAD.MOV R2, RZ, RZ, -R8 ;  /* 0x000000ffff021224 */ /* 0x000fea00078e0a08 */
[C---:B------:R-:W-:Y:S04]  /*6df0*/  LEA R184, P0, R2.reuse, R6, 0x1 ;  /* 0x0000000602b87211 */ /* 0x040fe800078008ff */
[----:B------:R-:W-:Y:S02]  /*6e00*/  LEA.HI.X.SX32 R185, R2, R7, 0x1, P0 ;  /* 0x0000000702b97211 */ /* 0x000fe400000f0eff */
[C---:B------:R-:W-:Y:S04]  /*6e10*/  LEA R2, P0, R0.reuse, R4, 0x1 ;  /* 0x0000000400027211 */ /* 0x040fe800078008ff */
[----:B------:R-:W-:Y:S01]  /*6e20*/  LEA.HI.X.SX32 R3, R0, R5, 0x1, P0 ;  /* 0x0000000500037211 */ /* 0x000fe200000f0eff */
[----:B------:R-:W-:Y:S01]  /*6e30*/  IMAD.MOV.U32 R0, RZ, RZ, RZ ;  /* 0x000000ffff007224 */ /* 0x000fe200078e00ff */
[----:B------:R-:W-:Y:S01]  /*6e40*/  @P1 IADD3 R0, -R8, RZ, RZ ;  /* 0x000000ff08001210 */ /* 0x000fe20007ffe1ff */
[----:B------:R-:W2:Y:S08]  /*6e50*/  LD.E.128 R184, desc[UR6][R184.64] ;  /* 0x00000006b8b87980 */ /* 0x000eb0000c101d00 */
[----:B-1----:R1:W3:Y:S02]  /*6e60*/  LD.E.128 R4, desc[UR6][R2.64] ;  /* 0x0000000602047980 */ /* 0x0022e4000c101d00 */
[----:B-1----:R-:W-:Y:S01]  /*6e70*/  MOV R3, R124 ;  /* 0x0000007c00037202 */ /* 0x002fe20000000f00 */
[----:B------:R-:W-:Y:S05]  /*6e80*/  IMAD.MOV.U32 R2, RZ, RZ, R125 ;  /* 0x000000ffff027224 */ /* 0x000fea00078e007d */
[C---:B------:R-:W-:Y:S04]  /*6e90*/  LEA R2, P0, R0.reuse, R2, 0x1 ;  /* 0x0000000200027211 */ /* 0x040fe800078008ff */
[----:B------:R-:W-:Y:S05]  /*6ea0*/  LEA.HI.X.SX32 R3, R0, R3, 0x1, P0 ;  /* 0x0000000300037211 */ /* 0x000fea00000f0eff */
[----:B------:R1:W4:Y:S01]  /*6eb0*/  LD.E.128 R44, desc[UR6][R2.64] ;  /* 0x00000006022c7980 */ /* 0x000322000c101d00 */
[----:B--2---:R-:W-:Y:S01]  /*6ec0*/  LOP3.LUT R23, R186, 0xffff0000, RZ, 0xc0, !PT ;  /* 0xffff0000ba177812 */ /* 0x004fe200078ec0ff */
[----:B------:R-:W-:Y:S01]  /*6ed0*/  IMAD.U32 R0, R184, 0x10000, RZ ;  /* 0x00010000b8007824 */ /* 0x000fe200078e00ff */
[----:B------:R-:W-:Y:S01]  /*6ee0*/  SHF.L.U32 R22, R187, 0x10, RZ ;  /* 0x00000010bb167819 */ /* 0x000fe200000006ff */
[----:B------:R-:W-:Y:S01]  /*6ef0*/  IMAD.U32 R24, R186, 0x10000, RZ ;  /* 0x00010000ba187824 */ /* 0x000fe200078e00ff */
[----:B-1----:R-:W-:Y:S01]  /*6f00*/  LOP3.LUT R2, R184, 0xffff0000, RZ, 0xc0, !PT ;  /* 0xffff0000b8027812 */ /* 0x002fe200078ec0ff */
[----:B------:R-:W-:Y:S01]  /*6f10*/  @!P1 FADD.FTZ R23, -R23, -RZ ;  /* 0x800000ff17179221 */ /* 0x000fe20000010100 */
[----:B------:R-:W-:Y:S01]  /*6f20*/  SHF.L.U32 R3, R185, 0x10, RZ ;  /* 0x00000010b9037819 */ /* 0x000fe200000006ff */
[----:B------:R-:W-:Y:S01]  /*6f30*/  @!P1 FADD.FTZ R22, -R22, -RZ ;  /* 0x800000ff16169221 */ /* 0x000fe20000010100 */
[C---:B---3--:R-:W-:Y:S01]  /*6f40*/  LOP3.LUT R29, R4.reuse, 0xffff0000, RZ, 0xc0, !PT ;  /* 0xffff0000041d7812 */ /* 0x048fe200078ec0ff */
[----:B------:R-:W-:Y:S01]  /*6f50*/  IMAD.U32 R30, R4, 0x10000, RZ ;  /* 0x00010000041e7824 */ /* 0x000fe200078e00ff */
[C---:B------:R-:W-:Y:S01]  /*6f60*/  SHF.L.U32 R4, R5.reuse, 0x10, RZ ;  /* 0x0000001005047819 */ /* 0x040fe200000006ff */
[----:B------:R-:W-:Y:S01]  /*6f70*/  @!P1 FADD.FTZ R0, -R0, -RZ ;  /* 0x800000ff00009221 */ /* 0x000fe20000010100 */
[----:B------:R-:W-:Y:S01]  /*6f80*/  LOP3.LUT R28, R5, 0xffff0000, RZ, 0xc0, !PT ;  /* 0xffff0000051c7812 */ /* 0x000fe200078ec0ff */
[----:B------:R-:W-:Y:S01]  /*6f90*/  IMAD.U32 R5, R6, 0x10000, RZ ;  /* 0x0001000006057824 */ /* 0x000fe200078e00ff */
[----:B------:R-:W-:Y:S01]  /*6fa0*/  LOP3.LUT R26, R185, 0xffff0000, RZ, 0xc0, !PT ;  /* 0xffff0000b91a7812 */ /* 0x000fe200078ec0ff */
[----:B------:R-:W-:Y:S01]  /*6fb0*/  @!P1 FADD.FTZ R24, -R24, -RZ ;  /* 0x800000ff18189221 */ /* 0x000fe20000010100 */
[----:B------:R-:W-:Y:S01]  /*6fc0*/  LOP3.LUT R8, R187, 0xffff0000, RZ, 0xc0, !PT ;  /* 0xffff0000bb087812 */ /* 0x000fe200078ec0ff */
[----:B------:R-:W-:Y:S01]  /*6fd0*/  @!P1 FADD.FTZ R2, -R2, -RZ ;  /* 0x800000ff02029221 */ /* 0x000fe20000010100 */
[----:B------:R-:W-:Y:S01]  /*6fe0*/  LOP3.LUT R6, R6, 0xffff0000, RZ, 0xc0, !PT ;  /* 0xffff000006067812 */ /* 0x000fe200078ec0ff */
[----:B------:R-:W-:Y:S01]  /*6ff0*/  @!P1 FADD.FTZ R3, -R3, -RZ ;  /* 0x800000ff03039221 */ /* 0x000fe20000010100 */
[C---:B------:R-:W-:Y:S01]  /*7000*/  SHF.L.U32 R25, R7.reuse, 0x10, RZ ;  /* 0x0000001007197819 */ /* 0x040fe200000006ff */
[----:B------:R-:W-:Y:S01]  /*7010*/  @!P1 FADD.FTZ R26, -R26, -RZ ;  /* 0x800000ff1a1a9221 */ /* 0x000fe20000010100 */
[----:B------:R-:W-:Y:S01]  /*7020*/  LOP3.LUT R27, R7, 0xffff0000, RZ, 0xc0, !PT ;  /* 0xffff0000071b7812 */ /* 0x000fe200078ec0ff */
[----:B------:R-:W-:Y:S01]  /*7030*/  @!P1 FADD.FTZ R8, -R8, -RZ ;  /* 0x800000ff08089221 */ /* 0x000fe20000010100 */
[----:B------:R-:W-:Y:S01]  /*7040*/  FMUL.FTZ R6, R6, R23 ;  /* 0x0000001706067220 */ /* 0x000fe20000410000 */
[----:B------:R-:W-:Y:S01]  /*7050*/  FMUL.FTZ R7, R25, R22 ;  /* 0x0000001619077220 */ /* 0x000fe20000410000 */
[----:B------:R-:W-:Y:S01]  /*7060*/  FMUL.FTZ R0, R30, R0 ;  /* 0x000000001e007220 */ /* 0x000fe20000410000 */
[----:B------:R-:W-:Y:S01]  /*7070*/  FMUL.FTZ R5, R5, R24 ;  /* 0x0000001805057220 */ /* 0x000fe20000410000 */
[----:B------:R-:W-:Y:S01]  /*7080*/  FMUL.FTZ R2, R29, R2 ;  /* 0x000000021d027220 */ /* 0x000fe20000410000 */
[----:B------:R-:W-:Y:S01]  /*7090*/  FMUL.FTZ R3, R4, R3 ;  /* 0x0000000304037220 */ /* 0x000fe20000410000 */
[----:B------:R-:W-:Y:S01]  /*70a0*/  FMUL.FTZ R4, R28, R26 ;  /* 0x0000001a1c047220 */ /* 0x000fe20000410000 */
[----:B------:R-:W-:Y:S01]  /*70b0*/  FMUL.FTZ R8, R27, R8 ;  /* 0x000000081b087220 */ /* 0x000fe20000410000 */
[C---:B----4-:R-:W-:Y:S01]  /*70c0*/  LOP3.LUT R23, R44.reuse, 0xffff0000, RZ, 0xc0, !PT ;  /* 0xffff00002c177812 */ /* 0x050fe200078ec0ff */
[----:B------:R-:W-:Y:S01]  /*70d0*/  IMAD.U32 R22, R44, 0x10000, RZ ;  /* 0x000100002c167824 */ /* 0x000fe200078e00ff */
[C---:B------:R-:W-:Y:S01]  /*70e0*/  SHF.L.U32 R24, R45.reuse, 0x10, RZ ;  /* 0x000000102d187819 */ /* 0x040fe200000006ff */
[C---:B------:R-:W-:Y:S01]  /*70f0*/  IMAD.U32 R26, R46.reuse, 0x10000, RZ ;  /* 0x000100002e1a7824 */ /* 0x040fe200078e00ff */
[----:B------:R-:W-:Y:S01]  /*7100*/  LOP3.LUT R25, R45, 0xffff0000, RZ, 0xc0, !PT ;  /* 0xffff00002d197812 */ /* 0x000fe200078ec0ff */
[----:B------:R-:W-:Y:S01]  /*7110*/  FFMA.FTZ R0, R31, R22, R0 ;  /* 0x000000161f007223 */ /* 0x000fe20000010000 */
[----:B------:R-:W-:Y:S01]  /*7120*/  LOP3.LUT R27, R46, 0xffff0000, RZ, 0xc0, !PT ;  /* 0xffff00002e1b7812 */ /* 0x000fe200078ec0ff */
[----:B------:R-:W-:Y:S01]  /*7130*/  FFMA.FTZ R2, R32, R23, R2 ;  /* 0x0000001720027223 */ /* 0x000fe20000010002 */
[----:B------:R-:W-:Y:S01]  /*7140*/  SHF.L.U32 R28, R47, 0x10, RZ ;  /* 0x000000102f1c7819 */ /* 0x000fe200000006ff */
[----:B------:R-:W-:Y:S01]  /*7150*/  FFMA.FTZ R3, R33, R24, R3 ;  /* 0x0000001821037223 */ /* 0x000fe20000010003 */
[----:B------:R-:W-:Y:S01]  /*7160*/  LOP3.LUT R29, R47, 0xffff0000, RZ, 0xc0, !PT ;  /* 0xffff00002f1d7812 */ /* 0x000fe200078ec0ff */
[----:B------:R-:W-:Y:S01]  /*7170*/  FFMA.FTZ R4, R34, R25, R4 ;  /* 0x0000001922047223 */ /* 0x000fe20000010004 */
[----:B------:R-:W-:Y:S01]  /*7180*/  F2FP.BF16.F32.PACK_AB R24, R2, R0 ;  /* 0x000000000218723e */ /* 0x000fe200000010ff */
[----:B------:R-:W-:Y:S01]  /*7190*/  FFMA.FTZ R5, R35, R26, R5 ;  /* 0x0000001a23057223 */ /* 0x000fe20000010005 */
[----:B------:R-:W-:Y:S01]  /*71a0*/  FFMA.FTZ R6, R36, R27, R6 ;  /* 0x0000001b24067223 */ /* 0x000fe20000010006 */
[----:B------:R-:W-:Y:S01]  /*71b0*/  FFMA.FTZ R7, R37, R28, R7 ;  /* 0x0000001c25077223 */ /* 0x000fe20000010007 */
[----:B------:R-:W-:Y:S01]  /*71c0*/  F2FP.BF16.F32.PACK_AB R25, R4, R3 ;  /* 0x000000030419723e */ /* 0x000fe200000010ff */
[----:B------:R-:W-:Y:S02]  /*71d0*/  FFMA.FTZ R8, R38, R29, R8 ;  /* 0x0000001d26087223 */ /* 0x000fe40000010008 */
[----:B------:R-:W-:Y:S03]  /*71e0*/  F2FP.BF16.F32.PACK_AB R26, R6, R5 ;  /* 0x00000005061a723e */ /* 0x000fe600000010ff */
[----:B------:R-:W-:Y:S02]  /*71f0*/  F2FP.BF16.F32.PACK_AB R27, R8, R7 ;  /* 0x00000007081b723e */ /* 0x000fe400000010ff */
.L_x_921:
[----:B------:R-:W-:Y:S05]  /*7200*/  BSYNC B0 ;  /* 0x0000000000007941 */ /* 0x000fea0003800000 */
.L_x_920:
[----:B-----5:R2:W-:Y:S02]  /*7210*/  ST.E.128 desc[UR6][R126.64], R24 ;  /* 0x000000187e007985 */ /* 0x0205e4000c101d06 */
.L_x_919:
[----:B------:R-:W-:Y:S05]  /*7220*/  BSYNC B1 ;  /* 0x0000000000017941 */ /* 0x000fea0003800000 */
.L_x_918:
[----:B------:R-:W-:Y:S01]  /*7230*/  ISETP.GE.AND P0, PT, R11, R164, PT ;  /* 0x000000a40b00720c */ /* 0x000fe20003f06270 */
[----:B------:R-:W-:Y:S11]  /*7240*/  BSSY B1, `(.L_x_922) ;  /* 0x000005d000017945 */ /* 0x000ff60003800000 */
[----:B------:R-:W-:Y:S01]  /*7250*/  @!UPT UIADD3 URZ, URZ, URZ, URZ ;  /* 0x0000003f3f3ff290 */ /* 0x000fe2000fffe03f */
[----:B------:R-:W-:Y:S05]  /*7260*/  @P0 BRA `(.L_x_923) ;  /* 0x0000000400680947 */ /* 0x000fea0003800000 */
[----:B-1-34-:R-:W-:Y:S01]  /*7270*/  IMAD.MOV.U32 R4, RZ, RZ, R121 ;  /* 0x000000ffff047224 */ /* 0x01afe200078e0079 */
[----:B------:R-:W-:Y:S01]  /*7280*/  MOV R5, R120 ;  /* 0x0000007800057202 */ /* 0x000fe20000000f00 */
[----:B------:R-:W-:Y:S01]  /*7290*/  BSSY B0, `(.L_x_924) ;  /* 0x0000056000007945 */ /* 0x000fe20003800000 */
[----:B------:R-:W-:Y:S03]  /*72a0*/  ISETP.GE.AND P0, PT, R11, R17, PT ;  /* 0x000000110b00720c */ /* 0x000fe60003f06270 */
[----:B--2---:R1:W5:Y:S10]  /*72b0*/  LD.E.128 R24, desc[UR6][R4.64+0x80] ;  /* 0x0000800604187980 */ /* 0x004374000c101d00 */
[----:B------:R-:W-:Y:S05]  /*72c0*/  @P0 BRA `(.L_x_925) ;  /* 0x0000000400480947 */ /* 0x000fea0003800000 */
[----:B------:R-:W-:Y:S01]  /*72d0*/  LEA.HI R0, R17, R17, RZ, 0x1 ;  /* 0x0000001111007211 */ /* 0x000fe200078f08ff */
[----:B------:R-:W-:Y:S01]  /*72e0*/  IMAD.MOV.U32 R7, RZ, RZ, R122 ;  /* 0x000000ffff077224 */ /* 0x000fe200078e007a */
[----:B------:R-:W-:Y:S01]  /*72f0*/  MOV R6, R123 ;  /* 0x0000007b00067202 */ /* 0x000fe20000000f00 */
[----:B------:R-:W-:Y:S01]  /*7300*/  IMAD.MOV.U32 R22, RZ, RZ, R125 ;  /* 0x000000ffff167224 */ /* 0x000fe200078e007d */
[----:B------:R-:W-:Y:S01]  /*7310*/  SHF.R.S32.HI R0, RZ, 0x1, R0 ;  /* 0x00000001ff007819 */ /* 0x000fe20000011400 */
[----:B------:R-:W-:Y:S01]  /*7320*/  IMAD.MOV.U32 R2, RZ, RZ, RZ ;  /* 0x000000ffff027224 */ /* 0x000fe200078e00ff */
[----:B------:R-:W-:Y:S01]  /*7330*/  MOV R23, R124 ;  /* 0x0000007c00177202 */ /* 0x000fe20000000f00 */
[C---:B-----5:R-:W-:Y:S01]  /*7340*/  IMAD.U32 R31, R24.reuse, 0x10000, RZ ;  /* 0x00010000181f7824 */ /* 0x060fe200078e00ff */
[----:B------:R-:W-:Y:S01]  /*7350*/  ISETP.GE.AND P1, PT, R11, R0, PT ;  /* 0x000000000b00720c */ /* 0x000fe20003f26270 */
[--C-:B------:R-:W-:Y:S01]  /*7360*/  IMAD.MOV.U32 R3, RZ, RZ, R0.reuse ;  /* 0x000000ffff037224 */ /* 0x100fe200078e0000 */
[----:B------:R-:W-:Y:S01]  /*7370*/  LOP3.LUT R32, R24, 0xffff0000, RZ, 0xc0, !PT ;  /* 0xffff000018207812 */ /* 0x000fe200078ec0ff */
[C---:B------:R-:W-:Y:S01]  /*7380*/  IMAD.U32 R35, R26.reuse, 0x10000, RZ ;  /* 0x000100001a237824 */ /* 0x040fe200078e00ff */
[C---:B------:R-:W-:Y:S02]  /*7390*/  SHF.L.U32 R33, R25.reuse, 0x10, RZ ;  /* 0x0000001019217819 */ /* 0x040fe400000006ff */
[----:B------:R-:W-:Y:S02]  /*73a0*/  LOP3.LUT R34, R25, 0xffff0000, RZ, 0xc0, !PT ;  /* 0xffff000019227812 */ /* 0x000fe400078ec0ff */
[----:B------:R-:W-:Y:S02]  /*73b0*/  LOP3.LUT R36, R26, 0xffff0000, RZ, 0xc0, !PT ;  /* 0xffff00001a247812 */ /* 0x000fe400078ec0ff */
[C---:B------:R-:W-:Y:S02]  /*73c0*/  SHF.L.U32 R37, R27.reuse, 0x10, RZ ;  /* 0x000000101b257819 */ /* 0x040fe400000006ff */
[----:B------:R-:W-:Y:S01]  /*73d0*/  LOP3.LUT R38, R27, 0xffff0000, RZ, 0xc0, !PT ;  /* 0xffff00001b267812 */ /* 0x000fe200078ec0ff */
[----:B------:R-:W-:Y:S01]  /*73e0*/  @P1 IMAD.MOV R2, RZ, RZ, -R0 ;  /* 0x000000ffff021224 */ /* 0x000fe200078e0a00 */
[----:B------:R-:W-:Y:S04]  /*73f0*/  @P1 IADD3 R3, -R0, RZ, RZ ;  /* 0x000000ff00031210 */ /* 0x000fe80007ffe1ff */
[C---:B------:R-:W-:Y:S04]  /*7400*/  LEA R184, P0, R2.reuse, R6, 0x1 ;  /* 0x0000000602b87211 */ /* 0x040fe800078008ff */
[----:B------:R-:W-:Y:S02]  /*7410*/  LEA.HI.X.SX32 R185, R2, R7, 0x1, P0 ;  /* 0x0000000702b97211 */ /* 0x000fe400000f0eff */
[C---:B------:R-:W-:Y:S04]  /*7420*/  LEA R2, P0, R3.reuse, R4, 0x1 ;  /* 0x0000000403027211 */ /* 0x040fe800078008ff */
[----:B------:R-:W-:Y:S01]  /*7430*/  LEA.HI.X.SX32 R3, R3, R5, 0x1, P0 ;  /* 0x0000000503037211 */ /* 0x000fe200000f0eff */
[----:B------:R-:W2:Y:S08]  /*7440*/  LD.E.128 R184, desc[UR6][R184.64+0x80] ;  /* 0x00008006b8b87980 */ /* 0x000eb0000c101d00 */
[----:B-1----:R1:W3:Y:S02]  /*7450*/  LD.E.128 R4, desc[UR6][R2.64+0x80] ;  /* 0x0000800602047980 */ /* 0x0022e4000c101d00 */
[----:B-1----:R-:W-:Y:S01]  /*7460*/  IMAD.MOV.U32 R3, RZ, RZ, RZ ;  /* 0x000000ffff037224 */ /* 0x002fe200078e00ff */
[----:B------:R-:W-:Y:S04]  /*7470*/  @P1 IADD3 R3, -R0, RZ, RZ ;  /* 0x000000ff00031210 */ /* 0x000fe80007ffe1ff */
        /* <DEDUP_REMOVED lines=55> */
.L_x_925:
[----:B------:R-:W-:Y:S05]  /*77f0*/  BSYNC B0 ;  /* 0x0000000000007941 */ /* 0x000fea0003800000 */
.L_x_924:
[----:B-----5:R2:W-:Y:S02]  /*7800*/  ST.E.128 desc[UR6][R126.64+0x80], R24 ;  /* 0x000080187e007985 */ /* 0x0205e4000c101d06 */
.L_x_923:
[----:B------:R-:W-:Y:S05]  /*7810*/  BSYNC B1 ;  /* 0x0000000000017941 */ /* 0x000fea0003800000 */
.L_x_922:
        /* <DEDUP_REMOVED lines=17> */
[----:B-----5:R-:W-:Y:S01]  /*7930*/  IMAD.U32 R31, R24, 0x10000, RZ ;  /* 0x00010000181f7824 */ /* 0x020fe200078e00ff */
        /* <DEDUP_REMOVED lines=74> */
.L_x_929:
[----:B------:R-:W-:Y:S05]  /*7de0*/  BSYNC B0 ;  /* 0x0000000000007941 */ /* 0x000fea0003800000 */
.L_x_928:
[----:B-----5:R2:W-:Y:S02]  /*7df0*/  ST.E.128 desc[UR6][R126.64+0x100], R24 ;  /* 0x000100187e007985 */ /* 0x0205e4000c101d06 */
.L_x_927:
[----:B------:R-:W-:Y:S05]  /*7e00*/  BSYNC B1 ;  /* 0x0000000000017941 */ /* 0x000fea0003800000 */
.L_x_926:
[----:B------:R-:W-:Y:S11]  /*7e10*/  ISETP.GE.AND P0, PT, R9, R164, PT ;  /* 0x000000a40900720c */ /* 0x000ff60003f06270 */
[----:B------:R-:W-:Y:S02]  /*7e20*/  @!UPT UIADD3 URZ, URZ, URZ, URZ ;  /* 0x0000003f3f3ff290 */ /* 0x000fe4000fffe03f */
        /* <DEDUP_REMOVED lines=89> */
.L_x_931:
[----:B------:R-:W-:Y:S05]  /*83c0*/  BSYNC B0 ;  /* 0x0000000000007941 */ /* 0x000fea0003800000 */
.L_x_930:
[----:B-----5:R2:W-:Y:S02]  /*83d0*/  ST.E.128 desc[UR6][R126.64+0x180], R24 ;  /* 0x000180187e007985 */ /* 0x0205e4000c101d06 */
.L_x_917:
[----:B------:R-:W-:Y:S05]  /*83e0*/  BSYNC B2 ;  /* 0x0000000000027941 */ /* 0x000fea0003800000 */
.L_x_916:
[C---:B------:R-:W-:Y:S01]  /*83f0*/  ISETP.GE.AND P0, PT, R66.reuse, R183, PT ;  /* 0x000000b74200720c */ /* 0x040fe20003f06270 */
[----:B------:R-:W-:Y:S03]  /*8400*/  BSSY B2, `(.L_x_932) ;  /* 0x0000186000027945 */ /* 0x000fe60003800000 */
[----:B------:R-:W-:Y:S11]  /*8410*/  ISETP.GE.AND P0, PT, R66, R182, !P0 ;  /* 0x000000b64200720c */ /* 0x000ff60004706270 */
[----:B------:R-:W-:Y:S02]  /*8420*/  @!UPT UIADD3 URZ, URZ, URZ, URZ ;  /* 0x0000003f3f3ff290 */ /* 0x000fe4000fffe03f */
[----:B------:R-:W-:Y:S05]  /*8430*/  @!P0 BRA `(.L_x_933) ;  /* 0x0000001800088947 */ /* 0x000fea0003800000 */
[----:B-----5:R-:W-:Y:S01]  /*8440*/  ISETP.GE.AND P0, PT, R14, R164, PT ;  /* 0x000000a40e00720c */ /* 0x020fe20003f06270 */
[----:B------:R-:W-:Y:S11]  /*8450*/  BSSY B1, `(.L_x_934) ;  /* 0x000005f000017945 */ /* 0x000ff60003800000 */
[----:B------:R-:W-:Y:S01]  /*8460*/  @!UPT UIADD3 URZ, URZ, URZ, URZ ;  /* 0x0000003f3f3ff290 */ /* 0x000fe2000fffe03f */
[----:B------:R-:W-:Y:S05]  /*8470*/  @P0 BRA `(.L_x_935) ;  /* 0x0000000400700947 */ /* 0x000fea0003800000 */
[----:B-1-34-:R-:W-:Y:S01]  /*8480*/  LEA R4, P0, R92, R121, 0x1 ;  /* 0x000000795c047211 */ /* 0x01afe200078008ff */
[----:B------:R-:W-:Y:S01]  /*8490*/  BSSY B0, `(.L_x_936) ;  /* 0x0000059000007945 */ /* 0x000fe20003800000 */
[----:B------:R-:W-:Y:S02]  /*84a0*/  ISETP.GE.AND P1, PT, R14, R17, PT ;  /* 0x000000110e00720c */ /* 0x000fe40003f26270 */
[----:B------:R-:W-:Y:S02]  /*84b0*/  LEA.HI.X R5, R92, R120, R91, 0x1, P0 ;  /* 0x000000785c057211 */ /* 0x000fe400000f0c5b */
[C---:B------:R-:W-:Y:S03]  /*84c0*/  LEA R190, P0, R233.reuse, R126, 0x1 ;  /* 0x0000007ee9be7211 */ /* 0x040fe600078008ff */
[----:B--2---:R1:W5:Y:S01]  /*84d0*/  LD.E.128 R24, desc[UR6][R4.64] ;  /* 0x0000000604187980 */ /* 0x004362000c101d00 */
[----:B------:R-:W-:Y:S05]  /*84e0*/  LEA.HI.X R191, R233, R127, R234, 0x1, P0 ;  /* 0x0000007fe9bf7211 */ /* 0x000fea00000f0cea */
[----:B------:R-:W-:Y:S05]  /*84f0*/  @P1 BRA `(.L_x_937) ;  /* 0x0000000400481947 */ /* 0x000fea0003800000 */
[----:B------:R-:W-:Y:S01]  /*8500*/  LEA.HI R0, R17, R17, RZ, 0x1 ;  /* 0x0000001111007211 */ /* 0x000fe200078f08ff */
[----:B------:R-:W-:Y:S01]  /*8510*/  IMAD.MOV.U32 R8, RZ, RZ, RZ ;  /* 0x000000ffff087224 */ /* 0x000fe200078e00ff */
[C---:B-----5:R-:W-:Y:S01]  /*8520*/  LOP3.LUT R31, R24.reuse, 0xffff0000, RZ, 0xc0, !PT ;  /* 0xffff0000181f7812 */ /* 0x060fe200078ec0ff */
[----:B------:R-:W-:Y:S01]  /*8530*/  IMAD.U32 R30, R24, 0x10000, RZ ;  /* 0x00010000181e7824 */ /* 0x000fe200078e00ff */
[----:B------:R-:W-:Y:S01]  /*8540*/  SHF.R.S32.HI R0, RZ, 0x1, R0 ;  /* 0x00000001ff007819 */ /* 0x000fe20000011400 */
[C---:B------:R-:W-:Y:S01]  /*8550*/  IMAD.U32 R32, R25.reuse, 0x10000, RZ ;  /* 0x0001000019207824 */ /* 0x040fe200078e00ff */
[----:B------:R-:W-:Y:S01]  /*8560*/  LOP3.LUT R33, R25, 0xffff0000, RZ, 0xc0, !PT ;  /* 0xffff000019217812 */ /* 0x000fe200078ec0ff */
[C---:B------:R-:W-:Y:S01]  /*8570*/  IMAD.U32 R36, R27.reuse, 0x10000, RZ ;  /* 0x000100001b247824 */ /* 0x040fe200078e00ff */
[----:B------:R-:W-:Y:S01]  /*8580*/  ISETP.GE.AND P1, PT, R14, R0, PT ;  /* 0x000000000e00720c */ /* 0x000fe20003f26270 */
[--C-:B------:R-:W-:Y:S01]  /*8590*/  IMAD.MOV.U32 R3, RZ, RZ, R0.reuse ;  /* 0x000000ffff037224 */ /* 0x100fe200078e0000 */
[C---:B------:R-:W-:Y:S02]  /*85a0*/  SHF.L.U32 R34, R26.reuse, 0x10, RZ ;  /* 0x000000101a227819 */ /* 0x040fe400000006ff */
[----:B------:R-:W-:Y:S02]  /*85b0*/  LOP3.LUT R35, R26, 0xffff0000, RZ, 0xc0, !PT ;  /* 0xffff00001a237812 */ /* 0x000fe400078ec0ff */
[----:B------:R-:W-:Y:S07]  /*85c0*/  LOP3.LUT R37, R27, 0xffff0000, RZ, 0xc0, !PT ;  /* 0xffff00001b257812 */ /* 0x000fee00078ec0ff */
[----:B------:R-:W-:Y:S01]  /*85d0*/  @P1 IADD3 R3, -R0, RZ, RZ ;  /* 0x000000ff00031210 */ /* 0x000fe20007ffe1ff */
[----:B------:R-:W-:Y:S03]  /*85e0*/  @P1 IMAD.MOV R8, RZ, RZ, -R0 ;  /* 0x000000ffff081224 */ /* 0x000fe600078e0a00 */
[----:B------:R-:W-:Y:S02]  /*85f0*/  LEA R2, P0, R3, R4, 0x1 ;  /* 0x0000000403027211 */ /* 0x000fe400078008ff */
[----:B------:R-:W-:Y:S02]  /*8600*/  IADD3 R22, P2, R157, R8, RZ ;  /* 0x000000089d167210 */ /* 0x000fe40007f5e0ff */
[----:B------:R-:W-:Y:S02]  /*8610*/  LEA.HI.X.SX32 R3, R3, R5, 0x1, P0 ;  /* 0x0000000503037211 */ /* 0x000fe400000f0eff */
[----:B------:R-:W-:Y:S02]  /*8620*/  LEA.HI.X.SX32 R8, R8, R141, 0x1, P2 ;  /* 0x0000008d08087211 */ /* 0x000fe400010f0eff */
[C---:B------:R-:W-:Y:S01]  /*8630*/  LEA R184, P0, R22.reuse, R123, 0x1 ;  /* 0x0000007b16b87211 */ /* 0x040fe200078008ff */
[----:B-1----:R1:W2:Y:S03]  /*8640*/  LD.E.128 R4, desc[UR6][R2.64] ;  /* 0x0000000602047980 */ /* 0x0022a6000c101d00 */
[----:B------:R-:W-:Y:S06]  /*8650*/  LEA.HI.X R185, R22, R122, R8, 0x1, P0 ;  /* 0x0000007a16b97211 */ /* 0x000fec00000f0c08 */
[----:B------:R-:W3:Y:S01]  /*8660*/  LD.E.128 R184, desc[UR6][R184.64] ;  /* 0x00000006b8b87980 */ /* 0x000ee2000c101d00 */
[----:B-1----:R-:W-:Y:S01]  /*8670*/  IMAD.MOV.U32 R2, RZ, RZ, RZ ;  /* 0x000000ffff027224 */ /* 0x002fe200078e00ff */
[----:B------:R-:W-:Y:S04]  /*8680*/  @P1 IADD3 R2, -R0, RZ, RZ ;  /* 0x000000ff00021210 */ /* 0x000fe80007ffe1ff */
[----:B------:R-:W-:Y:S04]  /*8690*/  IADD3 R3, P0, R157, R2, RZ ;  /* 0x000000029d037210 */ /* 0x000fe80007f1e0ff */
[----:B------:R-:W-:Y:S02]  /*86a0*/  LEA.HI.X.SX32 R0, R2, R141, 0x1, P0 ;  /* 0x0000008d02007211 */ /* 0x000fe400000f0eff */
[C---:B------:R-:W-:Y:S04]  /*86b0*/  LEA R2, P0, R3.reuse, R125, 0x1 ;  /* 0x0000007d03027211 */ /* 0x040fe800078008ff */
[----:B------:R-:W-:Y:S05]  /*86c0*/  LEA.HI.X R3, R3, R124, R0, 0x1, P0 ;  /* 0x0000007c03037211 */ /* 0x000fea00000f0c00 */
[----:B------:R1:W4:Y:S01]  /*86d0*/  LD.E.128 R44, desc[UR6][R2.64] ;  /* 0x00000006022c7980 */ /* 0x000322000c101d00 */
[C---:B--2---:R-:W-:Y:S01]  /*86e0*/  LOP3.LUT R23, R7.reuse, 0xffff0000, RZ, 0xc0, !PT ;  /* 0xffff000007177812 */ /* 0x044fe200078ec0ff */
[----:B------:R-:W-:Y:S01]  /*86f0*/  IMAD.U32 R8, R7, 0x10000, RZ ;  /* 0x0001000007087824 */ /* 0x000fe200078e00ff */
[C---:B-1----:R-:W-:Y:S01]  /*8700*/  LOP3.LUT R2, R4.reuse, 0xffff0000, RZ, 0xc0, !PT ;  /* 0xffff000004027812 */ /* 0x042fe200078ec0ff */
[----:B------:R-:W-:Y:S01]  /*8710*/  IMAD.U32 R0, R4, 0x10000, RZ ;  /* 0x0001000004007824 */ /* 0x000fe200078e00ff */
[C---:B------:R-:W-:Y:S02]  /*8720*/  SHF.L.U32 R3, R5.reuse, 0x10, RZ ;  /* 0x0000001005037819 */ /* 0x040fe400000006ff */
[----:B------:R-:W-:Y:S01]  /*8730*/  LOP3.LUT R4, R5, 0xffff0000, RZ, 0xc0, !PT ;  /* 0xffff000005047812 */ /* 0x000fe200078ec0ff */
[C---:B------:R-:W-:Y:S01]  /*8740*/  IMAD.U32 R5, R6.reuse, 0x10000, RZ ;  /* 0x0001000006057824 */ /* 0x040fe200078e00ff */
[----:B------:R-:W-:Y:S01]  /*8750*/  LOP3.LUT R6, R6, 0xffff0000, RZ, 0xc0, !PT ;  /* 0xffff000006067812 */ /* 0x000fe200078ec0ff */
[----:B---3--:R-:W-:Y:S01]  /*8760*/  IMAD.U32 R25, R186, 0x10000, RZ ;  /* 0x00010000ba197824 */ /* 0x008fe200078e00ff */
[----:B------:R-:W-:Y:S01]  /*8770*/  SHF.L.U32 R7, R187, 0x10, RZ ;  /* 0x00000010bb077819 */ /* 0x000fe200000006ff */
[----:B------:R-:W-:Y:S01]  /*8780*/  IMAD.U32 R27, R185, 0x10000, RZ ;  /* 0x00010000b91b7824 */ /* 0x000fe200078e00ff */
[----:B------:R-:W-:Y:S01]  /*8790*/  LOP3.LUT R22, R187, 0xffff0000, RZ, 0xc0, !PT ;  /* 0xffff0000bb167812 */ /* 0x000fe200078ec0ff */
[----:B------:R-:W-:Y:S01]  /*87a0*/  @!P1 FADD.FTZ R25, -R25, -RZ ;  /* 0x800000ff19199221 */ /* 0x000fe20000010100 */
[----:B------:R-:W-:Y:S01]  /*87b0*/  SHF.L.U32 R29, R184, 0x10, RZ ;  /* 0x00000010b81d7819 */ /* 0x000fe200000006ff */
[----:B------:R-:W-:Y:S01]  /*87c0*/  @!P1 FADD.FTZ R7, -R7, -RZ ;  /* 0x800000ff07079221 */ /* 0x000fe20000010100 */
[----:B------:R-:W-:Y:S01]  /*87d0*/  LOP3.LUT R24, R186, 0xffff0000, RZ, 0xc0, !PT ;  /* 0xffff0000ba187812 */ /* 0x000fe200078ec0ff */
[----:B------:R-:W-:Y:S01]  /*87e0*/  @!P1 FADD.FTZ R22, -R22, -RZ ;  /* 0x800000ff16169221 */ /* 0x000fe20000010100 */
[----:B------:R-:W-:Y:S01]  /*87f0*/  LOP3.LUT R28, R184, 0xffff0000, RZ, 0xc0, !PT ;  /* 0xffff0000b81c7812 */ /* 0x000fe200078ec0ff */
[----:B------:R-:W-:Y:S01]  /*8800*/  @!P1 FADD.FTZ R29, -R29, -RZ ;  /* 0x800000ff1d1d9221 */ /* 0x000fe20000010100 */
[----:B------:R-:W-:Y:S01]  /*8810*/  LOP3.LUT R26, R185, 0xffff0000, RZ, 0xc0, !PT ;  /* 0xffff0000b91a7812 */ /* 0x000fe200078ec0ff */
[----:B------:R-:W-:Y:S01]  /*8820*/  @!P1 FADD.FTZ R24, -R24, -RZ ;  /* 0x800000ff18189221 */ /* 0x000fe20000010100 */
[----:B------:R-:W-:Y:S01]  /*8830*/  @!P1 FADD.FTZ R27, -R27, -RZ ;  /* 0x800000ff1b1b9221 */ /* 0x000fe20000010100 */
[----:B------:R-:W-:Y:S01]  /*8840*/  @!P1 FADD.FTZ R28, -R28, -RZ ;  /* 0x800000ff1c1c9221 */ /* 0x000fe20000010100 */
[----:B------:R-:W-:Y:S01]  /*8850*/  FMUL.FTZ R7, R8, R7 ;  /* 0x0000000708077220 */ /* 0x000fe20000410000 */
        /* <DEDUP_REMOVED lines=11> */
[----:B------:R-:W-:Y:S01]  /*8910*/  IMAD.U32 R26, R46, 0x10000, RZ ;  /* 0x000100002e1a7824 */ /* 0x000fe200078e00ff */
[----:B------:R-:W-:Y:S01]  /*8920*/  LOP3.LUT R25, R45, 0xffff0000, RZ, 0xc0, !PT ;  /* 0xffff00002d197812 */ /* 0x000fe200078ec0ff */
[----:B------:R-:W-:Y:S01]  /*8930*/  FFMA.FTZ R0, R30, R22, R0 ;  /* 0x000000161e007223 */ /* 0x000fe20000010000 */
[----:B------:R-:W-:Y:S01]  /*8940*/  LOP3.LUT R27, R46, 0xffff0000, RZ, 0xc0, !PT ;  /* 0xffff00002e1b7812 */ /* 0x000fe200078ec0ff */
[----:B------:R-:W-:Y:S01]  /*8950*/  FFMA.FTZ R2, R31, R23, R2 ;  /* 0x000000171f027223 */ /* 0x000fe20000010002 */
[C---:B------:R-:W-:Y:S01]  /*8960*/  SHF.L.U32 R28, R47.reuse, 0x10, RZ ;  /* 0x000000102f1c7819 */ /* 0x040fe200000006ff */
        /* <DEDUP_REMOVED lines=11> */
.L_x_937:
[----:B------:R-:W-:Y:S05]  /*8a20*/  BSYNC B0 ;  /* 0x0000000000007941 */ /* 0x000fea0003800000 */
.L_x_936:
[----:B-----5:R2:W-:Y:S02]  /*8a30*/  ST.E.128 desc[UR6][R190.64], R24 ;  /* 0x00000018be007985 */ /* 0x0205e4000c101d06 */
.L_x_935:
[----:B------:R-:W-:Y:S05]  /*8a40*/  BSYNC B1 ;  /* 0x0000000000017941 */ /* 0x000fea0003800000 */
.L_x_934:
[----:B------:R-:W-:Y:S01]  /*8a50*/  ISETP.GE.AND P0, PT, R11, R164, PT ;  /* 0x000000a40b00720c */ /* 0x000fe20003f06270 */
[----:B------:R-:W-:Y:S11]  /*8a60*/  BSSY B1, `(.L_x_938) ;  /* 0x000005f000017945 */ /* 0x000ff60003800000 */
[----:B------:R-:W-:Y:S01]  /*8a70*/  @!UPT UIADD3 URZ, URZ, URZ, URZ ;  /* 0x0000003f3f3ff290 */ /* 0x000fe2000fffe03f */
[----:B------:R-:W-:Y:S05]  /*8a80*/  @P0 BRA `(.L_x_939) ;  /* 0x0000000400700947 */ /* 0x000fea0003800000 */
[C---:B-1-34-:R-:W-:Y:S01]  /*8a90*/  LEA R4, P0, R94.reuse, R121, 0x1 ;  /* 0x000000795e047211 */ /* 0x05afe200078008ff */
[----:B------:R-:W-:Y:S01]  /*8aa0*/  BSSY B0, `(.L_x_940) ;  /* 0x0000059000007945 */ /* 0x000fe20003800000 */
[----:B------:R-:W-:Y:S02]  /*8ab0*/  ISETP.GE.AND P1, PT, R11, R17, PT ;  /* 0x000000110b00720c */ /* 0x000fe40003f26270 */
[----:B------:R-:W-:Y:S02]  /*8ac0*/  LEA.HI.X R5, R94, R120, R93, 0x1, P0 ;  /* 0x000000785e057211 */ /* 0x000fe400000f0c5d */
[C---:B--2---:R-:W-:Y:S03]  /*8ad0*/  LEA R190, P0, R87.reuse, R126, 0x1 ;  /* 0x0000007e57be7211 */ /* 0x044fe600078008ff */
[----:B------:R1:W5:Y:S01]  /*8ae0*/  LD.E.128 R24, desc[UR6][R4.64] ;  /* 0x0000000604187980 */ /* 0x000362000c101d00 */
        /* <DEDUP_REMOVED lines=9> */
[----:B------:R-:W-:Y:S01]  /*8b80*/  IMAD.U32 R36, R27, 0x10000, RZ ;  /* 0x000100001b247824 */ /* 0x000fe200078e00ff */
        /* <DEDUP_REMOVED lines=74> */
.L_x_941:
[----:B------:R-:W-:Y:S05]  /*9030*/  BSYNC B0 ;  /* 0x0000000000007941 */ /* 0x000fea0003800000 */
.L_x_940:
[----:B-----5:R2:W-:Y:S02]  /*9040*/  ST.E.128 desc[UR6][R190.64], R24 ;  /* 0x00000018be007985 */ /* 0x0205e4000c101d06 */
.L_x_939:
[----:B------:R-:W-:Y:S05]  /*9050*/  BSYNC B1 ;  /* 0x0000000000017941 */ /* 0x000fea0003800000 */
.L_x_938:
[----:B------:R-:W-:Y:S01]  /*9060*/  ISETP.GE.AND P0, PT, R10, R164, PT ;  /* 0x000000a40a00720c */ /* 0x000fe20003f06270 */
[----:B------:R-:W-:Y:S11]  /*9070*/  BSSY B1, `(.L_x_942) ;  /* 0x000005f000017945 */ /* 0x000ff60003800000 */
[----:B------:R-:W-:Y:S01]  /*9080*/  @!UPT UIADD3 URZ, URZ, URZ, URZ ;  /* 0x0000003f3f3ff290 */ /* 0x000fe2000fffe03f */
[----:B------:R-:W-:Y:S05]  /*9090*/  @P0 BRA `(.L_x_943) ;  /* 0x0000000400700947 */ /* 0x000fea0003800000 */
[----:B-1-34-:R-:W-:Y:S01]  /*90a0*/  LEA R4, P0, R98, R121, 0x1 ;  /* 0x0000007962047211 */ /* 0x01afe200078008ff */
        /* <DEDUP_REMOVED lines=89> */
.L_x_945:
[----:B------:R-:W-:Y:S05]  /*9640*/  BSYNC B0 ;  /* 0x0000000000007941 */ /* 0x000fea0003800000 */
.L_x_944:
[----:B-----5:R2:W-:Y:S02]  /*9650*/  ST.E.128 desc[UR6][R190.64], R24 ;  /* 0x00000018be007985 */ /* 0x0205e4000c101d06 */
.L_x_943:
[----:B------:R-:W-:Y:S05]  /*9660*/  BSYNC B1 ;  /* 0x0000000000017941 */ /* 0x000fea0003800000 */
.L_x_942:
[----:B------:R-:W-:Y:S11]  /*9670*/  ISETP.GE.AND P0, PT, R9, R164, PT ;  /* 0x000000a40900720c */ /* 0x000ff60003f06270 */
[----:B------:R-:W-:Y:S02]  /*9680*/  @!UPT UIADD3 URZ, URZ, URZ, URZ ;  /* 0x0000003f3f3ff290 */ /* 0x000fe4000fffe03f */
        /* <DEDUP_REMOVED lines=91> */
.L_x_947:
[----:B------:R-:W-:Y:S05]  /*9c40*/  BSYNC B0 ;  /* 0x0000000000007941 */ /* 0x000fea0003800000 */
.L_x_946:
[----:B-----5:R2:W-:Y:S02]  /*9c50*/  ST.E.128 desc[UR6][R190.64], R24 ;  /* 0x00000018be007985 */ /* 0x0205e4000c101d06 */
.L_x_933:
[----:B------:R-:W-:Y:S05]  /*9c60*/  BSYNC B2 ;  /* 0x0000000000027941 */ /* 0x000fea0003800000 */
.L_x_932:
        /* <DEDUP_REMOVED lines=32> */
[C---:B------:R-:W-:Y:S02]  /*9e70*/  LEA R2, P0, R3.reuse, R4, 0x1 ;  /* 0x0000000403027211 */ /* 0x040fe400078008ff */
        /* <DEDUP_REMOVED lines=66> */
.L_x_953:
[----:B------:R-:W-:Y:S05]  /*a2a0*/  BSYNC B0 ;  /* 0x0000000000007941 */ /* 0x000fea0003800000 */
.L_x_952:
[----:B-----5:R2:W-:Y:S02]  /*a2b0*/  ST.E.128 desc[UR6][R190.64], R24 ;  /* 0x00000018be007985 */ /* 0x0205e4000c101d06 */
.L_x_951:
[----:B------:R-:W-:Y:S05]  /*a2c0*/  BSYNC B1 ;  /* 0x0000000000017941 */ /* 0x000fea0003800000 */
.L_x_950:
        /* <DEDUP_REMOVED lines=94> */
.L_x_957:
[----:B------:R-:W-:Y:S05]  /*a8b0*/  BSYNC B0 ;  /* 0x0000000000007941 */ /* 0x000fea0003800000 */
.L_x_956:
[----:B-----5:R2:W-:Y:S02]  /*a8c0*/  ST.E.128 desc[UR6][R190.64], R24 ;  /* 0x00000018be007985 */ /* 0x0205e4000c101d06 */
.L_x_955:
[----:B------:R-:W-:Y:S05]  /*a8d0*/  BSYNC B1 ;  /* 0x0000000000017941 */ /* 0x000fea0003800000 */
.L_x_954:
        /* <DEDUP_REMOVED lines=94> */
.L_x_961:
[----:B------:R-:W-:Y:S05]  /*aec0*/  BSYNC B0 ;  /* 0x0000000000007941 */ /* 0x000fea0003800000 */
.L_x_960:
[----:B-----5:R2:W-:Y:S02]  /*aed0*/  ST.E.128 desc[UR6][R190.64], R24 ;  /* 0x00000018be007985 */ /* 0x0205e4000c101d06 */
.L_x_959:
[----:B------:R-:W-:Y:S05]  /*aee0*/  BSYNC B1 ;  /* 0x0000000000017941 */ /* 0x000fea0003800000 */
.L_x_958:
        /* <DEDUP_REMOVED lines=93> */
.L_x_963:
[----:B------:R-:W-:Y:S05]  /*b4c0*/  BSYNC B0 ;  /* 0x0000000000007941 */ /* 0x000fea0003800000 */
.L_x_962:
[----:B-----5:R2:W-:Y:S02]  /*b4d0*/  ST.E.128 desc[UR6][R190.64], R24 ;  /* 0x00000018be007985 */ /* 0x0205e4000c101d06 */
.L_x_949:
[----:B------:R-:W-:Y:S05]  /*b4e0*/  BSYNC B2 ;  /* 0x0000000000027941 */ /* 0x000fea0003800000 */
.L_x_948:
        /* <DEDUP_REMOVED lines=9> */
[----:B------:R-:W-:Y:S01]  /*b580*/  IMAD R0, R181, 0x60, RZ ;  /* 0x00000060b5007824 */ /* 0x000fe200078e02ff */
[----:B-1-34-:R-:W-:Y:S01]  /*b590*/  MOV R4, R121 ;  /* 0x0000007900047202 */ /* 0x01afe20000000f00 */
[----:B------:R-:W-:Y:S01]  /*b5a0*/  IMAD.WIDE.U32 R182, R50, 0x60, R126 ;  /* 0x0000006032b67825 */ /* 0x000fe200078e007e */
[----:B------:R-:W-:Y:S01]  /*b5b0*/  MOV R5, R120 ;  /* 0x0000007800057202 */ /* 0x000fe20000000f00 */
[----:B------:R-:W-:Y:S01]  /*b5c0*/  BSSY B0, `(.L_x_968) ;  /* 0x000005a000007945 */ /* 0x000fe20003800000 */
[----:B------:R-:W-:Y:S01]  /*b5d0*/  ISETP.GE.AND P0, PT, R14, R17, PT ;  /* 0x000000110e00720c */ /* 0x000fe20003f06270 */
[----:B------:R-:W-:Y:S05]  /*b5e0*/  IMAD.WIDE.U32 R4, R180, 0x60, R4 ;  /* 0x00000060b4047825 */ /* 0x000fea00078e0004 */
[----:B------:R-:W-:Y:S01]  /*b5f0*/  IADD3 R5, R5, R0, RZ ;  /* 0x0000000005057210 */ /* 0x000fe20007ffe0ff */
[----:B------:R-:W-:Y:S04]  /*b600*/  IMAD R0, R51, 0x60, RZ ;  /* 0x0000006033007824 */ /* 0x000fe800078e02ff */
[----:B--2---:R1:W5:Y:S01]  /*b610*/  LD.E.128 R24, desc[UR6][R4.64] ;  /* 0x0000000604187980 */ /* 0x004362000c101d00 */
[----:B------:R-:W-:Y:S01]  /*b620*/  IADD3 R183, R183, R0, RZ ;  /* 0x00000000b7b77210 */ /* 0x000fe20007ffe0ff */
[----:B------:R-:W-:Y:S06]  /*b630*/  @P0 BRA `(.L_x_969) ;  /* 0x0000000400480947 */ /* 0x000fec0003800000 */
        /* <DEDUP_REMOVED lines=82> */
.L_x_969:
[----:B------:R-:W-:Y:S05]  /*bb60*/  BSYNC B0 ;  /* 0x0000000000007941 */ /* 0x000fea0003800000 */
.L_x_968:
[----:B-----5:R2:W-:Y:S02]  /*bb70*/  ST.E.128 desc[UR6][R182.64], R24 ;  /* 0x00000018b6007985 */ /* 0x0205e4000c101d06 */
.L_x_967:
[----:B------:R-:W-:Y:S05]  /*bb80*/  BSYNC B1 ;  /* 0x0000000000017941 */ /* 0x000fea0003800000 */
.L_x_966:
        /* <DEDUP_REMOVED lines=94> */
.L_x_973:
[----:B------:R-:W-:Y:S05]  /*c170*/  BSYNC B0 ;  /* 0x0000000000007941 */ /* 0x000fea0003800000 */
.L_x_972:
[----:B-----5:R2:W-:Y:S02]  /*c180*/  ST.E.128 desc[UR6][R182.64], R24 ;  /* 0x00000018b6007985 */ /* 0x0205e4000c101d06 */
.L_x_971:
[----:B------:R-:W-:Y:S05]  /*c190*/  BSYNC B1 ;  /* 0x0000000000017941 */ /* 0x000fea0003800000 */
.L_x_970:
        /* <DEDUP_REMOVED lines=94> */
.L_x_977:
[----:B------:R-:W-:Y:S05]  /*c780*/  BSYNC B0 ;  /* 0x0000000000007941 */ /* 0x000fea0003800000 */
.L_x_976:
[----:B-----5:R2:W-:Y:S02]  /*c790*/  ST.E.128 desc[UR6][R182.64], R24 ;  /* 0x00000018b6007985 */ /* 0x0205e4000c101d06 */
.L_x_975:
[----:B------:R-:W-:Y:S05]  /*c7a0*/  BSYNC B1 ;  /* 0x0000000000017941 */ /* 0x000fea0003800000 */
.L_x_974:
        /* <DEDUP_REMOVED lines=21> */
[----:B------:R-:W-:Y:S02]  /*c900*/  LOP3.LUT R32, R25, 0xffff0000, RZ, 0xc0, !PT ;  /* 0xffff000019207812 */ /* 0x000fe400078ec0ff */
[C---:B------:R-:W-:Y:S02]  /*c910*/  SHF.L.U32 R33, R26.reuse, 0x10, RZ ;  /* 0x000000101a217819 */ /* 0x040fe400000006ff */
        /* <DEDUP_REMOVED lines=70> */
.L_x_979:
[----:B------:R-:W-:Y:S05]  /*cd80*/  BSYNC B0 ;  /* 0x0000000000007941 */ /* 0x000fea0003800000 */
.L_x_978:
[----:B-----5:R2:W-:Y:S02]  /*cd90*/  ST.E.128 desc[UR6][R182.64], R24 ;  /* 0x00000018b6007985 */ /* 0x0205e4000c101d06 */
.L_x_965:
[----:B------:R-:W-:Y:S05]  /*cda0*/  BSYNC B2 ;  /* 0x0000000000027941 */ /* 0x000fea0003800000 */
.L_x_964:
[----:B-1-34-:R-:W-:Y:S01]  /*cdb0*/  MOV R5, R124 ;  /* 0x0000007c00057202 */ /* 0x01afe20000000f00 */
[----:B------:R-:W3:Y:S01]  /*cdc0*/  LD.E R0, desc[UR6][R18.64+0xd0] ;  /* 0x0000d00612007980 */ /* 0x000ee2000c101900 */
[----:B------:R-:W-:Y:S01]  /*cdd0*/  MOV R3, R122 ;  /* 0x0000007a00037202 */ /* 0x000fe20000000f00 */
[----:B------:R-:W-:Y:S02]  /*cde0*/  IMAD.MOV.U32 R4, RZ, RZ, R125 ;  /* 0x000000ffff047224 */ /* 0x000fe400078e007d */
[----:B------:R-:W-:Y:S02]  /*cdf0*/  IMAD.MOV.U32 R2, RZ, RZ, R123 ;  /* 0x000000ffff027224 */ /* 0x000fe400078e007b */
[----:B---3--:R-:W-:Y:S05]  /*ce00*/  IMAD.U32 R0, R0, -0x20, RZ ;  /* 0xffffffe000007824 */ /* 0x008fea00078e00ff */
[C---:B------:R-:W-:Y:S02]  /*ce10*/  LEA R125, P1, R0.reuse, R4, 0x1 ;  /* 0x00000004007d7211 */ /* 0x040fe400078208ff */
[C---:B------:R-:W-:Y:S02]  /*ce20*/  LEA R123, P0, R0.reuse, R2, 0x1 ;  /* 0x00000002007b7211 */ /* 0x040fe400078008ff */
[C---:B------:R-:W-:Y:S02]  /*ce30*/  LEA.HI.X.SX32 R124, R0.reuse, R5, 0x1, P1 ;  /* 0x00000005007c7211 */ /* 0x040fe400008f0eff */
[----:B------:R-:W-:Y:S01]  /*ce40*/  LEA.HI.X.SX32 R122, R0, R3, 0x1, P0 ;  /* 0x00000003007a7211 */ /* 0x000fe200000f0eff */
[----:B------:R-:W-:Y:S05]  /*ce50*/  BRA `(.L_x_915) ;  /* 0x0000000400f47947 */ /* 0x000fea0003800000 */
.L_x_881:
[-C--:B------:R-:W-:Y:S01]  /*ce60*/  ISETP.GE.AND P2, PT, R66, R183.reuse, PT ;  /* 0x000000b74200720c */ /* 0x080fe20003f46270 */
[----:B------:R-:W-:Y:S01]  /*ce70*/  BSSY B0, `(.L_x_980) ;  /* 0x000001c000007945 */ /* 0x000fe20003800000 */
[CC--:B------:R-:W-:Y:S02]  /*ce80*/  ISETP.GE.AND P1, PT, R65.reuse, R183.reuse, PT ;  /* 0x000000b74100720c */ /* 0x0c0fe40003f26270 */
[----:B------:R-:W-:Y:S02]  /*ce90*/  ISETP.GE.AND P0, PT, R64, R183, PT ;  /* 0x000000b74000720c */ /* 0x000fe40003f06270 */
[-C--:B------:R-:W-:Y:S02]  /*cea0*/  ISETP.GE.AND P2, PT, R66, R182.reuse, !P2 ;  /* 0x000000b64200720c */ /* 0x080fe40005746270 */
[-C--:B------:R-:W-:Y:S02]  /*ceb0*/  ISETP.GE.AND P1, PT, R65, R182.reuse, !P1 ;  /* 0x000000b64100720c */ /* 0x080fe40004f26270 */
[----:B------:R-:W-:Y:S01]  /*cec0*/  ISETP.GE.AND P0, PT, R64, R182, !P0 ;  /* 0x000000b64000720c */ /* 0x000fe20004706270 */
[----:B------:R-:W-:Y:S01]  /*ced0*/  @!UPT UIADD3 URZ, URZ, URZ, URZ ;  /* 0x0000003f3f3ff290 */ /* 0x000fe2000fffe03f */
[----:B------:R-:W-:Y:S11]  /*cee0*/  @!P3 BRA `(.L_x_981) ;  /* 0x000000000050b947 */ /* 0x000ff60003800000 */
[----:B------:R-:W-:Y:S02]  /*cef0*/  ISETP.NE.AND P4, PT, R156, RZ, PT ;  /* 0x000000ff9c00720c */ /* 0x000fe40003f85270 */
[----:B------:R-:W-:Y:S11]  /*cf00*/  ISETP.NE.AND P3, PT, R155, RZ, PT ;  /* 0x000000ff9b00720c */ /* 0x000ff60003f65270 */
[--C-:B------:R-:W-:Y:S02]  /*cf10*/  @P4 IMAD.MOV.U32 R2, RZ, RZ, R121.reuse ;  /* 0x000000ffff024224 */ /* 0x100fe400078e0079 */
[--C-:B------:R-:W-:Y:S05]  /*cf20*/  @P4 IMAD.MOV.U32 R3, RZ, RZ, R120.reuse ;  /* 0x000000ffff034224 */ /* 0x100fea00078e0078 */
[----:B-1-34-:R1:W2:Y:S02]  /*cf30*/  @P4 LD.E.128 R4, desc[UR6][R2.64] ;  /* 0x0000000602044980 */ /* 0x01a2a4000c101d00 */
[----:B-1----:R-:W-:Y:S01]  /*cf40*/  @P3 MOV R2, R121 ;  /* 0x0000007900023202 */ /* 0x002fe20000000f00 */
[----:B------:R-:W-:Y:S01]  /*cf50*/  @P3 IMAD.MOV.U32 R3, RZ, RZ, R120 ;  /* 0x000000ffff033224 */ /* 0x000fe200078e0078 */
[----:B--2---:R1:W-:Y:S01]  /*cf60*/  @P4 ST.E.128 desc[UR6][R126.64], R4 ;  /* 0x000000047e004985 */ /* 0x0043e2000c101d06 */
[----:B------:R-:W-:Y:S03]  /*cf70*/  ISETP.NE.AND P4, PT, R154, RZ, PT ;  /* 0x000000ff9a00720c */ /* 0x000fe60003f85270 */
[----:B-1----:R1:W2:Y:S10]  /*cf80*/  @P3 LD.E.128 R4, desc[UR6][R2.64+0x80] ;  /* 0x0000800602043980 */ /* 0x0022b4000c101d00 */
[--C-:B-1----:R-:W-:Y:S01]  /*cf90*/  @P4 IMAD.MOV.U32 R2, RZ, RZ, R121.reuse ;  /* 0x000000ffff024224 */ /* 0x102fe200078e0079 */
[-C--:B------:R-:W-:Y:S01]  /*cfa0*/  @P4 MOV R3, R120.reuse ;  /* 0x0000007800034202 */ /* 0x080fe20000000f00 */
[----:B--2---:R1:W-:Y:S01]  /*cfb0*/  @P3 ST.E.128 desc[UR6][R126.64+0x80], R4 ;  /* 0x000080047e003985 */ /* 0x0043e2000c101d06 */
[----:B------:R-:W-:Y:S03]  /*cfc0*/  ISETP.NE.AND P3, PT, R153, RZ, PT ;  /* 0x000000ff9900720c */ /* 0x000fe60003f65270 */
[----:B-1----:R1:W2:Y:S10]  /*cfd0*/  @P4 LD.E.128 R4, desc[UR6][R2.64+0x100] ;  /* 0x0001000602044980 */ /* 0x0022b4000c101d00 */
[----:B-1----:R-:W-:Y:S01]  /*cfe0*/  @P3 IMAD.MOV.U32 R2, RZ, RZ, R121 ;  /* 0x000000ffff023224 */ /* 0x002fe200078e0079 */
[----:B------:R-:W-:Y:S01]  /*cff0*/  @P3 MOV R3, R120 ;  /* 0x0000007800033202 */ /* 0x000fe20000000f00 */
[----:B--2---:R1:W-:Y:S04]  /*d000*/  @P4 ST.E.128 desc[UR6][R126.64+0x100], R4 ;  /* 0x000100047e004985 */ /* 0x0043e8000c101d06 */
[----:B-1----:R-:W2:Y:S04]  /*d010*/  @P3 LD.E.128 R4, desc[UR6][R2.64+0x180] ;  /* 0x0001800602043980 */ /* 0x002ea8000c101d00 */
[----:B--2---:R2:W-:Y:S02]  /*d020*/  @P3 ST.E.128 desc[UR6][R126.64+0x180], R4 ;  /* 0x000180047e003985 */ /* 0x0045e4000c101d06 */
.L_x_981:
[----:B------:R-:W-:Y:S05]  /*d030*/  BSYNC B0 ;  /* 0x0000000000007941 */ /* 0x000fea0003800000 */
.L_x_980:
[----:B------:R-:W-:Y:S04]  /*d040*/  BSSY B0, `(.L_x_982) ;  /* 0x000001e000007945 */ /* 0x000fe80003800000 */
[----:B------:R-:W-:Y:S05]  /*d050*/  @!P2 BRA `(.L_x_983) ;  /* 0x000000000070a947 */ /* 0x000fea0003800000 */
[----:B------:R-:W-:Y:S02]  /*d060*/  ISETP.NE.AND P5, PT, R156, RZ, PT ;  /* 0x000000ff9c00720c */ /* 0x000fe40003fa5270 */
[----:B------:R-:W-:Y:S11]  /*d070*/  ISETP.NE.AND P4, PT, R155, RZ, PT ;  /* 0x000000ff9b00720c */ /* 0x000ff60003f85270 */
[C---:B-1234-:R-:W-:Y:S02]  /*d080*/  @P5 LEA R4, P2, R92.reuse, R121, 0x1 ;  /* 0x000000795c045211 */ /* 0x05efe400078408ff */
[C---:B------:R-:W-:Y:S02]  /*d090*/  @P5 LEA R22, P3, R233.reuse, R126, 0x1 ;  /* 0x0000007ee9165211 */ /* 0x040fe400078608ff */
[-C--:B------:R-:W-:Y:S02]  /*d0a0*/  @P5 LEA.HI.X R5, R92, R120.reuse, R91, 0x1, P2 ;  /* 0x000000785c055211 */ /* 0x080fe400010f0c5b */
[----:B------:R-:W-:Y:S02]  /*d0b0*/  @P5 LEA.HI.X R23, R233, R127, R234, 0x1, P3 ;  /* 0x0000007fe9175211 */ /* 0x000fe400018f0cea */
[C---:B------:R-:W-:Y:S02]  /*d0c0*/  @P4 LEA R2, P2, R94.reuse, R121, 0x1 ;  /* 0x000000795e024211 */ /* 0x040fe400078408ff */
[----:B------:R-:W2:Y:S02]  /*d0d0*/  @P5 LD.E.128 R4, desc[UR6][R4.64] ;  /* 0x0000000604045980 */ /* 0x000ea4000c101d00 */
[----:B------:R-:W-:Y:S02]  /*d0e0*/  @P4 LEA.HI.X R3, R94, R120, R93, 0x1, P2 ;  /* 0x000000785e034211 */ /* 0x000fe400010f0c5d */
[----:B--2---:R1:W-:Y:S01]  /*d0f0*/  @P5 ST.E.128 desc[UR6][R22.64], R4 ;  /* 0x0000000416005985 */ /* 0x0043e2000c101d06 */
[----:B------:R-:W-:Y:S03]  /*d100*/  ISETP.NE.AND P5, PT, R154, RZ, PT ;  /* 0x000000ff9a00720c */ /* 0x000fe60003fa5270 */
[----:B-1----:R1:W2:Y:S01]  /*d110*/  @P4 LD.E.128 R4, desc[UR6][R2.64] ;  /* 0x0000000602044980 */ /* 0x0022a2000c101d00 */
[C---:B------:R-:W-:Y:S04]  /*d120*/  @P4 LEA R22, P3, R87.reuse, R126, 0x1 ;  /* 0x0000007e57164211 */ /* 0x040fe800078608ff */
[----:B------:R-:W-:Y:S02]  /*d130*/  @P4 LEA.HI.X R23, R87, R127, R86, 0x1, P3 ;  /* 0x0000007f57174211 */ /* 0x000fe400018f0c56 */
[----:B------:R-:W-:Y:S03]  /*d140*/  ISETP.NE.AND P3, PT, R153, RZ, PT ;  /* 0x000000ff9900720c */ /* 0x000fe60003f65270 */
[C---:B-1----:R-:W-:Y:S04]  /*d150*/  @P5 LEA R2, P2, R98.reuse, R121, 0x1 ;  /* 0x0000007962025211 */ /* 0x042fe800078408ff */
[----:B------:R-:W-:Y:S01]  /*d160*/  @P5 LEA.HI.X R3, R98, R120, R97, 0x1, P2 ;  /* 0x0000007862035211 */ /* 0x000fe200010f0c61 */
[----:B--2---:R1:W-:Y:S04]  /*d170*/  @P4 ST.E.128 desc[UR6][R22.64], R4 ;  /* 0x0000000416004985 */ /* 0x0043e8000c101d06 */
[----:B-1----:R1:W2:Y:S01]  /*d180*/  @P5 LD.E.128 R4, desc[UR6][R2.64] ;  /* 0x0000000602045980 */ /* 0x0022a2000c101d00 */
[C---:B------:R-:W-:Y:S04]  /*d190*/  @P5 LEA R22, P4, R83.reuse, R126, 0x1 ;  /* 0x0000007e53165211 */ /* 0x040fe800078808ff */
[----:B------:R-:W-:Y:S02]  /*d1a0*/  @P5 LEA.HI.X R23, R83, R127, R82, 0x1, P4 ;  /* 0x0000007f53175211 */ /* 0x000fe400020f0c52 */
[C---:B-1----:R-:W-:Y:S04]  /*d1b0*/  @P3 LEA R2, P2, R106.reuse, R121, 0x1 ;  /* 0x000000796a023211 */ /* 0x042fe800078408ff */
[----:B------:R-:W-:Y:S01]  /*d1c0*/  @P3 LEA.HI.X R3, R106, R120, R105, 0x1, P2 ;  /* 0x000000786a033211 */ /* 0x000fe200010f0c69 */
[----:B--2---:R1:W-:Y:S04]  /*d1d0*/  @P5 ST.E.128 desc[UR6][R22.64], R4 ;  /* 0x0000000416005985 */ /* 0x0043e8000c101d06 */
[----:B-1----:R1:W2:Y:S02]  /*d1e0*/  @P3 LD.E.128 R4, desc[UR6][R2.64] ;  /* 0x0000000602043980 */ /* 0x0022a4000c101d00 */
[C---:B-1----:R-:W-:Y:S04]  /*d1f0*/  @P3 LEA R2, P2, R77.reuse, R126, 0x1 ;  /* 0x0000007e4d023211 */ /* 0x042fe800078408ff */
[----:B------:R-:W-:Y:S05]  /*d200*/  @P3 LEA.HI.X R3, R77, R127, R76, 0x1, P2 ;  /* 0x0000007f4d033211 */ /* 0x000fea00010f0c4c */
[----:B--2---:R1:W-:Y:S04]  /*d210*/  @P3 ST.E.128 desc[UR6][R2.64], R4 ;  /* 0x0000000402003985 */ /* 0x0043e8000c101d06 */
.L_x_983:
[----:B------:R-:W-:Y:S05]  /*d220*/  BSYNC B0 ;  /* 0x0000000000007941 */ /* 0x000fea0003800000 */
.L_x_982:
[----:B------:R-:W-:Y:S04]  /*d230*/  BSSY B0, `(.L_x_984) ;  /* 0x000001e000007945 */ /* 0x000fe80003800000 */
[----:B------:R-:W-:Y:S05]  /*d240*/  @!P1 BRA `(.L_x_985) ;  /* 0x0000000000709947 */ /* 0x000fea0003800000 */
[----:B------:R-:W-:Y:S02]  /*d250*/  ISETP.NE.AND P4, PT, R156, RZ, PT ;  /* 0x000000ff9c00720c */ /* 0x000fe40003f85270 */
[----:B------:R-:W-:Y:S11]  /*d260*/  ISETP.NE.AND P3, PT, R155, RZ, PT ;  /* 0x000000ff9b00720c */ /* 0x000ff60003f65270 */
[----:B-1234-:R-:W-:Y:S02]  /*d270*/  @P4 LEA R4, P1, R102, R121, 0x1 ;  /* 0x0000007966044211 */ /* 0x01efe400078208ff */
[----:B------:R-:W-:Y:S02]  /*d280*/  @P4 LEA R22, P2, R88, R126, 0x1 ;  /* 0x0000007e58164211 */ /* 0x000fe400078408ff */
        /* <DEDUP_REMOVED lines=24> */
.L_x_985:
[----:B------:R-:W-:Y:S05]  /*d410*/  BSYNC B0 ;  /* 0x0000000000007941 */ /* 0x000fea0003800000 */
.L_x_984:
[----:B------:R-:W-:Y:S05]  /*d420*/  @!P0 BRA `(.L_x_915) ;  /* 0x0000000000808947 */ /* 0x000fea0003800000 */
[----:B------:R-:W-:Y:S02]  /*d430*/  ISETP.NE.AND P1, PT, R156, RZ, PT ;  /* 0x000000ff9c00720c */ /* 0x000fe40003f25270 */
[----:B------:R-:W-:Y:S02]  /*d440*/  ISETP.NE.AND P2, PT, R155, RZ, PT ;  /* 0x000000ff9b00720c */ /* 0x000fe40003f45270 */
[----:B------:R-:W-:Y:S09]  /*d450*/  ISETP.NE.AND P3, PT, R154, RZ, PT ;  /* 0x000000ff9a00720c */ /* 0x000ff20003f65270 */
[----:B-1----:R-:W-:Y:S02]  /*d460*/  @P1 IMAD.MOV.U32 R2, RZ, RZ, R121 ;  /* 0x000000ffff021224 */ /* 0x002fe400078e0079 */
[----:B------:R-:W-:Y:S02]  /*d470*/  @P1 IMAD.MOV.U32 R3, RZ, RZ, R120 ;  /* 0x000000ffff031224 */ /* 0x000fe400078e0078 */
[----:B------:R-:W-:Y:S02]  /*d480*/  @P1 IMAD R0, R181, 0x60, RZ ;  /* 0x00000060b5001824 */ /* 0x000fe400078e02ff */
[----:B------:R-:W-:Y:S04]  /*d490*/  @P1 IMAD.WIDE.U32 R2, R180, 0x60, R2 ;  /* 0x00000060b4021825 */ /* 0x000fe800078e0002 */
[----:B------:R-:W-:Y:S02]  /*d4a0*/  @P1 IMAD.IADD R3, R3, 0x1, R0 ;  /* 0x0000000103031824 */ /* 0x000fe400078e0200 */
[----:B---34-:R-:W-:Y:S03]  /*d4b0*/  @P1 IMAD.WIDE.U32 R22, R50, 0x60, R126 ;  /* 0x0000006032161825 */ /* 0x018fe600078e007e */
[----:B--2---:R1:W2:Y:S01]  /*d4c0*/  @P1 LD.E.128 R4, desc[UR6][R2.64] ;  /* 0x0000000602041980 */ /* 0x0042a2000c101d00 */
[----:B------:R-:W-:Y:S04]  /*d4d0*/  @P1 IMAD R0, R51, 0x60, RZ ;  /* 0x0000006033001824 */ /* 0x000fe800078e02ff */
[----:B------:R-:W-:Y:S01]  /*d4e0*/  @P1 IMAD.IADD R23, R23, 0x1, R0 ;  /* 0x0000000117171824 */ /* 0x000fe200078e0200 */
[C---:B-1----:R-:W-:Y:S04]  /*d4f0*/  @P2 LEA R2, P0, R104.reuse, R121, 0x1 ;  /* 0x0000007968022211 */ /* 0x042fe800078008ff */
[----:B------:R-:W-:Y:S01]  /*d500*/  @P2 LEA.HI.X R3, R104, R120, R103, 0x1, P0 ;  /* 0x0000007868032211 */ /* 0x000fe200000f0c67 */
[----:B--2---:R1:W-:Y:S04]  /*d510*/  @P1 ST.E.128 desc[UR6][R22.64], R4 ;  /* 0x0000000416001985 */ /* 0x0043e8000c101d06 */
[----:B-1----:R1:W2:Y:S01]  /*d520*/  @P2 LD.E.128 R4, desc[UR6][R2.64] ;  /* 0x0000000602042980 */ /* 0x0022a2000c101d00 */
[C---:B------:R-:W-:Y:S04]  /*d530*/  @P2 LEA R22, P1, R79.reuse, R126, 0x1 ;  /* 0x0000007e4f162211 */ /* 0x040fe800078208ff */
[----:B------:R-:W-:Y:S02]  /*d540*/  @P2 LEA.HI.X R23, R79, R127, R78, 0x1, P1 ;  /* 0x0000007f4f172211 */ /* 0x000fe400008f0c4e */
[----:B------:R-:W-:Y:S02]  /*d550*/  ISETP.NE.AND P1, PT, R153, RZ, PT ;  /* 0x000000ff9900720c */ /* 0x000fe40003f25270 */
        /* <DEDUP_REMOVED lines=13> */
.L_x_915:
[----:B------:R-:W-:Y:S05]  /*d630*/  BSYNC B3 ;  /* 0x0000000000037941 */ /* 0x000fea0003800000 */
.L_x_880:
[----:B------:R-:W-:Y:S01]  /*d640*/  ISETP.NE.U32.AND P1, PT, R244, RZ, PT ;  /* 0x000000fff400720c */ /* 0x000fe20003f25070 */
[----:B------:R-:W2:Y:S01]  /*d650*/  LD.E R0, desc[UR6][R18.64+0x128] ;  /* 0x0001280612007980 */ /* 0x000ea2000c101900 */
[----:B-1----:R-:W-:Y:S01]  /*d660*/  IMAD.MOV.U32 R2, RZ, RZ, R121 ;  /* 0x000000ffff027224 */ /* 0x002fe200078e0079 */
[----:B------:R-:W-:Y:S01]  /*d670*/  BSSY B0, `(.L_x_986) ;  /* 0x0000062000007945 */ /* 0x000fe20003800000 */
[----:B------:R-:W-:Y:S01]  /*d680*/  ISETP.NE.AND.EX P1, PT, R245, RZ, PT, P1 ;  /* 0x000000fff500720c */ /* 0x000fe20003f25310 */
[----:B------:R-:W-:Y:S02]  /*d690*/  IMAD.MOV.U32 R3, RZ, RZ, R120 ;  /* 0x000000ffff037224 */ /* 0x000fe400078e0078 */
[----:B--2---:R-:W-:Y:S05]  /*d6a0*/  IMAD.U32 R0, R0, -0x40, RZ ;  /* 0xffffffc000007824 */ /* 0x004fea00078e00ff */
[C---:B------:R-:W-:Y:S04]  /*d6b0*/  LEA R121, P0, R0.reuse, R2, 0x1 ;  /* 0x0000000200797211 */ /* 0x040fe800078008ff */
[----:B------:R-:W-:Y:S01]  /*d6c0*/  LEA.HI.X.SX32 R120, R0, R3, 0x1, P0 ;  /* 0x0000000300787211 */ /* 0x000fe200000f0eff */
[----:B------:R-:W-:Y:S08]  /*d6d0*/  @!P1 BRA `(.L_x_987) ;  /* 0x0000000400449947 */ /* 0x000ff00003800000 */
[----:B------:R-:W-:Y:S04]  /*d6e0*/  IADD3 R0, R12, -0x1, RZ ;  /* 0xffffffff0c007810 */ /* 0x000fe80007ffe0ff */
[----:B------:R-:W-:Y:S11]  /*d6f0*/  ISETP.GT.AND P0, PT, R0, R90, PT ;  /* 0x0000005a0000720c */ /* 0x000ff60003f04270 */
[----:B------:R-:W-:Y:S02]  /*d700*/  @!UPT UIADD3 URZ, URZ, URZ, URZ ;  /* 0x0000003f3f3ff290 */ /* 0x000fe4000fffe03f */
[----:B------:R-:W-:Y:S05]  /*d710*/  @!P0 BRA `(.L_x_988) ;  /* 0x00000004005c8947 */ /* 0x000fea0003800000 */
[----:B------:R-:W2:Y:S01]  /*d720*/  LD.E R3, desc[UR6][R18.64+0x170] ;  /* 0x0001700612037980 */ /* 0x000ea2000c101900 */
[----:B------:R-:W-:Y:S02]  /*d730*/  IADD3 R0, R16, -0x80, RZ ;  /* 0xffffff8010007810 */ /* 0x000fe40007ffe0ff */
[----:B------:R-:W-:Y:S01]  /*d740*/  IABS R8, R13 ;  /* 0x0000000d00087213 */ /* 0x000fe20000000000 */
[----:B---34-:R-:W3:Y:S01]  /*d750*/  LD.E.64 R26, desc[UR6][R18.64+0x40] ;  /* 0x00004006121a7980 */ /* 0x018ee2000c101b00 */
[----:B------:R-:W-:Y:S05]  /*d760*/  IABS R6, R0 ;  /* 0x0000000000067213 */ /* 0x000fea0000000000 */
[----:B------:R-:W4:Y:S06]  /*d770*/  LD.E.64 R24, desc[UR6][R18.64+0x20] ;  /* 0x0000200612187980 */ /* 0x000f2c000c101b00 */
[----:B------:R-:W4:Y:S01]  /*d780*/  LD.E.64 R22, desc[UR6][R18.64+0x28] ;  /* 0x0000280612167980 */ /* 0x000f22000c101b00 */
[-C--:B--2---:R-:W-:Y:S02]  /*d790*/  IABS R2, R3.reuse ;  /* 0x0000000300027213 */ /* 0x084fe40000000000 */
[----:B------:R-:W-:Y:S02]  /*d7a0*/  IABS R7, R3 ;  /* 0x0000000300077213 */ /* 0x000fe40000000000 */
[----:B------:R-:W1:Y:S03]  /*d7b0*/  I2F.RP R4, R2 ;  /* 0x0000000200047306 */ /* 0x000e660000209400 */
[----:B------:R-:W-:Y:S07]  /*d7c0*/  IMAD.MOV R7, RZ, RZ, -R7 ;  /* 0x000000ffff077224 */ /* 0x000fee00078e0a07 */
[----:B-1----:R-:W1:Y:S02]  /*d7d0*/  MUFU.RCP R4, R4 ;  /* 0x0000000400047308 */ /* 0x002e640000001000 */
[----:B-1----:R-:W-:Y:S08]  /*d7e0*/  VIADD R4, R4, 0xffffffe ;  /* 0x0ffffffe04047836 */ /* 0x002ff00000000000 */
[----:B------:R-:W1:Y:S02]  /*d7f0*/  F2I.FTZ.U32.TRUNC.NTZ R5, R4 ;  /* 0x0000000400057305 */ /* 0x000e64000021f000 */
[--C-:B-1----:R-:W-:Y:S04]  /*d800*/  IMAD.MOV R4, RZ, RZ, -R5.reuse ;  /* 0x000000ffff047224 */ /* 0x102fe800078e0a05 */
[----:B------:R-:W-:Y:S02]  /*d810*/  IMAD R16, R4, R2, RZ ;  /* 0x0000000204107224 */ /* 0x000fe400078e02ff */
[----:B------:R-:W-:Y:S04]  /*d820*/  IMAD.MOV.U32 R4, RZ, RZ, RZ ;  /* 0x000000ffff047224 */ /* 0x000fe800078e00ff */
[----:B------:R-:W-:Y:S06]  /*d830*/  IMAD.HI.U32 R5, R5, R16, R4 ;  /* 0x0000001005057227 */ /* 0x000fec00078e0004 */
[C---:B------:R-:W-:Y:S04]  /*d840*/  IMAD.HI.U32 R4, R5.reuse, R6, RZ ;  /* 0x0000000605047227 */ /* 0x040fe800078e00ff */
[----:B------:R-:W-:Y:S04]  /*d850*/  IMAD.HI.U32 R5, R5, R8, RZ ;  /* 0x0000000805057227 */ /* 0x000fe800078e00ff */
[CC--:B------:R-:W-:Y:S02]  /*d860*/  IMAD R8, R5.reuse, R7.reuse, R8 ;  /* 0x0000000705087224 */ /* 0x0c0fe400078e0208 */
[----:B------:R-:W-:Y:S03]  /*d870*/  IMAD R6, R4, R7, R6 ;  /* 0x0000000704067224 */ /* 0x000fe600078e0206 */
[C---:B------:R-:W-:Y:S02]  /*d880*/  ISETP.GT.U32.AND P3, PT, R2.reuse, R8, PT ;  /* 0x000000080200720c */ /* 0x040fe40003f64070 */
[----:B------:R-:W-:Y:S11]  /*d890*/  ISETP.GT.U32.AND P0, PT, R2, R6, PT ;  /* 0x000000060200720c */ /* 0x000ff60003f04070 */
[----:B------:R-:W-:Y:S01]  /*d8a0*/  @!P3 IADD3 R5, R5, 0x1, RZ ;  /* 0x000000010505b810 */ /* 0x000fe20007ffe0ff */
[----:B------:R-:W-:Y:S01]  /*d8b0*/  @!P3 IMAD.IADD R8, R8, 0x1, -R2 ;  /* 0x000000010808b824 */ /* 0x000fe200078e0a02 */
[-C--:B------:R-:W-:Y:S01]  /*d8c0*/  @!P0 IADD3 R6, R6, -R2.reuse, RZ ;  /* 0x8000000206068210 */ /* 0x080fe20007ffe0ff */
[----:B------:R-:W-:Y:S01]  /*d8d0*/  @!P0 VIADD R4, R4, 0x1 ;  /* 0x0000000104048836 */ /* 0x000fe20000000000 */
[----:B------:R-:W-:Y:S02]  /*d8e0*/  ISETP.NE.AND P0, PT, R3, RZ, PT ;  /* 0x000000ff0300720c */ /* 0x000fe40003f05270 */
[-C--:B------:R-:W-:Y:S02]  /*d8f0*/  ISETP.GE.U32.AND P4, PT, R6, R2.reuse, PT ;  /* 0x000000020600720c */ /* 0x080fe40003f86070 */
[----:B------:R-:W-:Y:S02]  /*d900*/  ISETP.GE.U32.AND P5, PT, R8, R2, PT ;  /* 0x000000020800720c */ /* 0x000fe40003fa6070 */
[CC--:B------:R-:W-:Y:S01]  /*d910*/  LOP3.LUT R2, R0.reuse, R3.reuse, RZ, 0x3c, !PT ;  /* 0x0000000300027212 */ /* 0x0c0fe200078e3cff */
[----:B------:R-:W-:Y:S01]  /*d920*/  IMAD.IADD R0, R0, 0x1, -R13 ;  /* 0x0000000100007824 */ /* 0x000fe200078e0a0d */
[-C--:B------:R-:W-:Y:S02]  /*d930*/  LOP3.LUT R6, R13, R3.reuse, RZ, 0x3c, !PT ;  /* 0x000000030d067212 */ /* 0x080fe400078e3cff */
[----:B------:R-:W-:Y:S02]  /*d940*/  ISETP.GE.AND P1, PT, R2, RZ, PT ;  /* 0x000000ff0200720c */ /* 0x000fe40003f26270 */
[----:B------:R-:W-:Y:S02]  /*d950*/  ISETP.GE.AND P2, PT, R6, RZ, PT ;  /* 0x000000ff0600720c */ /* 0x000fe40003f46270 */
[----:B------:R-:W-:Y:S01]  /*d960*/  LOP3.LUT R2, RZ, R3, RZ, 0x33, !PT ;  /* 0x00000003ff027212 */ /* 0x000fe200078e33ff */
[----:B------:R-:W-:Y:S02]  /*d970*/  @P4 VIADD R4, R4, 0x1 ;  /* 0x0000000104044836 */ /* 0x000fe40000000000 */
[----:B------:R-:W-:Y:S06]  /*d980*/  @P5 VIADD R5, R5, 0x1 ;  /* 0x0000000105055836 */ /* 0x000fec0000000000 */
[----:B------:R-:W-:Y:S02]  /*d990*/  @!P1 IADD3 R4, -R4, RZ, RZ ;  /* 0x000000ff04049210 */ /* 0x000fe40007ffe1ff */
[----:B------:R-:W-:Y:S02]  /*d9a0*/  @!P2 IMAD.MOV R5, RZ, RZ, -R5 ;  /* 0x000000ffff05a224 */ /* 0x000fe400078e0a05 */
[C---:B------:R-:W-:Y:S03]  /*d9b0*/  SEL R4, R2.reuse, R4, !P0 ;  /* 0x0000000402047207 */ /* 0x040fe60004000000 */
[----:B------:R-:W-:Y:S02]  /*d9c0*/  SEL R2, R2, R5, !P0 ;  /* 0x0000000502027207 */ /* 0x000fe40004000000 */
[-C--:B------:R-:W-:Y:S02]  /*d9d0*/  LEA R16, P1, R4, R244.reuse, 0x2 ;  /* 0x000000f404107211 */ /* 0x080fe400078210ff */
[----:B------:R-:W-:Y:S02]  /*d9e0*/  LEA R6, P0, R2, R244, 0x2 ;  /* 0x000000f402067211 */ /* 0x000fe400078010ff */
[-C--:B------:R-:W-:Y:S02]  /*d9f0*/  LEA.HI.X.SX32 R17, R4, R245.reuse, 0x2, P1 ;  /* 0x000000f504117211 */ /* 0x080fe400008f16ff */
[C---:B------:R-:W-:Y:S02]  /*da00*/  LEA.HI.X.SX32 R7, R2.reuse, R245, 0x2, P0 ;  /* 0x000000f502077211 */ /* 0x040fe400000f16ff */
[----:B------:R-:W-:Y:S01]  /*da10*/  IADD3 R2, R2, -R4, RZ ;  /* 0x8000000402027210 */ /* 0x000fe20007ffe0ff */
[----:B------:R-:W2:Y:S04]  /*da20*/  LD.E R5, desc[UR6][R16.64] ;  /* 0x0000000610057980 */ /* 0x000ea8000c101900 */
[----:B------:R-:W-:Y:S01]  /*da30*/  IMAD R0, R2, R3, R0 ;  /* 0x0000000302007224 */ /* 0x000fe200078e0200 */
[----:B------:R-:W2:Y:S03]  /*da40*/  LD.E R6, desc[UR6][R6.64] ;  /* 0x0000000606067980 */ /* 0x000ea6000c101900 */
[-C--:B---3--:R-:W-:Y:S01]  /*da50*/  IMAD R4, R27, R0.reuse, RZ ;  /* 0x000000001b047224 */ /* 0x088fe200078e02ff */
[----:B------:R-:W-:Y:S01]  /*da60*/  SHF.R.S32.HI R2, RZ, 0x1f, R0 ;  /* 0x0000001fff027819 */ /* 0x000fe20000011400 */
[C---:B------:R-:W-:Y:S04]  /*da70*/  IMAD.WIDE.U32 R28, R26.reuse, R0, RZ ;  /* 0x000000001a1c7225 */ /* 0x040fe800078e00ff */
[----:B------:R-:W-:Y:S01]  /*da80*/  IMAD R4, R26, R2, R4 ;  /* 0x000000021a047224 */ /* 0x000fe200078e0204 */
[----:B------:R-:W3:Y:S01]  /*da90*/  LD.E.64 R16, desc[UR6][R18.64+0x38] ;  /* 0x0000380612107980 */ /* 0x000ee2000c101b00 */
[----:B--2---:R-:W-:Y:S04]  /*daa0*/  IMAD.IADD R6, R5, 0x1, -R6 ;  /* 0x0000000105067824 */ /* 0x004fe800078e0a06 */
[-C--:B----4-:R-:W-:Y:S01]  /*dab0*/  IMAD R3, R25, R6.reuse, RZ ;  /* 0x0000000619037224 */ /* 0x090fe200078e02ff */
[----:B------:R-:W-:Y:S01]  /*dac0*/  SHF.R.S32.HI R5, RZ, 0x1f, R6 ;  /* 0x0000001fff057819 */ /* 0x000fe20000011406 */
[C---:B------:R-:W-:Y:S01]  /*dad0*/  IMAD.WIDE.U32 R26, R24.reuse, R6, RZ ;  /* 0x00000006181a7225 */ /* 0x040fe200078e00ff */
[----:B------:R-:W-:Y:S03]  /*dae0*/  IADD3 R25, R29, R4, RZ ;  /* 0x000000041d197210 */ /* 0x000fe60007ffe0ff */
[----:B------:R-:W-:Y:S01]  /*daf0*/  IMAD R3, R24, R5, R3 ;  /* 0x0000000518037224 */ /* 0x000fe200078e0203 */
[----:B------:R-:W-:Y:S03]  /*db00*/  MOV R24, R28 ;  /* 0x0000001c00187202 */ /* 0x000fe60000000f00 */
[----:B------:R-:W-:Y:S02]  /*db10*/  IMAD.IADD R27, R27, 0x1, R3 ;  /* 0x000000011b1b7824 */ /* 0x000fe400078e0203 */
[----:B------:R-:W-:Y:S04]  /*db20*/  IMAD.WIDE.U32 R24, R6, R22, R24 ;  /* 0x0000001606187225 */ /* 0x000fe800078e0018 */
[----:B------:R-:W-:Y:S01]  /*db30*/  IMAD R6, R23, R6, RZ ;  /* 0x0000000617067224 */ /* 0x000fe200078e02ff */
[----:B------:R-:W-:Y:S01]  /*db40*/  LEA R129, P1, R24, R129, 0x1 ;  /* 0x0000008118817211 */ /* 0x000fe200078208ff */
[----:B---3--:R-:W-:Y:S02]  /*db50*/  IMAD R3, R17, R0, RZ ;  /* 0x0000000011037224 */ /* 0x008fe400078e02ff */
[----:B------:R-:W-:Y:S04]  /*db60*/  IMAD.WIDE.U32 R26, R0, R16, R26 ;  /* 0x00000010001a7225 */ /* 0x000fe800078e001a */
[----:B------:R-:W-:Y:S01]  /*db70*/  IMAD R6, R22, R5, R6 ;  /* 0x0000000516067224 */ /* 0x000fe200078e0206 */
[----:B------:R-:W-:Y:S01]  /*db80*/  LEA R126, P0, R26, R126, 0x1 ;  /* 0x0000007e1a7e7211 */ /* 0x000fe200078008ff */
[----:B------:R-:W-:Y:S02]  /*db90*/  IMAD R3, R16, R2, R3 ;  /* 0x0000000210037224 */ /* 0x000fe400078e0203 */
[----:B------:R-:W-:Y:S03]  /*dba0*/  IMAD.IADD R6, R25, 0x1, R6 ;  /* 0x0000000119067824 */ /* 0x000fe600078e0206 */
[----:B------:R-:W-:Y:S02]  /*dbb0*/  IADD3 R3, R27, R3, RZ ;  /* 0x000000031b037210 */ /* 0x000fe40007ffe0ff */
[----:B------:R-:W-:Y:S02]  /*dbc0*/  LEA.HI.X R128, R24, R128, R6, 0x1, P1 ;  /* 0x0000008018807211 */ /* 0x000fe400008f0c06 */
[----:B------:R-:W-:Y:S01]  /*dbd0*/  LEA.HI.X R127, R26, R127, R3, 0x1, P0 ;  /* 0x0000007f1a7f7211 */ /* 0x000fe200000f0c03 */
[----:B------:R-:W-:Y:S05]  /*dbe0*/  BRA `(.L_x_988) ;  /* 0x0000000000287947 */ /* 0x000fea0003800000 */
.L_x_987:
[----:B------:R-:W2:Y:S01]  /*dbf0*/  LD.E R2, desc[UR6][R18.64+0x40] ;  /* 0x0000400612027980 */ /* 0x000ea2000c101900 */
[----:B---34-:R-:W-:Y:S02]  /*dc00*/  IMAD.MOV.U32 R4, RZ, RZ, R129 ;  /* 0x000000ffff047224 */ /* 0x018fe400078e0081 */
[----:B------:R-:W-:Y:S01]  /*dc10*/  IMAD.MOV.U32 R5, RZ, RZ, R128 ;  /* 0x000000ffff057224 */ /* 0x000fe200078e0080 */
[----:B------:R-:W3:Y:S02]  /*dc20*/  LD.E R0, desc[UR6][R18.64+0x38] ;  /* 0x0000380612007980 */ /* 0x000ee4000c101900 */
[----:B---3--:R-:W-:Y:S02]  /*dc30*/  IMAD.U32 R0, R0, -0x40, RZ ;  /* 0xffffffc000007824 */ /* 0x008fe400078e00ff */
[----:B--2---:R-:W-:Y:S03]  /*dc40*/  IMAD.U32 R2, R2, -0x40, RZ ;  /* 0xffffffc002027824 */ /* 0x004fe600078e00ff */
[----:B------:R-:W-:Y:S02]  /*dc50*/  LEA R126, P0, R0, R126, 0x1 ;  /* 0x0000007e007e7211 */ /* 0x000fe400078008ff */
[----:B------:R-:W-:Y:S02]  /*dc60*/  LEA R129, P1, R2, R4, 0x1 ;  /* 0x0000000402817211 */ /* 0x000fe400078208ff */
[----:B------:R-:W-:Y:S02]  /*dc70*/  LEA.HI.X.SX32 R127, R0, R127, 0x1, P0 ;  /* 0x0000007f007f7211 */ /* 0x000fe400000f0eff */
[----:B------:R-:W-:Y:S09]  /*dc80*/  LEA.HI.X.SX32 R128, R2, R5, 0x1, P1 ;  /* 0x0000000502807211 */ /* 0x000ff200008f0eff */
.L_x_988:
[----:B------:R-:W-:Y:S05]  /*dc90*/  BSYNC B0 ;  /* 0x0000000000007941 */ /* 0x000fea0003800000 */
.L_x_986:
[----:B------:R-:W-:Y:S04]  /*dca0*/  IADD3 R12, R12, -0x1, RZ ;  /* 0xffffffff0c0c7810 */ /* 0x000fe80007ffe0ff */
[----:B------:R-:W-:Y:S11]  /*dcb0*/  ISETP.GT.AND P0, PT, R12, R90, PT ;  /* 0x0000005a0c00720c */ /* 0x000ff60003f04270 */
[----:B------:R-:W-:Y:S02]  /*dcc0*/  @!UPT UIADD3 URZ, URZ, URZ, URZ ;  /* 0x0000003f3f3ff290 */ /* 0x000fe4000fffe03f */
[----:B------:R-:W-:Y:S05]  /*dcd0*/  @P0 BRA `(.L_x_989) ;  /* 0xffffff50005c0947 */ /* 0x000fea000383ffff */
.L_x_871:
[----:B------:R-:W-:Y:S05]  /*dce0*/  WARPSYNC.ALL ;  /* 0x0000000000007948 */ /* 0x000fea0003800000 */
[----:B------:R-:W-:Y:S06]  /*dcf0*/  BAR.SYNC.DEFER_BLOCKING 0x0 ;  /* 0x0000000000007b1d */ /* 0x000fec0000010000 */
[----:B------:R-:W2:Y:S02]  /*dd00*/  LD.E R0, desc[UR6][R18.64+0xd0] ;  /* 0x0000d00612007980 */ /* 0x000ea4000c101900 */
[----:B------:R-:W1:Y:S01]  /*dd10*/  S2UR UR4, SR_CgaCtaId ;  /* 0x00000000000479c3 */ /* 0x000e620000008800 */
[----:B------:R-:W-:Y:S01]  /*dd20*/  UMOV UR5, 0x400 ;  /* 0x0000040000057882 */ /* 0x000fe20000000000 */
[----:B------:R-:W-:Y:S01]  /*dd30*/  BSSY B3, `(.L_x_990) ;  /* 0x0000a55000037945 */ /* 0x000fe20003800000 */
[C---:B------:R-:W-:Y:S01]  /*dd40*/  SHF.L.U64.HI R2, R172.reuse, 0x4, R173 ;  /* 0x00000004ac027819 */ /* 0x040fe200000102ad */
[----:B---34-:R-:W-:Y:S01]  /*dd50*/  IMAD.SHL.U32 R5, R172, 0x10, RZ ;  /* 0x00000010ac057824 */ /* 0x018fe200078e00ff */
[----:B-1----:R-:W-:-:S06]  /*dd60*/  ULEA UR4, UR4, UR5, 0x18 ;  /* 0x0000000504047291 */ /* 0x002fcc000f8ec03f */
[----:B------:R-:W-:Y:S02]  /*dd70*/  LEA R243, R158, UR4, 0x1 ;  /* 0x000000049ef37c11 */ /* 0x000fe4000f8e08ff */
[----:B--2---:R-:W-:-:S13]  /*dd80*/  ISETP.NE.AND P0, PT, R0, RZ, PT ;  /* 0x000000ff0000720c */ /* 0x004fda0003f05270 */
[----:B------:R-:W-:Y:S05]  /*dd90*/  @!P0 BRA `(.L_x_991) ;  /* 0x0000009800e48947 */ /* 0x000fea0003800000 */
[----:B------:R-:W2:Y:S01]  /*dda0*/  LD.E.64 R6, desc[UR6][R18.64+0xf0] ;  /* 0x0000f00612067980 */ /* 0x000ea2000c101b00 */
[----:B------:R-:W-:-:S03]  /*ddb0*/  IMAD.MOV.U32 R8, RZ, RZ, RZ ;  /* 0x000000ffff087224 */ /* 0x000fc600078e00ff */
[----:B------:R-:W3:Y:S04]  /*ddc0*/  LD.E.U8 R3, desc[UR6][R18.64+0x1b3] ;  /* 0x0001b30612037980 */ /* 0x000ee8000c101100 */
[----:B------:R-:W5:Y:S04]  /*ddd0*/  LD.E.64 R36, desc[UR6][R18.64+0x148] ;  /* 0x0001480612247980 */ /* 0x000f68000c101b00 */
[----:B------:R-:W5:Y:S01]  /*dde0*/  LD.E.64 R16, desc[UR6][R18.64+0x150] ;  /* 0x0001500612107980 */ /* 0x000f62000c101b00 */
[----:B--2---:R-:W-:-:S04]  /*ddf0*/  ISETP.NE.U32.AND P1, PT, R6, RZ, PT ;  /* 0x000000ff0600720c */ /* 0x004fc80003f25070 */
[----:B------:R-:W-:-:S13]  /*de00*/  ISETP.NE.AND.EX P1, PT, R7, RZ, PT, P1 ;  /* 0x000000ff0700720c */ /* 0x000fda0003f25310 */
[----:B------:R-:W-:-:S04]  /*de10*/  @P1 LEA R6, P0, R239, R6, 0x2 ;  /* 0x00000006ef061211 */ /* 0x000fc800078010ff */
[----:B------:R-:W-:-:S05]  /*de20*/  @P1 LEA.HI.X R7, R239, R7, R60, 0x2, P0 ;  /* 0x00000007ef071211 */ /* 0x000fca00000f143c */
[----:B------:R1:W2:Y:S04]  /*de30*/  @P1 LD.E R8, desc[UR6][R6.64] ;  /* 0x0000000606081980 */ /* 0x0002a8000c101900 */
[----:B------:R4:W5:Y:S01]  /*de40*/  LD.E R6, desc[UR6][R18.64+0xc0] ;  /* 0x0000c00612067980 */ /* 0x000962000c101900 */
[----:B------:R-:W-:Y:S02]  /*de50*/  IADD3 R4, P1, R5, R168, RZ ;  /* 0x000000a805047210 */ /* 0x000fe40007f3e0ff */
[----:B-1----:R-:W-:-:S03]  /*de60*/  LEA.HI R7, R0, R0, RZ, 0x1 ;  /* 0x0000000000077211 */ /* 0x002fc600078f08ff */
[----:B------:R-:W-:Y:S01]  /*de70*/  IMAD.X R2, R2, 0x1, R171, P1 ;  /* 0x0000000102027824 */ /* 0x000fe200008e06ab */
[CC--:B-----5:R-:W-:Y:S02]  /*de80*/  LEA R46, P1, R4.reuse, R174.reuse, 0x1 ;  /* 0x000000ae042e7211 */ /* 0x0e0fe400078208ff */
[----:B------:R-:W-:Y:S02]  /*de90*/  SHF.R.S32.HI R7, RZ, 0x1, R7 ;  /* 0x00000001ff077819 */ /* 0x000fe40000011407 */
[----:B------:R-:W-:Y:S02]  /*dea0*/  LEA.HI.X R47, R4, R175, R2, 0x1, P1 ;  /* 0x000000af042f7211 */ /* 0x000fe400008f0c02 */
[----:B---3--:R-:W-:Y:S01]  /*deb0*/  ISETP.NE.AND P4, PT, R3, RZ, PT ;  /* 0x000000ff0300720c */ /* 0x008fe20003f85270 */
[----:B------:R-:W-:Y:S01]  /*dec0*/  IMAD.MOV.U32 R170, RZ, RZ, R168 ;  /* 0x000000ffffaa7224 */ /* 0x000fe200078e00a8 */
[----:B------:R-:W-:Y:S01]  /*ded0*/  LEA R64, P2, R168, R174, 0x1 ;  /* 0x000000aea8407211 */ /* 0x000fe200078408ff */
[----:B------:R-:W-:Y:S01]  /*dee0*/  IMAD R21, R162, R7, R62 ;  /* 0x00000007a2157224 */ /* 0x000fe200078e023e */
[----:B------:R-:W-:Y:S01]  /*def0*/  LEA R5, P0, R172, R168, 0x5 ;  /* 0x000000a8ac057211 */ /* 0x000fe200078028ff */
[----:B------:R-:W-:Y:S01]  /*df00*/  IMAD R12, R173, 0x30, RZ ;  /* 0x00000030ad0c7824 */ /* 0x000fe200078e02ff */
[----:B------:R-:W-:Y:S01]  /*df10*/  LEA.HI.X R65, R168, R175, R171, 0x1, P2 ;  /* 0x000000afa8417211 */ /* 0x000fe200010f0cab */
[----:B------:R-:W-:Y:S01]  /*df20*/  IMAD.IADD R62, R62, 0x1, R21 ;  /* 0x000000013e3e7824 */ /* 0x000fe200078e0215 */
[C---:B------:R-:W-:Y:S01]  /*df30*/  LEA.HI.X R13, R172.reuse, R171, R173, 0x5, P0 ;  /* 0x000000abac0d7211 */ /* 0x040fe200000f2cad */
[----:B------:R-:W-:Y:S01]  /*df40*/  IMAD.WIDE.U32 R170, R172, 0x30, R170 ;  /* 0x00000030acaa7825 */ /* 0x000fe200078e00aa */
[----:B------:R-:W-:-:S03]  /*df50*/  LEA R44, P0, R5, R174, 0x1 ;  /* 0x000000ae052c7211 */ /* 0x000fc600078008ff */
[----:B------:R-:W-:Y:S01]  /*df60*/  IMAD.IADD R12, R171, 0x1, R12 ;  /* 0x00000001ab0c7824 */ /* 0x000fe200078e020c */
[----:B------:R-:W-:Y:S02]  /*df70*/  LEA.HI.X R45, R5, R175, R13, 0x1, P0 ;  /* 0x000000af052d7211 */ /* 0x000fe400000f0c0d */
[----:B------:R-:W-:Y:S01]  /*df80*/  LEA R42, P1, R170, R174, 0x1 ;  /* 0x000000aeaa2a7211 */ /* 0x000fe200078208ff */
[----:B------:R-:W-:-:S03]  /*df90*/  IMAD.SHL.U32 R13, R7, 0x10, RZ ;  /* 0x00000010070d7824 */ /* 0x000fc600078e00ff */
[----:B------:R-:W-:Y:S02]  /*dfa0*/  LEA.HI.X R43, R170, R175, R12, 0x1, P1 ;  /* 0x000000afaa2b7211 */ /* 0x000fe400008f0c0c */
[--C-:B--2---:R-:W-:Y:S01]  /*dfb0*/  IADD3 R2, R8, R61, R55.reuse ;  /* 0x0000003d08027210 */ /* 0x104fe20007ffe037 */
[----:B------:R-:W-:-:S04]  /*dfc0*/  IMAD.IADD R8, R241, 0x1, -R55 ;  /* 0x00000001f1087824 */ /* 0x000fc800078e0a37 */
[----:B------:R-:W-:Y:S01]  /*dfd0*/  IMAD R2, R2, R7, RZ ;  /* 0x0000000702027224 */ /* 0x000fe200078e02ff */
[----:B------:R-:W-:-:S04]  /*dfe0*/  ISETP.GE.AND P0, PT, R162, R8, PT ;  /* 0x00000008a200720c */ /* 0x000fc80003f06270 */
[----:B------:R-:W-:Y:S02]  /*dff0*/  SHF.R.S32.HI R3, RZ, 0x1f, R2 ;  /* 0x0000001fff037819 */ /* 0x000fe40000011402 */
[C---:B------:R-:W-:Y:S02]  /*e000*/  IADD3 R20, P3, R2.reuse, R21, RZ ;  /* 0x0000001502147210 */ /* 0x040fe40007f7e0ff */
[----:B------:R-:W-:Y:S02]  /*e010*/  IADD3 R2, P2, R2, R62, RZ ;  /* 0x0000003e02027210 */ /* 0x000fe40007f5e0ff */
[-C--:B------:R-:W-:Y:S02]  /*e020*/  LEA.HI.X.SX32 R21, R21, R3.reuse, 0x1, P3 ;  /* 0x0000000315157211 */ /* 0x080fe400018f0eff */
[----:B------:R-:W-:Y:S02]  /*e030*/  ISETP.GT.AND P0, PT, R52, -0x8, !P0 ;  /* 0xfffffff83400780c */ /* 0x000fe40004704270 */
[----:B------:R-:W-:Y:S01]  /*e040*/  LEA.HI.X.SX32 R3, R62, R3, 0x1, P2 ;  /* 0x000000033e037211 */ /* 0x000fe200010f0eff */
[----:B----4-:R-:W-:Y:S10]  /*e050*/  @!P4 BRA `(.L_x_992) ;  /* 0x0000003400ecc947 */ /* 0x010ff40003800000 */
[----:B------:R-:W-:Y:S04]  /*e060*/  BSSY B2, `(.L_x_993) ;  /* 0x00000da000027945 */ /* 0x000fe80003800000 */
[----:B------:R-:W-:Y:S05]  /*e070*/  @!P0 BRA `(.L_x_994) ;  /* 0x0000000c00608947 */ /* 0x000fea0003800000 */
[----:B------:R-:W-:Y:S01]  /*e080*/  ISETP.GE.AND P2, PT, R14, R6, PT ;  /* 0x000000060e00720c */ /* 0x000fe20003f46270 */
[C---:B------:R-:W-:Y:S01]  /*e090*/  IMAD.SHL.U32 R60, R20.reuse, 0x2, RZ ;  /* 0x00000002143c7824 */ /* 0x040fe200078e00ff */
[----:B------:R-:W-:Y:S01]  /*e0a0*/  SHF.L.U64.HI R2, R20, 0x1, R21 ;  /* 0x0000000114027819 */ /* 0x000fe20000010215 */
[----:B------:R-:W-:Y:S03]  /*e0b0*/  BSSY B1, `(.L_x_995) ;  /* 0x0000037000017945 */ /* 0x000fe60003800000 */
[-C--:B------:R-:W-:Y:S02]  /*e0c0*/  IADD3 R22, P1, R36, R60.reuse, RZ ;  /* 0x0000003c24167210 */ /* 0x080fe40007f3e0ff */
[----:B------:R-:W-:-:S03]  /*e0d0*/  IADD3 R60, P0, R16, R60, RZ ;  /* 0x0000003c103c7210 */ /* 0x000fc60007f1e0ff */
[--C-:B------:R-:W-:Y:S02]  /*e0e0*/  IMAD.X R23, R37, 0x1, R2.reuse, P1 ;  /* 0x0000000125177824 */ /* 0x100fe400008e0602 */
[----:B------:R1:W-:Y:S01]  /*e0f0*/  @P2 STS.128 [R243], RZ ;  /* 0x000000fff3002388 */ /* 0x0003e20000000c00 */
[----:B------:R-:W-:Y:S01]  /*e100*/  IMAD.X R61, R17, 0x1, R2, P0 ;  /* 0x00000001113d7824 */ /* 0x000fe200000e0602 */
[----:B------:R-:W-:Y:S06]  /*e110*/  @P2 BRA `(.L_x_996) ;  /* 0x0000000000c02947 */ /* 0x000fec0003800000 */
[----:B------:R2:W5:Y:S01]  /*e120*/  LD.E.128 R24, desc[UR6][R64.64] ;  /* 0x0000000640187980 */ /* 0x000562000c101d00 */
[----:B------:R-:W-:Y:S01]  /*e130*/  ISETP.GE.AND P0, PT, R14, R0, PT ;  /* 0x000000000e00720c */ /* 0x000fe20003f06270 */
[----:B------:R-:W-:-:S12]  /*e140*/  BSSY B0, `(.L_x_997) ;  /* 0x000002c000007945 */ /* 0x000fd80003800000 */
[----:B------:R-:W-:Y:S05]  /*e150*/  @P0 BRA `(.L_x_998) ;  /* 0x0000000000a80947 */ /* 0x000fea0003800000 */
[----:B------:R-:W3:Y:S04]  /*e160*/  LD.E.64 R2, desc[UR6][R60.64] ;  /* 0x000000063c027980 */ /* 0x000ee8000c101b00 */
[----:B------:R-:W4:Y:S01]  /*e170*/  LD.E.64 R4, desc[UR6][R22.64] ;  /* 0x0000000616047980 */ /* 0x000f22000c101b00 */
[C---:B-----5:R-:W-:Y:S01]  /*e180*/  IMAD.U32 R33, R27.reuse, 0x10000, RZ ;  /* 0x000100001b217824 */ /* 0x060fe200078e00ff */
[----:B------:R-:W-:Y:S02]  /*e190*/  LOP3.LUT R32, R27, 0xffff0000, RZ, 0xc0, !PT ;  /* 0xffff00001b207812 */ /* 0x000fe400078ec0ff */
[----:B------:R-:W-:Y:S02]  /*e1a0*/  LOP3.LUT R12, R25, 0xffff0000, RZ, 0xc0, !PT ;  /* 0xffff0000190c7812 */ /* 0x000fe400078ec0ff */
[----:B------:R-:W-:-:S02]  /*e1b0*/  SHF.L.U32 R34, R26, 0x10, RZ ;  /* 0x000000101a227819 */ /* 0x000fc400000006ff */
[----:B------:R-:W-:Y:S02]  /*e1c0*/  LOP3.LUT R38, R26, 0xffff0000, RZ, 0xc0, !PT ;  /* 0xffff00001a267812 */ /* 0x000fe400078ec0ff */
[----:B------:R-:W-:Y:S02]  /*e1d0*/  SHF.L.U32 R28, R25, 0x10, RZ ;  /* 0x00000010191c7819 */ /* 0x000fe400000006ff */
[C---:B------:R-:W-:Y:S02]  /*e1e0*/  LOP3.LUT R35, R24.reuse, 0xffff0000, RZ, 0xc0, !PT ;  /* 0xffff000018237812 */ /* 0x040fe400078ec0ff */
[----:B------:R-:W-:Y:S02]  /*e1f0*/  SHF.L.U32 R25, R24, 0x10, RZ ;  /* 0x0000001018197819 */ /* 0x000fe400000006ff */
[C---:B---3--:R-:W-:Y:S01]  /*e200*/  LOP3.LUT R27, R3.reuse, 0xffff0000, RZ, 0xc0, !PT ;  /* 0xffff0000031b7812 */ /* 0x048fe200078ec0ff */
[----:B------:R-:W-:Y:S01]  /*e210*/  IMAD.U32 R3, R3, 0x10000, RZ ;  /* 0x0001000003037824 */ /* 0x000fe200078e00ff */
[C---:B------:R-:W-:Y:S01]  /*e220*/  LOP3.LUT R29, R2.reuse, 0xffff0000, RZ, 0xc0, !PT ;  /* 0xffff0000021d7812 */ /* 0x040fe200078ec0ff */
[----:B------:R-:W-:Y:S01]  /*e230*/  IMAD.U32 R2, R2, 0x10000, RZ ;  /* 0x0001000002027824 */ /* 0x000fe200078e00ff */
[C---:B----4-:R-:W-:Y:S01]  /*e240*/  LOP3.LUT R30, R5.reuse, 0xffff0000, RZ, 0xc0, !PT ;  /* 0xffff0000051e7812 */ /* 0x050fe200078ec0ff */
[----:B------:R-:W-:Y:S01]  /*e250*/  FMUL.FTZ R26, R32, R27 ;  /* 0x0000001b201a7220 */ /* 0x000fe20000410000 */
[----:B------:R-:W-:Y:S01]  /*e260*/  LOP3.LUT R31, R4, 0xffff0000, RZ, 0xc0, !PT ;  /* 0xffff0000041f7812 */ /* 0x000fe200078ec0ff */
[----:B------:R-:W-:Y:S01]  /*e270*/  FMUL.FTZ R24, R12, R29 ;  /* 0x0000001d0c187220 */ /* 0x000fe20000410000 */
[----:B------:R-:W-:Y:S01]  /*e280*/  SHF.L.U32 R4, R4, 0x10, RZ ;  /* 0x0000001004047819 */ /* 0x000fe200000006ff */
[----:B------:R-:W-:Y:S01]  /*e290*/  FMUL.FTZ R32, R32, R30 ;  /* 0x0000001e20207220 */ /* 0x000fe20000410000 */
[----:B------:R-:W-:Y:S01]  /*e2a0*/  SHF.L.U32 R5, R5, 0x10, RZ ;  /* 0x0000001005057819 */ /* 0x000fe200000006ff */
[-C--:B------:R-:W-:Y:S01]  /*e2b0*/  FMUL.FTZ R12, R12, R31.reuse ;  /* 0x0000001f0c0c7220 */ /* 0x080fe20000410000 */
[C---:B------:R-:W-:Y:S01]  /*e2c0*/  FFMA.FTZ R24, R28.reuse, R31, -R24 ;  /* 0x0000001f1c187223 */ /* 0x040fe20000010818 */
[----:B------:R-:W-:Y:S01]  /*e2d0*/  FFMA.FTZ R32, R33, R27, R32 ;  /* 0x0000001b21207223 */ /* 0x000fe20000010020 */
[C---:B------:R-:W-:Y:S01]  /*e2e0*/  FMUL.FTZ R27, R35.reuse, R2 ;  /* 0x00000002231b7220 */ /* 0x040fe20000410000 */
[-C--:B------:R-:W-:Y:S01]  /*e2f0*/  FMUL.FTZ R35, R35, R4.reuse ;  /* 0x0000000423237220 */ /* 0x080fe20000410000 */
[----:B------:R-:W-:Y:S01]  /*e300*/  FFMA.FTZ R12, R28, R29, R12 ;  /* 0x0000001d1c0c7223 */ /* 0x000fe2000001000c */
[C---:B------:R-:W-:Y:S01]  /*e310*/  FMUL.FTZ R28, R38.reuse, R3 ;  /* 0x00000003261c7220 */ /* 0x040fe20000410000 */
[-C--:B------:R-:W-:Y:S01]  /*e320*/  FMUL.FTZ R38, R38, R5.reuse ;  /* 0x0000000526267220 */ /* 0x080fe20000410000 */
[C---:B------:R-:W-:Y:S01]  /*e330*/  FFMA.FTZ R27, R25.reuse, R4, -R27 ;  /* 0x00000004191b7223 */ /* 0x040fe2000001081b */
[----:B------:R-:W-:Y:S01]  /*e340*/  FFMA.FTZ R35, R25, R2, R35 ;  /* 0x0000000219237223 */ /* 0x000fe20000010023 */
[----:B------:R-:W-:Y:S01]  /*e350*/  FFMA.FTZ R26, R33, R30, -R26 ;  /* 0x0000001e211a7223 */ /* 0x000fe2000001081a */
[C---:B------:R-:W-:Y:S01]  /*e360*/  FFMA.FTZ R28, R34.reuse, R5, -R28 ;  /* 0x00000005221c7223 */ /* 0x040fe2000001081c */
[----:B------:R-:W-:Y:S01]  /*e370*/  FFMA.FTZ R38, R34, R3, R38 ;  /* 0x0000000322267223 */ /* 0x000fe20000010026 */
[----:B------:R-:W-:-:S02]  /*e380*/  F2FP.BF16.F32.PACK_AB R24, R12, R24 ;  /* 0x000000180c18723e */ /* 0x000fc400000010ff */
[----:B------:R-:W-:Y:S02]  /*e390*/  F2FP.BF16.F32.PACK_AB R27, R35, R27 ;  /* 0x0000001b231b723e */ /* 0x000fe400000010ff */
[----:B------:R-:W-:Y:S02]  /*e3a0*/  F2FP.BF16.F32.PACK_AB R26, R32, R26 ;  /* 0x0000001a201a723e */ /* 0x000fe400000010ff */
[----:B------:R-:W-:Y:S02]  /*e3b0*/  F2FP.BF16.F32.PACK_AB R28, R38, R28 ;  /* 0x0000001c261c723e */ /* 0x000fe400000010ff */
[----:B------:R-:W-:Y:S01]  /*e3c0*/  MOV R25, R24 ;  /* 0x0000001800197202 */ /* 0x000fe20000000f00 */
[----:B------:R-:W-:Y:S01]  /*e3d0*/  IMAD.MOV.U32 R24, RZ, RZ, R27 ;  /* 0x000000ffff187224 */ /* 0x000fe200078e001b */
[----:B------:R-:W-:Y:S02]  /*e3e0*/  MOV R27, R26 ;  /* 0x0000001a001b7202 */ /* 0x000fe40000000f00 */
[----:B------:R-:W-:-:S02]  /*e3f0*/  MOV R26, R28 ;  /* 0x0000001c001a7202 */ /* 0x000fc40000000f00 */
.L_x_998:
[----:B------:R-:W-:Y:S05]  /*e400*/  BSYNC B0 ;  /* 0x0000000000007941 */ /* 0x000fea0003800000 */
.L_x_997:
[----:B-----5:R3:W-:Y:S02]  /*e410*/  STS.128 [R243], R24 ;  /* 0x00000018f3007388 */ /* 0x0207e40000000c00 */
.L_x_996:
[----:B------:R-:W-:Y:S05]  /*e420*/  BSYNC B1 ;  /* 0x0000000000017941 */ /* 0x000fea0003800000 */
.L_x_995:
[----:B------:R-:W-:Y:S01]  /*e430*/  ISETP.GE.AND P0, PT, R11, R6, PT ;  /* 0x000000060b00720c */ /* 0x000fe20003f06270 */
[----:B------:R-:W-:-:S12]  /*e440*/  BSSY B1, `(.L_x_999) ;  /* 0x0000033000017945 */ /* 0x000fd80003800000 */
[----:B------:R4:W-:Y:S01]  /*e450*/  @P0 STS.128 [R243+0x2000], RZ ;  /* 0x002000fff3000388 */ /* 0x0009e20000000c00 */
[----:B------:R-:W-:Y:S05]  /*e460*/  @P0 BRA `(.L_x_1000) ;  /* 0x0000000000c00947 */ /* 0x000fea0003800000 */
[----:B---3--:R3:W5:Y:S01]  /*e470*/  LD.E.128 R24, desc[UR6][R64.64+0x80] ;  /* 0x0000800640187980 */ /* 0x008762000c101d00 */
[----:B------:R-:W-:Y:S01]  /*e480*/  ISETP.GE.AND P0, PT, R11, R0, PT ;  /* 0x000000000b00720c */ /* 0x000fe20003f06270 */
[----:B------:R-:W-:-:S12]  /*e490*/  BSSY B0, `(.L_x_1001) ;  /* 0x000002c000007945 */ /* 0x000fd80003800000 */
[----:B------:R-:W-:Y:S05]  /*e4a0*/  @P0 BRA `(.L_x_1002) ;  /* 0x0000000000a80947 */ /* 0x000fea0003800000 */
[----:B------:R-:W2:Y:S04]  /*e4b0*/  LD.E.64 R2, desc[UR6][R60.64+0x40] ;  /* 0x000040063c027980 */ /* 0x000ea8000c101b00 */
        /* <DEDUP_REMOVED lines=9> */
[C---:B--2---:R-:W-:Y:S01]  /*e550*/  LOP3.LUT R27, R3.reuse, 0xffff0000, RZ, 0xc0, !PT ;  /* 0xffff0000031b7812 */ /* 0x044fe200078ec0ff */
        /* <DEDUP_REMOVED lines=31> */
.L_x_1002:
[----:B------:R-:W-:Y:S05]  /*e750*/  BSYNC B0 ;  /* 0x0000000000007941 */ /* 0x000fea0003800000 */
.L_x_1001:
[----:B-----5:R1:W-:Y:S02]  /*e760*/  STS.128 [R243+0x2000], R24 ;  /* 0x00200018f3007388 */ /* 0x0203e40000000c00 */
.L_x_1000:
[----:B------:R-:W-:Y:S05]  /*e770*/  BSYNC B1 ;  /* 0x0000000000017941 */ /* 0x000fea0003800000 */
.L_x_999:
[----:B------:R-:W-:Y:S01]  /*e780*/  ISETP.GE.AND P0, PT, R10, R6, PT ;  /* 0x000000060a00720c */ /* 0x000fe20003f06270 */
[----:B------:R-:W-:-:S12]  /*e790*/  BSSY B1, `(.L_x_1003) ;  /* 0x0000033000017945 */ /* 0x000fd80003800000 */
[----:B------:R1:W-:Y:S01]  /*e7a0*/  @P0 STS.128 [R243+0x4000], RZ ;  /* 0x004000fff3000388 */ /* 0x0003e20000000c00 */
[----:B------:R-:W-:Y:S05]  /*e7b0*/  @P0 BRA `(.L_x_1004) ;  /* 0x0000000000c00947 */ /* 0x000fea0003800000 */
[----:B-1-3--:R1:W5:Y:S01]  /*e7c0*/  LD.E.128 R24, desc[UR6][R64.64+0x100] ;  /* 0x0001000640187980 */ /* 0x00a362000c101d00 */
[----:B------:R-:W-:Y:S01]  /*e7d0*/  ISETP.GE.AND P0, PT, R10, R0, PT ;  /* 0x000000000a00720c */ /* 0x000fe20003f06270 */
[----:B------:R-:W-:-:S12]  /*e7e0*/  BSSY B0, `(.L_x_1005) ;  /* 0x000002c000007945 */ /* 0x000fd80003800000 */
[----:B------:R-:W-:Y:S05]  /*e7f0*/  @P0 BRA `(.L_x_1006) ;  /* 0x0000000000a80947 */ /* 0x000fea0003800000 */
[----:B------:R-:W3:Y:S04]  /*e800*/  LD.E.64 R2, desc[UR6][R60.64+0x80] ;  /* 0x000080063c027980 */ /* 0x000ee8000c101b00 */
[----:B------:R-:W2:Y:S01]  /*e810*/  LD.E.64 R4, desc[UR6][R22.64+0x80] ;  /* 0x0000800616047980 */ /* 0x000ea2000c101b00 */
        /* <DEDUP_REMOVED lines=12> */
[C---:B--2---:R-:W-:Y:S01]  /*e8e0*/  LOP3.LUT R30, R5.reuse, 0xffff0000, RZ, 0xc0, !PT ;  /* 0xffff0000051e7812 */ /* 0x044fe200078ec0ff */
        /* <DEDUP_REMOVED lines=27> */
.L_x_1006:
[----:B------:R-:W-:Y:S05]  /*eaa0*/  BSYNC B0 ;  /* 0x0000000000007941 */ /* 0x000fea0003800000 */
.L_x_1005:
[----:B-----5:R3:W-:Y:S02]  /*eab0*/  STS.128 [R243+0x4000], R24 ;  /* 0x00400018f3007388 */ /* 0x0207e40000000c00 */
.L_x_1004:
[----:B------:R-:W-:Y:S05]  /*eac0*/  BSYNC B1 ;  /* 0x0000000000017941 */ /* 0x000fea0003800000 */
.L_x_1003:
[----:B------:R-:W-:-:S13]  /*ead0*/  ISETP.GE.AND P0, PT, R9, R6, PT ;  /* 0x000000060900720c */ /* 0x000fda0003f06270 */
[----:B------:R1:W-:Y:S01]  /*eae0*/  @P0 STS.128 [R243+0x6000], RZ ;  /* 0x006000fff3000388 */ /* 0x0003e20000000c00 */
[----:B------:R-:W-:Y:S05]  /*eaf0*/  @P0 BRA `(.L_x_994) ;  /* 0x0000000000c00947 */ /* 0x000fea0003800000 */
[----:B-1-3--:R1:W5:Y:S01]  /*eb00*/  LD.E.128 R24, desc[UR6][R64.64+0x180] ;  /* 0x0001800640187980 */ /* 0x00a362000c101d00 */
[----:B------:R-:W-:Y:S01]  /*eb10*/  ISETP.GE.AND P0, PT, R9, R0, PT ;  /* 0x000000000900720c */ /* 0x000fe20003f06270 */
[----:B------:R-:W-:-:S12]  /*eb20*/  BSSY B0, `(.L_x_1007) ;  /* 0x000002c000007945 */ /* 0x000fd80003800000 */
[----:B------:R-:W-:Y:S05]  /*eb30*/  @P0 BRA `(.L_x_1008) ;  /* 0x0000000000a80947 */ /* 0x000fea0003800000 */
[----:B------:R-:W3:Y:S04]  /*eb40*/  LD.E.64 R2, desc[UR6][R60.64+0xc0] ;  /* 0x0000c0063c027980 */ /* 0x000ee8000c101b00 */
[----:B------:R2:W4:Y:S01]  /*eb50*/  LD.E.64 R4, desc[UR6][R22.64+0xc0] ;  /* 0x0000c00616047980 */ /* 0x000522000c101b00 */
[C---:B-----5:R-:W-:Y:S01]  /*eb60*/  IMAD.U32 R31, R27.reuse, 0x10000, RZ ;  /* 0x000100001b1f7824 */ /* 0x060fe200078e00ff */
[----:B------:R-:W-:Y:S02]  /*eb70*/  LOP3.LUT R30, R27, 0xffff0000, RZ, 0xc0, !PT ;  /* 0xffff00001b1e7812 */ /* 0x000fe400078ec0ff */
[----:B------:R-:W-:Y:S02]  /*eb80*/  LOP3.LUT R12, R25, 0xffff0000, RZ, 0xc0, !PT ;  /* 0xffff0000190c7812 */ /* 0x000fe400078ec0ff */
[----:B------:R-:W-:-:S02]  /*eb90*/  LOP3.LUT R33, R24, 0xffff0000, RZ, 0xc0, !PT ;  /* 0xffff000018217812 */ /* 0x000fc400078ec0ff */
[C---:B------:R-:W-:Y:S02]  /*eba0*/  SHF.L.U32 R32, R26.reuse, 0x10, RZ ;  /* 0x000000101a207819 */ /* 0x040fe400000006ff */
[----:B------:R-:W-:Y:S02]  /*ebb0*/  LOP3.LUT R34, R26, 0xffff0000, RZ, 0xc0, !PT ;  /* 0xffff00001a227812 */ /* 0x000fe400078ec0ff */
[----:B--2---:R-:W-:Y:S02]  /*ebc0*/  SHF.L.U32 R22, R25, 0x10, RZ ;  /* 0x0000001019167819 */ /* 0x004fe400000006ff */
[----:B------:R-:W-:Y:S02]  /*ebd0*/  SHF.L.U32 R23, R24, 0x10, RZ ;  /* 0x0000001018177819 */ /* 0x000fe400000006ff */
[C---:B---3--:R-:W-:Y:S01]  /*ebe0*/  LOP3.LUT R27, R2.reuse, 0xffff0000, RZ, 0xc0, !PT ;  /* 0xffff0000021b7812 */ /* 0x048fe200078ec0ff */
[----:B------:R-:W-:Y:S01]  /*ebf0*/  IMAD.U32 R2, R2, 0x10000, RZ ;  /* 0x0001000002027824 */ /* 0x000fe200078e00ff */
[C---:B------:R-:W-:Y:S01]  /*ec00*/  LOP3.LUT R25, R3.reuse, 0xffff0000, RZ, 0xc0, !PT ;  /* 0xffff000003197812 */ /* 0x040fe200078ec0ff */
[----:B------:R-:W-:Y:S01]  /*ec10*/  IMAD.U32 R3, R3, 0x10000, RZ ;  /* 0x0001000003037824 */ /* 0x000fe200078e00ff */
[----:B----4-:R-:W-:Y:S01]  /*ec20*/  LOP3.LUT R29, R4, 0xffff0000, RZ, 0xc0, !PT ;  /* 0xffff0000041d7812 */ /* 0x010fe200078ec0ff */
[----:B------:R-:W-:Y:S01]  /*ec30*/  FMUL.FTZ R24, R12, R27 ;  /* 0x0000001b0c187220 */ /* 0x000fe20000410000 */
[C---:B------:R-:W-:Y:S01]  /*ec40*/  LOP3.LUT R28, R5.reuse, 0xffff0000, RZ, 0xc0, !PT ;  /* 0xffff0000051c7812 */ /* 0x040fe200078ec0ff */
[----:B------:R-:W-:Y:S01]  /*ec50*/  FMUL.FTZ R26, R30, R25 ;  /* 0x000000191e1a7220 */ /* 0x000fe20000410000 */
[----:B------:R-:W-:Y:S01]  /*ec60*/  SHF.L.U32 R4, R4, 0x10, RZ ;  /* 0x0000001004047819 */ /* 0x000fe200000006ff */
[-C--:B------:R-:W-:Y:S01]  /*ec70*/  FMUL.FTZ R12, R12, R29.reuse ;  /* 0x0000001d0c0c7220 */ /* 0x080fe20000410000 */
[----:B------:R-:W-:Y:S01]  /*ec80*/  SHF.L.U32 R5, R5, 0x10, RZ ;  /* 0x0000001005057819 */ /* 0x000fe200000006ff */
[----:B------:R-:W-:Y:S01]  /*ec90*/  FMUL.FTZ R30, R30, R28 ;  /* 0x0000001c1e1e7220 */ /* 0x000fe20000410000 */
[C---:B------:R-:W-:Y:S01]  /*eca0*/  FFMA.FTZ R24, R22.reuse, R29, -R24 ;  /* 0x0000001d16187223 */ /* 0x040fe20000010818 */
[----:B------:R-:W-:Y:S01]  /*ecb0*/  FFMA.FTZ R12, R22, R27, R12 ;  /* 0x0000001b160c7223 */ /* 0x000fe2000001000c */
[----:B------:R-:W-:Y:S01]  /*ecc0*/  FMUL.FTZ R22, R33, R2 ;  /* 0x0000000221167220 */ /* 0x000fe20000410000 */
[----:B------:R-:W-:Y:S01]  /*ecd0*/  FFMA.FTZ R30, R31, R25, R30 ;  /* 0x000000191f1e7223 */ /* 0x000fe2000001001e */
[----:B------:R-:W-:Y:S01]  /*ece0*/  FMUL.FTZ R33, R33, R4 ;  /* 0x0000000421217220 */ /* 0x000fe20000410000 */
[C---:B------:R-:W-:Y:S01]  /*ecf0*/  FMUL.FTZ R25, R34.reuse, R3 ;  /* 0x0000000322197220 */ /* 0x040fe20000410000 */
[-C--:B------:R-:W-:Y:S01]  /*ed00*/  FMUL.FTZ R34, R34, R5.reuse ;  /* 0x0000000522227220 */ /* 0x080fe20000410000 */
[----:B------:R-:W-:Y:S01]  /*ed10*/  FFMA.FTZ R26, R31, R28, -R26 ;  /* 0x0000001c1f1a7223 */ /* 0x000fe2000001081a */
[C---:B------:R-:W-:Y:S01]  /*ed20*/  FFMA.FTZ R22, R23.reuse, R4, -R22 ;  /* 0x0000000417167223 */ /* 0x040fe20000010816 */
[----:B------:R-:W-:Y:S01]  /*ed30*/  FFMA.FTZ R33, R23, R2, R33 ;  /* 0x0000000217217223 */ /* 0x000fe20000010021 */
        /* <DEDUP_REMOVED lines=10> */
.L_x_1008:
[----:B------:R-:W-:Y:S05]  /*ede0*/  BSYNC B0 ;  /* 0x0000000000007941 */ /* 0x000fea0003800000 */
.L_x_1007:
[----:B-----5:R3:W-:Y:S02]  /*edf0*/  STS.128 [R243+0x6000], R24 ;  /* 0x00600018f3007388 */ /* 0x0207e40000000c00 */
.L_x_994:
[----:B------:R-:W-:Y:S05]  /*ee00*/  BSYNC B2 ;  /* 0x0000000000027941 */ /* 0x000fea0003800000 */
.L_x_993:
[----:B------:R-:W-:Y:S01]  /*ee10*/  VIADD R12, R162, 0x10 ;  /* 0x00000010a20c7836 */ /* 0x000fe20000000000 */
[----:B------:R-:W-:Y:S04]  /*ee20*/  BSSY B2, `(.L_x_1009) ;  /* 0x00000de000027945 */ /* 0x000fe80003800000 */
[----:B------:R-:W-:-:S04]  /*ee30*/  ISETP.GE.AND P0, PT, R12, R8, PT ;  /* 0x000000080c00720c */ /* 0x000fc80003f06270 */
[----:B------:R-:W-:-:S13]  /*ee40*/  ISETP.LT.OR P0, PT, R52, -0x87, P0 ;  /* 0xffffff793400780c */ /* 0x000fda0000701670 */
[----:B------:R-:W-:Y:S05]  /*ee50*/  @P0 BRA `(.L_x_1010) ;  /* 0x0000000c00680947 */ /* 0x000fea0003800000 */
[----:B------:R-:W-:Y:S01]  /*ee60*/  ISETP.GE.AND P0, PT, R14, R6, PT ;  /* 0x000000060e00720c */ /* 0x000fe20003f06270 */
[----:B------:R-:W-:Y:S01]  /*ee70*/  BSSY B1, `(.L_x_1011) ;  /* 0x000003b000017945 */ /* 0x000fe20003800000 */
[----:B------:R-:W-:-:S04]  /*ee80*/  IADD3 R2, P1, R13, R20, RZ ;  /* 0x000000140d027210 */ /* 0x000fc80007f3e0ff */
[----:B------:R-:W-:Y:S01]  /*ee90*/  LEA.HI.X.SX32 R13, R13, R21, 0x1, P1 ;  /* 0x000000150d0d7211 */ /* 0x000fe200008f0eff */
[----:B------:R-:W-:-:S03]  /*eea0*/  IMAD.SHL.U32 R30, R2, 0x2, RZ ;  /* 0x00000002021e7824 */ /* 0x000fc600078e00ff */
[----:B------:R-:W-:Y:S02]  /*eeb0*/  SHF.L.U64.HI R2, R2, 0x1, R13 ;  /* 0x0000000102027819 */ /* 0x000fe4000001020d */
[-C--:B------:R-:W-:Y:S01]  /*eec0*/  IADD3 R22, P2, R36, R30.reuse, RZ ;  /* 0x0000001e24167210 */ /* 0x080fe20007f5e0ff */
[----:B------:R1:W-:Y:S01]  /*eed0*/  @P0 STS.128 [R243+0x800], RZ ;  /* 0x000800fff3000388 */ /* 0x0003e20000000c00 */
[----:B------:R-:W-:-:S03]  /*eee0*/  IADD3 R30, P1, R16, R30, RZ ;  /* 0x0000001e101e7210 */ /* 0x000fc60007f3e0ff */
[--C-:B------:R-:W-:Y:S02]  /*eef0*/  IMAD.X R23, R37, 0x1, R2.reuse, P2 ;  /* 0x0000000125177824 */ /* 0x100fe400010e0602 */
[----:B------:R-:W-:Y:S01]  /*ef00*/  IMAD.X R31, R17, 0x1, R2, P1 ;  /* 0x00000001111f7824 */ /* 0x000fe200008e0602 */
[----:B------:R-:W-:Y:S07]  /*ef10*/  @P0 BRA `(.L_x_1012) ;  /* 0x0000000000c00947 */ /* 0x000fee0003800000 */
        /* <DEDUP_REMOVED lines=18> */
[----:B--2---:R-:W-:Y:S01]  /*f040*/  LOP3.LUT R32, R5, 0xffff0000, RZ, 0xc0, !PT ;  /* 0xffff000005207812 */ /* 0x004fe200078ec0ff */
[----:B------:R-:W-:Y:S01]  /*f050*/  FMUL.FTZ R26, R34, R27 ;  /* 0x0000001b221a7220 */ /* 0x000fe20000410000 */
[C---:B------:R-:W-:Y:S01]  /*f060*/  LOP3.LUT R33, R4.reuse, 0xffff0000, RZ, 0xc0, !PT ;  /* 0xffff000004217812 */ /* 0x040fe200078ec0ff */
[----:B------:R-:W-:Y:S01]  /*f070*/  FMUL.FTZ R24, R13, R29 ;  /* 0x0000001d0d187220 */ /* 0x000fe20000410000 */
[----:B------:R-:W-:Y:S01]  /*f080*/  SHF.L.U32 R4, R4, 0x10, RZ ;  /* 0x0000001004047819 */ /* 0x000fe200000006ff */
[----:B------:R-:W-:Y:S01]  /*f090*/  FMUL.FTZ R34, R34, R32 ;  /* 0x0000002022227220 */ /* 0x000fe20000410000 */
[----:B------:R-:W-:Y:S01]  /*f0a0*/  SHF.L.U32 R5, R5, 0x10, RZ ;  /* 0x0000001005057819 */ /* 0x000fe200000006ff */
[-C--:B------:R-:W-:Y:S01]  /*f0b0*/  FMUL.FTZ R13, R13, R33.reuse ;  /* 0x000000210d0d7220 */ /* 0x080fe20000410000 */
[----:B------:R-:W-:Y:S01]  /*f0c0*/  FFMA.FTZ R24, R28, R33, -R24 ;  /* 0x000000211c187223 */ /* 0x000fe20000010818 */
        /* <DEDUP_REMOVED lines=19> */
.L_x_1014:
[----:B------:R-:W-:Y:S05]  /*f200*/  BSYNC B0 ;  /* 0x0000000000007941 */ /* 0x000fea0003800000 */
.L_x_1013:
[----:B-----5:R3:W-:Y:S02]  /*f210*/  STS.128 [R243+0x800], R24 ;  /* 0x00080018f3007388 */ /* 0x0207e40000000c00 */
.L_x_1012:
[----:B------:R-:W-:Y:S05]  /*f220*/  BSYNC B1 ;  /* 0x0000000000017941 */ /* 0x000fea0003800000 */
.L_x_1011:
        /* <DEDUP_REMOVED lines=50> */
.L_x_1018:
[----:B------:R-:W-:Y:S05]  /*f550*/  BSYNC B0 ;  /* 0x0000000000007941 */ /* 0x000fea0003800000 */
.L_x_1017:
[----:B-----5:R3:W-:Y:S02]  /*f560*/  STS.128 [R243+0x2800], R24 ;  /* 0x00280018f3007388 */ /* 0x0207e40000000c00 */
.L_x_1016:
[----:B------:R-:W-:Y:S05]  /*f570*/  BSYNC B1 ;  /* 0x0000000000017941 */ /* 0x000fea0003800000 */
.L_x_1015:
        /* <DEDUP_REMOVED lines=50> */
.L_x_1022:
[----:B------:R-:W-:Y:S05]  /*f8a0*/  BSYNC B0 ;  /* 0x0000000000007941 */ /* 0x000fea0003800000 */
.L_x_1021:
[----:B-----5:R3:W-:Y:S02]  /*f8b0*/  STS.128 [R243+0x4800], R24 ;  /* 0x00480018f3007388 */ /* 0x0207e40000000c00 */
.L_x_1020:
[----:B------:R-:W-:Y:S05]  /*f8c0*/  BSYNC B1 ;  /* 0x0000000000017941 */ /* 0x000fea0003800000 */
.L_x_1019:
[----:B------:R-:W-:-:S13]  /*f8d0*/  ISETP.GE.AND P0, PT, R9, R6, PT ;  /* 0x000000060900720c */ /* 0x000fda0003f06270 */
[----:B------:R1:W-:Y:S01]  /*f8e0*/  @P0 STS.128 [R243+0x6800], RZ ;  /* 0x006800fff3000388 */ /* 0x0003e20000000c00 */
[----:B------:R-:W-:Y:S05]  /*f8f0*/  @P0 BRA `(.L_x_1010) ;  /* 0x0000000000c00947 */ /* 0x000fea0003800000 */
[----:B-1-3--:R1:W5:Y:S01]  /*f900*/  LD.E.128 R24, desc[UR6][R46.64+0x180] ;  /* 0x000180062e187980 */ /* 0x00a362000c101d00 */
[----:B------:R-:W-:Y:S01]  /*f910*/  ISETP.GE.AND P0, PT, R9, R0, PT ;  /* 0x000000000900720c */ /* 0x000fe20003f06270 */
[----:B------:R-:W-:-:S12]  /*f920*/  BSSY B0, `(.L_x_1023) ;  /* 0x000002c000007945 */ /* 0x000fd80003800000 */
[----:B------:R-:W-:Y:S05]  /*f930*/  @P0 BRA `(.L_x_1024) ;  /* 0x0000000000a80947 */ /* 0x000fea0003800000 */
[----:B------:R3:W2:Y:S04]  /*f940*/  LD.E.64 R2, desc[UR6][R30.64+0xc0] ;  /* 0x0000c0061e027980 */ /* 0x0006a8000c101b00 */
[----:B------:R4:W2:Y:S01]  /*f950*/  LD.E.64 R4, desc[UR6][R22.64+0xc0] ;  /* 0x0000c00616047980 */ /* 0x0008a2000c101b00 */
[----:B-----5:R-:W-:Y:S02]  /*f960*/  LOP3.LUT R13, R25, 0xffff0000, RZ, 0xc0, !PT ;  /* 0xffff0000190d7812 */ /* 0x020fe400078ec0ff */
[----:B------:R-:W-:Y:S02]  /*f970*/  LOP3.LUT R33, R24, 0xffff0000, RZ, 0xc0, !PT ;  /* 0xffff000018217812 */ /* 0x000fe400078ec0ff */
[C---:B------:R-:W-:Y:S02]  /*f980*/  SHF.L.U32 R32, R26.reuse, 0x10, RZ ;  /* 0x000000101a207819 */ /* 0x040fe400000006ff */
[----:B------:R-:W-:Y:S01]  /*f990*/  LOP3.LUT R34, R26, 0xffff0000, RZ, 0xc0, !PT ;  /* 0xffff00001a227812 */ /* 0x000fe200078ec0ff */
[C---:B---3--:R-:W-:Y:S01]  /*f9a0*/  IMAD.U32 R31, R27.reuse, 0x10000, RZ ;  /* 0x000100001b1f7824 */ /* 0x048fe200078e00ff */
[----:B------:R-:W-:-:S02]  /*f9b0*/  LOP3.LUT R30, R27, 0xffff0000, RZ, 0xc0, !PT ;  /* 0xffff00001b1e7812 */ /* 0x000fc400078ec0ff */
[----:B----4-:R-:W-:Y:S02]  /*f9c0*/  SHF.L.U32 R22, R25, 0x10, RZ ;  /* 0x0000001019167819 */ /* 0x010fe400000006ff */
[----:B------:R-:W-:Y:S02]  /*f9d0*/  SHF.L.U32 R23, R24, 0x10, RZ ;  /* 0x0000001018177819 */ /* 0x000fe400000006ff */
[C---:B--2---:R-:W-:Y:S01]  /*f9e0*/  LOP3.LUT R27, R2.reuse, 0xffff0000, RZ, 0xc0, !PT ;  /* 0xffff0000021b7812 */ /* 0x044fe200078ec0ff */
[----:B------:R-:W-:Y:S01]  /*f9f0*/  IMAD.U32 R2, R2, 0x10000, RZ ;  /* 0x0001000002027824 */ /* 0x000fe200078e00ff */
[C---:B------:R-:W-:Y:S01]  /*fa00*/  LOP3.LUT R25, R3.reuse, 0xffff0000, RZ, 0xc0, !PT ;  /* 0xffff000003197812 */ /* 0x040fe200078ec0ff */
[----:B------:R-:W-:Y:S01]  /*fa10*/  IMAD.U32 R3, R3, 0x10000, RZ ;  /* 0x0001000003037824 */ /* 0x000fe200078e00ff */
[----:B------:R-:W-:Y:S01]  /*fa20*/  LOP3.LUT R29, R4, 0xffff0000, RZ, 0xc0, !PT ;  /* 0xffff0000041d7812 */ /* 0x000fe200078ec0ff */
[----:B------:R-:W-:Y:S01]  /*fa30*/  FMUL.FTZ R24, R13, R27 ;  /* 0x0000001b0d187220 */ /* 0x000fe20000410000 */
[----:B------:R-:W-:Y:S01]  /*fa40*/  LOP3.LUT R28, R5, 0xffff0000, RZ, 0xc0, !PT ;  /* 0xffff0000051c7812 */ /* 0x000fe200078ec0ff */
        /* <DEDUP_REMOVED lines=25> */
.L_x_1024:
[----:B------:R-:W-:Y:S05]  /*fbe0*/  BSYNC B0 ;  /* 0x0000000000007941 */ /* 0x000fea0003800000 */
.L_x_1023:
[----:B-----5:R3:W-:Y:S02]  /*fbf0*/  STS.128 [R243+0x6800], R24 ;  /* 0x00680018f3007388 */ /* 0x0207e40000000c00 */
.L_x_1010:
[----:B------:R-:W-:Y:S05]  /*fc00*/  BSYNC B2 ;  /* 0x0000000000027941 */ /* 0x000fea0003800000 */
.L_x_1009:
[----:B------:R-:W-:Y:S01]  /*fc10*/  VIADD R13, R162, 0x20 ;  /* 0x00000020a20d7836 */ /* 0x000fe20000000000 */
[----:B------:R-:W-:Y:S04]  /*fc20*/  BSSY B2, `(.L_x_1025) ;  /* 0x00000dd000027945 */ /* 0x000fe80003800000 */
[----:B------:R-:W-:-:S04]  /*fc30*/  ISETP.GE.AND P0, PT, R13, R8, PT ;  /* 0x000000080d00720c */ /* 0x000fc80003f06270 */
[----:B------:R-:W-:-:S13]  /*fc40*/  ISETP.LT.OR P0, PT, R52, -0x107, P0 ;  /* 0xfffffef93400780c */ /* 0x000fda0000701670 */
[----:B------:R-:W-:Y:S05]  /*fc50*/  @P0 BRA `(.L_x_1026) ;  /* 0x0000000c00640947 */ /* 0x000fea0003800000 */
[----:B------:R-:W-:Y:S01]  /*fc60*/  ISETP.GE.AND P0, PT, R14, R6, PT ;  /* 0x000000060e00720c */ /* 0x000fe20003f06270 */
[----:B------:R-:W-:Y:S01]  /*fc70*/  IMAD.SHL.U32 R2, R7, 0x20, RZ ;  /* 0x0000002007027824 */ /* 0x000fe200078e00ff */
[----:B------:R-:W-:Y:S04]  /*fc80*/  BSSY B1, `(.L_x_1027) ;  /* 0x000003b000017945 */ /* 0x000fe80003800000 */
[----:B------:R-:W-:-:S04]  /*fc90*/  IADD3 R3, P1, R2, R20, RZ ;  /* 0x0000001402037210 */ /* 0x000fc80007f3e0ff */
[----:B------:R-:W-:Y:S01]  /*fca0*/  LEA.HI.X.SX32 R2, R2, R21, 0x1, P1 ;  /* 0x0000001502027211 */ /* 0x000fe200008f0eff */
[C---:B------:R-:W-:Y:S02]  /*fcb0*/  IMAD.SHL.U32 R30, R3.reuse, 0x2, RZ ;  /* 0x00000002031e7824 */ /* 0x040fe400078e00ff */
[----:B------:R1:W-:Y:S01]  /*fcc0*/  @P0 STS.128 [R243+0x1000], RZ ;  /* 0x001000fff3000388 */ /* 0x0003e20000000c00 */
[----:B------:R-:W-:Y:S02]  /*fcd0*/  SHF.L.U64.HI R2, R3, 0x1, R2 ;  /* 0x0000000103027819 */ /* 0x000fe40000010202 */
[-C--:B------:R-:W-:Y:S02]  /*fce0*/  IADD3 R22, P2, R36, R30.reuse, RZ ;  /* 0x0000001e24167210 */ /* 0x080fe40007f5e0ff */
        /* <DEDUP_REMOVED lines=12> */
[C---:B------:R-:W-:Y:S02]  /*fdb0*/  SHF.L.U32 R28, R25.reuse, 0x10, RZ ;  /* 0x00000010191c7819 */ /* 0x040fe400000006ff */
[----:B------:R-:W-:-:S02]  /*fdc0*/  LOP3.LUT R25, R25, 0xffff0000, RZ, 0xc0, !PT ;  /* 0xffff000019197812 */ /* 0x000fc400078ec0ff */
[C---:B------:R-:W-:Y:S02]  /*fdd0*/  SHF.L.U32 R46, R26.reuse, 0x10, RZ ;  /* 0x000000101a2e7819 */ /* 0x040fe400000006ff */
[----:B------:R-:W-:Y:S02]  /*fde0*/  LOP3.LUT R60, R26, 0xffff0000, RZ, 0xc0, !PT ;  /* 0xffff00001a3c7812 */ /* 0x000fe400078ec0ff */
        /* <DEDUP_REMOVED lines=17> */
[----:B------:R-:W-:Y:S01]  /*ff00*/  FMUL.FTZ R47, R47, R4 ;  /* 0x000000042f2f7220 */ /* 0x000fe20000410000 */
[----:B------:R-:W-:Y:S01]  /*ff10*/  FFMA.FTZ R25, R28, R32, R25 ;  /* 0x000000201c197223 */ /* 0x000fe20000010019 */
[C---:B------:R-:W-:Y:S01]  /*ff20*/  FMUL.FTZ R28, R60.reuse, R3 ;  /* 0x000000033c1c7220 */ /* 0x040fe20000410000 */
[----:B------:R-:W-:Y:S01]  /*ff30*/  FMUL.FTZ R60, R60, R5 ;  /* 0x000000053c3c7220 */ /* 0x000fe20000410000 */
        /* <DEDUP_REMOVED lines=13> */
.L_x_1030:
[----:B------:R-:W-:Y:S05]  /*10010*/  BSYNC B0 ;  /* 0x0000000000007941 */ /* 0x000fea0003800000 */
.L_x_1029:
[----:B-----5:R3:W-:Y:S02]  /*10020*/  STS.128 [R243+0x1000], R24 ;  /* 0x00100018f3007388 */ /* 0x0207e40000000c00 */
.L_x_1028:
[----:B------:R-:W-:Y:S05]  /*10030*/  BSYNC B1 ;  /* 0x0000000000017941 */ /* 0x000fea0003800000 */
.L_x_1027:
        /* <DEDUP_REMOVED lines=50> */
.L_x_1034:
[----:B------:R-:W-:Y:S05]  /*10360*/  BSYNC B0 ;  /* 0x0000000000007941 */ /* 0x000fea0003800000 */
.L_x_1033:
[----:B-----5:R3:W-:Y:S02]  /*10370*/  STS.128 [R243+0x3000], R24 ;  /* 0x00300018f3007388 */ /* 0x0207e40000000c00 */
.L_x_1032:
[----:B------:R-:W-:Y:S05]  /*10380*/  BSYNC B1 ;  /* 0x0000000000017941 */ /* 0x000fea0003800000 */
.L_x_1031:
        /* <DEDUP_REMOVED lines=50> */
.L_x_1038:
[----:B------:R-:W-:Y:S05]  /*106b0*/  BSYNC B0 ;  /* 0x0000000000007941 */ /* 0x000fea0003800000 */
.L_x_1037:
[----:B-----5:R3:W-:Y:S02]  /*106c0*/  STS.128 [R243+0x5000], R24 ;  /* 0x00500018f3007388 */ /* 0x0207e40000000c00 */
.L_x_1036:
[----:B------:R-:W-:Y:S05]  /*106d0*/  BSYNC B1 ;  /* 0x0000000000017941 */ /* 0x000fea0003800000 */
.L_x_1035:
[----:B------:R-:W-:-:S13]  /*106e0*/  ISETP.GE.AND P0, PT, R9, R6, PT ;  /* 0x000000060900720c */ /* 0x000fda0003f06270 */
[----:B------:R1:W-:Y:S01]  /*106f0*/  @P0 STS.128 [R243+0x7000], RZ ;  /* 0x007000fff3000388 */ /* 0x0003e20000000c00 */
[----:B------:R-:W-:Y:S05]  /*10700*/  @P0 BRA `(.L_x_1026) ;  /* 0x0000000000b80947 */ /* 0x000fea0003800000 */
[----:B-1----:R-:W5:Y:S01]  /*10710*/  LD.E.128 R44, desc[UR6][R44.64+0x180] ;  /* 0x000180062c2c7980 */ /* 0x002f62000c101d00 */
[----:B------:R-:W-:Y:S01]  /*10720*/  ISETP.GE.AND P0, PT, R9, R0, PT ;  /* 0x000000000900720c */ /* 0x000fe20003f06270 */
[----:B------:R-:W-:-:S12]  /*10730*/  BSSY B0, `(.L_x_1039) ;  /* 0x000002a000007945 */ /* 0x000fd80003800000 */
[----:B------:R-:W-:Y:S05]  /*10740*/  @P0 BRA `(.L_x_1040) ;  /* 0x0000000000a00947 */ /* 0x000fea0003800000 */
[----:B------:R1:W2:Y:S04]  /*10750*/  LD.E.64 R2, desc[UR6][R30.64+0xc0] ;  /* 0x0000c0061e027980 */ /* 0x0002a8000c101b00 */
[----:B------:R4:W2:Y:S01]  /*10760*/  LD.E.64 R4, desc[UR6][R22.64+0xc0] ;  /* 0x0000c00616047980 */ /* 0x0008a2000c101b00 */
[----:B---3-5:R-:W-:Y:S02]  /*10770*/  SHF.L.U32 R24, R44, 0x10, RZ ;  /* 0x000000102c187819 */ /* 0x028fe400000006ff */
[----:B------:R-:W-:Y:S02]  /*10780*/  SHF.L.U32 R32, R46, 0x10, RZ ;  /* 0x000000102e207819 */ /* 0x000fe400000006ff */
[----:B------:R-:W-:Y:S02]  /*10790*/  LOP3.LUT R44, R44, 0xffff0000, RZ, 0xc0, !PT ;  /* 0xffff00002c2c7812 */ /* 0x000fe400078ec0ff */
[----:B------:R-:W-:-:S02]  /*107a0*/  LOP3.LUT R46, R46, 0xffff0000, RZ, 0xc0, !PT ;  /* 0xffff00002e2e7812 */ /* 0x000fc400078ec0ff */
[C---:B-1----:R-:W-:Y:S01]  /*107b0*/  LOP3.LUT R30, R47.reuse, 0xffff0000, RZ, 0xc0, !PT ;  /* 0xffff00002f1e7812 */ /* 0x042fe200078ec0ff */
[----:B------:R-:W-:Y:S01]  /*107c0*/  IMAD.U32 R31, R47, 0x10000, RZ ;  /* 0x000100002f1f7824 */ /* 0x000fe200078e00ff */
[C---:B----4-:R-:W-:Y:S02]  /*107d0*/  LOP3.LUT R22, R45.reuse, 0xffff0000, RZ, 0xc0, !PT ;  /* 0xffff00002d167812 */ /* 0x050fe400078ec0ff */
[----:B------:R-:W-:Y:S02]  /*107e0*/  SHF.L.U32 R23, R45, 0x10, RZ ;  /* 0x000000102d177819 */ /* 0x000fe400000006ff */
[C---:B--2---:R-:W-:Y:S01]  /*107f0*/  LOP3.LUT R27, R2.reuse, 0xffff0000, RZ, 0xc0, !PT ;  /* 0xffff0000021b7812 */ /* 0x044fe200078ec0ff */
[----:B------:R-:W-:Y:S01]  /*10800*/  IMAD.U32 R2, R2, 0x10000, RZ ;  /* 0x0001000002027824 */ /* 0x000fe200078e00ff */
[----:B------:R-:W-:Y:S02]  /*10810*/  LOP3.LUT R26, R3, 0xffff0000, RZ, 0xc0, !PT ;  /* 0xffff0000031a7812 */ /* 0x000fe400078ec0ff */
[----:B------:R-:W-:Y:S01]  /*10820*/  LOP3.LUT R29, R4, 0xffff0000, RZ, 0xc0, !PT ;  /* 0xffff0000041d7812 */ /* 0x000fe200078ec0ff */
[----:B------:R-:W-:Y:S01]  /*10830*/  FMUL.FTZ R25, R22, R27 ;  /* 0x0000001b16197220 */ /* 0x000fe20000410000 */
[----:B------:R-:W-:Y:S01]  /*10840*/  LOP3.LUT R28, R5, 0xffff0000, RZ, 0xc0, !PT ;  /* 0xffff0000051c7812 */ /* 0x000fe200078ec0ff */
[----:B------:R-:W-:Y:S01]  /*10850*/  FMUL.FTZ R33, R30, R26 ;  /* 0x0000001a1e217220 */ /* 0x000fe20000410000 */
[----:B------:R-:W-:Y:S01]  /*10860*/  SHF.L.U32 R3, R3, 0x10, RZ ;  /* 0x0000001003037819 */ /* 0x000fe200000006ff */
[----:B------:R-:W-:Y:S01]  /*10870*/  FMUL.FTZ R22, R22, R29 ;  /* 0x0000001d16167220 */ /* 0x000fe20000410000 */
[----:B------:R-:W-:Y:S01]  /*10880*/  SHF.L.U32 R4, R4, 0x10, RZ ;  /* 0x0000001004047819 */ /* 0x000fe200000006ff */
[----:B------:R-:W-:Y:S01]  /*10890*/  FMUL.FTZ R30, R30, R28 ;  /* 0x0000001c1e1e7220 */ /* 0x000fe20000410000 */
[----:B------:R-:W-:-:S02]  /*108a0*/  IMAD.U32 R5, R5, 0x10000, RZ ;  /* 0x0001000005057824 */ /* 0x000fc400078e00ff */
[C---:B------:R-:W-:Y:S01]  /*108b0*/  FFMA.FTZ R25, R23.reuse, R29, -R25 ;  /* 0x0000001d17197223 */ /* 0x040fe20000010819 */
[----:B------:R-:W-:Y:S01]  /*108c0*/  FFMA.FTZ R22, R23, R27, R22 ;  /* 0x0000001b17167223 */ /* 0x000fe20000010016 */
[C---:B------:R-:W-:Y:S01]  /*108d0*/  FFMA.FTZ R30, R31.reuse, R26, R30 ;  /* 0x0000001a1f1e7223 */ /* 0x040fe2000001001e */
[----:B------:R-:W-:Y:S01]  /*108e0*/  FMUL.FTZ R23, R44, R2 ;  /* 0x000000022c177220 */ /* 0x000fe20000410000 */
[----:B------:R-:W-:Y:S01]  /*108f0*/  FMUL.FTZ R26, R46, R3 ;  /* 0x000000032e1a7220 */ /* 0x000fe20000410000 */
[----:B------:R-:W-:Y:S01]  /*10900*/  FFMA.FTZ R33, R31, R28, -R33 ;  /* 0x0000001c1f217223 */ /* 0x000fe20000010821 */
[-C--:B------:R-:W-:Y:S01]  /*10910*/  FMUL.FTZ R44, R44, R4.reuse ;  /* 0x000000042c2c7220 */ /* 0x080fe20000410000 */
[-C--:B------:R-:W-:Y:S01]  /*10920*/  FMUL.FTZ R46, R46, R5.reuse ;  /* 0x000000052e2e7220 */ /* 0x080fe20000410000 */
[----:B------:R-:W-:Y:S01]  /*10930*/  FFMA.FTZ R23, R24, R4, -R23 ;  /* 0x0000000418177223 */ /* 0x000fe20000010817 */
[----:B------:R-:W-:Y:S01]  /*10940*/  FFMA.FTZ R26, R32, R5, -R26 ;  /* 0x00000005201a7223 */ /* 0x000fe2000001081a */
[----:B------:R-:W-:Y:S01]  /*10950*/  FFMA.FTZ R44, R24, R2, R44 ;  /* 0x00000002182c7223 */ /* 0x000fe2000001002c */
[----:B------:R-:W-:Y:S01]  /*10960*/  FFMA.FTZ R46, R32, R3, R46 ;  /* 0x00000003202e7223 */ /* 0x000fe2000001002e */
[----:B------:R-:W-:-:S02]  /*10970*/  F2FP.BF16.F32.PACK_AB R22, R22, R25 ;  /* 0x000000191616723e */ /* 0x000fc400000010ff */
[----:B------:R-:W-:Y:S02]  /*10980*/  F2FP.BF16.F32.PACK_AB R30, R30, R33 ;  /* 0x000000211e1e723e */ /* 0x000fe400000010ff */
[----:B------:R-:W-:Y:S02]  /*10990*/  F2FP.BF16.F32.PACK_AB R44, R44, R23 ;  /* 0x000000172c2c723e */ /* 0x000fe400000010ff */
[----:B------:R-:W-:Y:S02]  /*109a0*/  F2FP.BF16.F32.PACK_AB R46, R46, R26 ;  /* 0x0000001a2e2e723e */ /* 0x000fe400000010ff */
[----:B------:R-:W-:Y:S02]  /*109b0*/  MOV R45, R22 ;  /* 0x00000016002d7202 */ /* 0x000fe40000000f00 */
[----:B------:R-:W-:Y:S02]  /*109c0*/  MOV R47, R30 ;  /* 0x0000001e002f7202 */ /* 0x000fe40000000f00 */
.L_x_1040:
[----:B------:R-:W-:Y:S05]  /*109d0*/  BSYNC B0 ;  /* 0x0000000000007941 */ /* 0x000fea0003800000 */
.L_x_1039:
[----:B-----5:R1:W-:Y:S02]  /*109e0*/  STS.128 [R243+0x7000], R44 ;  /* 0x0070002cf3007388 */ /* 0x0203e40000000c00 */
.L_x_1026:
[----:B------:R-:W-:Y:S05]  /*109f0*/  BSYNC B2 ;  /* 0x0000000000027941 */ /* 0x000fea0003800000 */
.L_x_1025:
[----:B------:R-:W-:-:S05]  /*10a00*/  VIADD R4, R162, 0x30 ;  /* 0x00000030a2047836 */ /* 0x000fca0000000000 */
[----:B------:R-:W-:-:S04]  /*10a10*/  ISETP.GE.AND P0, PT, R4, R8, PT ;  /* 0x000000080400720c */ /* 0x000fc80003f06270 */
[----:B------:R-:W-:-:S13]  /*10a20*/  ISETP.LT.OR P0, PT, R52, -0x187, P0 ;  /* 0xfffffe793400780c */ /* 0x000fda0000701670 */
[----:B------:R-:W-:Y:S05]  /*10a30*/  @P0 BRA `(.L_x_1041) ;  /* 0x0000007800100947 */ /* 0x000fea0003800000 */
[----:B------:R-:W-:Y:S01]  /*10a40*/  ISETP.GE.AND P0, PT, R14, R6, PT ;  /* 0x000000060e00720c */ /* 0x000fe20003f06270 */
[----:B------:R-:W-:Y:S01]  /*10a50*/  IMAD R7, R7, 0x30, RZ ;  /* 0x0000003007077824 */ /* 0x000fe200078e02ff */
[----:B------:R-:W-:Y:S04]  /*10a60*/  BSSY B1, `(.L_x_1042) ;  /* 0x000003b000017945 */ /* 0x000fe80003800000 */
[----:B------:R-:W-:-:S04]  /*10a70*/  IADD3 R2, P1, R7, R20, RZ ;  /* 0x0000001407027210 */ /* 0x000fc80007f3e0ff */
[----:B------:R-:W-:Y:S01]  /*10a80*/  LEA.HI.X.SX32 R7, R7, R21, 0x1, P1 ;  /* 0x0000001507077211 */ /* 0x000fe200008f0eff */
[C---:B------:R-:W-:Y:S02]  /*10a90*/  IMAD.SHL.U32 R3, R2.reuse, 0x2, RZ ;  /* 0x0000000202037824 */ /* 0x040fe400078e00ff */
[----:B------:R2:W-:Y:S01]  /*10aa0*/  @P0 STS.128 [R243+0x1800], RZ ;  /* 0x001800fff3000388 */ /* 0x0005e20000000c00 */
[----:B------:R-:W-:Y:S02]  /*10ab0*/  SHF.L.U64.HI R2, R2, 0x1, R7 ;  /* 0x0000000102027819 */ /* 0x000fe40000010207 */
[-C--:B-1-3--:R-:W-:Y:S02]  /*10ac0*/  IADD3 R24, P2, R36, R3.reuse, RZ ;  /* 0x0000000324187210 */ /* 0x08afe40007f5e0ff */
[----:B------:R-:W-:-:S03]  /*10ad0*/  IADD3 R16, P1, R16, R3, RZ ;  /* 0x0000000310107210 */ /* 0x000fc60007f3e0ff */
[--C-:B------:R-:W-:Y:S02]  /*10ae0*/  IMAD.X R25, R37, 0x1, R2.reuse, P2 ;  /* 0x0000000125197824 */ /* 0x100fe400010e0602 */
[----:B------:R-:W-:Y:S01]  /*10af0*/  IMAD.X R17, R17, 0x1, R2, P1 ;  /* 0x0000000111117824 */ /* 0x000fe200008e0602 */
[----:B------:R-:W-:Y:S07]  /*10b00*/  @P0 BRA `(.L_x_1043) ;  /* 0x0000000000c00947 */ /* 0x000fee0003800000 */
[----:B------:R1:W5:Y:S01]  /*10b10*/  LD.E.128 R20, desc[UR6][R42.64] ;  /* 0x000000062a147980 */ /* 0x000362000c101d00 */
        /* <DEDUP_REMOVED lines=11> */
[C---:B------:R-:W-:Y:S02]  /*10bd0*/  SHF.L.U32 R30, R22.reuse, 0x10, RZ ;  /* 0x00000010161e7819 */ /* 0x040fe400000006ff */
[----:B------:R-:W-:Y:S02]  /*10be0*/  LOP3.LUT R32, R22, 0xffff0000, RZ, 0xc0, !PT ;  /* 0xffff000016207812 */ /* 0x000fe400078ec0ff */
[C---:B---3--:R-:W-:Y:S01]  /*10bf0*/  LOP3.LUT R23, R2.reuse, 0xffff0000, RZ, 0xc0, !PT ;  /* 0xffff000002177812 */ /* 0x048fe200078ec0ff */
[----:B------:R-:W-:Y:S01]  /*10c00*/  IMAD.U32 R2, R2, 0x10000, RZ ;  /* 0x0001000002027824 */ /* 0x000fe200078e00ff */
[C---:B------:R-:W-:Y:S01]  /*10c10*/  LOP3.LUT R21, R3.reuse, 0xffff0000, RZ, 0xc0, !PT ;  /* 0xffff000003157812 */ /* 0x040fe200078ec0ff */
[----:B------:R-:W-:Y:S01]  /*10c20*/  IMAD.U32 R3, R3, 0x10000, RZ ;  /* 0x0001000003037824 */ /* 0x000fe200078e00ff */
[----:B--2---:R-:W-:Y:S01]  /*10c30*/  LOP3.LUT R27, R14, 0xffff0000, RZ, 0xc0, !PT ;  /* 0xffff00000e1b7812 */ /* 0x004fe200078ec0ff */
        /* <DEDUP_REMOVED lines=27> */
.L_x_1045:
[----:B------:R-:W-:Y:S05]  /*10df0*/  BSYNC B0 ;  /* 0x0000000000007941 */ /* 0x000fea0003800000 */
.L_x_1044:
[----:B-----5:R3:W-:Y:S02]  /*10e00*/  STS.128 [R243+0x1800], R20 ;  /* 0x00180014f3007388 */ /* 0x0207e40000000c00 */
.L_x_1043:
[----:B------:R-:W-:Y:S05]  /*10e10*/  BSYNC B1 ;  /* 0x0000000000017941 */ /* 0x000fea0003800000 */
.L_x_1042:
        /* <DEDUP_REMOVED lines=10> */
[----:B-----5:R-:W-:Y:S01]  /*10ec0*/  SHF.L.U32 R7, R21, 0x10, RZ ;  /* 0x0000001015077819 */ /* 0x020fe200000006ff */
[----:B------:R-:W-:Y:S01]  /*10ed0*/  IMAD.U32 R28, R23, 0x10000, RZ ;  /* 0x00010000171c7824 */ /* 0x000fe200078e00ff */
[----:B------:R-:W-:Y:S02]  /*10ee0*/  LOP3.LUT R5, R21, 0xffff0000, RZ, 0xc0, !PT ;  /* 0xffff000015057812 */ /* 0x000fe400078ec0ff */
[C---:B------:R-:W-:Y:S02]  /*10ef0*/  SHF.L.U32 R8, R20.reuse, 0x10, RZ ;  /* 0x0000001014087819 */ /* 0x040fe400000006ff */
[----:B------:R-:W-:-:S02]  /*10f00*/  LOP3.LUT R30, R20, 0xffff0000, RZ, 0xc0, !PT ;  /* 0xffff0000141e7812 */ /* 0x000fc400078ec0ff */
[----:B------:R-:W-:Y:S02]  /*10f10*/  LOP3.LUT R27, R23, 0xffff0000, RZ, 0xc0, !PT ;  /* 0xffff0000171b7812 */ /* 0x000fe400078ec0ff */
[C---:B------:R-:W-:Y:S02]  /*10f20*/  SHF.L.U32 R29, R22.reuse, 0x10, RZ ;  /* 0x00000010161d7819 */ /* 0x040fe400000006ff */
[----:B------:R-:W-:Y:S02]  /*10f30*/  LOP3.LUT R31, R22, 0xffff0000, RZ, 0xc0, !PT ;  /* 0xffff0000161f7812 */ /* 0x000fe400078ec0ff */
        /* <DEDUP_REMOVED lines=16> */
[C---:B------:R-:W-:Y:S01]  /*11040*/  FMUL.FTZ R20, R31.reuse, R3 ;  /* 0x000000031f147220 */ /* 0x040fe20000410000 */
[-C--:B------:R-:W-:Y:S01]  /*11050*/  FMUL.FTZ R30, R30, R14.reuse ;  /* 0x0000000e1e1e7220 */ /* 0x080fe20000410000 */
[----:B------:R-:W-:Y:S01]  /*11060*/  FMUL.FTZ R31, R31, R15 ;  /* 0x0000000f1f1f7220 */ /* 0x000fe20000410000 */
[----:B------:R-:W-:Y:S01]  /*11070*/  FFMA.FTZ R22, R28, R23, -R22 ;  /* 0x000000171c167223 */ /* 0x000fe20000010816 */
[C---:B------:R-:W-:Y:S01]  /*11080*/  FFMA.FTZ R7, R8.reuse, R14, -R7 ;  /* 0x0000000e08077223 */ /* 0x040fe20000010807 */
[----:B------:R-:W-:Y:S01]  /*11090*/  FFMA.FTZ R30, R8, R2, R30 ;  /* 0x00000002081e7223 */ /* 0x000fe2000001001e */
[C---:B------:R-:W-:Y:S01]  /*110a0*/  FFMA.FTZ R20, R29.reuse, R15, -R20 ;  /* 0x0000000f1d147223 */ /* 0x040fe20000010814 */
[----:B------:R-:W-:Y:S01]  /*110b0*/  FFMA.FTZ R31, R29, R3, R31 ;  /* 0x000000031d1f7223 */ /* 0x000fe2000001001f */
[----:B------:R-:W-:-:S02]  /*110c0*/  F2FP.BF16.F32.PACK_AB R5, R5, R11 ;  /* 0x0000000b0505723e */ /* 0x000fc400000010ff */
[----:B------:R-:W-:Y:S02]  /*110d0*/  F2FP.BF16.F32.PACK_AB R22, R27, R22 ;  /* 0x000000161b16723e */ /* 0x000fe400000010ff */
[----:B------:R-:W-:Y:S01]  /*110e0*/  F2FP.BF16.F32.PACK_AB R7, R30, R7 ;  /* 0x000000071e07723e */ /* 0x000fe200000010ff */
[----:B------:R-:W-:Y:S01]  /*110f0*/  IMAD.MOV.U32 R21, RZ, RZ, R5 ;  /* 0x000000ffff157224 */ /* 0x000fe200078e0005 */
[----:B------:R-:W-:Y:S02]  /*11100*/  F2FP.BF16.F32.PACK_AB R31, R31, R20 ;  /* 0x000000141f1f723e */ /* 0x000fe400000010ff */
[----:B------:R-:W-:Y:S02]  /*11110*/  MOV R23, R22 ;  /* 0x0000001600177202 */ /* 0x000fe40000000f00 */
[----:B------:R-:W-:Y:S02]  /*11120*/  MOV R20, R7 ;  /* 0x0000000700147202 */ /* 0x000fe40000000f00 */
[----:B------:R-:W-:-:S02]  /*11130*/  MOV R22, R31 ;  /* 0x0000001f00167202 */ /* 0x000fc40000000f00 */
.L_x_1049:
[----:B------:R-:W-:Y:S05]  /*11140*/  BSYNC B0 ;  /* 0x0000000000007941 */ /* 0x000fea0003800000 */
.L_x_1048:
[----:B-----5:R1:W-:Y:S02]  /*11150*/  STS.128 [R243+0x3800], R20 ;  /* 0x00380014f3007388 */ /* 0x0203e40000000c00 */
.L_x_1047:
[----:B------:R-:W-:Y:S05]  /*11160*/  BSYNC B1 ;  /* 0x0000000000017941 */ /* 0x000fea0003800000 */
.L_x_1046:
        /* <DEDUP_REMOVED lines=10> */
[C---:B-----5:R-:W-:Y:S01]  /*11210*/  SHF.L.U32 R8, R20.reuse, 0x10, RZ ;  /* 0x0000001014087819 */ /* 0x060fe200000006ff */
[----:B------:R-:W-:Y:S01]  /*11220*/  IMAD.U32 R27, R23, 0x10000, RZ ;  /* 0x00010000171b7824 */ /* 0x000fe200078e00ff */
[----:B------:R-:W-:Y:S02]  /*11230*/  LOP3.LUT R29, R20, 0xffff0000, RZ, 0xc0, !PT ;  /* 0xffff0000141d7812 */ /* 0x000fe400078ec0ff */
[C---:B------:R-:W-:Y:S02]  /*11240*/  SHF.L.U32 R7, R21.reuse, 0x10, RZ ;  /* 0x0000001015077819 */ /* 0x040fe400000006ff */
[----:B------:R-:W-:-:S02]  /*11250*/  LOP3.LUT R5, R21, 0xffff0000, RZ, 0xc0, !PT ;  /* 0xffff000015057812 */ /* 0x000fc400078ec0ff */
        /* <DEDUP_REMOVED lines=8> */
[-C--:B------:R-:W-:Y:S01]  /*112e0*/  FMUL.FTZ R14, R5, R20.reuse ;  /* 0x00000014050e7220 */ /* 0x080fe20000410000 */
[----:B------:R-:W-:Y:S01]  /*112f0*/  LOP3.LUT R21, R11, 0xffff0000, RZ, 0xc0, !PT ;  /* 0xffff00000b157812 */ /* 0x000fe200078ec0ff */
[----:B------:R-:W-:Y:S01]  /*11300*/  FMUL.FTZ R22, R26, R15 ;  /* 0x0000000f1a167220 */ /* 0x000fe20000410000 */
[----:B------:R-:W-:Y:S01]  /*11310*/  SHF.L.U32 R10, R10, 0x10, RZ ;  /* 0x000000100a0a7819 */ /* 0x000fe200000006ff */
[----:B------:R-:W-:Y:S01]  /*11320*/  FMUL.FTZ R5, R5, R23 ;  /* 0x0000001705057220 */ /* 0x000fe20000410000 */
        /* <DEDUP_REMOVED lines=22> */
.L_x_1053:
[----:B------:R-:W-:Y:S05]  /*11490*/  BSYNC B0 ;  /* 0x0000000000007941 */ /* 0x000fea0003800000 */
.L_x_1052:
[----:B-----5:R3:W-:Y:S02]  /*114a0*/  STS.128 [R243+0x5800], R20 ;  /* 0x00580014f3007388 */ /* 0x0207e40000000c00 */
.L_x_1051:
[----:B------:R-:W-:Y:S05]  /*114b0*/  BSYNC B1 ;  /* 0x0000000000017941 */ /* 0x000fea0003800000 */
.L_x_1050:
        /* <DEDUP_REMOVED lines=8> */
[----:B------:R-:W4:Y:S01]  /*11540*/  LD.E.64 R6, desc[UR6][R24.64+0xc0] ;  /* 0x0000c00618067980 */ /* 0x000f22000c101b00 */
[C---:B-----5:R-:W-:Y:S01]  /*11550*/  SHF.L.U32 R5, R21.reuse, 0x10, RZ ;  /* 0x0000001015057819 */ /* 0x060fe200000006ff */
[C---:B------:R-:W-:Y:S01]  /*11560*/  IMAD.U32 R8, R20.reuse, 0x10000, RZ ;  /* 0x0001000014087824 */ /* 0x040fe200078e00ff */
[----:B------:R-:W-:Y:S02]  /*11570*/  LOP3.LUT R0, R21, 0xffff0000, RZ, 0xc0, !PT ;  /* 0xffff000015007812 */ /* 0x000fe400078ec0ff */
[----:B------:R-:W-:Y:S01]  /*11580*/  LOP3.LUT R21, R20, 0xffff0000, RZ, 0xc0, !PT ;  /* 0xffff000014157812 */ /* 0x000fe200078ec0ff */
[----:B------:R-:W-:Y:S01]  /*11590*/  IMAD.U32 R20, R22, 0x10000, RZ ;  /* 0x0001000016147824 */ /* 0x000fe200078e00ff */
[----:B---3--:R-:W-:-:S02]  /*115a0*/  LOP3.LUT R16, R23, 0xffff0000, RZ, 0xc0, !PT ;  /* 0xffff000017107812 */ /* 0x008fc400078ec0ff */
[----:B------:R-:W-:Y:S02]  /*115b0*/  SHF.L.U32 R17, R23, 0x10, RZ ;  /* 0x0000001017117819 */ /* 0x000fe400000006ff */
[----:B------:R-:W-:Y:S02]  /*115c0*/  LOP3.LUT R23, R22, 0xffff0000, RZ, 0xc0, !PT ;  /* 0xffff000016177812 */ /* 0x000fe400078ec0ff */
[C---:B--2---:R-:W-:Y:S02]  /*115d0*/  LOP3.LUT R10, R3.reuse, 0xffff0000, RZ, 0xc0, !PT ;  /* 0xffff0000030a7812 */ /* 0x044fe400078ec0ff */
[----:B------:R-:W-:Y:S02]  /*115e0*/  SHF.L.U32 R3, R3, 0x10, RZ ;  /* 0x0000001003037819 */ /* 0x000fe400000006ff */
[C---:B----4-:R-:W-:Y:S01]  /*115f0*/  LOP3.LUT R14, R7.reuse, 0xffff0000, RZ, 0xc0, !PT ;  /* 0xffff0000070e7812 */ /* 0x050fe200078ec0ff */
[----:B------:R-:W-:Y:S01]  /*11600*/  FMUL.FTZ R22, R16, R10 ;  /* 0x0000000a10167220 */ /* 0x000fe20000410000 */
[----:B------:R-:W-:Y:S01]  /*11610*/  LOP3.LUT R11, R2, 0xffff0000, RZ, 0xc0, !PT ;  /* 0xffff0000020b7812 */ /* 0x000fe200078ec0ff */
[----:B------:R-:W-:Y:S01]  /*11620*/  IMAD.U32 R7, R7, 0x10000, RZ ;  /* 0x0001000007077824 */ /* 0x000fe200078e00ff */
[----:B------:R-:W-:Y:S01]  /*11630*/  LOP3.LUT R15, R6, 0xffff0000, RZ, 0xc0, !PT ;  /* 0xffff0000060f7812 */ /* 0x000fe200078ec0ff */
[----:B------:R-:W-:Y:S01]  /*11640*/  FMUL.FTZ R16, R16, R14 ;  /* 0x0000000e10107220 */ /* 0x000fe20000410000 */
[----:B------:R-:W-:Y:S01]  /*11650*/  SHF.L.U32 R2, R2, 0x10, RZ ;  /* 0x0000001002027819 */ /* 0x000fe200000006ff */
[----:B------:R-:W-:Y:S01]  /*11660*/  FMUL.FTZ R9, R0, R11 ;  /* 0x0000000b00097220 */ /* 0x000fe20000410000 */
[----:B------:R-:W-:-:S02]  /*11670*/  IMAD.U32 R6, R6, 0x10000, RZ ;  /* 0x0001000006067824 */ /* 0x000fc400078e00ff */
[----:B------:R-:W-:Y:S01]  /*11680*/  FFMA.FTZ R16, R17, R10, R16 ;  /* 0x0000000a11107223 */ /* 0x000fe20000010010 */
[C---:B------:R-:W-:Y:S01]  /*11690*/  FMUL.FTZ R10, R23.reuse, R3 ;  /* 0x00000003170a7220 */ /* 0x040fe20000410000 */
[----:B------:R-:W-:Y:S01]  /*116a0*/  FMUL.FTZ R23, R23, R7 ;  /* 0x0000000717177220 */ /* 0x000fe20000410000 */
[----:B------:R-:W-:Y:S01]  /*116b0*/  FMUL.FTZ R0, R0, R15 ;  /* 0x0000000f00007220 */ /* 0x000fe20000410000 */
[----:B------:R-:W-:Y:S01]  /*116c0*/  FFMA.FTZ R22, R17, R14, -R22 ;  /* 0x0000000e11167223 */ /* 0x000fe20000010816 */
[C---:B------:R-:W-:Y:S01]  /*116d0*/  FFMA.FTZ R10, R20.reuse, R7, -R10 ;  /* 0x00000007140a7223 */ /* 0x040fe2000001080a */
[----:B------:R-:W-:Y:S01]  /*116e0*/  FFMA.FTZ R23, R20, R3, R23 ;  /* 0x0000000314177223 */ /* 0x000fe20000010017 */
[C---:B------:R-:W-:Y:S01]  /*116f0*/  FFMA.FTZ R9, R5.reuse, R15, -R9 ;  /* 0x0000000f05097223 */ /* 0x040fe20000010809 */
[----:B------:R-:W-:Y:S01]  /*11700*/  FFMA.FTZ R0, R5, R11, R0 ;  /* 0x0000000b05007223 */ /* 0x000fe20000010000 */
[C---:B------:R-:W-:Y:S01]  /*11710*/  FMUL.FTZ R5, R21.reuse, R2 ;  /* 0x0000000215057220 */ /* 0x040fe20000410000 */
[----:B------:R-:W-:Y:S01]  /*11720*/  FMUL.FTZ R21, R21, R6 ;  /* 0x0000000615157220 */ /* 0x000fe20000410000 */
[----:B------:R-:W-:-:S02]  /*11730*/  F2FP.BF16.F32.PACK_AB R22, R16, R22 ;  /* 0x000000161016723e */ /* 0x000fc400000010ff */
[----:B------:R-:W-:Y:S01]  /*11740*/  F2FP.BF16.F32.PACK_AB R23, R23, R10 ;  /* 0x0000000a1717723e */ /* 0x000fe200000010ff */
[C---:B------:R-:W-:Y:S01]  /*11750*/  FFMA.FTZ R5, R8.reuse, R6, -R5 ;  /* 0x0000000608057223 */ /* 0x040fe20000010805 */
[----:B------:R-:W-:Y:S01]  /*11760*/  FFMA.FTZ R21, R8, R2, R21 ;  /* 0x0000000208157223 */ /* 0x000fe20000010015 */
[----:B------:R-:W-:Y:S02]  /*11770*/  F2FP.BF16.F32.PACK_AB R0, R0, R9 ;  /* 0x000000090000723e */ /* 0x000fe400000010ff */
[-C--:B------:R-:W-:Y:S02]  /*11780*/  LOP3.LUT R23, R23, R22.reuse, RZ, 0x3c, !PT ;  /* 0x0000001617177212 */ /* 0x080fe400078e3cff */
[----:B------:R-:W-:Y:S02]  /*11790*/  F2FP.BF16.F32.PACK_AB R21, R21, R5 ;  /* 0x000000051515723e */ /* 0x000fe400000010ff */
[----:B------:R-:W-:Y:S02]  /*117a0*/  LOP3.LUT R22, R23, R22, RZ, 0x3c, !PT ;  /* 0x0000001617167212 */ /* 0x000fe400078e3cff */
[----:B------:R-:W-:-:S02]  /*117b0*/  MOV R20, R21 ;  /* 0x0000001500147202 */ /* 0x000fc40000000f00 */
[----:B------:R-:W-:Y:S02]  /*117c0*/  MOV R21, R0 ;  /* 0x0000000000157202 */ /* 0x000fe40000000f00 */
[----:B------:R-:W-:Y:S02]  /*117d0*/  LOP3.LUT R23, R23, R22, RZ, 0x3c, !PT ;  /* 0x0000001617177212 */ /* 0x000fe400078e3cff */
.L_x_1055:
[----:B------:R-:W-:Y:S05]  /*117e0*/  BSYNC B0 ;  /* 0x0000000000007941 */ /* 0x000fea0003800000 */
.L_x_1054:
[----:B-----5:R3:W-:Y:S01]  /*117f0*/  STS.128 [R243+0x7800], R20 ;  /* 0x00780014f3007388 */ /* 0x0207e20000000c00 */
[----:B------:R-:W-:Y:S05]  /*11800*/  BRA `(.L_x_1041) ;  /* 0x00000068009c7947 */ /* 0x000fea0003800000 */
.L_x_992:
[----:B------:R-:W-:Y:S04]  /*11810*/  BSSY B2, `(.L_x_1056) ;  /* 0x0000178000027945 */ /* 0x000fe80003800000 */
[----:B------:R-:W-:Y:S05]  /*11820*/  @!P0 BRA `(.L_x_1057) ;  /* 0x0000001400d88947 */ /* 0x000fea0003800000 */
[----:B------:R-:W-:Y:S01]  /*11830*/  ISETP.GE.AND P0, PT, R14, R6, PT ;  /* 0x000000060e00720c */ /* 0x000fe20003f06270 */
[----:B------:R-:W-:-:S12]  /*11840*/  BSSY B1, `(.L_x_1058) ;  /* 0x000005c000017945 */ /* 0x000fd80003800000 */
[----:B------:R1:W-:Y:S01]  /*11850*/  @P0 STS.128 [R243], RZ ;  /* 0x000000fff3000388 */ /* 0x0003e20000000c00 */
[----:B------:R-:W-:Y:S05]  /*11860*/  @P0 BRA `(.L_x_1059) ;  /* 0x0000000400640947 */ /* 0x000fea0003800000 */
[----:B------:R2:W5:Y:S01]  /*11870*/  LD.E.128 R32, desc[UR6][R64.64] ;  /* 0x0000000640207980 */ /* 0x000562000c101d00 */
[----:B------:R-:W-:Y:S01]  /*11880*/  ISETP.GE.AND P0, PT, R14, R0, PT ;  /* 0x000000000e00720c */ /* 0x000fe20003f06270 */
[----:B------:R-:W-:-:S12]  /*11890*/  BSSY B0, `(.L_x_1060) ;  /* 0x0000055000007945 */ /* 0x000fd80003800000 */
[----:B------:R-:W-:Y:S05]  /*118a0*/  @P0 BRA `(.L_x_1061) ;  /* 0x00000004004c0947 */ /* 0x000fea0003800000 */
[----:B------:R-:W-:Y:S01]  /*118b0*/  ISETP.GE.AND P1, PT, R14, R7, PT ;  /* 0x000000070e00720c */ /* 0x000fe20003f26270 */
[----:B------:R-:W-:Y:S02]  /*118c0*/  IMAD.MOV.U32 R4, RZ, RZ, RZ ;  /* 0x000000ffff047224 */ /* 0x000fe400078e00ff */
[----:B------:R-:W-:-:S10]  /*118d0*/  IMAD.MOV.U32 R12, RZ, RZ, R7 ;  /* 0x000000ffff0c7224 */ /* 0x000fd400078e0007 */
[----:B------:R-:W-:Y:S01]  /*118e0*/  @P1 IADD3 R4, -R7, RZ, RZ ;  /* 0x000000ff07041210 */ /* 0x000fe20007ffe1ff */
[----:B------:R-:W-:-:S03]  /*118f0*/  @P1 IMAD.MOV R12, RZ, RZ, -R7 ;  /* 0x000000ffff0c1224 */ /* 0x000fc600078e0a07 */
[----:B------:R-:W-:Y:S01]  /*11900*/  IADD3 R5, P0, R4, R2, RZ ;  /* 0x0000000204057210 */ /* 0x000fe20007f1e0ff */
[----:B------:R-:W-:-:S03]  /*11910*/  IMAD.WIDE R20, R12, 0x2, R64 ;  /* 0x000000020c147825 */ /* 0x000fc600078e0240 */
[----:B------:R-:W-:Y:S02]  /*11920*/  LEA.HI.X.SX32 R4, R4, R3, 0x1, P0 ;  /* 0x0000000304047211 */ /* 0x000fe400000f0eff */
[C---:B------:R-:W-:Y:S01]  /*11930*/  LEA R24, P0, R5.reuse, R16, 0x1 ;  /* 0x0000001005187211 */ /* 0x040fe200078008ff */
[----:B------:R-:W3:Y:S03]  /*11940*/  LD.E.128 R20, desc[UR6][R20.64] ;  /* 0x0000000614147980 */ /* 0x000ee6000c101d00 */
[----:B------:R-:W-:Y:S01]  /*11950*/  LEA.HI.X R25, R5, R17, R4, 0x1, P0 ;  /* 0x0000001105197211 */ /* 0x000fe200000f0c04 */
[----:B------:R-:W-:Y:S01]  /*11960*/  IMAD.MOV.U32 R4, RZ, RZ, RZ ;  /* 0x000000ffff047224 */ /* 0x000fe200078e00ff */
[----:B------:R-:W-:-:S04]  /*11970*/  @P1 IADD3 R4, -R7, RZ, RZ ;  /* 0x000000ff07041210 */ /* 0x000fc80007ffe1ff */
[C---:B------:R-:W-:Y:S01]  /*11980*/  IADD3 R5, P0, R4.reuse, R2, RZ ;  /* 0x0000000204057210 */ /* 0x040fe20007f1e0ff */
[----:B------:R-:W4:Y:S03]  /*11990*/  LD.E.128 R24, desc[UR6][R24.64] ;  /* 0x0000000618187980 */ /* 0x000f26000c101d00 */
[----:B------:R-:W-:Y:S02]  /*119a0*/  LEA.HI.X.SX32 R4, R4, R3, 0x1, P0 ;  /* 0x0000000304047211 */ /* 0x000fe400000f0eff */
[----:B------:R-:W-:-:S04]  /*119b0*/  LEA R28, P0, R5, R36, 0x1 ;  /* 0x00000024051c7211 */ /* 0x000fc800078008ff */
[----:B------:R-:W-:-:S06]  /*119c0*/  LEA.HI.X R29, R5, R37, R4, 0x1, P0 ;  /* 0x00000025051d7211 */ /* 0x000fcc00000f0c04 */
[----:B------:R-:W2:Y:S01]  /*119d0*/  LD.E.128 R28, desc[UR6][R28.64] ;  /* 0x000000061c1c7980 */ /* 0x000ea2000c101d00 */
[C---:B-----5:R-:W-:Y:S01]  /*119e0*/  IMAD.U32 R12, R32.reuse, 0x10000, RZ ;  /* 0x00010000200c7824 */ /* 0x060fe200078e00ff */
[----:B------:R-:W-:Y:S01]  /*119f0*/  LOP3.LUT R5, R32, 0xffff0000, RZ, 0xc0, !PT ;  /* 0xffff000020057812 */ /* 0x000fe200078ec0ff */
[C---:B------:R-:W-:Y:S01]  /*11a00*/  IMAD.U32 R38, R34.reuse, 0x10000, RZ ;  /* 0x0001000022267824 */ /* 0x040fe200078e00ff */
[C---:B------:R-:W-:Y:S02]  /*11a10*/  LOP3.LUT R4, R33.reuse, 0xffff0000, RZ, 0xc0, !PT ;  /* 0xffff000021047812 */ /* 0x040fe400078ec0ff */
[----:B------:R-:W-:Y:S02]  /*11a20*/  SHF.L.U32 R60, R33, 0x10, RZ ;  /* 0x00000010213c7819 */ /* 0x000fe400000006ff */
[----:B------:R-:W-:Y:S02]  /*11a30*/  LOP3.LUT R33, R34, 0xffff0000, RZ, 0xc0, !PT ;  /* 0xffff000022217812 */ /* 0x000fe400078ec0ff */
[----:B------:R-:W-:-:S02]  /*11a40*/  LOP3.LUT R32, R35, 0xffff0000, RZ, 0xc0, !PT ;  /* 0xffff000023207812 */ /* 0x000fc400078ec0ff */
[----:B------:R-:W-:Y:S01]  /*11a50*/  SHF.L.U32 R61, R35, 0x10, RZ ;  /* 0x00000010233d7819 */ /* 0x000fe200000006ff */
[C---:B---3--:R-:W-:Y:S01]  /*11a60*/  IMAD.U32 R35, R20.reuse, 0x10000, RZ ;  /* 0x0001000014237824 */ /* 0x048fe200078e00ff */
[----:B------:R-:W-:Y:S01]  /*11a70*/  LOP3.LUT R34, R20, 0xffff0000, RZ, 0xc0, !PT ;  /* 0xffff000014227812 */ /* 0x000fe200078ec0ff */
[----:B------:R-:W-:Y:S01]  /*11a80*/  IMAD.U32 R62, R22, 0x10000, RZ ;  /* 0x00010000163e7824 */ /* 0x000fe200078e00ff */
[C---:B------:R-:W-:Y:S02]  /*11a90*/  SHF.L.U32 R20, R21.reuse, 0x10, RZ ;  /* 0x0000001015147819 */ /* 0x040fe400000006ff */
[----:B------:R-:W-:Y:S02]  /*11aa0*/  LOP3.LUT R63, R21, 0xffff0000, RZ, 0xc0, !PT ;  /* 0xffff0000153f7812 */ /* 0x000fe400078ec0ff */
[C---:B------:R-:W-:Y:S02]  /*11ab0*/  SHF.L.U32 R21, R23.reuse, 0x10, RZ ;  /* 0x0000001017157819 */ /* 0x040fe400000006ff */
[----:B------:R-:W-:Y:S01]  /*11ac0*/  LOP3.LUT R67, R23, 0xffff0000, RZ, 0xc0, !PT ;  /* 0xffff000017437812 */ /* 0x000fe200078ec0ff */
[----:B----4-:R-:W-:Y:S01]  /*11ad0*/  IMAD.U32 R66, R24, 0x10000, RZ ;  /* 0x0001000018427824 */ /* 0x010fe200078e00ff */
[C---:B------:R-:W-:Y:S01]  /*11ae0*/  SHF.L.U32 R23, R25.reuse, 0x10, RZ ;  /* 0x0000001019177819 */ /* 0x040fe200000006ff */
[----:B------:R-:W-:Y:S01]  /*11af0*/  IMAD.U32 R68, R26, 0x10000, RZ ;  /* 0x000100001a447824 */ /* 0x000fe200078e00ff */
        /* <DEDUP_REMOVED lines=15> */
[----:B------:R-:W-:Y:S01]  /*11bf0*/  FMUL.FTZ R21, R21, R25 ;  /* 0x0000001915157220 */ /* 0x000fe20000410000 */
[----:B------:R-:W-:Y:S01]  /*11c00*/  FMUL.FTZ R20, R20, R23 ;  /* 0x0000001714147220 */ /* 0x000fe20000410000 */
[----:B------:R-:W-:Y:S01]  /*11c10*/  FMUL.FTZ R67, R67, R27 ;  /* 0x0000001b43437220 */ /* 0x000fe20000410000 */
[C---:B--2---:R-:W-:Y:S01]  /*11c20*/  IMAD.U32 R25, R28.reuse, 0x10000, RZ ;  /* 0x000100001c197824 */ /* 0x044fe200078e00ff */
[----:B------:R-:W-:Y:S01]  /*11c30*/  LOP3.LUT R24, R28, 0xffff0000, RZ, 0xc0, !PT ;  /* 0xffff00001c187812 */ /* 0x000fe200078ec0ff */
[----:B------:R-:W-:Y:S01]  /*11c40*/  FMUL.FTZ R22, R22, R26 ;  /* 0x0000001a16167220 */ /* 0x000fe20000410000 */
[----:B------:R-:W-:Y:S01]  /*11c50*/  SHF.L.U32 R23, R29, 0x10, RZ ;  /* 0x000000101d177819 */ /* 0x000fe200000006ff */
[C---:B------:R-:W-:Y:S01]  /*11c60*/  IMAD.U32 R28, R30.reuse, 0x10000, RZ ;  /* 0x000100001e1c7824 */ /* 0x040fe200078e00ff */
[----:B------:R-:W-:Y:S01]  /*11c70*/  LOP3.LUT R27, R30, 0xffff0000, RZ, 0xc0, !PT ;  /* 0xffff00001e1b7812 */ /* 0x000fe200078ec0ff */
[----:B------:R-:W-:Y:S01]  /*11c80*/  FMUL.FTZ R35, R35, R66 ;  /* 0x0000004223237220 */ /* 0x000fe20000410000 */
[----:B------:R-:W-:Y:S01]  /*11c90*/  FMUL.FTZ R62, R62, R68 ;  /* 0x000000443e3e7220 */ /* 0x000fe20000410000 */
[----:B------:R-:W-:Y:S01]  /*11ca0*/  LOP3.LUT R29, R29, 0xffff0000, RZ, 0xc0, !PT ;  /* 0xffff00001d1d7812 */ /* 0x000fe200078ec0ff */
[----:B------:R-:W-:Y:S01]  /*11cb0*/  FMUL.FTZ R63, R63, R69 ;  /* 0x000000453f3f7220 */ /* 0x000fe20000410000 */
[C---:B------:R-:W-:Y:S01]  /*11cc0*/  SHF.L.U32 R26, R31.reuse, 0x10, RZ ;  /* 0x000000101f1a7819 */ /* 0x040fe200000006ff */
[----:B------:R-:W-:Y:S01]  /*11cd0*/  FFMA.FTZ R12, R12, R25, R35 ;  /* 0x000000190c0c7223 */ /* 0x000fe20000010023 */
[----:B------:R-:W-:Y:S01]  /*11ce0*/  LOP3.LUT R30, R31, 0xffff0000, RZ, 0xc0, !PT ;  /* 0xffff00001f1e7812 */ /* 0x000fe200078ec0ff */
[----:B------:R-:W-:Y:S01]  /*11cf0*/  FFMA.FTZ R5, R5, R24, R34 ;  /* 0x0000001805057223 */ /* 0x000fe20000010022 */
[----:B------:R-:W-:Y:S01]  /*11d00*/  FFMA.FTZ R28, R38, R28, R62 ;  /* 0x0000001c261c7223 */ /* 0x000fe2000001003e */
[----:B------:R-:W-:Y:S01]  /*11d10*/  FFMA.FTZ R22, R33, R27, R22 ;  /* 0x0000001b21167223 */ /* 0x000fe20000010016 */
[----:B------:R-:W-:Y:S01]  /*11d20*/  FFMA.FTZ R20, R60, R23, R20 ;  /* 0x000000173c147223 */ /* 0x000fe20000010014 */
[----:B------:R-:W-:Y:S01]  /*11d30*/  FFMA.FTZ R4, R4, R29, R63 ;  /* 0x0000001d04047223 */ /* 0x000fe2000001003f */
[----:B------:R-:W-:Y:S01]  /*11d40*/  FFMA.FTZ R21, R61, R26, R21 ;  /* 0x0000001a3d157223 */ /* 0x000fe20000010015 */
[----:B------:R-:W-:Y:S01]  /*11d50*/  FFMA.FTZ R30, R32, R30, R67 ;  /* 0x0000001e201e7223 */ /* 0x000fe20000010043 */
[----:B------:R-:W-:-:S02]  /*11d60*/  F2FP.BF16.F32.PACK_AB R5, R5, R12 ;  /* 0x0000000c0505723e */ /* 0x000fc400000010ff */
[----:B------:R-:W-:Y:S02]  /*11d70*/  F2FP.BF16.F32.PACK_AB R22, R22, R28 ;  /* 0x0000001c1616723e */ /* 0x000fe400000010ff */
[----:B------:R-:W-:Y:S01]  /*11d80*/  F2FP.BF16.F32.PACK_AB R4, R4, R20 ;  /* 0x000000140404723e */ /* 0x000fe200000010ff */
[----:B------:R-:W-:Y:S01]  /*11d90*/  IMAD.MOV.U32 R32, RZ, RZ, R5 ;  /* 0x000000ffff207224 */ /* 0x000fe200078e0005 */
[----:B------:R-:W-:Y:S01]  /*11da0*/  F2FP.BF16.F32.PACK_AB R21, R30, R21 ;  /* 0x000000151e15723e */ /* 0x000fe200000010ff */
[----:B------:R-:W-:Y:S01]  /*11db0*/  IMAD.MOV.U32 R34, RZ, RZ, R22 ;  /* 0x000000ffff227224 */ /* 0x000fe200078e0016 */
[----:B------:R-:W-:Y:S02]  /*11dc0*/  MOV R33, R4 ;  /* 0x0000000400217202 */ /* 0x000fe40000000f00 */
[----:B------:R-:W-:Y:S02]  /*11dd0*/  MOV R35, R21 ;  /* 0x0000001500237202 */ /* 0x000fe40000000f00 */
.L_x_1061:
[----:B------:R-:W-:Y:S05]  /*11de0*/  BSYNC B0 ;  /* 0x0000000000007941 */ /* 0x000fea0003800000 */
.L_x_1060:
[----:B-----5:R3:W-:Y:S02]  /*11df0*/  STS.128 [R243], R32 ;  /* 0x00000020f3007388 */ /* 0x0207e40000000c00 */
.L_x_1059:
[----:B------:R-:W-:Y:S05]  /*11e00*/  BSYNC B1 ;  /* 0x0000000000017941 */ /* 0x000fea0003800000 */
.L_x_1058:
        /* <DEDUP_REMOVED lines=17> */
[----:B------:R-:W2:Y:S03]  /*11f20*/  LD.E.128 R20, desc[UR6][R20.64+0x80] ;  /* 0x0000800614147980 */ /* 0x000ea6000c101d00 */
        /* <DEDUP_REMOVED lines=8> */
[----:B------:R-:W3:Y:S01]  /*11fb0*/  LD.E.128 R28, desc[UR6][R28.64+0x80] ;  /* 0x000080061c1c7980 */ /* 0x000ee2000c101d00 */
        /* <DEDUP_REMOVED lines=8> */
[C---:B--2---:R-:W-:Y:S01]  /*12040*/  IMAD.U32 R35, R20.reuse, 0x10000, RZ ;  /* 0x0001000014237824 */ /* 0x044fe200078e00ff */
        /* <DEDUP_REMOVED lines=27> */
[C---:B---3--:R-:W-:Y:S01]  /*12200*/  IMAD.U32 R25, R28.reuse, 0x10000, RZ ;  /* 0x000100001c197824 */ /* 0x048fe200078e00ff */
        /* <DEDUP_REMOVED lines=27> */
.L_x_1065:
[----:B------:R-:W-:Y:S05]  /*123c0*/  BSYNC B0 ;  /* 0x0000000000007941 */ /* 0x000fea0003800000 */
.L_x_1064:
[----:B-----5:R1:W-:Y:S02]  /*123d0*/  STS.128 [R243+0x2000], R32 ;  /* 0x00200020f3007388 */ /* 0x0203e40000000c00 */
.L_x_1063:
[----:B------:R-:W-:Y:S05]  /*123e0*/  BSYNC B1 ;  /* 0x0000000000017941 */ /* 0x000fea0003800000 */
.L_x_1062:
        /* <DEDUP_REMOVED lines=22> */
[----:B------:R-:W2:Y:S03]  /*12550*/  LD.E.128 R24, desc[UR6][R24.64+0x100] ;  /* 0x0001000618187980 */ /* 0x000ea6000c101d00 */
[----:B------:R-:W-:Y:S02]  /*12560*/  LEA.HI.X.SX32 R4, R4, R3, 0x1, P0 ;  /* 0x0000000304047211 */ /* 0x000fe400000f0eff */
[----:B------:R-:W-:-:S04]  /*12570*/  LEA R28, P0, R5, R36, 0x1 ;  /* 0x00000024051c7211 */ /* 0x000fc800078008ff */
[----:B------:R-:W-:-:S06]  /*12580*/  LEA.HI.X R29, R5, R37, R4, 0x1, P0 ;  /* 0x00000025051d7211 */ /* 0x000fcc00000f0c04 */
[----:B------:R-:W4:Y:S01]  /*12590*/  LD.E.128 R28, desc[UR6][R28.64+0x100] ;  /* 0x000100061c1c7980 */ /* 0x000f22000c101d00 */
        /* <DEDUP_REMOVED lines=15> */
[----:B--2---:R-:W-:Y:S01]  /*12690*/  IMAD.U32 R66, R24, 0x10000, RZ ;  /* 0x0001000018427824 */ /* 0x004fe200078e00ff */
        /* <DEDUP_REMOVED lines=20> */
[C---:B----4-:R-:W-:Y:S01]  /*127e0*/  IMAD.U32 R25, R28.reuse, 0x10000, RZ ;  /* 0x000100001c197824 */ /* 0x050fe200078e00ff */
        /* <DEDUP_REMOVED lines=27> */
.L_x_1069:
[----:B------:R-:W-:Y:S05]  /*129a0*/  BSYNC B0 ;  /* 0x0000000000007941 */ /* 0x000fea0003800000 */
.L_x_1068:
[----:B-----5:R3:W-:Y:S02]  /*129b0*/  STS.128 [R243+0x4000], R32 ;  /* 0x00400020f3007388 */ /* 0x0207e40000000c00 */
.L_x_1067:
[----:B------:R-:W-:Y:S05]  /*129c0*/  BSYNC B1 ;  /* 0x0000000000017941 */ /* 0x000fea0003800000 */
.L_x_1066:
[----:B------:R-:W-:-:S13]  /*129d0*/  ISETP.GE.AND P0, PT, R9, R6, PT ;  /* 0x000000060900720c */ /* 0x000fda0003f06270 */
        /* <DEDUP_REMOVED lines=39> */
[----:B-12---:R-:W-:Y:S01]  /*12c50*/  LOP3.LUT R65, R23, 0xffff0000, RZ, 0xc0, !PT ;  /* 0xffff000017417812 */ /* 0x006fe200078ec0ff */
        /* <DEDUP_REMOVED lines=21> */
[C---:B------:R-:W-:Y:S01]  /*12db0*/  IMAD.U32 R25, R28.reuse, 0x10000, RZ ;  /* 0x000100001c197824 */ /* 0x040fe200078e00ff */
        /* <DEDUP_REMOVED lines=27> */
.L_x_1071:
[----:B------:R-:W-:Y:S05]  /*12f70*/  BSYNC B0 ;  /* 0x0000000000007941 */ /* 0x000fea0003800000 */
.L_x_1070:
[----:B-----5:R3:W-:Y:S02]  /*12f80*/  STS.128 [R243+0x6000], R32 ;  /* 0x00600020f3007388 */ /* 0x0207e40000000c00 */
.L_x_1057:
[----:B------:R-:W-:Y:S05]  /*12f90*/  BSYNC B2 ;  /* 0x0000000000027941 */ /* 0x000fea0003800000 */
.L_x_1056:
[----:B------:R-:W-:Y:S01]  /*12fa0*/  VIADD R12, R162, 0x10 ;  /* 0x00000010a20c7836 */ /* 0x000fe20000000000 */
[----:B------:R-:W-:Y:S04]  /*12fb0*/  BSSY B2, `(.L_x_1072) ;  /* 0x0000185000027945 */ /* 0x000fe80003800000 */
[----:B------:R-:W-:-:S04]  /*12fc0*/  ISETP.GE.AND P0, PT, R12, R8, PT ;  /* 0x000000080c00720c */ /* 0x000fc80003f06270 */
[----:B------:R-:W-:-:S13]  /*12fd0*/  ISETP.LT.OR P0, PT, R52, -0x87, P0 ;  /* 0xffffff793400780c */ /* 0x000fda0000701670 */
[----:B------:R-:W-:Y:S05]  /*12fe0*/  @P0 BRA `(.L_x_1073) ;  /* 0x0000001800040947 */ /* 0x000fea0003800000 */
        /* <DEDUP_REMOVED lines=8> */
[-C--:B------:R-:W-:Y:S01]  /*13070*/  ISETP.GE.AND P0, PT, R14, R7.reuse, PT ;  /* 0x000000070e00720c */ /* 0x080fe20003f06270 */
[----:B------:R-:W-:Y:S01]  /*13080*/  IMAD.MOV.U32 R21, RZ, RZ, RZ ;  /* 0x000000ffff157224 */ /* 0x000fe200078e00ff */
[C---:B------:R-:W-:Y:S02]  /*13090*/  IADD3 R5, P1, R13.reuse, R2, RZ ;  /* 0x000000020d057210 */ /* 0x040fe40007f3e0ff */
[----:B------:R-:W-:Y:S02]  /*130a0*/  MOV R20, R7 ;  /* 0x0000000700147202 */ /* 0x000fe40000000f00 */
[----:B------:R-:W-:-:S07]  /*130b0*/  LEA.HI.X.SX32 R4, R13, R3, 0x1, P1 ;  /* 0x000000030d047211 */ /* 0x000fce00008f0eff */
[--C-:B------:R-:W-:Y:S02]  /*130c0*/  @P0 IMAD.MOV R21, RZ, RZ, -R7.reuse ;  /* 0x000000ffff150224 */ /* 0x100fe400078e0a07 */
[----:B------:R-:W-:Y:S02]  /*130d0*/  IMAD.MOV.U32 R28, RZ, RZ, RZ ;  /* 0x000000ffff1c7224 */ /* 0x000fe400078e00ff */
[----:B------:R-:W-:Y:S01]  /*130e0*/  @P0 IMAD.MOV R20, RZ, RZ, -R7 ;  /* 0x000000ffff140224 */ /* 0x000fe200078e0a07 */
[----:B------:R-:W-:-:S04]  /*130f0*/  IADD3 R22, P1, R21, R5, RZ ;  /* 0x0000000515167210 */ /* 0x000fc80007f3e0ff */
[----:B------:R-:W-:Y:S02]  /*13100*/  LEA.HI.X.SX32 R21, R21, R4, 0x1, P1 ;  /* 0x0000000415157211 */ /* 0x000fe400008f0eff */
[C---:B------:R-:W-:Y:S02]  /*13110*/  LEA R24, P1, R22.reuse, R16, 0x1 ;  /* 0x0000001016187211 */ /* 0x040fe400078208ff */
[----:B------:R-:W-:Y:S02]  /*13120*/  @P0 IADD3 R28, -R7, RZ, RZ ;  /* 0x000000ff071c0210 */ /* 0x000fe40007ffe1ff */
[----:B------:R-:W-:Y:S01]  /*13130*/  LEA.HI.X R25, R22, R17, R21, 0x1, P1 ;  /* 0x0000001116197211 */ /* 0x000fe200008f0c15 */
[----:B------:R-:W-:Y:S01]  /*13140*/  IMAD.WIDE R20, R20, 0x2, R46 ;  /* 0x0000000214147825 */ /* 0x000fe200078e022e */
[----:B------:R-:W-:-:S04]  /*13150*/  IADD3 R5, P1, R28, R5, RZ ;  /* 0x000000051c057210 */ /* 0x000fc80007f3e0ff */
[----:B------:R-:W3:Y:S01]  /*13160*/  LD.E.128 R24, desc[UR6][R24.64] ;  /* 0x0000000618187980 */ /* 0x000ee2000c101d00 */
[----:B------:R-:W-:Y:S02]  /*13170*/  LEA.HI.X.SX32 R4, R28, R4, 0x1, P1 ;  /* 0x000000041c047211 */ /* 0x000fe400008f0eff */
[C---:B------:R-:W-:Y:S01]  /*13180*/  LEA R28, P1, R5.reuse, R36, 0x1 ;  /* 0x00000024051c7211 */ /* 0x040fe200078208ff */
[----:B------:R-:W2:Y:S03]  /*13190*/  LD.E.128 R20, desc[UR6][R20.64] ;  /* 0x0000000614147980 */ /* 0x000ea6000c101d00 */
[----:B------:R-:W-:-:S06]  /*131a0*/  LEA.HI.X R29, R5, R37, R4, 0x1, P1 ;  /* 0x00000025051d7211 */ /* 0x000fcc00008f0c04 */
[----:B------:R-:W4:Y:S01]  /*131b0*/  LD.E.128 R28, desc[UR6][R28.64] ;  /* 0x000000061c1c7980 */ /* 0x000f22000c101d00 */
[C---:B-----5:R-:W-:Y:S01]  /*131c0*/  IMAD.U32 R38, R32.reuse, 0x10000, RZ ;  /* 0x0001000020267824 */ /* 0x060fe200078e00ff */
[----:B------:R-:W-:Y:S01]  /*131d0*/  LOP3.LUT R5, R32, 0xffff0000, RZ, 0xc0, !PT ;  /* 0xffff000020057812 */ /* 0x000fe200078ec0ff */
[C---:B------:R-:W-:Y:S01]  /*131e0*/  IMAD.U32 R61, R33.reuse, 0x10000, RZ ;  /* 0x00010000213d7824 */ /* 0x040fe200078e00ff */
[----:B------:R-:W-:Y:S01]  /*131f0*/  LOP3.LUT R4, R33, 0xffff0000, RZ, 0xc0, !PT ;  /* 0xffff000021047812 */ /* 0x000fe200078ec0ff */
[C---:B------:R-:W-:Y:S01]  /*13200*/  IMAD.U32 R62, R35.reuse, 0x10000, RZ ;  /* 0x00010000233e7824 */ /* 0x040fe200078e00ff */
[C---:B------:R-:W-:Y:S02]  /*13210*/  SHF.L.U32 R60, R34.reuse, 0x10, RZ ;  /* 0x00000010223c7819 */ /* 0x040fe400000006ff */
[----:B------:R-:W-:Y:S02]  /*13220*/  LOP3.LUT R33, R34, 0xffff0000, RZ, 0xc0, !PT ;  /* 0xffff000022217812 */ /* 0x000fe400078ec0ff */
[----:B------:R-:W-:Y:S01]  /*13230*/  LOP3.LUT R32, R35, 0xffff0000, RZ, 0xc0, !PT ;  /* 0xffff000023207812 */ /* 0x000fe200078ec0ff */
[C---:B---3--:R-:W-:Y:S01]  /*13240*/  IMAD.U32 R35, R24.reuse, 0x10000, RZ ;  /* 0x0001000018237824 */ /* 0x048fe200078e00ff */
[----:B------:R-:W-:Y:S01]  /*13250*/  LOP3.LUT R34, R24, 0xffff0000, RZ, 0xc0, !PT ;  /* 0xffff000018227812 */ /* 0x000fe200078ec0ff */
[----:B------:R-:W-:Y:S01]  /*13260*/  IMAD.U32 R63, R26, 0x10000, RZ ;  /* 0x000100001a3f7824 */ /* 0x000fe200078e00ff */
[C---:B------:R-:W-:Y:S01]  /*13270*/  SHF.L.U32 R24, R25.reuse, 0x10, RZ ;  /* 0x0000001019187819 */ /* 0x040fe200000006ff */
[----:B--2---:R-:W-:Y:S01]  /*13280*/  IMAD.U32 R66, R20, 0x10000, RZ ;  /* 0x0001000014427824 */ /* 0x004fe200078e00ff */
[----:B------:R-:W-:Y:S01]  /*13290*/  LOP3.LUT R64, R25, 0xffff0000, RZ, 0xc0, !PT ;  /* 0xffff000019407812 */ /* 0x000fe200078ec0ff */
[----:B------:R-:W-:Y:S01]  /*132a0*/  IMAD.U32 R67, R22, 0x10000, RZ ;  /* 0x0001000016437824 */ /* 0x000fe200078e00ff */
        /* <DEDUP_REMOVED lines=17> */
[----:B------:R-:W-:Y:S01]  /*133c0*/  FMUL.FTZ R65, R65, R34 ;  /* 0x0000002241417220 */ /* 0x000fe20000410000 */
[----:B------:R-:W-:Y:S01]  /*133d0*/  FMUL.FTZ R20, R20, R24 ;  /* 0x0000001814147220 */ /* 0x000fe20000410000 */
[----:B------:R-:W-:Y:S01]  /*133e0*/  FMUL.FTZ R22, R22, R26 ;  /* 0x0000001a16167220 */ /* 0x000fe20000410000 */
[----:B------:R-:W-:Y:S01]  /*133f0*/  FMUL.FTZ R21, R21, R25 ;  /* 0x0000001915157220 */ /* 0x000fe20000410000 */
[C---:B----4-:R-:W-:Y:S01]  /*13400*/  IMAD.U32 R26, R28.reuse, 0x10000, RZ ;  /* 0x000100001c1a7824 */ /* 0x050fe200078e00ff */
[----:B------:R-:W-:Y:S01]  /*13410*/  LOP3.LUT R25, R28, 0xffff0000, RZ, 0xc0, !PT ;  /* 0xffff00001c197812 */ /* 0x000fe200078ec0ff */
[----:B------:R-:W-:Y:S01]  /*13420*/  FMUL.FTZ R23, R23, R27 ;  /* 0x0000001b17177220 */ /* 0x000fe20000410000 */
[C---:B------:R-:W-:Y:S01]  /*13430*/  SHF.L.U32 R24, R29.reuse, 0x10, RZ ;  /* 0x000000101d187819 */ /* 0x040fe200000006ff */
[----:B------:R-:W-:Y:S01]  /*13440*/  FMUL.FTZ R66, R66, R35 ;  /* 0x0000002342427220 */ /* 0x000fe20000410000 */
[----:B------:R-:W-:Y:S01]  /*13450*/  LOP3.LUT R34, R29, 0xffff0000, RZ, 0xc0, !PT ;  /* 0xffff00001d227812 */ /* 0x000fe200078ec0ff */
[C---:B------:R-:W-:Y:S01]  /*13460*/  IMAD.U32 R29, R30.reuse, 0x10000, RZ ;  /* 0x000100001e1d7824 */ /* 0x040fe200078e00ff */
[----:B------:R-:W-:Y:S01]  /*13470*/  LOP3.LUT R28, R30, 0xffff0000, RZ, 0xc0, !PT ;  /* 0xffff00001e1c7812 */ /* 0x000fe200078ec0ff */
[----:B------:R-:W-:Y:S01]  /*13480*/  FMUL.FTZ R67, R67, R63 ;  /* 0x0000003f43437220 */ /* 0x000fe20000410000 */
[C---:B------:R-:W-:Y:S01]  /*13490*/  SHF.L.U32 R27, R31.reuse, 0x10, RZ ;  /* 0x000000101f1b7819 */ /* 0x040fe200000006ff */
[----:B------:R-:W-:Y:S01]  /*134a0*/  FMUL.FTZ R68, R68, R64 ;  /* 0x0000004044447220 */ /* 0x000fe20000410000 */
        /* <DEDUP_REMOVED lines=17> */
.L_x_1077:
[----:B------:R-:W-:Y:S05]  /*135c0*/  BSYNC B0 ;  /* 0x0000000000007941 */ /* 0x000fea0003800000 */
.L_x_1076:
[----:B-----5:R3:W-:Y:S02]  /*135d0*/  STS.128 [R243+0x800], R32 ;  /* 0x00080020f3007388 */ /* 0x0207e40000000c00 */
.L_x_1075:
[----:B------:R-:W-:Y:S05]  /*135e0*/  BSYNC B1 ;  /* 0x0000000000017941 */ /* 0x000fea0003800000 */
.L_x_1074:
        /* <DEDUP_REMOVED lines=9> */
[----:B------:R-:W-:Y:S02]  /*13680*/  VIADD R4, R13, 0x40 ;  /* 0x000000400d047836 */ /* 0x000fe40000000000 */
[----:B------:R-:W-:Y:S02]  /*13690*/  IMAD.MOV.U32 R21, RZ, RZ, RZ ;  /* 0x000000ffff157224 */ /* 0x000fe400078e00ff */
[----:B------:R-:W-:Y:S01]  /*136a0*/  IMAD.MOV.U32 R20, RZ, RZ, R7 ;  /* 0x000000ffff147224 */ /* 0x000fe200078e0007 */
[----:B------:R-:W-:-:S04]  /*136b0*/  IADD3 R5, P1, R4, R2, RZ ;  /* 0x0000000204057210 */ /* 0x000fc80007f3e0ff */
[----:B------:R-:W-:-:S03]  /*136c0*/  LEA.HI.X.SX32 R4, R4, R3, 0x1, P1 ;  /* 0x0000000304047211 */ /* 0x000fc600008f0eff */
[----:B------:R-:W-:Y:S01]  /*136d0*/  @P0 IADD3 R21, -R7, RZ, RZ ;  /* 0x000000ff07150210 */ /* 0x000fe20007ffe1ff */
[----:B------:R-:W-:-:S03]  /*136e0*/  @P0 IMAD.MOV R20, RZ, RZ, -R7 ;  /* 0x000000ffff140224 */ /* 0x000fc600078e0a07 */
[C---:B------:R-:W-:Y:S02]  /*136f0*/  IADD3 R22, P1, R21.reuse, R5, RZ ;  /* 0x0000000515167210 */ /* 0x040fe40007f3e0ff */
[----:B------:R-:W-:Y:S02]  /*13700*/  MOV R28, RZ ;  /* 0x000000ff001c7202 */ /* 0x000fe40000000f00 */
[----:B------:R-:W-:Y:S02]  /*13710*/  LEA.HI.X.SX32 R21, R21, R4, 0x1, P1 ;  /* 0x0000000415157211 */ /* 0x000fe400008f0eff */
[----:B------:R-:W-:Y:S01]  /*13720*/  LEA R24, P1, R22, R16, 0x1 ;  /* 0x0000001016187211 */ /* 0x000fe200078208ff */
[----:B------:R-:W-:-:S03]  /*13730*/  @P0 IMAD.MOV R28, RZ, RZ, -R7 ;  /* 0x000000ffff1c0224 */ /* 0x000fc600078e0a07 */
        /* <DEDUP_REMOVED lines=73> */
.L_x_1081:
[----:B------:R-:W-:Y:S05]  /*13bd0*/  BSYNC B0 ;  /* 0x0000000000007941 */ /* 0x000fea0003800000 */
.L_x_1080:
[----:B-----5:R3:W-:Y:S02]  /*13be0*/  STS.128 [R243+0x2800], R32 ;  /* 0x00280020f3007388 */ /* 0x0207e40000000c00 */
.L_x_1079:
[----:B------:R-:W-:Y:S05]  /*13bf0*/  BSYNC B1 ;  /* 0x0000000000017941 */ /* 0x000fea0003800000 */
.L_x_1078:
        /* <DEDUP_REMOVED lines=94> */
.L_x_1085:
[----:B------:R-:W-:Y:S05]  /*141e0*/  BSYNC B0 ;  /* 0x0000000000007941 */ /* 0x000fea0003800000 */
.L_x_1084:
[----:B-----5:R3:W-:Y:S02]  /*141f0*/  STS.128 [R243+0x4800], R32 ;  /* 0x00480020f3007388 */ /* 0x0207e40000000c00 */
.L_x_1083:
[----:B------:R-:W-:Y:S05]  /*14200*/  BSYNC B1 ;  /* 0x0000000000017941 */ /* 0x000fea0003800000 */
.L_x_1082:
[----:B------:R-:W-:-:S13]  /*14210*/  ISETP.GE.AND P0, PT, R9, R6, PT ;  /* 0x000000060900720c */ /* 0x000fda0003f06270 */
[----:B------:R1:W-:Y:S01]  /*14220*/  @P0 STS.128 [R243+0x6800], RZ ;  /* 0x006800fff3000388 */ /* 0x0003e20000000c00 */
[----:B------:R-:W-:Y:S05]  /*14230*/  @P0 BRA `(.L_x_1073) ;  /* 0x0000000400700947 */ /* 0x000fea0003800000 */
[----:B------:R1:W5:Y:S01]  /*14240*/  LD.E.128 R20, desc[UR6][R46.64+0x180] ;  /* 0x000180062e147980 */ /* 0x000362000c101d00 */
        /* <DEDUP_REMOVED lines=11> */
[C---:B------:R-:W-:Y:S01]  /*14300*/  IADD3 R25, P1, R24.reuse, R5, RZ ;  /* 0x0000000518197210 */ /* 0x040fe20007f3e0ff */
[----:B------:R-:W-:Y:S01]  /*14310*/  IMAD.WIDE R28, R13, 0x2, R46 ;  /* 0x000000020d1c7825 */ /* 0x000fe200078e022e */
[----:B------:R-:W-:Y:S02]  /*14320*/  MOV R13, RZ ;  /* 0x000000ff000d7202 */ /* 0x000fe40000000f00 */
[----:B------:R-:W-:Y:S01]  /*14330*/  LEA.HI.X.SX32 R24, R24, R4, 0x1, P1 ;  /* 0x0000000418187211 */ /* 0x000fe200008f0eff */
[----:B------:R-:W-:Y:S01]  /*14340*/  @P0 IMAD.MOV R13, RZ, RZ, -R7 ;  /* 0x000000ffff0d0224 */ /* 0x000fe200078e0a07 */
[C---:B------:R-:W-:Y:S01]  /*14350*/  LEA R26, P1, R25.reuse, R16, 0x1 ;  /* 0x00000010191a7211 */ /* 0x040fe200078208ff */
[----:B------:R-:W2:Y:S03]  /*14360*/  LD.E.128 R28, desc[UR6][R28.64+0x180] ;  /* 0x000180061c1c7980 */ /* 0x000ea6000c101d00 */
[----:B------:R-:W-:-:S02]  /*14370*/  LEA.HI.X R27, R25, R17, R24, 0x1, P1 ;  /* 0x00000011191b7211 */ /* 0x000fc400008f0c18 */
[----:B------:R-:W-:-:S04]  /*14380*/  IADD3 R5, P1, R13, R5, RZ ;  /* 0x000000050d057210 */ /* 0x000fc80007f3e0ff */
[----:B------:R-:W4:Y:S01]  /*14390*/  LD.E.128 R24, desc[UR6][R26.64] ;  /* 0x000000061a187980 */ /* 0x000f22000c101d00 */
[----:B------:R-:W-:Y:S02]  /*143a0*/  LEA.HI.X.SX32 R4, R13, R4, 0x1, P1 ;  /* 0x000000040d047211 */ /* 0x000fe400008f0eff */
[----:B-1-3--:R-:W-:-:S04]  /*143b0*/  LEA R32, P1, R5, R36, 0x1 ;  /* 0x0000002405207211 */ /* 0x00afc800078208ff */
        /* <DEDUP_REMOVED lines=10> */
[----:B--2---:R-:W-:Y:S01]  /*14460*/  IMAD.U32 R63, R28, 0x10000, RZ ;  /* 0x000100001c3f7824 */ /* 0x004fe200078e00ff */
[----:B------:R-:W-:Y:S01]  /*14470*/  LOP3.LUT R65, R29, 0xffff0000, RZ, 0xc0, !PT ;  /* 0xffff00001d417812 */ /* 0x000fe200078ec0ff */
[----:B------:R-:W-:Y:S01]  /*14480*/  IMAD.U32 R64, R30, 0x10000, RZ ;  /* 0x000100001e407824 */ /* 0x000fe200078e00ff */
[----:B------:R-:W-:Y:S01]  /*14490*/  LOP3.LUT R28, R28, 0xffff0000, RZ, 0xc0, !PT ;  /* 0xffff00001c1c7812 */ /* 0x000fe200078ec0ff */
[C---:B----4-:R-:W-:Y:S01]  /*144a0*/  IMAD.U32 R47, R24.reuse, 0x10000, RZ ;  /* 0x00010000182f7824 */ /* 0x050fe200078e00ff */
[----:B------:R-:W-:Y:S01]  /*144b0*/  LOP3.LUT R23, R24, 0xffff0000, RZ, 0xc0, !PT ;  /* 0xffff000018177812 */ /* 0x000fe200078ec0ff */
[----:B------:R-:W-:Y:S01]  /*144c0*/  IMAD.U32 R61, R26, 0x10000, RZ ;  /* 0x000100001a3d7824 */ /* 0x000fe200078e00ff */
[C---:B------:R-:W-:Y:S02]  /*144d0*/  SHF.L.U32 R22, R25.reuse, 0x10, RZ ;  /* 0x0000001019167819 */ /* 0x040fe400000006ff */
[----:B------:R-:W-:-:S02]  /*144e0*/  LOP3.LUT R62, R25, 0xffff0000, RZ, 0xc0, !PT ;  /* 0xffff0000193e7812 */ /* 0x000fc400078ec0ff */
[----:B------:R-:W-:Y:S02]  /*144f0*/  LOP3.LUT R25, R26, 0xffff0000, RZ, 0xc0, !PT ;  /* 0xffff00001a197812 */ /* 0x000fe400078ec0ff */
[C---:B------:R-:W-:Y:S02]  /*14500*/  SHF.L.U32 R24, R27.reuse, 0x10, RZ ;  /* 0x000000101b187819 */ /* 0x040fe400000006ff */
[----:B------:R-:W-:Y:S02]  /*14510*/  LOP3.LUT R26, R27, 0xffff0000, RZ, 0xc0, !PT ;  /* 0xffff00001b1a7812 */ /* 0x000fe400078ec0ff */
[----:B------:R-:W-:Y:S01]  /*14520*/  SHF.L.U32 R27, R29, 0x10, RZ ;  /* 0x000000101d1b7819 */ /* 0x000fe200000006ff */
[----:B------:R-:W-:Y:S01]  /*14530*/  @!P0 FADD.FTZ R23, -R23, -RZ ;  /* 0x800000ff17178221 */ /* 0x000fe20000010100 */
[C---:B------:R-:W-:Y:S01]  /*14540*/  SHF.L.U32 R29, R31.reuse, 0x10, RZ ;  /* 0x000000101f1d7819 */ /* 0x040fe200000006ff */
[----:B------:R-:W-:Y:S01]  /*14550*/  @!P0 FADD.FTZ R24, -R24, -RZ ;  /* 0x800000ff18188221 */ /* 0x000fe20000010100 */
[----:B------:R-:W-:Y:S01]  /*14560*/  LOP3.LUT R31, R31, 0xffff0000, RZ, 0xc0, !PT ;  /* 0xffff00001f1f7812 */ /* 0x000fe200078ec0ff */
[----:B------:R-:W-:Y:S01]  /*14570*/  @!P0 FADD.FTZ R22, -R22, -RZ ;  /* 0x800000ff16168221 */ /* 0x000fe20000010100 */
[----:B------:R-:W-:Y:S01]  /*14580*/  LOP3.LUT R30, R30, 0xffff0000, RZ, 0xc0, !PT ;  /* 0xffff00001e1e7812 */ /* 0x000fe200078ec0ff */
[----:B------:R-:W-:Y:S01]  /*14590*/  @!P0 FADD.FTZ R26, -R26, -RZ ;  /* 0x800000ff1a1a8221 */ /* 0x000fe20000010100 */
[----:B------:R-:W-:Y:S01]  /*145a0*/  @!P0 FADD.FTZ R25, -R25, -RZ ;  /* 0x800000ff19198221 */ /* 0x000fe20000010100 */
        /* <DEDUP_REMOVED lines=17> */
[----:B------:R-:W-:-:S02]  /*146c0*/  SHF.L.U32 R25, R35, 0x10, RZ ;  /* 0x0000001023197819 */ /* 0x000fc400000006ff */
        /* <DEDUP_REMOVED lines=9> */
[----:B------:R-:W-:Y:S02]  /*14760*/  F2FP.BF16.F32.PACK_AB R5, R5, R13 ;  /* 0x0000000d0505723e */ /* 0x000fe400000010ff */
[----:B------:R-:W-:-:S02]  /*14770*/  F2FP.BF16.F32.PACK_AB R32, R21, R32 ;  /* 0x000000201520723e */ /* 0x000fc400000010ff */
[----:B------:R-:W-:Y:S02]  /*14780*/  F2FP.BF16.F32.PACK_AB R4, R4, R22 ;  /* 0x000000160404723e */ /* 0x000fe400000010ff */
[----:B------:R-:W-:Y:S01]  /*14790*/  F2FP.BF16.F32.PACK_AB R25, R20, R25 ;  /* 0x000000191419723e */ /* 0x000fe200000010ff */
[----:B------:R-:W-:Y:S01]  /*147a0*/  IMAD.MOV.U32 R20, RZ, RZ, R5 ;  /* 0x000000ffff147224 */ /* 0x000fe200078e0005 */
[----:B------:R-:W-:Y:S01]  /*147b0*/  MOV R21, R4 ;  /* 0x0000000400157202 */ /* 0x000fe20000000f00 */
[----:B------:R-:W-:Y:S01]  /*147c0*/  IMAD.MOV.U32 R22, RZ, RZ, R32 ;  /* 0x000000ffff167224 */ /* 0x000fe200078e0020 */
[----:B------:R-:W-:Y:S02]  /*147d0*/  MOV R23, R25 ;  /* 0x0000001900177202 */ /* 0x000fe40000000f00 */
.L_x_1087:
[----:B------:R-:W-:Y:S05]  /*147e0*/  BSYNC B0 ;  /* 0x0000000000007941 */ /* 0x000fea0003800000 */
.L_x_1086:
[----:B-----5:R1:W-:Y:S02]  /*147f0*/  STS.128 [R243+0x6800], R20 ;  /* 0x00680014f3007388 */ /* 0x0203e40000000c00 */
.L_x_1073:
[----:B------:R-:W-:Y:S05]  /*14800*/  BSYNC B2 ;  /* 0x0000000000027941 */ /* 0x000fea0003800000 */
.L_x_1072:
        /* <DEDUP_REMOVED lines=14> */
[----:B------:R-:W-:Y:S02]  /*148f0*/  IMAD.SHL.U32 R4, R7, 0x20, RZ ;  /* 0x0000002007047824 */ /* 0x000fe400078e00ff */
        /* <DEDUP_REMOVED lines=84> */
.L_x_1093:
[----:B------:R-:W-:Y:S05]  /*14e40*/  BSYNC B0 ;  /* 0x0000000000007941 */ /* 0x000fea0003800000 */
.L_x_1092:
[----:B-----5:R3:W-:Y:S02]  /*14e50*/  STS.128 [R243+0x1000], R32 ;  /* 0x00100020f3007388 */ /* 0x0207e40000000c00 */
.L_x_1091:
[----:B------:R-:W-:Y:S05]  /*14e60*/  BSYNC B1 ;  /* 0x0000000000017941 */ /* 0x000fea0003800000 */
.L_x_1090:
        /* <DEDUP_REMOVED lines=10> */
[----:B------:R-:W-:Y:S02]  /*14f10*/  LEA R4, R7, 0x40, 0x5 ;  /* 0x0000004007047811 */ /* 0x000fe400078e28ff */
[----:B------:R-:W-:Y:S02]  /*14f20*/  MOV R20, R7 ;  /* 0x0000000700147202 */ /* 0x000fe40000000f00 */
[----:B------:R-:W-:-:S04]  /*14f30*/  IADD3 R5, P1, R4, R2, RZ ;  /* 0x0000000204057210 */ /* 0x000fc80007f3e0ff */
[----:B------:R-:W-:-:S03]  /*14f40*/  LEA.HI.X.SX32 R4, R4, R3, 0x1, P1 ;  /* 0x0000000304047211 */ /* 0x000fc600008f0eff */
        /* <DEDUP_REMOVED lines=80> */
.L_x_1097:
[----:B------:R-:W-:Y:S05]  /*15450*/  BSYNC B0 ;  /* 0x0000000000007941 */ /* 0x000fea0003800000 */
.L_x_1096:
[----:B-----5:R3:W-:Y:S02]  /*15460*/  STS.128 [R243+0x3000], R32 ;  /* 0x00300020f3007388 */ /* 0x0207e40000000c00 */
.L_x_1095:
[----:B------:R-:W-:Y:S05]  /*15470*/  BSYNC B1 ;  /* 0x0000000000017941 */ /* 0x000fea0003800000 */
.L_x_1094:
        /* <DEDUP_REMOVED lines=94> */
.L_x_1101:
[----:B------:R-:W-:Y:S05]  /*15a60*/  BSYNC B0 ;  /* 0x0000000000007941 */ /* 0x000fea0003800000 */
.L_x_1100:
[----:B-----5:R3:W-:Y:S02]  /*15a70*/  STS.128 [R243+0x5000], R32 ;  /* 0x00500020f3007388 */ /* 0x0207e40000000c00 */
.L_x_1099:
[----:B------:R-:W-:Y:S05]  /*15a80*/  BSYNC B1 ;  /* 0x0000000000017941 */ /* 0x000fea0003800000 */
.L_x_1098:
[----:B------:R-:W-:-:S13]  /*15a90*/  ISETP.GE.AND P0, PT, R9, R6, PT ;  /* 0x000000060900720c */ /* 0x000fda0003f06270 */
[----:B------:R1:W-:Y:S01]  /*15aa0*/  @P0 STS.128 [R243+0x7000], RZ ;  /* 0x007000fff3000388 */ /* 0x0003e20000000c00 */
[----:B------:R-:W-:Y:S05]  /*15ab0*/  @P0 BRA `(.L_x_1089) ;  /* 0x0000000400700947 */ /* 0x000fea0003800000 */
[----:B------:R1:W5:Y:S01]  /*15ac0*/  LD.E.128 R24, desc[UR6][R44.64+0x180] ;  /* 0x000180062c187980 */ /* 0x000362000c101d00 */
[----:B------:R-:W-:Y:S01]  /*15ad0*/  ISETP.GE.AND P0, PT, R9, R0, PT ;  /* 0x000000000900720c */ /* 0x000fe20003f06270 */
[----:B------:R-:W-:-:S12]  /*15ae0*/  BSSY B0, `(.L_x_1102) ;  /* 0x0000058000007945 */ /* 0x000fd80003800000 */
[----:B------:R-:W-:Y:S05]  /*15af0*/  @P0 BRA `(.L_x_1103) ;  /* 0x0000000400580947 */ /* 0x000fea0003800000 */
[-C--:B------:R-:W-:Y:S01]  /*15b00*/  ISETP.GE.AND P0, PT, R9, R7.reuse, PT ;  /* 0x000000070900720c */ /* 0x080fe20003f06270 */
[----:B-1----:R-:W-:Y:S01]  /*15b10*/  IMAD.MOV.U32 R20, RZ, RZ, RZ ;  /* 0x000000ffff147224 */ /* 0x002fe200078e00ff */
[----:B------:R-:W-:Y:S02]  /*15b20*/  LEA R4, R7, 0xc0, 0x5 ;  /* 0x000000c007047811 */ /* 0x000fe400078e28ff */
[----:B------:R-:W-:Y:S02]  /*15b30*/  MOV R28, R7 ;  /* 0x00000007001c7202 */ /* 0x000fe40000000f00 */
[----:B------:R-:W-:-:S04]  /*15b40*/  IADD3 R5, P1, R4, R2, RZ ;  /* 0x0000000204057210 */ /* 0x000fc80007f3e0ff */
[----:B------:R-:W-:-:S03]  /*15b50*/  LEA.HI.X.SX32 R4, R4, R3, 0x1, P1 ;  /* 0x0000000304047211 */ /* 0x000fc600008f0eff */
[--C-:B------:R-:W-:Y:S02]  /*15b60*/  @P0 IMAD.MOV R20, RZ, RZ, -R7.reuse ;  /* 0x000000ffff140224 */ /* 0x100fe400078e0a07 */
[----:B---3--:R-:W-:Y:S02]  /*15b70*/  IMAD.MOV.U32 R32, RZ, RZ, RZ ;  /* 0x000000ffff207224 */ /* 0x008fe400078e00ff */
[----:B------:R-:W-:Y:S01]  /*15b80*/  @P0 IMAD.MOV R28, RZ, RZ, -R7 ;  /* 0x000000ffff1c0224 */ /* 0x000fe200078e0a07 */
[----:B------:R-:W-:-:S04]  /*15b90*/  IADD3 R21, P1, R20, R5, RZ ;  /* 0x0000000514157210 */ /* 0x000fc80007f3e0ff */
[----:B------:R-:W-:Y:S02]  /*15ba0*/  LEA.HI.X.SX32 R20, R20, R4, 0x1, P1 ;  /* 0x0000000414147211 */ /* 0x000fe400008f0eff */
[----:B------:R-:W-:Y:S02]  /*15bb0*/  LEA R22, P1, R21, R16, 0x1 ;  /* 0x0000001015167211 */ /* 0x000fe400078208ff */
[----:B------:R-:W-:Y:S02]  /*15bc0*/  @P0 IADD3 R32, -R7, RZ, RZ ;  /* 0x000000ff07200210 */ /* 0x000fe40007ffe1ff */
[----:B------:R-:W-:Y:S02]  /*15bd0*/  LEA.HI.X R23, R21, R17, R20, 0x1, P1 ;  /* 0x0000001115177211 */ /* 0x000fe400008f0c14 */
[----:B------:R-:W-:Y:S01]  /*15be0*/  IADD3 R5, P1, R32, R5, RZ ;  /* 0x0000000520057210 */ /* 0x000fe20007f3e0ff */
[----:B------:R-:W-:-:S03]  /*15bf0*/  IMAD.WIDE R28, R28, 0x2, R44 ;  /* 0x000000021c1c7825 */ /* 0x000fc600078e022c */
        /* <DEDUP_REMOVED lines=42> */
[----:B----4-:R-:W-:Y:S01]  /*15ea0*/  LOP3.LUT R26, R34, 0xffff0000, RZ, 0xc0, !PT ;  /* 0xffff0000221a7812 */ /* 0x010fe200078ec0ff */
[----:B------:R-:W-:Y:S01]  /*15eb0*/  FMUL.FTZ R28, R28, R20 ;  /* 0x000000141c1c7220 */ /* 0x000fe20000410000 */
[----:B------:R-:W-:Y:S01]  /*15ec0*/  FMUL.FTZ R63, R63, R47 ;  /* 0x0000002f3f3f7220 */ /* 0x000fe20000410000 */
[----:B------:R-:W-:Y:S01]  /*15ed0*/  FMUL.FTZ R31, R31, R23 ;  /* 0x000000171f1f7220 */ /* 0x000fe20000410000 */
[C---:B------:R-:W-:Y:S01]  /*15ee0*/  IMAD.U32 R22, R32.reuse, 0x10000, RZ ;  /* 0x0001000020167824 */ /* 0x040fe200078e00ff */
[----:B------:R-:W-:Y:S01]  /*15ef0*/  LOP3.LUT R21, R32, 0xffff0000, RZ, 0xc0, !PT ;  /* 0xffff000020157812 */ /* 0x000fe200078ec0ff */
[----:B------:R-:W-:Y:S01]  /*15f00*/  IMAD.U32 R27, R34, 0x10000, RZ ;  /* 0x00010000221b7824 */ /* 0x000fe200078e00ff */
[C---:B------:R-:W-:Y:S01]  /*15f10*/  SHF.L.U32 R20, R33.reuse, 0x10, RZ ;  /* 0x0000001021147819 */ /* 0x040fe200000006ff */
[----:B------:R-:W-:Y:S01]  /*15f20*/  FMUL.FTZ R64, R64, R60 ;  /* 0x0000003c40407220 */ /* 0x000fe20000410000 */
[----:B------:R-:W-:Y:S01]  /*15f30*/  LOP3.LUT R32, R33, 0xffff0000, RZ, 0xc0, !PT ;  /* 0xffff000021207812 */ /* 0x000fe200078ec0ff */
[----:B------:R-:W-:Y:S01]  /*15f40*/  FFMA.FTZ R27, R44, R27, R63 ;  /* 0x0000001b2c1b7223 */ /* 0x000fe2000001003f */
[----:B------:R-:W-:Y:S01]  /*15f50*/  SHF.L.U32 R23, R35, 0x10, RZ ;  /* 0x0000001023177819 */ /* 0x000fe200000006ff */
        /* <DEDUP_REMOVED lines=16> */
.L_x_1103:
[----:B------:R-:W-:Y:S05]  /*16060*/  BSYNC B0 ;  /* 0x0000000000007941 */ /* 0x000fea0003800000 */
.L_x_1102:
[----:B-----5:R1:W-:Y:S02]  /*16070*/  STS.128 [R243+0x7000], R24 ;  /* 0x00700018f3007388 */ /* 0x0203e40000000c00 */
.L_x_1089:
[----:B------:R-:W-:Y:S05]  /*16080*/  BSYNC B2 ;  /* 0x0000000000027941 */ /* 0x000fea0003800000 */
.L_x_1088:
[----:B------:R-:W-:-:S05]  /*16090*/  VIADD R4, R162, 0x30 ;  /* 0x00000030a2047836 */ /* 0x000fca0000000000 */
[----:B------:R-:W-:-:S04]  /*160a0*/  ISETP.GE.AND P0, PT, R4, R8, PT ;  /* 0x000000080400720c */ /* 0x000fc80003f06270 */
[----:B------:R-:W-:-:S13]  /*160b0*/  ISETP.LT.OR P0, PT, R52, -0x187, P0 ;  /* 0xfffffe793400780c */ /* 0x000fda0000701670 */
[----:B------:R-:W-:Y:S05]  /*160c0*/  @P0 BRA `(.L_x_1041) ;  /* 0x00000020006c0947 */ /* 0x000fea0003800000 */
[----:B------:R-:W-:Y:S01]  /*160d0*/  ISETP.GE.AND P0, PT, R14, R6, PT ;  /* 0x000000060e00720c */ /* 0x000fe20003f06270 */
[----:B------:R-:W-:-:S12]  /*160e0*/  BSSY B1, `(.L_x_1104) ;  /* 0x000005e000017945 */ /* 0x000fd80003800000 */
[----:B------:R1:W-:Y:S01]  /*160f0*/  @P0 STS.128 [R243+0x1800], RZ ;  /* 0x001800fff3000388 */ /* 0x0003e20000000c00 */
[----:B------:R-:W-:Y:S05]  /*16100*/  @P0 BRA `(.L_x_1105) ;  /* 0x00000004006c0947 */ /* 0x000fea0003800000 */
[----:B-1----:R1:W5:Y:S01]  /*16110*/  LD.E.128 R20, desc[UR6][R42.64] ;  /* 0x000000062a147980 */ /* 0x002362000c101d00 */
[----:B------:R-:W-:Y:S01]  /*16120*/  ISETP.GE.AND P0, PT, R14, R0, PT ;  /* 0x000000000e00720c */ /* 0x000fe20003f06270 */
[----:B------:R-:W-:-:S12]  /*16130*/  BSSY B0, `(.L_x_1106) ;  /* 0x0000057000007945 */ /* 0x000fd80003800000 */
[----:B------:R-:W-:Y:S05]  /*16140*/  @P0 BRA `(.L_x_1107) ;  /* 0x0000000400540947 */ /* 0x000fea0003800000 */
[-C--:B------:R-:W-:Y:S01]  /*16150*/  ISETP.GE.AND P0, PT, R14, R7.reuse, PT ;  /* 0x000000070e00720c */ /* 0x080fe20003f06270 */
[----:B------:R-:W-:Y:S01]  /*16160*/  IMAD R5, R7, 0x30, RZ ;  /* 0x0000003007057824 */ /* 0x000fe200078e02ff */
[----:B------:R-:W-:Y:S01]  /*16170*/  MOV R14, R7 ;  /* 0x00000007000e7202 */ /* 0x000fe20000000f00 */
[----:B------:R-:W-:-:S03]  /*16180*/  IMAD.MOV.U32 R15, RZ, RZ, RZ ;  /* 0x000000ffff0f7224 */ /* 0x000fc600078e00ff */
[----:B------:R-:W-:-:S04]  /*16190*/  IADD3 R8, P1, R5, R2, RZ ;  /* 0x0000000205087210 */ /* 0x000fc80007f3e0ff */
[----:B------:R-:W-:-:S03]  /*161a0*/  LEA.HI.X.SX32 R5, R5, R3, 0x1, P1 ;  /* 0x0000000305057211 */ /* 0x000fc600008f0eff */
[--C-:B------:R-:W-:Y:S02]  /*161b0*/  @P0 IMAD.MOV R15, RZ, RZ, -R7.reuse ;  /* 0x000000ffff0f0224 */ /* 0x100fe400078e0a07 */
[----:B------:R-:W-:-:S03]  /*161c0*/  @P0 IMAD.MOV R14, RZ, RZ, -R7 ;  /* 0x000000ffff0e0224 */ /* 0x000fc600078e0a07 */
[----:B------:R-:W-:-:S04]  /*161d0*/  IADD3 R24, P1, R15, R8, RZ ;  /* 0x000000080f187210 */ /* 0x000fc80007f3e0ff */
[----:B------:R-:W-:Y:S02]  /*161e0*/  LEA.HI.X.SX32 R15, R15, R5, 0x1, P1 ;  /* 0x000000050f0f7211 */ /* 0x000fe400008f0eff */
[----:B------:R-:W-:-:S04]  /*161f0*/  LEA R28, P1, R24, R16, 0x1 ;  /* 0x00000010181c7211 */ /* 0x000fc800078208ff */
[----:B------:R-:W-:Y:S01]  /*16200*/  LEA.HI.X R29, R24, R17, R15, 0x1, P1 ;  /* 0x00000011181d7211 */ /* 0x000fe200008f0c0f */
[----:B------:R-:W-:-:S04]  /*16210*/  IMAD.WIDE R24, R14, 0x2, R42 ;  /* 0x000000020e187825 */ /* 0x000fc800078e022a */
[----:B------:R-:W-:Y:S01]  /*16220*/  IMAD.MOV.U32 R14, RZ, RZ, RZ ;  /* 0x000000ffff0e7224 */ /* 0x000fe200078e00ff */
[----:B------:R-:W-:Y:S01]  /*16230*/  @P0 IADD3 R14, -R7, RZ, RZ ;  /* 0x000000ff070e0210 */ /* 0x000fe20007ffe1ff */
[----:B------:R-:W2:Y:S03]  /*16240*/  LD.E.128 R28, desc[UR6][R28.64] ;  /* 0x000000061c1c7980 */ /* 0x000ea6000c101d00 */
[C---:B------:R-:W-:Y:S01]  /*16250*/  IADD3 R8, P1, R14.reuse, R8, RZ ;  /* 0x000000080e087210 */ /* 0x040fe20007f3e0ff */
[----:B------:R-:W4:Y:S03]  /*16260*/  LD.E.128 R24, desc[UR6][R24.64] ;  /* 0x0000000618187980 */ /* 0x000f26000c101d00 */
[----:B------:R-:W-:Y:S02]  /*16270*/  LEA.HI.X.SX32 R5, R14, R5, 0x1, P1 ;  /* 0x000000050e057211 */ /* 0x000fe400008f0eff */
[----:B---3--:R-:W-:-:S04]  /*16280*/  LEA R32, P1, R8, R36, 0x1 ;  /* 0x0000002408207211 */ /* 0x008fc800078208ff */
[----:B------:R-:W-:-:S06]  /*16290*/  LEA.HI.X R33, R8, R37, R5, 0x1, P1 ;  /* 0x0000002508217211 */ /* 0x000fcc00008f0c05 */
[----:B------:R-:W3:Y:S01]  /*162a0*/  LD.E.128 R32, desc[UR6][R32.64] ;  /* 0x0000000620207980 */ /* 0x000ee2000c101d00 */
        /* <DEDUP_REMOVED lines=8> */
[C---:B--2---:R-:W-:Y:S01]  /*16330*/  IMAD.U32 R22, R29.reuse, 0x10000, RZ ;  /* 0x000100001d167824 */ /* 0x044fe200078e00ff */
[----:B------:R-:W-:-:S02]  /*16340*/  LOP3.LUT R47, R29, 0xffff0000, RZ, 0xc0, !PT ;  /* 0xffff00001d2f7812 */ /* 0x000fc400078ec0ff */
[----:B------:R-:W-:Y:S01]  /*16350*/  SHF.L.U32 R44, R28, 0x10, RZ ;  /* 0x000000101c2c7819 */ /* 0x000fe200000006ff */
[----:B------:R-:W-:Y:S01]  /*16360*/  @!P0 FADD.FTZ R22, -R22, -RZ ;  /* 0x800000ff16168221 */ /* 0x000fe20000010100 */
[----:B------:R-:W-:Y:S01]  /*16370*/  LOP3.LUT R23, R28, 0xffff0000, RZ, 0xc0, !PT ;  /* 0xffff00001c177812 */ /* 0x000fe200078ec0ff */
[----:B------:R-:W-:Y:S01]  /*16380*/  IMAD.U32 R28, R31, 0x10000, RZ ;  /* 0x000100001f1c7824 */ /* 0x000fe200078e00ff */
[C---:B------:R-:W-:Y:S01]  /*16390*/  SHF.L.U32 R46, R30.reuse, 0x10, RZ ;  /* 0x000000101e2e7819 */ /* 0x040fe200000006ff */
[----:B------:R-:W-:Y:S01]  /*163a0*/  @!P0 FADD.FTZ R47, -R47, -RZ ;  /* 0x800000ff2f2f8221 */ /* 0x000fe20000010100 */
[----:B------:R-:W-:Y:S01]  /*163b0*/  LOP3.LUT R29, R30, 0xffff0000, RZ, 0xc0, !PT ;  /* 0xffff00001e1d7812 */ /* 0x000fe200078ec0ff */
[----:B------:R-:W-:Y:S01]  /*163c0*/  @!P0 FADD.FTZ R23, -R23, -RZ ;  /* 0x800000ff17178221 */ /* 0x000fe20000010100 */
[----:B------:R-:W-:Y:S01]  /*163d0*/  LOP3.LUT R30, R31, 0xffff0000, RZ, 0xc0, !PT ;  /* 0xffff00001f1e7812 */ /* 0x000fe200078ec0ff */
[----:B------:R-:W-:Y:S01]  /*163e0*/  @!P0 FADD.FTZ R28, -R28, -RZ ;  /* 0x800000ff1c1c8221 */ /* 0x000fe20000010100 */
[C---:B----4-:R-:W-:Y:S01]  /*163f0*/  SHF.L.U32 R60, R24.reuse, 0x10, RZ ;  /* 0x00000010183c7819 */ /* 0x050fe200000006ff */
[----:B------:R-:W-:Y:S01]  /*16400*/  @!P0 FADD.FTZ R29, -R29, -RZ ;  /* 0x800000ff1d1d8221 */ /* 0x000fe20000010100 */
[----:B------:R-:W-:Y:S01]  /*16410*/  LOP3.LUT R31, R24, 0xffff0000, RZ, 0xc0, !PT ;  /* 0xffff0000181f7812 */ /* 0x000fe200078ec0ff */
[C---:B------:R-:W-:Y:S01]  /*16420*/  IMAD.U32 R24, R25.reuse, 0x10000, RZ ;  /* 0x0001000019187824 */ /* 0x040fe200078e00ff */
[----:B------:R-:W-:Y:S01]  /*16430*/  LOP3.LUT R62, R25, 0xffff0000, RZ, 0xc0, !PT ;  /* 0xffff0000193e7812 */ /* 0x000fe200078ec0ff */
[C---:B------:R-:W-:Y:S01]  /*16440*/  IMAD.U32 R25, R27.reuse, 0x10000, RZ ;  /* 0x000100001b197824 */ /* 0x040fe200078e00ff */
[----:B------:R-:W-:Y:S01]  /*16450*/  LOP3.LUT R27, R27, 0xffff0000, RZ, 0xc0, !PT ;  /* 0xffff00001b1b7812 */ /* 0x000fe200078ec0ff */
[----:B------:R-:W-:Y:S01]  /*16460*/  @!P0 FADD.FTZ R30, -R30, -RZ ;  /* 0x800000ff1e1e8221 */ /* 0x000fe20000010100 */
[----:B------:R-:W-:Y:S01]  /*16470*/  SHF.L.U32 R61, R26, 0x10, RZ ;  /* 0x000000101a3d7819 */ /* 0x000fe200000006ff */
[----:B------:R-:W-:Y:S01]  /*16480*/  @!P0 FADD.FTZ R44, -R44, -RZ ;  /* 0x800000ff2c2c8221 */ /* 0x000fe20000010100 */
[----:B------:R-:W-:Y:S01]  /*16490*/  LOP3.LUT R26, R26, 0xffff0000, RZ, 0xc0, !PT ;  /* 0xffff00001a1a7812 */ /* 0x000fe200078ec0ff */
[----:B------:R-:W-:Y:S01]  /*164a0*/  FMUL.FTZ R31, R31, R23 ;  /* 0x000000171f1f7220 */ /* 0x000fe20000410000 */
[----:B------:R-:W-:Y:S01]  /*164b0*/  FMUL.FTZ R24, R24, R22 ;  /* 0x0000001618187220 */ /* 0x000fe20000410000 */
[----:B------:R-:W-:Y:S01]  /*164c0*/  FMUL.FTZ R25, R25, R28 ;  /* 0x0000001c19197220 */ /* 0x000fe20000410000 */
[----:B------:R-:W-:Y:S01]  /*164d0*/  FMUL.FTZ R27, R27, R30 ;  /* 0x0000001e1b1b7220 */ /* 0x000fe20000410000 */
[C---:B---3--:R-:W-:Y:S01]  /*164e0*/  SHF.L.U32 R28, R32.reuse, 0x10, RZ ;  /* 0x00000010201c7819 */ /* 0x048fe200000006ff */
[C---:B------:R-:W-:Y:S01]  /*164f0*/  IMAD.U32 R22, R33.reuse, 0x10000, RZ ;  /* 0x0001000021167824 */ /* 0x040fe200078e00ff */
[----:B------:R-:W-:Y:S01]  /*16500*/  LOP3.LUT R23, R32, 0xffff0000, RZ, 0xc0, !PT ;  /* 0xffff000020177812 */ /* 0x000fe200078ec0ff */
[----:B------:R-:W-:Y:S01]  /*16510*/  FMUL.FTZ R62, R62, R47 ;  /* 0x0000002f3e3e7220 */ /* 0x000fe20000410000 */
[----:B------:R-:W-:Y:S01]  /*16520*/  LOP3.LUT R33, R33, 0xffff0000, RZ, 0xc0, !PT ;  /* 0xffff000021217812 */ /* 0x000fe200078ec0ff */
[----:B------:R-:W-:Y:S01]  /*16530*/  @!P0 FADD.FTZ R46, -R46, -RZ ;  /* 0x800000ff2e2e8221 */ /* 0x000fe20000010100 */
[----:B------:R-:W-:Y:S01]  /*16540*/  SHF.L.U32 R32, R34, 0x10, RZ ;  /* 0x0000001022207819 */ /* 0x000fe200000006ff */
[----:B------:R-:W-:Y:S01]  /*16550*/  FMUL.FTZ R26, R26, R29 ;  /* 0x0000001d1a1a7220 */ /* 0x000fe20000410000 */
[----:B------:R-:W-:Y:S01]  /*16560*/  LOP3.LUT R30, R34, 0xffff0000, RZ, 0xc0, !PT ;  /* 0xffff0000221e7812 */ /* 0x000fe200078ec0ff */
[----:B------:R-:W-:Y:S01]  /*16570*/  FMUL.FTZ R60, R60, R44 ;  /* 0x0000002c3c3c7220 */ /* 0x000fe20000410000 */
[C---:B------:R-:W-:Y:S01]  /*16580*/  LOP3.LUT R34, R35.reuse, 0xffff0000, RZ, 0xc0, !PT ;  /* 0xffff000023227812 */ /* 0x040fe200078ec0ff */
[----:B------:R-:W-:-:S02]  /*16590*/  IMAD.U32 R29, R35, 0x10000, RZ ;  /* 0x00010000231d7824 */ /* 0x000fc400078e00ff */
[----:B------:R-:W-:Y:S01]  /*165a0*/  FMUL.FTZ R61, R61, R46 ;  /* 0x0000002e3d3d7220 */ /* 0x000fe20000410000 */
        /* <DEDUP_REMOVED lines=13> */
[----:B------:R-:W-:Y:S02]  /*16680*/  MOV R20, R8 ;  /* 0x0000000800147202 */ /* 0x000fe40000000f00 */
[----:B------:R-:W-:Y:S02]  /*16690*/  MOV R23, R15 ;  /* 0x0000000f00177202 */ /* 0x000fe40000000f00 */
.L_x_1107:
[----:B------:R-:W-:Y:S05]  /*166a0*/  BSYNC B0 ;  /* 0x0000000000007941 */ /* 0x000fea0003800000 */
.L_x_1106:
[----:B-----5:R1:W-:Y:S02]  /*166b0*/  STS.128 [R243+0x1800], R20 ;  /* 0x00180014f3007388 */ /* 0x0203e40000000c00 */
.L_x_1105:
[----:B------:R-:W-:Y:S05]  /*166c0*/  BSYNC B1 ;  /* 0x0000000000017941 */ /* 0x000fea0003800000 */
.L_x_1104:
        /* <DEDUP_REMOVED lines=8> */
[----:B------:R-:W-:Y:S01]  /*16750*/  ISETP.GE.AND P0, PT, R11, R7, PT ;  /* 0x000000070b00720c */ /* 0x000fe20003f06270 */
[----:B------:R-:W-:Y:S02]  /*16760*/  IMAD.MOV.U32 R5, RZ, RZ, 0x30 ;  /* 0x00000030ff057424 */ /* 0x000fe400078e00ff */
[----:B------:R-:W-:Y:S02]  /*16770*/  IMAD.MOV.U32 R14, RZ, RZ, RZ ;  /* 0x000000ffff0e7224 */ /* 0x000fe400078e00ff */
[----:B------:R-:W-:Y:S02]  /*16780*/  IMAD R5, R7, R5, 0x40 ;  /* 0x0000004007057424 */ /* 0x000fe400078e0205 */
[----:B------:R-:W-:-:S03]  /*16790*/  IMAD.MOV.U32 R11, RZ, RZ, R7 ;  /* 0x000000ffff0b7224 */ /* 0x000fc600078e0007 */
[----:B------:R-:W-:-:S03]  /*167a0*/  IADD3 R8, P1, R5, R2, RZ ;  /* 0x0000000205087210 */ /* 0x000fc60007f3e0ff */
[----:B------:R-:W-:Y:S01]  /*167b0*/  @P0 IADD3 R14, -R7, RZ, RZ ;  /* 0x000000ff070e0210 */ /* 0x000fe20007ffe1ff */
[----:B------:R-:W-:Y:S01]  /*167c0*/  @P0 IMAD.MOV R11, RZ, RZ, -R7 ;  /* 0x000000ffff0b0224 */ /* 0x000fe200078e0a07 */
[----:B------:R-:W-:Y:S02]  /*167d0*/  LEA.HI.X.SX32 R5, R5, R3, 0x1, P1 ;  /* 0x0000000305057211 */ /* 0x000fe400008f0eff */
        /* <DEDUP_REMOVED lines=11> */
[----:B---3--:R-:W-:-:S04]  /*16890*/  LEA R32, P1, R8, R36, 0x1 ;  /* 0x0000002408207211 */ /* 0x008fc800078208ff */
[----:B------:R-:W-:-:S06]  /*168a0*/  LEA.HI.X R33, R8, R37, R5, 0x1, P1 ;  /* 0x0000002508217211 */ /* 0x000fcc00008f0c05 */
[----:B------:R-:W3:Y:S01]  /*168b0*/  LD.E.128 R32, desc[UR6][R32.64] ;  /* 0x0000000620207980 */ /* 0x000ee2000c101d00 */
[C---:B-----5:R-:W-:Y:S02]  /*168c0*/  SHF.L.U32 R11, R20.reuse, 0x10, RZ ;  /* 0x00000010140b7819 */ /* 0x060fe400000006ff */
[----:B------:R-:W-:Y:S01]  /*168d0*/  LOP3.LUT R8, R20, 0xffff0000, RZ, 0xc0, !PT ;  /* 0xffff000014087812 */ /* 0x000fe200078ec0ff */
[C---:B------:R-:W-:Y:S01]  /*168e0*/  IMAD.U32 R44, R23.reuse, 0x10000, RZ ;  /* 0x00010000172c7824 */ /* 0x040fe200078e00ff */
[C---:B------:R-:W-:Y:S02]  /*168f0*/  SHF.L.U32 R20, R22.reuse, 0x10, RZ ;  /* 0x0000001016147819 */ /* 0x040fe400000006ff */
[----:B------:R-:W-:Y:S02]  /*16900*/  LOP3.LUT R15, R22, 0xffff0000, RZ, 0xc0, !PT ;  /* 0xffff0000160f7812 */ /* 0x000fe400078ec0ff */
[----:B------:R-:W-:Y:S02]  /*16910*/  LOP3.LUT R14, R23, 0xffff0000, RZ, 0xc0, !PT ;  /* 0xffff0000170e7812 */ /* 0x000fe400078ec0ff */
[C---:B------:R-:W-:Y:S01]  /*16920*/  LOP3.LUT R5, R21.reuse, 0xffff0000, RZ, 0xc0, !PT ;  /* 0xffff000015057812 */ /* 0x040fe200078ec0ff */
[----:B------:R-:W-:Y:S01]  /*16930*/  IMAD.U32 R21, R21, 0x10000, RZ ;  /* 0x0001000015157824 */ /* 0x000fe200078e00ff */
[----:B--2---:R-:W-:-:S02]  /*16940*/  SHF.L.U32 R47, R24, 0x10, RZ ;  /* 0x00000010182f7819 */ /* 0x004fc400000006ff */
[----:B------:R-:W-:Y:S01]  /*16950*/  LOP3.LUT R61, R25, 0xffff0000, RZ, 0xc0, !PT ;  /* 0xffff0000193d7812 */ /* 0x000fe200078ec0ff */
[C---:B----4-:R-:W-:Y:S01]  /*16960*/  IMAD.U32 R22, R29.reuse, 0x10000, RZ ;  /* 0x000100001d167824 */ /* 0x050fe200078e00ff */
[----:B------:R-:W-:Y:S02]  /*16970*/  LOP3.LUT R46, R29, 0xffff0000, RZ, 0xc0, !PT ;  /* 0xffff00001d2e7812 */ /* 0x000fe400078ec0ff */
[C---:B------:R-:W-:Y:S02]  /*16980*/  SHF.L.U32 R38, R28.reuse, 0x10, RZ ;  /* 0x000000101c267819 */ /* 0x040fe400000006ff */
[----:B------:R-:W-:Y:S01]  /*16990*/  LOP3.LUT R23, R28, 0xffff0000, RZ, 0xc0, !PT ;  /* 0xffff00001c177812 */ /* 0x000fe200078ec0ff */
[----:B------:R-:W-:Y:S01]  /*169a0*/  IMAD.U32 R28, R31, 0x10000, RZ ;  /* 0x000100001f1c7824 */ /* 0x000fe200078e00ff */
[C---:B------:R-:W-:Y:S02]  /*169b0*/  SHF.L.U32 R45, R30.reuse, 0x10, RZ ;  /* 0x000000101e2d7819 */ /* 0x040fe400000006ff */
[----:B------:R-:W-:-:S02]  /*169c0*/  LOP3.LUT R29, R30, 0xffff0000, RZ, 0xc0, !PT ;  /* 0xffff00001e1d7812 */ /* 0x000fc400078ec0ff */
[----:B------:R-:W-:Y:S02]  /*169d0*/  LOP3.LUT R30, R31, 0xffff0000, RZ, 0xc0, !PT ;  /* 0xffff00001f1e7812 */ /* 0x000fe400078ec0ff */
[----:B------:R-:W-:Y:S01]  /*169e0*/  LOP3.LUT R31, R24, 0xffff0000, RZ, 0xc0, !PT ;  /* 0xffff0000181f7812 */ /* 0x000fe200078ec0ff */
[----:B------:R-:W-:Y:S02]  /*169f0*/  IMAD.U32 R24, R25, 0x10000, RZ ;  /* 0x0001000019187824 */ /* 0x000fe400078e00ff */
[----:B------:R-:W-:Y:S01]  /*16a00*/  @!P0 FADD.FTZ R23, -R23, -RZ ;  /* 0x800000ff17178221 */ /* 0x000fe20000010100 */
[C---:B------:R-:W-:Y:S01]  /*16a10*/  IMAD.U32 R25, R27.reuse, 0x10000, RZ ;  /* 0x000100001b197824 */ /* 0x040fe200078e00ff */
[----:B------:R-:W-:Y:S01]  /*16a20*/  LOP3.LUT R27, R27, 0xffff0000, RZ, 0xc0, !PT ;  /* 0xffff00001b1b7812 */ /* 0x000fe200078ec0ff */
[----:B------:R-:W-:Y:S01]  /*16a30*/  @!P0 FADD.FTZ R28, -R28, -RZ ;  /* 0x800000ff1c1c8221 */ /* 0x000fe20000010100 */
[----:B------:R-:W-:Y:S01]  /*16a40*/  SHF.L.U32 R60, R26, 0x10, RZ ;  /* 0x000000101a3c7819 */ /* 0x000fe200000006ff */
[----:B------:R-:W-:Y:S01]  /*16a50*/  @!P0 FADD.FTZ R30, -R30, -RZ ;  /* 0x800000ff1e1e8221 */ /* 0x000fe20000010100 */
[----:B------:R-:W-:Y:S01]  /*16a60*/  LOP3.LUT R26, R26, 0xffff0000, RZ, 0xc0, !PT ;  /* 0xffff00001a1a7812 */ /* 0x000fe200078ec0ff */
[----:B------:R-:W-:Y:S01]  /*16a70*/  @!P0 FADD.FTZ R45, -R45, -RZ ;  /* 0x800000ff2d2d8221 */ /* 0x000fe20000010100 */
[----:B------:R-:W-:Y:S01]  /*16a80*/  @!P0 FADD.FTZ R29, -R29, -RZ ;  /* 0x800000ff1d1d8221 */ /* 0x000fe20000010100 */
[----:B------:R-:W-:Y:S01]  /*16a90*/  @!P0 FADD.FTZ R38, -R38, -RZ ;  /* 0x800000ff26268221 */ /* 0x000fe20000010100 */
[----:B------:R-:W-:Y:S01]  /*16aa0*/  FMUL.FTZ R31, R31, R23 ;  /* 0x000000171f1f7220 */ /* 0x000fe20000410000 */
[----:B------:R-:W-:Y:S01]  /*16ab0*/  FMUL.FTZ R25, R25, R28 ;  /* 0x0000001c19197220 */ /* 0x000fe20000410000 */
[----:B------:R-:W-:Y:S01]  /*16ac0*/  @!P0 FADD.FTZ R22, -R22, -RZ ;  /* 0x800000ff16168221 */ /* 0x000fe20000010100 */
[----:B------:R-:W-:Y:S01]  /*16ad0*/  FMUL.FTZ R27, R27, R30 ;  /* 0x0000001e1b1b7220 */ /* 0x000fe20000410000 */
[----:B---3--:R-:W-:-:S02]  /*16ae0*/  SHF.L.U32 R28, R32, 0x10, RZ ;  /* 0x00000010201c7819 */ /* 0x008fc400000006ff */
[----:B------:R-:W-:Y:S01]  /*16af0*/  LOP3.LUT R23, R32, 0xffff0000, RZ, 0xc0, !PT ;  /* 0xffff000020177812 */ /* 0x000fe200078ec0ff */
[----:B------:R-:W-:Y:S01]  /*16b00*/  FMUL.FTZ R60, R60, R45 ;  /* 0x0000002d3c3c7220 */ /* 0x000fe20000410000 */
[----:B------:R-:W-:Y:S01]  /*16b10*/  SHF.L.U32 R32, R34, 0x10, RZ ;  /* 0x0000001022207819 */ /* 0x000fe200000006ff */
[----:B------:R-:W-:Y:S01]  /*16b20*/  FMUL.FTZ R26, R26, R29 ;  /* 0x0000001d1a1a7220 */ /* 0x000fe20000410000 */
[----:B------:R-:W-:Y:S01]  /*16b30*/  LOP3.LUT R30, R34, 0xffff0000, RZ, 0xc0, !PT ;  /* 0xffff0000221e7812 */ /* 0x000fe200078ec0ff */
[----:B------:R-:W-:Y:S01]  /*16b40*/  @!P0 FADD.FTZ R46, -R46, -RZ ;  /* 0x800000ff2e2e8221 */ /* 0x000fe20000010100 */
[----:B------:R-:W-:Y:S01]  /*16b50*/  LOP3.LUT R34, R35, 0xffff0000, RZ, 0xc0, !PT ;  /* 0xffff000023227812 */ /* 0x000fe200078ec0ff */
[----:B------:R-:W-:Y:S01]  /*16b60*/  FMUL.FTZ R47, R47, R38 ;  /* 0x000000262f2f7220 */ /* 0x000fe20000410000 */
[----:B------:R-:W-:Y:S02]  /*16b70*/  IMAD.U32 R29, R35, 0x10000, RZ ;  /* 0x00010000231d7824 */ /* 0x000fe400078e00ff */
[----:B------:R-:W-:Y:S01]  /*16b80*/  FMUL.FTZ R24, R24, R22 ;  /* 0x0000001618187220 */ /* 0x000fe20000410000 */
[C---:B------:R-:W-:Y:S01]  /*16b90*/  IMAD.U32 R22, R33.reuse, 0x10000, RZ ;  /* 0x0001000021167824 */ /* 0x040fe200078e00ff */
[----:B------:R-:W-:Y:S01]  /*16ba0*/  LOP3.LUT R33, R33, 0xffff0000, RZ, 0xc0, !PT ;  /* 0xffff000021217812 */ /* 0x000fe200078ec0ff */
[----:B------:R-:W-:Y:S01]  /*16bb0*/  FFMA.FTZ R20, R20, R32, R60 ;  /* 0x0000002014147223 */ /* 0x000fe2000001003c */
[----:B------:R-:W-:Y:S01]  /*16bc0*/  FFMA.FTZ R15, R15, R30, R26 ;  /* 0x0000001e0f0f7223 */ /* 0x000fe2000001001a */
[----:B------:R-:W-:Y:S01]  /*16bd0*/  FMUL.FTZ R61, R61, R46 ;  /* 0x0000002e3d3d7220 */ /* 0x000fe20000410000 */
        /* <DEDUP_REMOVED lines=13> */
.L_x_1111:
[----:B------:R-:W-:Y:S05]  /*16cb0*/  BSYNC B0 ;  /* 0x0000000000007941 */ /* 0x000fea0003800000 */
.L_x_1110:
[----:B-----5:R1:W-:Y:S02]  /*16cc0*/  STS.128 [R243+0x3800], R20 ;  /* 0x00380014f3007388 */ /* 0x0203e40000000c00 */
.L_x_1109:
[----:B------:R-:W-:Y:S05]  /*16cd0*/  BSYNC B1 ;  /* 0x0000000000017941 */ /* 0x000fea0003800000 */
.L_x_1108:
        /* <DEDUP_REMOVED lines=26> */
[----:B------:R-:W-:Y:S01]  /*16e80*/  LEA.HI.X.SX32 R5, R10, R5, 0x1, P1 ;  /* 0x000000050a057211 */ /* 0x000fe200008f0eff */
[----:B------:R-:W4:Y:S01]  /*16e90*/  LD.E.128 R28, desc[UR6][R28.64] ;  /* 0x000000061c1c7980 */ /* 0x000f22000c101d00 */
[----:B---3--:R-:W-:-:S04]  /*16ea0*/  LEA R32, P1, R8, R36, 0x1 ;  /* 0x0000002408207211 */ /* 0x008fc800078208ff */
        /* <DEDUP_REMOVED lines=12> */
[C---:B------:R-:W-:Y:S01]  /*16f70*/  IMAD.U32 R47, R26.reuse, 0x10000, RZ ;  /* 0x000100001a2f7824 */ /* 0x040fe200078e00ff */
[----:B------:R-:W-:Y:S02]  /*16f80*/  LOP3.LUT R26, R26, 0xffff0000, RZ, 0xc0, !PT ;  /* 0xffff00001a1a7812 */ /* 0x000fe400078ec0ff */
[C---:B----4-:R-:W-:Y:S01]  /*16f90*/  LOP3.LUT R22, R28.reuse, 0xffff0000, RZ, 0xc0, !PT ;  /* 0xffff00001c167812 */ /* 0x050fe200078ec0ff */
[----:B------:R-:W-:Y:S01]  /*16fa0*/  IMAD.U32 R23, R28, 0x10000, RZ ;  /* 0x000100001c177824 */ /* 0x000fe200078e00ff */
[C---:B------:R-:W-:Y:S01]  /*16fb0*/  SHF.L.U32 R21, R29.reuse, 0x10, RZ ;  /* 0x000000101d157819 */ /* 0x040fe200000006ff */
[----:B------:R-:W-:Y:S01]  /*16fc0*/  IMAD.U32 R44, R30, 0x10000, RZ ;  /* 0x000100001e2c7824 */ /* 0x000fe200078e00ff */
[----:B------:R-:W-:-:S02]  /*16fd0*/  LOP3.LUT R45, R29, 0xffff0000, RZ, 0xc0, !PT ;  /* 0xffff00001d2d7812 */ /* 0x000fc400078ec0ff */
[----:B------:R-:W-:Y:S02]  /*16fe0*/  LOP3.LUT R29, R30, 0xffff0000, RZ, 0xc0, !PT ;  /* 0xffff00001e1d7812 */ /* 0x000fe400078ec0ff */
[C---:B------:R-:W-:Y:S02]  /*16ff0*/  SHF.L.U32 R28, R31.reuse, 0x10, RZ ;  /* 0x000000101f1c7819 */ /* 0x040fe400000006ff */
[----:B------:R-:W-:Y:S02]  /*17000*/  LOP3.LUT R30, R31, 0xffff0000, RZ, 0xc0, !PT ;  /* 0xffff00001f1e7812 */ /* 0x000fe400078ec0ff */
[----:B------:R-:W-:Y:S01]  /*17010*/  LOP3.LUT R31, R24, 0xffff0000, RZ, 0xc0, !PT ;  /* 0xffff0000181f7812 */ /* 0x000fe200078ec0ff */
[----:B------:R-:W-:Y:S01]  /*17020*/  @!P0 FADD.FTZ R23, -R23, -RZ ;  /* 0x800000ff17178221 */ /* 0x000fe20000010100 */
[----:B------:R-:W-:Y:S01]  /*17030*/  SHF.L.U32 R24, R25, 0x10, RZ ;  /* 0x0000001019187819 */ /* 0x000fe200000006ff */
[----:B------:R-:W-:Y:S01]  /*17040*/  @!P0 FADD.FTZ R22, -R22, -RZ ;  /* 0x800000ff16168221 */ /* 0x000fe20000010100 */
[----:B------:R-:W-:Y:S01]  /*17050*/  SHF.L.U32 R25, R27, 0x10, RZ ;  /* 0x000000101b197819 */ /* 0x000fe200000006ff */
[----:B------:R-:W-:Y:S01]  /*17060*/  @!P0 FADD.FTZ R21, -R21, -RZ ;  /* 0x800000ff15158221 */ /* 0x000fe20000010100 */
[----:B------:R-:W-:Y:S01]  /*17070*/  LOP3.LUT R27, R27, 0xffff0000, RZ, 0xc0, !PT ;  /* 0xffff00001b1b7812 */ /* 0x000fe200078ec0ff */
[----:B------:R-:W-:Y:S01]  /*17080*/  @!P0 FADD.FTZ R29, -R29, -RZ ;  /* 0x800000ff1d1d8221 */ /* 0x000fe20000010100 */
[----:B------:R-:W-:Y:S01]  /*17090*/  @!P0 FADD.FTZ R30, -R30, -RZ ;  /* 0x800000ff1e1e8221 */ /* 0x000fe20000010100 */
[----:B------:R-:W-:Y:S01]  /*170a0*/  @!P0 FADD.FTZ R45, -R45, -RZ ;  /* 0x800000ff2d2d8221 */ /* 0x000fe20000010100 */
[----:B------:R-:W-:Y:S01]  /*170b0*/  @!P0 FADD.FTZ R28, -R28, -RZ ;  /* 0x800000ff1c1c8221 */ /* 0x000fe20000010100 */
[----:B------:R-:W-:Y:S01]  /*170c0*/  FMUL.FTZ R46, R46, R23 ;  /* 0x000000172e2e7220 */ /* 0x000fe20000410000 */
[----:B------:R-:W-:Y:S01]  /*170d0*/  FMUL.FTZ R31, R31, R22 ;  /* 0x000000161f1f7220 */ /* 0x000fe20000410000 */
[----:B------:R-:W-:Y:S01]  /*170e0*/  @!P0 FADD.FTZ R44, -R44, -RZ ;  /* 0x800000ff2c2c8221 */ /* 0x000fe20000010100 */
[----:B------:R-:W-:Y:S01]  /*170f0*/  FMUL.FTZ R24, R24, R21 ;  /* 0x0000001518187220 */ /* 0x000fe20000410000 */
[C---:B---3--:R-:W-:Y:S01]  /*17100*/  IMAD.U32 R23, R32.reuse, 0x10000, RZ ;  /* 0x0001000020177824 */ /* 0x048fe200078e00ff */
[----:B------:R-:W-:Y:S01]  /*17110*/  LOP3.LUT R22, R32, 0xffff0000, RZ, 0xc0, !PT ;  /* 0xffff000020167812 */ /* 0x000fe200078ec0ff */
[----:B------:R-:W-:Y:S01]  /*17120*/  FMUL.FTZ R26, R26, R29 ;  /* 0x0000001d1a1a7220 */ /* 0x000fe20000410000 */
[----:B------:R-:W-:Y:S01]  /*17130*/  FMUL.FTZ R27, R27, R30 ;  /* 0x0000001e1b1b7220 */ /* 0x000fe20000410000 */
[C---:B------:R-:W-:Y:S01]  /*17140*/  SHF.L.U32 R21, R33.reuse, 0x10, RZ ;  /* 0x0000001021157819 */ /* 0x040fe200000006ff */
[----:B------:R-:W-:Y:S01]  /*17150*/  FMUL.FTZ R60, R60, R45 ;  /* 0x0000002d3c3c7220 */ /* 0x000fe20000410000 */
[----:B------:R-:W-:Y:S01]  /*17160*/  LOP3.LUT R32, R33, 0xffff0000, RZ, 0xc0, !PT ;  /* 0xffff000021207812 */ /* 0x000fe200078ec0ff */
[----:B------:R-:W-:Y:S01]  /*17170*/  FMUL.FTZ R25, R25, R28 ;  /* 0x0000001c19197220 */ /* 0x000fe20000410000 */
[C---:B------:R-:W-:Y:S01]  /*17180*/  IMAD.U32 R30, R34.reuse, 0x10000, RZ ;  /* 0x00010000221e7824 */ /* 0x040fe200078e00ff */
        /* <DEDUP_REMOVED lines=20> */
.L_x_1115:
[----:B------:R-:W-:Y:S05]  /*172d0*/  BSYNC B0 ;  /* 0x0000000000007941 */ /* 0x000fea0003800000 */
.L_x_1114:
[----:B-----5:R1:W-:Y:S02]  /*172e0*/  STS.128 [R243+0x5800], R20 ;  /* 0x00580014f3007388 */ /* 0x0203e40000000c00 */
.L_x_1113:
[----:B------:R-:W-:Y:S05]  /*172f0*/  BSYNC B1 ;  /* 0x0000000000017941 */ /* 0x000fea0003800000 */
.L_x_1112:
[----:B------:R-:W-:-:S13]  /*17300*/  ISETP.GE.AND P0, PT, R9, R6, PT ;  /* 0x000000060900720c */ /* 0x000fda0003f06270 */
[----:B------:R1:W-:Y:S01]  /*17310*/  @P0 STS.128 [R243+0x7800], RZ ;  /* 0x007800fff3000388 */ /* 0x0003e20000000c00 */
[----:B------:R-:W-:Y:S05]  /*17320*/  @P0 BRA `(.L_x_1041) ;  /* 0x0000000c00d40947 */ /* 0x000fea0003800000 */
[----:B-1----:R1:W5:Y:S01]  /*17330*/  LD.E.128 R20, desc[UR6][R42.64+0x180] ;  /* 0x000180062a147980 */ /* 0x002362000c101d00 */
[----:B------:R-:W-:Y:S01]  /*17340*/  ISETP.GE.AND P0, PT, R9, R0, PT ;  /* 0x000000000900720c */ /* 0x000fe20003f06270 */
[----:B------:R-:W-:Y:S01]  /*17350*/  BSSY B0, `(.L_x_1116) ;  /* 0x000005b000007945 */ /* 0x000fe20003800000 */
[----:B------:R-:W-:-:S05]  /*17360*/  IADD3 R10, P1, R42, 0x180, RZ ;  /* 0x000001802a0a7810 */ /* 0x000fca0007f3e0ff */
[----:B------:R-:W-:-:S06]  /*17370*/  IMAD.X R11, RZ, RZ, R43, P1 ;  /* 0x000000ffff0b7224 */ /* 0x000fcc00008e062b */
[----:B------:R-:W-:Y:S05]  /*17380*/  @P0 BRA `(.L_x_1117) ;  /* 0x00000004005c0947 */ /* 0x000fea0003800000 */
[-C--:B------:R-:W-:Y:S01]  /*17390*/  ISETP.GE.AND P0, PT, R9, R7.reuse, PT ;  /* 0x000000070900720c */ /* 0x080fe20003f06270 */
[----:B------:R-:W-:Y:S01]  /*173a0*/  IMAD.MOV.U32 R5, RZ, RZ, 0x30 ;  /* 0x00000030ff057424 */ /* 0x000fe200078e00ff */
[----:B------:R-:W-:Y:S01]  /*173b0*/  MOV R6, R7 ;  /* 0x0000000700067202 */ /* 0x000fe20000000f00 */
[----:B------:R-:W-:Y:S02]  /*173c0*/  IMAD.MOV.U32 R0, RZ, RZ, RZ ;  /* 0x000000ffff007224 */ /* 0x000fe400078e00ff */
[----:B------:R-:W-:-:S05]  /*173d0*/  IMAD R5, R7, R5, 0xc0 ;  /* 0x000000c007057424 */ /* 0x000fca00078e0205 */
[----:B------:R-:W-:-:S03]  /*173e0*/  IADD3 R2, P1, R5, R2, RZ ;  /* 0x0000000205027210 */ /* 0x000fc60007f3e0ff */
[--C-:B------:R-:W-:Y:S01]  /*173f0*/  @P0 IMAD.MOV R0, RZ, RZ, -R7.reuse ;  /* 0x000000ffff000224 */ /* 0x100fe200078e0a07 */
[----:B------:R-:W-:Y:S01]  /*17400*/  LEA.HI.X.SX32 R3, R5, R3, 0x1, P1 ;  /* 0x0000000305037211 */ /* 0x000fe200008f0eff */
[----:B------:R-:W-:-:S03]  /*17410*/  @P0 IMAD.MOV R6, RZ, RZ, -R7 ;  /* 0x000000ffff060224 */ /* 0x000fc600078e0a07 */
[----:B------:R-:W-:Y:S01]  /*17420*/  IADD3 R5, P1, R0, R2, RZ ;  /* 0x0000000200057210 */ /* 0x000fe20007f3e0ff */
[----:B------:R-:W-:-:S03]  /*17430*/  IMAD.WIDE R10, R6, 0x2, R10 ;  /* 0x00000002060a7825 */ /* 0x000fc600078e020a */
[----:B------:R-:W-:Y:S02]  /*17440*/  LEA.HI.X.SX32 R0, R0, R3, 0x1, P1 ;  /* 0x0000000300007211 */ /* 0x000fe400008f0eff */
[C---:B------:R-:W-:Y:S01]  /*17450*/  LEA R24, P1, R5.reuse, R16, 0x1 ;  /* 0x0000001005187211 */ /* 0x040fe200078208ff */
[----:B------:R-:W2:Y:S03]  /*17460*/  LD.E.128 R8, desc[UR6][R10.64] ;  /* 0x000000060a087980 */ /* 0x000ea6000c101d00 */
[----:B------:R-:W-:Y:S02]  /*17470*/  LEA.HI.X R25, R5, R17, R0, 0x1, P1 ;  /* 0x0000001105197211 */ /* 0x000fe400008f0c00 */
[----:B------:R-:W-:Y:S01]  /*17480*/  MOV R0, RZ ;  /* 0x000000ff00007202 */ /* 0x000fe20000000f00 */
[----:B------:R-:W-:-:S03]  /*17490*/  @P0 IMAD.MOV R0, RZ, RZ, -R7 ;  /* 0x000000ffff000224 */ /* 0x000fc600078e0a07 */
[----:B------:R-:W4:Y:S02]  /*174a0*/  LD.E.128 R24, desc[UR6][R24.64] ;  /* 0x0000000618187980 */ /* 0x000f24000c101d00 */
[----:B------:R-:W-:-:S04]  /*174b0*/  IADD3 R2, P1, R0, R2, RZ ;  /* 0x0000000200027210 */ /* 0x000fc80007f3e0ff */
[----:B------:R-:W-:Y:S02]  /*174c0*/  LEA.HI.X.SX32 R0, R0, R3, 0x1, P1 ;  /* 0x0000000300007211 */ /* 0x000fe400008f0eff */
[----:B------:R-:W-:-:S04]  /*174d0*/  LEA R28, P1, R2, R36, 0x1 ;  /* 0x00000024021c7211 */ /* 0x000fc800078208ff */
[----:B------:R-:W-:-:S06]  /*174e0*/  LEA.HI.X R29, R2, R37, R0, 0x1, P1 ;  /* 0x00000025021d7211 */ /* 0x000fcc00008f0c00 */
[----:B------:R-:W4:Y:S01]  /*174f0*/  LD.E.128 R28, desc[UR6][R28.64] ;  /* 0x000000061c1c7980 */ /* 0x000f22000c101d00 */
[C---:B-----5:R-:W-:Y:S01]  /*17500*/  IMAD.U32 R3, R20.reuse, 0x10000, RZ ;  /* 0x0001000014037824 */ /* 0x060fe200078e00ff */
[----:B------:R-:W-:Y:S01]  /*17510*/  LOP3.LUT R2, R20, 0xffff0000, RZ, 0xc0, !PT ;  /* 0xffff000014027812 */ /* 0x000fe200078ec0ff */
[C---:B------:R-:W-:Y:S01]  /*17520*/  IMAD.U32 R7, R22.reuse, 0x10000, RZ ;  /* 0x0001000016077824 */ /* 0x040fe200078e00ff */
[----:B------:R-:W-:Y:S02]  /*17530*/  LOP3.LUT R6, R22, 0xffff0000, RZ, 0xc0, !PT ;  /* 0xffff000016067812 */ /* 0x000fe400078ec0ff */
[C---:B------:R-:W-:Y:S02]  /*17540*/  LOP3.LUT R0, R21.reuse, 0xffff0000, RZ, 0xc0, !PT ;  /* 0xffff000015007812 */ /* 0x040fe400078ec0ff */
[----:B------:R-:W-:Y:S02]  /*17550*/  SHF.L.U32 R20, R21, 0x10, RZ ;  /* 0x0000001015147819 */ /* 0x000fe400000006ff */
        /* <DEDUP_REMOVED lines=8> */
[----:B---3--:R-:W-:Y:S01]  /*175e0*/  LOP3.LUT R32, R11, 0xffff0000, RZ, 0xc0, !PT ;  /* 0xffff00000b207812 */ /* 0x008fe200078ec0ff */
[----:B----4-:R-:W-:Y:S01]  /*175f0*/  IMAD.U32 R33, R26, 0x10000, RZ ;  /* 0x000100001a217824 */ /* 0x010fe200078e00ff */
[C---:B------:R-:W-:Y:S01]  /*17600*/  SHF.L.U32 R11, R25.reuse, 0x10, RZ ;  /* 0x00000010190b7819 */ /* 0x040fe200000006ff */
[----:B------:R-:W-:Y:S01]  /*17610*/  IMAD.U32 R23, R24, 0x10000, RZ ;  /* 0x0001000018177824 */ /* 0x000fe200078e00ff */
[----:B------:R-:W-:Y:S01]  /*17620*/  LOP3.LUT R34, R25, 0xffff0000, RZ, 0xc0, !PT ;  /* 0xffff000019227812 */ /* 0x000fe200078ec0ff */
[----:B------:R-:W-:Y:S01]  /*17630*/  @!P0 FADD.FTZ R33, -R33, -RZ ;  /* 0x800000ff21218221 */ /* 0x000fe20000010100 */
[----:B------:R-:W-:Y:S01]  /*17640*/  LOP3.LUT R25, R26, 0xffff0000, RZ, 0xc0, !PT ;  /* 0xffff00001a197812 */ /* 0x000fe200078ec0ff */
        /* <DEDUP_REMOVED lines=15> */
[----:B------:R-:W-:Y:S01]  /*17740*/  FMUL.FTZ R8, R8, R11 ;  /* 0x0000000b08087220 */ /* 0x000fe20000410000 */
[----:B------:R-:W-:Y:S01]  /*17750*/  FMUL.FTZ R9, R9, R24 ;  /* 0x0000001809097220 */ /* 0x000fe20000410000 */
[C---:B------:R-:W-:Y:S01]  /*17760*/  IMAD.U32 R23, R28.reuse, 0x10000, RZ ;  /* 0x000100001c177824 */ /* 0x040fe200078e00ff */
[----:B------:R-:W-:Y:S01]  /*17770*/  LOP3.LUT R21, R28, 0xffff0000, RZ, 0xc0, !PT ;  /* 0xffff00001c157812 */ /* 0x000fe200078ec0ff */
[C---:B------:R-:W-:Y:S01]  /*17780*/  IMAD.U32 R26, R30.reuse, 0x10000, RZ ;  /* 0x000100001e1a7824 */ /* 0x040fe200078e00ff */
[----:B------:R-:W-:Y:S01]  /*17790*/  LOP3.LUT R25, R30, 0xffff0000, RZ, 0xc0, !PT ;  /* 0xffff00001e197812 */ /* 0x000fe200078ec0ff */
[----:B------:R-:W-:Y:S01]  /*177a0*/  FMUL.FTZ R16, R16, R33 ;  /* 0x0000002110107220 */ /* 0x000fe20000410000 */
[----:B------:R-:W-:Y:S01]  /*177b0*/  SHF.L.U32 R11, R29, 0x10, RZ ;  /* 0x000000101d0b7819 */ /* 0x000fe200000006ff */
[----:B------:R-:W-:Y:S01]  /*177c0*/  FMUL.FTZ R17, R17, R34 ;  /* 0x0000002211117220 */ /* 0x000fe20000410000 */
[----:B------:R-:W-:Y:S01]  /*177d0*/  LOP3.LUT R28, R29, 0xffff0000, RZ, 0xc0, !PT ;  /* 0xffff00001d1c7812 */ /* 0x000fe200078ec0ff */
[----:B------:R-:W-:Y:S01]  /*177e0*/  FFMA.FTZ R3, R3, R23, R15 ;  /* 0x0000001703037223 */ /* 0x000fe2000001000f */
        /* <DEDUP_REMOVED lines=17> */
.L_x_1117:
[----:B------:R-:W-:Y:S05]  /*17900*/  BSYNC B0 ;  /* 0x0000000000007941 */ /* 0x000fea0003800000 */
.L_x_1116:
[----:B-----5:R1:W-:Y:S01]  /*17910*/  STS.128 [R243+0x7800], R20 ;  /* 0x00780014f3007388 */ /* 0x0203e20000000c00 */
[----:B------:R-:W-:Y:S05]  /*17920*/  BRA `(.L_x_1041) ;  /* 0x0000000800547947 */ /* 0x000fea0003800000 */
.L_x_991:
[----:B------:R-:W-:Y:S01]  /*17930*/  IMAD.IADD R0, R241, 0x1, -R55 ;  /* 0x00000001f1007824 */ /* 0x000fe200078e0a37 */
[----:B------:R-:W-:Y:S01]  /*17940*/  BSSY B0, `(.L_x_1118) ;  /* 0x0000029000007945 */ /* 0x000fe20003800000 */
[----:B------:R-:W-:Y:S01]  /*17950*/  VIADD R12, R162, 0x10 ;  /* 0x00000010a20c7836 */ /* 0x000fe20000000000 */
[-C--:B------:R-:W-:Y:S01]  /*17960*/  ISETP.GE.AND P2, PT, R10, R63.reuse, PT ;  /* 0x0000003f0a00720c */ /* 0x080fe20003f46270 */
[C---:B------:R-:W-:Y:S01]  /*17970*/  VIADD R13, R162.reuse, 0x20 ;  /* 0x00000020a20d7836 */ /* 0x040fe20000000000 */
[CC--:B------:R-:W-:Y:S01]  /*17980*/  ISETP.GE.AND P4, PT, R162.reuse, R0.reuse, PT ;  /* 0x00000000a200720c */ /* 0x0c0fe20003f86270 */
[----:B------:R-:W-:Y:S01]  /*17990*/  VIADD R4, R162, 0x30 ;  /* 0x00000030a2047836 */ /* 0x000fe20000000000 */
[-C--:B------:R-:W-:Y:S02]  /*179a0*/  ISETP.GE.AND P3, PT, R12, R0.reuse, PT ;  /* 0x000000000c00720c */ /* 0x080fe40003f66270 */
[----:B------:R-:W-:Y:S02]  /*179b0*/  ISETP.GE.AND P5, PT, R13, R0, PT ;  /* 0x000000000d00720c */ /* 0x000fe40003fa6270 */
[----:B------:R-:W-:-:S02]  /*179c0*/  ISETP.GE.AND P1, PT, R9, R63, PT ;  /* 0x0000003f0900720c */ /* 0x000fc40003f26270 */
[----:B------:R-:W-:-:S05]  /*179d0*/  ISETP.GE.AND P0, PT, R11, R63, PT ;  /* 0x0000003f0b00720c */ /* 0x000fca0003f06270 */
[----:B------:R-:W-:Y:S08]  /*179e0*/  @P4 BRA `(.L_x_1119) ;  /* 0x0000000000784947 */ /* 0x000ff00003800000 */
[----:B------:R-:W-:-:S13]  /*179f0*/  ISETP.GE.AND P6, PT, R14, R63, PT ;  /* 0x0000003f0e00720c */ /* 0x000fda0003fc6270 */
[CC--:B-----5:R-:W-:Y:S01]  /*17a00*/  @!P6 LEA R10, P4, R168.reuse, R174.reuse, 0x1 ;  /* 0x000000aea80ae211 */ /* 0x0e0fe200078808ff */
[----:B------:R1:W-:Y:S03]  /*17a10*/  @P6 STS.128 [R243], RZ ;  /* 0x000000fff3006388 */ /* 0x0003e60000000c00 */
[C---:B------:R-:W-:Y:S02]  /*17a20*/  @!P6 LEA.HI.X R11, R168.reuse, R175, R171, 0x1, P4 ;  /* 0x000000afa80be211 */ /* 0x040fe400020f0cab */
[----:B------:R-:W-:-:S03]  /*17a30*/  @!P0 LEA R8, P4, R168, R174, 0x1 ;  /* 0x000000aea8088211 */ /* 0x000fc600078808ff */
[----:B------:R-:W-:Y:S01]  /*17a40*/  @!PT LDS RZ, [RZ] ;  /* 0x00000000fffff984 */ /* 0x000fe20000000800 */
[----:B------:R-:W-:Y:S01]  /*17a50*/  @!PT LDS RZ, [RZ] ;  /* 0x00000000fffff984 */ /* 0x000fe20000000800 */
[----:B------:R-:W-:Y:S01]  /*17a60*/  @!PT LDS RZ, [RZ] ;  /* 0x00000000fffff984 */ /* 0x000fe20000000800 */
[----:B------:R1:W-:Y:S01]  /*17a70*/  @!P6 LDGSTS.E.BYPASS.LTC128B.128 [R243], desc[UR6][R10.64] ;  /* 0x000000000af3efae */ /* 0x0003e2000b901d46 */
[CCC-:B------:R-:W-:Y:S02]  /*17a80*/  @!P0 LEA.HI.X R9, R168.reuse, R175.reuse, R171.reuse, 0x1, P4 ;  /* 0x000000afa8098211 */ /* 0x1c0fe400020f0cab */
[C---:B------:R-:W-:Y:S01]  /*17a90*/  @!P2 LEA R6, P4, R168.reuse, R174, 0x1 ;  /* 0x000000aea806a211 */ /* 0x040fe200078808ff */
[----:B------:R1:W-:Y:S03]  /*17aa0*/  @P0 STS.128 [R243+0x2000], RZ ;  /* 0x002000fff3000388 */ /* 0x0003e60000000c00 */
[----:B------:R-:W-:Y:S01]  /*17ab0*/  @!P2 LEA.HI.X R7, R168, R175, R171, 0x1, P4 ;  /* 0x000000afa807a211 */ /* 0x000fe200020f0cab */
        /* <DEDUP_REMOVED lines=11> */
[----:B-1----:R-:W-:-:S04]  /*17b70*/  LEA R6, P4, R168, R174, 0x1 ;  /* 0x000000aea8067211 */ /* 0x002fc800078808ff */
[----:B------:R-:W-:-:S05]  /*17b80*/  LEA.HI.X R7, R168, R175, R171, 0x1, P4 ;  /* 0x000000afa8077211 */ /* 0x000fca00020f0cab */
[----:B------:R-:W-:Y:S01]  /*17b90*/  @!PT LDS RZ, [RZ] ;  /* 0x00000000fffff984 */ /* 0x000fe20000000800 */
[----:B------:R-:W-:Y:S01]  /*17ba0*/  @!PT LDS RZ, [RZ] ;  /* 0x00000000fffff984 */ /* 0x000fe20000000800 */
[----:B------:R-:W-:Y:S01]  /*17bb0*/  @!PT LDS RZ, [RZ] ;  /* 0x00000000fffff984 */ /* 0x000fe20000000800 */
[----:B------:R2:W-:Y:S04]  /*17bc0*/  LDGSTS.E.BYPASS.LTC128B.128 [R243+0x6000], desc[UR6][R6.64+0x180] ;  /* 0x0600018006f37fae */ /* 0x0005e8000b901d46 */
.L_x_1119:
[----:B------:R-:W-:Y:S05]  /*17bd0*/  BSYNC B0 ;  /* 0x0000000000007941 */ /* 0x000fea0003800000 */
.L_x_1118:
[----:B------:R-:W-:Y:S01]  /*17be0*/  BSSY B0, `(.L_x_1120) ;  /* 0x0000023000007945 */ /* 0x000fe20003800000 */
[----:B------:R-:W-:-:S03]  /*17bf0*/  ISETP.GE.AND P6, PT, R4, R0, PT ;  /* 0x000000000400720c */ /* 0x000fc60003fc6270 */
[----:B------:R-:W-:Y:S10]  /*17c00*/  @P3 BRA `(.L_x_1121) ;  /* 0x0000000000803947 */ /* 0x000ff40003800000 */
[----:B------:R-:W-:Y:S02]  /*17c10*/  ISETP.GE.AND P4, PT, R14, R63, PT ;  /* 0x0000003f0e00720c */ /* 0x000fe40003f86270 */
[----:B------:R-:W-:-:S05]  /*17c20*/  IADD3 R5, P3, R5, R168, RZ ;  /* 0x000000a805057210 */ /* 0x000fca0007f7e0ff */
[----:B------:R-:W-:-:S06]  /*17c30*/  IMAD.X R2, R2, 0x1, R171, P3 ;  /* 0x0000000102027824 */ /* 0x000fcc00018e06ab */
[CC--:B-1---5:R-:W-:Y:S01]  /*17c40*/  @!P4 LEA R10, P3, R5.reuse, R174.reuse, 0x1 ;  /* 0x000000ae050ac211 */ /* 0x0e2fe200078608ff */
[----:B------:R3:W-:Y:S03]  /*17c50*/  @P4 STS.128 [R243+0x800], RZ ;  /* 0x000800fff3004388 */ /* 0x0007e60000000c00 */
[C---:B------:R-:W-:Y:S02]  /*17c60*/  @!P4 LEA.HI.X R11, R5.reuse, R175, R2, 0x1, P3 ;  /* 0x000000af050bc211 */ /* 0x040fe400018f0c02 */
[----:B------:R-:W-:-:S03]  /*17c70*/  @!P0 LEA R8, P3, R5, R174, 0x1 ;  /* 0x000000ae05088211 */ /* 0x000fc600078608ff */
[----:B------:R-:W-:Y:S01]  /*17c80*/  @!PT LDS RZ, [RZ] ;  /* 0x00000000fffff984 */ /* 0x000fe20000000800 */
[----:B------:R-:W-:Y:S01]  /*17c90*/  @!PT LDS RZ, [RZ] ;  /* 0x00000000fffff984 */ /* 0x000fe20000000800 */
[----:B------:R-:W-:Y:S01]  /*17ca0*/  @!PT LDS RZ, [RZ] ;  /* 0x00000000fffff984 */ /* 0x000fe20000000800 */
[----:B------:R3:W-:Y:S01]  /*17cb0*/  @!P4 LDGSTS.E.BYPASS.LTC128B.128 [R243+0x800], desc[UR6][R10.64] ;  /* 0x008000000af3cfae */ /* 0x0007e2000b901d46 */
[CCC-:B------:R-:W-:Y:S02]  /*17cc0*/  @!P0 LEA.HI.X R9, R5.reuse, R175.reuse, R2.reuse, 0x1, P3 ;  /* 0x000000af05098211 */ /* 0x1c0fe400018f0c02 */
[C---:B--2---:R-:W-:Y:S01]  /*17cd0*/  @!P2 LEA R6, P3, R5.reuse, R174, 0x1 ;  /* 0x000000ae0506a211 */ /* 0x044fe200078608ff */
        /* <DEDUP_REMOVED lines=13> */
[----:B---3--:R-:W-:-:S04]  /*17db0*/  LEA R6, P3, R5, R174, 0x1 ;  /* 0x000000ae05067211 */ /* 0x008fc800078608ff */
[----:B------:R-:W-:-:S05]  /*17dc0*/  LEA.HI.X R7, R5, R175, R2, 0x1, P3 ;  /* 0x000000af05077211 */ /* 0x000fca00018f0c02 */
[----:B------:R-:W-:Y:S01]  /*17dd0*/  @!PT LDS RZ, [RZ] ;  /* 0x00000000fffff984 */ /* 0x000fe20000000800 */
[----:B------:R-:W-:Y:S01]  /*17de0*/  @!PT LDS RZ, [RZ] ;  /* 0x00000000fffff984 */ /* 0x000fe20000000800 */
[----:B------:R-:W-:Y:S01]  /*17df0*/  @!PT LDS RZ, [RZ] ;  /* 0x00000000fffff984 */ /* 0x000fe20000000800 */
[----:B------:R4:W-:Y:S04]  /*17e00*/  LDGSTS.E.BYPASS.LTC128B.128 [R243+0x6800], desc[UR6][R6.64+0x180] ;  /* 0x0680018006f37fae */ /* 0x0009e8000b901d46 */
.L_x_1121:
[----:B------:R-:W-:Y:S05]  /*17e10*/  BSYNC B0 ;  /* 0x0000000000007941 */ /* 0x000fea0003800000 */
.L_x_1120:
[----:B------:R-:W-:Y:S04]  /*17e20*/  BSSY B0, `(.L_x_1122) ;  /* 0x0000022000007945 */ /* 0x000fe80003800000 */
[----:B------:R-:W-:Y:S05]  /*17e30*/  @P5 BRA `(.L_x_1123) ;  /* 0x0000000000805947 */ /* 0x000fea0003800000 */
[----:B------:R-:W-:Y:S02]  /*17e40*/  ISETP.GE.AND P5, PT, R14, R63, PT ;  /* 0x0000003f0e00720c */ /* 0x000fe40003fa6270 */
[----:B------:R-:W-:-:S04]  /*17e50*/  LEA R2, P3, R172, R168, 0x5 ;  /* 0x000000a8ac027211 */ /* 0x000fc800078628ff */
[----:B------:R-:W-:Y:S02]  /*17e60*/  LEA.HI.X R0, R172, R171, R173, 0x5, P3 ;  /* 0x000000abac007211 */ /* 0x000fe400018f2cad */
[----:B-1-3-5:R-:W-:-:S04]  /*17e70*/  @!P0 LEA R8, P4, R2, R174, 0x1 ;  /* 0x000000ae02088211 */ /* 0x02afc800078808ff */
[C---:B------:R-:W-:Y:S01]  /*17e80*/  @!P0 LEA.HI.X R9, R2.reuse, R175, R0, 0x1, P4 ;  /* 0x000000af02098211 */ /* 0x040fe200020f0c00 */
[----:B------:R1:W-:Y:S01]  /*17e90*/  @P5 STS.128 [R243+0x1000], RZ ;  /* 0x001000fff3005388 */ /* 0x0003e20000000c00 */
[----:B------:R-:W-:-:S04]  /*17ea0*/  @!P5 LEA R10, P3, R2, R174, 0x1 ;  /* 0x000000ae020ad211 */ /* 0x000fc800078608ff */
[C---:B------:R-:W-:Y:S02]  /*17eb0*/  @!P5 LEA.HI.X R11, R2.reuse, R175, R0, 0x1, P3 ;  /* 0x000000af020bd211 */ /* 0x040fe400018f0c00 */
[----:B--2-4-:R-:W-:-:S03]  /*17ec0*/  @!P2 LEA R6, P3, R2, R174, 0x1 ;  /* 0x000000ae0206a211 */ /* 0x014fc600078608ff */
        /* <DEDUP_REMOVED lines=23> */
.L_x_1123:
[----:B------:R-:W-:Y:S05]  /*18040*/  BSYNC B0 ;  /* 0x0000000000007941 */ /* 0x000fea0003800000 */
.L_x_1122:
[----:B------:R-:W-:Y:S05]  /*18050*/  @P6 BRA `(.L_x_1041) ;  /* 0x0000000000886947 */ /* 0x000fea0003800000 */
[----:B------:R-:W-:Y:S01]  /*18060*/  ISETP.GE.AND P5, PT, R14, R63, PT ;  /* 0x0000003f0e00720c */ /* 0x000fe20003fa6270 */
[----:B------:R-:W-:Y:S02]  /*18070*/  IMAD.MOV.U32 R169, RZ, RZ, R171 ;  /* 0x000000ffffa97224 */ /* 0x000fe400078e00ab */
[----:B------:R-:W-:Y:S02]  /*18080*/  IMAD R0, R173, 0x30, RZ ;  /* 0x00000030ad007824 */ /* 0x000fe400078e02ff */
[----:B------:R-:W-:-:S04]  /*18090*/  IMAD.WIDE.U32 R172, R172, 0x30, R168 ;  /* 0x00000030acac7825 */ /* 0x000fc800078e00a8 */
[----:B------:R-:W-:Y:S01]  /*180a0*/  IMAD.IADD R0, R0, 0x1, R173 ;  /* 0x0000000100007824 */ /* 0x000fe200078e02ad */
[CC--:B-12345:R-:W-:Y:S02]  /*180b0*/  @!P0 LEA R6, P4, R172.reuse, R174.reuse, 0x1 ;  /* 0x000000aeac068211 */ /* 0x0fefe400078808ff */
[CC--:B------:R-:W-:Y:S01]  /*180c0*/  @!P2 LEA R2, P3, R172.reuse, R174.reuse, 0x1 ;  /* 0x000000aeac02a211 */ /* 0x0c0fe200078608ff */
[----:B------:R1:W-:Y:S01]  /*180d0*/  @P5 STS.128 [R243+0x1800], RZ ;  /* 0x001800fff3005388 */ /* 0x0003e20000000c00 */
[C---:B------:R-:W-:Y:S02]  /*180e0*/  @!P5 LEA R8, P6, R172.reuse, R174, 0x1 ;  /* 0x000000aeac08d211 */ /* 0x040fe400078c08ff */
[CCC-:B------:R-:W-:Y:S02]  /*180f0*/  @!P0 LEA.HI.X R7, R172.reuse, R175.reuse, R0.reuse, 0x1, P4 ;  /* 0x000000afac078211 */ /* 0x1c0fe400020f0c00 */
[CCC-:B------:R-:W-:Y:S02]  /*18100*/  @!P5 LEA.HI.X R9, R172.reuse, R175.reuse, R0.reuse, 0x1, P6 ;  /* 0x000000afac09d211 */ /* 0x1c0fe400030f0c00 */
[----:B------:R-:W-:-:S03]  /*18110*/  @!P2 LEA.HI.X R3, R172, R175, R0, 0x1, P3 ;  /* 0x000000afac03a211 */ /* 0x000fc600018f0c00 */
        /* <DEDUP_REMOVED lines=22> */
.L_x_1041:
[----:B------:R-:W-:Y:S05]  /*18280*/  BSYNC B3 ;  /* 0x0000000000037941 */ /* 0x000fea0003800000 */
.L_x_990:
[----:B------:R-:W-:Y:S01]  /*18290*/  VIADD R246, R165, 0xffffffff ;  /* 0xffffffffa5f67836 */ /* 0x000fe20000000000 */
[----:B------:R-:W-:Y:S01]  /*182a0*/  BSSY B0, `(.L_x_1124) ;  /* 0x0000029000007945 */ /* 0x000fe20003800000 */
[----:B-1----:R-:W-:Y:S01]  /*182b0*/  IMAD.SHL.U32 R2, R57, 0x40, RZ ;  /* 0x0000004039027824 */ /* 0x002fe200078e00ff */
[----:B------:R-:W-:Y:S01]  /*182c0*/  LOP3.LUT R247, R59, 0xff, RZ, 0xc0, !PT ;  /* 0x000000ff3bf77812 */ /* 0x000fe200078ec0ff */
[----:B------:R-:W-:-:S04]  /*182d0*/  IMAD.SHL.U32 R3, R246, 0x40, RZ ;  /* 0x00000040f6037824 */ /* 0x000fc800078e00ff */
[----:B------:R-:W-:-:S05]  /*182e0*/  IMAD.IADD R0, R56, 0x1, -R3 ;  /* 0x0000000138007824 */ /* 0x000fca00078e0a03 */
[-C--:B------:R-:W-:Y:S02]  /*182f0*/  ISETP.GE.AND P1, PT, R162, R0.reuse, PT ;  /* 0x00000000a200720c */ /* 0x080fe40003f26270 */
[-C--:B------:R-:W-:Y:S02]  /*18300*/  ISETP.GE.AND P5, PT, R12, R0.reuse, PT ;  /* 0x000000000c00720c */ /* 0x080fe40003fa6270 */
[-C--:B------:R-:W-:Y:S02]  /*18310*/  ISETP.GE.AND P4, PT, R13, R0.reuse, PT ;  /* 0x000000000d00720c */ /* 0x080fe40003f86270 */
[----:B------:R-:W-:-:S07]  /*18320*/  ISETP.GE.AND P0, PT, R4, R0, PT ;  /* 0x000000000400720c */ /* 0x000fce0003f06270 */
[----:B------:R-:W-:Y:S06]  /*18330*/  @P1 BRA `(.L_x_1125) ;  /* 0x00000000007c1947 */ /* 0x000fec0003800000 */
[C---:B------:R-:W-:Y:S02]  /*18340*/  LOP3.LUT R5, R247.reuse, 0x1, RZ, 0xc0, !PT ;  /* 0x00000001f7057812 */ /* 0x040fe400078ec0ff */
[----:B------:R-:W-:Y:S02]  /*18350*/  R2P PR, R247, 0xe ;  /* 0x0000000ef7007804 */ /* 0x000fe40000000000 */
[----:B------:R-:W-:-:S11]  /*18360*/  ISETP.NE.U32.AND P6, PT, R5, 0x1, PT ;  /* 0x000000010500780c */ /* 0x000fd60003fc5070 */
[----:B---3--:R-:W-:Y:S01]  /*18370*/  @P1 IMAD.MOV.U32 R10, RZ, RZ, R236 ;  /* 0x000000ffff0a1224 */ /* 0x008fe200078e00ec */
[-C--:B------:R-:W-:Y:S01]  /*18380*/  @P2 MOV R8, R236.reuse ;  /* 0x000000ec00082202 */ /* 0x080fe20000000f00 */
[--C-:B--2-4-:R-:W-:Y:S01]  /*18390*/  @!P6 IMAD.MOV.U32 R7, RZ, RZ, R235.reuse ;  /* 0x000000ffff07e224 */ /* 0x114fe200078e00eb */
[-C--:B------:R-:W-:Y:S01]  /*183a0*/  @!P6 MOV R6, R236.reuse ;  /* 0x000000ec0006e202 */ /* 0x080fe20000000f00 */
[--C-:B------:R-:W-:Y:S02]  /*183b0*/  @P1 IMAD.MOV.U32 R11, RZ, RZ, R235.reuse ;  /* 0x000000ffff0b1224 */ /* 0x100fe400078e00eb */
[--C-:B------:R-:W-:Y:S02]  /*183c0*/  @P2 IMAD.MOV.U32 R9, RZ, RZ, R235.reuse ;  /* 0x000000ffff092224 */ /* 0x100fe400078e00eb */
        /* <DEDUP_REMOVED lines=8> */
[----:B------:R2:W-:Y:S04]  /*18450*/  @P1 LDGSTS.E.BYPASS.LTC128B.128 [R243+0xa000], desc[UR6][R10.64+0x80] ;  /* 0x0a0000800af31fae */ /* 0x0005e8000b901d46 */
[----:B------:R2:W-:Y:S04]  /*18460*/  @!P1 STS.128 [R243+0xa000], RZ ;  /* 0x00a000fff3009388 */ /* 0x0005e80000000c00 */
[----:B------:R-:W-:Y:S01]  /*18470*/  @!PT LDS RZ, [RZ] ;  /* 0x00000000fffff984 */ /* 0x000fe20000000800 */
[----:B------:R-:W-:Y:S01]  /*18480*/  @!PT LDS RZ, [RZ] ;  /* 0x00000000fffff984 */ /* 0x000fe20000000800 */
[----:B------:R-:W-:Y:S01]  /*18490*/  @!PT LDS RZ, [RZ] ;  /* 0x00000000fffff984 */ /* 0x000fe20000000800 */
[----:B------:R2:W-:Y:S04]  /*184a0*/  @P2 LDGSTS.E.BYPASS.LTC128B.128 [R243+0xc000], desc[UR6][R8.64+0x100] ;  /* 0x0c00010008f32fae */ /* 0x0005e8000b901d46 */
[----:B------:R2:W-:Y:S01]  /*184b0*/  @!P2 STS.128 [R243+0xc000], RZ ;  /* 0x00c000fff300a388 */ /* 0x0005e20000000c00 */
[----:B-1----:R-:W-:Y:S01]  /*184c0*/  @P3 MOV R6, R236 ;  /* 0x000000ec00063202 */ /* 0x002fe20000000f00 */
[----:B------:R-:W-:-:S05]  /*184d0*/  @P3 IMAD.MOV.U32 R7, RZ, RZ, R235 ;  /* 0x000000ffff073224 */ /* 0x000fca00078e00eb */
[----:B------:R-:W-:Y:S01]  /*184e0*/  @!PT LDS RZ, [RZ] ;  /* 0x00000000fffff984 */ /* 0x000fe20000000800 */
[----:B------:R-:W-:Y:S01]  /*184f0*/  @!PT LDS RZ, [RZ] ;  /* 0x00000000fffff984 */ /* 0x000fe20000000800 */
[----:B------:R-:W-:Y:S01]  /*18500*/  @!PT LDS RZ, [RZ] ;  /* 0x00000000fffff984 */ /* 0x000fe20000000800 */
[----:B------:R2:W-:Y:S04]  /*18510*/  @P3 LDGSTS.E.BYPASS.LTC128B.128 [R243+0xe000], desc[UR6][R6.64+0x180] ;  /* 0x0e00018006f33fae */ /* 0x0005e8000b901d46 */
[----:B------:R2:W-:Y:S02]  /*18520*/  @!P3 STS.128 [R243+0xe000], RZ ;  /* 0x00e000fff300b388 */ /* 0x0005e40000000c00 */
.L_x_1125:
[----:B------:R-:W-:Y:S05]  /*18530*/  BSYNC B0 ;  /* 0x0000000000007941 */ /* 0x000fea0003800000 */
.L_x_1124:
[----:B------:R-:W-:Y:S04]  /*18540*/  BSSY B0, `(.L_x_1126) ;  /* 0x0000025000007945 */ /* 0x000fe80003800000 */
[----:B------:R-:W-:Y:S05]  /*18550*/  @P5 BRA `(.L_x_1127) ;  /* 0x00000000008c5947 */ /* 0x000fea0003800000 */
[C---:B------:R-:W-:Y:S02]  /*18560*/  LOP3.LUT R5, R247.reuse, 0x1, RZ, 0xc0, !PT ;  /* 0x00000001f7057812 */ /* 0x040fe400078ec0ff */
[----:B------:R-:W-:Y:S02]  /*18570*/  LOP3.LUT P5, RZ, R247, 0x2, RZ, 0xc0, !PT ;  /* 0x00000002f7ff7812 */ /* 0x000fe400078ac0ff */
[----:B------:R-:W-:Y:S02]  /*18580*/  ISETP.NE.U32.AND P6, PT, R5, 0x1, PT ;  /* 0x000000010500780c */ /* 0x000fe40003fc5070 */
[----:B------:R-:W-:Y:S02]  /*18590*/  LOP3.LUT P3, RZ, R247, 0x4, RZ, 0xc0, !PT ;  /* 0x00000004f7ff7812 */ /* 0x000fe4000786c0ff */
[----:B--234-:R-:W-:-:S05]  /*185a0*/  IADD3 R6, P1, R233, R160, RZ ;  /* 0x000000a0e9067210 */ /* 0x01cfca0007f3e0ff */
[----:B------:R-:W-:Y:S02]  /*185b0*/  IMAD.X R5, R234, 0x1, R159, P1 ;  /* 0x00000001ea057824 */ /* 0x000fe400008e069f */
[C---:B------:R-:W-:Y:S02]  /*185c0*/  @P5 LEA R14, P1, R6.reuse, R166, 0x1 ;  /* 0x000000a6060e5211 */ /* 0x040fe400078208ff */
[C---:B------:R-:W-:Y:S02]  /*185d0*/  @!P6 LEA R16, P2, R233.reuse, R236, 0x1 ;  /* 0x000000ece910e211 */ /* 0x040fe400078408ff */
[----:B------:R-:W-:Y:S02]  /*185e0*/  @P5 LEA.HI.X R15, R6, R167, R5, 0x1, P1 ;  /* 0x000000a7060f5211 */ /* 0x000fe400008f0c05 */
[----:B------:R-:W-:Y:S02]  /*185f0*/  @!P6 LEA.HI.X R17, R233, R235, R234, 0x1, P2 ;  /* 0x000000ebe911e211 */ /* 0x000fe400010f0cea */
[----:B------:R-:W-:-:S02]  /*18600*/  LOP3.LUT P2, RZ, R247, 0x8, RZ, 0xc0, !PT ;  /* 0x00000008f7ff7812 */ /* 0x000fc4000784c0ff */
[CC--:B------:R-:W-:Y:S01]  /*18610*/  @P3 LEA R10, P1, R6.reuse, R166.reuse, 0x1 ;  /* 0x000000a6060a3211 */ /* 0x0c0fe200078208ff */
[----:B------:R-:W-:Y:S01]  /*18620*/  @!PT LDS RZ, [RZ] ;  /* 0x00000000fffff984 */ /* 0x000fe20000000800 */
[----:B------:R-:W-:Y:S01]  /*18630*/  @!PT LDS RZ, [RZ] ;  /* 0x00000000fffff984 */ /* 0x000fe20000000800 */
[----:B------:R-:W-:Y:S01]  /*18640*/  @!PT LDS RZ, [RZ] ;  /* 0x00000000fffff984 */ /* 0x000fe20000000800 */
[----:B------:R1:W-:Y:S03]  /*18650*/  @!P6 LDGSTS.E.BYPASS.LTC128B.128 [R243+0x8800], desc[UR6][R16.64] ;  /* 0x0880000010f3efae */ /* 0x0003e6000b901d46 */
[C---:B------:R-:W-:Y:S01]  /*18660*/  @P3 LEA.HI.X R11, R6.reuse, R167, R5, 0x1, P1 ;  /* 0x000000a7060b3211 */ /* 0x040fe200008f0c05 */
[----:B------:R1:W-:Y:S04]  /*18670*/  @P6 STS.128 [R243+0x8800], RZ ;  /* 0x008800fff3006388 */ /* 0x0003e80000000c00 */
[----:B------:R-:W-:Y:S01]  /*18680*/  @!PT LDS RZ, [RZ] ;  /* 0x00000000fffff984 */ /* 0x000fe20000000800 */
[----:B------:R-:W-:Y:S01]  /*18690*/  @!PT LDS RZ, [RZ] ;  /* 0x00000000fffff984 */ /* 0x000fe20000000800 */
[----:B------:R-:W-:Y:S01]  /*186a0*/  @!PT LDS RZ, [RZ] ;  /* 0x00000000fffff984 */ /* 0x000fe20000000800 */
[----:B------:R1:W-:Y:S02]  /*186b0*/  @P5 LDGSTS.E.BYPASS.LTC128B.128 [R243+0xa800], desc[UR6][R14.64+0x80] ;  /* 0x0a8000800ef35fae */ /* 0x0003e4000b901d46 */
[----:B------:R-:W-:-:S02]  /*186c0*/  @P2 LEA R8, P1, R6, R166, 0x1 ;  /* 0x000000a606082211 */ /* 0x000fc400078208ff */
[----:B------:R1:W-:Y:S02]  /*186d0*/  @!P5 STS.128 [R243+0xa800], RZ ;  /* 0x00a800fff300d388 */ /* 0x0003e40000000c00 */
[----:B------:R-:W-:Y:S02]  /*186e0*/  @P2 LEA.HI.X R9, R6, R167, R5, 0x1, P1 ;  /* 0x000000a706092211 */ /* 0x000fe400008f0c05 */
        /* <DEDUP_REMOVED lines=9> */
[----:B------:R1:W-:Y:S02]  /*18780*/  @!P2 STS.128 [R243+0xe800], RZ ;  /* 0x00e800fff300a388 */ /* 0x0003e40000000c00 */
.L_x_1127:
[----:B------:R-:W-:Y:S05]  /*18790*/  BSYNC B0 ;  /* 0x0000000000007941 */ /* 0x000fea0003800000 */
.L_x_1126:
[----:B------:R-:W-:Y:S04]  /*187a0*/  BSSY B0, `(.L_x_1128) ;  /* 0x0000027000007945 */ /* 0x000fe80003800000 */
[----:B------:R-:W-:Y:S05]  /*187b0*/  @P4 BRA `(.L_x_1129) ;  /* 0x0000000000944947 */ /* 0x000fea0003800000 */
[C---:B------:R-:W-:Y:S02]  /*187c0*/  LOP3.LUT R5, R247.reuse, 0x1, RZ, 0xc0, !PT ;  /* 0x00000001f7057812 */ /* 0x040fe400078ec0ff */
[----:B------:R-:W-:Y:S02]  /*187d0*/  LOP3.LUT P5, RZ, R247, 0x2, RZ, 0xc0, !PT ;  /* 0x00000002f7ff7812 */ /* 0x000fe400078ac0ff */
[----:B------:R-:W-:Y:S01]  /*187e0*/  ISETP.NE.U32.AND P6, PT, R5, 0x1, PT ;  /* 0x000000010500780c */ /* 0x000fe20003fc5070 */
[C---:B------:R-:W-:Y:S01]  /*187f0*/  IMAD.SHL.U32 R5, R50.reuse, 0x20, RZ ;  /* 0x0000002032057824 */ /* 0x040fe200078e00ff */
[C---:B------:R-:W-:Y:S02]  /*18800*/  LOP3.LUT P4, RZ, R247.reuse, 0x4, RZ, 0xc0, !PT ;  /* 0x00000004f7ff7812 */ /* 0x040fe4000788c0ff */
[----:B------:R-:W-:Y:S02]  /*18810*/  LOP3.LUT P2, RZ, R247, 0x8, RZ, 0xc0, !PT ;  /* 0x00000008f7ff7812 */ /* 0x000fe4000784c0ff */
[----:B--234-:R-:W-:-:S02]  /*18820*/  SHF.L.U64.HI R6, R50, 0x5, R51 ;  /* 0x0000000532067819 */ /* 0x01cfc40000010233 */
[----:B------:R-:W-:-:S05]  /*18830*/  LEA R7, P1, R50, R160, 0x5 ;  /* 0x000000a032077211 */ /* 0x000fca00078228ff */
[----:B-1----:R-:W-:-:S04]  /*18840*/  @!P6 LEA R8, P3, R5, R236, 0x1 ;  /* 0x000000ec0508e211 */ /* 0x002fc800078608ff */
[----:B------:R-:W-:Y:S02]  /*18850*/  @!P6 LEA.HI.X R9, R5, R235, R6, 0x1, P3 ;  /* 0x000000eb0509e211 */ /* 0x000fe400018f0c06 */
[----:B------:R-:W-:Y:S02]  /*18860*/  LEA.HI.X R5, R50, R159, R51, 0x5, P1 ;  /* 0x0000009f32057211 */ /* 0x000fe400008f2c33 */
[CC--:B------:R-:W-:Y:S01]  /*18870*/  @P5 LEA R14, P1, R7.reuse, R166.reuse, 0x1 ;  /* 0x000000a6070e5211 */ /* 0x0c0fe200078208ff */
[----:B------:R-:W-:Y:S01]  /*18880*/  @!PT LDS RZ, [RZ] ;  /* 0x00000000fffff984 */ /* 0x000fe20000000800 */
[----:B------:R-:W-:Y:S01]  /*18890*/  @!PT LDS RZ, [RZ] ;  /* 0x00000000fffff984 */ /* 0x000fe20000000800 */
[----:B------:R-:W-:Y:S01]  /*188a0*/  @!PT LDS RZ, [RZ] ;  /* 0x00000000fffff984 */ /* 0x000fe20000000800 */
[----:B------:R1:W-:Y:S01]  /*188b0*/  @!P6 LDGSTS.E.BYPASS.LTC128B.128 [R243+0x9000], desc[UR6][R8.64] ;  /* 0x0900000008f3efae */ /* 0x0003e2000b901d46 */
[CC--:B------:R-:W-:Y:S02]  /*188c0*/  @P4 LEA R10, P3, R7.reuse, R166.reuse, 0x1 ;  /* 0x000000a6070a4211 */ /* 0x0c0fe400078608ff */
[C---:B------:R-:W-:Y:S01]  /*188d0*/  @P5 LEA.HI.X R15, R7.reuse, R167, R5, 0x1, P1 ;  /* 0x000000a7070f5211 */ /* 0x040fe200008f0c05 */
[----:B------:R1:W-:Y:S01]  /*188e0*/  @P6 STS.128 [R243+0x9000], RZ ;  /* 0x009000fff3006388 */ /* 0x0003e20000000c00 */
[----:B------:R-:W-:-:S02]  /*188f0*/  @P2 LEA R6, P1, R7, R166, 0x1 ;  /* 0x000000a607062211 */ /* 0x000fc400078208ff */
[CCC-:B------:R-:W-:Y:S01]  /*18900*/  @P4 LEA.HI.X R11, R7.reuse, R167.reuse, R5.reuse, 0x1, P3 ;  /* 0x000000a7070b4211 */ /* 0x1c0fe200018f0c05 */
[----:B------:R-:W-:Y:S01]  /*18910*/  @!PT LDS RZ, [RZ] ;  /* 0x00000000fffff984 */ /* 0x000fe20000000800 */
[----:B------:R-:W-:Y:S01]  /*18920*/  @!PT LDS RZ, [RZ] ;  /* 0x00000000fffff984 */ /* 0x000fe20000000800 */
[----:B------:R-:W-:Y:S01]  /*18930*/  @!PT LDS RZ, [RZ] ;  /* 0x00000000fffff984 */ /* 0x000fe20000000800 */
[----:B------:R1:W-:Y:S01]  /*18940*/  @P5 LDGSTS.E.BYPASS.LTC128B.128 [R243+0xb000], desc[UR6][R14.64+0x80] ;  /* 0x0b0000800ef35fae */ /* 0x0003e2000b901d46 */
[----:B------:R-:W-:-:S03]  /*18950*/  @P2 LEA.HI.X R7, R7, R167, R5, 0x1, P1 ;  /* 0x000000a707072211 */ /* 0x000fc600008f0c05 */
[----:B------:R1:W-:Y:S04]  /*18960*/  @!P5 STS.128 [R243+0xb000], RZ ;  /* 0x00b000fff300d388 */ /* 0x0003e80000000c00 */
        /* <DEDUP_REMOVED lines=10> */
.L_x_1129:
[----:B------:R-:W-:Y:S05]  /*18a10*/  BSYNC B0 ;  /* 0x0000000000007941 */ /* 0x000fea0003800000 */
.L_x_1128:
[----:B------:R-:W-:Y:S04]  /*18a20*/  BSSY B0, `(.L_x_1130) ;  /* 0x000002a000007945 */ /* 0x000fe80003800000 */
[----:B------:R-:W-:Y:S05]  /*18a30*/  @P0 BRA `(.L_x_1131) ;  /* 0x0000000000a00947 */ /* 0x000fea0003800000 */
[C---:B------:R-:W-:Y:S01]  /*18a40*/  LOP3.LUT R5, R247.reuse, 0x1, RZ, 0xc0, !PT ;  /* 0x00000001f7057812 */ /* 0x040fe200078ec0ff */
[----:B------:R-:W-:Y:S01]  /*18a50*/  IMAD.MOV.U32 R158, RZ, RZ, R160 ;  /* 0x000000ffff9e7224 */ /* 0x000fe200078e00a0 */
[----:B------:R-:W-:Y:S02]  /*18a60*/  LOP3.LUT P4, RZ, R247, 0x2, RZ, 0xc0, !PT ;  /* 0x00000002f7ff7812 */ /* 0x000fe4000788c0ff */
[----:B------:R-:W-:Y:S01]  /*18a70*/  ISETP.NE.U32.AND P5, PT, R5, 0x1, PT ;  /* 0x000000010500780c */ /* 0x000fe20003fa5070 */
[----:B------:R-:W-:Y:S01]  /*18a80*/  IMAD R5, R51, 0x30, RZ ;  /* 0x0000003033057824 */ /* 0x000fe200078e02ff */
[C---:B------:R-:W-:Y:S01]  /*18a90*/  LOP3.LUT P3, RZ, R247.reuse, 0x4, RZ, 0xc0, !PT ;  /* 0x00000004f7ff7812 */ /* 0x040fe2000786c0ff */
[----:B------:R-:W-:Y:S01]  /*18aa0*/  IMAD.WIDE.U32 R158, R50, 0x30, R158 ;  /* 0x00000030329e7825 */ /* 0x000fe200078e009e */
[----:B------:R-:W-:-:S03]  /*18ab0*/  LOP3.LUT P1, RZ, R247, 0x8, RZ, 0xc0, !PT ;  /* 0x00000008f7ff7812 */ /* 0x000fc6000782c0ff */
[----:B------:R-:W-:-:S04]  /*18ac0*/  IMAD.IADD R5, R159, 0x1, R5 ;  /* 0x000000019f057824 */ /* 0x000fc800078e0205 */
[CC--:B-123--:R-:W-:Y:S02]  /*18ad0*/  @P4 LEA R10, P6, R158.reuse, R166.reuse, 0x1 ;  /* 0x000000a69e0a4211 */ /* 0x0cefe400078c08ff */
[----:B----4-:R-:W-:Y:S02]  /*18ae0*/  @!P5 IMAD.MOV.U32 R6, RZ, RZ, R236 ;  /* 0x000000ffff06d224 */ /* 0x010fe400078e00ec */
[----:B------:R-:W-:Y:S01]  /*18af0*/  @!P5 IMAD.MOV.U32 R7, RZ, RZ, R235 ;  /* 0x000000ffff07d224 */ /* 0x000fe200078e00eb */
[CC--:B------:R-:W-:Y:S01]  /*18b00*/  @P3 LEA R8, P2, R158.reuse, R166.reuse, 0x1 ;  /* 0x000000a69e083211 */ /* 0x0c0fe200078408ff */
[----:B------:R-:W-:Y:S01]  /*18b10*/  @!P5 IMAD R51, R51, 0x60, RZ ;  /* 0x000000603333d824 */ /* 0x000fe200078e02ff */
[----:B------:R-:W-:Y:S01]  /*18b20*/  @P1 LEA R14, P0, R158, R166, 0x1 ;  /* 0x000000a69e0e1211 */ /* 0x000fe200078008ff */
[----:B------:R-:W-:Y:S01]  /*18b30*/  @!P5 IMAD.WIDE.U32 R6, R50, 0x60, R6 ;  /* 0x000000603206d825 */ /* 0x000fe200078e0006 */
[CCC-:B------:R-:W-:Y:S02]  /*18b40*/  @P4 LEA.HI.X R11, R158.reuse, R167.reuse, R5.reuse, 0x1, P6 ;  /* 0x000000a79e0b4211 */ /* 0x1c0fe400030f0c05 */
[CC--:B------:R-:W-:Y:S01]  /*18b50*/  @P3 LEA.HI.X R9, R158.reuse, R167.reuse, R5, 0x1, P2 ;  /* 0x000000a79e093211 */ /* 0x0c0fe200010f0c05 */
[----:B------:R-:W-:Y:S01]  /*18b60*/  @!P5 IMAD.IADD R7, R51, 0x1, R7 ;  /* 0x000000013307d824 */ /* 0x000fe200078e0207 */
[----:B------:R-:W-:-:S04]  /*18b70*/  @P1 LEA.HI.X R15, R158, R167, R5, 0x1, P0 ;  /* 0x000000a79e0f1211 */ /* 0x000fc800000f0c05 */
        /* <DEDUP_REMOVED lines=20> */
.L_x_1131:
[----:B------:R-:W-:Y:S05]  /*18cc0*/  BSYNC B0 ;  /* 0x0000000000007941 */ /* 0x000fea0003800000 */
.L_x_1130:
[----:B------:R-:W0:Y:S01]  /*18cd0*/  LDGDEPBAR ;  /* 0x00000000000079af */ /* 0x000e220000000000 */
[----:B------:R-:W-:Y:S01]  /*18ce0*/  IMAD.SHL.U32 R5, R162, 0x8, RZ ;  /* 0x00000008a2057824 */ /* 0x000fe200078e00ff */
[----:B------:R-:W-:Y:S01]  /*18cf0*/  LOP3.LUT R2, R2, 0x1c0, RZ, 0xc0, !PT ;  /* 0x000001c002027812 */ /* 0x000fe200078ec0ff */
[----:B------:R-:W-:Y:S01]  /*18d00*/  IMAD R226, R54, 0x400, R41 ;  /* 0x0000040036e27824 */ /* 0x000fe200078e0229 */
[----:B------:R-:W-:Y:S02]  /*18d10*/  ISETP.GE.AND P1, PT, R162, R0, PT ;  /* 0x00000000a200720c */ /* 0x000fe40003f26270 */
[----:B------:R-:W-:Y:S02]  /*18d20*/  LOP3.LUT R5, R2, 0x8, R5, 0xf8, !PT ;  /* 0x0000000802057812 */ /* 0x000fe400078ef805 */
[----:B------:R-:W-:Y:S02]  /*18d30*/  SHF.R.U32.HI R225, RZ, 0x3, R2 ;  /* 0x00000003ffe17819 */ /* 0x000fe40000011602 */
[----:B------:R1:W5:Y:S01]  /*18d40*/  LD.E R2, desc[UR6][R18.64+0x188] ;  /* 0x0001880612027980 */ /* 0x000362000c101900 */
[----:B------:R-:W-:Y:S01]  /*18d50*/  BSSY B0, `(.L_x_1132) ;  /* 0x000002e000007945 */ /* 0x000fe20003800000 */
[----:B------:R-:W-:-:S02]  /*18d60*/  LOP3.LUT R225, R5, R225, RZ, 0x3c, !PT ;  /* 0x000000e105e17212 */ /* 0x000fc400078e3cff */
[-C--:B------:R-:W-:Y:S02]  /*18d70*/  ISETP.GE.AND P6, PT, R12, R0.reuse, PT ;  /* 0x000000000c00720c */ /* 0x080fe40003fc6270 */
[-C--:B------:R-:W-:Y:S01]  /*18d80*/  ISETP.GE.AND P4, PT, R13, R0.reuse, PT ;  /* 0x000000000d00720c */ /* 0x080fe20003f86270 */
[----:B------:R-:W-:Y:S01]  /*18d90*/  IMAD R225, R58, 0x200, R225 ;  /* 0x000002003ae17824 */ /* 0x000fe200078e02e1 */
[----:B------:R-:W-:Y:S02]  /*18da0*/  ISETP.GE.AND P0, PT, R4, R0, PT ;  /* 0x000000000400720c */ /* 0x000fe40003f06270 */
[----:B------:R-:W-:Y:S02]  /*18db0*/  LEA R226, R226, UR4, 0x1 ;  /* 0x00000004e2e27c11 */ /* 0x000fe4000f8e08ff */
[----:B------:R-:W-:Y:S01]  /*18dc0*/  LEA R225, R225, UR4, 0x1 ;  /* 0x00000004e1e17c11 */ /* 0x000fe2000f8e08ff */
[----:B------:R-:W-:-:S04]  /*18dd0*/  DEPBAR.LE SB0, 0x0 ;  /* 0x000080000000791a */ /* 0x000fc80000000000 */
[----:B------:R-:W-:Y:S06]  /*18de0*/  BAR.SYNC.DEFER_BLOCKING 0x0 ;  /* 0x0000000000007b1d */ /* 0x000fec0000010000 */
[----:B------:R1:W-:Y:S04]  /*18df0*/  @P1 STS.128 [R243+0x10000], RZ ;  /* 0x010000fff3001388 */ /* 0x0003e80000000c00 */
[----:B------:R1:W-:Y:S04]  /*18e00*/  @P1 STS.128 [R243+0x12000], RZ ;  /* 0x012000fff3001388 */ /* 0x0003e80000000c00 */
[----:B------:R1:W-:Y:S04]  /*18e10*/  @P1 STS.128 [R243+0x14000], RZ ;  /* 0x014000fff3001388 */ /* 0x0003e80000000c00 */
[----:B------:R1:W-:Y:S01]  /*18e20*/  @P1 STS.128 [R243+0x16000], RZ ;  /* 0x016000fff3001388 */ /* 0x0003e20000000c00 */
[----:B------:R-:W-:Y:S05]  /*18e30*/  @P1 BRA `(.L_x_1133) ;  /* 0x00000000007c1947 */ /* 0x000fea0003800000 */
[C---:B------:R-:W-:Y:S02]  /*18e40*/  LOP3.LUT R0, R247.reuse, 0x1, RZ, 0xc0, !PT ;  /* 0x00000001f7007812 */ /* 0x040fe400078ec0ff */
[----:B------:R-:W-:Y:S02]  /*18e50*/  R2P PR, R247, 0xe ;  /* 0x0000000ef7007804 */ /* 0x000fe40000000000 */
[----:B------:R-:W-:-:S11]  /*18e60*/  ISETP.NE.U32.AND P5, PT, R0, 0x1, PT ;  /* 0x000000010000780c */ /* 0x000fd60003fa5070 */
[----:B-123--:R-:W-:Y:S01]  /*18e70*/  @P1 IMAD.MOV.U32 R8, RZ, RZ, R189 ;  /* 0x000000ffff081224 */ /* 0x00efe200078e00bd */
[-C--:B----4-:R-:W-:Y:S01]  /*18e80*/  @P2 MOV R6, R189.reuse ;  /* 0x000000bd00062202 */ /* 0x090fe20000000f00 */
[--C-:B------:R-:W-:Y:S01]  /*18e90*/  @!P5 IMAD.MOV.U32 R5, RZ, RZ, R188.reuse ;  /* 0x000000ffff05d224 */ /* 0x100fe200078e00bc */
        /* <DEDUP_REMOVED lines=25> */
.L_x_1133:
[----:B------:R-:W-:Y:S05]  /*19030*/  BSYNC B0 ;  /* 0x0000000000007941 */ /* 0x000fea0003800000 */
.L_x_1132:
[----:B------:R1:W-:Y:S01]  /*19040*/  @P6 STS.128 [R243+0x10800], RZ ;  /* 0x010800fff3006388 */ /* 0x0003e20000000c00 */
[----:B------:R-:W-:Y:S03]  /*19050*/  BSSY B0, `(.L_x_1134) ;  /* 0x0000026000007945 */ /* 0x000fe60003800000 */
[----:B------:R1:W-:Y:S04]  /*19060*/  @P6 STS.128 [R243+0x12800], RZ ;  /* 0x012800fff3006388 */ /* 0x0003e80000000c00 */
[----:B------:R1:W-:Y:S04]  /*19070*/  @P6 STS.128 [R243+0x14800], RZ ;  /* 0x014800fff3006388 */ /* 0x0003e80000000c00 */
[----:B------:R1:W-:Y:S01]  /*19080*/  @P6 STS.128 [R243+0x16800], RZ ;  /* 0x016800fff3006388 */ /* 0x0003e20000000c00 */
[----:B------:R-:W-:Y:S05]  /*19090*/  @P6 BRA `(.L_x_1135) ;  /* 0x0000000000846947 */ /* 0x000fea0003800000 */
[C---:B------:R-:W-:Y:S02]  /*190a0*/  LOP3.LUT R0, R247.reuse, 0x1, RZ, 0xc0, !PT ;  /* 0x00000001f7007812 */ /* 0x040fe400078ec0ff */
[C---:B------:R-:W-:Y:S02]  /*190b0*/  LOP3.LUT P5, RZ, R247.reuse, 0x2, RZ, 0xc0, !PT ;  /* 0x00000002f7ff7812 */ /* 0x040fe400078ac0ff */
[----:B------:R-:W-:Y:S02]  /*190c0*/  ISETP.NE.U32.AND P6, PT, R0, 0x1, PT ;  /* 0x000000010000780c */ /* 0x000fe40003fc5070 */
[C---:B------:R-:W-:Y:S02]  /*190d0*/  LOP3.LUT P3, RZ, R247.reuse, 0x4, RZ, 0xc0, !PT ;  /* 0x00000004f7ff7812 */ /* 0x040fe4000786c0ff */
[----:B------:R-:W-:-:S09]  /*190e0*/  LOP3.LUT P2, RZ, R247, 0x8, RZ, 0xc0, !PT ;  /* 0x00000008f7ff7812 */ /* 0x000fd2000784c0ff */
[----:B-123--:R-:W-:-:S04]  /*190f0*/  @!P6 LEA R10, P1, R231, R189, 0x1 ;  /* 0x000000bde70ae211 */ /* 0x00efc800078208ff */
[C---:B------:R-:W-:Y:S02]  /*19100*/  @!P6 LEA.HI.X R11, R231.reuse, R188, R232, 0x1, P1 ;  /* 0x000000bce70be211 */ /* 0x040fe400008f0ce8 */
[----:B------:R-:W-:-:S03]  /*19110*/  @P5 LEA R8, P1, R231, R189, 0x1 ;  /* 0x000000bde7085211 */ /* 0x000fc600078208ff */
[----:B------:R-:W-:Y:S01]  /*19120*/  @!PT LDS RZ, [RZ] ;  /* 0x00000000fffff984 */ /* 0x000fe20000000800 */
[----:B------:R-:W-:Y:S01]  /*19130*/  @!PT LDS RZ, [RZ] ;  /* 0x00000000fffff984 */ /* 0x000fe20000000800 */
[----:B------:R-:W-:Y:S01]  /*19140*/  @!PT LDS RZ, [RZ] ;  /* 0x00000000fffff984 */ /* 0x000fe20000000800 */
[----:B------:R1:W-:Y:S01]  /*19150*/  @!P6 LDGSTS.E.BYPASS.LTC128B.128 [R243+0x10800], desc[UR6][R10.64] ;  /* 0x108000000af3efae */ /* 0x0003e2000b901d46 */
[CCC-:B------:R-:W-:Y:S02]  /*19160*/  @P5 LEA.HI.X R9, R231.reuse, R188.reuse, R232.reuse, 0x1, P1 ;  /* 0x000000bce7095211 */ /* 0x1c0fe400008f0ce8 */
[CC--:B----4-:R-:W-:Y:S01]  /*19170*/  @P3 LEA R6, P1, R231.reuse, R189.reuse, 0x1 ;  /* 0x000000bde7063211 */ /* 0x0d0fe200078208ff */
[----:B------:R1:W-:Y:S03]  /*19180*/  @P6 STS.128 [R243+0x10800], RZ ;  /* 0x010800fff3006388 */ /* 0x0003e60000000c00 */
[C---:B------:R-:W-:Y:S01]  /*19190*/  @P3 LEA.HI.X R7, R231.reuse, R188, R232, 0x1, P1 ;  /* 0x000000bce7073211 */ /* 0x040fe200008f0ce8 */
[----:B------:R-:W-:Y:S01]  /*191a0*/  @!PT LDS RZ, [RZ] ;  /* 0x00000000fffff984 */ /* 0x000fe20000000800 */
[----:B------:R-:W-:Y:S01]  /*191b0*/  @!PT LDS RZ, [RZ] ;  /* 0x00000000fffff984 */ /* 0x000fe20000000800 */
[----:B------:R-:W-:Y:S01]  /*191c0*/  @!PT LDS RZ, [RZ] ;  /* 0x00000000fffff984 */ /* 0x000fe20000000800 */
[----:B------:R1:W-:Y:S01]  /*191d0*/  @P5 LDGSTS.E.BYPASS.LTC128B.128 [R243+0x12800], desc[UR6][R8.64+0x80] ;  /* 0x1280008008f35fae */ /* 0x0003e2000b901d46 */
[----:B------:R-:W-:-:S03]  /*191e0*/  @P2 LEA R4, P1, R231, R189, 0x1 ;  /* 0x000000bde7042211 */ /* 0x000fc600078208ff */
[----:B------:R1:W-:Y:S01]  /*191f0*/  @!P5 STS.128 [R243+0x12800], RZ ;  /* 0x012800fff300d388 */ /* 0x0003e20000000c00 */
[----:B------:R-:W-:-:S03]  /*19200*/  @P2 LEA.HI.X R5, R231, R188, R232, 0x1, P1 ;  /* 0x000000bce7052211 */ /* 0x000fc600008f0ce8 */
        /* <DEDUP_REMOVED lines=10> */
.L_x_1135:
[----:B------:R-:W-:Y:S05]  /*192b0*/  BSYNC B0 ;  /* 0x0000000000007941 */ /* 0x000fea0003800000 */
.L_x_1134:
        /* <DEDUP_REMOVED lines=8> */
[----:B------:R-:W-:Y:S01]  /*19340*/  ISETP.NE.U32.AND P6, PT, R0, 0x1, PT ;  /* 0x000000010000780c */ /* 0x000fe20003fc5070 */
[C---:B------:R-:W-:Y:S01]  /*19350*/  IMAD.SHL.U32 R0, R48.reuse, 0x20, RZ ;  /* 0x0000002030007824 */ /* 0x040fe200078e00ff */
[C---:B------:R-:W-:Y:S02]  /*19360*/  LOP3.LUT P4, RZ, R247.reuse, 0x4, RZ, 0xc0, !PT ;  /* 0x00000004f7ff7812 */ /* 0x040fe4000788c0ff */
[----:B------:R-:W-:Y:S02]  /*19370*/  LOP3.LUT P2, RZ, R247, 0x8, RZ, 0xc0, !PT ;  /* 0x00000008f7ff7812 */ /* 0x000fe4000784c0ff */
[----:B-12---:R-:W-:-:S05]  /*19380*/  SHF.L.U64.HI R4, R48, 0x5, R49 ;  /* 0x0000000530047819 */ /* 0x006fca0000010231 */
[CC--:B---3--:R-:W-:Y:S02]  /*19390*/  @P5 LEA R10, P1, R0.reuse, R189.reuse, 0x1 ;  /* 0x000000bd000a5211 */ /* 0x0c8fe400078208ff */
[CC--:B------:R-:W-:Y:S02]  /*193a0*/  @!P6 LEA R12, P3, R0.reuse, R189.reuse, 0x1 ;  /* 0x000000bd000ce211 */ /* 0x0c0fe400078608ff */
[CCC-:B------:R-:W-:Y:S02]  /*193b0*/  @P5 LEA.HI.X R11, R0.reuse, R188.reuse, R4.reuse, 0x1, P1 ;  /* 0x000000bc000b5211 */ /* 0x1c0fe400008f0c04 */
[CCC-:B------:R-:W-:Y:S02]  /*193c0*/  @!P6 LEA.HI.X R13, R0.reuse, R188.reuse, R4.reuse, 0x1, P3 ;  /* 0x000000bc000de211 */ /* 0x1c0fe400018f0c04 */
[CC--:B------:R-:W-:Y:S02]  /*193d0*/  @P4 LEA R8, P3, R0.reuse, R189.reuse, 0x1 ;  /* 0x000000bd00084211 */ /* 0x0c0fe400078608ff */
[C---:B----4-:R-:W-:Y:S01]  /*193e0*/  @P2 LEA R6, P1, R0.reuse, R189, 0x1 ;  /* 0x000000bd00062211 */ /* 0x050fe200078208ff */
[----:B------:R-:W-:Y:S01]  /*193f0*/  @!PT LDS RZ, [RZ] ;  /* 0x00000000fffff984 */ /* 0x000fe20000000800 */
[----:B------:R-:W-:Y:S01]  /*19400*/  @!PT LDS RZ, [RZ] ;  /* 0x00000000fffff984 */ /* 0x000fe20000000800 */
[----:B------:R-:W-:Y:S01]  /*19410*/  @!PT LDS RZ, [RZ] ;  /* 0x00000000fffff984 */ /* 0x000fe20000000800 */
[----:B------:R1:W-:Y:S01]  /*19420*/  @!P6 LDGSTS.E.BYPASS.LTC128B.128 [R243+0x11000], desc[UR6][R12.64] ;  /* 0x110000000cf3efae */ /* 0x0003e2000b901d46 */
[----:B------:R-:W-:-:S02]  /*19430*/  @P4 LEA.HI.X R9, R0, R188, R4, 0x1, P3 ;  /* 0x000000bc00094211 */ /* 0x000fc400018f0c04 */
[----:B------:R-:W-:Y:S01]  /*19440*/  @P2 LEA.HI.X R7, R0, R188, R4, 0x1, P1 ;  /* 0x000000bc00072211 */ /* 0x000fe200008f0c04 */
        /* <DEDUP_REMOVED lines=16> */
.L_x_1137:
[----:B------:R-:W-:Y:S05]  /*19550*/  BSYNC B0 ;  /* 0x0000000000007941 */ /* 0x000fea0003800000 */
.L_x_1136:
[----:B------:R1:W-:Y:S01]  /*19560*/  @P0 STS.128 [R243+0x11800], RZ ;  /* 0x011800fff3000388 */ /* 0x0003e20000000c00 */
[----:B------:R-:W-:Y:S03]  /*19570*/  BSSY B0, `(.L_x_1138) ;  /* 0x0000034000007945 */ /* 0x000fe60003800000 */
[----:B------:R1:W-:Y:S04]  /*19580*/  @P0 STS.128 [R243+0x13800], RZ ;  /* 0x013800fff3000388 */ /* 0x0003e80000000c00 */
[----:B------:R1:W-:Y:S04]  /*19590*/  @P0 STS.128 [R243+0x15800], RZ ;  /* 0x015800fff3000388 */ /* 0x0003e80000000c00 */
[----:B------:R1:W-:Y:S01]  /*195a0*/  @P0 STS.128 [R243+0x17800], RZ ;  /* 0x017800fff3000388 */ /* 0x0003e20000000c00 */
[----:B------:R-:W-:Y:S05]  /*195b0*/  @P0 BRA `(.L_x_1139) ;  /* 0x0000000000bc0947 */ /* 0x000fea0003800000 */
[C---:B------:R-:W-:Y:S02]  /*195c0*/  R2P PR, R247.reuse, 0xe ;  /* 0x0000000ef7007804 */ /* 0x040fe40000000000 */
[----:B------:R-:W-:-:S04]  /*195d0*/  LOP3.LUT R0, R247, 0x1, RZ, 0xc0, !PT ;  /* 0x00000001f7007812 */ /* 0x000fc800078ec0ff */
[----:B------:R-:W-:-:S07]  /*195e0*/  ISETP.NE.U32.AND P0, PT, R0, 0x1, PT ;  /* 0x000000010000780c */ /* 0x000fce0003f05070 */
[----:B-123--:R-:W-:Y:S01]  /*195f0*/  @P1 MOV R8, R189 ;  /* 0x000000bd00081202 */ /* 0x00efe20000000f00 */
[--C-:B----4-:R-:W-:Y:S01]  /*19600*/  @P2 IMAD.MOV.U32 R6, RZ, RZ, R189.reuse ;  /* 0x000000ffff062224 */ /* 0x110fe200078e00bd */
[-C--:B------:R-:W-:Y:S01]  /*19610*/  @P1 MOV R9, R188.reuse ;  /* 0x000000bc00091202 */ /* 0x080fe20000000f00 */
[----:B------:R-:W-:Y:S01]  /*19620*/  @P3 IMAD.MOV.U32 R4, RZ, RZ, R189 ;  /* 0x000000ffff043224 */ /* 0x000fe200078e00bd */
[-C--:B------:R-:W-:Y:S01]  /*19630*/  @P2 MOV R7, R188.reuse ;  /* 0x000000bc00072202 */ /* 0x080fe20000000f00 */
[----:B------:R-:W-:Y:S01]  /*19640*/  @P3 IMAD R0, R49, 0x60, RZ ;  /* 0x0000006031003824 */ /* 0x000fe200078e02ff */
[----:B------:R-:W-:Y:S01]  /*19650*/  @P3 MOV R5, R188 ;  /* 0x000000bc00053202 */ /* 0x000fe20000000f00 */
[----:B------:R-:W-:-:S04]  /*19660*/  @P1 IMAD.WIDE.U32 R10, R48, 0x60, R8 ;  /* 0x00000060300a1825 */ /* 0x000fc800078e0008 */
[----:B------:R-:W-:-:S04]  /*19670*/  @P2 IMAD.WIDE.U32 R8, R48, 0x60, R6 ;  /* 0x0000006030082825 */ /* 0x000fc800078e0006 */
[----:B------:R-:W-:Y:S01]  /*19680*/  @P3 IMAD.WIDE.U32 R6, R48, 0x60, R4 ;  /* 0x0000006030063825 */ /* 0x000fe200078e0004 */
[----:B------:R-:W-:-:S03]  /*19690*/  @!P0 MOV R4, R189 ;  /* 0x000000bd00048202 */ /* 0x000fc60000000f00 */
[----:B------:R-:W-:Y:S02]  /*196a0*/  @!P0 IMAD.MOV.U32 R5, RZ, RZ, R188 ;  /* 0x000000ffff058224 */ /* 0x000fe400078e00bc */
[----:B------:R-:W-:Y:S02]  /*196b0*/  @P3 IMAD.IADD R0, R0, 0x1, R7 ;  /* 0x0000000100003824 */ /* 0x000fe400078e0207 */
[----:B------:R-:W-:-:S03]  /*196c0*/  @!P0 IMAD.WIDE.U32 R12, R48, 0x60, R4 ;  /* 0x00000060300c8825 */ /* 0x000fc600078e0004 */
[----:B------:R-:W-:Y:S01]  /*196d0*/  @P3 MOV R7, R0 ;  /* 0x0000000000073202 */ /* 0x000fe20000000f00 */
[C---:B------:R-:W-:Y:S02]  /*196e0*/  @P1 IMAD R5, R49.reuse, 0x60, RZ ;  /* 0x0000006031051824 */ /* 0x040fe400078e02ff */
[C---:B------:R-:W-:Y:S02]  /*196f0*/  @P2 IMAD R4, R49.reuse, 0x60, RZ ;  /* 0x0000006031042824 */ /* 0x040fe400078e02ff */
[----:B------:R-:W-:Y:S01]  /*19700*/  @!P0 IMAD R49, R49, 0x60, RZ ;  /* 0x0000006031318824 */ /* 0x000fe200078e02ff */
[----:B------:R-:W-:Y:S02]  /*19710*/  @P1 IADD3 R5, R5, R11, RZ ;  /* 0x0000000b05051210 */ /* 0x000fe40007ffe0ff */
[----:B------:R-:W-:Y:S02]  /*19720*/  @P2 IADD3 R4, R4, R9, RZ ;  /* 0x0000000904042210 */ /* 0x000fe40007ffe0ff */
[----:B------:R-:W-:-:S02]  /*19730*/  @!P0 IADD3 R13, R49, R13, RZ ;  /* 0x0000000d310d8210 */ /* 0x000fc40007ffe0ff */
[----:B------:R-:W-:Y:S01]  /*19740*/  @P1 MOV R11, R5 ;  /* 0x00000005000b1202 */ /* 0x000fe20000000f00 */
[----:B------:R-:W-:Y:S01]  /*19750*/  @P2 IMAD.MOV.U32 R5, RZ, RZ, R4 ;  /* 0x000000ffff052224 */ /* 0x000fe200078e0004 */
[----:B------:R-:W-:Y:S01]  /*19760*/  @P2 MOV R4, R8 ;  /* 0x0000000800042202 */ /* 0x000fe20000000f00 */
        /* <DEDUP_REMOVED lines=20> */
.L_x_1139:
[----:B------:R-:W-:Y:S05]  /*198b0*/  BSYNC B0 ;  /* 0x0000000000007941 */ /* 0x000fea0003800000 */
.L_x_1138:
[----:B-1----:R-:W-:Y:S01]  /*198c0*/  LDSM.16.M88.4 R12, [R226] ;  /* 0x00000000e20c783b */ /* 0x002fe20000000200 */
[----:B------:R-:W-:Y:S01]  /*198d0*/  R2P PR, R57, 0x6 ;  /* 0x0000000639007804 */ /* 0x000fe20000000000 */
[----:B------:R-:W-:Y:S01]  /*198e0*/  VIADD R0, R225, 0x8000 ;  /* 0x00008000e1007836 */ /* 0x000fe20000000000 */
[----:B------:R-:W-:Y:S01]  /*198f0*/  ISETP.GE.AND P5, PT, R165, 0x2, PT ;  /* 0x00000002a500780c */ /* 0x000fe20003fa6270 */
[----:B------:R-:W1:Y:S01]  /*19900*/  LDSM.16.M88.4 R44, [R225+0x8000] ;  /* 0x00800000e12c783b */ /* 0x000e620000000200 */
[----:B------:R-:W-:Y:S01]  /*19910*/  VIADD R223, R225, 0x8020 ;  /* 0x00008020e1df7836 */ /* 0x000fe20000000000 */
[----:B------:R-:W-:Y:S01]  /*19920*/  ISETP.NE.U32.AND P0, PT, R244, RZ, PT ;  /* 0x000000fff400720c */ /* 0x000fe20003f05070 */
[--C-:B------:R-:W-:Y:S01]  /*19930*/  IMAD R224, R40, 0x2, R226.reuse ;  /* 0x0000000228e07824 */ /* 0x100fe200078e02e2 */
[----:B------:R-:W1:Y:S01]  /*19940*/  LDSM.16.M88.4 R28, [R225+0x8800] ;  /* 0x00880000e11c783b */ /* 0x000e620000000200 */
[----:B------:R-:W-:Y:S01]  /*19950*/  IMAD R222, R39, 0x2, R226 ;  /* 0x0000000227de7824 */ /* 0x000fe200078e02e2 */
[----:B------:R-:W-:Y:S01]  /*19960*/  BSSY B1, `(.L_x_1140) ;  /* 0x00001b3000017945 */ /* 0x000fe20003800000 */
[----:B------:R-:W-:Y:S01]  /*19970*/  ISETP.NE.AND.EX P0, PT, R245, RZ, PT, P0 ;  /* 0x000000fff500720c */ /* 0x000fe20003f05300 */
[----:B---3-5:R-:W3:Y:S01]  /*19980*/  LDSM.16.M88.4 R20, [R225+0x9000] ;  /* 0x00900000e114783b */ /* 0x028ee20000000200 */
[----:B------:R-:W-:-:S02]  /*19990*/  LEA R221, R39, R224, 0x1 ;  /* 0x000000e027dd7211 */ /* 0x000fc400078e08ff */
[----:B------:R-:W-:Y:S01]  /*199a0*/  @P1 IADD3 R223, R0, -0x20, RZ ;  /* 0xffffffe000df1810 */ /* 0x000fe20007ffe0ff */
[----:B------:R-:W3:Y:S01]  /*199b0*/  LDSM.16.M88.4 R72, [R225+0x9800] ;  /* 0x00980000e148783b */ /* 0x000ee20000000200 */
[----:B------:R-:W-:Y:S02]  /*199c0*/  IMAD.MOV.U32 R0, RZ, RZ, 0x40 ;  /* 0x00000040ff007424 */ /* 0x000fe400078e00ff */
[C---:B------:R-:W-:Y:S01]  /*199d0*/  IADD3 R218, R223.reuse, 0x1000, RZ ;  /* 0x00001000dfda7810 */ /* 0x040fe20007ffe0ff */
[----:B--2-4-:R-:W-:Y:S01]  /*199e0*/  LDSM.16.M88.4 R4, [R224] ;  /* 0x00000000e004783b */ /* 0x014fe20000000200 */
[C---:B------:R-:W-:Y:S01]  /*199f0*/  VIADD R219, R223.reuse, 0x800 ;  /* 0x00000800dfdb7836 */ /* 0x040fe20000000000 */
[----:B------:R-:W-:Y:S01]  /*19a00*/  SEL R0, R0, 0xffffffc0, !P2 ;  /* 0xffffffc000007807 */ /* 0x000fe20005000000 */
[C---:B------:R-:W-:Y:S01]  /*19a10*/  VIADD R217, R223.reuse, 0x1800 ;  /* 0x00001800dfd97836 */ /* 0x040fe20000000000 */
[----:B------:R-:W2:Y:S01]  /*19a20*/  LDSM.16.M88.4 R68, [R223] ;  /* 0x00000000df44783b */ /* 0x000ea20000000200 */
[C---:B------:R-:W-:Y:S01]  /*19a30*/  VIADD R215, R223.reuse, 0x2000 ;  /* 0x00002000dfd77836 */ /* 0x040fe20000000000 */
[----:B------:R-:W-:Y:S01]  /*19a40*/  IADD3 R214, R223, 0x2800, RZ ;  /* 0x00002800dfd67810 */ /* 0x000fe20007ffe0ff */
[----:B------:R-:W-:Y:S01]  /*19a50*/  IMAD.IADD R220, R225, 0x1, R0 ;  /* 0x00000001e1dc7824 */ /* 0x000fe200078e0200 */
[----:B------:R-:W4:Y:S01]  /*19a60*/  LDSM.16.M88.4 R64, [R223+0x800] ;  /* 0x00080000df40783b */ /* 0x000f220000000200 */
[----:B------:R-:W-:Y:S01]  /*19a70*/  IMAD.IADD R216, R0, 0x1, R223 ;  /* 0x0000000100d87824 */ /* 0x000fe200078e02df */
[----:B------:R-:W-:Y:S01]  /*19a80*/  SHF.R.S32.HI R0, RZ, 0x1f, R53 ;  /* 0x0000001fff007819 */ /* 0x000fe20000011435 */
[C---:B------:R-:W-:Y:S01]  /*19a90*/  VIADD R213, R223.reuse, 0x3000 ;  /* 0x00003000dfd57836 */ /* 0x040fe20000000000 */
[----:B------:R-:W4:Y:S01]  /*19aa0*/  LDSM.16.M88.4 R8, [R223+0x1000] ;  /* 0x00100000df08783b */ /* 0x000f220000000200 */
[C---:B------:R-:W-:Y:S01]  /*19ab0*/  VIADD R212, R223.reuse, 0x3800 ;  /* 0x00003800dfd47836 */ /* 0x040fe20000000000 */
[----:B------:R-:W-:Y:S01]  /*19ac0*/  LEA.HI R0, R0, R53, RZ, 0x2 ;  /* 0x0000003500007211 */ /* 0x000fe200078f10ff */
[C---:B------:R-:W-:Y:S01]  /*19ad0*/  VIADD R210, R223.reuse, 0x4800 ;  /* 0x00004800dfd27836 */ /* 0x040fe20000000000 */
[----:B------:R-:W4:Y:S01]  /*19ae0*/  LDSM.16.M88.4 R88, [R223+0x1800] ;  /* 0x00180000df58783b */ /* 0x000f220000000200 */
[C---:B------:R-:W-:Y:S01]  /*19af0*/  IADD3 R211, R223.reuse, 0x4000, RZ ;  /* 0x00004000dfd37810 */ /* 0x040fe20007ffe0ff */
[C---:B------:R-:W-:Y:S01]  /*19b00*/  VIADD R209, R223.reuse, 0x5000 ;  /* 0x00005000dfd17836 */ /* 0x040fe20000000000 */
[----:B------:R-:W-:Y:S01]  /*19b10*/  SHF.R.S32.HI R0, RZ, 0x2, R0 ;  /* 0x00000002ff007819 */ /* 0x000fe20000011400 */
[----:B------:R-:W-:Y:S01]  /*19b20*/  LDSM.16.M88.4 R80, [R222] ;  /* 0x00000000de50783b */ /* 0x000fe20000000200 */
[C---:B------:R-:W-:Y:S01]  /*19b30*/  IADD3 R208, R223.reuse, 0x5800, RZ ;  /* 0x00005800dfd07810 */ /* 0x040fe20007ffe0ff */
[C---:B------:R-:W-:Y:S01]  /*19b40*/  VIADD R207, R223.reuse, 0x6000 ;  /* 0x00006000dfcf7836 */ /* 0x040fe20000000000 */
[----:B------:R-:W-:Y:S01]  /*19b50*/  IADD3 R205, R223, 0x7000, RZ ;  /* 0x00007000dfcd7810 */ /* 0x000fe20007ffe0ff */
[----:B-1----:R-:W-:Y:S01]  /*19b60*/  HMMA.16816.F32.BF16 R48, R12, R44, RZ ;  /* 0x0000002c0c30723c */ /* 0x002fe200000418ff */
[----:B------:R-:W1:Y:S01]  /*19b70*/  LDSM.16.M88.4 R60, [R220+0x8000] ;  /* 0x00800000dc3c783b */ /* 0x000e620000000200 */
[----:B------:R-:W-:-:S02]  /*19b80*/  IMAD R54, R54, 0x10, R0 ;  /* 0x0000001036367824 */ /* 0x000fc400078e0200 */
[C---:B------:R-:W-:Y:S01]  /*19b90*/  VIADD R206, R223.reuse, 0x6800 ;  /* 0x00006800dfce7836 */ /* 0x040fe20000000000 */
[----:B------:R-:W1:Y:S01]  /*19ba0*/  LDSM.16.M88.4 R76, [R220+0x8800] ;  /* 0x00880000dc4c783b */ /* 0x000e620000000200 */
[C---:B------:R-:W-:Y:S01]  /*19bb0*/  HMMA.16816.F32.BF16 R44, R12.reuse, R46, RZ ;  /* 0x0000002e0c2c723c */ /* 0x040fe200000418ff */
[----:B------:R-:W-:Y:S01]  /*19bc0*/  IADD3 R54, R54, 0x1, R55 ;  /* 0x0000000136367810 */ /* 0x000fe20007ffe037 */
[----:B------:R-:W-:Y:S01]  /*19bd0*/  VIADD R204, R223, 0x7800 ;  /* 0x00007800dfcc7836 */ /* 0x000fe20000000000 */
[----:B------:R-:W-:Y:S02]  /*19be0*/  LDSM.16.M88.4 R92, [R216+0x1800] ;  /* 0x00180000d85c783b */ /* 0x000fe40000000200 */
[----:B------:R-:W-:Y:S01]  /*19bf0*/  IADD3 R54, R56, R54, -R241 ;  /* 0x0000003638367210 */ /* 0x000fe20007ffe8f1 */
[----:B------:R-:W-:Y:S01]  /*19c00*/  HMMA.16816.F32.BF16 R32, R12, R28, RZ ;  /* 0x0000001c0c20723c */ /* 0x000fe200000418ff */
[----:B------:R-:W-:Y:S02]  /*19c10*/  LDSM.16.M88.4 R96, [R216+0x5000] ;  /* 0x00500000d860783b */ /* 0x000fe40000000200 */
[----:B------:R-:W-:-:S02]  /*19c20*/  IADD3 R2, R2, R54, RZ ;  /* 0x0000003602027210 */ /* 0x000fc40007ffe0ff */
[----:B------:R-:W0:Y:S01]  /*19c30*/  LDGDEPBAR ;  /* 0x00000000000079af */ /* 0x000e220000000000 */
[----:B---3--:R-:W-:Y:S01]  /*19c40*/  HMMA.16816.F32.BF16 R24, R12, R20, RZ ;  /* 0x000000140c18723c */ /* 0x008fe200000418ff */
[C---:B------:R-:W-:Y:S02]  /*19c50*/  VIMNMX R0, R2.reuse, R56, PT ;  /* 0x0000003802007248 */ /* 0x040fe40003fe0100 */
[----:B------:R-:W-:-:S03]  /*19c60*/  VIADDMNMX R2, R2, 0x8, R56, PT ;  /* 0x0000000802027846 */ /* 0x000fc60003800138 */
[C---:B------:R-:W-:Y:S06]  /*19c70*/  HMMA.16816.F32.BF16 R28, R12.reuse, R30, RZ ;  /* 0x0000001e0c1c723c */ /* 0x040fec00000418ff */
[C---:B------:R-:W-:Y:S06]  /*19c80*/  HMMA.16816.F32.BF16 R20, R12.reuse, R22, RZ ;  /* 0x000000160c14723c */ /* 0x040fec00000418ff */
[C---:B------:R-:W-:Y:S06]  /*19c90*/  HMMA.16816.F32.BF16 R84, R12.reuse, R72, RZ ;  /* 0x000000480c54723c */ /* 0x040fec00000418ff */
[----:B------:R-:W-:Y:S01]  /*19ca0*/  HMMA.16816.F32.BF16 R12, R12, R74, RZ ;  /* 0x0000004a0c0c723c */ /* 0x000fe200000418ff */
[----:B------:R-:W3:Y:S05]  /*19cb0*/  LDSM.16.M88.4 R72, [R220+0x9000] ;  /* 0x00900000dc48783b */ /* 0x000eea0000000200 */
[C---:B--2---:R-:W-:Y:S06]  /*19cc0*/  HMMA.16816.F32.BF16 R48, R4.reuse, R68, R48 ;  /* 0x000000440430723c */ /* 0x044fec0000041830 */
[C---:B------:R-:W-:Y:S01]  /*19cd0*/  HMMA.16816.F32.BF16 R44, R4.reuse, R70, R44 ;  /* 0x00000046042c723c */ /* 0x040fe2000004182c */
[----:B------:R-:W2:Y:S05]  /*19ce0*/  LDSM.16.M88.4 R68, [R220+0x9800] ;  /* 0x00980000dc44783b */ /* 0x000eaa0000000200 */
[C---:B----4-:R-:W-:Y:S06]  /*19cf0*/  HMMA.16816.F32.BF16 R32, R4.reuse, R64, R32 ;  /* 0x000000400420723c */ /* 0x050fec0000041820 */
[C---:B------:R-:W-:Y:S01]  /*19d00*/  HMMA.16816.F32.BF16 R28, R4.reuse, R66, R28 ;  /* 0x00000042041c723c */ /* 0x040fe2000004181c */
[----:B------:R-:W-:Y:S05]  /*19d10*/  LDSM.16.M88.4 R64, [R216] ;  /* 0x00000000d840783b */ /* 0x000fea0000000200 */
[C---:B------:R-:W-:Y:S06]  /*19d20*/  HMMA.16816.F32.BF16 R24, R4.reuse, R8, R24 ;  /* 0x000000080418723c */ /* 0x040fec0000041818 */
[C---:B------:R-:W-:Y:S01]  /*19d30*/  HMMA.16816.F32.BF16 R20, R4.reuse, R10, R20 ;  /* 0x0000000a0414723c */ /* 0x040fe20000041814 */
[----:B------:R-:W4:Y:S05]  /*19d40*/  LDSM.16.M88.4 R8, [R221] ;  /* 0x00000000dd08783b */ /* 0x000f2a0000000200 */
[C---:B------:R-:W-:Y:S06]  /*19d50*/  HMMA.16816.F32.BF16 R84, R4.reuse, R88, R84 ;  /* 0x000000580454723c */ /* 0x040fec0000041854 */
[----:B------:R-:W-:Y:S01]  /*19d60*/  HMMA.16816.F32.BF16 R12, R4, R90, R12 ;  /* 0x0000005a040c723c */ /* 0x000fe2000004180c */
[----:B------:R-:W4:Y:S04]  /*19d70*/  LDSM.16.M88.4 R4, [R216+0x800] ;  /* 0x00080000d804783b */ /* 0x000f280000000200 */
[----:B------:R-:W-:Y:S01]  /*19d80*/  LDSM.16.M88.4 R88, [R225+0xa000] ;  /* 0x00a00000e158783b */ /* 0x000fe20000000200 */
[C---:B-1----:R-:W-:Y:S06]  /*19d90*/  HMMA.16816.F32.BF16 R48, R80.reuse, R60, R48 ;  /* 0x0000003c5030723c */ /* 0x042fec0000041830 */
[C---:B------:R-:W-:Y:S01]  /*19da0*/  HMMA.16816.F32.BF16 R44, R80.reuse, R62, R44 ;  /* 0x0000003e502c723c */ /* 0x040fe2000004182c */
[----:B------:R-:W1:Y:S05]  /*19db0*/  LDSM.16.M88.4 R60, [R216+0x1000] ;  /* 0x00100000d83c783b */ /* 0x000e6a0000000200 */
[C---:B------:R-:W-:Y:S06]  /*19dc0*/  HMMA.16816.F32.BF16 R32, R80.reuse, R76, R32 ;  /* 0x0000004c5020723c */ /* 0x040fec0000041820 */
[C---:B------:R-:W-:Y:S01]  /*19dd0*/  HMMA.16816.F32.BF16 R28, R80.reuse, R78, R28 ;  /* 0x0000004e501c723c */ /* 0x040fe2000004181c */
[----:B------:R-:W-:Y:S05]  /*19de0*/  LDSM.16.M88.4 R76, [R225+0xa800] ;  /* 0x00a80000e14c783b */ /* 0x000fea0000000200 */
[C---:B---3--:R-:W-:Y:S06]  /*19df0*/  HMMA.16816.F32.BF16 R24, R80.reuse, R72, R24 ;  /* 0x000000485018723c */ /* 0x048fec0000041818 */
[C---:B------:R-:W-:Y:S01]  /*19e00*/  HMMA.16816.F32.BF16 R20, R80.reuse, R74, R20 ;  /* 0x0000004a5014723c */ /* 0x040fe20000041814 */
[----:B------:R-:W-:Y:S05]  /*19e10*/  LDSM.16.M88.4 R72, [R225+0xb000] ;  /* 0x00b00000e148783b */ /* 0x000fea0000000200 */
[C---:B--2---:R-:W-:Y:S06]  /*19e20*/  HMMA.16816.F32.BF16 R84, R80.reuse, R68, R84 ;  /* 0x000000445054723c */ /* 0x044fec0000041854 */
[----:B------:R-:W-:Y:S01]  /*19e30*/  HMMA.16816.F32.BF16 R80, R80, R70, R12 ;  /* 0x000000465050723c */ /* 0x000fe2000004180c */
[----:B------:R-:W2:Y:S04]  /*19e40*/  LDSM.16.M88.4 R12, [R226+0x2000] ;  /* 0x00200000e20c783b */ /* 0x000ea80000000200 */
[----:B------:R-:W-:Y:S01]  /*19e50*/  LDSM.16.M88.4 R68, [R223+0x2000] ;  /* 0x00200000df44783b */ /* 0x000fe20000000200 */
[C---:B----4-:R-:W-:Y:S06]  /*19e60*/  HMMA.16816.F32.BF16 R48, R8.reuse, R64, R48 ;  /* 0x000000400830723c */ /* 0x050fec0000041830 */
[C---:B------:R-:W-:Y:S01]  /*19e70*/  HMMA.16816.F32.BF16 R44, R8.reuse, R66, R44 ;  /* 0x00000042082c723c */ /* 0x040fe2000004182c */
[----:B------:R-:W3:Y:S05]  /*19e80*/  LDSM.16.M88.4 R64, [R225+0xb800] ;  /* 0x00b80000e140783b */ /* 0x000eea0000000200 */
[C---:B------:R-:W-:Y:S06]  /*19e90*/  HMMA.16816.F32.BF16 R32, R8.reuse, R4, R32 ;  /* 0x000000040820723c */ /* 0x040fec0000041820 */
[C---:B------:R-:W-:Y:S01]  /*19ea0*/  HMMA.16816.F32.BF16 R28, R8.reuse, R6, R28 ;  /* 0x00000006081c723c */ /* 0x040fe2000004181c */
[----:B------:R-:W4:Y:S05]  /*19eb0*/  LDSM.16.M88.4 R4, [R224+0x2000] ;  /* 0x00200000e004783b */ /* 0x000f2a0000000200 */
[C---:B------:R-:W-:Y:S06]  /*19ec0*/  HMMA.16816.F32.BF16 R84, R8.reuse, R92, R84 ;  /* 0x0000005c0854723c */ /* 0x040fec0000041854 */
[C---:B------:R-:W-:Y:S01]  /*19ed0*/  HMMA.16816.F32.BF16 R80, R8.reuse, R94, R80 ;  /* 0x0000005e0850723c */ /* 0x040fe20000041850 */
[----:B------:R-:W-:Y:S05]  /*19ee0*/  LDSM.16.M88.4 R92, [R223+0x3800] ;  /* 0x00380000df5c783b */ /* 0x000fea0000000200 */
[C---:B-1----:R-:W-:Y:S06]  /*19ef0*/  HMMA.16816.F32.BF16 R24, R8.reuse, R60, R24 ;  /* 0x0000003c0818723c */ /* 0x042fec0000041818 */
[----:B------:R-:W-:Y:S01]  /*19f00*/  HMMA.16816.F32.BF16 R20, R8, R62, R20 ;  /* 0x0000003e0814723c */ /* 0x000fe20000041814 */
[----:B------:R-:W1:Y:S04]  /*19f10*/  LDSM.16.M88.4 R60, [R223+0x2800] ;  /* 0x00280000df3c783b */ /* 0x000e680000000200 */
[----:B------:R-:W1:Y:S01]  /*19f20*/  LDSM.16.M88.4 R8, [R223+0x3000] ;  /* 0x00300000df08783b */ /* 0x000e620000000200 */
        /* <DEDUP_REMOVED lines=12> */
[----:B------:R-:W3:Y:S01]  /*19ff0*/  LDSM.16.M88.4 R12, [R220+0xb000] ;  /* 0x00b00000dc0c783b */ /* 0x000ee20000000200 */
[C---:B----4-:R-:W-:Y:S06]  /*1a000*/  HMMA.16816.F32.BF16 R48, R4.reuse, R68, R48 ;  /* 0x000000440430723c */ /* 0x050fec0000041830 */
[C---:B------:R-:W-:Y:S01]  /*1a010*/  HMMA.16816.F32.BF16 R44, R4.reuse, R70, R44 ;  /* 0x00000046042c723c */ /* 0x040fe2000004182c */
[----:B------:R-:W-:Y:S05]  /*1a020*/  LDSM.16.M88.4 R68, [R221+0x2000] ;  /* 0x00200000dd44783b */ /* 0x000fea0000000200 */
[C---:B-1----:R-:W-:Y:S06]  /*1a030*/  HMMA.16816.F32.BF16 R32, R4.reuse, R60, R32 ;  /* 0x0000003c0420723c */ /* 0x042fec0000041820 */
[C---:B------:R-:W-:Y:S01]  /*1a040*/  HMMA.16816.F32.BF16 R28, R4.reuse, R62, R28 ;  /* 0x0000003e041c723c */ /* 0x040fe2000004181c */
[----:B------:R-:W1:Y:S05]  /*1a050*/  LDSM.16.M88.4 R60, [R216+0x2000] ;  /* 0x00200000d83c783b */ /* 0x000e6a0000000200 */
[C---:B------:R-:W-:Y:S06]  /*1a060*/  HMMA.16816.F32.BF16 R24, R4.reuse, R8, R24 ;  /* 0x000000080418723c */ /* 0x040fec0000041818 */
[C---:B------:R-:W-:Y:S01]  /*1a070*/  HMMA.16816.F32.BF16 R20, R4.reuse, R10, R20 ;  /* 0x0000000a0414723c */ /* 0x040fe20000041814 */
[----:B------:R-:W4:Y:S05]  /*1a080*/  LDSM.16.M88.4 R8, [R216+0x2800] ;  /* 0x00280000d808783b */ /* 0x000f2a0000000200 */
[C---:B------:R-:W-:Y:S06]  /*1a090*/  HMMA.16816.F32.BF16 R84, R4.reuse, R92, R84 ;  /* 0x0000005c0454723c */ /* 0x040fec0000041854 */
[----:B------:R-:W-:Y:S01]  /*1a0a0*/  HMMA.16816.F32.BF16 R80, R4, R94, R80 ;  /* 0x0000005e0450723c */ /* 0x000fe20000041850 */
[----:B------:R-:W4:Y:S04]  /*1a0b0*/  LDSM.16.M88.4 R4, [R216+0x3000] ;  /* 0x00300000d804783b */ /* 0x000f280000000200 */
[----:B------:R-:W-:Y:S01]  /*1a0c0*/  LDSM.16.M88.4 R92, [R220+0xd000] ;  /* 0x00d00000dc5c783b */ /* 0x000fe20000000200 */
[C---:B--2---:R-:W-:Y:S06]  /*1a0d0*/  HMMA.16816.F32.BF16 R48, R64.reuse, R76, R48 ;  /* 0x0000004c4030723c */ /* 0x044fec0000041830 */
[C---:B------:R-:W-:Y:S01]  /*1a0e0*/  HMMA.16816.F32.BF16 R44, R64.reuse, R78, R44 ;  /* 0x0000004e402c723c */ /* 0x040fe2000004182c */
[----:B------:R-:W-:Y:S05]  /*1a0f0*/  LDSM.16.M88.4 R76, [R226+0x4000] ;  /* 0x00400000e24c783b */ /* 0x000fea0000000200 */
[C---:B---3--:R-:W-:Y:S06]  /*1a100*/  HMMA.16816.F32.BF16 R32, R64.reuse, R72, R32 ;  /* 0x000000484020723c */ /* 0x048fec0000041820 */
[C---:B------:R-:W-:Y:S01]  /*1a110*/  HMMA.16816.F32.BF16 R28, R64.reuse, R74, R28 ;  /* 0x0000004a401c723c */ /* 0x040fe2000004181c */
[----:B------:R-:W2:Y:S05]  /*1a120*/  LDSM.16.M88.4 R72, [R216+0x3800] ;  /* 0x00380000d848783b */ /* 0x000eaa0000000200 */
[C---:B------:R-:W-:Y:S06]  /*1a130*/  HMMA.16816.F32.BF16 R24, R64.reuse, R12, R24 ;  /* 0x0000000c4018723c */ /* 0x040fec0000041818 */
[C---:B------:R-:W-:Y:S01]  /*1a140*/  HMMA.16816.F32.BF16 R20, R64.reuse, R14, R20 ;  /* 0x0000000e4014723c */ /* 0x040fe20000041814 */
[----:B------:R-:W3:Y:S05]  /*1a150*/  LDSM.16.M88.4 R12, [R225+0xc000] ;  /* 0x00c00000e10c783b */ /* 0x000eea0000000200 */
[C---:B------:R-:W-:Y:S06]  /*1a160*/  HMMA.16816.F32.BF16 R84, R64.reuse, R88, R84 ;  /* 0x000000584054723c */ /* 0x040fec0000041854 */
[----:B------:R-:W-:Y:S01]  /*1a170*/  HMMA.16816.F32.BF16 R80, R64, R90, R80 ;  /* 0x0000005a4050723c */ /* 0x000fe20000041850 */
[----:B------:R-:W-:Y:S04]  /*1a180*/  LDSM.16.M88.4 R64, [R225+0xc800] ;  /* 0x00c80000e140783b */ /* 0x000fe80000000200 */
[----:B------:R-:W-:Y:S01]  /*1a190*/  LDSM.16.M88.4 R88, [R225+0xd800] ;  /* 0x00d80000e158783b */ /* 0x000fe20000000200 */
[C---:B-1----:R-:W-:Y:S06]  /*1a1a0*/  HMMA.16816.F32.BF16 R48, R68.reuse, R60, R48 ;  /* 0x0000003c4430723c */ /* 0x042fec0000041830 */
[C---:B------:R-:W-:Y:S01]  /*1a1b0*/  HMMA.16816.F32.BF16 R44, R68.reuse, R62, R44 ;  /* 0x0000003e442c723c */ /* 0x040fe2000004182c */
[----:B------:R-:W1:Y:S05]  /*1a1c0*/  LDSM.16.M88.4 R60, [R225+0xd000] ;  /* 0x00d00000e13c783b */ /* 0x000e6a0000000200 */
[C---:B----4-:R-:W-:Y:S06]  /*1a1d0*/  HMMA.16816.F32.BF16 R32, R68.reuse, R8, R32 ;  /* 0x000000084420723c */ /* 0x050fec0000041820 */
[C---:B------:R-:W-:Y:S01]  /*1a1e0*/  HMMA.16816.F32.BF16 R28, R68.reuse, R10, R28 ;  /* 0x0000000a441c723c */ /* 0x040fe2000004181c */
[----:B------:R-:W-:Y:S05]  /*1a1f0*/  LDSM.16.M88.4 R8, [R223+0x4000] ;  /* 0x00400000df08783b */ /* 0x000fea0000000200 */
[C---:B------:R-:W-:Y:S06]  /*1a200*/  HMMA.16816.F32.BF16 R24, R68.reuse, R4, R24 ;  /* 0x000000044418723c */ /* 0x040fec0000041818 */
[C---:B------:R-:W-:Y:S01]  /*1a210*/  HMMA.16816.F32.BF16 R20, R68.reuse, R6, R20 ;  /* 0x000000064414723c */ /* 0x040fe20000041814 */
[----:B------:R-:W4:Y:S05]  /*1a220*/  LDSM.16.M88.4 R4, [R224+0x4000] ;  /* 0x00400000e004783b */ /* 0x000f2a0000000200 */
[C---:B--2---:R-:W-:Y:S06]  /*1a230*/  HMMA.16816.F32.BF16 R84, R68.reuse, R72, R84 ;  /* 0x000000484454723c */ /* 0x044fec0000041854 */
[----:B------:R-:W-:Y:S01]  /*1a240*/  HMMA.16816.F32.BF16 R80, R68, R74, R80 ;  /* 0x0000004a4450723c */ /* 0x000fe20000041850 */
[----:B------:R-:W2:Y:S04]  /*1a250*/  LDSM.16.M88.4 R68, [R223+0x5000] ;  /* 0x00500000df44783b */ /* 0x000ea80000000200 */
[----:B------:R-:W2:Y:S01]  /*1a260*/  LDSM.16.M88.4 R72, [R223+0x4800] ;  /* 0x00480000df48783b */ /* 0x000ea20000000200 */
[C---:B---3--:R-:W-:Y:S06]  /*1a270*/  HMMA.16816.F32.BF16 R48, R76.reuse, R12, R48 ;  /* 0x0000000c4c30723c */ /* 0x048fec0000041830 */
[C---:B------:R-:W-:Y:S01]  /*1a280*/  HMMA.16816.F32.BF16 R44, R76.reuse, R14, R44 ;  /* 0x0000000e4c2c723c */ /* 0x040fe2000004182c */
[----:B------:R-:W3:Y:S05]  /*1a290*/  LDSM.16.M88.4 R12, [R223+0x5800] ;  /* 0x00580000df0c783b */ /* 0x000eea0000000200 */
[C---:B-1----:R-:W-:Y:S06]  /*1a2a0*/  HMMA.16816.F32.BF16 R24, R76.reuse, R60, R24 ;  /* 0x0000003c4c18723c */ /* 0x042fec0000041818 */
[C---:B------:R-:W-:Y:S01]  /*1a2b0*/  HMMA.16816.F32.BF16 R20, R76.reuse, R62, R20 ;  /* 0x0000003e4c14723c */ /* 0x040fe20000041814 */
[----:B------:R-:W-:Y:S05]  /*1a2c0*/  LDSM.16.M88.4 R60, [R220+0xc000] ;  /* 0x00c00000dc3c783b */ /* 0x000fea0000000200 */
[C---:B------:R-:W-:Y:S06]  /*1a2d0*/  HMMA.16816.F32.BF16 R32, R76.reuse, R64, R32 ;  /* 0x000000404c20723c */ /* 0x040fec0000041820 */
[C---:B------:R-:W-:Y:S01]  /*1a2e0*/  HMMA.16816.F32.BF16 R28, R76.reuse, R66, R28 ;  /* 0x000000424c1c723c */ /* 0x040fe2000004181c */
[----:B------:R-:W1:Y:S05]  /*1a2f0*/  LDSM.16.M88.4 R64, [R222+0x4000] ;  /* 0x00400000de40783b */ /* 0x000e6a0000000200 */
[C---:B------:R-:W-:Y:S06]  /*1a300*/  HMMA.16816.F32.BF16 R84, R76.reuse, R88, R84 ;  /* 0x000000584c54723c */ /* 0x040fec0000041854 */
[----:B------:R-:W-:Y:S01]  /*1a310*/  HMMA.16816.F32.BF16 R80, R76, R90, R80 ;  /* 0x0000005a4c50723c */ /* 0x000fe20000041850 */
[----:B------:R-:W-:Y:S04]  /*1a320*/  LDSM.16.M88.4 R76, [R221+0x4000] ;  /* 0x00400000dd4c783b */ /* 0x000fe80000000200 */
[----:B------:R-:W-:Y:S01]  /*1a330*/  LDSM.16.M88.4 R88, [R216+0x5800] ;  /* 0x00580000d858783b */ /* 0x000fe20000000200 */
[C---:B----4-:R-:W-:Y:S06]  /*1a340*/  HMMA.16816.F32.BF16 R48, R4.reuse, R8, R48 ;  /* 0x000000080430723c */ /* 0x050fec0000041830 */
[C---:B------:R-:W-:Y:S01]  /*1a350*/  HMMA.16816.F32.BF16 R44, R4.reuse, R10, R44 ;  /* 0x0000000a042c723c */ /* 0x040fe2000004182c */
[----:B------:R-:W4:Y:S05]  /*1a360*/  LDSM.16.M88.4 R8, [R220+0xc800] ;  /* 0x00c80000dc08783b */ /* 0x000f2a0000000200 */
        /* <DEDUP_REMOVED lines=8> */
[----:B------:R-:W3:Y:S04]  /*1a3f0*/  LDSM.16.M88.4 R12, [R216+0x4000] ;  /* 0x00400000d80c783b */ /* 0x000ee80000000200 */
[----:B------:R-:W3:Y:S01]  /*1a400*/  LDSM.16.M88.4 R4, [R216+0x4800] ;  /* 0x00480000d804783b */ /* 0x000ee20000000200 */
[C---:B-1----:R-:W-:Y:S06]  /*1a410*/  HMMA.16816.F32.BF16 R48, R64.reuse, R60, R48 ;  /* 0x0000003c4030723c */ /* 0x042fec0000041830 */
[C---:B------:R-:W-:Y:S01]  /*1a420*/  HMMA.16816.F32.BF16 R44, R64.reuse, R62, R44 ;  /* 0x0000003e402c723c */ /* 0x040fe2000004182c */
[----:B------:R-:W-:Y:S05]  /*1a430*/  LDSM.16.M88.4 R60, [R226+0x6000] ;  /* 0x00600000e23c783b */ /* 0x000fea0000000200 */
[C---:B----4-:R-:W-:Y:S06]  /*1a440*/  HMMA.16816.F32.BF16 R32, R64.reuse, R8, R32 ;  /* 0x000000084020723c */ /* 0x050fec0000041820 */
[C---:B------:R-:W-:Y:S01]  /*1a450*/  HMMA.16816.F32.BF16 R28, R64.reuse, R10, R28 ;  /* 0x0000000a401c723c */ /* 0x040fe2000004181c */
[----:B------:R-:W1:Y:S05]  /*1a460*/  LDSM.16.M88.4 R8, [R225+0xe000] ;  /* 0x00e00000e108783b */ /* 0x000e6a0000000200 */
[C---:B------:R-:W-:Y:S06]  /*1a470*/  HMMA.16816.F32.BF16 R24, R64.reuse, R92, R24 ;  /* 0x0000005c4018723c */ /* 0x040fec0000041818 */
[C---:B------:R-:W-:Y:S01]  /*1a480*/  HMMA.16816.F32.BF16 R20, R64.reuse, R94, R20 ;  /* 0x0000005e4014723c */ /* 0x040fe20000041814 */
[----:B------:R-:W-:Y:S05]  /*1a490*/  LDSM.16.M88.4 R92, [R224+0x6000] ;  /* 0x00600000e05c783b */ /* 0x000fea0000000200 */
[C---:B--2---:R-:W-:Y:S06]  /*1a4a0*/  HMMA.16816.F32.BF16 R84, R64.reuse, R68, R84 ;  /* 0x000000444054723c */ /* 0x044fec0000041854 */
[----:B------:R-:W-:Y:S01]  /*1a4b0*/  HMMA.16816.F32.BF16 R80, R64, R70, R80 ;  /* 0x000000464050723c */ /* 0x000fe20000041850 */
[----:B------:R-:W2:Y:S04]  /*1a4c0*/  LDSM.16.M88.4 R68, [R225+0xf000] ;  /* 0x00f00000e144783b */ /* 0x000ea80000000200 */
[----:B------:R-:W4:Y:S01]  /*1a4d0*/  LDSM.16.M88.4 R64, [R225+0xf800] ;  /* 0x00f80000e140783b */ /* 0x000f220000000200 */
[C---:B---3--:R-:W-:Y:S06]  /*1a4e0*/  HMMA.16816.F32.BF16 R48, R76.reuse, R12, R48 ;  /* 0x0000000c4c30723c */ /* 0x048fec0000041830 */
[C---:B------:R-:W-:Y:S01]  /*1a4f0*/  HMMA.16816.F32.BF16 R44, R76.reuse, R14, R44 ;  /* 0x0000000e4c2c723c */ /* 0x040fe2000004182c */
[----:B------:R-:W3:Y:S05]  /*1a500*/  LDSM.16.M88.4 R12, [R223+0x6000] ;  /* 0x00600000df0c783b */ /* 0x000eea0000000200 */
[C---:B------:R-:W-:Y:S06]  /*1a510*/  HMMA.16816.F32.BF16 R32, R76.reuse, R4, R32 ;  /* 0x000000044c20723c */ /* 0x040fec0000041820 */
[C---:B------:R-:W-:Y:S01]  /*1a520*/  HMMA.16816.F32.BF16 R28, R76.reuse, R6, R28 ;  /* 0x000000064c1c723c */ /* 0x040fe2000004181c */
[----:B------:R-:W3:Y:S05]  /*1a530*/  LDSM.16.M88.4 R4, [R223+0x6800] ;  /* 0x00680000df04783b */ /* 0x000eea0000000200 */
[C---:B------:R-:W-:Y:S06]  /*1a540*/  HMMA.16816.F32.BF16 R24, R76.reuse, R96, R24 ;  /* 0x000000604c18723c */ /* 0x040fec0000041818 */
[C---:B------:R-:W-:Y:S06]  /*1a550*/  HMMA.16816.F32.BF16 R20, R76.reuse, R98, R20 ;  /* 0x000000624c14723c */ /* 0x040fec0000041814 */
[C---:B------:R-:W-:Y:S06]  /*1a560*/  HMMA.16816.F32.BF16 R84, R76.reuse, R88, R84 ;  /* 0x000000584c54723c */ /* 0x040fec0000041854 */
[----:B------:R-:W-:Y:S01]  /*1a570*/  HMMA.16816.F32.BF16 R80, R76, R90, R80 ;  /* 0x0000005a4c50723c */ /* 0x000fe20000041850 */
[----:B------:R-:W-:Y:S04]  /*1a580*/  LDSM.16.M88.4 R88, [R223+0x7800] ;  /* 0x00780000df58783b */ /* 0x000fe80000000200 */
[----:B------:R-:W-:Y:S01]  /*1a590*/  LDSM.16.M88.4 R76, [R222+0x6000] ;  /* 0x00600000de4c783b */ /* 0x000fe20000000200 */
        /* <DEDUP_REMOVED lines=8> */
[----:B------:R-:W2:Y:S05]  /*1a620*/  LDSM.16.M88.4 R68, [R220+0xe800] ;  /* 0x00e80000dc44783b */ /* 0x000eaa0000000200 */
[C---:B----4-:R-:W-:Y:S06]  /*1a630*/  HMMA.16816.F32.BF16 R84, R60.reuse, R64, R84 ;  /* 0x000000403c54723c */ /* 0x050fec0000041854 */
[----:B------:R-:W-:Y:S01]  /*1a640*/  HMMA.16816.F32.BF16 R80, R60, R66, R80 ;  /* 0x000000423c50723c */ /* 0x000fe20000041850 */
[----:B------:R-:W4:Y:S04]  /*1a650*/  LDSM.16.M88.4 R64, [R220+0xf000] ;  /* 0x00f00000dc40783b */ /* 0x000f280000000200 */
[----:B------:R-:W4:Y:S01]  /*1a660*/  LDSM.16.M88.4 R60, [R220+0xf800] ;  /* 0x00f80000dc3c783b */ /* 0x000f220000000200 */
[C---:B---3--:R-:W-:Y:S06]  /*1a670*/  HMMA.16816.F32.BF16 R48, R92.reuse, R12, R48 ;  /* 0x0000000c5c30723c */ /* 0x048fec0000041830 */
[C---:B------:R-:W-:Y:S01]  /*1a680*/  HMMA.16816.F32.BF16 R44, R92.reuse, R14, R44 ;  /* 0x0000000e5c2c723c */ /* 0x040fe2000004182c */
[----:B------:R-:W-:Y:S05]  /*1a690*/  LDSM.16.M88.4 R12, [R216+0x6000] ;  /* 0x00600000d80c783b */ /* 0x000fea0000000200 */
[C---:B------:R-:W-:Y:S06]  /*1a6a0*/  HMMA.16816.F32.BF16 R32, R92.reuse, R4, R32 ;  /* 0x000000045c20723c */ /* 0x040fec0000041820 */
[C---:B------:R-:W-:Y:S01]  /*1a6b0*/  HMMA.16816.F32.BF16 R28, R92.reuse, R6, R28 ;  /* 0x000000065c1c723c */ /* 0x040fe2000004181c */
[----:B------:R-:W-:Y:S05]  /*1a6c0*/  LDSM.16.M88.4 R4, [R221+0x6000] ;  /* 0x00600000dd04783b */ /* 0x000fea0000000200 */
[C---:B-1----:R-:W-:Y:S06]  /*1a6d0*/  HMMA.16816.F32.BF16 R24, R92.reuse, R8, R24 ;  /* 0x000000085c18723c */ /* 0x042fec0000041818 */
[C---:B------:R-:W-:Y:S01]  /*1a6e0*/  HMMA.16816.F32.BF16 R20, R92.reuse, R10, R20 ;  /* 0x0000000a5c14723c */ /* 0x040fe20000041814 */
[----:B------:R-:W1:Y:S05]  /*1a6f0*/  LDSM.16.M88.4 R8, [R216+0x6800] ;  /* 0x00680000d808783b */ /* 0x000e6a0000000200 */
[C---:B------:R-:W-:Y:S06]  /*1a700*/  HMMA.16816.F32.BF16 R84, R92.reuse, R88, R84 ;  /* 0x000000585c54723c */ /* 0x040fec0000041854 */
[----:B------:R-:W-:Y:S06]  /*1a710*/  HMMA.16816.F32.BF16 R80, R92, R90, R80 ;  /* 0x0000005a5c50723c */ /* 0x000fec0000041850 */
[C---:B------:R-:W-:Y:S06]  /*1a720*/  HMMA.16816.F32.BF16 R48, R76.reuse, R72, R48 ;  /* 0x000000484c30723c */ /* 0x040fec0000041830 */
[C---:B------:R-:W-:Y:S01]  /*1a730*/  HMMA.16816.F32.BF16 R44, R76.reuse, R74, R44 ;  /* 0x0000004a4c2c723c */ /* 0x040fe2000004182c */
[----:B------:R-:W3:Y:S05]  /*1a740*/  LDSM.16.M88.4 R72, [R216+0x7000] ;  /* 0x00700000d848783b */ /* 0x000eea0000000200 */
[----:B--2---:R-:W-:Y:S01]  /*1a750*/  HMMA.16816.F32.BF16 R88, R76, R68, R32 ;  /* 0x000000444c58723c */ /* 0x004fe20000041820 */
[----:B------:R-:W2:Y:S01]  /*1a760*/  LDSM.16.M88.4 R32, [R216+0x7800] ;  /* 0x00780000d820783b */ /* 0x000ea20000000200 */
[----:B------:R-:W-:-:S04]  /*1a770*/  DEPBAR.LE SB0, 0x0 ;  /* 0x000080000000791a */ /* 0x000fc80000000000 */
[C---:B------:R-:W-:Y:S06]  /*1a780*/  HMMA.16816.F32.BF16 R28, R76.reuse, R70, R28 ;  /* 0x000000464c1c723c */ /* 0x040fec000004181c */
[C---:B----4-:R-:W-:Y:S06]  /*1a790*/  HMMA.16816.F32.BF16 R24, R76.reuse, R64, R24 ;  /* 0x000000404c18723c */ /* 0x050fec0000041818 */
[C---:B------:R-:W-:Y:S06]  /*1a7a0*/  HMMA.16816.F32.BF16 R20, R76.reuse, R66, R20 ;  /* 0x000000424c14723c */ /* 0x040fec0000041814 */
[C---:B------:R-:W-:Y:S06]  /*1a7b0*/  HMMA.16816.F32.BF16 R84, R76.reuse, R60, R84 ;  /* 0x0000003c4c54723c */ /* 0x040fec0000041854 */
[----:B------:R-:W-:Y:S06]  /*1a7c0*/  HMMA.16816.F32.BF16 R80, R76, R62, R80 ;  /* 0x0000003e4c50723c */ /* 0x000fec0000041850 */
[C---:B-1----:R-:W-:Y:S06]  /*1a7d0*/  HMMA.16816.F32.BF16 R88, R4.reuse, R8, R88 ;  /* 0x000000080458723c */ /* 0x042fec0000041858 */
[C---:B------:R-:W-:Y:S06]  /*1a7e0*/  HMMA.16816.F32.BF16 R48, R4.reuse, R12, R48 ;  /* 0x0000000c0430723c */ /* 0x040fec0000041830 */
[C---:B------:R-:W-:Y:S06]  /*1a7f0*/  HMMA.16816.F32.BF16 R44, R4.reuse, R14, R44 ;  /* 0x0000000e042c723c */ /* 0x040fec000004182c */
[C---:B------:R-:W-:Y:S06]  /*1a800*/  HMMA.16816.F32.BF16 R8, R4.reuse, R10, R28 ;  /* 0x0000000a0408723c */ /* 0x040fec000004181c */
[C---:B---3--:R-:W-:Y:S06]  /*1a810*/  HMMA.16816.F32.BF16 R24, R4.reuse, R72, R24 ;  /* 0x000000480418723c */ /* 0x048fec0000041818 */
[C---:B------:R-:W-:Y:S06]  /*1a820*/  HMMA.16816.F32.BF16 R20, R4.reuse, R74, R20 ;  /* 0x0000004a0414723c */ /* 0x040fec0000041814 */
[C---:B--2---:R-:W-:Y:S06]  /*1a830*/  HMMA.16816.F32.BF16 R84, R4.reuse, R32, R84 ;  /* 0x000000200454723c */ /* 0x044fec0000041854 */
[----:B------:R-:W-:Y:S07]  /*1a840*/  HMMA.16816.F32.BF16 R80, R4, R34, R80 ;  /* 0x000000220450723c */ /* 0x000fee0000041850 */
[----:B------:R-:W-:-:S05]  /*1a850*/  IMAD.SHL.U32 R4, R52, 0x2, RZ ;  /* 0x0000000234047824 */ /* 0x000fca00078e00ff */
[----:B------:R-:W-:Y:S01]  /*1a860*/  LOP3.LUT R4, R4, 0x6, RZ, 0xc0, !PT ;  /* 0x0000000604047812 */ /* 0x000fe200078ec0ff */
[----:B------:R-:W-:Y:S06]  /*1a870*/  BAR.SYNC.DEFER_BLOCKING 0x0 ;  /* 0x0000000000007b1d */ /* 0x000fec0000010000 */
[----:B------:R-:W-:Y:S05]  /*1a880*/  @!P5 BRA `(.L_x_1141) ;  /* 0x0000000c0000d947 */ /* 0x000fea0003800000 */
[----:B------:R-:W-:Y:S04]  /*1a890*/  BSSY B0, `(.L_x_1142) ;  /* 0x0000042000007945 */ /* 0x000fe80003800000 */
[----:B------:R-:W-:Y:S05]  /*1a8a0*/  @!P0 BRA `(.L_x_1143) ;  /* 0x0000000000f48947 */ /* 0x000fea0003800000 */
[----:B------:R-:W2:Y:S01]  /*1a8b0*/  LD.E R7, desc[UR6][R18.64+0x170] ;  /* 0x0001700612077980 */ /* 0x000ea2000c101900 */
[----:B------:R-:W-:Y:S02]  /*1a8c0*/  IADD3 R15, R3, -0x40, RZ ;  /* 0xffffffc0030f7810 */ /* 0x000fe40007ffe0ff */
[----:B------:R-:W-:Y:S02]  /*1a8d0*/  IABS R12, R3 ;  /* 0x00000003000c7213 */ /* 0x000fe40000000000 */
[----:B------:R-:W-:Y:S02]  /*1a8e0*/  IABS R5, R15 ;  /* 0x0000000f00057213 */ /* 0x000fe40000000000 */
[-C--:B--2---:R-:W-:Y:S02]  /*1a8f0*/  IABS R13, R7.reuse ;  /* 0x00000007000d7213 */ /* 0x084fe40000000000 */
[-C--:B------:R-:W-:Y:S02]  /*1a900*/  IABS R6, R7.reuse ;  /* 0x0000000700067213 */ /* 0x080fe40000000000 */
[----:B------:R-:W1:Y:S01]  /*1a910*/  I2F.RP R28, R13 ;  /* 0x0000000d001c7306 */ /* 0x000e620000209400 */
[----:B------:R-:W-:-:S02]  /*1a920*/  LOP3.LUT R15, R15, R7, RZ, 0x3c, !PT ;  /* 0x000000070f0f7212 */ /* 0x000fc400078e3cff */
[----:B------:R-:W-:Y:S02]  /*1a930*/  IADD3 R6, RZ, -R6, RZ ;  /* 0x80000006ff067210 */ /* 0x000fe40007ffe0ff */
[----:B------:R-:W-:-:S03]  /*1a940*/  ISETP.GE.AND P1, PT, R15, RZ, PT ;  /* 0x000000ff0f00720c */ /* 0x000fc60003f26270 */
[----:B-1----:R-:W1:Y:S02]  /*1a950*/  MUFU.RCP R28, R28 ;  /* 0x0000001c001c7308 */ /* 0x002e640000001000 */
[----:B-1----:R-:W-:-:S06]  /*1a960*/  VIADD R28, R28, 0xffffffe ;  /* 0x0ffffffe1c1c7836 */ /* 0x002fcc0000000000 */
[----:B------:R-:W1:Y:S02]  /*1a970*/  F2I.FTZ.U32.TRUNC.NTZ R29, R28 ;  /* 0x0000001c001d7305 */ /* 0x000e64000021f000 */
[----:B-1----:R-:W-:Y:S02]  /*1a980*/  IMAD.MOV R16, RZ, RZ, -R29 ;  /* 0x000000ffff107224 */ /* 0x002fe400078e0a1d */
[----:B------:R-:W-:Y:S02]  /*1a990*/  IMAD.MOV.U32 R28, RZ, RZ, RZ ;  /* 0x000000ffff1c7224 */ /* 0x000fe400078e00ff */
[----:B------:R-:W-:-:S04]  /*1a9a0*/  IMAD R16, R16, R13, RZ ;  /* 0x0000000d10107224 */ /* 0x000fc800078e02ff */
[----:B------:R-:W-:-:S06]  /*1a9b0*/  IMAD.HI.U32 R16, R29, R16, R28 ;  /* 0x000000101d107227 */ /* 0x000fcc00078e001c */
[----:B------:R-:W-:-:S04]  /*1a9c0*/  IMAD.HI.U32 R14, R16, R5, RZ ;  /* 0x00000005100e7227 */ /* 0x000fc800078e00ff */
[----:B------:R-:W-:Y:S02]  /*1a9d0*/  IMAD R5, R14, R6, R5 ;  /* 0x000000060e057224 */ /* 0x000fe400078e0205 */
[----:B------:R-:W-:-:S03]  /*1a9e0*/  IMAD.HI.U32 R16, R16, R12, RZ ;  /* 0x0000000c10107227 */ /* 0x000fc600078e00ff */
[----:B------:R-:W-:Y:S01]  /*1a9f0*/  ISETP.GT.U32.AND P2, PT, R13, R5, PT ;  /* 0x000000050d00720c */ /* 0x000fe20003f44070 */
[----:B------:R-:W-:-:S05]  /*1aa00*/  IMAD R6, R16, R6, R12 ;  /* 0x0000000610067224 */ /* 0x000fca00078e020c */
[----:B------:R-:W-:-:S07]  /*1aa10*/  ISETP.GT.U32.AND P3, PT, R13, R6, PT ;  /* 0x000000060d00720c */ /* 0x000fce0003f64070 */
[----:B------:R-:W-:Y:S01]  /*1aa20*/  @!P2 IMAD.IADD R5, R5, 0x1, -R13 ;  /* 0x000000010505a824 */ /* 0x000fe200078e0a0d */
[----:B------:R-:W-:Y:S02]  /*1aa30*/  @!P2 IADD3 R14, R14, 0x1, RZ ;  /* 0x000000010e0ea810 */ /* 0x000fe40007ffe0ff */
[----:B------:R-:W-:Y:S02]  /*1aa40*/  ISETP.NE.AND P2, PT, R7, RZ, PT ;  /* 0x000000ff0700720c */ /* 0x000fe40003f45270 */
[-C--:B------:R-:W-:Y:S01]  /*1aa50*/  ISETP.GE.U32.AND P4, PT, R5, R13.reuse, PT ;  /* 0x0000000d0500720c */ /* 0x080fe20003f86070 */
[----:B------:R-:W-:Y:S01]  /*1aa60*/  @!P3 VIADD R16, R16, 0x1 ;  /* 0x000000011010b836 */ /* 0x000fe20000000000 */
[----:B------:R-:W-:Y:S02]  /*1aa70*/  @!P3 IADD3 R6, R6, -R13, RZ ;  /* 0x8000000d0606b210 */ /* 0x000fe40007ffe0ff */
[----:B------:R-:W-:Y:S02]  /*1aa80*/  LOP3.LUT R5, R3, R7, RZ, 0x3c, !PT ;  /* 0x0000000703057212 */ /* 0x000fe400078e3cff */
[----:B------:R-:W-:-:S02]  /*1aa90*/  ISETP.GE.U32.AND P6, PT, R6, R13, PT ;  /* 0x0000000d0600720c */ /* 0x000fc40003fc6070 */
[----:B------:R-:W-:Y:S02]  /*1aaa0*/  ISETP.GE.AND P3, PT, R5, RZ, PT ;  /* 0x000000ff0500720c */ /* 0x000fe40003f66270 */
[----:B------:R-:W-:-:S03]  /*1aab0*/  LOP3.LUT R5, RZ, R7, RZ, 0x33, !PT ;  /* 0x00000007ff057212 */ /* 0x000fc600078e33ff */
[----:B------:R-:W-:-:S04]  /*1aac0*/  @P4 VIADD R14, R14, 0x1 ;  /* 0x000000010e0e4836 */ /* 0x000fc80000000000 */
[----:B------:R-:W-:Y:S02]  /*1aad0*/  IMAD.MOV.U32 R6, RZ, RZ, R14 ;  /* 0x000000ffff067224 */ /* 0x000fe400078e000e */
[----:B------:R-:W-:Y:S01]  /*1aae0*/  @P6 IADD3 R16, R16, 0x1, RZ ;  /* 0x0000000110106810 */ /* 0x000fe20007ffe0ff */
[----:B------:R-:W2:Y:S02]  /*1aaf0*/  LD.E.64 R14, desc[UR6][R18.64+0x38] ;  /* 0x00003806120e7980 */ /* 0x000ea4000c101b00 */
[----:B------:R-:W-:Y:S02]  /*1ab00*/  @!P1 IADD3 R6, -R6, RZ, RZ ;  /* 0x000000ff06069210 */ /* 0x000fe40007ffe1ff */
[----:B------:R-:W-:Y:S02]  /*1ab10*/  @!P3 IMAD.MOV R16, RZ, RZ, -R16 ;  /* 0x000000ffff10b224 */ /* 0x000fe400078e0a10 */
[----:B------:R-:W-:-:S03]  /*1ab20*/  SEL R6, R5, R6, !P2 ;  /* 0x0000000605067207 */ /* 0x000fc60005000000 */
[----:B------:R-:W-:Y:S02]  /*1ab30*/  SEL R5, R5, R16, !P2 ;  /* 0x0000001005057207 */ /* 0x000fe40005000000 */
[----:B------:R-:W-:-:S04]  /*1ab40*/  IMAD.WIDE R12, R6, 0x4, R244 ;  /* 0x00000004060c7825 */ /* 0x000fc800078e02f4 */
[C---:B------:R-:W-:Y:S02]  /*1ab50*/  IMAD.WIDE R16, R5.reuse, 0x4, R244 ;  /* 0x0000000405107825 */ /* 0x040fe400078e02f4 */
[----:B------:R-:W3:Y:S04]  /*1ab60*/  LD.E R12, desc[UR6][R12.64] ;  /* 0x000000060c0c7980 */ /* 0x000ee8000c101900 */
[----:B------:R-:W3:Y:S04]  /*1ab70*/  LD.E R13, desc[UR6][R16.64] ;  /* 0x00000006100d7980 */ /* 0x000ee8000c101900 */
[----:B------:R-:W4:Y:S01]  /*1ab80*/  LD.E.64 R16, desc[UR6][R18.64+0x20] ;  /* 0x0000200612107980 */ /* 0x000f22000c101b00 */
[----:B------:R-:W-:-:S05]  /*1ab90*/  IADD3 R5, R5, -R6, RZ ;  /* 0x8000000605057210 */ /* 0x000fca0007ffe0ff */
[----:B------:R-:W-:-:S05]  /*1aba0*/  IMAD R7, R7, R5, -0x40 ;  /* 0xffffffc007077424 */ /* 0x000fca00078e0205 */
[----:B------:R-:W-:Y:S01]  /*1abb0*/  SHF.R.S32.HI R6, RZ, 0x1f, R7 ;  /* 0x0000001fff067819 */ /* 0x000fe20000011407 */
[-C--:B--2---:R-:W-:Y:S02]  /*1abc0*/  IMAD R5, R15, R7.reuse, RZ ;  /* 0x000000070f057224 */ /* 0x084fe400078e02ff */
[----:B------:R-:W-:-:S04]  /*1abd0*/  IMAD.WIDE.U32 R28, R14, R7, RZ ;  /* 0x000000070e1c7225 */ /* 0x000fc800078e00ff */
[----:B------:R-:W-:-:S05]  /*1abe0*/  IMAD R6, R14, R6, R5 ;  /* 0x000000060e067224 */ /* 0x000fca00078e0205 */
[----:B------:R-:W-:Y:S01]  /*1abf0*/  IADD3 R29, R29, R6, RZ ;  /* 0x000000061d1d7210 */ /* 0x000fe20007ffe0ff */
[----:B---3--:R-:W-:-:S05]  /*1ac00*/  IMAD.IADD R12, R12, 0x1, -R13 ;  /* 0x000000010c0c7824 */ /* 0x008fca00078e0a0d */
[----:B------:R-:W-:Y:S01]  /*1ac10*/  SHF.R.S32.HI R7, RZ, 0x1f, R12 ;  /* 0x0000001fff077819 */ /* 0x000fe2000001140c */
[----:B----4-:R-:W-:Y:S02]  /*1ac20*/  IMAD R5, R17, R12, RZ ;  /* 0x0000000c11057224 */ /* 0x010fe400078e02ff */
[----:B------:R-:W-:-:S04]  /*1ac30*/  IMAD.WIDE.U32 R12, R12, R16, R28 ;  /* 0x000000100c0c7225 */ /* 0x000fc800078e001c */
[----:B------:R-:W-:Y:S01]  /*1ac40*/  IMAD R5, R16, R7, R5 ;  /* 0x0000000710057224 */ /* 0x000fe200078e0205 */
[----:B------:R-:W-:-:S03]  /*1ac50*/  MOV R7, R12 ;  /* 0x0000000c00077202 */ /* 0x000fc60000000f00 */
[----:B------:R-:W-:Y:S01]  /*1ac60*/  IMAD.IADD R5, R13, 0x1, R5 ;  /* 0x000000010d057824 */ /* 0x000fe200078e0205 */
[----:B------:R-:W-:Y:S05]  /*1ac70*/  BRA `(.L_x_1144) ;  /* 0x00000000000c7947 */ /* 0x000fea0003800000 */
.L_x_1143:
[----:B------:R-:W2:Y:S02]  /*1ac80*/  LD.E R7, desc[UR6][R18.64+0x38] ;  /* 0x0000380612077980 */ /* 0x000ea4000c101900 */
[----:B--2---:R-:W-:-:S04]  /*1ac90*/  LEA R7, -R7, RZ, 0x6 ;  /* 0x000000ff07077211 */ /* 0x004fc800078e31ff */
[----:B------:R-:W-:Y:S02]  /*1aca0*/  SHF.R.S32.HI R5, RZ, 0x1f, R7 ;  /* 0x0000001fff057819 */ /* 0x000fe40000011407 */
.L_x_1144:
[----:B------:R-:W-:Y:S05]  /*1acb0*/  BSYNC B0 ;  /* 0x0000000000007941 */ /* 0x000fea0003800000 */
.L_x_1142:
[C---:B------:R-:W-:Y:S02]  /*1acc0*/  LOP3.LUT P6, RZ, R247.reuse, 0x1, RZ, 0xc0, !PT ;  /* 0x00000001f7ff7812 */ /* 0x040fe400078cc0ff */
[----:B------:R-:W-:Y:S02]  /*1acd0*/  LOP3.LUT P4, RZ, R247, 0x2, RZ, 0xc0, !PT ;  /* 0x00000002f7ff7812 */ /* 0x000fe4000788c0ff */
[C---:B------:R-:W-:Y:S02]  /*1ace0*/  LEA R42, P2, R7.reuse, R236, 0x1 ;  /* 0x000000ec072a7211 */ /* 0x040fe400078408ff */
[----:B------:R-:W-:Y:S02]  /*1acf0*/  IADD3 R6, P1, R7, R233, RZ ;  /* 0x000000e907067210 */ /* 0x000fe40007f3e0ff */
[----:B------:R-:W-:Y:S02]  /*1ad00*/  LOP3.LUT P3, RZ, R247, 0x4, RZ, 0xc0, !PT ;  /* 0x00000004f7ff7812 */ /* 0x000fe4000786c0ff */
[----:B------:R-:W-:Y:S01]  /*1ad10*/  LEA.HI.X R43, R7, R235, R5, 0x1, P2 ;  /* 0x000000eb072b7211 */ /* 0x000fe200010f0c05 */
[----:B------:R-:W-:Y:S01]  /*1ad20*/  IMAD.X R5, R5, 0x1, R234, P1 ;  /* 0x0000000105057824 */ /* 0x000fe200008e06ea */
[----:B------:R-:W-:-:S02]  /*1ad30*/  LOP3.LUT P2, RZ, R247, 0x8, RZ, 0xc0, !PT ;  /* 0x00000008f7ff7812 */ /* 0x000fc4000784c0ff */
[CC--:B------:R-:W-:Y:S01]  /*1ad40*/  @P6 LEA R36, P1, R6.reuse, R236.reuse, 0x1 ;  /* 0x000000ec06246211 */ /* 0x0c0fe200078208ff */
[----:B------:R-:W-:Y:S01]  /*1ad50*/  @P4 IMAD.MOV.U32 R7, RZ, RZ, R43 ;  /* 0x000000ffff074224 */ /* 0x000fe200078e002b */
[----:B------:R-:W-:Y:S01]  /*1ad60*/  @!PT LDS RZ, [RZ] ;  /* 0x00000000fffff984 */ /* 0x000fe20000000800 */
[----:B------:R-:W-:Y:S01]  /*1ad70*/  @!PT LDS RZ, [RZ] ;  /* 0x00000000fffff984 */ /* 0x000fe20000000800 */
[----:B------:R-:W-:Y:S01]  /*1ad80*/  @!PT LDS RZ, [RZ] ;  /* 0x00000000fffff984 */ /* 0x000fe20000000800 */
[----:B------:R-:W-:Y:S02]  /*1ad90*/  @P6 LDGSTS.E.BYPASS.LTC128B.128 [R243+0x8000], desc[UR6][R42.64] ;  /* 0x080000002af36fae */ /* 0x000fe4000b901d46 */
[CCC-:B------:R-:W-:Y:S02]  /*1ada0*/  @P6 LEA.HI.X R37, R6.reuse, R235.reuse, R5.reuse, 0x1, P1 ;  /* 0x000000eb06256211 */ /* 0x1c0fe400008f0c05 */
[C---:B------:R-:W-:Y:S01]  /*1adb0*/  @P4 LEA R32, P1, R6.reuse, R236, 0x1 ;  /* 0x000000ec06204211 */ /* 0x040fe200078208ff */
[----:B------:R1:W-:Y:S03]  /*1adc0*/  @!P6 STS.128 [R243+0x8000], RZ ;  /* 0x008000fff300e388 */ /* 0x0003e60000000c00 */
[----:B------:R-:W-:-:S02]  /*1add0*/  @P4 LEA.HI.X R33, R6, R235, R5, 0x1, P1 ;  /* 0x000000eb06214211 */ /* 0x000fc400008f0c05 */
[----:B------:R-:W-:-:S04]  /*1ade0*/  @P3 LEA R30, P1, R6, R236, 0x1 ;  /* 0x000000ec061e3211 */ /* 0x000fc800078208ff */
[C---:B------:R-:W-:Y:S02]  /*1adf0*/  @P3 LEA.HI.X R31, R6.reuse, R235, R5, 0x1, P1 ;  /* 0x000000eb061f3211 */ /* 0x040fe400008f0c05 */
[----:B------:R-:W-:-:S04]  /*1ae00*/  @P2 LEA R28, P1, R6, R236, 0x1 ;  /* 0x000000ec061c2211 */ /* 0x000fc800078208ff */
[C---:B------:R-:W-:Y:S02]  /*1ae10*/  @P2 LEA.HI.X R29, R6.reuse, R235, R5, 0x1, P1 ;  /* 0x000000eb061d2211 */ /* 0x040fe400008f0c05 */
[----:B------:R-:W-:-:S05]  /*1ae20*/  IADD3 R6, P1, R6, R233, RZ ;  /* 0x000000e906067210 */ /* 0x000fca0007f3e0ff */
[----:B------:R-:W-:Y:S01]  /*1ae30*/  IMAD.X R5, R5, 0x1, R234, P1 ;  /* 0x0000000105057824 */ /* 0x000fe200008e06ea */
[----:B------:R-:W-:-:S04]  /*1ae40*/  @P6 LEA R34, P1, R6, R236, 0x1 ;  /* 0x000000ec06226211 */ /* 0x000fc800078208ff */
[C---:B------:R-:W-:Y:S02]  /*1ae50*/  @P6 LEA.HI.X R35, R6.reuse, R235, R5, 0x1, P1 ;  /* 0x000000eb06236211 */ /* 0x040fe400008f0c05 */
[----:B------:R-:W-:-:S04]  /*1ae60*/  @P4 LEA R16, P1, R6, R236, 0x1 ;  /* 0x000000ec06104211 */ /* 0x000fc800078208ff */
[C---:B------:R-:W-:Y:S02]  /*1ae70*/  @P4 LEA.HI.X R17, R6.reuse, R235, R5, 0x1, P1 ;  /* 0x000000eb06114211 */ /* 0x040fe400008f0c05 */
        /* <DEDUP_REMOVED lines=12> */
[----:B------:R-:W-:Y:S01]  /*1af40*/  @P2 LEA R58, P1, R6, R236, 0x1 ;  /* 0x000000ec063a2211 */ /* 0x000fe200078208ff */
[----:B------:R-:W-:-:S03]  /*1af50*/  IMAD.MOV.U32 R236, RZ, RZ, R42 ;  /* 0x000000ffffec7224 */ /* 0x000fc600078e002a */
[----:B------:R-:W-:Y:S01]  /*1af60*/  @P2 LEA.HI.X R59, R6, R235, R5, 0x1, P1 ;  /* 0x000000eb063b2211 */ /* 0x000fe200008f0c05 */
[----:B------:R-:W-:Y:S02]  /*1af70*/  @P4 IMAD.MOV.U32 R6, RZ, RZ, R42 ;  /* 0x000000ffff064224 */ /* 0x000fe400078e002a */
[----:B------:R-:W-:-:S03]  /*1af80*/  IMAD.MOV.U32 R235, RZ, RZ, R43 ;  /* 0x000000ffffeb7224 */ /* 0x000fc600078e002b */
[----:B------:R-:W-:Y:S01]  /*1af90*/  @!PT LDS RZ, [RZ] ;  /* 0x00000000fffff984 */ /* 0x000fe20000000800 */
[----:B------:R-:W-:Y:S01]  /*1afa0*/  @!PT LDS RZ, [RZ] ;  /* 0x00000000fffff984 */ /* 0x000fe20000000800 */
[----:B------:R-:W-:Y:S01]  /*1afb0*/  @!PT LDS RZ, [RZ] ;  /* 0x00000000fffff984 */ /* 0x000fe20000000800 */
[----:B------:R2:W-:Y:S04]  /*1afc0*/  @P4 LDGSTS.E.BYPASS.LTC128B.128 [R243+0xa000], desc[UR6][R6.64+0x80] ;  /* 0x0a00008006f34fae */ /* 0x0005e8000b901d46 */
[----:B------:R1:W-:Y:S01]  /*1afd0*/  @!P4 STS.128 [R243+0xa000], RZ ;  /* 0x00a000fff300c388 */ /* 0x0003e20000000c00 */
[----:B--2---:R-:W-:Y:S02]  /*1afe0*/  @P3 IMAD.MOV.U32 R6, RZ, RZ, R42 ;  /* 0x000000ffff063224 */ /* 0x004fe400078e002a */
[----:B------:R-:W-:-:S05]  /*1aff0*/  @P3 IMAD.MOV.U32 R7, RZ, RZ, R43 ;  /* 0x000000ffff073224 */ /* 0x000fca00078e002b */
        /* <DEDUP_REMOVED lines=72> */
[----:B------:R-:W0:Y:S02]  /*1b480*/  LDGDEPBAR ;  /* 0x00000000000079af */ /* 0x000e240000000000 */
.L_x_1141:
[----:B------:R-:W-:Y:S05]  /*1b490*/  BSYNC B1 ;  /* 0x0000000000017941 */ /* 0x000fea0003800000 */
.L_x_1140:
[----:B-1----:R1:W2:Y:S01]  /*1b4a0*/  LD.E R29, desc[UR6][R18.64+0xdc] ;  /* 0x0000dc06121d7980 */ /* 0x0022a2000c101900 */
[----:B------:R-:W-:Y:S01]  /*1b4b0*/  IMAD.IADD R3, R3, 0x1, R4 ;  /* 0x0000000103037824 */ /* 0x000fe200078e0204 */
[----:B------:R-:W-:-:S03]  /*1b4c0*/  LEA R230, R41, UR4, 0x1 ;  /* 0x0000000429e67c11 */ /* 0x000fc6000f8e08ff */
[C---:B------:R-:W-:Y:S02]  /*1b4d0*/  VIADD R4, R3.reuse, 0x1 ;  /* 0x0000000103047836 */ /* 0x040fe40000000000 */
[C---:B------:R-:W-:Y:S01]  /*1b4e0*/  VIADD R5, R3.reuse, 0x8 ;  /* 0x0000000803057836 */ /* 0x040fe20000000000 */
[----:B------:R-:W-:Y:S01]  /*1b4f0*/  LDSM.16.MT88.4 R156, [R230+0x10000] ;  /* 0x01000000e69c783b */ /* 0x000fe20000004200 */
[C---:B------:R-:W-:Y:S01]  /*1b500*/  VIADD R6, R3.reuse, 0x18 ;  /* 0x0000001803067836 */ /* 0x040fe20000000000 */
[C---:B------:R-:W-:Y:S01]  /*1b510*/  ISETP.GE.AND P6, PT, R4.reuse, R0, PT ;  /* 0x000000000400720c */ /* 0x040fe20003fc6270 */
[C---:B------:R-:W-:Y:S01]  /*1b520*/  VIADD R7, R3.reuse, 0x20 ;  /* 0x0000002003077836 */ /* 0x040fe20000000000 */
[----:B------:R-:W-:Y:S01]  /*1b530*/  ISETP.GE.AND P2, PT, R4, R2, PT ;  /* 0x000000020400720c */ /* 0x000fe20003f46270 */
[----:B------:R-:W-:Y:S01]  /*1b540*/  VIADD R4, R3, 0x9 ;  /* 0x0000000903047836 */ /* 0x000fe20000000000 */
[----:B------:R-:W-:Y:S01]  /*1b550*/  ISETP.GE.AND P1, PT, R5, R0, PT ;  /* 0x000000000500720c */ /* 0x000fe20003f26270 */
[----:B------:R-:W-:Y:S01]  /*1b560*/  VIADD R14, R3, 0x30 ;  /* 0x00000030030e7836 */ /* 0x000fe20000000000 */
[----:B------:R-:W-:Y:S01]  /*1b570*/  ISETP.GE.AND P3, PT, R5, R2, PT ;  /* 0x000000020500720c */ /* 0x000fe20003f66270 */
[----:B------:R-:W-:Y:S01]  /*1b580*/  VIADD R5, R3, 0x10 ;  /* 0x0000001003057836 */ /* 0x000fe20000000000 */
[----:B------:R-:W-:Y:S01]  /*1b590*/  FSEL R44, R44, -INF , !P1 ;  /* 0xff8000002c2c7808 */ /* 0x000fe20004800000 */
[--C-:B------:R-:W-:Y:S01]  /*1b5a0*/  IMAD R229, R40, 0x2, R230.reuse ;  /* 0x0000000228e57824 */ /* 0x100fe200078e02e6 */
[C---:B------:R-:W-:Y:S01]  /*1b5b0*/  ISETP.GE.AND P4, PT, R4.reuse, R0, PT ;  /* 0x000000000400720c */ /* 0x040fe20003f86270 */
[----:B------:R-:W-:Y:S01]  /*1b5c0*/  IMAD R228, R39, 0x2, R230 ;  /* 0x0000000227e47824 */ /* 0x000fe200078e02e6 */
[----:B------:R-:W-:Y:S01]  /*1b5d0*/  ISETP.GE.AND P1, PT, R4, R2, PT ;  /* 0x000000020400720c */ /* 0x000fe20003f26270 */
[----:B------:R-:W-:Y:S01]  /*1b5e0*/  VIADD R4, R3, 0x11 ;  /* 0x0000001103047836 */ /* 0x000fe20000000000 */
[----:B------:R-:W-:Y:S01]  /*1b5f0*/  FSEL R46, R46, -INF , !P3 ;  /* 0xff8000002e2e7808 */ /* 0x000fe20005800000 */
[----:B------:R-:W-:Y:S01]  /*1b600*/  LDSM.16.MT88.4 R40, [R229+0x10000] ;  /* 0x01000000e528783b */ /* 0x000fe20000004200 */
[----:B------:R-:W-:Y:S01]  /*1b610*/  ISETP.GE.AND P3, PT, R5, R0, PT ;  /* 0x000000000500720c */ /* 0x000fe20003f66270 */
[----:B------:R-:W-:Y:S01]  /*1b620*/  IMAD R227, R39, 0x2, R229 ;  /* 0x0000000227e37824 */ /* 0x000fe200078e02e5 */
[----:B------:R-:W-:Y:S01]  /*1b630*/  FSEL R45, R45, -INF , !P4 ;  /* 0xff8000002d2d7808 */ /* 0x000fe20006000000 */
[----:B------:R-:W-:Y:S01]  /*1b640*/  LDSM.16.MT88.4 R64, [R230+0x12000] ;  /* 0x01200000e640783b */ /* 0x000fe20000004200 */
[----:B------:R-:W-:-:S02]  /*1b650*/  FSEL R47, R47, -INF , !P1 ;  /* 0xff8000002f2f7808 */ /* 0x000fc40004800000 */
[----:B------:R-:W-:Y:S01]  /*1b660*/  ISETP.GE.AND P4, PT, R5, R2, PT ;  /* 0x000000020500720c */ /* 0x000fe20003f86270 */
[----:B------:R-:W-:Y:S01]  /*1b670*/  LDSM.16.MT88.4 R56, [R227+0x10000] ;  /* 0x01000000e338783b */ /* 0x000fe20000004200 */
[----:B------:R-:W-:Y:S02]  /*1b680*/  ISETP.GE.AND P1, PT, R4, R0, PT ;  /* 0x000000000400720c */ /* 0x000fe40003f26270 */
[----:B------:R-:W-:Y:S01]  /*1b690*/  FSEL R5, R88, -INF , !P3 ;  /* 0xff80000058057808 */ /* 0x000fe20005800000 */
[----:B------:R-:W-:Y:S01]  /*1b6a0*/  LDSM.16.MT88.4 R72, [R229+0x12000] ;  /* 0x01200000e548783b */ /* 0x000fe20000004200 */
[----:B------:R-:W-:Y:S02]  /*1b6b0*/  ISETP.GE.AND P3, PT, R4, R2, PT ;  /* 0x000000020400720c */ /* 0x000fe40003f66270 */
[----:B------:R-:W-:Y:S01]  /*1b6c0*/  FSEL R13, R90, -INF , !P4 ;  /* 0xff8000005a0d7808 */ /* 0x000fe20006000000 */
[----:B------:R-:W-:Y:S01]  /*1b6d0*/  LDSM.16.MT88.4 R96, [R230+0x14000] ;  /* 0x01400000e660783b */ /* 0x000fe20000004200 */
[----:B------:R-:W-:-:S02]  /*1b6e0*/  FSEL R4, R89, -INF , !P1 ;  /* 0xff80000059047808 */ /* 0x000fc40004800000 */
[C---:B------:R-:W-:Y:S01]  /*1b6f0*/  ISETP.GE.AND P4, PT, R6.reuse, R0, PT ;  /* 0x000000000600720c */ /* 0x040fe20003f86270 */
[----:B------:R-:W-:Y:S01]  /*1b700*/  LDSM.16.MT88.4 R104, [R229+0x14000] ;  /* 0x01400000e568783b */ /* 0x000fe20000004200 */
[----:B------:R-:W-:Y:S01]  /*1b710*/  ISETP.GE.AND P1, PT, R6, R2, PT ;  /* 0x000000020600720c */ /* 0x000fe20003f26270 */
[----:B------:R-:W-:Y:S01]  /*1b720*/  VIADD R6, R3, 0x19 ;  /* 0x0000001903067836 */ /* 0x000fe20000000000 */
[----:B------:R-:W-:Y:S01]  /*1b730*/  FSEL R12, R91, -INF , !P3 ;  /* 0xff8000005b0c7808 */ /* 0x000fe20005800000 */
[----:B------:R-:W-:Y:S01]  /*1b740*/  LDSM.16.MT88.4 R112, [R228+0x14000] ;  /* 0x01400000e470783b */ /* 0x000fe20000004200 */
[----:B------:R-:W-:Y:S02]  /*1b750*/  FSEL R49, R49, -INF , !P6 ;  /* 0xff80000031317808 */ /* 0x000fe40007000000 */
[----:B------:R-:W-:Y:S01]  /*1b760*/  ISETP.GE.AND P6, PT, R3, R0, PT ;  /* 0x000000000300720c */ /* 0x000fe20003fc6270 */
[----:B------:R-:W-:Y:S01]  /*1b770*/  LDSM.16.MT88.4 R88, [R227+0x12000] ;  /* 0x01200000e358783b */ /* 0x000fe20000004200 */
[----:B------:R-:W-:-:S02]  /*1b780*/  ISETP.GE.AND P3, PT, R6, R2, PT ;  /* 0x000000020600720c */ /* 0x000fc40003f66270 */
[----:B------:R-:W-:Y:S01]  /*1b790*/  FSEL R48, R48, -INF , !P6 ;  /* 0xff80000030307808 */ /* 0x000fe20007000000 */
[----:B------:R-:W-:Y:S01]  /*1b7a0*/  LDSM.16.MT88.4 R120, [R227+0x14000] ;  /* 0x01400000e378783b */ /* 0x000fe20000004200 */
[----:B------:R-:W-:Y:S02]  /*1b7b0*/  FSEL R11, R11, -INF , !P3 ;  /* 0xff8000000b0b7808 */ /* 0x000fe40005800000 */
[----:B------:R-:W-:Y:S01]  /*1b7c0*/  ISETP.GE.AND P3, PT, R3, R2, PT ;  /* 0x000000020300720c */ /* 0x000fe20003f66270 */
[----:B------:R-:W-:Y:S01]  /*1b7d0*/  LDSM.16.MT88.4 R128, [R230+0x16000] ;  /* 0x01600000e680783b */ /* 0x000fe20000004200 */
[----:B------:R-:W-:Y:S02]  /*1b7e0*/  FSEL R51, R51, -INF , !P2 ;  /* 0xff80000033337808 */ /* 0x000fe40005000000 */
[----:B------:R-:W-:Y:S01]  /*1b7f0*/  FSEL R8, R8, -INF , !P4 ;  /* 0xff80000008087808 */ /* 0x000fe20006000000 */
[----:B------:R-:W-:Y:S01]  /*1b800*/  LDSM.16.MT88.4 R152, [R229+0x16000] ;  /* 0x01600000e598783b */ /* 0x000fe20000004200 */
[----:B------:R-:W-:-:S02]  /*1b810*/  FSEL R10, R10, -INF , !P1 ;  /* 0xff8000000a0a7808 */ /* 0x000fc40004800000 */
[-C--:B------:R-:W-:Y:S01]  /*1b820*/  ISETP.GE.AND P2, PT, R6, R0.reuse, PT ;  /* 0x000000000600720c */ /* 0x080fe20003f46270 */
[----:B------:R-:W-:Y:S01]  /*1b830*/  VIADD R6, R3, 0x21 ;  /* 0x0000002103067836 */ /* 0x000fe20000000000 */
[C---:B------:R-:W-:Y:S01]  /*1b840*/  ISETP.GE.AND P4, PT, R7.reuse, R0, PT ;  /* 0x000000000700720c */ /* 0x040fe20003f86270 */
[----:B------:R-:W-:Y:S01]  /*1b850*/  LDSM.16.MT88.4 R148, [R228+0x16000] ;  /* 0x01600000e494783b */ /* 0x000fe20000004200 */
[----:B------:R-:W-:Y:S02]  /*1b860*/  ISETP.GE.AND P1, PT, R7, R2, PT ;  /* 0x000000020700720c */ /* 0x000fe40003f26270 */
[----:B------:R-:W-:Y:S02]  /*1b870*/  FMNMX.FTZ R7, R48, R49, !PT ;  /* 0x0000003130077209 */ /* 0x000fe40007810000 */
[----:B------:R-:W-:Y:S02]  /*1b880*/  FSEL R50, R50, -INF , !P3 ;  /* 0xff80000032327808 */ /* 0x000fe40005800000 */
[----:B------:R-:W-:-:S02]  /*1b890*/  FSEL R9, R9, -INF , !P2 ;  /* 0xff80000009097808 */ /* 0x000fc40005000000 */
[----:B------:R-:W-:Y:S02]  /*1b8a0*/  FMNMX.FTZ R7, R44, R7, !PT ;  /* 0x000000072c077209 */ /* 0x000fe40007810000 */
[C---:B------:R-:W-:Y:S02]  /*1b8b0*/  ISETP.GE.AND P6, PT, R6.reuse, R0, PT ;  /* 0x000000000600720c */ /* 0x040fe40003fc6270 */
[----:B------:R-:W-:Y:S01]  /*1b8c0*/  ISETP.GE.AND P2, PT, R6, R2, PT ;  /* 0x000000020600720c */ /* 0x000fe20003f46270 */
[----:B------:R-:W-:Y:S01]  /*1b8d0*/  VIADD R6, R3, 0x28 ;  /* 0x0000002803067836 */ /* 0x000fe20000000000 */
[----:B------:R-:W-:Y:S02]  /*1b8e0*/  FMNMX.FTZ R15, R50, R51, !PT ;  /* 0x00000033320f7209 */ /* 0x000fe40007810000 */
[----:B------:R-:W-:Y:S02]  /*1b8f0*/  FMNMX.FTZ R7, R45, R7, !PT ;  /* 0x000000072d077209 */ /* 0x000fe40007810000 */
[----:B------:R-:W-:-:S02]  /*1b900*/  FMNMX.FTZ R15, R46, R15, !PT ;  /* 0x0000000f2e0f7209 */ /* 0x000fc40007810000 */
[----:B------:R-:W-:Y:S02]  /*1b910*/  FSEL R178, R24, -INF , !P4 ;  /* 0xff80000018b27808 */ /* 0x000fe40006000000 */
[----:B------:R-:W-:Y:S02]  /*1b920*/  FSEL R182, R26, -INF , !P1 ;  /* 0xff8000001ab67808 */ /* 0x000fe40004800000 */
[C---:B------:R-:W-:Y:S02]  /*1b930*/  ISETP.GE.AND P4, PT, R6.reuse, R0, PT ;  /* 0x000000000600720c */ /* 0x040fe40003f86270 */
[----:B------:R-:W-:Y:S02]  /*1b940*/  ISETP.GE.AND P1, PT, R6, R2, PT ;  /* 0x000000020600720c */ /* 0x000fe40003f26270 */
[----:B------:R-:W-:Y:S01]  /*1b950*/  FMNMX.FTZ R6, R5, R7, !PT ;  /* 0x0000000705067209 */ /* 0x000fe20007810000 */
[----:B------:R-:W-:Y:S01]  /*1b960*/  VIADD R7, R3, 0x29 ;  /* 0x0000002903077836 */ /* 0x000fe20000000000 */
[----:B------:R-:W-:-:S02]  /*1b970*/  FMNMX.FTZ R15, R47, R15, !PT ;  /* 0x0000000f2f0f7209 */ /* 0x000fc40007810000 */
[----:B------:R-:W-:Y:S02]  /*1b980*/  FMNMX.FTZ R6, R4, R6, !PT ;  /* 0x0000000604067209 */ /* 0x000fe40007810000 */
[----:B------:R-:W-:Y:S02]  /*1b990*/  FMNMX.FTZ R15, R13, R15, !PT ;  /* 0x0000000f0d0f7209 */ /* 0x000fe40007810000 */
[----:B------:R-:W-:Y:S01]  /*1b9a0*/  FMNMX.FTZ R16, R8, R6, !PT ;  /* 0x0000000608107209 */ /* 0x000fe20007810000 */
[----:B------:R-:W-:Y:S01]  /*1b9b0*/  VIADD R6, R3, 0x38 ;  /* 0x0000003803067836 */ /* 0x000fe20000000000 */
[----:B------:R-:W-:Y:S02]  /*1b9c0*/  FMNMX.FTZ R15, R12, R15, !PT ;  /* 0x0000000f0c0f7209 */ /* 0x000fe40007810000 */
[----:B------:R-:W-:Y:S02]  /*1b9d0*/  FMNMX.FTZ R16, R9, R16, !PT ;  /* 0x0000001009107209 */ /* 0x000fe40007810000 */
[----:B------:R-:W-:-:S02]  /*1b9e0*/  FMNMX.FTZ R15, R10, R15, !PT ;  /* 0x0000000f0a0f7209 */ /* 0x000fc40007810000 */
[----:B------:R-:W-:Y:S02]  /*1b9f0*/  FSEL R179, R25, -INF , !P6 ;  /* 0xff80000019b37808 */ /* 0x000fe40007000000 */
[----:B------:R-:W-:Y:S02]  /*1ba00*/  FMNMX.FTZ R16, R178, R16, !PT ;  /* 0x00000010b2107209 */ /* 0x000fe40007810000 */
[----:B------:R-:W-:Y:S02]  /*1ba10*/  FMNMX.FTZ R15, R11, R15, !PT ;  /* 0x0000000f0b0f7209 */ /* 0x000fe40007810000 */
[----:B------:R-:W-:Y:S02]  /*1ba20*/  ISETP.GE.AND P6, PT, R7, R0, PT ;  /* 0x000000000700720c */ /* 0x000fe40003fc6270 */
[----:B------:R-:W-:Y:S02]  /*1ba30*/  FSEL R180, R20, -INF , !P4 ;  /* 0xff80000014b47808 */ /* 0x000fe40006000000 */
[----:B------:R-:W-:-:S02]  /*1ba40*/  FMNMX.FTZ R16, R179, R16, !PT ;  /* 0x00000010b3107209 */ /* 0x000fc40007810000 */
[----:B------:R-:W-:Y:S02]  /*1ba50*/  FSEL R183, R27, -INF , !P2 ;  /* 0xff8000001bb77808 */ /* 0x000fe40005000000 */
[----:B------:R-:W-:Y:S01]  /*1ba60*/  FMNMX.FTZ R15, R182, R15, !PT ;  /* 0x0000000fb60f7209 */ /* 0x000fe20007810000 */
[----:B------:R-:W-:Y:S01]  /*1ba70*/  LDSM.16.MT88.4 R24, [R227+0x10800] ;  /* 0x01080000e318783b */ /* 0x000fe20000004200 */
[----:B------:R-:W-:Y:S01]  /*1ba80*/  ISETP.GE.AND P3, PT, R7, R2, PT ;  /* 0x000000020700720c */ /* 0x000fe20003f66270 */
[C---:B------:R-:W-:Y:S01]  /*1ba90*/  VIADD R7, R3.reuse, 0x31 ;  /* 0x0000003103077836 */ /* 0x040fe20000000000 */
[----:B------:R-:W-:Y:S01]  /*1baa0*/  ISETP.GE.AND P2, PT, R14, R0, PT ;  /* 0x000000000e00720c */ /* 0x000fe20003f46270 */
[----:B------:R-:W-:Y:S01]  /*1bab0*/  VIADD R3, R3, 0x39 ;  /* 0x0000003903037836 */ /* 0x000fe20000000000 */
[----:B------:R-:W-:Y:S02]  /*1bac0*/  FSEL R181, R21, -INF , !P6 ;  /* 0xff80000015b57808 */ /* 0x000fe40007000000 */
[----:B------:R-:W-:-:S02]  /*1bad0*/  FMNMX.FTZ R16, R180, R16, !PT ;  /* 0x00000010b4107209 */ /* 0x000fc40007810000 */
[----:B------:R-:W-:Y:S02]  /*1bae0*/  FSEL R184, R22, -INF , !P1 ;  /* 0xff80000016b87808 */ /* 0x000fe40004800000 */
[----:B------:R-:W-:Y:S02]  /*1baf0*/  FMNMX.FTZ R15, R183, R15, !PT ;  /* 0x0000000fb70f7209 */ /* 0x000fe40007810000 */
[----:B------:R-:W-:Y:S02]  /*1bb00*/  FSEL R194, R84, -INF , !P2 ;  /* 0xff80000054c27808 */ /* 0x000fe40005000000 */
[----:B------:R-:W-:Y:S02]  /*1bb10*/  ISETP.GE.AND P4, PT, R7, R0, PT ;  /* 0x000000000700720c */ /* 0x000fe40003f86270 */
[----:B------:R-:W-:Y:S02]  /*1bb20*/  FMNMX.FTZ R16, R181, R16, !PT ;  /* 0x00000010b5107209 */ /* 0x000fe40007810000 */
[----:B------:R-:W-:-:S02]  /*1bb30*/  ISETP.GE.AND P2, PT, R6, R0, PT ;  /* 0x000000000600720c */ /* 0x000fc40003f46270 */
[----:B------:R-:W-:Y:S02]  /*1bb40*/  ISETP.GE.AND P1, PT, R14, R2, PT ;  /* 0x000000020e00720c */ /* 0x000fe40003f26270 */
[----:B------:R-:W-:Y:S02]  /*1bb50*/  FSEL R185, R23, -INF , !P3 ;  /* 0xff80000017b97808 */ /* 0x000fe40005800000 */
[----:B------:R-:W-:Y:S01]  /*1bb60*/  FMNMX.FTZ R15, R184, R15, !PT ;  /* 0x0000000fb80f7209 */ /* 0x000fe20007810000 */
[----:B------:R-:W-:Y:S01]  /*1bb70*/  LDSM.16.MT88.4 R20, [R230+0x12800] ;  /* 0x01280000e614783b */ /* 0x000fe20000004200 */
[----:B------:R-:W-:Y:S02]  /*1bb80*/  FSEL R193, R85, -INF , !P4 ;  /* 0xff80000055c17808 */ /* 0x000fe40006000000 */
[----:B------:R-:W-:Y:S02]  /*1bb90*/  FMNMX.FTZ R16, R194, R16, !PT ;  /* 0x00000010c2107209 */ /* 0x000fe40007810000 */
[----:B------:R-:W-:-:S02]  /*1bba0*/  FSEL R192, R80, -INF , !P2 ;  /* 0xff80000050c07808 */ /* 0x000fc40005000000 */
[----:B------:R-:W-:Y:S02]  /*1bbb0*/  ISETP.GE.AND P2, PT, R7, R2, PT ;  /* 0x000000020700720c */ /* 0x000fe40003f46270 */
[----:B------:R-:W-:Y:S02]  /*1bbc0*/  FSEL R187, R86, -INF , !P1 ;  /* 0xff80000056bb7808 */ /* 0x000fe40004800000 */
[----:B------:R-:W-:Y:S02]  /*1bbd0*/  FMNMX.FTZ R15, R185, R15, !PT ;  /* 0x0000000fb90f7209 */ /* 0x000fe40007810000 */
[----:B------:R-:W-:Y:S02]  /*1bbe0*/  ISETP.GE.AND P4, PT, R3, R0, PT ;  /* 0x000000000300720c */ /* 0x000fe40003f86270 */
[----:B------:R-:W-:Y:S02]  /*1bbf0*/  FMNMX.FTZ R16, R193, R16, !PT ;  /* 0x00000010c1107209 */ /* 0x000fe40007810000 */
[----:B------:R-:W-:-:S02]  /*1bc00*/  ISETP.GE.AND P1, PT, R6, R2, PT ;  /* 0x000000020600720c */ /* 0x000fc40003f26270 */
[----:B------:R-:W-:Y:S02]  /*1bc10*/  FSEL R186, R87, -INF , !P2 ;  /* 0xff80000057ba7808 */ /* 0x000fe40005000000 */
[----:B------:R-:W-:Y:S02]  /*1bc20*/  FMNMX.FTZ R15, R187, R15, !PT ;  /* 0x0000000fbb0f7209 */ /* 0x000fe40007810000 */
[----:B------:R-:W-:Y:S02]  /*1bc30*/  FSEL R191, R81, -INF , !P4 ;  /* 0xff80000051bf7808 */ /* 0x000fe40006000000 */
[----:B------:R-:W-:Y:S02]  /*1bc40*/  FMNMX.FTZ R16, R192, R16, !PT ;  /* 0x00000010c0107209 */ /* 0x000fe40007810000 */
[----:B------:R-:W-:Y:S02]  /*1bc50*/  ISETP.GE.AND P2, PT, R3, R2, PT ;  /* 0x000000020300720c */ /* 0x000fe40003f46270 */
[----:B------:R-:W-:-:S02]  /*1bc60*/  FSEL R31, R82, -INF , !P1 ;  /* 0xff800000521f7808 */ /* 0x000fc40004800000 */
[----:B------:R-:W-:Y:S02]  /*1bc70*/  FMNMX.FTZ R15, R186, R15, !PT ;  /* 0x0000000fba0f7209 */ /* 0x000fe40007810000 */
[----:B------:R-:W-:Y:S02]  /*1bc80*/  FMNMX.FTZ R14, R191, R16, !PT ;  /* 0x00000010bf0e7209 */ /* 0x000fe40007810000 */
[----:B------:R-:W-:Y:S01]  /*1bc90*/  FSEL R30, R83, -INF , !P2 ;  /* 0xff800000531e7808 */ /* 0x000fe20005000000 */
[----:B-1----:R-:W-:Y:S01]  /*1bca0*/  LDSM.16.MT88.4 R16, [R230+0x10800] ;  /* 0x01080000e610783b */ /* 0x002fe20000004200 */
[----:B------:R-:W-:-:S03]  /*1bcb0*/  FMNMX.FTZ R3, R31, R15, !PT ;  /* 0x0000000f1f037209 */ /* 0x000fc60007810000 */
[----:B------:R-:W1:Y:S01]  /*1bcc0*/  SHFL.BFLY PT, R7, R14, 0x2, 0x1f ;  /* 0x0c401f000e077f89 */ /* 0x000e6200000e0000 */
[----:B------:R-:W-:-:S03]  /*1bcd0*/  FMNMX.FTZ R3, R30, R3, !PT ;  /* 0x000000031e037209 */ /* 0x000fc60007810000 */
[----:B------:R-:W-:Y:S04]  /*1bce0*/  LDSM.16.MT88.4 R80, [R228+0x12000] ;  /* 0x01200000e450783b */ /* 0x000fe80000004200 */
[----:B------:R-:W3:Y:S01]  /*1bcf0*/  SHFL.BFLY PT, R6, R3, 0x2, 0x1f ;  /* 0x0c401f0003067f89 */ /* 0x000ee200000e0000 */
[----:B-1----:R-:W-:-:S05]  /*1bd00*/  FMNMX.FTZ R7, R14, R7, !PT ;  /* 0x000000070e077209 */ /* 0x002fca0007810000 */
[----:B------:R-:W1:Y:S01]  /*1bd10*/  SHFL.BFLY PT, R164, R7, 0x1, 0x1f ;  /* 0x0c201f0007a47f89 */ /* 0x000e6200000e0000 */
[----:B---3--:R-:W-:-:S05]  /*1bd20*/  FMNMX.FTZ R6, R3, R6, !PT ;  /* 0x0000000603067209 */ /* 0x008fca0007810000 */
[----:B------:R-:W3:Y:S01]  /*1bd30*/  SHFL.BFLY PT, R3, R6, 0x1, 0x1f ;  /* 0x0c201f0006037f89 */ /* 0x000ee200000e0000 */
[----:B-1----:R-:W-:-:S04]  /*1bd40*/  FMNMX.FTZ R164, R7, R164, !PT ;  /* 0x000000a407a47209 */ /* 0x002fc80007810000 */
[----:B------:R-:W-:Y:S02]  /*1bd50*/  FSETP.NEU.FTZ.AND P1, PT, R164, -INF , PT ;  /* 0xff800000a400780b */ /* 0x000fe40003f3d000 */
[----:B---3--:R-:W-:Y:S01]  /*1bd60*/  FMNMX.FTZ R3, R6, R3, !PT ;  /* 0x0000000306037209 */ /* 0x008fe20007810000 */
[----:B--2---:R-:W-:-:S04]  /*1bd70*/  FMUL.FTZ R190, R29, R164 ;  /* 0x000000a41dbe7220 */ /* 0x004fc80000410000 */
[----:B------:R-:W-:Y:S01]  /*1bd80*/  FMUL.FTZ R28, R29, R3 ;  /* 0x000000031d1c7220 */ /* 0x000fe20000410000 */
[----:B------:R-:W-:Y:S02]  /*1bd90*/  FSEL R190, R190, RZ, P1 ;  /* 0x000000ffbebe7208 */ /* 0x000fe40000800000 */
[----:B------:R-:W-:-:S03]  /*1bda0*/  FSETP.NEU.FTZ.AND P1, PT, R3, -INF , PT ;  /* 0xff8000000300780b */ /* 0x000fc60003f3d000 */
[-CC-:B------:R-:W-:Y:S01]  /*1bdb0*/  FFMA.FTZ R175, R48, R29.reuse, -R190.reuse ;  /* 0x0000001d30af7223 */ /* 0x180fe200000108be */
[----:B------:R-:W-:Y:S01]  /*1bdc0*/  FSEL R28, R28, RZ, P1 ;  /* 0x000000ff1c1c7208 */ /* 0x000fe20000800000 */
[-CC-:B------:R-:W-:Y:S01]  /*1bdd0*/  FFMA.FTZ R174, R49, R29.reuse, -R190.reuse ;  /* 0x0000001d31ae7223 */ /* 0x180fe200000108be */
[-CC-:B------:R-:W-:Y:S01]  /*1bde0*/  FFMA.FTZ R172, R44, R29.reuse, -R190.reuse ;  /* 0x0000001d2cac7223 */ /* 0x180fe200000108be */
[-CC-:B------:R-:W-:Y:S01]  /*1bdf0*/  FFMA.FTZ R170, R45, R29.reuse, -R190.reuse ;  /* 0x0000001d2daa7223 */ /* 0x180fe200000108be */
[-C--:B------:R-:W-:Y:S01]  /*1be00*/  FFMA.FTZ R169, R5, R29.reuse, -R190 ;  /* 0x0000001d05a97223 */ /* 0x080fe200000108be */
[-CC-:B------:R-:W-:Y:S01]  /*1be10*/  FFMA.FTZ R176, R50, R29.reuse, -R28.reuse ;  /* 0x0000001d32b07223 */ /* 0x180fe2000001081c */
[-CC-:B------:R-:W-:Y:S01]  /*1be20*/  FFMA.FTZ R177, R51, R29.reuse, -R28.reuse ;  /* 0x0000001d33b17223 */ /* 0x180fe2000001081c */
[-CC-:B------:R-:W-:Y:S01]  /*1be30*/  FFMA.FTZ R173, R46, R29.reuse, -R28.reuse ;  /* 0x0000001d2ead7223 */ /* 0x180fe2000001081c */
[----:B------:R-:W1:Y:S01]  /*1be40*/  LDSM.16.MT88.4 R48, [R228+0x10000] ;  /* 0x01000000e430783b */ /* 0x000e620000004200 */
[-C--:B------:R-:W-:Y:S01]  /*1be50*/  FFMA.FTZ R171, R47, R29.reuse, -R28 ;  /* 0x0000001d2fab7223 */ /* 0x080fe2000001081c */
[-C--:B------:R-:W-:Y:S01]  /*1be60*/  FFMA.FTZ R167, R4, R29.reuse, -R190 ;  /* 0x0000001d04a77223 */ /* 0x080fe200000108be */
[----:B------:R-:W-:Y:S01]  /*1be70*/  MUFU.EX2 R175, R175 ;  /* 0x000000af00af7308 */ /* 0x000fe20000000800 */
[----:B------:R-:W2:Y:S01]  /*1be80*/  LDSM.16.MT88.4 R4, [R227+0x16000] ;  /* 0x01600000e304783b */ /* 0x000ea20000004200 */
[-CC-:B------:R-:W-:Y:S01]  /*1be90*/  FFMA.FTZ R168, R13, R29.reuse, -R28.reuse ;  /* 0x0000001d0da87223 */ /* 0x180fe2000001081c */
[-C--:B------:R-:W-:Y:S01]  /*1bea0*/  FFMA.FTZ R35, R12, R29.reuse, -R28 ;  /* 0x0000001d0c237223 */ /* 0x080fe2000001081c */
[-CC-:B------:R-:W-:Y:S01]  /*1beb0*/  FFMA.FTZ R166, R8, R29.reuse, -R190.reuse ;  /* 0x0000001d08a67223 */ /* 0x180fe200000108be */
[----:B------:R-:W3:Y:S01]  /*1bec0*/  LDSM.16.MT88.4 R12, [R229+0x10800] ;  /* 0x01080000e50c783b */ /* 0x000ee20000004200 */
[-C--:B------:R-:W-:Y:S01]  /*1bed0*/  FFMA.FTZ R33, R9, R29.reuse, -R190 ;  /* 0x0000001d09217223 */ /* 0x080fe200000108be */
[-CC-:B------:R-:W-:Y:S01]  /*1bee0*/  FFMA.FTZ R34, R10, R29.reuse, -R28.reuse ;  /* 0x0000001d0a227223 */ /* 0x180fe2000001081c */
[----:B------:R-:W4:Y:S01]  /*1bef0*/  MUFU.EX2 R174, R174 ;  /* 0x000000ae00ae7308 */ /* 0x000f220000000800 */
[-C--:B------:R-:W-:Y:S01]  /*1bf00*/  FFMA.FTZ R32, R11, R29.reuse, -R28 ;  /* 0x0000001d0b207223 */ /* 0x080fe2000001081c */
[-CC-:B------:R-:W-:Y:S01]  /*1bf10*/  FFMA.FTZ R178, R178, R29.reuse, -R190.reuse ;  /* 0x0000001db2b27223 */ /* 0x180fe200000108be */
[----:B------:R-:W5:Y:S01]  /*1bf20*/  LDSM.16.MT88.4 R8, [R228+0x10800] ;  /* 0x01080000e408783b */ /* 0x000f620000004200 */
[-CC-:B------:R-:W-:Y:S01]  /*1bf30*/  FFMA.FTZ R179, R179, R29.reuse, -R190.reuse ;  /* 0x0000001db3b37223 */ /* 0x180fe200000108be */
[-CC-:B------:R-:W-:Y:S01]  /*1bf40*/  FFMA.FTZ R180, R180, R29.reuse, -R190.reuse ;  /* 0x0000001db4b47223 */ /* 0x180fe200000108be */
[-C--:B------:R-:W-:Y:S01]  /*1bf50*/  FFMA.FTZ R181, R181, R29.reuse, -R190 ;  /* 0x0000001db5b57223 */ /* 0x080fe200000108be */
[-CC-:B------:R-:W-:Y:S01]  /*1bf60*/  FFMA.FTZ R182, R182, R29.reuse, -R28.reuse ;  /* 0x0000001db6b67223 */ /* 0x180fe2000001081c */
[----:B------:R-:W1:Y:S01]  /*1bf70*/  MUFU.EX2 R172, R172 ;  /* 0x000000ac00ac7308 */ /* 0x000e620000000800 */
[-CC-:B------:R-:W-:Y:S01]  /*1bf80*/  FFMA.FTZ R183, R183, R29.reuse, -R28.reuse ;  /* 0x0000001db7b77223 */ /* 0x180fe2000001081c */
[-CC-:B------:R-:W-:Y:S01]  /*1bf90*/  FFMA.FTZ R184, R184, R29.reuse, -R28.reuse ;  /* 0x0000001db8b87223 */ /* 0x180fe2000001081c */
[-C--:B------:R-:W-:Y:S01]  /*1bfa0*/  FFMA.FTZ R185, R185, R29.reuse, -R28 ;  /* 0x0000001db9b97223 */ /* 0x080fe2000001081c */
[-CC-:B------:R-:W-:Y:S01]  /*1bfb0*/  FFMA.FTZ R194, R194, R29.reuse, -R190.reuse ;  /* 0x0000001dc2c27223 */ /* 0x180fe200000108be */
[-CC-:B------:R-:W-:Y:S01]  /*1bfc0*/  FFMA.FTZ R193, R193, R29.reuse, -R190.reuse ;  /* 0x0000001dc1c17223 */ /* 0x180fe200000108be */
[-CC-:B------:R-:W-:Y:S01]  /*1bfd0*/  FFMA.FTZ R192, R192, R29.reuse, -R190.reuse ;  /* 0x0000001dc0c07223 */ /* 0x180fe200000108be */
[----:B------:R-:W-:Y:S01]  /*1bfe0*/  FFMA.FTZ R249, R191, R29, -R190 ;  /* 0x0000001dbff97223 */ /* 0x000fe200000108be */
[----:B------:R-:W2:Y:S01]  /*1bff0*/  MUFU.EX2 R170, R170 ;  /* 0x000000aa00aa7308 */ /* 0x000ea20000000800 */
[----:B----4-:R-:W-:Y:S01]  /*1c000*/  F2FP.BF16.F32.PACK_AB R144, R174, R175 ;  /* 0x000000afae90723e */ /* 0x010fe200000010ff */
[-CC-:B------:R-:W-:Y:S01]  /*1c010*/  FFMA.FTZ R187, R187, R29.reuse, -R28.reuse ;  /* 0x0000001dbbbb7223 */ /* 0x180fe2000001081c */
[-CC-:B------:R-:W-:Y:S01]  /*1c020*/  FFMA.FTZ R186, R186, R29.reuse, -R28.reuse ;  /* 0x0000001dbaba7223 */ /* 0x180fe2000001081c */
[-CC-:B------:R-:W-:Y:S01]  /*1c030*/  FFMA.FTZ R190, R31, R29.reuse, -R28.reuse ;  /* 0x0000001d1fbe7223 */ /* 0x180fe2000001081c */
[----:B------:R-:W-:Y:S01]  /*1c040*/  FFMA.FTZ R248, R30, R29, -R28 ;  /* 0x0000001d1ef87223 */ /* 0x000fe2000001081c */
[----:B------:R-:W-:Y:S01]  /*1c050*/  FADD.FTZ R174, R175, R174 ;  /* 0x000000aeafae7221 */ /* 0x000fe20000010000 */
[----:B------:R-:W-:Y:S01]  /*1c060*/  LDSM.16.MT88.4 R28, [R229+0x15800] ;  /* 0x01580000e51c783b */ /* 0x000fe20000004200 */
[----:B------:R-:W-:Y:S02]  /*1c070*/  MUFU.EX2 R176, R176 ;  /* 0x000000b000b07308 */ /* 0x000fe40000000800 */
[----:B-1----:R-:W-:-:S06]  /*1c080*/  FADD.FTZ R174, R172, R174 ;  /* 0x000000aeacae7221 */ /* 0x002fcc0000010000 */
[----:B------:R-:W1:Y:S01]  /*1c090*/  MUFU.EX2 R177, R177 ;  /* 0x000000b100b17308 */ /* 0x000e620000000800 */
[C---:B--2---:R-:W-:Y:S01]  /*1c0a0*/  F2FP.BF16.F32.PACK_AB R146, R170.reuse, R172 ;  /* 0x000000acaa92723e */ /* 0x044fe200000010ff */
[----:B------:R-:W-:-:S06]  /*1c0b0*/  FADD.FTZ R174, R170, R174 ;  /* 0x000000aeaaae7221 */ /* 0x000fcc0000010000 */
[----:B------:R-:W2:Y:S08]  /*1c0c0*/  MUFU.EX2 R173, R173 ;  /* 0x000000ad00ad7308 */ /* 0x000eb00000000800 */
[----:B------:R-:W4:Y:S01]  /*1c0d0*/  MUFU.EX2 R171, R171 ;  /* 0x000000ab00ab7308 */ /* 0x000f220000000800 */
[----:B-1----:R-:W-:Y:S01]  /*1c0e0*/  F2FP.BF16.F32.PACK_AB R145, R177, R176 ;  /* 0x000000b0b191723e */ /* 0x002fe200000010ff */
[----:B------:R-:W-:-:S06]  /*1c0f0*/  FADD.FTZ R176, R176, R177 ;  /* 0x000000b1b0b07221 */ /* 0x000fcc0000010000 */
[----:B------:R-:W1:Y:S01]  /*1c100*/  MUFU.EX2 R169, R169 ;  /* 0x000000a900a97308 */ /* 0x000e620000000800 */
[----:B--2---:R-:W-:-:S07]  /*1c110*/  FADD.FTZ R176, R173, R176 ;  /* 0x000000b0adb07221 */ /* 0x004fce0000010000 */
[----:B------:R-:W2:Y:S01]  /*1c120*/  MUFU.EX2 R167, R167 ;  /* 0x000000a700a77308 */ /* 0x000ea20000000800 */
[C---:B----4-:R-:W-:Y:S01]  /*1c130*/  F2FP.BF16.F32.PACK_AB R147, R171.reuse, R173 ;  /* 0x000000adab93723e */ /* 0x050fe200000010ff */
[----:B------:R-:W-:-:S06]  /*1c140*/  FADD.FTZ R176, R171, R176 ;  /* 0x000000b0abb07221 */ /* 0x000fcc0000010000 */
[----:B------:R-:W-:Y:S01]  /*1c150*/  HMMA.16816.F32.BF16 R160, R144, R156, RZ ;  /* 0x0000009c90a0723c */ /* 0x000fe200000418ff */
[----:B------:R-:W-:Y:S01]  /*1c160*/  MUFU.EX2 R166, R166 ;  /* 0x000000a600a67308 */ /* 0x000fe20000000800 */
[----:B-1----:R-:W-:-:S04]  /*1c170*/  FADD.FTZ R174, R169, R174 ;  /* 0x000000aea9ae7221 */ /* 0x002fc80000010000 */
[C---:B------:R-:W-:Y:S03]  /*1c180*/  HMMA.16816.F32.BF16 R36, R144.reuse, R40, RZ ;  /* 0x000000289024723c */ /* 0x040fe600000418ff */
[----:B------:R-:W-:Y:S01]  /*1c190*/  MUFU.EX2 R33, R33 ;  /* 0x0000002100217308 */ /* 0x000fe20000000800 */
[----:B--2---:R-:W-:Y:S02]  /*1c1a0*/  FADD.FTZ R174, R167, R174 ;  /* 0x000000aea7ae7221 */ /* 0x004fe40000010000 */
[C---:B------:R-:W-:Y:S05]  /*1c1b0*/  HMMA.16816.F32.BF16 R156, R144.reuse, R158, RZ ;  /* 0x0000009e909c723c */ /* 0x040fea00000418ff */
[----:B------:R-:W1:Y:S01]  /*1c1c0*/  MUFU.EX2 R168, R168 ;  /* 0x000000a800a87308 */ /* 0x000e620000000800 */
[C---:B------:R-:W-:Y:S06]  /*1c1d0*/  HMMA.16816.F32.BF16 R40, R144.reuse, R42, RZ ;  /* 0x0000002a9028723c */ /* 0x040fec00000418ff */
[C---:B------:R-:W-:Y:S01]  /*1c1e0*/  HMMA.16816.F32.BF16 R44, R144.reuse, R48, RZ ;  /* 0x00000030902c723c */ /* 0x040fe200000418ff */
[----:B------:R-:W2:Y:S05]  /*1c1f0*/  MUFU.EX2 R35, R35 ;  /* 0x0000002300237308 */ /* 0x000eaa0000000800 */
[----:B------:R-:W-:Y:S03]  /*1c200*/  HMMA.16816.F32.BF16 R48, R144, R50, RZ ;  /* 0x000000329030723c */ /* 0x000fe600000418ff */
[----:B------:R-:W-:Y:S01]  /*1c210*/  MUFU.EX2 R34, R34 ;  /* 0x0000002200227308 */ /* 0x000fe20000000800 */
[----:B-1----:R-:W-:-:S02]  /*1c220*/  FADD.FTZ R176, R168, R176 ;  /* 0x000000b0a8b07221 */ /* 0x002fc40000010000 */
[C---:B------:R-:W-:Y:S05]  /*1c230*/  HMMA.16816.F32.BF16 R52, R144.reuse, R56, RZ ;  /* 0x000000389034723c */ /* 0x040fea00000418ff */
[----:B------:R-:W1:Y:S01]  /*1c240*/  MUFU.EX2 R32, R32 ;  /* 0x0000002000207308 */ /* 0x000e620000000800 */
[----:B------:R-:W-:Y:S01]  /*1c250*/  HMMA.16816.F32.BF16 R60, R144, R64, RZ ;  /* 0x00000040903c723c */ /* 0x000fe200000418ff */
[----:B--2---:R-:W-:-:S05]  /*1c260*/  FADD.FTZ R176, R35, R176 ;  /* 0x000000b023b07221 */ /* 0x004fca0000010000 */
[C---:B------:R-:W-:Y:S01]  /*1c270*/  HMMA.16816.F32.BF16 R68, R144.reuse, R72, RZ ;  /* 0x000000489044723c */ /* 0x040fe200000418ff */
[----:B------:R-:W-:Y:S05]  /*1c280*/  MUFU.EX2 R178, R178 ;  /* 0x000000b200b27308 */ /* 0x000fea0000000800 */
[C---:B------:R-:W-:Y:S03]  /*1c290*/  HMMA.16816.F32.BF16 R76, R144.reuse, R80, RZ ;  /* 0x00000050904c723c */ /* 0x040fe600000418ff */
[----:B------:R-:W2:Y:S03]  /*1c2a0*/  MUFU.EX2 R179, R179 ;  /* 0x000000b300b37308 */ /* 0x000ea60000000800 */
[C---:B------:R-:W-:Y:S05]  /*1c2b0*/  HMMA.16816.F32.BF16 R84, R144.reuse, R88, RZ ;  /* 0x000000589054723c */ /* 0x040fea00000418ff */
[----:B------:R-:W-:Y:S01]  /*1c2c0*/  MUFU.EX2 R180, R180 ;  /* 0x000000b400b47308 */ /* 0x000fe20000000800 */
[C---:B------:R-:W-:Y:S06]  /*1c2d0*/  HMMA.16816.F32.BF16 R92, R144.reuse, R96, RZ ;  /* 0x00000060905c723c */ /* 0x040fec00000418ff */
[C---:B------:R-:W-:Y:S01]  /*1c2e0*/  HMMA.16816.F32.BF16 R100, R144.reuse, R104, RZ ;  /* 0x000000689064723c */ /* 0x040fe200000418ff */
[----:B------:R-:W4:Y:S05]  /*1c2f0*/  MUFU.EX2 R181, R181 ;  /* 0x000000b500b57308 */ /* 0x000f2a0000000800 */
[C---:B------:R-:W-:Y:S03]  /*1c300*/  HMMA.16816.F32.BF16 R108, R144.reuse, R112, RZ ;  /* 0x00000070906c723c */ /* 0x040fe600000418ff */
[----:B------:R-:W-:Y:S03]  /*1c310*/  MUFU.EX2 R182, R182 ;  /* 0x000000b600b67308 */ /* 0x000fe60000000800 */
[C---:B------:R-:W-:Y:S05]  /*1c320*/  HMMA.16816.F32.BF16 R116, R144.reuse, R120, RZ ;  /* 0x000000789074723c */ /* 0x040fea00000418ff */
[----:B------:R-:W4:Y:S01]  /*1c330*/  MUFU.EX2 R183, R183 ;  /* 0x000000b700b77308 */ /* 0x000f220000000800 */
[C---:B------:R-:W-:Y:S06]  /*1c340*/  HMMA.16816.F32.BF16 R124, R144.reuse, R128, RZ ;  /* 0x00000080907c723c */ /* 0x040fec00000418ff */
[C---:B------:R-:W-:Y:S01]  /*1c350*/  HMMA.16816.F32.BF16 R132, R144.reuse, R152, RZ ;  /* 0x000000989084723c */ /* 0x040fe200000418ff */
[----:B------:R-:W-:Y:S05]  /*1c360*/  MUFU.EX2 R184, R184 ;  /* 0x000000b800b87308 */ /* 0x000fea0000000800 */
[C---:B------:R-:W-:Y:S03]  /*1c370*/  HMMA.16816.F32.BF16 R136, R144.reuse, R148, RZ ;  /* 0x000000949088723c */ /* 0x040fe600000418ff */
[----:B------:R-:W4:Y:S03]  /*1c380*/  MUFU.EX2 R185, R185 ;  /* 0x000000b900b97308 */ /* 0x000f260000000800 */
[C---:B------:R-:W-:Y:S05]  /*1c390*/  HMMA.16816.F32.BF16 R56, R144.reuse, R58, RZ ;  /* 0x0000003a9038723c */ /* 0x040fea00000418ff */
[----:B------:R-:W4:Y:S01]  /*1c3a0*/  MUFU.EX2 R194, R194 ;  /* 0x000000c200c27308 */ /* 0x000f220000000800 */
[C---:B------:R-:W-:Y:S06]  /*1c3b0*/  HMMA.16816.F32.BF16 R64, R144.reuse, R66, RZ ;  /* 0x000000429040723c */ /* 0x040fec00000418ff */
[C---:B------:R-:W-:Y:S01]  /*1c3c0*/  HMMA.16816.F32.BF16 R72, R144.reuse, R74, RZ ;  /* 0x0000004a9048723c */ /* 0x040fe200000418ff */
[----:B------:R-:W-:Y:S05]  /*1c3d0*/  MUFU.EX2 R193, R193 ;  /* 0x000000c100c17308 */ /* 0x000fea0000000800 */
[C---:B------:R-:W-:Y:S03]  /*1c3e0*/  HMMA.16816.F32.BF16 R80, R144.reuse, R82, RZ ;  /* 0x000000529050723c */ /* 0x040fe600000418ff */
[----:B------:R-:W-:Y:S03]  /*1c3f0*/  MUFU.EX2 R192, R192 ;  /* 0x000000c000c07308 */ /* 0x000fe60000000800 */
[C---:B------:R-:W-:Y:S05]  /*1c400*/  HMMA.16816.F32.BF16 R88, R144.reuse, R90, RZ ;  /* 0x0000005a9058723c */ /* 0x040fea00000418ff */
[----:B------:R-:W-:Y:S01]  /*1c410*/  MUFU.EX2 R249, R249 ;  /* 0x000000f900f97308 */ /* 0x000fe20000000800 */
[C---:B------:R-:W-:Y:S06]  /*1c420*/  HMMA.16816.F32.BF16 R96, R144.reuse, R98, RZ ;  /* 0x000000629060723c */ /* 0x040fec00000418ff */
[C---:B------:R-:W-:Y:S01]  /*1c430*/  HMMA.16816.F32.BF16 R104, R144.reuse, R106, RZ ;  /* 0x0000006a9068723c */ /* 0x040fe200000418ff */
[----:B------:R-:W4:Y:S05]  /*1c440*/  MUFU.EX2 R187, R187 ;  /* 0x000000bb00bb7308 */ /* 0x000f2a0000000800 */
[C---:B------:R-:W-:Y:S03]  /*1c450*/  HMMA.16816.F32.BF16 R112, R144.reuse, R114, RZ ;  /* 0x000000729070723c */ /* 0x040fe600000418ff */
[----:B------:R-:W4:Y:S03]  /*1c460*/  MUFU.EX2 R186, R186 ;  /* 0x000000ba00ba7308 */ /* 0x000f260000000800 */
[C---:B------:R-:W-:Y:S05]  /*1c470*/  HMMA.16816.F32.BF16 R120, R144.reuse, R122, RZ ;  /* 0x0000007a9078723c */ /* 0x040fea00000418ff */
[----:B------:R-:W4:Y:S01]  /*1c480*/  MUFU.EX2 R190, R190 ;  /* 0x000000be00be7308 */ /* 0x000f220000000800 */
[C---:B------:R-:W-:Y:S06]  /*1c490*/  HMMA.16816.F32.BF16 R128, R144.reuse, R130, RZ ;  /* 0x000000829080723c */ /* 0x040fec00000418ff */
[C---:B------:R-:W-:Y:S01]  /*1c4a0*/  HMMA.16816.F32.BF16 R152, R144.reuse, R154, RZ ;  /* 0x0000009a9098723c */ /* 0x040fe200000418ff */
[----:B------:R-:W4:Y:S05]  /*1c4b0*/  MUFU.EX2 R248, R248 ;  /* 0x000000f800f87308 */ /* 0x000f2a0000000800 */
[C---:B------:R-:W-:Y:S06]  /*1c4c0*/  HMMA.16816.F32.BF16 R148, R144.reuse, R150, RZ ;  /* 0x000000969094723c */ /* 0x040fec00000418ff */
[C---:B------:R-:W-:Y:S06]  /*1c4d0*/  HMMA.16816.F32.BF16 R140, R144.reuse, R4, RZ ;  /* 0x00000004908c723c */ /* 0x040fec00000418ff */
[----:B------:R-:W-:Y:S01]  /*1c4e0*/  HMMA.16816.F32.BF16 R144, R144, R6, RZ ;  /* 0x000000069090723c */ /* 0x000fe200000418ff */
[----:B------:R-:W-:-:S02]  /*1c4f0*/  F2FP.BF16.F32.PACK_AB R4, R167, R169 ;  /* 0x000000a9a704723e */ /* 0x000fc400000010ff */
[----:B------:R-:W-:-:S04]  /*1c500*/  F2FP.BF16.F32.PACK_AB R5, R35, R168 ;  /* 0x000000a82305723e */ /* 0x000fc800000010ff */
[C---:B------:R-:W-:Y:S01]  /*1c510*/  F2FP.BF16.F32.PACK_AB R6, R33.reuse, R166 ;  /* 0x000000a62106723e */ /* 0x040fe200000010ff */
[----:B------:R-:W-:Y:S01]  /*1c520*/  FADD.FTZ R166, R166, R174 ;  /* 0x000000aea6a67221 */ /* 0x000fe20000010000 */
[----:B-1----:R-:W-:Y:S01]  /*1c530*/  F2FP.BF16.F32.PACK_AB R7, R32, R34 ;  /* 0x000000222007723e */ /* 0x002fe200000010ff */
[----:B------:R-:W-:Y:S02]  /*1c540*/  FADD.FTZ R34, R34, R176 ;  /* 0x000000b022227221 */ /* 0x000fe40000010000 */
[----:B------:R-:W-:Y:S02]  /*1c550*/  FADD.FTZ R166, R33, R166 ;  /* 0x000000a621a67221 */ /* 0x000fe40000010000 */
[----:B------:R-:W-:Y:S02]  /*1c560*/  FADD.FTZ R34, R32, R34 ;  /* 0x0000002220227221 */ /* 0x000fe40000010000 */
[C---:B------:R-:W-:Y:S06]  /*1c570*/  HMMA.16816.F32.BF16 R160, R4.reuse, R16, R160 ;  /* 0x0000001004a0723c */ /* 0x040fec00000418a0 */
[C---:B------:R-:W-:Y:S01]  /*1c580*/  HMMA.16816.F32.BF16 R156, R4.reuse, R18, R156 ;  /* 0x00000012049c723c */ /* 0x040fe2000004189c */
[----:B------:R-:W1:Y:S05]  /*1c590*/  LDSM.16.MT88.4 R16, [R229+0x12800] ;  /* 0x01280000e510783b */ /* 0x000e6a0000004200 */
[C---:B---3--:R-:W-:Y:S06]  /*1c5a0*/  HMMA.16816.F32.BF16 R36, R4.reuse, R12, R36 ;  /* 0x0000000c0424723c */ /* 0x048fec0000041824 */
[C---:B------:R-:W-:Y:S01]  /*1c5b0*/  HMMA.16816.F32.BF16 R40, R4.reuse, R14, R40 ;  /* 0x0000000e0428723c */ /* 0x040fe20000041828 */
[----:B------:R-:W3:Y:S05]  /*1c5c0*/  LDSM.16.MT88.4 R12, [R228+0x12800] ;  /* 0x01280000e40c783b */ /* 0x000eea0000004200 */
[C---:B-----5:R-:W-:Y:S06]  /*1c5d0*/  HMMA.16816.F32.BF16 R44, R4.reuse, R8, R44 ;  /* 0x00000008042c723c */ /* 0x060fec000004182c */
[C---:B------:R-:W-:Y:S01]  /*1c5e0*/  HMMA.16816.F32.BF16 R48, R4.reuse, R10, R48 ;  /* 0x0000000a0430723c */ /* 0x040fe20000041830 */
[----:B------:R-:W5:Y:S05]  /*1c5f0*/  LDSM.16.MT88.4 R8, [R227+0x12800] ;  /* 0x01280000e308783b */ /* 0x000f6a0000004200 */
[C---:B------:R-:W-:Y:S06]  /*1c600*/  HMMA.16816.F32.BF16 R60, R4.reuse, R20, R60 ;  /* 0x00000014043c723c */ /* 0x040fec000004183c */
        /* <DEDUP_REMOVED lines=13> */
[----:B------:R-:W4:Y:S05]  /*1c6e0*/  LDSM.16.MT88.4 R24, [R230+0x14800] ;  /* 0x01480000e618783b */ /* 0x000f2a0000004200 */
        /* <DEDUP_REMOVED lines=12> */
[C---:B----4-:R-:W-:Y:S06]  /*1c7b0*/  HMMA.16816.F32.BF16 R92, R4.reuse, R24, R92 ;  /* 0x00000018045c723c */ /* 0x050fec000004185c */
[C---:B------:R-:W-:Y:S01]  /*1c7c0*/  HMMA.16816.F32.BF16 R96, R4.reuse, R26, R96 ;  /* 0x0000001a0460723c */ /* 0x040fe20000041860 */
[----:B------:R-:W-:Y:S05]  /*1c7d0*/  LDSM.16.MT88.4 R24, [R228+0x11000] ;  /* 0x01100000e418783b */ /* 0x000fea0000004200 */
[C---:B--2---:R-:W-:Y:S06]  /*1c7e0*/  HMMA.16816.F32.BF16 R132, R4.reuse, R20, R132 ;  /* 0x000000140484723c */ /* 0x044fec0000041884 */
[C---:B------:R-:W-:Y:S01]  /*1c7f0*/  HMMA.16816.F32.BF16 R152, R4.reuse, R22, R152 ;  /* 0x000000160498723c */ /* 0x040fe20000041898 */
[----:B------:R-:W2:Y:S05]  /*1c800*/  LDSM.16.MT88.4 R20, [R229+0x11000] ;  /* 0x01100000e514783b */ /* 0x000eaa0000004200 */
[C---:B-1----:R-:W-:Y:S06]  /*1c810*/  HMMA.16816.F32.BF16 R136, R4.reuse, R16, R136 ;  /* 0x000000100488723c */ /* 0x042fec0000041888 */
[C---:B------:R-:W-:Y:S01]  /*1c820*/  HMMA.16816.F32.BF16 R148, R4.reuse, R18, R148 ;  /* 0x000000120494723c */ /* 0x040fe20000041894 */
[----:B------:R-:W1:Y:S05]  /*1c830*/  LDSM.16.MT88.4 R16, [R227+0x11000] ;  /* 0x01100000e310783b */ /* 0x000e6a0000004200 */
[C---:B---3--:R-:W-:Y:S06]  /*1c840*/  HMMA.16816.F32.BF16 R140, R4.reuse, R12, R140 ;  /* 0x0000000c048c723c */ /* 0x048fec000004188c */
[----:B------:R-:W-:Y:S01]  /*1c850*/  HMMA.16816.F32.BF16 R144, R4, R14, R144 ;  /* 0x0000000e0490723c */ /* 0x000fe20000041890 */
[----:B------:R-:W-:Y:S06]  /*1c860*/  LDSM.16.MT88.4 R12, [R229+0x13000] ;  /* 0x01300000e50c783b */ /* 0x000fec0000004200 */
[----:B------:R-:W-:Y:S01]  /*1c870*/  F2FP.BF16.F32.PACK_AB R4, R179, R178 ;  /* 0x000000b2b304723e */ /* 0x000fe200000010ff */
[----:B------:R-:W-:Y:S01]  /*1c880*/  FADD.FTZ R178, R178, R166 ;  /* 0x000000a6b2b27221 */ /* 0x000fe20000010000 */
[----:B------:R-:W-:-:S02]  /*1c890*/  F2FP.BF16.F32.PACK_AB R6, R181, R180 ;  /* 0x000000b4b506723e */ /* 0x000fc400000010ff */
[----:B------:R-:W-:Y:S01]  /*1c8a0*/  F2FP.BF16.F32.PACK_AB R5, R183, R182 ;  /* 0x000000b6b705723e */ /* 0x000fe200000010ff */
[----:B------:R-:W-:Y:S01]  /*1c8b0*/  FADD.FTZ R182, R182, R34 ;  /* 0x00000022b6b67221 */ /* 0x000fe20000010000 */
[----:B------:R-:W-:Y:S01]  /*1c8c0*/  F2FP.BF16.F32.PACK_AB R7, R185, R184 ;  /* 0x000000b8b907723e */ /* 0x000fe200000010ff */
[----:B------:R-:W-:Y:S02]  /*1c8d0*/  FADD.FTZ R178, R179, R178 ;  /* 0x000000b2b3b27221 */ /* 0x000fe40000010000 */
[----:B------:R-:W-:Y:S02]  /*1c8e0*/  FADD.FTZ R182, R183, R182 ;  /* 0x000000b6b7b67221 */ /* 0x000fe40000010000 */
[----:B------:R-:W-:Y:S02]  /*1c8f0*/  FADD.FTZ R180, R180, R178 ;  /* 0x000000b2b4b47221 */ /* 0x000fe40000010000 */
[----:B-----5:R-:W-:Y:S01]  /*1c900*/  HMMA.16816.F32.BF16 R160, R4, R8, R160 ;  /* 0x0000000804a0723c */ /* 0x020fe200000418a0 */
[----:B------:R-:W-:Y:S01]  /*1c910*/  FADD.FTZ R184, R184, R182 ;  /* 0x000000b6b8b87221 */ /* 0x000fe20000010000 */
[----:B------:R-:W-:-:S03]  /*1c920*/  FADD.FTZ R180, R181, R180 ;  /* 0x000000b4b5b47221 */ /* 0x000fc60000010000 */
[----:B------:R-:W-:Y:S01]  /*1c930*/  FADD.FTZ R184, R185, R184 ;  /* 0x000000b8b9b87221 */ /* 0x000fe20000010000 */
[----:B------:R-:W-:Y:S01]  /*1c940*/  HMMA.16816.F32.BF16 R156, R4, R10, R156 ;  /* 0x0000000a049c723c */ /* 0x000fe2000004189c */
[----:B------:R-:W3:Y:S01]  /*1c950*/  LDSM.16.MT88.4 R8, [R230+0x13000] ;  /* 0x01300000e608783b */ /* 0x000ee20000004200 */
[----:B------:R-:W-:Y:S01]  /*1c960*/  FADD.FTZ R180, R194, R180 ;  /* 0x000000b4c2b47221 */ /* 0x000fe20000010000 */
[----:B------:R-:W-:-:S03]  /*1c970*/  FADD.FTZ R184, R187, R184 ;  /* 0x000000b8bbb87221 */ /* 0x000fc60000010000 */
[----:B--2---:R-:W-:Y:S01]  /*1c980*/  HMMA.16816.F32.BF16 R36, R4, R20, R36 ;  /* 0x000000140424723c */ /* 0x004fe20000041824 */
[----:B------:R-:W-:Y:S01]  /*1c990*/  FADD.FTZ R180, R193, R180 ;  /* 0x000000b4c1b47221 */ /* 0x000fe20000010000 */
[----:B------:R-:W-:-:S03]  /*1c9a0*/  FADD.FTZ R184, R186, R184 ;  /* 0x000000b8bab87221 */ /* 0x000fc60000010000 */
[----:B------:R-:W-:Y:S01]  /*1c9b0*/  FADD.FTZ R180, R192, R180 ;  /* 0x000000b4c0b47221 */ /* 0x000fe20000010000 */
[----:B------:R-:W-:Y:S01]  /*1c9c0*/  HMMA.16816.F32.BF16 R40, R4, R22, R40 ;  /* 0x000000160428723c */ /* 0x000fe20000041828 */
[----:B------:R-:W2:Y:S01]  /*1c9d0*/  LDSM.16.MT88.4 R20, [R228+0x13000] ;  /* 0x01300000e414783b */ /* 0x000ea20000004200 */
[----:B------:R-:W-:-:S04]  /*1c9e0*/  FADD.FTZ R184, R190, R184 ;  /* 0x000000b8beb87221 */ /* 0x000fc80000010000 */
[C---:B------:R-:W-:Y:S06]  /*1c9f0*/  HMMA.16816.F32.BF16 R44, R4.reuse, R24, R44 ;  /* 0x00000018042c723c */ /* 0x040fec000004182c */
[C---:B------:R-:W-:Y:S01]  /*1ca00*/  HMMA.16816.F32.BF16 R48, R4.reuse, R26, R48 ;  /* 0x0000001a0430723c */ /* 0x040fe20000041830 */
[----:B------:R-:W4:Y:S05]  /*1ca10*/  LDSM.16.MT88.4 R24, [R227+0x13000] ;  /* 0x01300000e318783b */ /* 0x000f2a0000004200 */
[C---:B-1----:R-:W-:Y:S06]  /*1ca20*/  HMMA.16816.F32.BF16 R52, R4.reuse, R16, R52 ;  /* 0x000000100434723c */ /* 0x042fec0000041834 */
[C---:B------:R-:W-:Y:S01]  /*1ca30*/  HMMA.16816.F32.BF16 R56, R4.reuse, R18, R56 ;  /* 0x000000120438723c */ /* 0x040fe20000041838 */
[----:B------:R-:W-:Y:S05]  /*1ca40*/  LDSM.16.MT88.4 R16, [R229+0x15000] ;  /* 0x01500000e510783b */ /* 0x000fea0000004200 */
[C---:B---3--:R-:W-:Y:S06]  /*1ca50*/  HMMA.16816.F32.BF16 R60, R4.reuse, R8, R60 ;  /* 0x00000008043c723c */ /* 0x048fec000004183c */
[C---:B------:R-:W-:Y:S01]  /*1ca60*/  HMMA.16816.F32.BF16 R64, R4.reuse, R10, R64 ;  /* 0x0000000a0440723c */ /* 0x040fe20000041840 */
[----:B------:R-:W1:Y:S05]  /*1ca70*/  LDSM.16.MT88.4 R8, [R230+0x15000] ;  /* 0x01500000e608783b */ /* 0x000e6a0000004200 */
        /* <DEDUP_REMOVED lines=8> */
[----:B------:R-:W-:Y:S05]  /*1cb00*/  LDSM.16.MT88.4 R24, [R227+0x17000] ;  /* 0x01700000e318783b */ /* 0x000fea0000004200 */
[C---:B-1----:R-:W-:Y:S06]  /*1cb10*/  HMMA.16816.F32.BF16 R92, R4.reuse, R8, R92 ;  /* 0x00000008045c723c */ /* 0x042fec000004185c */
[C---:B------:R-:W-:Y:S01]  /*1cb20*/  HMMA.16816.F32.BF16 R96, R4.reuse, R10, R96 ;  /* 0x0000000a0460723c */ /* 0x040fe20000041860 */
[----:B------:R-:W1:Y:S05]  /*1cb30*/  LDSM.16.MT88.4 R8, [R230+0x17000] ;  /* 0x01700000e608783b */ /* 0x000e6a0000004200 */
[C---:B------:R-:W-:Y:S06]  /*1cb40*/  HMMA.16816.F32.BF16 R100, R4.reuse, R16, R100 ;  /* 0x000000100464723c */ /* 0x040fec0000041864 */
[C---:B------:R-:W-:Y:S01]  /*1cb50*/  HMMA.16816.F32.BF16 R104, R4.reuse, R18, R104 ;  /* 0x000000120468723c */ /* 0x040fe20000041868 */
[----:B------:R-:W4:Y:S05]  /*1cb60*/  LDSM.16.MT88.4 R16, [R229+0x17000] ;  /* 0x01700000e510783b */ /* 0x000f2a0000004200 */
[C---:B---3--:R-:W-:Y:S06]  /*1cb70*/  HMMA.16816.F32.BF16 R108, R4.reuse, R12, R108 ;  /* 0x0000000c046c723c */ /* 0x048fec000004186c */
[C---:B------:R-:W-:Y:S01]  /*1cb80*/  HMMA.16816.F32.BF16 R112, R4.reuse, R14, R112 ;  /* 0x0000000e0470723c */ /* 0x040fe20000041870 */
[----:B------:R-:W3:Y:S05]  /*1cb90*/  LDSM.16.MT88.4 R12, [R228+0x17000] ;  /* 0x01700000e40c783b */ /* 0x000eea0000004200 */
[C---:B--2---:R-:W-:Y:S06]  /*1cba0*/  HMMA.16816.F32.BF16 R116, R4.reuse, R20, R116 ;  /* 0x000000140474723c */ /* 0x044fec0000041874 */
[C---:B------:R-:W-:Y:S01]  /*1cbb0*/  HMMA.16816.F32.BF16 R120, R4.reuse, R22, R120 ;  /* 0x000000160478723c */ /* 0x040fe20000041878 */
[----:B------:R-:W-:Y:S05]  /*1cbc0*/  LDSM.16.MT88.4 R20, [R229+0x11800] ;  /* 0x01180000e514783b */ /* 0x000fea0000004200 */
[C---:B-1----:R-:W-:Y:S06]  /*1cbd0*/  HMMA.16816.F32.BF16 R124, R4.reuse, R8, R124 ;  /* 0x00000008047c723c */ /* 0x042fec000004187c */
[C---:B------:R-:W-:Y:S01]  /*1cbe0*/  HMMA.16816.F32.BF16 R128, R4.reuse, R10, R128 ;  /* 0x0000000a0480723c */ /* 0x040fe20000041880 */
[----:B------:R-:W1:Y:S05]  /*1cbf0*/  LDSM.16.MT88.4 R8, [R230+0x11800] ;  /* 0x01180000e608783b */ /* 0x000e6a0000004200 */
[C---:B----4-:R-:W-:Y:S06]  /*1cc00*/  HMMA.16816.F32.BF16 R132, R4.reuse, R16, R132 ;  /* 0x000000100484723c */ /* 0x050fec0000041884 */
[C---:B------:R-:W-:Y:S01]  /*1cc10*/  HMMA.16816.F32.BF16 R152, R4.reuse, R18, R152 ;  /* 0x000000120498723c */ /* 0x040fe20000041898 */
[----:B------:R-:W2:Y:S05]  /*1cc20*/  LDSM.16.MT88.4 R16, [R228+0x11800] ;  /* 0x01180000e410783b */ /* 0x000eaa0000004200 */
[C---:B---3--:R-:W-:Y:S06]  /*1cc30*/  HMMA.16816.F32.BF16 R136, R4.reuse, R12, R136 ;  /* 0x0000000c0488723c */ /* 0x048fec0000041888 */
[C---:B------:R-:W-:Y:S01]  /*1cc40*/  HMMA.16816.F32.BF16 R148, R4.reuse, R14, R148 ;  /* 0x0000000e0494723c */ /* 0x040fe20000041894 */
[----:B------:R-:W3:Y:S05]  /*1cc50*/  LDSM.16.MT88.4 R12, [R227+0x11800] ;  /* 0x01180000e30c783b */ /* 0x000eea0000004200 */
[C---:B------:R-:W-:Y:S06]  /*1cc60*/  HMMA.16816.F32.BF16 R140, R4.reuse, R24, R140 ;  /* 0x00000018048c723c */ /* 0x040fec000004188c */
[----:B------:R-:W-:Y:S01]  /*1cc70*/  HMMA.16816.F32.BF16 R144, R4, R26, R144 ;  /* 0x0000001a0490723c */ /* 0x000fe20000041890 */
[----:B------:R-:W-:Y:S06]  /*1cc80*/  LDSM.16.MT88.4 R24, [R230+0x13800] ;  /* 0x01380000e618783b */ /* 0x000fec0000004200 */
[----:B------:R-:W-:-:S02]  /*1cc90*/  F2FP.BF16.F32.PACK_AB R4, R193, R194 ;  /* 0x000000c2c104723e */ /* 0x000fc400000010ff */
[C---:B------:R-:W-:Y:S01]  /*1cca0*/  F2FP.BF16.F32.PACK_AB R6, R249.reuse, R192 ;  /* 0x000000c0f906723e */ /* 0x040fe200000010ff */
[----:B------:R-:W-:Y:S01]  /*1ccb0*/  FADD.FTZ R249, R249, R180 ;  /* 0x000000b4f9f97221 */ /* 0x000fe20000010000 */
[----:B------:R-:W-:Y:S02]  /*1ccc0*/  F2FP.BF16.F32.PACK_AB R5, R186, R187 ;  /* 0x000000bbba05723e */ /* 0x000fe400000010ff */
[C---:B------:R-:W-:Y:S01]  /*1ccd0*/  F2FP.BF16.F32.PACK_AB R7, R248.reuse, R190 ;  /* 0x000000bef807723e */ /* 0x040fe200000010ff */
[----:B------:R-:W-:-:S06]  /*1cce0*/  FADD.FTZ R248, R248, R184 ;  /* 0x000000b8f8f87221 */ /* 0x000fcc0000010000 */
[C---:B-1----:R-:W-:Y:S06]  /*1ccf0*/  HMMA.16816.F32.BF16 R160, R4.reuse, R8, R160 ;  /* 0x0000000804a0723c */ /* 0x042fec00000418a0 */
[C---:B------:R-:W-:Y:S01]  /*1cd00*/  HMMA.16816.F32.BF16 R156, R4.reuse, R10, R156 ;  /* 0x0000000a049c723c */ /* 0x040fe2000004189c */
[----:B------:R-:W1:Y:S05]  /*1cd10*/  LDSM.16.MT88.4 R8, [R229+0x13800] ;  /* 0x01380000e508783b */ /* 0x000e6a0000004200 */
[C---:B------:R-:W-:Y:S06]  /*1cd20*/  HMMA.16816.F32.BF16 R36, R4.reuse, R20, R36 ;  /* 0x000000140424723c */ /* 0x040fec0000041824 */
[C---:B------:R-:W-:Y:S01]  /*1cd30*/  HMMA.16816.F32.BF16 R40, R4.reuse, R22, R40 ;  /* 0x000000160428723c */ /* 0x040fe20000041828 */
[----:B------:R-:W4:Y:S05]  /*1cd40*/  LDSM.16.MT88.4 R20, [R228+0x13800] ;  /* 0x01380000e414783b */ /* 0x000f2a0000004200 */
[C---:B--2---:R-:W-:Y:S06]  /*1cd50*/  HMMA.16816.F32.BF16 R44, R4.reuse, R16, R44 ;  /* 0x00000010042c723c */ /* 0x044fec000004182c */
[C---:B------:R-:W-:Y:S01]  /*1cd60*/  HMMA.16816.F32.BF16 R48, R4.reuse, R18, R48 ;  /* 0x000000120430723c */ /* 0x040fe20000041830 */
[----:B------:R-:W2:Y:S05]  /*1cd70*/  LDSM.16.MT88.4 R16, [R227+0x13800] ;  /* 0x01380000e310783b */ /* 0x000eaa0000004200 */
[C---:B---3--:R-:W-:Y:S06]  /*1cd80*/  HMMA.16816.F32.BF16 R52, R4.reuse, R12, R52 ;  /* 0x0000000c0434723c */ /* 0x048fec0000041834 */
[C---:B------:R-:W-:Y:S01]  /*1cd90*/  HMMA.16816.F32.BF16 R56, R4.reuse, R14, R56 ;  /* 0x0000000e0438723c */ /* 0x040fe20000041838 */
[----:B------:R-:W3:Y:S05]  /*1cda0*/  LDSM.16.MT88.4 R12, [R230+0x15800] ;  /* 0x01580000e60c783b */ /* 0x000eea0000004200 */
[C---:B-1----:R-:W-:Y:S06]  /*1cdb0*/  HMMA.16816.F32.BF16 R68, R4.reuse, R8, R68 ;  /* 0x000000080444723c */ /* 0x042fec0000041844 */
[C---:B------:R-:W-:Y:S01]  /*1cdc0*/  HMMA.16816.F32.BF16 R72, R4.reuse, R10, R72 ;  /* 0x0000000a0448723c */ /* 0x040fe20000041848 */
[----:B------:R-:W1:Y:S05]  /*1cdd0*/  LDSM.16.MT88.4 R8, [R228+0x15800] ;  /* 0x01580000e408783b */ /* 0x000e6a0000004200 */
[C---:B------:R-:W-:Y:S06]  /*1cde0*/  HMMA.16816.F32.BF16 R60, R4.reuse, R24, R60 ;  /* 0x00000018043c723c */ /* 0x040fec000004183c */
[C---:B------:R-:W-:Y:S01]  /*1cdf0*/  HMMA.16816.F32.BF16 R64, R4.reuse, R26, R64 ;  /* 0x0000001a0440723c */ /* 0x040fe20000041840 */
[----:B------:R-:W5:Y:S05]  /*1ce00*/  LDSM.16.MT88.4 R24, [R227+0x15800] ;  /* 0x01580000e318783b */ /* 0x000f6a0000004200 */
[C---:B----4-:R-:W-:Y:S06]  /*1ce10*/  HMMA.16816.F32.BF16 R76, R4.reuse, R20, R76 ;  /* 0x00000014044c723c */ /* 0x050fec000004184c */
        /* <DEDUP_REMOVED lines=12> */
[C---:B------:R-:W-:Y:S06]  /*1cee0*/  HMMA.16816.F32.BF16 R104, R4.reuse, R30, R104 ;  /* 0x0000001e0468723c */ /* 0x040fec0000041868 */
[C---:B-----5:R-:W-:Y:S06]  /*1cef0*/  HMMA.16816.F32.BF16 R116, R4.reuse, R24, R116 ;  /* 0x000000180474723c */ /* 0x060fec0000041874 */
[C---:B------:R-:W-:Y:S06]  /*1cf00*/  HMMA.16816.F32.BF16 R120, R4.reuse, R26, R120 ;  /* 0x0000001a0478723c */ /* 0x040fec0000041878 */
[C---:B----4-:R-:W-:Y:S06]  /*1cf10*/  HMMA.16816.F32.BF16 R124, R4.reuse, R20, R124 ;  /* 0x00000014047c723c */ /* 0x050fec000004187c */
[C---:B------:R-:W-:Y:S06]  /*1cf20*/  HMMA.16816.F32.BF16 R128, R4.reuse, R22, R128 ;  /* 0x000000160480723c */ /* 0x040fec0000041880 */
[C---:B--2---:R-:W-:Y:S06]  /*1cf30*/  HMMA.16816.F32.BF16 R132, R4.reuse, R16, R132 ;  /* 0x000000100484723c */ /* 0x044fec0000041884 */
[C---:B------:R-:W-:Y:S06]  /*1cf40*/  HMMA.16816.F32.BF16 R152, R4.reuse, R18, R152 ;  /* 0x000000120498723c */ /* 0x040fec0000041898 */
[C---:B---3--:R-:W-:Y:S06]  /*1cf50*/  HMMA.16816.F32.BF16 R136, R4.reuse, R12, R136 ;  /* 0x0000000c0488723c */ /* 0x048fec0000041888 */
[C---:B------:R-:W-:Y:S06]  /*1cf60*/  HMMA.16816.F32.BF16 R148, R4.reuse, R14, R148 ;  /* 0x0000000e0494723c */ /* 0x040fec0000041894 */
[C---:B-1----:R-:W-:Y:S06]  /*1cf70*/  HMMA.16816.F32.BF16 R140, R4.reuse, R8, R140 ;  /* 0x00000008048c723c */ /* 0x042fec000004188c */
[----:B------:R-:W-:Y:S01]  /*1cf80*/  HMMA.16816.F32.BF16 R144, R4, R10, R144 ;  /* 0x0000000a0490723c */ /* 0x000fe20000041890 */
[----:B------:R-:W-:-:S08]  /*1cf90*/  NOP ;  /* 0x0000000000007918 */ /* 0x000fd00000000000 */
[----:B------:R-:W-:-:S15]  /*1cfa0*/  @!P5 BRA `(.L_x_1145) ;  /* 0x0000004c0080d947 */ /* 0x000fde0003800000 */
[----:B------:R-:W1:Y:S01]  /*1cfb0*/  LDC.64 R196, c[0x0][0x208] ;  /* 0x00008200ffc47b82 */ /* 0x000e620000000a00 */
[----:B------:R-:W-:-:S04]  /*1cfc0*/  DEPBAR.LE SB0, 0x0 ;  /* 0x000080000000791a */ /* 0x000fc80000000000 */
[----:B------:R-:W-:Y:S05]  /*1cfd0*/  WARPSYNC.ALL ;  /* 0x0000000000007948 */ /* 0x000fea0003800000 */
[----:B------:R-:W2:Y:S01]  /*1cfe0*/  LDC.64 R166, c[0x0][0x198] ;  /* 0x00006600ffa67b82 */ /* 0x000ea20000000a00 */
[----:B------:R-:W-:Y:S01]  /*1cff0*/  BSSY B0, `(.L_x_1146) ;  /* 0x000004e000007945 */ /* 0x000fe20003800000 */
[----:B------:R-:W-:-:S06]  /*1d000*/  IADD3 R246, R165, -0x2, RZ ;  /* 0xfffffffea5f67810 */ /* 0x000fcc0007ffe0ff */
[----:B------:R-:W-:Y:S06]  /*1d010*/  BAR.SYNC.DEFER_BLOCKING 0x0 ;  /* 0x0000000000007b1d */ /* 0x000fec0000010000 */
[----:B------:R-:W-:Y:S05]  /*1d020*/  @!P0 BRA `(.L_x_1147) ;  /* 0x0000000400148947 */ /* 0x000fea0003800000 */
[----:B-1----:R-:W-:Y:S02]  /*1d030*/  R2UR UR4, R196 ;  /* 0x00000000c40472ca */ /* 0x002fe400000e0000 */
[----:B------:R-:W-:-:S13]  /*1d040*/  R2UR UR5, R197 ;  /* 0x00000000c50572ca */ /* 0x000fda00000e0000 */
[----:B--2---:R-:W2:Y:S01]  /*1d050*/  LD.E R11, desc[UR4][R166.64+0x170] ;  /* 0x00017004a60b7980 */ /* 0x004ea2000c101900 */
[----:B------:R-:W-:Y:S01]  /*1d060*/  IMAD.SHL.U32 R4, R246, 0x40, RZ ;  /* 0x00000040f6047824 */ /* 0x000fe200078e00ff */
[----:B------:R-:W-:Y:S02]  /*1d070*/  R2UR UR10, R196 ;  /* 0x00000000c40a72ca */ /* 0x000fe400000e0000 */
[----:B------:R-:W-:Y:S02]  /*1d080*/  R2UR UR11, R197 ;  /* 0x00000000c50b72ca */ /* 0x000fe400000e0000 */
[----:B------:R-:W-:Y:S02]  /*1d090*/  IABS R5, R4 ;  /* 0x0000000400057213 */ /* 0x000fe40000000000 */
[----:B------:R-:W-:Y:S02]  /*1d0a0*/  IADD3 R12, R4, 0x40, RZ ;  /* 0x00000040040c7810 */ /* 0x000fe40007ffe0ff */
[----:B------:R-:W-:-:S02]  /*1d0b0*/  R2UR UR12, R196 ;  /* 0x00000000c40c72ca */ /* 0x000fc400000e0000 */
[----:B------:R-:W-:Y:S02]  /*1d0c0*/  IABS R7, R12 ;  /* 0x0000000c00077213 */ /* 0x000fe40000000000 */
[C---:B------:R-:W-:Y:S02]  /*1d0d0*/  R2UR UR13, R197.reuse ;  /* 0x00000000c50d72ca */ /* 0x040fe400000e0000 */
[----:B------:R-:W-:Y:S02]  /*1d0e0*/  R2UR UR8, R196 ;  /* 0x00000000c40872ca */ /* 0x000fe400000e0000 */
[----:B------:R-:W-:Y:S02]  /*1d0f0*/  R2UR UR9, R197 ;  /* 0x00000000c50972ca */ /* 0x000fe400000e0000 */
[-C--:B--2---:R-:W-:Y:S02]  /*1d100*/  IABS R8, R11.reuse ;  /* 0x0000000b00087213 */ /* 0x084fe40000000000 */
[----:B------:R-:W-:-:S02]  /*1d110*/  IABS R6, R11 ;  /* 0x0000000b00067213 */ /* 0x000fc40000000000 */
[----:B------:R-:W1:Y:S01]  /*1d120*/  I2F.RP R14, R8 ;  /* 0x00000008000e7306 */ /* 0x000e620000209400 */
[-C--:B------:R-:W-:Y:S02]  /*1d130*/  LOP3.LUT R4, R4, R11.reuse, RZ, 0x3c, !PT ;  /* 0x0000000b04047212 */ /* 0x080fe400078e3cff */
[----:B------:R-:W-:Y:S01]  /*1d140*/  IMAD.MOV R6, RZ, RZ, -R6 ;  /* 0x000000ffff067224 */ /* 0x000fe200078e0a06 */
[----:B------:R-:W-:Y:S02]  /*1d150*/  LOP3.LUT R12, R12, R11, RZ, 0x3c, !PT ;  /* 0x0000000b0c0c7212 */ /* 0x000fe400078e3cff */
[----:B------:R-:W-:Y:S02]  /*1d160*/  ISETP.GE.AND P1, PT, R4, RZ, PT ;  /* 0x000000ff0400720c */ /* 0x000fe40003f26270 */
[----:B------:R-:W-:Y:S01]  /*1d170*/  ISETP.GE.AND P3, PT, R12, RZ, PT ;  /* 0x000000ff0c00720c */ /* 0x000fe20003f66270 */
        /* <DEDUP_REMOVED lines=13> */
[----:B------:R-:W-:Y:S02]  /*1d250*/  @!P2 IMAD.IADD R5, R5, 0x1, -R8 ;  /* 0x000000010505a824 */ /* 0x000fe400078e0a08 */
[----:B------:R-:W-:Y:S01]  /*1d260*/  @!P2 VIADD R9, R9, 0x1 ;  /* 0x000000010909a836 */ /* 0x000fe20000000000 */
[----:B------:R-:W-:Y:S02]  /*1d270*/  ISETP.NE.AND P2, PT, R11, RZ, PT ;  /* 0x000000ff0b00720c */ /* 0x000fe40003f45270 */
[-C--:B------:R-:W-:Y:S01]  /*1d280*/  ISETP.GE.U32.AND P5, PT, R5, R8.reuse, PT ;  /* 0x000000080500720c */ /* 0x080fe20003fa6070 */
[----:B------:R-:W-:Y:S01]  /*1d290*/  @!P4 VIADD R10, R10, 0x1 ;  /* 0x000000010a0ac836 */ /* 0x000fe20000000000 */
[----:B------:R-:W-:-:S04]  /*1d2a0*/  @!P4 IADD3 R6, R6, -R8, RZ ;  /* 0x800000080606c210 */ /* 0x000fc80007ffe0ff */
[----:B------:R-:W-:Y:S02]  /*1d2b0*/  ISETP.GE.U32.AND P6, PT, R6, R8, PT ;  /* 0x000000080600720c */ /* 0x000fe40003fc6070 */
[----:B------:R-:W-:-:S05]  /*1d2c0*/  LOP3.LUT R6, RZ, R11, RZ, 0x33, !PT ;  /* 0x0000000bff067212 */ /* 0x000fca00078e33ff */
[----:B------:R-:W-:-:S04]  /*1d2d0*/  @P5 VIADD R9, R9, 0x1 ;  /* 0x0000000109095836 */ /* 0x000fc80000000000 */
[----:B------:R-:W-:Y:S02]  /*1d2e0*/  IMAD.MOV.U32 R7, RZ, RZ, R9 ;  /* 0x000000ffff077224 */ /* 0x000fe400078e0009 */
[----:B------:R-:W-:Y:S01]  /*1d2f0*/  @P6 IADD3 R10, R10, 0x1, RZ ;  /* 0x000000010a0a6810 */ /* 0x000fe20007ffe0ff */
[----:B------:R-:W2:Y:S01]  /*1d300*/  LD.E.64 R8, desc[UR4][R166.64+0x40] ;  /* 0x00004004a6087980 */ /* 0x000ea2000c101b00 */
[----:B------:R-:W-:Y:S02]  /*1d310*/  @!P1 IMAD.MOV R7, RZ, RZ, -R7 ;  /* 0x000000ffff079224 */ /* 0x000fe400078e0a07 */
[----:B------:R-:W-:-:S03]  /*1d320*/  @!P3 IADD3 R10, -R10, RZ, RZ ;  /* 0x000000ff0a0ab210 */ /* 0x000fc60007ffe1ff */
[C---:B------:R-:W-:Y:S02]  /*1d330*/  SEL R7, R6.reuse, R7, !P2 ;  /* 0x0000000706077207 */ /* 0x040fe40005000000 */
[----:B------:R-:W-:-:S03]  /*1d340*/  SEL R6, R6, R10, !P2 ;  /* 0x0000000a06067207 */ /* 0x000fc60005000000 */
[----:B------:R-:W-:-:S04]  /*1d350*/  IMAD.WIDE R4, R7, 0x4, R244 ;  /* 0x0000000407047825 */ /* 0x000fc800078e02f4 */
[C---:B------:R-:W-:Y:S02]  /*1d360*/  IMAD.WIDE R12, R6.reuse, 0x4, R244 ;  /* 0x00000004060c7825 */ /* 0x040fe400078e02f4 */
[----:B------:R-:W3:Y:S04]  /*1d370*/  LD.E R4, desc[UR10][R4.64] ;  /* 0x0000000a04047980 */ /* 0x000ee8000c101900 */
[----:B------:R-:W3:Y:S04]  /*1d380*/  LD.E R5, desc[UR12][R12.64] ;  /* 0x0000000c0c057980 */ /* 0x000ee8000c101900 */
[----:B------:R-:W4:Y:S01]  /*1d390*/  LD.E.64 R12, desc[UR8][R166.64+0x28] ;  /* 0x00002808a60c7980 */ /* 0x000f22000c101b00 */
[----:B------:R-:W-:-:S04]  /*1d3a0*/  IMAD.IADD R6, R6, 0x1, -R7 ;  /* 0x0000000106067824 */ /* 0x000fc800078e0a07 */
        /* <DEDUP_REMOVED lines=8> */
[----:B----4-:R-:W-:-:S04]  /*1d430*/  IMAD R5, R13, R4, RZ ;  /* 0x000000040d057224 */ /* 0x010fc800078e02ff */
[----:B------:R-:W-:Y:S02]  /*1d440*/  IMAD R5, R12, R7, R5 ;  /* 0x000000070c057224 */ /* 0x000fe400078e0205 */
[----:B------:R-:W-:-:S04]  /*1d450*/  IMAD.WIDE.U32 R6, R4, R12, R10 ;  /* 0x0000000c04067225 */ /* 0x000fc800078e000a */
[----:B------:R-:W-:Y:S01]  /*1d460*/  IMAD.IADD R5, R7, 0x1, R5 ;  /* 0x0000000107057824 */ /* 0x000fe200078e0205 */
[----:B------:R-:W-:Y:S05]  /*1d470*/  BRA `(.L_x_1148) ;  /* 0x0000000000147947 */ /* 0x000fea0003800000 */
.L_x_1147:
[----:B-1----:R-:W-:Y:S02]  /*1d480*/  R2UR UR4, R196 ;  /* 0x00000000c40472ca */ /* 0x002fe400000e0000 */
[----:B------:R-:W-:-:S13]  /*1d490*/  R2UR UR5, R197 ;  /* 0x00000000c50572ca */ /* 0x000fda00000e0000 */
[----:B--2---:R-:W2:Y:S02]  /*1d4a0*/  LD.E R6, desc[UR4][R166.64+0x40] ;  /* 0x00004004a6067980 */ /* 0x004ea4000c101900 */
[----:B--2---:R-:W-:-:S05]  /*1d4b0*/  IMAD.U32 R6, R6, -0x40, RZ ;  /* 0xffffffc006067824 */ /* 0x004fca00078e00ff */
[----:B------:R-:W-:Y:S02]  /*1d4c0*/  SHF.R.S32.HI R5, RZ, 0x1f, R6 ;  /* 0x0000001fff057819 */ /* 0x000fe40000011406 */
.L_x_1148:
[----:B------:R-:W-:Y:S05]  /*1d4d0*/  BSYNC B0 ;  /* 0x0000000000007941 */ /* 0x000fea0003800000 */
.L_x_1146:
[C---:B------:R-:W-:Y:S01]  /*1d4e0*/  LOP3.LUT P3, RZ, R247.reuse, 0x1, RZ, 0xc0, !PT ;  /* 0x00000001f7ff7812 */ /* 0x040fe2000786c0ff */
[----:B------:R-:W-:Y:S01]  /*1d4f0*/  BSSY B1, `(.L_x_1149) ;  /* 0x000029f000017945 */ /* 0x000fe20003800000 */
[C---:B------:R-:W-:Y:S02]  /*1d500*/  LOP3.LUT P6, RZ, R247.reuse, 0x2, RZ, 0xc0, !PT ;  /* 0x00000002f7ff7812 */ /* 0x040fe400078cc0ff */
[C---:B------:R-:W-:Y:S02]  /*1d510*/  LOP3.LUT P5, RZ, R247.reuse, 0x4, RZ, 0xc0, !PT ;  /* 0x00000004f7ff7812 */ /* 0x040fe400078ac0ff */
[C---:B------:R-:W-:Y:S02]  /*1d520*/  LEA R198, P2, R6.reuse, R189, 0x1 ;  /* 0x000000bd06c67211 */ /* 0x040fe400078408ff */
[----:B------:R-:W-:Y:S02]  /*1d530*/  IADD3 R4, P1, R6, R231, RZ ;  /* 0x000000e706047210 */ /* 0x000fe40007f3e0ff */
[----:B------:R-:W-:-:S02]  /*1d540*/  LOP3.LUT P4, RZ, R247, 0x8, RZ, 0xc0, !PT ;  /* 0x00000008f7ff7812 */ /* 0x000fc4000788c0ff */
[-C--:B------:R-:W-:Y:S01]  /*1d550*/  LEA.HI.X R199, R6, R188.reuse, R5, 0x1, P2 ;  /* 0x000000bc06c77211 */ /* 0x080fe200010f0c05 */
[----:B------:R-:W-:Y:S01]  /*1d560*/  IMAD.X R5, R5, 0x1, R232, P1 ;  /* 0x0000000105057824 */ /* 0x000fe200008e06e8 */
[CC--:B------:R-:W-:Y:S02]  /*1d570*/  @P3 LEA R14, P2, R4.reuse, R189.reuse, 0x1 ;  /* 0x000000bd040e3211 */ /* 0x0c0fe400078408ff */
[CC--:B------:R-:W-:Y:S02]  /*1d580*/  @P6 LEA R12, P1, R4.reuse, R189.reuse, 0x1 ;  /* 0x000000bd040c6211 */ /* 0x0c0fe400078208ff */
[CCC-:B------:R-:W-:Y:S02]  /*1d590*/  @P3 LEA.HI.X R15, R4.reuse, R188.reuse, R5.reuse, 0x1, P2 ;  /* 0x000000bc040f3211 */ /* 0x1c0fe400010f0c05 */
[C---:B------:R-:W-:Y:S02]  /*1d5a0*/  @P5 LEA R10, P2, R4.reuse, R189, 0x1 ;  /* 0x000000bd040a5211 */ /* 0x040fe400078408ff */
[----:B------:R-:W-:-:S02]  /*1d5b0*/  @P6 LEA.HI.X R13, R4, R188, R5, 0x1, P1 ;  /* 0x000000bc040d6211 */ /* 0x000fc400008f0c05 */
[CCC-:B------:R-:W-:Y:S02]  /*1d5c0*/  @P5 LEA.HI.X R11, R4.reuse, R188.reuse, R5.reuse, 0x1, P2 ;  /* 0x000000bc040b5211 */ /* 0x1c0fe400010f0c05 */
[C---:B------:R-:W-:Y:S02]  /*1d5d0*/  @P4 LEA R8, P1, R4.reuse, R189, 0x1 ;  /* 0x000000bd04084211 */ /* 0x040fe400078208ff */
[C---:B------:R-:W-:Y:S02]  /*1d5e0*/  IADD3 R6, P2, R4.reuse, R231, RZ ;  /* 0x000000e704067210 */ /* 0x040fe40007f5e0ff */
[----:B------:R-:W-:Y:S02]  /*1d5f0*/  @P4 LEA.HI.X R9, R4, R188, R5, 0x1, P1 ;  /* 0x000000bc04094211 */ /* 0x000fe400008f0c05 */
[CC--:B------:R-:W-:Y:S01]  /*1d600*/  @P6 LEA R20, P1, R6.reuse, R189.reuse, 0x1 ;  /* 0x000000bd06146211 */ /* 0x0c0fe200078208ff */
[----:B------:R-:W-:Y:S01]  /*1d610*/  IMAD.X R5, R5, 0x1, R232, P2 ;  /* 0x0000000105057824 */ /* 0x000fe200010e06e8 */
[----:B------:R-:W-:-:S02]  /*1d620*/  @P3 LEA R22, P2, R6, R189, 0x1 ;  /* 0x000000bd06163211 */ /* 0x000fc400078408ff */
[----:B------:R-:W-:Y:S02]  /*1d630*/  @P3 R2UR UR10, R196 ;  /* 0x00000000c40a32ca */ /* 0x000fe400000e0000 */
[CCC-:B------:R-:W-:Y:S02]  /*1d640*/  @P3 LEA.HI.X R23, R6.reuse, R188.reuse, R5.reuse, 0x1, P2 ;  /* 0x000000bc06173211 */ /* 0x1c0fe400010f0c05 */
[CC--:B------:R-:W-:Y:S02]  /*1d650*/  @P5 LEA R18, P2, R6.reuse, R189.reuse, 0x1 ;  /* 0x000000bd06125211 */ /* 0x0c0fe400078408ff */
[CCC-:B------:R-:W-:Y:S02]  /*1d660*/  @P6 LEA.HI.X R21, R6.reuse, R188.reuse, R5.reuse, 0x1, P1 ;  /* 0x000000bc06156211 */ /* 0x1c0fe400008f0c05 */
[C---:B------:R-:W-:Y:S02]  /*1d670*/  @P5 LEA.HI.X R19, R6.reuse, R188, R5, 0x1, P2 ;  /* 0x000000bc06135211 */ /* 0x040fe400010f0c05 */
[----:B------:R-:W-:-:S02]  /*1d680*/  @P4 LEA R16, P1, R6, R189, 0x1 ;  /* 0x000000bd06104211 */ /* 0x000fc400078208ff */
[C---:B------:R-:W-:Y:S02]  /*1d690*/  IADD3 R4, P2, R6.reuse, R231, RZ ;  /* 0x000000e706047210 */ /* 0x040fe40007f5e0ff */
[----:B------:R-:W-:Y:S02]  /*1d6a0*/  @P4 LEA.HI.X R17, R6, R188, R5, 0x1, P1 ;  /* 0x000000bc06114211 */ /* 0x000fe400008f0c05 */
[----:B------:R-:W-:Y:S01]  /*1d6b0*/  @P3 R2UR UR11, R197 ;  /* 0x00000000c50b32ca */ /* 0x000fe200000e0000 */
[----:B------:R-:W-:Y:S01]  /*1d6c0*/  IMAD.X R5, R5, 0x1, R232, P2 ;  /* 0x0000000105057824 */ /* 0x000fe200010e06e8 */
[CC--:B------:R-:W-:Y:S02]  /*1d6d0*/  @P3 LEA R26, P2, R4.reuse, R189.reuse, 0x1 ;  /* 0x000000bd041a3211 */ /* 0x0c0fe400078408ff */
[----:B------:R-:W-:Y:S02]  /*1d6e0*/  @P6 LEA R24, P1, R4, R189, 0x1 ;  /* 0x000000bd04186211 */ /* 0x000fe400078208ff */
[----:B------:R-:W-:-:S02]  /*1d6f0*/  @P6 R2UR UR8, R196 ;  /* 0x00000000c40862ca */ /* 0x000fc400000e0000 */
[----:B------:R-:W-:Y:S02]  /*1d700*/  @P6 R2UR UR9, R197 ;  /* 0x00000000c50962ca */ /* 0x000fe400000e0000 */
[CCC-:B------:R-:W-:Y:S02]  /*1d710*/  @P3 LEA.HI.X R27, R4.reuse, R188.reuse, R5.reuse, 0x1, P2 ;  /* 0x000000bc041b3211 */ /* 0x1c0fe400010f0c05 */
[C---:B------:R-:W-:Y:S01]  /*1d720*/  @P6 LEA.HI.X R25, R4.reuse, R188, R5, 0x1, P1 ;  /* 0x000000bc04196211 */ /* 0x040fe200008f0c05 */
[----:B------:R-:W-:Y:S01]  /*1d730*/  @!PT LDS RZ, [RZ] ;  /* 0x00000000fffff984 */ /* 0x000fe20000000800 */
[----:B------:R-:W-:Y:S01]  /*1d740*/  @!PT LDS RZ, [RZ] ;  /* 0x00000000fffff984 */ /* 0x000fe20000000800 */
[----:B------:R-:W-:Y:S01]  /*1d750*/  @!PT LDS RZ, [RZ] ;  /* 0x00000000fffff984 */ /* 0x000fe20000000800 */
[----:B------:R-:W-:Y:S01]  /*1d760*/  @P3 LDGSTS.E.BYPASS.LTC128B.128 [R243+0x10000], desc[UR10][R198.64] ;  /* 0x10000000c6f33fae */ /* 0x000fe2000b901d4a */
[CC--:B------:R-:W-:Y:S02]  /*1d770*/  @P5 LEA R6, P2, R4.reuse, R189.reuse, 0x1 ;  /* 0x000000bd04065211 */ /* 0x0c0fe400078408ff */
[----:B------:R-:W-:Y:S01]  /*1d780*/  @P4 LEA R28, P1, R4, R189, 0x1 ;  /* 0x000000bd041c4211 */ /* 0x000fe200078208ff */
[----:B------:R-:W-:Y:S01]  /*1d790*/  @!P3 STS.128 [R243+0x10000], RZ ;  /* 0x010000fff300b388 */ /* 0x000fe20000000c00 */
[----:B------:R-:W-:-:S02]  /*1d7a0*/  @P5 R2UR UR4, R196 ;  /* 0x00000000c40452ca */ /* 0x000fc400000e0000 */
[C---:B------:R-:W-:Y:S02]  /*1d7b0*/  @P5 R2UR UR5, R197.reuse ;  /* 0x00000000c50552ca */ /* 0x040fe400000e0000 */
[CCC-:B------:R-:W-:Y:S02]  /*1d7c0*/  @P5 LEA.HI.X R7, R4.reuse, R188.reuse, R5.reuse, 0x1, P2 ;  /* 0x000000bc04075211 */ /* 0x1c0fe400010f0c05 */
[----:B------:R-:W-:Y:S01]  /*1d7d0*/  @P4 LEA.HI.X R29, R4, R188, R5, 0x1, P1 ;  /* 0x000000bc041d4211 */ /* 0x000fe200008f0c05 */
[----:B------:R-:W-:Y:S01]  /*1d7e0*/  @P6 IMAD.MOV.U32 R4, RZ, RZ, R198 ;  /* 0x000000ffff046224 */ /* 0x000fe200078e00c6 */
[C---:B------:R-:W-:Y:S01]  /*1d7f0*/  @P4 R2UR UR12, R196.reuse ;  /* 0x00000000c40c42ca */ /* 0x040fe200000e0000 */
[----:B------:R-:W-:Y:S01]  /*1d800*/  @P6 IMAD.MOV.U32 R5, RZ, RZ, R199 ;  /* 0x000000ffff056224 */ /* 0x000fe200078e00c7 */
[----:B------:R-:W-:Y:S02]  /*1d810*/  @P4 R2UR UR13, R197 ;  /* 0x00000000c50d42ca */ /* 0x000fe400000e0000 */
[----:B------:R-:W-:-:S02]  /*1d820*/  @P4 R2UR UR14, R196 ;  /* 0x00000000c40e42ca */ /* 0x000fc400000e0000 */
[----:B------:R-:W-:Y:S01]  /*1d830*/  @!PT LDS RZ, [RZ] ;  /* 0x00000000fffff984 */ /* 0x000fe20000000800 */
[----:B------:R-:W-:Y:S01]  /*1d840*/  @!PT LDS RZ, [RZ] ;  /* 0x00000000fffff984 */ /* 0x000fe20000000800 */
[----:B------:R-:W-:Y:S01]  /*1d850*/  @!PT LDS RZ, [RZ] ;  /* 0x00000000fffff984 */ /* 0x000fe20000000800 */
[----:B------:R1:W-:Y:S01]  /*1d860*/  @P6 LDGSTS.E.BYPASS.LTC128B.128 [R243+0x12000], desc[UR8][R4.64+0x80] ;  /* 0x1200008004f36fae */ /* 0x0003e2000b901d48 */
[----:B------:R-:W-:-:S03]  /*1d870*/  @P4 R2UR UR15, R197 ;  /* 0x00000000c50f42ca */ /* 0x000fc600000e0000 */
[----:B------:R-:W-:Y:S01]  /*1d880*/  @!P6 STS.128 [R243+0x12000], RZ ;  /* 0x012000fff300e388 */ /* 0x000fe20000000c00 */
[----:B-1----:R-:W-:Y:S02]  /*1d890*/  @P5 IMAD.MOV.U32 R4, RZ, RZ, R198 ;  /* 0x000000ffff045224 */ /* 0x002fe400078e00c6 */
[----:B------:R-:W-:-:S05]  /*1d8a0*/  @P5 IMAD.MOV.U32 R5, RZ, RZ, R199 ;  /* 0x000000ffff055224 */ /* 0x000fca00078e00c7 */
[----:B------:R-:W-:Y:S01]  /*1d8b0*/  @!PT LDS RZ, [RZ] ;  /* 0x00000000fffff984 */ /* 0x000fe20000000800 */
[----:B------:R-:W-:Y:S01]  /*1d8c0*/  @!PT LDS RZ, [RZ] ;  /* 0x00000000fffff984 */ /* 0x000fe20000000800 */
[----:B------:R-:W-:Y:S01]  /*1d8d0*/  @!PT LDS RZ, [RZ] ;  /* 0x00000000fffff984 */ /* 0x000fe20000000800 */
[----:B------:R1:W-:Y:S04]  /*1d8e0*/  @P5 LDGSTS.E.BYPASS.LTC128B.128 [R243+0x14000], desc[UR4][R4.64+0x100] ;  /* 0x1400010004f35fae */ /* 0x0003e8000b901d44 */
[----:B------:R-:W-:Y:S01]  /*1d8f0*/  @!P5 STS.128 [R243+0x14000], RZ ;  /* 0x014000fff300d388 */ /* 0x000fe20000000c00 */
[----:B-1----:R-:W-:Y:S02]  /*1d900*/  @P4 IMAD.MOV.U32 R4, RZ, RZ, R198 ;  /* 0x000000ffff044224 */ /* 0x002fe400078e00c6 */
[----:B------:R-:W-:-:S05]  /*1d910*/  @P4 IMAD.MOV.U32 R5, RZ, RZ, R199 ;  /* 0x000000ffff054224 */ /* 0x000fca00078e00c7 */
[----:B------:R-:W-:Y:S01]  /*1d920*/  @!PT LDS RZ, [RZ] ;  /* 0x00000000fffff984 */ /* 0x000fe20000000800 */
[----:B------:R-:W-:Y:S01]  /*1d930*/  @!PT LDS RZ, [RZ] ;  /* 0x00000000fffff984 */ /* 0x000fe20000000800 */
[----:B------:R-:W-:Y:S01]  /*1d940*/  @!PT LDS RZ, [RZ] ;  /* 0x00000000fffff984 */ /* 0x000fe20000000800 */
[----:B------:R-:W-:Y:S04]  /*1d950*/  @P4 LDGSTS.E.BYPASS.LTC128B.128 [R243+0x16000], desc[UR12][R4.64+0x180] ;  /* 0x1600018004f34fae */ /* 0x000fe8000b901d4c */
[----:B------:R-:W-:Y:S04]  /*1d960*/  @!P4 STS.128 [R243+0x16000], RZ ;  /* 0x016000fff300c388 */ /* 0x000fe80000000c00 */
        /* <DEDUP_REMOVED lines=18> */
[----:B------:R-:W-:Y:S01]  /*1da90*/  @P4 LDGSTS.E.BYPASS.LTC128B.128 [R243+0x16800], desc[UR12][R8.64+0x180] ;  /* 0x1680018008f34fae */ /* 0x000fe2000b901d4c */
[----:B------:R-:W-:-:S02]  /*1daa0*/  @P3 R2UR UR12, R196 ;  /* 0x00000000c40c32ca */ /* 0x000fc400000e0000 */
[C---:B------:R-:W-:Y:S01]  /*1dab0*/  @P3 R2UR UR13, R197.reuse ;  /* 0x00000000c50d32ca */ /* 0x040fe200000e0000 */
[----:B------:R-:W-:Y:S04]  /*1dac0*/  @!P4 STS.128 [R243+0x16800], RZ ;  /* 0x016800fff300c388 */ /* 0x000fe80000000c00 */
[----:B------:R-:W-:Y:S01]  /*1dad0*/  @!PT LDS RZ, [RZ] ;  /* 0x00000000fffff984 */ /* 0x000fe20000000800 */
[----:B------:R-:W-:Y:S01]  /*1dae0*/  @!PT LDS RZ, [RZ] ;  /* 0x00000000fffff984 */ /* 0x000fe20000000800 */
[----:B------:R-:W-:Y:S01]  /*1daf0*/  @!PT LDS RZ, [RZ] ;  /* 0x00000000fffff984 */ /* 0x000fe20000000800 */
[----:B------:R-:W-:Y:S01]  /*1db00*/  @P3 LDGSTS.E.BYPASS.LTC128B.128 [R243+0x11000], desc[UR10][R22.64] ;  /* 0x1100000016f33fae */ /* 0x000fe2000b901d4a */
[C---:B------:R-:W-:Y:S02]  /*1db10*/  @P6 R2UR UR10, R196.reuse ;  /* 0x00000000c40a62ca */ /* 0x040fe400000e0000 */
[----:B------:R-:W-:Y:S01]  /*1db20*/  @P6 R2UR UR11, R197 ;  /* 0x00000000c50b62ca */ /* 0x000fe200000e0000 */
        /* <DEDUP_REMOVED lines=12> */
[----:B------:R-:W-:Y:S02]  /*1dbf0*/  @P4 R2UR UR4, R196 ;  /* 0x00000000c40442ca */ /* 0x000fe400000e0000 */
[----:B------:R-:W-:Y:S01]  /*1dc00*/  @P4 R2UR UR5, R197 ;  /* 0x00000000c50542ca */ /* 0x000fe200000e0000 */
        /* <DEDUP_REMOVED lines=14> */
[----:B------:R1:W-:Y:S04]  /*1dcf0*/  @P6 LDGSTS.E.BYPASS.LTC128B.128 [R243+0x13800], desc[UR10][R24.64+0x80] ;  /* 0x1380008018f36fae */ /* 0x0003e8000b901d4a */
        /* <DEDUP_REMOVED lines=11> */
[----:B------:R-:W-:Y:S04]  /*1ddb0*/  LDSM.16.M88.4 R172, [R225+0x8800] ;  /* 0x00880000e1ac783b */ /* 0x000fe80000000200 */
[----:B-1----:R-:W1:Y:S04]  /*1ddc0*/  LDSM.16.M88.4 R24, [R226] ;  /* 0x00000000e218783b */ /* 0x002e680000000200 */
[----:B------:R-:W-:Y:S04]  /*1ddd0*/  LDSM.16.M88.4 R32, [R225+0x9000] ;  /* 0x00900000e120783b */ /* 0x000fe80000000200 */
[----:B--2---:R-:W2:Y:S04]  /*1dde0*/  LDSM.16.M88.4 R4, [R225+0x8000] ;  /* 0x00800000e104783b */ /* 0x004ea80000000200 */
[----:B------:R-:W3:Y:S04]  /*1ddf0*/  LDSM.16.M88.4 R180, [R225+0x9800] ;  /* 0x00980000e1b4783b */ /* 0x000ee80000000200 */
[----:B------:R-:W-:Y:S04]  /*1de00*/  LDSM.16.M88.4 R20, [R224] ;  /* 0x00000000e014783b */ /* 0x000fe80000000200 */
[----:B------:R-:W4:Y:S04]  /*1de10*/  LDSM.16.M88.4 R12, [R219] ;  /* 0x00000000db0c783b */ /* 0x000f280000000200 */
[----:B------:R-:W5:Y:S04]  /*1de20*/  LDSM.16.M88.4 R16, [R223] ;  /* 0x00000000df10783b */ /* 0x000f680000000200 */
[----:B------:R-:W5:Y:S04]  /*1de30*/  LDSM.16.M88.4 R188, [R218] ;  /* 0x00000000dabc783b */ /* 0x000f680000000200 */
[----:B------:R-:W5:Y:S04]  /*1de40*/  LDSM.16.M88.4 R184, [R217] ;  /* 0x00000000d9b8783b */ /* 0x000f680000000200 */
[----:B------:R-:W-:Y:S01]  /*1de50*/  LDSM.16.M88.4 R192, [R220+0x9000] ;  /* 0x00900000dcc0783b */ /* 0x000fe20000000200 */
[C---:B-1----:R-:W-:Y:S03]  /*1de60*/  HMMA.16816.F32.BF16 R176, R24.reuse, R172, RZ ;  /* 0x000000ac18b0723c */ /* 0x042fe600000418ff */
[----:B------:R-:W0:Y:S03]  /*1de70*/  LDGDEPBAR ;  /* 0x00000000000079af */ /* 0x000e260000000000 */
[C---:B------:R-:W-:Y:S06]  /*1de80*/  HMMA.16816.F32.BF16 R172, R24.reuse, R174, RZ ;  /* 0x000000ae18ac723c */ /* 0x040fec00000418ff */
[C---:B--2---:R-:W-:Y:S06]  /*1de90*/  HMMA.16816.F32.BF16 R8, R24.reuse, R4, RZ ;  /* 0x000000041808723c */ /* 0x044fec00000418ff */
[C---:B------:R-:W-:Y:S06]  /*1dea0*/  HMMA.16816.F32.BF16 R4, R24.reuse, R6, RZ ;  /* 0x000000061804723c */ /* 0x040fec00000418ff */
[C---:B------:R-:W-:Y:S06]  /*1deb0*/  HMMA.16816.F32.BF16 R168, R24.reuse, R32, RZ ;  /* 0x0000002018a8723c */ /* 0x040fec00000418ff */
[C---:B------:R-:W-:Y:S06]  /*1dec0*/  HMMA.16816.F32.BF16 R32, R24.reuse, R34, RZ ;  /* 0x000000221820723c */ /* 0x040fec00000418ff */
[C---:B---3--:R-:W-:Y:S06]  /*1ded0*/  HMMA.16816.F32.BF16 R28, R24.reuse, R180, RZ ;  /* 0x000000b4181c723c */ /* 0x048fec00000418ff */
[----:B------:R-:W-:Y:S01]  /*1dee0*/  HMMA.16816.F32.BF16 R24, R24, R182, RZ ;  /* 0x000000b61818723c */ /* 0x000fe200000418ff */
[----:B------:R-:W-:Y:S05]  /*1def0*/  LDSM.16.M88.4 R180, [R222] ;  /* 0x00000000deb4783b */ /* 0x000fea0000000200 */
[C---:B----4-:R-:W-:Y:S06]  /*1df00*/  HMMA.16816.F32.BF16 R176, R20.reuse, R12, R176 ;  /* 0x0000000c14b0723c */ /* 0x050fec00000418b0 */
[C---:B------:R-:W-:Y:S01]  /*1df10*/  HMMA.16816.F32.BF16 R172, R20.reuse, R14, R172 ;  /* 0x0000000e14ac723c */ /* 0x040fe200000418ac */
[----:B------:R-:W1:Y:S05]  /*1df20*/  LDSM.16.M88.4 R12, [R220+0x8800] ;  /* 0x00880000dc0c783b */ /* 0x000e6a0000000200 */
[C---:B-----5:R-:W-:Y:S06]  /*1df30*/  HMMA.16816.F32.BF16 R8, R20.reuse, R16, R8 ;  /* 0x000000101408723c */ /* 0x060fec0000041808 */
[C---:B------:R-:W-:Y:S01]  /*1df40*/  HMMA.16816.F32.BF16 R4, R20.reuse, R18, R4 ;  /* 0x000000121404723c */ /* 0x040fe20000041804 */
[----:B------:R-:W2:Y:S05]  /*1df50*/  LDSM.16.M88.4 R16, [R220+0x8000] ;  /* 0x00800000dc10783b */ /* 0x000eaa0000000200 */
[C---:B------:R-:W-:Y:S06]  /*1df60*/  HMMA.16816.F32.BF16 R168, R20.reuse, R188, R168 ;  /* 0x000000bc14a8723c */ /* 0x040fec00000418a8 */
[C---:B------:R-:W-:Y:S01]  /*1df70*/  HMMA.16816.F32.BF16 R32, R20.reuse, R190, R32 ;  /* 0x000000be1420723c */ /* 0x040fe20000041820 */
[----:B------:R-:W-:Y:S05]  /*1df80*/  LDSM.16.M88.4 R188, [R221] ;  /* 0x00000000ddbc783b */ /* 0x000fea0000000200 */
[C---:B------:R-:W-:Y:S06]  /*1df90*/  HMMA.16816.F32.BF16 R28, R20.reuse, R184, R28 ;  /* 0x000000b8141c723c */ /* 0x040fec000004181c */
[----:B------:R-:W-:Y:S01]  /*1dfa0*/  HMMA.16816.F32.BF16 R24, R20, R186, R24 ;  /* 0x000000ba1418723c */ /* 0x000fe20000041818 */
[----:B------:R-:W3:Y:S04]  /*1dfb0*/  LDSM.16.M88.4 R20, [R216] ;  /* 0x00000000d814783b */ /* 0x000ee80000000200 */
[----:B------:R-:W-:Y:S01]  /*1dfc0*/  LDSM.16.M88.4 R184, [R220+0x9800] ;  /* 0x00980000dcb8783b */ /* 0x000fe20000000200 */
        /* <DEDUP_REMOVED lines=8> */
[----:B------:R-:W4:Y:S05]  /*1e050*/  LDSM.16.M88.4 R192, [R216+0x1800] ;  /* 0x00180000d8c0783b */ /* 0x000f2a0000000200 */
[C---:B---3--:R-:W-:Y:S06]  /*1e060*/  HMMA.16816.F32.BF16 R8, R188.reuse, R20, R8 ;  /* 0x00000014bc08723c */ /* 0x048fec0000041808 */
[C---:B------:R-:W-:Y:S01]  /*1e070*/  HMMA.16816.F32.BF16 R4, R188.reuse, R22, R4 ;  /* 0x00000016bc04723c */ /* 0x040fe20000041804 */
[----:B------:R-:W-:Y:S05]  /*1e080*/  LDSM.16.M88.4 R20, [R225+0xb000] ;  /* 0x00b00000e114783b */ /* 0x000fea0000000200 */
[C---:B-1----:R-:W-:Y:S06]  /*1e090*/  HMMA.16816.F32.BF16 R168, R188.reuse, R12, R168 ;  /* 0x0000000cbca8723c */ /* 0x042fec00000418a8 */
[----:B------:R-:W-:Y:S01]  /*1e0a0*/  HMMA.16816.F32.BF16 R32, R188, R14, R32 ;  /* 0x0000000ebc20723c */ /* 0x000fe20000041820 */
[----:B------:R-:W1:Y:S05]  /*1e0b0*/  LDSM.16.M88.4 R12, [R226+0x2000] ;  /* 0x00200000e20c783b */ /* 0x000e6a0000000200 */
[C---:B------:R-:W-:Y:S06]  /*1e0c0*/  HMMA.16816.F32.BF16 R28, R180.reuse, R184, R28 ;  /* 0x000000b8b41c723c */ /* 0x040fec000004181c */
[----:B------:R-:W-:Y:S01]  /*1e0d0*/  HMMA.16816.F32.BF16 R24, R180, R186, R24 ;  /* 0x000000bab418723c */ /* 0x000fe20000041818 */
[----:B------:R-:W3:Y:S04]  /*1e0e0*/  LDSM.16.M88.4 R184, [R225+0xa000] ;  /* 0x00a00000e1b8783b */ /* 0x000ee80000000200 */
[----:B------:R-:W5:Y:S01]  /*1e0f0*/  LDSM.16.M88.4 R180, [R225+0xa800] ;  /* 0x00a80000e1b4783b */ /* 0x000f620000000200 */
[C---:B--2---:R-:W-:Y:S06]  /*1e100*/  HMMA.16816.F32.BF16 R176, R188.reuse, R16, R176 ;  /* 0x00000010bcb0723c */ /* 0x044fec00000418b0 */
[C---:B------:R-:W-:Y:S01]  /*1e110*/  HMMA.16816.F32.BF16 R172, R188.reuse, R18, R172 ;  /* 0x00000012bcac723c */ /* 0x040fe200000418ac */
[----:B------:R-:W2:Y:S05]  /*1e120*/  LDSM.16.M88.4 R16, [R225+0xb800] ;  /* 0x00b80000e110783b */ /* 0x000eaa0000000200 */
[C---:B----4-:R-:W-:Y:S06]  /*1e130*/  HMMA.16816.F32.BF16 R28, R188.reuse, R192, R28 ;  /* 0x000000c0bc1c723c */ /* 0x050fec000004181c */
[----:B------:R-:W-:Y:S01]  /*1e140*/  HMMA.16816.F32.BF16 R24, R188, R194, R24 ;  /* 0x000000c2bc18723c */ /* 0x000fe20000041818 */
[----:B------:R-:W-:Y:S04]  /*1e150*/  LDSM.16.M88.4 R192, [R215] ;  /* 0x00000000d7c0783b */ /* 0x000fe80000000200 */
[----:B------:R-:W-:Y:S01]  /*1e160*/  LDSM.16.M88.4 R188, [R214] ;  /* 0x00000000d6bc783b */ /* 0x000fe20000000200 */
[C---:B-1----:R-:W-:Y:S06]  /*1e170*/  HMMA.16816.F32.BF16 R168, R12.reuse, R20, R168 ;  /* 0x000000140ca8723c */ /* 0x042fec00000418a8 */
[C---:B------:R-:W-:Y:S01]  /*1e180*/  HMMA.16816.F32.BF16 R32, R12.reuse, R22, R32 ;  /* 0x000000160c20723c */ /* 0x040fe20000041820 */
[----:B------:R-:W1:Y:S05]  /*1e190*/  LDSM.16.M88.4 R20, [R224+0x2000] ;  /* 0x00200000e014783b */ /* 0x000e6a0000000200 */
[C---:B---3--:R-:W-:Y:S06]  /*1e1a0*/  HMMA.16816.F32.BF16 R8, R12.reuse, R184, R8 ;  /* 0x000000b80c08723c */ /* 0x048fec0000041808 */
[C---:B------:R-:W-:Y:S01]  /*1e1b0*/  HMMA.16816.F32.BF16 R4, R12.reuse, R186, R4 ;  /* 0x000000ba0c04723c */ /* 0x040fe20000041804 */
[----:B------:R-:W3:Y:S05]  /*1e1c0*/  LDSM.16.M88.4 R184, [R213] ;  /* 0x00000000d5b8783b */ /* 0x000eea0000000200 */
[C---:B-----5:R-:W-:Y:S06]  /*1e1d0*/  HMMA.16816.F32.BF16 R176, R12.reuse, R180, R176 ;  /* 0x000000b40cb0723c */ /* 0x060fec00000418b0 */
[C---:B------:R-:W-:Y:S01]  /*1e1e0*/  HMMA.16816.F32.BF16 R172, R12.reuse, R182, R172 ;  /* 0x000000b60cac723c */ /* 0x040fe200000418ac */
[----:B------:R-:W4:Y:S05]  /*1e1f0*/  LDSM.16.M88.4 R180, [R212] ;  /* 0x00000000d4b4783b */ /* 0x000f2a0000000200 */
[C---:B--2---:R-:W-:Y:S06]  /*1e200*/  HMMA.16816.F32.BF16 R28, R12.reuse, R16, R28 ;  /* 0x000000100c1c723c */ /* 0x044fec000004181c */
[----:B------:R-:W-:Y:S01]  /*1e210*/  HMMA.16816.F32.BF16 R24, R12, R18, R24 ;  /* 0x000000120c18723c */ /* 0x000fe20000041818 */
[----:B------:R-:W-:Y:S04]  /*1e220*/  LDSM.16.M88.4 R16, [R222+0x2000] ;  /* 0x00200000de10783b */ /* 0x000fe80000000200 */
[----:B------:R-:W2:Y:S01]  /*1e230*/  LDSM.16.M88.4 R12, [R220+0xa000] ;  /* 0x00a00000dc0c783b */ /* 0x000ea20000000200 */
[C---:B-1----:R-:W-:Y:S06]  /*1e240*/  HMMA.16816.F32.BF16 R8, R20.reuse, R192, R8 ;  /* 0x000000c01408723c */ /* 0x042fec0000041808 */
[C---:B------:R-:W-:Y:S01]  /*1e250*/  HMMA.16816.F32.BF16 R4, R20.reuse, R194, R4 ;  /* 0x000000c21404723c */ /* 0x040fe20000041804 */
[----:B------:R-:W-:Y:S05]  /*1e260*/  LDSM.16.M88.4 R192, [R216+0x2800] ;  /* 0x00280000d8c0783b */ /* 0x000fea0000000200 */
[C---:B------:R-:W-:Y:S06]  /*1e270*/  HMMA.16816.F32.BF16 R176, R20.reuse, R188, R176 ;  /* 0x000000bc14b0723c */ /* 0x040fec00000418b0 */
[C---:B------:R-:W-:Y:S01]  /*1e280*/  HMMA.16816.F32.BF16 R172, R20.reuse, R190, R172 ;  /* 0x000000be14ac723c */ /* 0x040fe200000418ac */
[----:B------:R-:W1:Y:S05]  /*1e290*/  LDSM.16.M88.4 R188, [R220+0xa800] ;  /* 0x00a80000dcbc783b */ /* 0x000e6a0000000200 */
[C---:B---3--:R-:W-:Y:S06]  /*1e2a0*/  HMMA.16816.F32.BF16 R168, R20.reuse, R184, R168 ;  /* 0x000000b814a8723c */ /* 0x048fec00000418a8 */
[C---:B------:R-:W-:Y:S01]  /*1e2b0*/  HMMA.16816.F32.BF16 R32, R20.reuse, R186, R32 ;  /* 0x000000ba1420723c */ /* 0x040fe20000041820 */
[----:B------:R-:W3:Y:S05]  /*1e2c0*/  LDSM.16.M88.4 R184, [R220+0xb000] ;  /* 0x00b00000dcb8783b */ /* 0x000eea0000000200 */
[C---:B----4-:R-:W-:Y:S06]  /*1e2d0*/  HMMA.16816.F32.BF16 R28, R20.reuse, R180, R28 ;  /* 0x000000b4141c723c */ /* 0x050fec000004181c */
[----:B------:R-:W-:Y:S01]  /*1e2e0*/  HMMA.16816.F32.BF16 R24, R20, R182, R24 ;  /* 0x000000b61418723c */ /* 0x000fe20000041818 */
[----:B------:R-:W4:Y:S04]  /*1e2f0*/  LDSM.16.M88.4 R20, [R220+0xb800] ;  /* 0x00b80000dc14783b */ /* 0x000f280000000200 */
[----:B------:R-:W-:Y:S01]  /*1e300*/  LDSM.16.M88.4 R180, [R221+0x2000] ;  /* 0x00200000ddb4783b */ /* 0x000fe20000000200 */
[C---:B--2---:R-:W-:Y:S06]  /*1e310*/  HMMA.16816.F32.BF16 R8, R16.reuse, R12, R8 ;  /* 0x0000000c1008723c */ /* 0x044fec0000041808 */
[C---:B------:R-:W-:Y:S01]  /*1e320*/  HMMA.16816.F32.BF16 R4, R16.reuse, R14, R4 ;  /* 0x0000000e1004723c */ /* 0x040fe20000041804 */
[----:B------:R-:W2:Y:S05]  /*1e330*/  LDSM.16.M88.4 R12, [R216+0x2000] ;  /* 0x00200000d80c783b */ /* 0x000eaa0000000200 */
[C---:B-1----:R-:W-:Y:S06]  /*1e340*/  HMMA.16816.F32.BF16 R176, R16.reuse, R188, R176 ;  /* 0x000000bc10b0723c */ /* 0x042fec00000418b0 */
[C---:B------:R-:W-:Y:S01]  /*1e350*/  HMMA.16816.F32.BF16 R172, R16.reuse, R190, R172 ;  /* 0x000000be10ac723c */ /* 0x040fe200000418ac */
[----:B------:R-:W1:Y:S05]  /*1e360*/  LDSM.16.M88.4 R188, [R216+0x3000] ;  /* 0x00300000d8bc783b */ /* 0x000e6a0000000200 */
[C---:B---3--:R-:W-:Y:S06]  /*1e370*/  HMMA.16816.F32.BF16 R168, R16.reuse, R184, R168 ;  /* 0x000000b810a8723c */ /* 0x048fec00000418a8 */
[C---:B------:R-:W-:Y:S01]  /*1e380*/  HMMA.16816.F32.BF16 R32, R16.reuse, R186, R32 ;  /* 0x000000ba1020723c */ /* 0x040fe20000041820 */
[----:B------:R-:W3:Y:S05]  /*1e390*/  LDSM.16.M88.4 R184, [R216+0x3800] ;  /* 0x00380000d8b8783b */ /* 0x000eea0000000200 */
[C---:B----4-:R-:W-:Y:S06]  /*1e3a0*/  HMMA.16816.F32.BF16 R28, R16.reuse, R20, R28 ;  /* 0x00000014101c723c */ /* 0x050fec000004181c */
[----:B------:R-:W-:Y:S01]  /*1e3b0*/  HMMA.16816.F32.BF16 R24, R16, R22, R24 ;  /* 0x000000161018723c */ /* 0x000fe20000041818 */
[----:B------:R-:W-:Y:S04]  /*1e3c0*/  LDSM.16.M88.4 R20, [R226+0x4000] ;  /* 0x00400000e214783b */ /* 0x000fe80000000200 */
[----:B------:R-:W4:Y:S01]  /*1e3d0*/  LDSM.16.M88.4 R16, [R225+0xc000] ;  /* 0x00c00000e110783b */ /* 0x000f220000000200 */
[C---:B--2---:R-:W-:Y:S06]  /*1e3e0*/  HMMA.16816.F32.BF16 R8, R180.reuse, R12, R8 ;  /* 0x0000000cb408723c */ /* 0x044fec0000041808 */
[C---:B------:R-:W-:Y:S01]  /*1e3f0*/  HMMA.16816.F32.BF16 R4, R180.reuse, R14, R4 ;  /* 0x0000000eb404723c */ /* 0x040fe20000041804 */
[----:B------:R-:W2:Y:S05]  /*1e400*/  LDSM.16.M88.4 R12, [R225+0xc800] ;  /* 0x00c80000e10c783b */ /* 0x000eaa0000000200 */
[C---:B------:R-:W-:Y:S06]  /*1e410*/  HMMA.16816.F32.BF16 R176, R180.reuse, R192, R176 ;  /* 0x000000c0b4b0723c */ /* 0x040fec00000418b0 */
[C---:B------:R-:W-:Y:S01]  /*1e420*/  HMMA.16816.F32.BF16 R172, R180.reuse, R194, R172 ;  /* 0x000000c2b4ac723c */ /* 0x040fe200000418ac */
[----:B------:R-:W-:Y:S05]  /*1e430*/  LDSM.16.M88.4 R192, [R209] ;  /* 0x00000000d1c0783b */ /* 0x000fea0000000200 */
[C---:B-1----:R-:W-:Y:S06]  /*1e440*/  HMMA.16816.F32.BF16 R168, R180.reuse, R188, R168 ;  /* 0x000000bcb4a8723c */ /* 0x042fec00000418a8 */
[C---:B------:R-:W-:Y:S01]  /*1e450*/  HMMA.16816.F32.BF16 R32, R180.reuse, R190, R32 ;  /* 0x000000beb420723c */ /* 0x040fe20000041820 */
[----:B------:R-:W1:Y:S05]  /*1e460*/  LDSM.16.M88.4 R188, [R225+0xd000] ;  /* 0x00d00000e1bc783b */ /* 0x000e6a0000000200 */
[C---:B---3--:R-:W-:Y:S06]  /*1e470*/  HMMA.16816.F32.BF16 R28, R180.reuse, R184, R28 ;  /* 0x000000b8b41c723c */ /* 0x048fec000004181c */
[----:B------:R-:W-:Y:S01]  /*1e480*/  HMMA.16816.F32.BF16 R24, R180, R186, R24 ;  /* 0x000000bab418723c */ /* 0x000fe20000041818 */
[----:B------:R-:W3:Y:S04]  /*1e490*/  LDSM.16.M88.4 R184, [R225+0xd800] ;  /* 0x00d80000e1b8783b */ /* 0x000ee80000000200 */
[----:B------:R-:W-:Y:S01]  /*1e4a0*/  LDSM.16.M88.4 R180, [R224+0x4000] ;  /* 0x00400000e0b4783b */ /* 0x000fe20000000200 */
[C---:B----4-:R-:W-:Y:S06]  /*1e4b0*/  HMMA.16816.F32.BF16 R8, R20.reuse, R16, R8 ;  /* 0x000000101408723c */ /* 0x050fec0000041808 */
[C---:B------:R-:W-:Y:S01]  /*1e4c0*/  HMMA.16816.F32.BF16 R4, R20.reuse, R18, R4 ;  /* 0x000000121404723c */ /* 0x040fe20000041804 */
[----:B------:R-:W4:Y:S05]  /*1e4d0*/  LDSM.16.M88.4 R16, [R211] ;  /* 0x00000000d310783b */ /* 0x000f2a0000000200 */
[C---:B--2---:R-:W-:Y:S06]  /*1e4e0*/  HMMA.16816.F32.BF16 R176, R20.reuse, R12, R176 ;  /* 0x0000000c14b0723c */ /* 0x044fec00000418b0 */
[C---:B------:R-:W-:Y:S01]  /*1e4f0*/  HMMA.16816.F32.BF16 R172, R20.reuse, R14, R172 ;  /* 0x0000000e14ac723c */ /* 0x040fe200000418ac */
[----:B------:R-:W2:Y:S05]  /*1e500*/  LDSM.16.M88.4 R12, [R210] ;  /* 0x00000000d20c783b */ /* 0x000eaa0000000200 */
[C---:B-1----:R-:W-:Y:S06]  /*1e510*/  HMMA.16816.F32.BF16 R168, R20.reuse, R188, R168 ;  /* 0x000000bc14a8723c */ /* 0x042fec00000418a8 */
[C---:B------:R-:W-:Y:S01]  /*1e520*/  HMMA.16816.F32.BF16 R32, R20.reuse, R190, R32 ;  /* 0x000000be1420723c */ /* 0x040fe20000041820 */
[----:B------:R-:W-:Y:S05]  /*1e530*/  LDSM.16.M88.4 R188, [R222+0x4000] ;  /* 0x00400000debc783b */ /* 0x000fea0000000200 */
[C---:B---3--:R-:W-:Y:S06]  /*1e540*/  HMMA.16816.F32.BF16 R28, R20.reuse, R184, R28 ;  /* 0x000000b8141c723c */ /* 0x048fec000004181c */
[----:B------:R-:W-:Y:S01]  /*1e550*/  HMMA.16816.F32.BF16 R24, R20, R186, R24 ;  /* 0x000000ba1418723c */ /* 0x000fe20000041818 */
[----:B------:R-:W1:Y:S04]  /*1e560*/  LDSM.16.M88.4 R184, [R208] ;  /* 0x00000000d0b8783b */ /* 0x000e680000000200 */
[----:B------:R-:W-:Y:S01]  /*1e570*/  LDSM.16.M88.4 R20, [R220+0xc000] ;  /* 0x00c00000dc14783b */ /* 0x000fe20000000200 */
[C---:B----4-:R-:W-:Y:S06]  /*1e580*/  HMMA.16816.F32.BF16 R8, R180.reuse, R16, R8 ;  /* 0x00000010b408723c */ /* 0x050fec0000041808 */
[C---:B------:R-:W-:Y:S01]  /*1e590*/  HMMA.16816.F32.BF16 R4, R180.reuse, R18, R4 ;  /* 0x00000012b404723c */ /* 0x040fe20000041804 */
[----:B------:R-:W3:Y:S05]  /*1e5a0*/  LDSM.16.M88.4 R16, [R220+0xc800] ;  /* 0x00c80000dc10783b */ /* 0x000eea0000000200 */
[C---:B--2---:R-:W-:Y:S06]  /*1e5b0*/  HMMA.16816.F32.BF16 R176, R180.reuse, R12, R176 ;  /* 0x0000000cb4b0723c */ /* 0x044fec00000418b0 */
[C---:B------:R-:W-:Y:S01]  /*1e5c0*/  HMMA.16816.F32.BF16 R172, R180.reuse, R14, R172 ;  /* 0x0000000eb4ac723c */ /* 0x040fe200000418ac */
[----:B------:R-:W2:Y:S05]  /*1e5d0*/  LDSM.16.M88.4 R12, [R220+0xd000] ;  /* 0x00d00000dc0c783b */ /* 0x000eaa0000000200 */
[C---:B------:R-:W-:Y:S06]  /*1e5e0*/  HMMA.16816.F32.BF16 R168, R180.reuse, R192, R168 ;  /* 0x000000c0b4a8723c */ /* 0x040fec00000418a8 */
[C---:B------:R-:W-:Y:S01]  /*1e5f0*/  HMMA.16816.F32.BF16 R32, R180.reuse, R194, R32 ;  /* 0x000000c2b420723c */ /* 0x040fe20000041820 */
[----:B------:R-:W4:Y:S05]  /*1e600*/  LDSM.16.M88.4 R192, [R220+0xd800] ;  /* 0x00d80000dcc0783b */ /* 0x000f2a0000000200 */
[C---:B-1----:R-:W-:Y:S06]  /*1e610*/  HMMA.16816.F32.BF16 R28, R180.reuse, R184, R28 ;  /* 0x000000b8b41c723c */ /* 0x042fec000004181c */
[----:B------:R-:W-:Y:S01]  /*1e620*/  HMMA.16816.F32.BF16 R24, R180, R186, R24 ;  /* 0x000000bab418723c */ /* 0x000fe20000041818 */
[----:B------:R-:W-:Y:S04]  /*1e630*/  LDSM.16.M88.4 R184, [R216+0x4000] ;  /* 0x00400000d8b8783b */ /* 0x000fe80000000200 */
[----:B------:R-:W-:Y:S01]  /*1e640*/  LDSM.16.M88.4 R180, [R216+0x4800] ;  /* 0x00480000d8b4783b */ /* 0x000fe20000000200 */
[C---:B---3--:R-:W-:Y:S06]  /*1e650*/  HMMA.16816.F32.BF16 R176, R188.reuse, R16, R176 ;  /* 0x00000010bcb0723c */ /* 0x048fec00000418b0 */
        /* <DEDUP_REMOVED lines=8> */
[C---:B----4-:R-:W-:Y:S06]  /*1e6e0*/  HMMA.16816.F32.BF16 R28, R188.reuse, R192, R28 ;  /* 0x000000c0bc1c723c */ /* 0x050fec000004181c */
        /* <DEDUP_REMOVED lines=8> */
[----:B------:R-:W3:Y:S05]  /*1e770*/  LDSM.16.M88.4 R184, [R225+0xe800] ;  /* 0x00e80000e1b8783b */ /* 0x000eea0000000200 */
[C---:B------:R-:W-:Y:S06]  /*1e780*/  HMMA.16816.F32.BF16 R176, R12.reuse, R180, R176 ;  /* 0x000000b40cb0723c */ /* 0x040fec00000418b0 */
[C---:B------:R-:W-:Y:S01]  /*1e790*/  HMMA.16816.F32.BF16 R172, R12.reuse, R182, R172 ;  /* 0x000000b60cac723c */ /* 0x040fe200000418ac */
[----:B------:R-:W4:Y:S05]  /*1e7a0*/  LDSM.16.M88.4 R180, [R225+0xf000] ;  /* 0x00f00000e1b4783b */ /* 0x000f2a0000000200 */
[C---:B--2---:R-:W-:Y:S06]  /*1e7b0*/  HMMA.16816.F32.BF16 R28, R12.reuse, R20, R28 ;  /* 0x000000140c1c723c */ /* 0x044fec000004181c */
[----:B------:R-:W-:Y:S01]  /*1e7c0*/  HMMA.16816.F32.BF16 R24, R12, R22, R24 ;  /* 0x000000160c18723c */ /* 0x000fe20000041818 */
[----:B------:R-:W2:Y:S04]  /*1e7d0*/  LDSM.16.M88.4 R20, [R225+0xf800] ;  /* 0x00f80000e114783b */ /* 0x000ea80000000200 */
[----:B------:R-:W5:Y:S01]  /*1e7e0*/  LDSM.16.M88.4 R12, [R207] ;  /* 0x00000000cf0c783b */ /* 0x000f620000000200 */
[C---:B-1----:R-:W-:Y:S06]  /*1e7f0*/  HMMA.16816.F32.BF16 R8, R16.reuse, R188, R8 ;  /* 0x000000bc1008723c */ /* 0x042fec0000041808 */
[C---:B------:R-:W-:Y:S01]  /*1e800*/  HMMA.16816.F32.BF16 R4, R16.reuse, R190, R4 ;  /* 0x000000be1004723c */ /* 0x040fe20000041804 */
[----:B------:R-:W1:Y:S05]  /*1e810*/  LDSM.16.M88.4 R188, [R206] ;  /* 0x00000000cebc783b */ /* 0x000e6a0000000200 */
[C---:B---3--:R-:W-:Y:S06]  /*1e820*/  HMMA.16816.F32.BF16 R176, R16.reuse, R184, R176 ;  /* 0x000000b810b0723c */ /* 0x048fec00000418b0 */
[C---:B------:R-:W-:Y:S01]  /*1e830*/  HMMA.16816.F32.BF16 R172, R16.reuse, R186, R172 ;  /* 0x000000ba10ac723c */ /* 0x040fe200000418ac */
[----:B------:R-:W3:Y:S05]  /*1e840*/  LDSM.16.M88.4 R184, [R205] ;  /* 0x00000000cdb8783b */ /* 0x000eea0000000200 */
[C---:B----4-:R-:W-:Y:S06]  /*1e850*/  HMMA.16816.F32.BF16 R168, R16.reuse, R180, R168 ;  /* 0x000000b410a8723c */ /* 0x050fec00000418a8 */
[C---:B------:R-:W-:Y:S01]  /*1e860*/  HMMA.16816.F32.BF16 R32, R16.reuse, R182, R32 ;  /* 0x000000b61020723c */ /* 0x040fe20000041820 */
[----:B------:R-:W4:Y:S05]  /*1e870*/  LDSM.16.M88.4 R180, [R204] ;  /* 0x00000000ccb4783b */ /* 0x000f2a0000000200 */
[C---:B--2---:R-:W-:Y:S06]  /*1e880*/  HMMA.16816.F32.BF16 R28, R16.reuse, R20, R28 ;  /* 0x00000014101c723c */ /* 0x044fec000004181c */
[----:B------:R-:W-:Y:S01]  /*1e890*/  HMMA.16816.F32.BF16 R24, R16, R22, R24 ;  /* 0x000000161018723c */ /* 0x000fe20000041818 */
[----:B------:R-:W-:Y:S04]  /*1e8a0*/  LDSM.16.M88.4 R20, [R222+0x6000] ;  /* 0x00600000de14783b */ /* 0x000fe80000000200 */
[----:B------:R-:W2:Y:S01]  /*1e8b0*/  LDSM.16.M88.4 R16, [R220+0xe000] ;  /* 0x00e00000dc10783b */ /* 0x000ea20000000200 */
[C---:B-----5:R-:W-:Y:S06]  /*1e8c0*/  HMMA.16816.F32.BF16 R8, R192.reuse, R12, R8 ;  /* 0x0000000cc008723c */ /* 0x060fec0000041808 */
[C---:B------:R-:W-:Y:S01]  /*1e8d0*/  HMMA.16816.F32.BF16 R4, R192.reuse, R14, R4 ;  /* 0x0000000ec004723c */ /* 0x040fe20000041804 */
[----:B------:R-:W5:Y:S05]  /*1e8e0*/  LDSM.16.M88.4 R12, [R220+0xe800] ;  /* 0x00e80000dc0c783b */ /* 0x000f6a0000000200 */
[C---:B-1----:R-:W-:Y:S06]  /*1e8f0*/  HMMA.16816.F32.BF16 R176, R192.reuse, R188, R176 ;  /* 0x000000bcc0b0723c */ /* 0x042fec00000418b0 */
[C---:B------:R-:W-:Y:S01]  /*1e900*/  HMMA.16816.F32.BF16 R172, R192.reuse, R190, R172 ;  /* 0x000000bec0ac723c */ /* 0x040fe200000418ac */
[----:B------:R-:W-:Y:S05]  /*1e910*/  LDSM.16.M88.4 R188, [R221+0x6000] ;  /* 0x00600000ddbc783b */ /* 0x000fea0000000200 */
[C---:B---3--:R-:W-:Y:S06]  /*1e920*/  HMMA.16816.F32.BF16 R168, R192.reuse, R184, R168 ;  /* 0x000000b8c0a8723c */ /* 0x048fec00000418a8 */
[C---:B------:R-:W-:Y:S01]  /*1e930*/  HMMA.16816.F32.BF16 R32, R192.reuse, R186, R32 ;  /* 0x000000bac020723c */ /* 0x040fe20000041820 */
[----:B------:R-:W1:Y:S05]  /*1e940*/  LDSM.16.M88.4 R184, [R216+0x6000] ;  /* 0x00600000d8b8783b */ /* 0x000e6a0000000200 */
[----:B----4-:R-:W-:Y:S06]  /*1e950*/  HMMA.16816.F32.BF16 R28, R192, R180, R28 ;  /* 0x000000b4c01c723c */ /* 0x010fec000004181c */
[C---:B--2---:R-:W-:Y:S06]  /*1e960*/  HMMA.16816.F32.BF16 R8, R20.reuse, R16, R8 ;  /* 0x000000101408723c */ /* 0x044fec0000041808 */
[----:B------:R-:W-:Y:S01]  /*1e970*/  HMMA.16816.F32.BF16 R4, R20, R18, R4 ;  /* 0x000000121404723c */ /* 0x000fe20000041804 */
[----:B------:R-:W2:Y:S05]  /*1e980*/  LDSM.16.M88.4 R16, [R220+0xf800] ;  /* 0x00f80000dc10783b */ /* 0x000eaa0000000200 */
[----:B------:R-:W-:Y:S01]  /*1e990*/  HMMA.16816.F32.BF16 R24, R192, R182, R24 ;  /* 0x000000b6c018723c */ /* 0x000fe20000041818 */
[----:B------:R-:W3:Y:S01]  /*1e9a0*/  LDSM.16.M88.4 R180, [R220+0xf000] ;  /* 0x00f00000dcb4783b */ /* 0x000ee20000000200 */
[----:B------:R-:W4:Y:S04]  /*1e9b0*/  S2R R192, SR_TID.X ;  /* 0x0000000000c07919 */ /* 0x000f280000002100 */
[C---:B-----5:R-:W-:Y:S06]  /*1e9c0*/  HMMA.16816.F32.BF16 R176, R20.reuse, R12, R176 ;  /* 0x0000000c14b0723c */ /* 0x060fec00000418b0 */
[----:B------:R-:W-:Y:S01]  /*1e9d0*/  HMMA.16816.F32.BF16 R172, R20, R14, R172 ;  /* 0x0000000e14ac723c */ /* 0x000fe200000418ac */
[----:B------:R-:W5:Y:S05]  /*1e9e0*/  LDSM.16.M88.4 R12, [R216+0x6800] ;  /* 0x00680000d80c783b */ /* 0x000f6a0000000200 */
[C---:B-1----:R-:W-:Y:S06]  /*1e9f0*/  HMMA.16816.F32.BF16 R8, R188.reuse, R184, R8 ;  /* 0x000000b8bc08723c */ /* 0x042fec0000041808 */
[----:B------:R-:W-:Y:S06]  /*1ea00*/  HMMA.16816.F32.BF16 R4, R188, R186, R4 ;  /* 0x000000babc04723c */ /* 0x000fec0000041804 */
[----:B--2---:R-:W-:Y:S01]  /*1ea10*/  HMMA.16816.F32.BF16 R28, R20, R16, R28 ;  /* 0x00000010141c723c */ /* 0x004fe2000004181c */
[----:B----4-:R-:W-:-:S05]  /*1ea20*/  IMAD.SHL.U32 R192, R192, 0x2, RZ ;  /* 0x00000002c0c07824 */ /* 0x010fca00078e00ff */
[C---:B------:R-:W-:Y:S01]  /*1ea30*/  HMMA.16816.F32.BF16 R24, R20.reuse, R18, R24 ;  /* 0x000000121418723c */ /* 0x040fe20000041818 */
[----:B------:R-:W1:Y:S05]  /*1ea40*/  LDSM.16.M88.4 R16, [R216+0x7000] ;  /* 0x00700000d810783b */ /* 0x000e6a0000000200 */
[C---:B---3--:R-:W-:Y:S06]  /*1ea50*/  HMMA.16816.F32.BF16 R168, R20.reuse, R180, R168 ;  /* 0x000000b414a8723c */ /* 0x048fec00000418a8 */
[----:B------:R-:W-:Y:S01]  /*1ea60*/  HMMA.16816.F32.BF16 R32, R20, R182, R32 ;  /* 0x000000b61420723c */ /* 0x000fe20000041820 */
[----:B------:R-:W2:Y:S01]  /*1ea70*/  LDSM.16.M88.4 R20, [R216+0x7800] ;  /* 0x00780000d814783b */ /* 0x000ea20000000200 */
[----:B------:R-:W-:Y:S01]  /*1ea80*/  LOP3.LUT R180, R192, 0x6, RZ, 0xc0, !PT ;  /* 0x00000006c0b47812 */ /* 0x000fe200078ec0ff */
[----:B------:R-:W-:-:S04]  /*1ea90*/  DEPBAR.LE SB0, 0x0 ;  /* 0x000080000000791a */ /* 0x000fc80000000000 */
[----:B------:R-:W-:Y:S01]  /*1eaa0*/  IMAD R180, R246, 0x40, R180 ;  /* 0x00000040f6b47824 */ /* 0x000fe200078e02b4 */
[----:B-----5:R-:W-:Y:S03]  /*1eab0*/  HMMA.16816.F32.BF16 R176, R188, R12, R176 ;  /* 0x0000000cbcb0723c */ /* 0x020fe600000418b0 */
[----:B------:R-:W-:-:S03]  /*1eac0*/  VIADD R181, R180, 0x1 ;  /* 0x00000001b4b57836 */ /* 0x000fc60000000000 */
[C---:B------:R-:W-:Y:S01]  /*1ead0*/  HMMA.16816.F32.BF16 R172, R188.reuse, R14, R172 ;  /* 0x0000000ebcac723c */ /* 0x040fe200000418ac */
[C---:B------:R-:W-:Y:S01]  /*1eae0*/  VIADD R12, R180.reuse, 0x8 ;  /* 0x00000008b40c7836 */ /* 0x040fe20000000000 */
[C---:B------:R-:W-:Y:S01]  /*1eaf0*/  ISETP.GE.AND P1, PT, R181.reuse, R0, PT ;  /* 0x00000000b500720c */ /* 0x040fe20003f26270 */
[----:B------:R-:W-:Y:S01]  /*1eb00*/  VIADD R13, R180, 0x10 ;  /* 0x00000010b40d7836 */ /* 0x000fe20000000000 */
[----:B------:R-:W-:Y:S01]  /*1eb10*/  BAR.SYNC.DEFER_BLOCKING 0x0 ;  /* 0x0000000000007b1d */ /* 0x000fe20000010000 */
[----:B------:R-:W-:Y:S02]  /*1eb20*/  ISETP.GE.AND P3, PT, R181, R2, PT ;  /* 0x00000002b500720c */ /* 0x000fe40003f66270 */
[----:B------:R-:W-:Y:S02]  /*1eb30*/  FSEL R9, R9, -INF , !P1 ;  /* 0xff80000009097808 */ /* 0x000fe40004800000 */
[C---:B------:R-:W-:Y:S02]  /*1eb40*/  ISETP.GE.AND P2, PT, R12.reuse, R0, PT ;  /* 0x000000000c00720c */ /* 0x040fe40003f46270 */
[----:B------:R-:W-:Y:S01]  /*1eb50*/  ISETP.GE.AND P1, PT, R12, R2, PT ;  /* 0x000000020c00720c */ /* 0x000fe20003f26270 */
[----:B------:R-:W-:Y:S01]  /*1eb60*/  VIADD R12, R180, 0x9 ;  /* 0x00000009b40c7836 */ /* 0x000fe20000000000 */
[----:B------:R-:W-:Y:S01]  /*1eb70*/  FSEL R11, R11, -INF , !P3 ;  /* 0xff8000000b0b7808 */ /* 0x000fe20005800000 */
[----:B-1----:R-:W-:Y:S01]  /*1eb80*/  HMMA.16816.F32.BF16 R168, R188, R16, R168 ;  /* 0x00000010bca8723c */ /* 0x002fe200000418a8 */
[----:B------:R-:W-:-:S02]  /*1eb90*/  FSEL R4, R4, -INF , !P2 ;  /* 0xff80000004047808 */ /* 0x000fc40005000000 */
[C---:B------:R-:W-:Y:S02]  /*1eba0*/  ISETP.GE.AND P3, PT, R12.reuse, R0, PT ;  /* 0x000000000c00720c */ /* 0x040fe40003f66270 */
[----:B------:R-:W-:Y:S01]  /*1ebb0*/  ISETP.GE.AND P2, PT, R12, R2, PT ;  /* 0x000000020c00720c */ /* 0x000fe20003f46270 */
[----:B------:R-:W-:Y:S01]  /*1ebc0*/  VIADD R12, R180, 0x11 ;  /* 0x00000011b40c7836 */ /* 0x000fe20000000000 */
[----:B------:R-:W-:Y:S01]  /*1ebd0*/  FSEL R6, R6, -INF , !P1 ;  /* 0xff80000006067808 */ /* 0x000fe20004800000 */
[C---:B------:R-:W-:Y:S01]  /*1ebe0*/  HMMA.16816.F32.BF16 R32, R188.reuse, R18, R32 ;  /* 0x00000012bc20723c */ /* 0x040fe20000041820 */
[----:B------:R-:W-:Y:S02]  /*1ebf0*/  ISETP.GE.AND P1, PT, R13, R0, PT ;  /* 0x000000000d00720c */ /* 0x000fe40003f26270 */
[----:B------:R-:W-:Y:S02]  /*1ec00*/  FSEL R5, R5, -INF , !P3 ;  /* 0xff80000005057808 */ /* 0x000fe40005800000 */
[----:B------:R-:W-:Y:S01]  /*1ec10*/  ISETP.GE.AND P3, PT, R13, R2, PT ;  /* 0x000000020d00720c */ /* 0x000fe20003f66270 */
[----:B------:R-:W-:Y:S01]  /*1ec20*/  VIADD R13, R180, 0x18 ;  /* 0x00000018b40d7836 */ /* 0x000fe20000000000 */
[----:B------:R-:W-:Y:S01]  /*1ec30*/  FSEL R7, R7, -INF , !P2 ;  /* 0xff80000007077808 */ /* 0x000fe20005000000 */
[----:B--2---:R-:W-:Y:S01]  /*1ec40*/  HMMA.16816.F32.BF16 R28, R188, R20, R28 ;  /* 0x00000014bc1c723c */ /* 0x004fe2000004181c */
[----:B------:R-:W-:-:S02]  /*1ec50*/  FSEL R176, R176, -INF , !P1 ;  /* 0xff800000b0b07808 */ /* 0x000fc40004800000 */
[C---:B------:R-:W-:Y:S02]  /*1ec60*/  ISETP.GE.AND P2, PT, R12.reuse, R0, PT ;  /* 0x000000000c00720c */ /* 0x040fe40003f46270 */
[----:B------:R-:W-:Y:S01]  /*1ec70*/  ISETP.GE.AND P1, PT, R12, R2, PT ;  /* 0x000000020c00720c */ /* 0x000fe20003f26270 */
[----:B------:R-:W-:Y:S01]  /*1ec80*/  VIADD R12, R180, 0x19 ;  /* 0x00000019b40c7836 */ /* 0x000fe20000000000 */
[----:B------:R-:W-:Y:S01]  /*1ec90*/  FSEL R182, R178, -INF , !P3 ;  /* 0xff800000b2b67808 */ /* 0x000fe20005800000 */
[----:B------:R-:W-:Y:S01]  /*1eca0*/  HMMA.16816.F32.BF16 R24, R188, R22, R24 ;  /* 0x00000016bc18723c */ /* 0x000fe20000041818 */
[----:B------:R-:W-:Y:S02]  /*1ecb0*/  FSEL R177, R177, -INF , !P2 ;  /* 0xff800000b1b17808 */ /* 0x000fe40005000000 */
[C---:B------:R-:W-:Y:S02]  /*1ecc0*/  ISETP.GE.AND P3, PT, R13.reuse, R0, PT ;  /* 0x000000000d00720c */ /* 0x040fe40003f66270 */
[----:B------:R-:W-:Y:S01]  /*1ecd0*/  ISETP.GE.AND P2, PT, R13, R2, PT ;  /* 0x000000020d00720c */ /* 0x000fe20003f46270 */
[----:B------:R-:W-:Y:S01]  /*1ece0*/  VIADD R13, R180, 0x20 ;  /* 0x00000020b40d7836 */ /* 0x000fe20000000000 */
[----:B------:R-:W-:Y:S01]  /*1ecf0*/  FSEL R183, R179, -INF , !P1 ;  /* 0xff800000b3b77808 */ /* 0x000fe20004800000 */
[----:B------:R-:W-:Y:S01]  /*1ed00*/  IMAD.MOV.U32 R189, RZ, RZ, R198 ;  /* 0x000000ffffbd7224 */ /* 0x000fe200078e00c6 */
[----:B------:R-:W-:Y:S01]  /*1ed10*/  ISETP.GE.AND P1, PT, R12, R0, PT ;  /* 0x000000000c00720c */ /* 0x000fe20003f26270 */
[----:B------:R-:W-:Y:S01]  /*1ed20*/  IMAD.MOV.U32 R188, RZ, RZ, R199 ;  /* 0x000000ffffbc7224 */ /* 0x000fe200078e00c7 */
[----:B------:R-:W-:-:S02]  /*1ed30*/  FSEL R178, R172, -INF , !P3 ;  /* 0xff800000acb27808 */ /* 0x000fc40005800000 */
[----:B------:R-:W-:Y:S01]  /*1ed40*/  ISETP.GE.AND P3, PT, R12, R2, PT ;  /* 0x000000020c00720c */ /* 0x000fe20003f66270 */
[----:B------:R-:W-:Y:S01]  /*1ed50*/  VIADD R12, R180, 0x21 ;  /* 0x00000021b40c7836 */ /* 0x000fe20000000000 */
        /* <DEDUP_REMOVED lines=8> */
[----:B------:R-:W-:Y:S01]  /*1ede0*/  ISETP.GE.AND P2, PT, R12, R2, PT ;  /* 0x000000020c00720c */ /* 0x000fe20003f46270 */
[----:B------:R-:W-:Y:S01]  /*1edf0*/  VIADD R12, R180, 0x29 ;  /* 0x00000029b40c7836 */ /* 0x000fe20000000000 */
[----:B------:R-:W-:Y:S02]  /*1ee00*/  FSEL R185, R170, -INF , !P1 ;  /* 0xff800000aab97808 */ /* 0x000fe40004800000 */
[----:B------:R-:W-:Y:S02]  /*1ee10*/  ISETP.GE.AND P1, PT, R13, R0, PT ;  /* 0x000000000d00720c */ /* 0x000fe40003f26270 */
        /* <DEDUP_REMOVED lines=16> */
[----:B------:R-:W-:Y:S02]  /*1ef20*/  FSEL R174, R29, -INF , !P1 ;  /* 0xff8000001dae7808 */ /* 0x000fe40004800000 */
[-C--:B------:R-:W-:Y:S02]  /*1ef30*/  ISETP.GE.AND P1, PT, R13, R2.reuse, PT ;  /* 0x000000020d00720c */ /* 0x080fe40003f26270 */
[----:B------:R-:W-:Y:S01]  /*1ef40*/  ISETP.GE.AND P3, PT, R12, R2, PT ;  /* 0x000000020c00720c */ /* 0x000fe20003f66270 */
[----:B------:R-:W-:Y:S01]  /*1ef50*/  VIADD R12, R180, 0x39 ;  /* 0x00000039b40c7836 */ /* 0x000fe20000000000 */
[----:B------:R-:W-:Y:S02]  /*1ef60*/  FSEL R29, R26, -INF , !P1 ;  /* 0xff8000001a1d7808 */ /* 0x000fe40004800000 */
[----:B------:R-:W-:Y:S02]  /*1ef70*/  FSEL R170, R30, -INF , !P2 ;  /* 0xff8000001eaa7808 */ /* 0x000fe40005000000 */
[----:B------:R-:W-:-:S02]  /*1ef80*/  ISETP.GE.AND P1, PT, R165, 0x3, PT ;  /* 0x00000003a500780c */ /* 0x000fc40003f26270 */
[-C--:B------:R-:W-:Y:S02]  /*1ef90*/  ISETP.GE.AND P2, PT, R13, R0.reuse, PT ;  /* 0x000000000d00720c */ /* 0x080fe40003f46270 */
[----:B------:R-:W-:Y:S02]  /*1efa0*/  FSEL R169, R31, -INF , !P3 ;  /* 0xff8000001fa97808 */ /* 0x000fe40005800000 */
[----:B------:R-:W-:Y:S02]  /*1efb0*/  FSEL R173, R24, -INF , !P2 ;  /* 0xff80000018ad7808 */ /* 0x000fe40005000000 */
[-C--:B------:R-:W-:Y:S02]  /*1efc0*/  ISETP.GE.AND P3, PT, R180, R0.reuse, PT ;  /* 0x00000000b400720c */ /* 0x080fe40003f66270 */
[----:B------:R-:W-:Y:S02]  /*1efd0*/  ISETP.GE.AND P2, PT, R12, R0, PT ;  /* 0x000000000c00720c */ /* 0x000fe40003f46270 */
[----:B------:R-:W-:-:S02]  /*1efe0*/  FSEL R8, R8, -INF , !P3 ;  /* 0xff80000008087808 */ /* 0x000fc40005800000 */
[----:B------:R-:W-:Y:S02]  /*1eff0*/  FSEL R171, R25, -INF , !P2 ;  /* 0xff80000019ab7808 */ /* 0x000fe40005000000 */
[-C--:B------:R-:W-:Y:S02]  /*1f000*/  ISETP.GE.AND P3, PT, R180, R2.reuse, PT ;  /* 0x00000002b400720c */ /* 0x080fe40003f66270 */
[----:B------:R-:W-:Y:S02]  /*1f010*/  ISETP.GE.AND P2, PT, R12, R2, PT ;  /* 0x000000020c00720c */ /* 0x000fe40003f46270 */
[----:B------:R-:W-:Y:S02]  /*1f020*/  FSEL R10, R10, -INF , !P3 ;  /* 0xff8000000a0a7808 */ /* 0x000fe40005800000 */
[----:B------:R-:W-:Y:S01]  /*1f030*/  FSEL R28, R27, -INF , !P2 ;  /* 0xff8000001b1c7808 */ /* 0x000fe20005000000 */
[----:B------:R-:W-:Y:S05]  /*1f040*/  @!P1 BRA `(.L_x_1150) ;  /* 0x0000000c00a49947 */ /* 0x000fea0003800000 */
[----:B------:R-:W-:Y:S04]  /*1f050*/  BSSY B0, `(.L_x_1151) ;  /* 0x000004d000007945 */ /* 0x000fe80003800000 */
[----:B------:R-:W-:Y:S05]  /*1f060*/  @!P0 BRA `(.L_x_1152) ;  /* 0x0000000400188947 */ /* 0x000fea0003800000 */
[----:B------:R-:W-:Y:S02]  /*1f070*/  R2UR UR4, R196 ;  /* 0x00000000c40472ca */ /* 0x000fe400000e0000 */
[----:B------:R-:W-:-:S13]  /*1f080*/  R2UR UR5, R197 ;  /* 0x00000000c50572ca */ /* 0x000fda00000e0000 */
[----:B------:R-:W2:Y:S01]  /*1f090*/  LD.E R18, desc[UR4][R166.64+0x170] ;  /* 0x00017004a6127980 */ /* 0x000ea2000c101900 */
[----:B------:R-:W-:Y:S01]  /*1f0a0*/  IMAD.SHL.U32 R2, R246, 0x40, RZ ;  /* 0x00000040f6027824 */ /* 0x000fe200078e00ff */
[----:B------:R-:W-:Y:S02]  /*1f0b0*/  R2UR UR12, R196 ;  /* 0x00000000c40c72ca */ /* 0x000fe400000e0000 */
[----:B------:R-:W-:Y:S01]  /*1f0c0*/  R2UR UR13, R197 ;  /* 0x00000000c50d72ca */ /* 0x000fe200000e0000 */
[----:B------:R-:W-:Y:S01]  /*1f0d0*/  VIADD R15, R2, 0xffffffc0 ;  /* 0xffffffc0020f7836 */ /* 0x000fe20000000000 */
[----:B------:R-:W-:Y:S02]  /*1f0e0*/  IABS R13, R2 ;  /* 0x00000002000d7213 */ /* 0x000fe40000000000 */
[----:B------:R-:W-:Y:S02]  /*1f0f0*/  R2UR UR10, R196 ;  /* 0x00000000c40a72ca */ /* 0x000fe400000e0000 */
[----:B------:R-:W-:-:S02]  /*1f100*/  IABS R0, R15 ;  /* 0x0000000f00007213 */ /* 0x000fc40000000000 */
[C---:B------:R-:W-:Y:S02]  /*1f110*/  R2UR UR11, R197.reuse ;  /* 0x00000000c50b72ca */ /* 0x040fe400000e0000 */
[----:B------:R-:W-:Y:S02]  /*1f120*/  R2UR UR8, R196 ;  /* 0x00000000c40872ca */ /* 0x000fe400000e0000 */
[----:B------:R-:W-:Y:S02]  /*1f130*/  R2UR UR9, R197 ;  /* 0x00000000c50972ca */ /* 0x000fe400000e0000 */
[-C--:B--2---:R-:W-:Y:S02]  /*1f140*/  IABS R14, R18.reuse ;  /* 0x00000012000e7213 */ /* 0x084fe40000000000 */
[-C--:B------:R-:W-:Y:S02]  /*1f150*/  IABS R12, R18.reuse ;  /* 0x00000012000c7213 */ /* 0x080fe40000000000 */
[----:B------:R-:W1:Y:S01]  /*1f160*/  I2F.RP R22, R14 ;  /* 0x0000000e00167306 */ /* 0x000e620000209400 */
[----:B------:R-:W-:-:S02]  /*1f170*/  LOP3.LUT R2, R2, R18, RZ, 0x3c, !PT ;  /* 0x0000001202027212 */ /* 0x000fc400078e3cff */
[----:B------:R-:W-:Y:S01]  /*1f180*/  IMAD.MOV R12, RZ, RZ, -R12 ;  /* 0x000000ffff0c7224 */ /* 0x000fe200078e0a0c */
[----:B------:R-:W-:-:S04]  /*1f190*/  LOP3.LUT R15, R15, R18, RZ, 0x3c, !PT ;  /* 0x000000120f0f7212 */ /* 0x000fc800078e3cff */
[----:B-1----:R-:W1:Y:S02]  /*1f1a0*/  MUFU.RCP R22, R22 ;  /* 0x0000001600167308 */ /* 0x002e640000001000 */
[----:B-1----:R-:W-:-:S06]  /*1f1b0*/  VIADD R22, R22, 0xffffffe ;  /* 0x0ffffffe16167836 */ /* 0x002fcc0000000000 */
[----:B------:R-:W1:Y:S02]  /*1f1c0*/  F2I.FTZ.U32.TRUNC.NTZ R23, R22 ;  /* 0x0000001600177305 */ /* 0x000e64000021f000 */
[----:B-1----:R-:W-:Y:S01]  /*1f1d0*/  IMAD.MOV R17, RZ, RZ, -R23 ;  /* 0x000000ffff117224 */ /* 0x002fe200078e0a17 */
[----:B------:R-:W-:-:S03]  /*1f1e0*/  MOV R22, RZ ;  /* 0x000000ff00167202 */ /* 0x000fc60000000f00 */
        /* <DEDUP_REMOVED lines=8> */
[-C--:B------:R-:W-:Y:S01]  /*1f270*/  @!P2 IADD3 R13, R13, -R14.reuse, RZ ;  /* 0x8000000e0d0da210 */ /* 0x080fe20007ffe0ff */
[----:B------:R-:W-:Y:S01]  /*1f280*/  @!P2 VIADD R16, R16, 0x1 ;  /* 0x000000011010a836 */ /* 0x000fe20000000000 */
[----:B------:R-:W-:Y:S02]  /*1f290*/  ISETP.GE.AND P2, PT, R2, RZ, PT ;  /* 0x000000ff0200720c */ /* 0x000fe40003f46270 */
[-C--:B------:R-:W-:Y:S02]  /*1f2a0*/  ISETP.GE.U32.AND P0, PT, R13, R14.reuse, PT ;  /* 0x0000000e0d00720c */ /* 0x080fe40003f06070 */
[----:B------:R-:W-:Y:S02]  /*1f2b0*/  @!P1 IMAD.IADD R0, R0, 0x1, -R14 ;  /* 0x0000000100009824 */ /* 0x000fe400078e0a0e */
[----:B------:R-:W-:Y:S01]  /*1f2c0*/  @!P1 VIADD R17, R17, 0x1 ;  /* 0x0000000111119836 */ /* 0x000fe20000000000 */
[----:B------:R-:W-:Y:S02]  /*1f2d0*/  ISETP.NE.AND P1, PT, R18, RZ, PT ;  /* 0x000000ff1200720c */ /* 0x000fe40003f25270 */
[----:B------:R-:W-:-:S02]  /*1f2e0*/  ISETP.GE.U32.AND P3, PT, R0, R14, PT ;  /* 0x0000000e0000720c */ /* 0x000fc40003f66070 */
[----:B------:R-:W-:-:S04]  /*1f2f0*/  LOP3.LUT R0, RZ, R18, RZ, 0x33, !PT ;  /* 0x00000012ff007212 */ /* 0x000fc800078e33ff */
[----:B------:R-:W-:Y:S02]  /*1f300*/  @P0 IADD3 R16, R16, 0x1, RZ ;  /* 0x0000000110100810 */ /* 0x000fe40007ffe0ff */
[----:B------:R-:W-:Y:S02]  /*1f310*/  ISETP.GE.AND P0, PT, R15, RZ, PT ;  /* 0x000000ff0f00720c */ /* 0x000fe40003f06270 */
[----:B------:R-:W-:Y:S01]  /*1f320*/  MOV R12, R16 ;  /* 0x00000010000c7202 */ /* 0x000fe20000000f00 */
[----:B------:R-:W2:Y:S02]  /*1f330*/  LD.E.64 R14, desc[UR4][R166.64+0x38] ;  /* 0x00003804a60e7980 */ /* 0x000ea4000c101b00 */
[----:B------:R-:W-:Y:S02]  /*1f340*/  @P3 VIADD R17, R17, 0x1 ;  /* 0x0000000111113836 */ /* 0x000fe40000000000 */
[----:B------:R-:W-:Y:S02]  /*1f350*/  @!P2 IMAD.MOV R12, RZ, RZ, -R12 ;  /* 0x000000ffff0ca224 */ /* 0x000fe400078e0a0c */
[----:B------:R-:W-:-:S03]  /*1f360*/  IMAD.MOV.U32 R13, RZ, RZ, R17 ;  /* 0x000000ffff0d7224 */ /* 0x000fc600078e0011 */
[----:B------:R-:W-:Y:S02]  /*1f370*/  SEL R12, R0, R12, !P1 ;  /* 0x0000000c000c7207 */ /* 0x000fe40004800000 */
[----:B------:R-:W-:-:S03]  /*1f380*/  @!P0 IADD3 R13, -R13, RZ, RZ ;  /* 0x000000ff0d0d8210 */ /* 0x000fc60007ffe1ff */
[----:B------:R-:W-:Y:S01]  /*1f390*/  IMAD.WIDE R22, R12, 0x4, R244 ;  /* 0x000000040c167825 */ /* 0x000fe200078e02f4 */
[----:B------:R-:W-:-:S04]  /*1f3a0*/  SEL R13, R0, R13, !P1 ;  /* 0x0000000d000d7207 */ /* 0x000fc80004800000 */
[----:B------:R-:W3:Y:S01]  /*1f3b0*/  LD.E R2, desc[UR12][R22.64] ;  /* 0x0000000c16027980 */ /* 0x000ee2000c101900 */
[----:B------:R-:W-:-:S05]  /*1f3c0*/  IMAD.WIDE R16, R13, 0x4, R244 ;  /* 0x000000040d107825 */ /* 0x000fca00078e02f4 */
        /* <DEDUP_REMOVED lines=13> */
[----:B------:R-:W-:-:S04]  /*1f4a0*/  IMAD R13, R16, R13, R2 ;  /* 0x0000000d100d7224 */ /* 0x000fc800078e0202 */
[----:B------:R-:W-:Y:S01]  /*1f4b0*/  IMAD.IADD R13, R15, 0x1, R13 ;  /* 0x000000010f0d7824 */ /* 0x000fe200078e020d */
[----:B------:R-:W-:Y:S05]  /*1f4c0*/  BRA `(.L_x_1153) ;  /* 0x0000000000147947 */ /* 0x000fea0003800000 */
.L_x_1152:
[----:B------:R-:W-:Y:S02]  /*1f4d0*/  R2UR UR4, R196 ;  /* 0x00000000c40472ca */ /* 0x000fe400000e0000 */
[----:B------:R-:W-:-:S13]  /*1f4e0*/  R2UR UR5, R197 ;  /* 0x00000000c50572ca */ /* 0x000fda00000e0000 */
[----:B------:R-:W2:Y:S02]  /*1f4f0*/  LD.E R14, desc[UR4][R166.64+0x38] ;  /* 0x00003804a60e7980 */ /* 0x000ea4000c101900 */
[----:B--2---:R-:W-:-:S05]  /*1f500*/  IMAD.U32 R14, R14, -0x40, RZ ;  /* 0xffffffc00e0e7824 */ /* 0x004fca00078e00ff */
[----:B------:R-:W-:Y:S02]  /*1f510*/  SHF.R.S32.HI R13, RZ, 0x1f, R14 ;  /* 0x0000001fff0d7819 */ /* 0x000fe4000001140e */
.L_x_1153:
[----:B------:R-:W-:Y:S05]  /*1f520*/  BSYNC B0 ;  /* 0x0000000000007941 */ /* 0x000fea0003800000 */
.L_x_1151:
[-C--:B------:R-:W-:Y:S02]  /*1f530*/  @P6 IADD3 R12, P0, R14, R233.reuse, RZ ;  /* 0x000000e90e0c6210 */ /* 0x080fe40007f1e0ff */
[----:B------:R-:W-:Y:S02]  /*1f540*/  LOP3.LUT R2, R247, 0x1, RZ, 0xc0, !PT ;  /* 0x00000001f7027812 */ /* 0x000fe400078ec0ff */
[----:B------:R-:W-:Y:S01]  /*1f550*/  @P6 LEA R30, P2, R12, R236, 0x1 ;  /* 0x000000ec0c1e6211 */ /* 0x000fe200078408ff */
[----:B------:R-:W-:Y:S01]  /*1f560*/  @P6 IMAD.X R0, R13, 0x1, R234, P0 ;  /* 0x000000010d006824 */ /* 0x000fe200000e06ea */
[-C--:B------:R-:W-:Y:S02]  /*1f570*/  @P5 IADD3 R15, P0, R14, R233.reuse, RZ ;  /* 0x000000e90e0f5210 */ /* 0x080fe40007f1e0ff */
[----:B------:R-:W-:Y:S02]  /*1f580*/  ISETP.NE.U32.AND P3, PT, R2, 0x1, PT ;  /* 0x000000010200780c */ /* 0x000fe40003f65070 */
[----:B------:R-:W-:-:S02]  /*1f590*/  @P4 IADD3 R2, P1, R14, R233, RZ ;  /* 0x000000e90e024210 */ /* 0x000fc40007f3e0ff */
[-C--:B------:R-:W-:Y:S01]  /*1f5a0*/  @P6 LEA.HI.X R31, R12, R235.reuse, R0, 0x1, P2 ;  /* 0x000000eb0c1f6211 */ /* 0x080fe200010f0c00 */
[--C-:B------:R-:W-:Y:S01]  /*1f5b0*/  @P5 IMAD.X R12, R13, 0x1, R234.reuse, P0 ;  /* 0x000000010d0c5824 */ /* 0x100fe200000e06ea */
[-C--:B------:R-:W-:Y:S01]  /*1f5c0*/  @P5 LEA R26, P0, R15, R236.reuse, 0x1 ;  /* 0x000000ec0f1a5211 */ /* 0x080fe200078008ff */
[----:B------:R-:W-:Y:S01]  /*1f5d0*/  @P4 IMAD.X R0, R13, 0x1, R234, P1 ;  /* 0x000000010d004824 */ /* 0x000fe200008e06ea */
[C---:B------:R-:W-:Y:S02]  /*1f5e0*/  @P4 LEA R24, P1, R2.reuse, R236, 0x1 ;  /* 0x000000ec02184211 */ /* 0x040fe400078208ff */
[----:B------:R-:W-:Y:S02]  /*1f5f0*/  @P5 LEA.HI.X R27, R15, R235, R12, 0x1, P0 ;  /* 0x000000eb0f1b5211 */ /* 0x000fe400000f0c0c */
[----:B------:R-:W-:Y:S02]  /*1f600*/  IADD3 R12, P2, P0, R233, R233, R14 ;  /* 0x000000e9e90c7210 */ /* 0x000fe4000785e00e */
[----:B------:R-:W-:-:S02]  /*1f610*/  @P4 LEA.HI.X R25, R2, R235, R0, 0x1, P1 ;  /* 0x000000eb02194211 */ /* 0x000fc400008f0c00 */
[--C-:B------:R-:W-:Y:S02]  /*1f620*/  IADD3.X R2, R234, R234, R13.reuse, P2, P0 ;  /* 0x000000eaea027210 */ /* 0x100fe400017e040d */
[-C--:B------:R-:W-:Y:S02]  /*1f630*/  LEA R34, P1, R14, R236.reuse, 0x1 ;  /* 0x000000ec0e227211 */ /* 0x080fe400078208ff */
[CC--:B------:R-:W-:Y:S02]  /*1f640*/  @!P3 LEA R32, P0, R12.reuse, R236.reuse, 0x1 ;  /* 0x000000ec0c20b211 */ /* 0x0c0fe400078008ff */
[----:B------:R-:W-:Y:S02]  /*1f650*/  @P6 LEA R22, P2, R12, R236, 0x1 ;  /* 0x000000ec0c166211 */ /* 0x000fe400078408ff */
[-C--:B------:R-:W-:Y:S02]  /*1f660*/  LEA.HI.X R35, R14, R235.reuse, R13, 0x1, P1 ;  /* 0x000000eb0e237211 */ /* 0x080fe400008f0c0d */
[----:B------:R-:W-:-:S02]  /*1f670*/  @!P3 LEA.HI.X R33, R12, R235, R2, 0x1, P0 ;  /* 0x000000eb0c21b211 */ /* 0x000fc400000f0c02 */
[C-C-:B------:R-:W-:Y:S01]  /*1f680*/  @P6 LEA.HI.X R23, R12.reuse, R235, R2.reuse, 0x1, P2 ;  /* 0x000000eb0c176211 */ /* 0x140fe200010f0c02 */
[----:B------:R-:W-:Y:S01]  /*1f690*/  @P6 IMAD.MOV.U32 R15, RZ, RZ, R35 ;  /* 0x000000ffff0f6224 */ /* 0x000fe200078e0023 */
[CC--:B------:R-:W-:Y:S02]  /*1f6a0*/  @P5 LEA R18, P1, R12.reuse, R236.reuse, 0x1 ;  /* 0x000000ec0c125211 */ /* 0x0c0fe400078208ff */
[C---:B------:R-:W-:Y:S02]  /*1f6b0*/  @P4 LEA R16, P0, R12.reuse, R236, 0x1 ;  /* 0x000000ec0c104211 */ /* 0x040fe400078008ff */
[C---:B------:R-:W-:Y:S02]  /*1f6c0*/  IADD3 R0, P2, R12.reuse, R233, RZ ;  /* 0x000000e90c007210 */ /* 0x040fe40007f5e0ff */
[CCC-:B------:R-:W-:Y:S02]  /*1f6d0*/  @P5 LEA.HI.X R19, R12.reuse, R235.reuse, R2.reuse, 0x1, P1 ;  /* 0x000000eb0c135211 */ /* 0x1c0fe400008f0c02 */
[----:B------:R-:W-:Y:S01]  /*1f6e0*/  @P4 LEA.HI.X R17, R12, R235, R2, 0x1, P0 ;  /* 0x000000eb0c114211 */ /* 0x000fe200000f0c02 */
[----:B------:R-:W-:Y:S01]  /*1f6f0*/  IMAD.X R2, R2, 0x1, R234, P2 ;  /* 0x0000000102027824 */ /* 0x000fe200010e06ea */
[----:B------:R-:W-:-:S02]  /*1f700*/  @!P3 IADD3 R14, P1, R14, R233, RZ ;  /* 0x000000e90e0eb210 */ /* 0x000fc40007f3e0ff */
[----:B------:R-:W-:Y:S02]  /*1f710*/  @!P3 R2UR UR8, R196 ;  /* 0x00000000c408b2ca */ /* 0x000fe400000e0000 */
[----:B------:R-:W-:Y:S01]  /*1f720*/  @!P3 R2UR UR9, R197 ;  /* 0x00000000c509b2ca */ /* 0x000fe200000e0000 */
[----:B------:R-:W-:Y:S01]  /*1f730*/  @!P3 IMAD.X R13, R13, 0x1, R234, P1 ;  /* 0x000000010d0db824 */ /* 0x000fe200008e06ea */
[----:B------:R-:W-:Y:S02]  /*1f740*/  @P6 LEA R202, P2, R0, R236, 0x1 ;  /* 0x000000ec00ca6211 */ /* 0x000fe400078408ff */
[----:B------:R-:W-:Y:S02]  /*1f750*/  @P6 R2UR UR4, R196 ;  /* 0x00000000c40462ca */ /* 0x000fe400000e0000 */
[----:B------:R-:W-:Y:S02]  /*1f760*/  @P6 R2UR UR5, R197 ;  /* 0x00000000c50562ca */ /* 0x000fe400000e0000 */
[----:B------:R-:W-:-:S02]  /*1f770*/  @P6 LEA.HI.X R203, R0, R235, R2, 0x1, P2 ;  /* 0x000000eb00cb6211 */ /* 0x000fc400010f0c02 */
[----:B------:R-:W-:Y:S02]  /*1f780*/  @!P3 LEA R12, P2, R14, R236, 0x1 ;  /* 0x000000ec0e0cb211 */ /* 0x000fe400078408ff */
[----:B------:R-:W-:Y:S01]  /*1f790*/  @P5 R2UR UR12, R196 ;  /* 0x00000000c40c52ca */ /* 0x000fe200000e0000 */
[----:B------:R-:W-:Y:S01]  /*1f7a0*/  @!PT LDS RZ, [RZ] ;  /* 0x00000000fffff984 */ /* 0x000fe20000000800 */
[----:B------:R-:W-:Y:S01]  /*1f7b0*/  @!PT LDS RZ, [RZ] ;  /* 0x00000000fffff984 */ /* 0x000fe20000000800 */
[----:B------:R-:W-:Y:S01]  /*1f7c0*/  @!PT LDS RZ, [RZ] ;  /* 0x00000000fffff984 */ /* 0x000fe20000000800 */
[----:B------:R-:W-:Y:S01]  /*1f7d0*/  @!P3 LDGSTS.E.BYPASS.LTC128B.128 [R243+0x8000], desc[UR8][R34.64] ;  /* 0x0800000022f3bfae */ /* 0x000fe2000b901d48 */
[C---:B------:R-:W-:Y:S02]  /*1f7e0*/  @P5 R2UR UR13, R197.reuse ;  /* 0x00000000c50d52ca */ /* 0x040fe400000e0000 */
[----:B------:R-:W-:Y:S01]  /*1f7f0*/  @!P3 LEA.HI.X R13, R14, R235, R13, 0x1, P2 ;  /* 0x000000eb0e0db211 */ /* 0x000fe200010f0c0d */
[----:B------:R-:W-:Y:S01]  /*1f800*/  @P6 IMAD.MOV.U32 R14, RZ, RZ, R34 ;  /* 0x000000ffff0e6224 */ /* 0x000fe200078e0022 */
[----:B------:R1:W-:Y:S01]  /*1f810*/  @P3 STS.128 [R243+0x8000], RZ ;  /* 0x008000fff3003388 */ /* 0x0003e20000000c00 */
[C---:B------:R-:W-:Y:S02]  /*1f820*/  @P4 R2UR UR10, R196.reuse ;  /* 0x00000000c40a42ca */ /* 0x040fe400000e0000 */
[----:B------:R-:W-:Y:S01]  /*1f830*/  @P4 R2UR UR11, R197 ;  /* 0x00000000c50b42ca */ /* 0x000fe200000e0000 */
[----:B------:R-:W-:Y:S01]  /*1f840*/  @!PT LDS RZ, [RZ] ;  /* 0x00000000fffff984 */ /* 0x000fe20000000800 */
[----:B------:R-:W-:Y:S01]  /*1f850*/  @!PT LDS RZ, [RZ] ;  /* 0x00000000fffff984 */ /* 0x000fe20000000800 */
[----:B------:R-:W-:Y:S01]  /*1f860*/  @!PT LDS RZ, [RZ] ;  /* 0x00000000fffff984 */ /* 0x000fe20000000800 */
[----:B------:R2:W-:Y:S01]  /*1f870*/  @P6 LDGSTS.E.BYPASS.LTC128B.128 [R243+0xa000], desc[UR4][R14.64+0x80] ;  /* 0x0a0000800ef36fae */ /* 0x0005e2000b901d44 */
[----:B------:R-:W-:-:S02]  /*1f880*/  @P4 R2UR UR14, R196 ;  /* 0x00000000c40e42ca */ /* 0x000fc400000e0000 */
[----:B------:R-:W-:Y:S01]  /*1f890*/  @P4 R2UR UR15, R197 ;  /* 0x00000000c50f42ca */ /* 0x000fe200000e0000 */
[----:B------:R1:W-:Y:S01]  /*1f8a0*/  @!P6 STS.128 [R243+0xa000], RZ ;  /* 0x00a000fff300e388 */ /* 0x0003e20000000c00 */
[CC--:B------:R-:W-:Y:S02]  /*1f8b0*/  @!P3 LEA R194, P0, R0.reuse, R236.reuse, 0x1 ;  /* 0x000000ec00c2b211 */ /* 0x0c0fe400078008ff */
[CC--:B------:R-:W-:Y:S02]  /*1f8c0*/  @P5 LEA R200, P1, R0.reuse, R236.reuse, 0x1 ;  /* 0x000000ec00c85211 */ /* 0x0c0fe400078208ff */
[CC--:B------:R-:W-:Y:S02]  /*1f8d0*/  @!P3 LEA.HI.X R195, R0.reuse, R235.reuse, R2, 0x1, P0 ;  /* 0x000000eb00c3b211 */ /* 0x0c0fe400000f0c02 */
[C---:B------:R-:W-:Y:S01]  /*1f8e0*/  @P4 LEA R198, P0, R0.reuse, R236, 0x1 ;  /* 0x000000ec00c64211 */ /* 0x040fe200078008ff */
[----:B------:R-:W-:Y:S01]  /*1f8f0*/  IMAD.MOV.U32 R236, RZ, RZ, R34 ;  /* 0x000000ffffec7224 */ /* 0x000fe200078e0022 */
[----:B------:R-:W-:-:S02]  /*1f900*/  @P5 LEA.HI.X R201, R0, R235, R2, 0x1, P1 ;  /* 0x000000eb00c95211 */ /* 0x000fc400008f0c02 */
[----:B------:R-:W-:Y:S01]  /*1f910*/  @P4 LEA.HI.X R199, R0, R235, R2, 0x1, P0 ;  /* 0x000000eb00c74211 */ /* 0x000fe200000f0c02 */
[--C-:B------:R-:W-:Y:S02]  /*1f920*/  IMAD.MOV.U32 R235, RZ, RZ, R35.reuse ;  /* 0x000000ffffeb7224 */ /* 0x100fe400078e0023 */
[----:B--2---:R-:W-:Y:S02]  /*1f930*/  @P5 IMAD.MOV.U32 R14, RZ, RZ, R34 ;  /* 0x000000ffff0e5224 */ /* 0x004fe400078e0022 */
[----:B------:R-:W-:-:S05]  /*1f940*/  @P5 IMAD.MOV.U32 R15, RZ, RZ, R35 ;  /* 0x000000ffff0f5224 */ /* 0x000fca00078e0023 */
[----:B------:R-:W-:Y:S01]  /*1f950*/  @!PT LDS RZ, [RZ] ;  /* 0x00000000fffff984 */ /* 0x000fe20000000800 */
[----:B------:R-:W-:Y:S01]  /*1f960*/  @!PT LDS RZ, [RZ] ;  /* 0x00000000fffff984 */ /* 0x000fe20000000800 */
[----:B------:R-:W-:Y:S01]  /*1f970*/  @!PT LDS RZ, [RZ] ;  /* 0x00000000fffff984 */ /* 0x000fe20000000800 */
[----:B------:R2:W-:Y:S01]  /*1f980*/  @P5 LDGSTS.E.BYPASS.LTC128B.128 [R243+0xc000], desc[UR12][R14.64+0x100] ;  /* 0x0c0001000ef35fae */ /* 0x0005e2000b901d4c */
[----:B------:R-:W-:Y:S02]  /*1f990*/  @P4 R2UR UR12, R196 ;  /* 0x00000000c40c42ca */ /* 0x000fe400000e0000 */
[----:B------:R-:W-:Y:S01]  /*1f9a0*/  @P4 R2UR UR13, R197 ;  /* 0x00000000c50d42ca */ /* 0x000fe200000e0000 */
[----:B------:R1:W-:Y:S01]  /*1f9b0*/  @!P5 STS.128 [R243+0xc000], RZ ;  /* 0x00c000fff300d388 */ /* 0x0003e20000000c00 */
[----:B--2---:R-:W-:Y:S02]  /*1f9c0*/  @P4 IMAD.MOV.U32 R14, RZ, RZ, R34 ;  /* 0x000000ffff0e4224 */ /* 0x004fe400078e0022 */
[----:B------:R-:W-:-:S05]  /*1f9d0*/  @P4 IMAD.MOV.U32 R15, RZ, RZ, R35 ;  /* 0x000000ffff0f4224 */ /* 0x000fca00078e0023 */
[----:B------:R-:W-:Y:S01]  /*1f9e0*/  @!PT LDS RZ, [RZ] ;  /* 0x00000000fffff984 */ /* 0x000fe20000000800 */
[----:B------:R-:W-:Y:S01]  /*1f9f0*/  @!PT LDS RZ, [RZ] ;  /* 0x00000000fffff984 */ /* 0x000fe20000000800 */
[----:B------:R-:W-:Y:S01]  /*1fa00*/  @!PT LDS RZ, [RZ] ;  /* 0x00000000fffff984 */ /* 0x000fe20000000800 */
[----:B------:R1:W-:Y:S01]  /*1fa10*/  @P4 LDGSTS.E.BYPASS.LTC128B.128 [R243+0xe000], desc[UR10][R14.64+0x180] ;  /* 0x0e0001800ef34fae */ /* 0x0003e2000b901d4a */
[C---:B------:R-:W-:Y:S02]  /*1fa20*/  @!P3 R2UR UR10, R196.reuse ;  /* 0x00000000c40ab2ca */ /* 0x040fe400000e0000 */
[C---:B------:R-:W-:Y:S01]  /*1fa30*/  @!P3 R2UR UR11, R197.reuse ;  /* 0x00000000c50bb2ca */ /* 0x040fe200000e0000 */
[----:B------:R1:W-:Y:S04]  /*1fa40*/  @!P4 STS.128 [R243+0xe000], RZ ;  /* 0x00e000fff300c388 */ /* 0x0003e80000000c00 */
[----:B------:R-:W-:Y:S01]  /*1fa50*/  @!PT LDS RZ, [RZ] ;  /* 0x00000000fffff984 */ /* 0x000fe20000000800 */
[----:B------:R-:W-:Y:S01]  /*1fa60*/  @!PT LDS RZ, [RZ] ;  /* 0x00000000fffff984 */ /* 0x000fe20000000800 */
[----:B------:R-:W-:Y:S01]  /*1fa70*/  @!PT LDS RZ, [RZ] ;  /* 0x00000000fffff984 */ /* 0x000fe20000000800 */
[----:B------:R1:W-:Y:S01]  /*1fa80*/  @!P3 LDGSTS.E.BYPASS.LTC128B.128 [R243+0x8800], desc[UR8][R12.64] ;  /* 0x088000000cf3bfae */ /* 0x0003e2000b901d48 */
[C---:B------:R-:W-:Y:S02]  /*1fa90*/  @P6 R2UR UR8, R196.reuse ;  /* 0x00000000c40862ca */ /* 0x040fe400000e0000 */
[----:B------:R-:W-:Y:S01]  /*1faa0*/  @P6 R2UR UR9, R197 ;  /* 0x00000000c50962ca */ /* 0x000fe200000e0000 */
[----:B------:R1:W-:Y:S04]  /*1fab0*/  @P3 STS.128 [R243+0x8800], RZ ;  /* 0x008800fff3003388 */ /* 0x0003e80000000c00 */
[----:B------:R-:W-:Y:S01]  /*1fac0*/  @!PT LDS RZ, [RZ] ;  /* 0x00000000fffff984 */ /* 0x000fe20000000800 */
[----:B------:R-:W-:Y:S01]  /*1fad0*/  @!PT LDS RZ, [RZ] ;  /* 0x00000000fffff984 */ /* 0x000fe20000000800 */
[----:B------:R-:W-:Y:S01]  /*1fae0*/  @!PT LDS RZ, [RZ] ;  /* 0x00000000fffff984 */ /* 0x000fe20000000800 */
[----:B------:R1:W-:Y:S01]  /*1faf0*/  @P6 LDGSTS.E.BYPASS.LTC128B.128 [R243+0xa800], desc[UR4][R30.64+0x80] ;  /* 0x0a8000801ef36fae */ /* 0x0003e2000b901d44 */
[----:B------:R-:W-:-:S02]  /*1fb00*/  @P5 R2UR UR4, R196 ;  /* 0x00000000c40452ca */ /* 0x000fc400000e0000 */
[----:B------:R-:W-:Y:S01]  /*1fb10*/  @P5 R2UR UR5, R197 ;  /* 0x00000000c50552ca */ /* 0x000fe200000e0000 */
[----:B------:R1:W-:-:S12]  /*1fb20*/  @!P6 STS.128 [R243+0xa800], RZ ;  /* 0x00a800fff300e388 */ /* 0x0003d80000000c00 */
        /* <DEDUP_REMOVED lines=8> */
[----:B------:R1:W-:Y:S01]  /*1fbb0*/  @P4 LDGSTS.E.BYPASS.LTC128B.128 [R243+0xe800], desc[UR12][R24.64+0x180] ;  /* 0x0e80018018f34fae */ /* 0x0003e2000b901d4c */
[C---:B------:R-:W-:Y:S02]  /*1fbc0*/  @!P3 R2UR UR12, R196.reuse ;  /* 0x00000000c40cb2ca */ /* 0x040fe400000e0000 */
[----:B------:R-:W-:Y:S01]  /*1fbd0*/  @!P3 R2UR UR13, R197 ;  /* 0x00000000c50db2ca */ /* 0x000fe200000e0000 */
[----:B------:R1:W-:Y:S04]  /*1fbe0*/  @!P4 STS.128 [R243+0xe800], RZ ;  /* 0x00e800fff300c388 */ /* 0x0003e80000000c00 */
[----:B------:R-:W-:Y:S01]  /*1fbf0*/  @!PT LDS RZ, [RZ] ;  /* 0x00000000fffff984 */ /* 0x000fe20000000800 */
[----:B------:R-:W-:Y:S01]  /*1fc00*/  @!PT LDS RZ, [RZ] ;  /* 0x00000000fffff984 */ /* 0x000fe20000000800 */
[----:B------:R-:W-:Y:S01]  /*1fc10*/  @!PT LDS RZ, [RZ] ;  /* 0x00000000fffff984 */ /* 0x000fe20000000800 */
[----:B------:R1:W-:Y:S01]  /*1fc20*/  @!P3 LDGSTS.E.BYPASS.LTC128B.128 [R243+0x9000], desc[UR10][R32.64] ;  /* 0x0900000020f3bfae */ /* 0x0003e2000b901d4a */
[----:B------:R-:W-:-:S02]  /*1fc30*/  @P6 R2UR UR10, R196 ;  /* 0x00000000c40a62ca */ /* 0x000fc400000e0000 */
[C---:B------:R-:W-:Y:S01]  /*1fc40*/  @P6 R2UR UR11, R197.reuse ;  /* 0x00000000c50b62ca */ /* 0x040fe200000e0000 */
[----:B------:R1:W-:Y:S04]  /*1fc50*/  @P3 STS.128 [R243+0x9000], RZ ;  /* 0x009000fff3003388 */ /* 0x0003e80000000c00 */
[----:B------:R-:W-:Y:S01]  /*1fc60*/  @!PT LDS RZ, [RZ] ;  /* 0x00000000fffff984 */ /* 0x000fe20000000800 */
[----:B------:R-:W-:Y:S01]  /*1fc70*/  @!PT LDS RZ, [RZ] ;  /* 0x00000000fffff984 */ /* 0x000fe20000000800 */
[----:B------:R-:W-:Y:S01]  /*1fc80*/  @!PT LDS RZ, [RZ] ;  /* 0x00000000fffff984 */ /* 0x000fe20000000800 */
[----:B------:R1:W-:Y:S01]  /*1fc90*/  @P6 LDGSTS.E.BYPASS.LTC128B.128 [R243+0xb000], desc[UR8][R22.64+0x80] ;  /* 0x0b00008016f36fae */ /* 0x0003e2000b901d48 */
[C---:B------:R-:W-:Y:S02]  /*1fca0*/  @P5 R2UR UR8, R196.reuse ;  /* 0x00000000c40852ca */ /* 0x040fe400000e0000 */
[----:B------:R-:W-:Y:S01]  /*1fcb0*/  @P5 R2UR UR9, R197 ;  /* 0x00000000c50952ca */ /* 0x000fe200000e0000 */
[----:B------:R1:W-:Y:S04]  /*1fcc0*/  @!P6 STS.128 [R243+0xb000], RZ ;  /* 0x00b000fff300e388 */ /* 0x0003e80000000c00 */
[----:B------:R-:W-:Y:S01]  /*1fcd0*/  @!PT LDS RZ, [RZ] ;  /* 0x00000000fffff984 */ /* 0x000fe20000000800 */
[----:B------:R-:W-:Y:S01]  /*1fce0*/  @!PT LDS RZ, [RZ] ;  /* 0x00000000fffff984 */ /* 0x000fe20000000800 */
[----:B------:R-:W-:Y:S01]  /*1fcf0*/  @!PT LDS RZ, [RZ] ;  /* 0x00000000fffff984 */ /* 0x000fe20000000800 */
[----:B------:R1:W-:Y:S01]  /*1fd00*/  @P5 LDGSTS.E.BYPASS.LTC128B.128 [R243+0xd000], desc[UR4][R18.64+0x100] ;  /* 0x0d00010012f35fae */ /* 0x0003e2000b901d44 */
[----:B------:R-:W-:-:S02]  /*1fd10*/  @P4 R2UR UR4, R196 ;  /* 0x00000000c40442ca */ /* 0x000fc400000e0000 */
[----:B------:R-:W-:Y:S01]  /*1fd20*/  @P4 R2UR UR5, R197 ;  /* 0x00000000c50542ca */ /* 0x000fe200000e0000 */
        /* <DEDUP_REMOVED lines=27> */
.L_x_1150:
[----:B------:R-:W-:Y:S05]  /*1fee0*/  BSYNC B1 ;  /* 0x0000000000017941 */ /* 0x000fea0003800000 */
.L_x_1149:
[----:B------:R-:W-:Y:S01]  /*1fef0*/  R2UR UR4, R196 ;  /* 0x00000000c40472ca */ /* 0x000fe200000e0000 */
[----:B-1----:R-:W-:Y:S01]  /*1ff00*/  LDSM.16.MT88.4 R16, [R230+0x10000] ;  /* 0x01000000e610783b */ /* 0x002fe20000004200 */
[----:B------:R-:W-:Y:S02]  /*1ff10*/  R2UR UR5, R197 ;  /* 0x00000000c50572ca */ /* 0x000fe400000e0000 */
[----:B------:R-:W-:Y:S01]  /*1ff20*/  FMNMX.FTZ R13, R164, R8, !PT ;  /* 0x00000008a40d7209 */ /* 0x000fe20007810000 */
[----:B------:R-:W-:Y:S10]  /*1ff30*/  LDSM.16.MT88.4 R24, [R227+0x10800] ;  /* 0x01080000e318783b */ /* 0x000ff40000004200 */
[----:B------:R1:W2:Y:S01]  /*1ff40*/  LD.E R31, desc[UR4][R166.64+0xdc] ;  /* 0x0000dc04a61f7980 */ /* 0x0002a2000c101900 */
        /* <DEDUP_REMOVED lines=29> */
[----:B------:R-:W-:-:S03]  /*20120*/  FMNMX.FTZ R12, R29, R12, !PT ;  /* 0x0000000c1d0c7209 */ /* 0x000fc60007810000 */
[----:B------:R-:W3:Y:S01]  /*20130*/  SHFL.BFLY PT, R2, R13, 0x2, 0x1f ;  /* 0x0c401f000d027f89 */ /* 0x000ee200000e0000 */
[----:B------:R-:W-:-:S05]  /*20140*/  FMNMX.FTZ R12, R28, R12, !PT ;  /* 0x0000000c1c0c7209 */ /* 0x000fca0007810000 */
[----:B------:R-:W4:Y:S01]  /*20150*/  SHFL.BFLY PT, R0, R12, 0x2, 0x1f ;  /* 0x0c401f000c007f89 */ /* 0x000f2200000e0000 */
[----:B---3--:R-:W-:-:S05]  /*20160*/  FMNMX.FTZ R2, R13, R2, !PT ;  /* 0x000000020d027209 */ /* 0x008fca0007810000 */
[----:B-1----:R-:W1:Y:S01]  /*20170*/  SHFL.BFLY PT, R167, R2, 0x1, 0x1f ;  /* 0x0c201f0002a77f89 */ /* 0x002e6200000e0000 */
[----:B----4-:R-:W-:-:S03]  /*20180*/  FMNMX.FTZ R0, R12, R0, !PT ;  /* 0x000000000c007209 */ /* 0x010fc60007810000 */
[----:B------:R-:W-:Y:S04]  /*20190*/  LDSM.16.MT88.4 R12, [R229+0x10000] ;  /* 0x01000000e50c783b */ /* 0x000fe80000004200 */
[----:B------:R-:W3:Y:S01]  /*201a0*/  SHFL.BFLY PT, R166, R0, 0x1, 0x1f ;  /* 0x0c201f0000a67f89 */ /* 0x000ee200000e0000 */
[----:B-1----:R-:W-:-:S04]  /*201b0*/  FMNMX.FTZ R167, R2, R167, !PT ;  /* 0x000000a702a77209 */ /* 0x002fc80007810000 */
[----:B------:R-:W-:Y:S02]  /*201c0*/  FSETP.NEU.FTZ.AND P1, PT, R167, -INF , PT ;  /* 0xff800000a700780b */ /* 0x000fe40003f3d000 */
[----:B---3--:R-:W-:-:S04]  /*201d0*/  FMNMX.FTZ R166, R0, R166, !PT ;  /* 0x000000a600a67209 */ /* 0x008fc80007810000 */
[----:B------:R-:W-:Y:S01]  /*201e0*/  FSETP.NEU.FTZ.AND P0, PT, R166, -INF , PT ;  /* 0xff800000a600780b */ /* 0x000fe20003f1d000 */
[C---:B--2---:R-:W-:Y:S01]  /*201f0*/  FMUL.FTZ R172, R31.reuse, R167 ;  /* 0x000000a71fac7220 */ /* 0x044fe20000410000 */
[----:B------:R-:W-:-:S04]  /*20200*/  FMUL.FTZ R30, R31, R166 ;  /* 0x000000a61f1e7220 */ /* 0x000fc80000410000 */
[----:B------:R-:W-:Y:S02]  /*20210*/  FSEL R172, R172, RZ, P1 ;  /* 0x000000ffacac7208 */ /* 0x000fe40000800000 */
[----:B------:R-:W-:-:S03]  /*20220*/  FSEL R30, R30, RZ, P0 ;  /* 0x000000ff1e1e7208 */ /* 0x000fc60000000000 */
[-CC-:B------:R-:W-:Y:S01]  /*20230*/  FFMA.FTZ R33, R5, R31.reuse, -R172.reuse ;  /* 0x0000001f05217223 */ /* 0x180fe200000108ac */
[----:B------:R-:W-:Y:S01]  /*20240*/  FSEL R5, R166, RZ, P0 ;  /* 0x000000ffa6057208 */ /* 0x000fe20000000000 */
[-CC-:B------:R-:W-:Y:S01]  /*20250*/  FFMA.FTZ R34, R4, R31.reuse, -R172.reuse ;  /* 0x0000001f04227223 */ /* 0x180fe200000108ac */
[----:B------:R-:W-:Y:S01]  /*20260*/  FSEL R4, R167, RZ, P1 ;  /* 0x000000ffa7047208 */ /* 0x000fe20000800000 */
[-CC-:B------:R-:W-:Y:S01]  /*20270*/  FFMA.FTZ R165, R8, R31.reuse, -R172.reuse ;  /* 0x0000001f08a57223 */ /* 0x180fe200000108ac */
[-C--:B------:R-:W-:Y:S01]  /*20280*/  FFMA.FTZ R35, R9, R31.reuse, -R172 ;  /* 0x0000001f09237223 */ /* 0x080fe200000108ac */
[----:B------:R-:W-:Y:S01]  /*20290*/  FADD.FTZ R5, R3, -R5 ;  /* 0x8000000503057221 */ /* 0x000fe20000010000 */
[-CC-:B------:R-:W-:Y:S01]  /*202a0*/  FFMA.FTZ R32, R10, R31.reuse, -R30.reuse ;  /* 0x0000001f0a207223 */ /* 0x180fe2000001081e */
[-C--:B------:R-:W-:Y:S01]  /*202b0*/  FFMA.FTZ R2, R11, R31.reuse, -R30 ;  /* 0x0000001f0b027223 */ /* 0x080fe2000001081e */
[----:B------:R-:W-:Y:S01]  /*202c0*/  FADD.FTZ R4, R164, -R4 ;  /* 0x80000004a4047221 */ /* 0x000fe20000010000 */
[----:B------:R-:W1:Y:S01]  /*202d0*/  LDSM.16.MT88.4 R8, [R228+0x10000] ;  /* 0x01000000e408783b */ /* 0x000e620000004200 */
[-CC-:B------:R-:W-:Y:S01]  /*202e0*/  FFMA.FTZ R0, R6, R31.reuse, -R30.reuse ;  /* 0x0000001f06007223 */ /* 0x180fe2000001081e */
[--C-:B------:R-:W-:Y:S01]  /*202f0*/  FFMA.FTZ R164, R7, R31, -R30.reuse ;  /* 0x0000001f07a47223 */ /* 0x100fe2000001081e */
[C---:B------:R-:W-:Y:S01]  /*20300*/  FMUL.FTZ R3, R31.reuse, R5 ;  /* 0x000000051f037220 */ /* 0x040fe20000410000 */
[----:B------:R-:W-:Y:S01]  /*20310*/  FMUL.FTZ R4, R31, R4 ;  /* 0x000000041f047220 */ /* 0x000fe20000410000 */
[----:B------:R-:W-:Y:S01]  /*20320*/  MUFU.EX2 R165, R165 ;  /* 0x000000a500a57308 */ /* 0x000fe20000000800 */
[-C--:B------:R-:W-:Y:S01]  /*20330*/  FFMA.FTZ R183, R183, R31.reuse, -R30 ;  /* 0x0000001fb7b77223 */ /* 0x080fe2000001081e */
[-C--:B------:R-:W-:Y:S01]  /*20340*/  FFMA.FTZ R180, R179, R31.reuse, -R172 ;  /* 0x0000001fb3b47223 */ /* 0x080fe200000108ac */
[-CC-:B------:R-:W-:Y:S01]  /*20350*/  FFMA.FTZ R179, R182, R31.reuse, -R30.reuse ;  /* 0x0000001fb6b37223 */ /* 0x180fe2000001081e */
[-C--:B------:R-:W-:Y:S01]  /*20360*/  FFMA.FTZ R182, R181, R31.reuse, -R30 ;  /* 0x0000001fb5b67223 */ /* 0x080fe2000001081e */
[-CC-:B------:R-:W-:Y:S01]  /*20370*/  FFMA.FTZ R176, R176, R31.reuse, -R172.reuse ;  /* 0x0000001fb0b07223 */ /* 0x180fe200000108ac */
[-CC-:B------:R-:W-:Y:S01]  /*20380*/  FFMA.FTZ R177, R177, R31.reuse, -R172.reuse ;  /* 0x0000001fb1b17223 */ /* 0x180fe200000108ac */
[-CC-:B------:R-:W-:Y:S01]  /*20390*/  FFMA.FTZ R178, R178, R31.reuse, -R172.reuse ;  /* 0x0000001fb2b27223 */ /* 0x180fe200000108ac */
[----:B------:R-:W-:Y:S01]  /*203a0*/  MUFU.EX2 R35, R35 ;  /* 0x0000002300237308 */ /* 0x000fe20000000800 */
[-CC-:B------:R-:W-:Y:S01]  /*203b0*/  FFMA.FTZ R193, R193, R31.reuse, -R172.reuse ;  /* 0x0000001fc1c17223 */ /* 0x180fe200000108ac */
[-CC-:B------:R-:W-:Y:S01]  /*203c0*/  FFMA.FTZ R192, R192, R31.reuse, -R172.reuse ;  /* 0x0000001fc0c07223 */ /* 0x180fe200000108ac */
[-CC-:B------:R-:W-:Y:S01]  /*203d0*/  FFMA.FTZ R191, R191, R31.reuse, -R172.reuse ;  /* 0x0000001fbfbf7223 */ /* 0x180fe200000108ac */
[-C--:B------:R-:W-:Y:S01]  /*203e0*/  FFMA.FTZ R190, R190, R31.reuse, -R172 ;  /* 0x0000001fbebe7223 */ /* 0x080fe200000108ac */
[-CC-:B------:R-:W-:Y:S01]  /*203f0*/  FFMA.FTZ R185, R185, R31.reuse, -R30.reuse ;  /* 0x0000001fb9b97223 */ /* 0x180fe2000001081e */
[-CC-:B------:R-:W-:Y:S01]  /*20400*/  FFMA.FTZ R187, R187, R31.reuse, -R30.reuse ;  /* 0x0000001fbbbb7223 */ /* 0x180fe2000001081e */
[-CC-:B------:R-:W-:Y:S01]  /*20410*/  FFMA.FTZ R186, R186, R31.reuse, -R30.reuse ;  /* 0x0000001fbaba7223 */ /* 0x180fe2000001081e */
[----:B------:R-:W-:Y:S01]  /*20420*/  MUFU.EX2 R34, R34 ;  /* 0x0000002200227308 */ /* 0x000fe20000000800 */
[-C--:B------:R-:W-:Y:S01]  /*20430*/  FFMA.FTZ R184, R184, R31.reuse, -R30 ;  /* 0x0000001fb8b87223 */ /* 0x080fe2000001081e */
[-CC-:B------:R-:W-:Y:S01]  /*20440*/  FFMA.FTZ R175, R175, R31.reuse, -R172.reuse ;  /* 0x0000001fafaf7223 */ /* 0x180fe200000108ac */
[-CC-:B------:R-:W-:Y:S01]  /*20450*/  FFMA.FTZ R174, R174, R31.reuse, -R172.reuse ;  /* 0x0000001faeae7223 */ /* 0x180fe200000108ac */
[-CC-:B------:R-:W-:Y:S01]  /*20460*/  FFMA.FTZ R173, R173, R31.reuse, -R172.reuse ;  /* 0x0000001fadad7223 */ /* 0x180fe200000108ac */
[-C--:B------:R-:W-:Y:S01]  /*20470*/  FFMA.FTZ R171, R171, R31.reuse, -R172 ;  /* 0x0000001fabab7223 */ /* 0x080fe200000108ac */
[-CC-:B------:R-:W-:Y:S01]  /*20480*/  FFMA.FTZ R170, R170, R31.reuse, -R30.reuse ;  /* 0x0000001faaaa7223 */ /* 0x180fe2000001081e */
[-CC-:B------:R-:W-:Y:S01]  /*20490*/  FFMA.FTZ R169, R169, R31.reuse, -R30.reuse ;  /* 0x0000001fa9a97223 */ /* 0x180fe2000001081e */
[----:B------:R-:W2:Y:S01]  /*204a0*/  MUFU.EX2 R33, R33 ;  /* 0x0000002100217308 */ /* 0x000ea20000000800 */
[-CC-:B------:R-:W-:Y:S01]  /*204b0*/  FFMA.FTZ R172, R29, R31.reuse, -R30.reuse ;  /* 0x0000001f1dac7223 */ /* 0x180fe2000001081e */
[----:B------:R-:W-:-:S06]  /*204c0*/  FFMA.FTZ R194, R28, R31, -R30 ;  /* 0x0000001f1cc27223 */ /* 0x000fcc000001081e */
[----:B------:R-:W-:Y:S08]  /*204d0*/  MUFU.EX2 R32, R32 ;  /* 0x0000002000207308 */ /* 0x000ff00000000800 */
[----:B------:R-:W3:Y:S01]  /*204e0*/  MUFU.EX2 R2, R2 ;  /* 0x0000000200027308 */ /* 0x000ee20000000800 */
[----:B--2---:R-:W-:-:S07]  /*204f0*/  F2FP.BF16.F32.PACK_AB R6, R33, R34 ;  /* 0x000000222106723e */ /* 0x004fce00000010ff */
[----:B------:R-:W-:Y:S08]  /*20500*/  MUFU.EX2 R0, R0 ;  /* 0x0000000000007308 */ /* 0x000ff00000000800 */
[----:B------:R-:W2:Y:S01]  /*20510*/  MUFU.EX2 R164, R164 ;  /* 0x000000a400a47308 */ /* 0x000ea20000000800 */
[----:B---3--:R-:W-:-:S07]  /*20520*/  F2FP.BF16.F32.PACK_AB R5, R2, R32 ;  /* 0x000000200205723e */ /* 0x008fce00000010ff */
[----:B------:R3:W4:Y:S08]  /*20530*/  MUFU.EX2 R168, R4 ;  /* 0x0000000400a87308 */ /* 0x0007300000000800 */
[----:B------:R-:W5:Y:S01]  /*20540*/  MUFU.EX2 R3, R3 ;  /* 0x0000000300037308 */ /* 0x000f620000000800 */
[----:B--2---:R-:W-:-:S07]  /*20550*/  F2FP.BF16.F32.PACK_AB R7, R164, R0 ;  /* 0x00000000a407723e */ /* 0x004fce00000010ff */
[----:B------:R2:W-:Y:S01]  /*20560*/  MUFU.EX2 R181, R183 ;  /* 0x000000b700b57308 */ /* 0x0005e20000000800 */
[----:B---3--:R-:W-:Y:S01]  /*20570*/  F2FP.BF16.F32.PACK_AB R4, R35, R165 ;  /* 0x000000a52304723e */ /* 0x008fe200000010ff */
[-C--:B----4-:R-:W-:Y:S01]  /*20580*/  FMUL.FTZ R160, R160, R168.reuse ;  /* 0x000000a8a0a07220 */ /* 0x090fe20000410000 */
        /* <DEDUP_REMOVED lines=145> */
[----:B------:R-:W-:Y:S01]  /*20ea0*/  FMUL.FTZ R151, R151, R3 ;  /* 0x0000000397977220 */ /* 0x000fe20000410000 */
[----:B--2---:R-:W-:Y:S01]  /*20eb0*/  FFMA.FTZ R183, R20, R31, -R30 ;  /* 0x0000001f14b77223 */ /* 0x004fe2000001081e */
[----:B------:R-:W2:Y:S01]  /*20ec0*/  MUFU.EX2 R176, R176 ;  /* 0x000000b000b07308 */ /* 0x000ea20000000800 */
        /* <DEDUP_REMOVED lines=8> */
[----:B------:R-:W-:Y:S01]  /*20f50*/  MUFU.EX2 R177, R177 ;  /* 0x000000b100b17308 */ /* 0x000fe20000000800 */
[-C--:B------:R-:W-:Y:S01]  /*20f60*/  FMUL.FTZ R147, R147, R3.reuse ;  /* 0x0000000393937220 */ /* 0x080fe20000410000 */
[----:B------:R-:W-:Y:S01]  /*20f70*/  LDSM.16.MT88.4 R20, [R228+0x10800] ;  /* 0x01080000e414783b */ /* 0x000fe20000004200 */
[----:B------:R-:W-:Y:S01]  /*20f80*/  FFMA.FTZ R165, R249, R168, R165 ;  /* 0x000000a8f9a57223 */ /* 0x000fe200000100a5 */
[----:B------:R-:W-:Y:S01]  /*20f90*/  FFMA.FTZ R3, R248, R3, R32 ;  /* 0x00000003f8037223 */ /* 0x000fe20000010020 */
[C---:B------:R-:W-:Y:S01]  /*20fa0*/  HMMA.16816.F32.BF16 R104, R4.reuse, R18, R104 ;  /* 0x000000120468723c */ /* 0x040fe20000041868 */
[----:B------:R-:W3:Y:S01]  /*20fb0*/  LDSM.16.MT88.4 R16, [R230+0x16000] ;  /* 0x01600000e610783b */ /* 0x000ee20000004200 */
[----:B------:R-:W-:Y:S01]  /*20fc0*/  FADD.FTZ R165, R35, R165 ;  /* 0x000000a523a57221 */ /* 0x000fe20000010000 */
[----:B------:R-:W-:Y:S01]  /*20fd0*/  MUFU.EX2 R178, R178 ;  /* 0x000000b200b27308 */ /* 0x000fe20000000800 */
[----:B------:R-:W-:Y:S01]  /*20fe0*/  FADD.FTZ R3, R2, R3 ;  /* 0x0000000302037221 */ /* 0x000fe20000010000 */
[----:B------:R-:W-:Y:S01]  /*20ff0*/  LDSM.16.MT88.4 R28, [R229+0x13800] ;  /* 0x01380000e51c783b */ /* 0x000fe20000004200 */
[----:B----4-:R-:W-:Y:S01]  /*21000*/  HMMA.16816.F32.BF16 R108, R4, R12, R108 ;  /* 0x0000000c046c723c */ /* 0x010fe2000004186c */
[----:B------:R-:W-:Y:S01]  /*21010*/  FADD.FTZ R165, R34, R165 ;  /* 0x000000a522a57221 */ /* 0x000fe20000010000 */
[----:B------:R-:W-:-:S03]  /*21020*/  FADD.FTZ R3, R0, R3 ;  /* 0x0000000300037221 */ /* 0x000fc60000010000 */
[----:B------:R-:W-:Y:S01]  /*21030*/  MUFU.EX2 R180, R180 ;  /* 0x000000b400b47308 */ /* 0x000fe20000000800 */
[C---:B------:R-:W-:Y:S01]  /*21040*/  HMMA.16816.F32.BF16 R112, R4.reuse, R14, R112 ;  /* 0x0000000e0470723c */ /* 0x040fe20000041870 */
[----:B------:R-:W4:Y:S01]  /*21050*/  LDSM.16.MT88.4 R12, [R229+0x16000] ;  /* 0x01600000e50c783b */ /* 0x000f220000004200 */
[----:B------:R-:W-:Y:S01]  /*21060*/  FADD.FTZ R165, R33, R165 ;  /* 0x000000a521a57221 */ /* 0x000fe20000010000 */
[----:B------:R-:W-:Y:S01]  /*21070*/  FADD.FTZ R3, R164, R3 ;  /* 0x00000003a4037221 */ /* 0x000fe20000010000 */
[----:B------:R-:W-:Y:S02]  /*21080*/  MOV R164, R167 ;  /* 0x000000a700a47202 */ /* 0x000fe40000000f00 */
[----:B-1----:R-:W-:Y:S01]  /*21090*/  HMMA.16816.F32.BF16 R116, R4, R8, R116 ;  /* 0x000000080474723c */ /* 0x002fe20000041874 */
[----:B------:R-:W1:Y:S01]  /*210a0*/  MUFU.EX2 R179, R179 ;  /* 0x000000b300b37308 */ /* 0x000e620000000800 */
[----:B--2---:R-:W-:-:S04]  /*210b0*/  FADD.FTZ R165, R176, R165 ;  /* 0x000000a5b0a57221 */ /* 0x004fc80000010000 */
[C---:B------:R-:W-:Y:S01]  /*210c0*/  HMMA.16816.F32.BF16 R120, R4.reuse, R10, R120 ;  /* 0x0000000a0478723c */ /* 0x040fe20000041878 */
[----:B------:R-:W2:Y:S02]  /*210d0*/  LDSM.16.MT88.4 R8, [R228+0x16000] ;  /* 0x01600000e408783b */ /* 0x000ea40000004200 */
[----:B------:R-:W-:Y:S08]  /*210e0*/  MUFU.EX2 R182, R182 ;  /* 0x000000b600b67308 */ /* 0x000ff00000000800 */
[----:B------:R-:W5:Y:S01]  /*210f0*/  MUFU.EX2 R183, R183 ;  /* 0x000000b700b77308 */ /* 0x000f620000000800 */
[----:B-1----:R-:W-:Y:S01]  /*21100*/  FADD.FTZ R3, R179, R3 ;  /* 0x00000003b3037221 */ /* 0x002fe20000010000 */
[C---:B---3--:R-:W-:Y:S06]  /*21110*/  HMMA.16816.F32.BF16 R124, R4.reuse, R16, R124 ;  /* 0x00000010047c723c */ /* 0x048fec000004187c */
[----:B------:R-:W1:Y:S01]  /*21120*/  MUFU.EX2 R193, R193 ;  /* 0x000000c100c17308 */ /* 0x000e620000000800 */
[C---:B------:R-:W-:Y:S01]  /*21130*/  HMMA.16816.F32.BF16 R128, R4.reuse, R18, R128 ;  /* 0x000000120480723c */ /* 0x040fe20000041880 */
[----:B------:R-:W3:Y:S06]  /*21140*/  LDSM.16.MT88.4 R16, [R227+0x16000] ;  /* 0x01600000e310783b */ /* 0x000eec0000004200 */
[----:B------:R-:W-:Y:S01]  /*21150*/  MUFU.EX2 R192, R192 ;  /* 0x000000c000c07308 */ /* 0x000fe20000000800 */
[C---:B----4-:R-:W-:Y:S06]  /*21160*/  HMMA.16816.F32.BF16 R132, R4.reuse, R12, R132 ;  /* 0x0000000c0484723c */ /* 0x050fec0000041884 */
[C---:B------:R-:W-:Y:S01]  /*21170*/  HMMA.16816.F32.BF16 R152, R4.reuse, R14, R152 ;  /* 0x0000000e0498723c */ /* 0x040fe20000041898 */
[----:B------:R-:W4:Y:S01]  /*21180*/  LDSM.16.MT88.4 R12, [R230+0x10800] ;  /* 0x01080000e60c783b */ /* 0x000f220000004200 */
[----:B------:R-:W-:Y:S04]  /*21190*/  MUFU.EX2 R191, R191 ;  /* 0x000000bf00bf7308 */ /* 0x000fe80000000800 */
[C---:B--2---:R-:W-:Y:S04]  /*211a0*/  HMMA.16816.F32.BF16 R136, R4.reuse, R8, R136 ;  /* 0x000000080488723c */ /* 0x044fe80000041888 */
[----:B------:R-:W-:Y:S02]  /*211b0*/  MUFU.EX2 R190, R190 ;  /* 0x000000be00be7308 */ /* 0x000fe40000000800 */
[C---:B------:R-:W-:Y:S01]  /*211c0*/  HMMA.16816.F32.BF16 R148, R4.reuse, R10, R148 ;  /* 0x0000000a0494723c */ /* 0x040fe20000041894 */
[----:B------:R-:W2:Y:S05]  /*211d0*/  LDSM.16.MT88.4 R8, [R229+0x10800] ;  /* 0x01080000e508783b */ /* 0x000eaa0000004200 */
[----:B------:R-:W1:Y:S08]  /*211e0*/  MUFU.EX2 R185, R185 ;  /* 0x000000b900b97308 */ /* 0x000e700000000800 */
[----:B------:R-:W2:Y:S01]  /*211f0*/  MUFU.EX2 R187, R187 ;  /* 0x000000bb00bb7308 */ /* 0x000ea20000000800 */
[C---:B---3--:R-:W-:Y:S07]  /*21200*/  HMMA.16816.F32.BF16 R140, R4.reuse, R16, R140 ;  /* 0x00000010048c723c */ /* 0x048fee000004188c */
[----:B------:R-:W-:Y:S01]  /*21210*/  MUFU.EX2 R186, R186 ;  /* 0x000000ba00ba7308 */ /* 0x000fe20000000800 */
[----:B------:R-:W-:Y:S01]  /*21220*/  HMMA.16816.F32.BF16 R144, R4, R18, R144 ;  /* 0x000000120490723c */ /* 0x000fe20000041890 */
[----:B------:R-:W3:Y:S06]  /*21230*/  LDSM.16.MT88.4 R16, [R228+0x12800] ;  /* 0x01280000e410783b */ /* 0x000eec0000004200 */
[----:B------:R-:W-:Y:S01]  /*21240*/  F2FP.BF16.F32.PACK_AB R4, R177, R176 ;  /* 0x000000b0b104723e */ /* 0x000fe200000010ff */
[----:B------:R-:W3:Y:S01]  /*21250*/  MUFU.EX2 R184, R184 ;  /* 0x000000b800b87308 */ /* 0x000ee20000000800 */
[----:B------:R-:W-:Y:S01]  /*21260*/  F2FP.BF16.F32.PACK_AB R5, R181, R179 ;  /* 0x000000b3b505723e */ /* 0x000fe200000010ff */
[----:B------:R-:W-:Y:S01]  /*21270*/  FADD.FTZ R177, R177, R165 ;  /* 0x000000a5b1b17221 */ /* 0x000fe20000010000 */
[----:B------:R-:W-:Y:S01]  /*21280*/  F2FP.BF16.F32.PACK_AB R6, R180, R178 ;  /* 0x000000b2b406723e */ /* 0x000fe200000010ff */
[----:B------:R-:W-:Y:S01]  /*21290*/  FADD.FTZ R181, R181, R3 ;  /* 0x00000003b5b57221 */ /* 0x000fe20000010000 */
[----:B-----5:R-:W-:Y:S01]  /*212a0*/  F2FP.BF16.F32.PACK_AB R7, R183, R182 ;  /* 0x000000b6b707723e */ /* 0x020fe200000010ff */
[----:B------:R-:W-:Y:S01]  /*212b0*/  FADD.FTZ R177, R178, R177 ;  /* 0x000000b1b2b17221 */ /* 0x000fe20000010000 */
[----:B------:R-:W-:Y:S01]  /*212c0*/  MOV R3, R166 ;  /* 0x000000a600037202 */ /* 0x000fe20000000f00 */
[----:B------:R-:W5:Y:S01]  /*212d0*/  MUFU.EX2 R175, R175 ;  /* 0x000000af00af7308 */ /* 0x000f620000000800 */
[----:B------:R-:W-:Y:S01]  /*212e0*/  FADD.FTZ R181, R182, R181 ;  /* 0x000000b5b6b57221 */ /* 0x000fe20000010000 */
[----:B------:R-:W-:-:S02]  /*212f0*/  FADD.FTZ R180, R180, R177 ;  /* 0x000000b1b4b47221 */ /* 0x000fc40000010000 */
[C---:B----4-:R-:W-:Y:S01]  /*21300*/  HMMA.16816.F32.BF16 R160, R4.reuse, R12, R160 ;  /* 0x0000000c04a0723c */ /* 0x050fe200000418a0 */
[----:B------:R-:W-:Y:S01]  /*21310*/  FADD.FTZ R183, R183, R181 ;  /* 0x000000b5b7b77221 */ /* 0x000fe20000010000 */
[----:B-1----:R-:W-:Y:S02]  /*21320*/  FADD.FTZ R180, R193, R180 ;  /* 0x000000b4c1b47221 */ /* 0x002fe40000010000 */
[----:B------:R-:W-:Y:S01]  /*21330*/  MUFU.EX2 R174, R174 ;  /* 0x000000ae00ae7308 */ /* 0x000fe20000000800 */
[----:B------:R-:W-:Y:S01]  /*21340*/  FADD.FTZ R183, R185, R183 ;  /* 0x000000b7b9b77221 */ /* 0x000fe20000010000 */
[C---:B------:R-:W-:Y:S01]  /*21350*/  HMMA.16816.F32.BF16 R156, R4.reuse, R14, R156 ;  /* 0x0000000e049c723c */ /* 0x040fe2000004189c */
[----:B------:R-:W1:Y:S05]  /*21360*/  LDSM.16.MT88.4 R12, [R230+0x12800] ;  /* 0x01280000e60c783b */ /* 0x000e6a0000004200 */
[C---:B--2---:R-:W-:Y:S01]  /*21370*/  HMMA.16816.F32.BF16 R36, R4.reuse, R8, R36 ;  /* 0x000000080424723c */ /* 0x044fe20000041824 */
[----:B------:R-:W-:Y:S05]  /*21380*/  MUFU.EX2 R173, R173 ;  /* 0x000000ad00ad7308 */ /* 0x000fea0000000800 */
[C---:B------:R-:W-:Y:S01]  /*21390*/  HMMA.16816.F32.BF16 R40, R4.reuse, R10, R40 ;  /* 0x0000000a0428723c */ /* 0x040fe20000041828 */
[----:B------:R-:W2:Y:S02]  /*213a0*/  LDSM.16.MT88.4 R8, [R229+0x12800] ;  /* 0x01280000e508783b */ /* 0x000ea40000004200 */
[----:B------:R-:W-:Y:S03]  /*213b0*/  MUFU.EX2 R171, R171 ;  /* 0x000000ab00ab7308 */ /* 0x000fe60000000800 */
[C---:B------:R-:W-:Y:S05]  /*213c0*/  HMMA.16816.F32.BF16 R44, R4.reuse, R20, R44 ;  /* 0x00000014042c723c */ /* 0x040fea000004182c */
[----:B------:R-:W4:Y:S01]  /*213d0*/  MUFU.EX2 R170, R170 ;  /* 0x000000aa00aa7308 */ /* 0x000f220000000800 */
[C---:B------:R-:W-:Y:S01]  /*213e0*/  HMMA.16816.F32.BF16 R48, R4.reuse, R22, R48 ;  /* 0x000000160430723c */ /* 0x040fe20000041830 */
[----:B------:R-:W5:Y:S05]  /*213f0*/  LDSM.16.MT88.4 R20, [R227+0x12800] ;  /* 0x01280000e314783b */ /* 0x000f6a0000004200 */
[C---:B---3--:R-:W-:Y:S01]  /*21400*/  HMMA.16816.F32.BF16 R76, R4.reuse, R16, R76 ;  /* 0x00000010044c723c */ /* 0x048fe2000004184c */
[----:B------:R-:W3:Y:S05]  /*21410*/  MUFU.EX2 R169, R169 ;  /* 0x000000a900a97308 */ /* 0x000eea0000000800 */
[C---:B------:R-:W-:Y:S01]  /*21420*/  HMMA.16816.F32.BF16 R80, R4.reuse, R18, R80 ;  /* 0x000000120450723c */ /* 0x040fe20000041850 */
[----:B------:R-:W4:Y:S02]  /*21430*/  LDSM.16.MT88.4 R16, [R228+0x14800] ;  /* 0x01480000e410783b */ /* 0x000f240000004200 */
[----:B------:R-:W3:Y:S03]  /*21440*/  MUFU.EX2 R172, R172 ;  /* 0x000000ac00ac7308 */ /* 0x000ee60000000800 */
[C---:B-1----:R-:W-:Y:S05]  /*21450*/  HMMA.16816.F32.BF16 R60, R4.reuse, R12, R60 ;  /* 0x0000000c043c723c */ /* 0x042fea000004183c */
[----:B------:R-:W1:Y:S01]  /*21460*/  MUFU.EX2 R194, R194 ;  /* 0x000000c200c27308 */ /* 0x000e620000000800 */
[C---:B------:R-:W-:Y:S01]  /*21470*/  HMMA.16816.F32.BF16 R64, R4.reuse, R14, R64 ;  /* 0x0000000e0440723c */ /* 0x040fe20000041840 */
[----:B------:R-:W3:Y:S05]  /*21480*/  LDSM.16.MT88.4 R12, [R230+0x14800] ;  /* 0x01480000e60c783b */ /* 0x000eea0000004200 */
[C---:B--2---:R-:W-:Y:S06]  /*21490*/  HMMA.16816.F32.BF16 R68, R4.reuse, R8, R68 ;  /* 0x000000080444723c */ /* 0x044fec0000041844 */
[C---:B------:R-:W-:Y:S01]  /*214a0*/  HMMA.16816.F32.BF16 R72, R4.reuse, R10, R72 ;  /* 0x0000000a0448723c */ /* 0x040fe20000041848 */
[----:B------:R-:W2:Y:S05]  /*214b0*/  LDSM.16.MT88.4 R8, [R229+0x14800] ;  /* 0x01480000e508783b */ /* 0x000eaa0000004200 */
        /* <DEDUP_REMOVED lines=12> */
[C---:B-----5:R-:W-:Y:S06]  /*21580*/  HMMA.16816.F32.BF16 R116, R4.reuse, R20, R116 ;  /* 0x000000140474723c */ /* 0x060fec0000041874 */
[C---:B------:R-:W-:Y:S01]  /*21590*/  HMMA.16816.F32.BF16 R120, R4.reuse, R22, R120 ;  /* 0x000000160478723c */ /* 0x040fe20000041878 */
[----:B------:R-:W4:Y:S05]  /*215a0*/  LDSM.16.MT88.4 R20, [R227+0x16800] ;  /* 0x01680000e314783b */ /* 0x000f2a0000004200 */
[C---:B------:R-:W-:Y:S06]  /*215b0*/  HMMA.16816.F32.BF16 R52, R4.reuse, R24, R52 ;  /* 0x000000180434723c */ /* 0x040fec0000041834 */
        /* <DEDUP_REMOVED lines=11> */
[C---:B----4-:R-:W-:Y:S06]  /*21670*/  HMMA.16816.F32.BF16 R140, R4.reuse, R20, R140 ;  /* 0x00000014048c723c */ /* 0x050fec000004188c */
[----:B------:R-:W-:Y:S01]  /*21680*/  HMMA.16816.F32.BF16 R144, R4, R22, R144 ;  /* 0x000000160490723c */ /* 0x000fe20000041890 */
[----:B------:R-:W-:Y:S06]  /*21690*/  LDSM.16.MT88.4 R20, [R228+0x13000] ;  /* 0x01300000e414783b */ /* 0x000fec0000004200 */
[C---:B------:R-:W-:Y:S01]  /*216a0*/  F2FP.BF16.F32.PACK_AB R4, R192.reuse, R193 ;  /* 0x000000c1c004723e */ /* 0x040fe200000010ff */
[----:B------:R-:W-:Y:S01]  /*216b0*/  FADD.FTZ R192, R192, R180 ;  /* 0x000000b4c0c07221 */ /* 0x000fe20000010000 */
[C---:B------:R-:W-:Y:S01]  /*216c0*/  F2FP.BF16.F32.PACK_AB R5, R187.reuse, R185 ;  /* 0x000000b9bb05723e */ /* 0x040fe200000010ff */
[----:B------:R-:W-:Y:S01]  /*216d0*/  FADD.FTZ R187, R187, R183 ;  /* 0x000000b7bbbb7221 */ /* 0x000fe20000010000 */
[----:B------:R-:W-:Y:S01]  /*216e0*/  F2FP.BF16.F32.PACK_AB R6, R190, R191 ;  /* 0x000000bfbe06723e */ /* 0x000fe200000010ff */
[----:B------:R-:W-:Y:S01]  /*216f0*/  FADD.FTZ R192, R191, R192 ;  /* 0x000000c0bfc07221 */ /* 0x000fe20000010000 */
[----:B------:R-:W-:Y:S01]  /*21700*/  F2FP.BF16.F32.PACK_AB R7, R184, R186 ;  /* 0x000000bab807723e */ /* 0x000fe200000010ff */
[----:B------:R-:W-:-:S02]  /*21710*/  FADD.FTZ R187, R186, R187 ;  /* 0x000000bbbabb7221 */ /* 0x000fc40000010000 */
[----:B------:R-:W-:Y:S02]  /*21720*/  FADD.FTZ R190, R190, R192 ;  /* 0x000000c0bebe7221 */ /* 0x000fe40000010000 */
[----:B------:R-:W-:Y:S02]  /*21730*/  FADD.FTZ R184, R184, R187 ;  /* 0x000000bbb8b87221 */ /* 0x000fe40000010000 */
[----:B---3--:R-:W-:Y:S01]  /*21740*/  HMMA.16816.F32.BF16 R160, R4, R12, R160 ;  /* 0x0000000c04a0723c */ /* 0x008fe200000418a0 */
        /* <DEDUP_REMOVED lines=10> */
[----:B-1----:R-:W-:Y:S01]  /*217f0*/  FADD.FTZ R248, R194, R184 ;  /* 0x000000b8c2f87221 */ /* 0x002fe20000010000 */
[C---:B------:R-:W-:Y:S01]  /*21800*/  HMMA.16816.F32.BF16 R40, R4.reuse, R10, R40 ;  /* 0x0000000a0428723c */ /* 0x040fe20000041828 */
[----:B------:R-:W1:Y:S05]  /*21810*/  LDSM.16.MT88.4 R8, [R229+0x13000] ;  /* 0x01300000e508783b */ /* 0x000e6a0000004200 */
[C---:B-----5:R-:W-:Y:S06]  /*21820*/  HMMA.16816.F32.BF16 R44, R4.reuse, R16, R44 ;  /* 0x00000010042c723c */ /* 0x060fec000004182c */
[C---:B------:R-:W-:Y:S01]  /*21830*/  HMMA.16816.F32.BF16 R48, R4.reuse, R18, R48 ;  /* 0x000000120430723c */ /* 0x040fe20000041830 */
[----:B------:R-:W-:Y:S05]  /*21840*/  LDSM.16.MT88.4 R16, [R230+0x15000] ;  /* 0x01500000e610783b */ /* 0x000fea0000004200 */
[C---:B------:R-:W-:Y:S06]  /*21850*/  HMMA.16816.F32.BF16 R52, R4.reuse, R24, R52 ;  /* 0x000000180434723c */ /* 0x040fec0000041834 */
[C---:B------:R-:W-:Y:S01]  /*21860*/  HMMA.16816.F32.BF16 R56, R4.reuse, R26, R56 ;  /* 0x0000001a0438723c */ /* 0x040fe20000041838 */
[----:B------:R-:W2:Y:S05]  /*21870*/  LDSM.16.MT88.4 R24, [R227+0x13000] ;  /* 0x01300000e318783b */ /* 0x000eaa0000004200 */
[C---:B---3--:R-:W-:Y:S06]  /*21880*/  HMMA.16816.F32.BF16 R60, R4.reuse, R12, R60 ;  /* 0x0000000c043c723c */ /* 0x048fec000004183c */
[C---:B------:R-:W-:Y:S01]  /*21890*/  HMMA.16816.F32.BF16 R64, R4.reuse, R14, R64 ;  /* 0x0000000e0440723c */ /* 0x040fe20000041840 */
[----:B------:R-:W-:Y:S05]  /*218a0*/  LDSM.16.MT88.4 R12, [R228+0x15000] ;  /* 0x01500000e40c783b */ /* 0x000fea0000004200 */
[C---:B-1----:R-:W-:Y:S06]  /*218b0*/  HMMA.16816.F32.BF16 R68, R4.reuse, R8, R68 ;  /* 0x000000080444723c */ /* 0x042fec0000041844 */
[C---:B------:R-:W-:Y:S01]  /*218c0*/  HMMA.16816.F32.BF16 R72, R4.reuse, R10, R72 ;  /* 0x0000000a0448723c */ /* 0x040fe20000041848 */
[----:B------:R-:W1:Y:S05]  /*218d0*/  LDSM.16.MT88.4 R8, [R229+0x15000] ;  /* 0x01500000e508783b */ /* 0x000e6a0000004200 */
[C---:B------:R-:W-:Y:S06]  /*218e0*/  HMMA.16816.F32.BF16 R76, R4.reuse, R20, R76 ;  /* 0x00000014044c723c */ /* 0x040fec000004184c */
[C---:B------:R-:W-:Y:S01]  /*218f0*/  HMMA.16816.F32.BF16 R80, R4.reuse, R22, R80 ;  /* 0x000000160450723c */ /* 0x040fe20000041850 */
[----:B------:R-:W3:Y:S05]  /*21900*/  LDSM.16.MT88.4 R20, [R227+0x15000] ;  /* 0x01500000e314783b */ /* 0x000eea0000004200 */
[C---:B--2---:R-:W-:Y:S06]  /*21910*/  HMMA.16816.F32.BF16 R84, R4.reuse, R24, R84 ;  /* 0x000000180454723c */ /* 0x044fec0000041854 */
[C---:B------:R-:W-:Y:S01]  /*21920*/  HMMA.16816.F32.BF16 R88, R4.reuse, R26, R88 ;  /* 0x0000001a0458723c */ /* 0x040fe20000041858 */
[----:B------:R-:W-:Y:S05]  /*21930*/  LDSM.16.MT88.4 R24, [R227+0x17000] ;  /* 0x01700000e318783b */ /* 0x000fea0000004200 */
[C---:B------:R-:W-:Y:S06]  /*21940*/  HMMA.16816.F32.BF16 R92, R4.reuse, R16, R92 ;  /* 0x00000010045c723c */ /* 0x040fec000004185c */
[C---:B------:R-:W-:Y:S01]  /*21950*/  HMMA.16816.F32.BF16 R96, R4.reuse, R18, R96 ;  /* 0x000000120460723c */ /* 0x040fe20000041860 */
[----:B------:R-:W2:Y:S05]  /*21960*/  LDSM.16.MT88.4 R16, [R230+0x17000] ;  /* 0x01700000e610783b */ /* 0x000eaa0000004200 */
        /* <DEDUP_REMOVED lines=11> */
[----:B------:R-:W2:Y:S05]  /*21a20*/  LDSM.16.MT88.4 R16, [R229+0x11800] ;  /* 0x01180000e510783b */ /* 0x000eaa0000004200 */
[C---:B-1----:R-:W-:Y:S06]  /*21a30*/  HMMA.16816.F32.BF16 R132, R4.reuse, R8, R132 ;  /* 0x000000080484723c */ /* 0x042fec0000041884 */
[C---:B------:R-:W-:Y:S01]  /*21a40*/  HMMA.16816.F32.BF16 R152, R4.reuse, R10, R152 ;  /* 0x0000000a0498723c */ /* 0x040fe20000041898 */
[----:B------:R-:W1:Y:S05]  /*21a50*/  LDSM.16.MT88.4 R8, [R228+0x11800] ;  /* 0x01180000e408783b */ /* 0x000e6a0000004200 */
[C---:B----4-:R-:W-:Y:S06]  /*21a60*/  HMMA.16816.F32.BF16 R136, R4.reuse, R12, R136 ;  /* 0x0000000c0488723c */ /* 0x050fec0000041888 */
[C---:B------:R-:W-:Y:S01]  /*21a70*/  HMMA.16816.F32.BF16 R148, R4.reuse, R14, R148 ;  /* 0x0000000e0494723c */ /* 0x040fe20000041894 */
[----:B------:R-:W4:Y:S05]  /*21a80*/  LDSM.16.MT88.4 R12, [R227+0x11800] ;  /* 0x01180000e30c783b */ /* 0x000f2a0000004200 */
[C---:B------:R-:W-:Y:S06]  /*21a90*/  HMMA.16816.F32.BF16 R140, R4.reuse, R24, R140 ;  /* 0x00000018048c723c */ /* 0x040fec000004188c */
[----:B------:R-:W-:Y:S01]  /*21aa0*/  HMMA.16816.F32.BF16 R144, R4, R26, R144 ;  /* 0x0000001a0490723c */ /* 0x000fe20000041890 */
[----:B------:R-:W-:Y:S06]  /*21ab0*/  LDSM.16.MT88.4 R24, [R230+0x13800] ;  /* 0x01380000e618783b */ /* 0x000fec0000004200 */
[----:B------:R-:W-:-:S02]  /*21ac0*/  F2FP.BF16.F32.PACK_AB R4, R174, R175 ;  /* 0x000000afae04723e */ /* 0x000fc400000010ff */
[----:B------:R-:W-:Y:S02]  /*21ad0*/  F2FP.BF16.F32.PACK_AB R5, R169, R170 ;  /* 0x000000aaa905723e */ /* 0x000fe400000010ff */
[----:B------:R-:W-:Y:S02]  /*21ae0*/  F2FP.BF16.F32.PACK_AB R6, R171, R173 ;  /* 0x000000adab06723e */ /* 0x000fe400000010ff */
[----:B------:R-:W-:-:S07]  /*21af0*/  F2FP.BF16.F32.PACK_AB R7, R194, R172 ;  /* 0x000000acc207723e */ /* 0x000fce00000010ff */
        /* <DEDUP_REMOVED lines=12> */
[C---:B---3--:R-:W-:Y:S06]  /*21bc0*/  HMMA.16816.F32.BF16 R76, R4.reuse, R20, R76 ;  /* 0x00000014044c723c */ /* 0x048fec000004184c */
[C---:B------:R-:W-:Y:S01]  /*21bd0*/  HMMA.16816.F32.BF16 R80, R4.reuse, R22, R80 ;  /* 0x000000160450723c */ /* 0x040fe20000041850 */
[----:B------:R-:W3:Y:S05]  /*21be0*/  LDSM.16.MT88.4 R20, [R227+0x15800] ;  /* 0x01580000e314783b */ /* 0x000eea0000004200 */
[C---:B------:R-:W-:Y:S06]  /*21bf0*/  HMMA.16816.F32.BF16 R60, R4.reuse, R24, R60 ;  /* 0x00000018043c723c */ /* 0x040fec000004183c */
[C---:B------:R-:W-:Y:S01]  /*21c00*/  HMMA.16816.F32.BF16 R64, R4.reuse, R26, R64 ;  /* 0x0000001a0440723c */ /* 0x040fe20000041840 */
[----:B------:R-:W5:Y:S05]  /*21c10*/  LDSM.16.MT88.4 R24, [R228+0x15800] ;  /* 0x01580000e418783b */ /* 0x000f6a0000004200 */
        /* <DEDUP_REMOVED lines=13> */
[C---:B------:R-:W-:Y:S06]  /*21cf0*/  HMMA.16816.F32.BF16 R72, R4.reuse, R30, R72 ;  /* 0x0000001e0448723c */ /* 0x040fec0000041848 */
[C---:B-----5:R-:W-:Y:S06]  /*21d00*/  HMMA.16816.F32.BF16 R108, R4.reuse, R24, R108 ;  /* 0x00000018046c723c */ /* 0x060fec000004186c */
[C---:B------:R-:W-:Y:S06]  /*21d10*/  HMMA.16816.F32.BF16 R112, R4.reuse, R26, R112 ;  /* 0x0000001a0470723c */ /* 0x040fec0000041870 */
[C---:B--2---:R-:W-:Y:S06]  /*21d20*/  HMMA.16816.F32.BF16 R124, R4.reuse, R16, R124 ;  /* 0x00000010047c723c */ /* 0x044fec000004187c */
[C---:B------:R-:W-:Y:S06]  /*21d30*/  HMMA.16816.F32.BF16 R128, R4.reuse, R18, R128 ;  /* 0x000000120480723c */ /* 0x040fec0000041880 */
[C---:B-1----:R-:W-:Y:S06]  /*21d40*/  HMMA.16816.F32.BF16 R132, R4.reuse, R8, R132 ;  /* 0x000000080484723c */ /* 0x042fec0000041884 */
[C---:B------:R-:W-:Y:S06]  /*21d50*/  HMMA.16816.F32.BF16 R152, R4.reuse, R10, R152 ;  /* 0x0000000a0498723c */ /* 0x040fec0000041898 */
[C---:B----4-:R-:W-:Y:S06]  /*21d60*/  HMMA.16816.F32.BF16 R136, R4.reuse, R12, R136 ;  /* 0x0000000c0488723c */ /* 0x050fec0000041888 */
[C---:B------:R-:W-:Y:S06]  /*21d70*/  HMMA.16816.F32.BF16 R148, R4.reuse, R14, R148 ;  /* 0x0000000e0494723c */ /* 0x040fec0000041894 */
[C---:B---3--:R-:W-:Y:S06]  /*21d80*/  HMMA.16816.F32.BF16 R140, R4.reuse, R20, R140 ;  /* 0x00000014048c723c */ /* 0x048fec000004188c */
[----:B------:R-:W-:-:S15]  /*21d90*/  HMMA.16816.F32.BF16 R144, R4, R22, R144 ;  /* 0x000000160490723c */ /* 0x000fde0000041890 */
[----:B------:R-:W-:-:S09]  /*21da0*/  NOP ;  /* 0x0000000000007918 */ /* 0x000fd20000000000 */
.L_x_1145:
[----:B------:R-:W-:-:S13]  /*21db0*/  ISETP.GE.AND P0, PT, R246, 0x1, PT ;  /* 0x00000001f600780c */ /* 0x000fda0003f06270 */
[----:B------:R-:W-:Y:S05]  /*21dc0*/  @!P0 BRA `(.L_x_1154) ;  /* 0x0000004800188947 */ /* 0x000fea0003800000 */
[----:B------:R-:W-:Y:S02]  /*21dd0*/  MOV R0, R3 ;  /* 0x0000000300007202 */ /* 0x000fe40000000f00 */
[----:B------:R-:W-:-:S07]  /*21de0*/  MOV R2, R164 ;  /* 0x000000a400027202 */ /* 0x000fce0000000f00 */
.L_x_1163:
[----:B------:R-:W1:Y:S01]  /*21df0*/  LDC.64 R166, c[0x0][0x208] ;  /* 0x00008200ffa67b82 */ /* 0x000e620000000a00 */
[----:B------:R-:W-:Y:S04]  /*21e00*/  DEPBAR.LE SB0, 0x0 ;  /* 0x000080000000791a */ /* 0x000fe80000000000 */
[----:B------:R-:W-:Y:S05]  /*21e10*/  WARPSYNC.ALL ;  /* 0x0000000000007948 */ /* 0x000fea0003800000 */
[----:B------:R-:W2:Y:S08]  /*21e20*/  LDC.64 R164, c[0x0][0x198] ;  /* 0x00006600ffa47b82 */ /* 0x000eb00000000a00 */
[----:B------:R-:W-:Y:S01]  /*21e30*/  BAR.SYNC.DEFER_BLOCKING 0x0 ;  /* 0x0000000000007b1d */ /* 0x000fe20000010000 */
[----:B------:R-:W-:Y:S04]  /*21e40*/  ISETP.NE.U32.AND P0, PT, R244, RZ, PT ;  /* 0x000000fff400720c */ /* 0x000fe80003f05070 */
[----:B------:R-:W-:Y:S01]  /*21e50*/  ISETP.NE.AND.EX P0, PT, R245, RZ, PT, P0 ;  /* 0x000000fff500720c */ /* 0x000fe20003f05300 */
[----:B------:R-:W-:Y:S11]  /*21e60*/  BSSY B0, `(.L_x_1155) ;  /* 0x000004f000007945 */ /* 0x000ff60003800000 */
[----:B------:R-:W-:Y:S01]  /*21e70*/  @!UPT UIADD3 URZ, URZ, URZ, URZ ;  /* 0x0000003f3f3ff290 */ /* 0x000fe2000fffe03f */
[----:B------:R-:W-:Y:S05]  /*21e80*/  @!P0 BRA `(.L_x_1156) ;  /* 0x0000000400188947 */ /* 0x000fea0003800000 */
[----:B------:R-:W-:Y:S01]  /*21e90*/  IMAD.SHL.U32 R11, R246, 0x40, RZ ;  /* 0x00000040f60b7824 */ /* 0x000fe200078e00ff */
[C---:B-1----:R-:W-:Y:S02]  /*21ea0*/  R2UR UR4, R166.reuse ;  /* 0x00000000a60472ca */ /* 0x042fe400000e0000 */
[----:B------:R-:W-:Y:S01]  /*21eb0*/  R2UR UR5, R167 ;  /* 0x00000000a70572ca */ /* 0x000fe200000e0000 */
[----:B------:R-:W-:Y:S01]  /*21ec0*/  VIADD R3, R11, 0xffffffc0 ;  /* 0xffffffc00b037836 */ /* 0x000fe20000000000 */
[C---:B------:R-:W-:Y:S02]  /*21ed0*/  R2UR UR10, R166.reuse ;  /* 0x00000000a60a72ca */ /* 0x040fe400000e0000 */
[C---:B------:R-:W-:Y:S02]  /*21ee0*/  R2UR UR11, R167.reuse ;  /* 0x00000000a70b72ca */ /* 0x040fe400000e0000 */
[----:B------:R-:W-:Y:S02]  /*21ef0*/  IABS R4, R3 ;  /* 0x0000000300047213 */ /* 0x000fe40000000000 */
[C---:B------:R-:W-:Y:S02]  /*21f00*/  R2UR UR12, R166.reuse ;  /* 0x00000000a60c72ca */ /* 0x040fe400000e0000 */
[C---:B------:R-:W-:Y:S02]  /*21f10*/  R2UR UR13, R167.reuse ;  /* 0x00000000a70d72ca */ /* 0x040fe400000e0000 */
[----:B------:R-:W-:Y:S01]  /*21f20*/  R2UR UR8, R166 ;  /* 0x00000000a60872ca */ /* 0x000fe200000e0000 */
[----:B--2---:R-:W2:Y:S01]  /*21f30*/  LD.E R10, desc[UR4][R164.64+0x170] ;  /* 0x00017004a40a7980 */ /* 0x004ea2000c101900 */
[----:B------:R-:W-:Y:S03]  /*21f40*/  R2UR UR9, R167 ;  /* 0x00000000a70972ca */ /* 0x000fe600000e0000 */
[----:B------:R-:W3:Y:S10]  /*21f50*/  LD.E.64 R12, desc[UR4][R164.64+0x40] ;  /* 0x00004004a40c7980 */ /* 0x000ef4000c101b00 */
[----:B------:R-:W4:Y:S01]  /*21f60*/  LD.E.64 R14, desc[UR8][R164.64+0x28] ;  /* 0x00002808a40e7980 */ /* 0x000f22000c101b00 */
[-C--:B--2---:R-:W-:Y:S02]  /*21f70*/  IABS R7, R10.reuse ;  /* 0x0000000a00077213 */ /* 0x084fe40000000000 */
[-C--:B------:R-:W-:Y:S02]  /*21f80*/  IABS R5, R10.reuse ;  /* 0x0000000a00057213 */ /* 0x080fe40000000000 */
[----:B------:R-:W1:Y:S01]  /*21f90*/  I2F.RP R8, R7 ;  /* 0x0000000700087306 */ /* 0x000e620000209400 */
[-C--:B------:R-:W-:Y:S02]  /*21fa0*/  LOP3.LUT R3, R3, R10.reuse, RZ, 0x3c, !PT ;  /* 0x0000000a03037212 */ /* 0x080fe400078e3cff */
[----:B------:R-:W-:Y:S02]  /*21fb0*/  IMAD.MOV R5, RZ, RZ, -R5 ;  /* 0x000000ffff057224 */ /* 0x000fe400078e0a05 */
[----:B------:R-:W-:Y:S02]  /*21fc0*/  ISETP.GE.AND P0, PT, R3, RZ, PT ;  /* 0x000000ff0300720c */ /* 0x000fe40003f06270 */
[----:B------:R-:W-:Y:S03]  /*21fd0*/  LOP3.LUT R3, RZ, R10, RZ, 0x33, !PT ;  /* 0x0000000aff037212 */ /* 0x000fe600078e33ff */
[----:B-1----:R-:W1:Y:S02]  /*21fe0*/  MUFU.RCP R8, R8 ;  /* 0x0000000800087308 */ /* 0x002e640000001000 */
[----:B-1----:R-:W-:Y:S08]  /*21ff0*/  VIADD R8, R8, 0xffffffe ;  /* 0x0ffffffe08087836 */ /* 0x002ff00000000000 */
[----:B------:R-:W1:Y:S02]  /*22000*/  F2I.FTZ.U32.TRUNC.NTZ R9, R8 ;  /* 0x0000000800097305 */ /* 0x000e64000021f000 */
[--C-:B-1----:R-:W-:Y:S02]  /*22010*/  IMAD.MOV R6, RZ, RZ, -R9.reuse ;  /* 0x000000ffff067224 */ /* 0x102fe400078e0a09 */
[----:B------:R-:W-:Y:S02]  /*22020*/  IMAD.MOV.U32 R8, RZ, RZ, RZ ;  /* 0x000000ffff087224 */ /* 0x000fe400078e00ff */
[----:B------:R-:W-:Y:S04]  /*22030*/  IMAD R6, R6, R7, RZ ;  /* 0x0000000706067224 */ /* 0x000fe800078e02ff */
[----:B------:R-:W-:Y:S01]  /*22040*/  IMAD.HI.U32 R9, R9, R6, R8 ;  /* 0x0000000609097227 */ /* 0x000fe200078e0008 */
[----:B------:R-:W-:Y:S02]  /*22050*/  IABS R6, R11 ;  /* 0x0000000b00067213 */ /* 0x000fe40000000000 */
[----:B------:R-:W-:Y:S03]  /*22060*/  LOP3.LUT R11, R11, R10, RZ, 0x3c, !PT ;  /* 0x0000000a0b0b7212 */ /* 0x000fe600078e3cff */
[C---:B------:R-:W-:Y:S04]  /*22070*/  IMAD.HI.U32 R8, R9.reuse, R4, RZ ;  /* 0x0000000409087227 */ /* 0x040fe800078e00ff */
[----:B------:R-:W-:Y:S04]  /*22080*/  IMAD.HI.U32 R9, R9, R6, RZ ;  /* 0x0000000609097227 */ /* 0x000fe800078e00ff */
[-C--:B------:R-:W-:Y:S02]  /*22090*/  IMAD R4, R8, R5.reuse, R4 ;  /* 0x0000000508047224 */ /* 0x080fe400078e0204 */
[----:B------:R-:W-:Y:S03]  /*220a0*/  IMAD R6, R9, R5, R6 ;  /* 0x0000000509067224 */ /* 0x000fe600078e0206 */
[C---:B------:R-:W-:Y:S02]  /*220b0*/  ISETP.GT.U32.AND P1, PT, R7.reuse, R4, PT ;  /* 0x000000040700720c */ /* 0x040fe40003f24070 */
[----:B------:R-:W-:Y:S11]  /*220c0*/  ISETP.GT.U32.AND P2, PT, R7, R6, PT ;  /* 0x000000060700720c */ /* 0x000ff60003f44070 */
[--C-:B------:R-:W-:Y:S02]  /*220d0*/  @!P1 IMAD.IADD R4, R4, 0x1, -R7.reuse ;  /* 0x0000000104049824 */ /* 0x100fe400078e0a07 */
[----:B------:R-:W-:Y:S01]  /*220e0*/  @!P2 IMAD.IADD R6, R6, 0x1, -R7 ;  /* 0x000000010606a824 */ /* 0x000fe200078e0a07 */
[----:B------:R-:W-:Y:S01]  /*220f0*/  @!P2 IADD3 R9, R9, 0x1, RZ ;  /* 0x000000010909a810 */ /* 0x000fe20007ffe0ff */
[----:B------:R-:W-:Y:S01]  /*22100*/  @!P1 VIADD R8, R8, 0x1 ;  /* 0x0000000108089836 */ /* 0x000fe20000000000 */
[-C--:B------:R-:W-:Y:S02]  /*22110*/  ISETP.GE.U32.AND P3, PT, R4, R7.reuse, PT ;  /* 0x000000070400720c */ /* 0x080fe40003f66070 */
[----:B------:R-:W-:Y:S02]  /*22120*/  ISETP.GE.U32.AND P4, PT, R6, R7, PT ;  /* 0x000000070600720c */ /* 0x000fe40003f86070 */
[----:B------:R-:W-:Y:S02]  /*22130*/  ISETP.GE.AND P1, PT, R11, RZ, PT ;  /* 0x000000ff0b00720c */ /* 0x000fe40003f26270 */
[----:B------:R-:W-:Y:S07]  /*22140*/  ISETP.NE.AND P2, PT, R10, RZ, PT ;  /* 0x000000ff0a00720c */ /* 0x000fee0003f45270 */
[----:B------:R-:W-:Y:S02]  /*22150*/  @P3 VIADD R8, R8, 0x1 ;  /* 0x0000000108083836 */ /* 0x000fe40000000000 */
[----:B------:R-:W-:Y:S02]  /*22160*/  @P4 VIADD R9, R9, 0x1 ;  /* 0x0000000109094836 */ /* 0x000fe40000000000 */
[----:B------:R-:W-:Y:S02]  /*22170*/  @!P0 IMAD.MOV R8, RZ, RZ, -R8 ;  /* 0x000000ffff088224 */ /* 0x000fe400078e0a08 */
[----:B------:R-:W-:Y:S03]  /*22180*/  @!P1 IMAD.MOV R9, RZ, RZ, -R9 ;  /* 0x000000ffff099224 */ /* 0x000fe600078e0a09 */
[C---:B------:R-:W-:Y:S02]  /*22190*/  SEL R8, R3.reuse, R8, !P2 ;  /* 0x0000000803087207 */ /* 0x040fe40005000000 */
[----:B------:R-:W-:Y:S02]  /*221a0*/  SEL R9, R3, R9, !P2 ;  /* 0x0000000903097207 */ /* 0x000fe40005000000 */
[CC--:B------:R-:W-:Y:S02]  /*221b0*/  LEA R6, P1, R8.reuse, R244.reuse, 0x2 ;  /* 0x000000f408067211 */ /* 0x0c0fe400078210ff */
[C---:B------:R-:W-:Y:S02]  /*221c0*/  LEA R4, P0, R9.reuse, R244, 0x2 ;  /* 0x000000f409047211 */ /* 0x040fe400078010ff */
[-C--:B------:R-:W-:Y:S02]  /*221d0*/  LEA.HI.X.SX32 R7, R8, R245.reuse, 0x2, P1 ;  /* 0x000000f508077211 */ /* 0x080fe400008f16ff */
[C---:B------:R-:W-:Y:S02]  /*221e0*/  LEA.HI.X.SX32 R5, R9.reuse, R245, 0x2, P0 ;  /* 0x000000f509057211 */ /* 0x040fe400000f16ff */
[----:B------:R-:W-:Y:S01]  /*221f0*/  IADD3 R8, R9, -R8, RZ ;  /* 0x8000000809087210 */ /* 0x000fe20007ffe0ff */
[----:B------:R1:W2:Y:S04]  /*22200*/  LD.E R3, desc[UR10][R6.64] ;  /* 0x0000000a06037980 */ /* 0x0002a8000c101900 */
[----:B------:R-:W-:Y:S01]  /*22210*/  IMAD R10, R10, R8, -0x40 ;  /* 0xffffffc00a0a7424 */ /* 0x000fe200078e0208 */
[----:B------:R3:W2:Y:S04]  /*22220*/  LD.E R4, desc[UR12][R4.64] ;  /* 0x0000000c04047980 */ /* 0x0006a8000c101900 */
[----:B-1----:R-:W-:Y:S01]  /*22230*/  SHF.R.S32.HI R6, RZ, 0x1f, R10 ;  /* 0x0000001fff067819 */ /* 0x002fe2000001140a */
[-C--:B---3--:R-:W-:Y:S02]  /*22240*/  IMAD R5, R13, R10.reuse, RZ ;  /* 0x0000000a0d057224 */ /* 0x088fe400078e02ff */
[C---:B------:R-:W-:Y:S04]  /*22250*/  IMAD.WIDE.U32 R10, R12.reuse, R10, RZ ;  /* 0x0000000a0c0a7225 */ /* 0x040fe800078e00ff */
[----:B------:R-:W-:Y:S04]  /*22260*/  IMAD R5, R12, R6, R5 ;  /* 0x000000060c057224 */ /* 0x000fe800078e0205 */
[----:B------:R-:W-:Y:S02]  /*22270*/  IMAD.IADD R11, R11, 0x1, R5 ;  /* 0x000000010b0b7824 */ /* 0x000fe400078e0205 */
[----:B--2---:R-:W-:Y:S04]  /*22280*/  IMAD.IADD R3, R3, 0x1, -R4 ;  /* 0x0000000103037824 */ /* 0x004fe800078e0a04 */
[----:B----4-:R-:W-:Y:S01]  /*22290*/  IMAD R4, R15, R3, RZ ;  /* 0x000000030f047224 */ /* 0x010fe200078e02ff */
[----:B------:R-:W-:Y:S01]  /*222a0*/  SHF.R.S32.HI R5, RZ, 0x1f, R3 ;  /* 0x0000001fff057819 */ /* 0x000fe20000011403 */
[----:B------:R-:W-:Y:S04]  /*222b0*/  IMAD.WIDE.U32 R10, R3, R14, R10 ;  /* 0x0000000e030a7225 */ /* 0x000fe800078e000a */
[----:B------:R-:W-:Y:S04]  /*222c0*/  IMAD R4, R14, R5, R4 ;  /* 0x000000050e047224 */ /* 0x000fe800078e0204 */
[----:B------:R-:W-:Y:S01]  /*222d0*/  IMAD.IADD R4, R11, 0x1, R4 ;  /* 0x000000010b047824 */ /* 0x000fe200078e0204 */
[----:B------:R-:W-:Y:S05]  /*222e0*/  BRA `(.L_x_1157) ;  /* 0x0000000000187947 */ /* 0x000fea0003800000 */
.L_x_1156:
[----:B-1----:R-:W-:Y:S02]  /*222f0*/  R2UR UR4, R166 ;  /* 0x00000000a60472ca */ /* 0x002fe400000e0000 */
[----:B------:R-:W-:Y:S11]  /*22300*/  R2UR UR5, R167 ;  /* 0x00000000a70572ca */ /* 0x000ff600000e0000 */
[----:B------:R-:W-:Y:S02]  /*22310*/  @!UPT UIADD3 URZ, URZ, URZ, URZ ;  /* 0x0000003f3f3ff290 */ /* 0x000fe4000fffe03f */
[----:B--2---:R-:W2:Y:S02]  /*22320*/  LD.E R10, desc[UR4][R164.64+0x40] ;  /* 0x00004004a40a7980 */ /* 0x004ea4000c101900 */
[----:B--2---:R-:W-:Y:S05]  /*22330*/  IMAD.U32 R10, R10, -0x40, RZ ;  /* 0xffffffc00a0a7824 */ /* 0x004fea00078e00ff */
[----:B------:R-:W-:Y:S02]  /*22340*/  SHF.R.S32.HI R4, RZ, 0x1f, R10 ;  /* 0x0000001fff047819 */ /* 0x000fe4000001140a */
.L_x_1157:
[----:B------:R-:W-:Y:S05]  /*22350*/  BSYNC B0 ;  /* 0x0000000000007941 */ /* 0x000fea0003800000 */
.L_x_1155:
[C---:B------:R-:W-:Y:S01]  /*22360*/  LOP3.LUT P6, RZ, R247.reuse, 0x1, RZ, 0xc0, !PT ;  /* 0x00000001f7ff7812 */ /* 0x040fe200078cc0ff */
[----:B------:R-:W-:Y:S01]  /*22370*/  BSSY B1, `(.L_x_1158) ;  /* 0x000023b000017945 */ /* 0x000fe20003800000 */
[C---:B------:R-:W-:Y:S02]  /*22380*/  LOP3.LUT P5, RZ, R247.reuse, 0x2, RZ, 0xc0, !PT ;  /* 0x00000002f7ff7812 */ /* 0x040fe400078ac0ff */
[C---:B------:R-:W-:Y:S02]  /*22390*/  LOP3.LUT P4, RZ, R247.reuse, 0x4, RZ, 0xc0, !PT ;  /* 0x00000004f7ff7812 */ /* 0x040fe4000788c0ff */
[C---:B------:R-:W-:Y:S02]  /*223a0*/  LEA R250, P1, R10.reuse, R189, 0x1 ;  /* 0x000000bd0afa7211 */ /* 0x040fe400078208ff */
[----:B------:R-:W-:Y:S02]  /*223b0*/  LOP3.LUT P3, RZ, R247, 0x8, RZ, 0xc0, !PT ;  /* 0x00000008f7ff7812 */ /* 0x000fe4000786c0ff */
[CC--:B------:R-:W-:Y:S02]  /*223c0*/  LEA.HI.X R251, R10.reuse, R188.reuse, R4, 0x1, P1 ;  /* 0x000000bc0afb7211 */ /* 0x0c0fe400008f0c04 */
[----:B------:R-:W-:Y:S02]  /*223d0*/  IADD3 R3, P0, R10, R231, RZ ;  /* 0x000000e70a037210 */ /* 0x000fe40007f1e0ff */
[----:B------:R-:W-:Y:S02]  /*223e0*/  @P6 R2UR UR4, R166 ;  /* 0x00000000a60462ca */ /* 0x000fe400000e0000 */
[C---:B------:R-:W-:Y:S01]  /*223f0*/  @P6 R2UR UR5, R167.reuse ;  /* 0x00000000a70562ca */ /* 0x040fe200000e0000 */
[----:B------:R-:W-:Y:S01]  /*22400*/  IMAD.X R4, R4, 0x1, R232, P0 ;  /* 0x0000000104047824 */ /* 0x000fe200000e06e8 */
[C---:B------:R-:W-:Y:S02]  /*22410*/  @P5 R2UR UR8, R166.reuse ;  /* 0x00000000a60852ca */ /* 0x040fe400000e0000 */
[C---:B------:R-:W-:Y:S02]  /*22420*/  @P5 R2UR UR9, R167.reuse ;  /* 0x00000000a70952ca */ /* 0x040fe400000e0000 */
[C---:B------:R-:W-:Y:S02]  /*22430*/  @P3 R2UR UR12, R166.reuse ;  /* 0x00000000a60c32ca */ /* 0x040fe400000e0000 */
[C---:B------:R-:W-:Y:S02]  /*22440*/  @P3 R2UR UR13, R167.reuse ;  /* 0x00000000a70d32ca */ /* 0x040fe400000e0000 */
[C---:B------:R-:W-:Y:S02]  /*22450*/  @P6 R2UR UR10, R166.reuse ;  /* 0x00000000a60a62ca */ /* 0x040fe400000e0000 */
[C---:B------:R-:W-:Y:S01]  /*22460*/  @P6 R2UR UR11, R167.reuse ;  /* 0x00000000a70b62ca */ /* 0x040fe200000e0000 */
[----:B------:R-:W-:Y:S01]  /*22470*/  @!PT LDS RZ, [RZ] ;  /* 0x00000000fffff984 */ /* 0x000fe20000000800 */
[----:B------:R-:W-:Y:S01]  /*22480*/  @!PT LDS RZ, [RZ] ;  /* 0x00000000fffff984 */ /* 0x000fe20000000800 */
[----:B------:R-:W-:Y:S01]  /*22490*/  @!PT LDS RZ, [RZ] ;  /* 0x00000000fffff984 */ /* 0x000fe20000000800 */
[----:B------:R-:W-:Y:S01]  /*224a0*/  @P6 LDGSTS.E.BYPASS.LTC128B.128 [R243+0x10000], desc[UR4][R250.64] ;  /* 0x10000000faf36fae */ /* 0x000fe2000b901d44 */
[----:B------:R-:W-:Y:S02]  /*224b0*/  @P4 R2UR UR4, R166 ;  /* 0x00000000a60442ca */ /* 0x000fe400000e0000 */
[----:B------:R-:W-:Y:S01]  /*224c0*/  @P4 R2UR UR5, R167 ;  /* 0x00000000a70542ca */ /* 0x000fe200000e0000 */
[----:B------:R-:W-:Y:S01]  /*224d0*/  @!P6 STS.128 [R243+0x10000], RZ ;  /* 0x010000fff300e388 */ /* 0x000fe20000000c00 */
[CC--:B------:R-:W-:Y:S02]  /*224e0*/  @P6 LEA R12, P0, R3.reuse, R189.reuse, 0x1 ;  /* 0x000000bd030c6211 */ /* 0x0c0fe400078008ff */
[CC--:B------:R-:W-:Y:S01]  /*224f0*/  @P5 LEA R10, P2, R3.reuse, R189.reuse, 0x1 ;  /* 0x000000bd030a5211 */ /* 0x0c0fe200078408ff */
[----:B------:R-:W-:Y:S01]  /*22500*/  @!PT LDS RZ, [RZ] ;  /* 0x00000000fffff984 */ /* 0x000fe20000000800 */
[----:B------:R-:W-:Y:S01]  /*22510*/  @!PT LDS RZ, [RZ] ;  /* 0x00000000fffff984 */ /* 0x000fe20000000800 */
[----:B------:R-:W-:Y:S01]  /*22520*/  @!PT LDS RZ, [RZ] ;  /* 0x00000000fffff984 */ /* 0x000fe20000000800 */
[----:B------:R-:W-:Y:S01]  /*22530*/  @P5 LDGSTS.E.BYPASS.LTC128B.128 [R243+0x12000], desc[UR8][R250.64+0x80] ;  /* 0x12000080faf35fae */ /* 0x000fe2000b901d48 */
[CCC-:B------:R-:W-:Y:S02]  /*22540*/  @P6 LEA.HI.X R13, R3.reuse, R188.reuse, R4.reuse, 0x1, P0 ;  /* 0x000000bc030d6211 */ /* 0x1c0fe400000f0c04 */
[CCC-:B------:R-:W-:Y:S01]  /*22550*/  @P5 LEA.HI.X R11, R3.reuse, R188.reuse, R4.reuse, 0x1, P2 ;  /* 0x000000bc030b5211 */ /* 0x1c0fe200010f0c04 */
[----:B------:R-:W-:Y:S01]  /*22560*/  @!P5 STS.128 [R243+0x12000], RZ ;  /* 0x012000fff300d388 */ /* 0x000fe20000000c00 */
[CC--:B------:R-:W-:Y:S02]  /*22570*/  @P4 LEA R8, P1, R3.reuse, R189.reuse, 0x1 ;  /* 0x000000bd03084211 */ /* 0x0c0fe400078208ff */
[C---:B------:R-:W-:Y:S01]  /*22580*/  @P3 LEA R6, P0, R3.reuse, R189, 0x1 ;  /* 0x000000bd03063211 */ /* 0x040fe200078008ff */
[----:B------:R-:W-:Y:S01]  /*22590*/  @!PT LDS RZ, [RZ] ;  /* 0x00000000fffff984 */ /* 0x000fe20000000800 */
[----:B------:R-:W-:Y:S01]  /*225a0*/  @!PT LDS RZ, [RZ] ;  /* 0x00000000fffff984 */ /* 0x000fe20000000800 */
[----:B------:R-:W-:Y:S01]  /*225b0*/  @!PT LDS RZ, [RZ] ;  /* 0x00000000fffff984 */ /* 0x000fe20000000800 */
[----:B------:R-:W-:Y:S01]  /*225c0*/  @P4 LDGSTS.E.BYPASS.LTC128B.128 [R243+0x14000], desc[UR4][R250.64+0x100] ;  /* 0x14000100faf34fae */ /* 0x000fe2000b901d44 */
[CCC-:B------:R-:W-:Y:S02]  /*225d0*/  @P4 LEA.HI.X R9, R3.reuse, R188.reuse, R4.reuse, 0x1, P1 ;  /* 0x000000bc03094211 */ /* 0x1c0fe400008f0c04 */
[C---:B------:R-:W-:Y:S01]  /*225e0*/  IADD3 R5, P2, R3.reuse, R231, RZ ;  /* 0x000000e703057210 */ /* 0x040fe20007f5e0ff */
[----:B------:R-:W-:Y:S01]  /*225f0*/  @!P4 STS.128 [R243+0x14000], RZ ;  /* 0x014000fff300c388 */ /* 0x000fe20000000c00 */
[-C--:B------:R-:W-:Y:S02]  /*22600*/  @P3 LEA.HI.X R7, R3, R188.reuse, R4, 0x1, P0 ;  /* 0x000000bc03073211 */ /* 0x080fe400000f0c04 */
[CC--:B------:R-:W-:Y:S01]  /*22610*/  @P6 LEA R20, P0, R5.reuse, R189.reuse, 0x1 ;  /* 0x000000bd05146211 */ /* 0x0c0fe200078008ff */
[----:B------:R-:W-:Y:S01]  /*22620*/  @!PT LDS RZ, [RZ] ;  /* 0x00000000fffff984 */ /* 0x000fe20000000800 */
[----:B------:R-:W-:Y:S01]  /*22630*/  @!PT LDS RZ, [RZ] ;  /* 0x00000000fffff984 */ /* 0x000fe20000000800 */
[----:B------:R-:W-:Y:S01]  /*22640*/  @!PT LDS RZ, [RZ] ;  /* 0x00000000fffff984 */ /* 0x000fe20000000800 */
[----:B------:R-:W-:Y:S01]  /*22650*/  @P3 LDGSTS.E.BYPASS.LTC128B.128 [R243+0x16000], desc[UR12][R250.64+0x180] ;  /* 0x16000180faf33fae */ /* 0x000fe2000b901d4c */
[----:B------:R-:W-:Y:S01]  /*22660*/  IMAD.X R4, R4, 0x1, R232, P2 ;  /* 0x0000000104047824 */ /* 0x000fe200010e06e8 */
[CC--:B------:R-:W-:Y:S02]  /*22670*/  @P5 LEA R18, P2, R5.reuse, R189.reuse, 0x1 ;  /* 0x000000bd05125211 */ /* 0x0c0fe400078408ff */
[----:B------:R-:W-:Y:S01]  /*22680*/  @!P3 STS.128 [R243+0x16000], RZ ;  /* 0x016000fff300b388 */ /* 0x000fe20000000c00 */
[CC--:B------:R-:W-:Y:S02]  /*22690*/  @P4 LEA R16, P1, R5.reuse, R189.reuse, 0x1 ;  /* 0x000000bd05104211 */ /* 0x0c0fe400078208ff */
[CCC-:B------:R-:W-:Y:S01]  /*226a0*/  @P6 LEA.HI.X R21, R5.reuse, R188.reuse, R4.reuse, 0x1, P0 ;  /* 0x000000bc05156211 */ /* 0x1c0fe200000f0c04 */
[----:B------:R-:W-:Y:S01]  /*226b0*/  @!PT LDS RZ, [RZ] ;  /* 0x00000000fffff984 */ /* 0x000fe20000000800 */
[----:B------:R-:W-:Y:S01]  /*226c0*/  @!PT LDS RZ, [RZ] ;  /* 0x00000000fffff984 */ /* 0x000fe20000000800 */
[----:B------:R-:W-:Y:S01]  /*226d0*/  @!PT LDS RZ, [RZ] ;  /* 0x00000000fffff984 */ /* 0x000fe20000000800 */
[----:B------:R-:W-:Y:S01]  /*226e0*/  @P6 LDGSTS.E.BYPASS.LTC128B.128 [R243+0x10800], desc[UR10][R12.64] ;  /* 0x108000000cf36fae */ /* 0x000fe2000b901d4a */
[CCC-:B------:R-:W-:Y:S02]  /*226f0*/  @P5 LEA.HI.X R19, R5.reuse, R188.reuse, R4.reuse, 0x1, P2 ;  /* 0x000000bc05135211 */ /* 0x1c0fe400010f0c04 */
[-CC-:B------:R-:W-:Y:S01]  /*22700*/  @P4 LEA.HI.X R17, R5, R188.reuse, R4.reuse, 0x1, P1 ;  /* 0x000000bc05114211 */ /* 0x180fe200008f0c04 */
[----:B------:R-:W-:Y:S01]  /*22710*/  @!P6 STS.128 [R243+0x10800], RZ ;  /* 0x010800fff300e388 */ /* 0x000fe20000000c00 */
[----:B------:R-:W-:Y:S02]  /*22720*/  @P3 R2UR UR14, R166 ;  /* 0x00000000a60e32ca */ /* 0x000fe400000e0000 */
[----:B------:R-:W-:Y:S01]  /*22730*/  @P3 R2UR UR15, R167 ;  /* 0x00000000a70f32ca */ /* 0x000fe200000e0000 */
[----:B------:R-:W-:Y:S01]  /*22740*/  @!PT LDS RZ, [RZ] ;  /* 0x00000000fffff984 */ /* 0x000fe20000000800 */
[----:B------:R-:W-:Y:S01]  /*22750*/  @!PT LDS RZ, [RZ] ;  /* 0x00000000fffff984 */ /* 0x000fe20000000800 */
[----:B------:R-:W-:Y:S01]  /*22760*/  @!PT LDS RZ, [RZ] ;  /* 0x00000000fffff984 */ /* 0x000fe20000000800 */
[----:B------:R-:W-:Y:S01]  /*22770*/  @P5 LDGSTS.E.BYPASS.LTC128B.128 [R243+0x12800], desc[UR8][R10.64+0x80] ;  /* 0x128000800af35fae */ /* 0x000fe2000b901d48 */
[C---:B------:R-:W-:Y:S02]  /*22780*/  @P3 LEA R14, P0, R5.reuse, R189, 0x1 ;  /* 0x000000bd050e3211 */ /* 0x040fe400078008ff */
[C---:B------:R-:W-:Y:S01]  /*22790*/  IADD3 R3, P2, R5.reuse, R231, RZ ;  /* 0x000000e705037210 */ /* 0x040fe20007f5e0ff */
[----:B------:R-:W-:Y:S01]  /*227a0*/  @!P5 STS.128 [R243+0x12800], RZ ;  /* 0x012800fff300d388 */ /* 0x000fe20000000c00 */
[-C--:B------:R-:W-:Y:S02]  /*227b0*/  @P3 LEA.HI.X R15, R5, R188.reuse, R4, 0x1, P0 ;  /* 0x000000bc050f3211 */ /* 0x080fe400000f0c04 */
[CC--:B------:R-:W-:Y:S01]  /*227c0*/  @P6 LEA R26, P0, R3.reuse, R189.reuse, 0x1 ;  /* 0x000000bd031a6211 */ /* 0x0c0fe200078008ff */
[----:B------:R-:W-:Y:S01]  /*227d0*/  @!PT LDS RZ, [RZ] ;  /* 0x00000000fffff984 */ /* 0x000fe20000000800 */
[----:B------:R-:W-:Y:S01]  /*227e0*/  @!PT LDS RZ, [RZ] ;  /* 0x00000000fffff984 */ /* 0x000fe20000000800 */
[----:B------:R-:W-:Y:S01]  /*227f0*/  @!PT LDS RZ, [RZ] ;  /* 0x00000000fffff984 */ /* 0x000fe20000000800 */
[----:B------:R1:W-:Y:S01]  /*22800*/  @P4 LDGSTS.E.BYPASS.LTC128B.128 [R243+0x14800], desc[UR4][R8.64+0x100] ;  /* 0x1480010008f34fae */ /* 0x0003e2000b901d44 */
[----:B------:R-:W-:Y:S01]  /*22810*/  IMAD.X R4, R4, 0x1, R232, P2 ;  /* 0x0000000104047824 */ /* 0x000fe200010e06e8 */
[CC--:B------:R-:W-:Y:S02]  /*22820*/  @P5 LEA R24, P2, R3.reuse, R189.reuse, 0x1 ;  /* 0x000000bd03185211 */ /* 0x0c0fe400078408ff */
[----:B------:R-:W-:Y:S01]  /*22830*/  @!P4 STS.128 [R243+0x14800], RZ ;  /* 0x014800fff300c388 */ /* 0x000fe20000000c00 */
[CC--:B------:R-:W-:Y:S02]  /*22840*/  @P4 LEA R22, P1, R3.reuse, R189.reuse, 0x1 ;  /* 0x000000bd03164211 */ /* 0x0c0fe400078208ff */
[-CC-:B------:R-:W-:Y:S01]  /*22850*/  @P6 LEA.HI.X R27, R3, R188.reuse, R4.reuse, 0x1, P0 ;  /* 0x000000bc031b6211 */ /* 0x180fe200000f0c04 */
[----:B------:R-:W-:Y:S01]  /*22860*/  @!PT LDS RZ, [RZ] ;  /* 0x00000000fffff984 */ /* 0x000fe20000000800 */
[----:B------:R-:W-:Y:S01]  /*22870*/  @!PT LDS RZ, [RZ] ;  /* 0x00000000fffff984 */ /* 0x000fe20000000800 */
[----:B------:R-:W-:Y:S01]  /*22880*/  @!PT LDS RZ, [RZ] ;  /* 0x00000000fffff984 */ /* 0x000fe20000000800 */
[----:B------:R-:W-:Y:S01]  /*22890*/  @P3 LDGSTS.E.BYPASS.LTC128B.128 [R243+0x16800], desc[UR12][R6.64+0x180] ;  /* 0x1680018006f33fae */ /* 0x000fe2000b901d4c */
[C---:B------:R-:W-:Y:S02]  /*228a0*/  @P6 R2UR UR12, R166.reuse ;  /* 0x00000000a60c62ca */ /* 0x040fe400000e0000 */
[----:B------:R-:W-:Y:S01]  /*228b0*/  @P6 R2UR UR13, R167 ;  /* 0x00000000a70d62ca */ /* 0x000fe200000e0000 */
[----:B------:R-:W-:Y:S01]  /*228c0*/  @!P3 STS.128 [R243+0x16800], RZ ;  /* 0x016800fff300b388 */ /* 0x000fe20000000c00 */
[CCC-:B------:R-:W-:Y:S02]  /*228d0*/  @P5 LEA.HI.X R25, R3.reuse, R188.reuse, R4.reuse, 0x1, P2 ;  /* 0x000000bc03195211 */ /* 0x1c0fe400010f0c04 */
        /* <DEDUP_REMOVED lines=8> */
[----:B------:R-:W-:Y:S03]  /*22960*/  @P3 LEA R28, P0, R3, R189, 0x1 ;  /* 0x000000bd031c3211 */ /* 0x000fe600078008ff */
[----:B------:R-:W-:Y:S01]  /*22970*/  @!PT LDS RZ, [RZ] ;  /* 0x00000000fffff984 */ /* 0x000fe20000000800 */
[----:B------:R-:W-:Y:S01]  /*22980*/  @!PT LDS RZ, [RZ] ;  /* 0x00000000fffff984 */ /* 0x000fe20000000800 */
[----:B------:R-:W-:Y:S01]  /*22990*/  @!PT LDS RZ, [RZ] ;  /* 0x00000000fffff984 */ /* 0x000fe20000000800 */
[----:B------:R-:W-:Y:S01]  /*229a0*/  @P5 LDGSTS.E.BYPASS.LTC128B.128 [R243+0x13000], desc[UR8][R18.64+0x80] ;  /* 0x1300008012f35fae */ /* 0x000fe2000b901d48 */
[----:B------:R-:W-:Y:S02]  /*229b0*/  @P4 R2UR UR8, R166 ;  /* 0x00000000a60842ca */ /* 0x000fe400000e0000 */
[----:B------:R-:W-:Y:S01]  /*229c0*/  @P4 R2UR UR9, R167 ;  /* 0x00000000a70942ca */ /* 0x000fe200000e0000 */
[----:B------:R-:W-:Y:S01]  /*229d0*/  @!P5 STS.128 [R243+0x13000], RZ ;  /* 0x013000fff300d388 */ /* 0x000fe20000000c00 */
[----:B------:R-:W-:Y:S02]  /*229e0*/  @P3 LEA.HI.X R29, R3, R188, R4, 0x1, P0 ;  /* 0x000000bc031d3211 */ /* 0x000fe400000f0c04 */
[----:B------:R-:W-:Y:S01]  /*229f0*/  ISETP.GE.AND P0, PT, R246, 0x2, PT ;  /* 0x00000002f600780c */ /* 0x000fe20003f06270 */
[----:B------:R-:W-:Y:S01]  /*22a00*/  @!PT LDS RZ, [RZ] ;  /* 0x00000000fffff984 */ /* 0x000fe20000000800 */
[----:B------:R-:W-:Y:S01]  /*22a10*/  @!PT LDS RZ, [RZ] ;  /* 0x00000000fffff984 */ /* 0x000fe20000000800 */
[----:B------:R-:W-:Y:S01]  /*22a20*/  @!PT LDS RZ, [RZ] ;  /* 0x00000000fffff984 */ /* 0x000fe20000000800 */
[----:B------:R2:W-:Y:S01]  /*22a30*/  @P4 LDGSTS.E.BYPASS.LTC128B.128 [R243+0x15000], desc[UR4][R16.64+0x100] ;  /* 0x1500010010f34fae */ /* 0x0005e2000b901d44 */
        /* <DEDUP_REMOVED lines=28> */
[----:B------:R-:W-:Y:S04]  /*22c00*/  LDSM.16.M88.4 R32, [R226] ;  /* 0x00000000e220783b */ /* 0x000fe80000000200 */
[----:B-1----:R-:W1:Y:S04]  /*22c10*/  LDSM.16.M88.4 R8, [R225+0x8000] ;  /* 0x00800000e108783b */ /* 0x002e680000000200 */
[----:B--2---:R-:W2:Y:S04]  /*22c20*/  LDSM.16.M88.4 R16, [R225+0x8800] ;  /* 0x00880000e110783b */ /* 0x004ea80000000200 */
[----:B---3--:R-:W4:Y:S04]  /*22c30*/  LDSM.16.M88.4 R24, [R225+0x9000] ;  /* 0x00900000e118783b */ /* 0x008f280000000200 */
[----:B------:R-:W5:Y:S04]  /*22c40*/  LDSM.16.M88.4 R168, [R225+0x9800] ;  /* 0x00980000e1a8783b */ /* 0x000f680000000200 */
[----:B------:R-:W0:Y:S04]  /*22c50*/  LDGDEPBAR ;  /* 0x00000000000079af */ /* 0x000e280000000000 */
[----:B------:R-:W-:Y:S04]  /*22c60*/  LDSM.16.M88.4 R172, [R224] ;  /* 0x00000000e0ac783b */ /* 0x000fe80000000200 */
[----:B------:R-:W3:Y:S04]  /*22c70*/  LDSM.16.M88.4 R176, [R223] ;  /* 0x00000000dfb0783b */ /* 0x000ee80000000200 */
[----:B------:R-:W3:Y:S04]  /*22c80*/  LDSM.16.M88.4 R180, [R219] ;  /* 0x00000000dbb4783b */ /* 0x000ee80000000200 */
[----:B------:R-:W3:Y:S04]  /*22c90*/  LDSM.16.M88.4 R184, [R218] ;  /* 0x00000000dab8783b */ /* 0x000ee80000000200 */
[----:B------:R-:W3:Y:S01]  /*22ca0*/  LDSM.16.M88.4 R188, [R217] ;  /* 0x00000000d9bc783b */ /* 0x000ee20000000200 */
[C---:B-1----:R-:W-:Y:S03]  /*22cb0*/  HMMA.16816.F32.BF16 R4, R32.reuse, R8, RZ ;  /* 0x000000082004723c */ /* 0x042fe600000418ff */
[----:B------:R-:W-:Y:S04]  /*22cc0*/  LDSM.16.M88.4 R192, [R222] ;  /* 0x00000000dec0783b */ /* 0x000fe80000000200 */
[----:B------:R-:W1:Y:S01]  /*22cd0*/  LDSM.16.M88.4 R196, [R220+0x8000] ;  /* 0x00800000dcc4783b */ /* 0x000e620000000200 */
[C---:B------:R-:W-:Y:S03]  /*22ce0*/  HMMA.16816.F32.BF16 R8, R32.reuse, R10, RZ ;  /* 0x0000000a2008723c */ /* 0x040fe600000418ff */
[----:B------:R-:W1:Y:S03]  /*22cf0*/  LDSM.16.M88.4 R200, [R220+0x8800] ;  /* 0x00880000dcc8783b */ /* 0x000e660000000200 */
[C---:B--2---:R-:W-:Y:S06]  /*22d00*/  HMMA.16816.F32.BF16 R12, R32.reuse, R16, RZ ;  /* 0x00000010200c723c */ /* 0x044fec00000418ff */
[C---:B------:R-:W-:Y:S06]  /*22d10*/  HMMA.16816.F32.BF16 R16, R32.reuse, R18, RZ ;  /* 0x000000122010723c */ /* 0x040fec00000418ff */
[C---:B----4-:R-:W-:Y:S06]  /*22d20*/  HMMA.16816.F32.BF16 R20, R32.reuse, R24, RZ ;  /* 0x000000182014723c */ /* 0x050fec00000418ff */
[C---:B------:R-:W-:Y:S06]  /*22d30*/  HMMA.16816.F32.BF16 R24, R32.reuse, R26, RZ ;  /* 0x0000001a2018723c */ /* 0x040fec00000418ff */
[C---:B-----5:R-:W-:Y:S06]  /*22d40*/  HMMA.16816.F32.BF16 R28, R32.reuse, R168, RZ ;  /* 0x000000a8201c723c */ /* 0x060fec00000418ff */
[----:B------:R-:W-:Y:S01]  /*22d50*/  HMMA.16816.F32.BF16 R32, R32, R170, RZ ;  /* 0x000000aa2020723c */ /* 0x000fe200000418ff */
        /* <DEDUP_REMOVED lines=8> */
[C---:B------:R-:W-:Y:S01]  /*22de0*/  HMMA.16816.F32.BF16 R24, R172.reuse, R186, R24 ;  /* 0x000000baac18723c */ /* 0x040fe20000041818 */
[----:B------:R-:W4:Y:S05]  /*22df0*/  LDSM.16.M88.4 R184, [R216] ;  /* 0x00000000d8b8783b */ /* 0x000f2a0000000200 */
[C---:B------:R-:W-:Y:S06]  /*22e00*/  HMMA.16816.F32.BF16 R28, R172.reuse, R188, R28 ;  /* 0x000000bcac1c723c */ /* 0x040fec000004181c */
[----:B------:R-:W-:Y:S01]  /*22e10*/  HMMA.16816.F32.BF16 R32, R172, R190, R32 ;  /* 0x000000beac20723c */ /* 0x000fe20000041820 */
[----:B------:R-:W5:Y:S04]  /*22e20*/  LDSM.16.M88.4 R172, [R216+0x800] ;  /* 0x00080000d8ac783b */ /* 0x000f680000000200 */
[----:B------:R-:W5:Y:S01]  /*22e30*/  LDSM.16.M88.4 R188, [R216+0x1000] ;  /* 0x00100000d8bc783b */ /* 0x000f620000000200 */
[C---:B-1----:R-:W-:Y:S06]  /*22e40*/  HMMA.16816.F32.BF16 R4, R192.reuse, R196, R4 ;  /* 0x000000c4c004723c */ /* 0x042fec0000041804 */
[C---:B------:R-:W-:Y:S01]  /*22e50*/  HMMA.16816.F32.BF16 R8, R192.reuse, R198, R8 ;  /* 0x000000c6c008723c */ /* 0x040fe20000041808 */
[----:B------:R-:W-:Y:S05]  /*22e60*/  LDSM.16.M88.4 R196, [R226+0x2000] ;  /* 0x00200000e2c4783b */ /* 0x000fea0000000200 */
[C---:B------:R-:W-:Y:S06]  /*22e70*/  HMMA.16816.F32.BF16 R12, R192.reuse, R200, R12 ;  /* 0x000000c8c00c723c */ /* 0x040fec000004180c */
[C---:B------:R-:W-:Y:S01]  /*22e80*/  HMMA.16816.F32.BF16 R16, R192.reuse, R202, R16 ;  /* 0x000000cac010723c */ /* 0x040fe20000041810 */
[----:B------:R-:W-:Y:S05]  /*22e90*/  LDSM.16.M88.4 R200, [R225+0xa000] ;  /* 0x00a00000e1c8783b */ /* 0x000fea0000000200 */
[C---:B--2---:R-:W-:Y:S06]  /*22ea0*/  HMMA.16816.F32.BF16 R20, R192.reuse, R168, R20 ;  /* 0x000000a8c014723c */ /* 0x044fec0000041814 */
[C---:B------:R-:W-:Y:S01]  /*22eb0*/  HMMA.16816.F32.BF16 R24, R192.reuse, R170, R24 ;  /* 0x000000aac018723c */ /* 0x040fe20000041818 */
[----:B------:R-:W1:Y:S05]  /*22ec0*/  LDSM.16.M88.4 R168, [R216+0x1800] ;  /* 0x00180000d8a8783b */ /* 0x000e6a0000000200 */
        /* <DEDUP_REMOVED lines=10> */
[C---:B------:R-:W-:Y:S06]  /*22f70*/  HMMA.16816.F32.BF16 R20, R180.reuse, R188, R20 ;  /* 0x000000bcb414723c */ /* 0x040fec0000041814 */
[C---:B------:R-:W-:Y:S01]  /*22f80*/  HMMA.16816.F32.BF16 R24, R180.reuse, R190, R24 ;  /* 0x000000beb418723c */ /* 0x040fe20000041818 */
[----:B------:R-:W-:Y:S05]  /*22f90*/  LDSM.16.M88.4 R188, [R213] ;  /* 0x00000000d5bc783b */ /* 0x000fea0000000200 */
[C---:B-1----:R-:W-:Y:S06]  /*22fa0*/  HMMA.16816.F32.BF16 R28, R180.reuse, R168, R28 ;  /* 0x000000a8b41c723c */ /* 0x042fec000004181c */
[----:B------:R-:W-:Y:S01]  /*22fb0*/  HMMA.16816.F32.BF16 R32, R180, R170, R32 ;  /* 0x000000aab420723c */ /* 0x000fe20000041820 */
[----:B------:R-:W1:Y:S04]  /*22fc0*/  LDSM.16.M88.4 R168, [R224+0x2000] ;  /* 0x00200000e0a8783b */ /* 0x000e680000000200 */
[----:B------:R-:W5:Y:S01]  /*22fd0*/  LDSM.16.M88.4 R180, [R214] ;  /* 0x00000000d6b4783b */ /* 0x000f620000000200 */
[C---:B------:R-:W-:Y:S06]  /*22fe0*/  HMMA.16816.F32.BF16 R4, R196.reuse, R200, R4 ;  /* 0x000000c8c404723c */ /* 0x040fec0000041804 */
[C---:B------:R-:W-:Y:S01]  /*22ff0*/  HMMA.16816.F32.BF16 R8, R196.reuse, R202, R8 ;  /* 0x000000cac408723c */ /* 0x040fe20000041808 */
[----:B------:R-:W5:Y:S05]  /*23000*/  LDSM.16.M88.4 R200, [R212] ;  /* 0x00000000d4c8783b */ /* 0x000f6a0000000200 */
[C---:B--2---:R-:W-:Y:S06]  /*23010*/  HMMA.16816.F32.BF16 R12, R196.reuse, R176, R12 ;  /* 0x000000b0c40c723c */ /* 0x044fec000004180c */
        /* <DEDUP_REMOVED lines=11> */
[----:B------:R-:W1:Y:S05]  /*230d0*/  LDSM.16.M88.4 R172, [R220+0xb800] ;  /* 0x00b80000dcac783b */ /* 0x000e6a0000000200 */
[C---:B-----5:R-:W-:Y:S06]  /*230e0*/  HMMA.16816.F32.BF16 R12, R168.reuse, R180, R12 ;  /* 0x000000b4a80c723c */ /* 0x060fec000004180c */
[C---:B------:R-:W-:Y:S01]  /*230f0*/  HMMA.16816.F32.BF16 R16, R168.reuse, R182, R16 ;  /* 0x000000b6a810723c */ /* 0x040fe20000041810 */
[----:B------:R-:W-:Y:S05]  /*23100*/  LDSM.16.M88.4 R180, [R221+0x2000] ;  /* 0x00200000ddb4783b */ /* 0x000fea0000000200 */
[C---:B------:R-:W-:Y:S06]  /*23110*/  HMMA.16816.F32.BF16 R20, R168.reuse, R188, R20 ;  /* 0x000000bca814723c */ /* 0x040fec0000041814 */
[C---:B------:R-:W-:Y:S01]  /*23120*/  HMMA.16816.F32.BF16 R24, R168.reuse, R190, R24 ;  /* 0x000000bea818723c */ /* 0x040fe20000041818 */
[----:B------:R-:W5:Y:S05]  /*23130*/  LDSM.16.M88.4 R188, [R216+0x2000] ;  /* 0x00200000d8bc783b */ /* 0x000f6a0000000200 */
[C---:B------:R-:W-:Y:S06]  /*23140*/  HMMA.16816.F32.BF16 R28, R168.reuse, R200, R28 ;  /* 0x000000c8a81c723c */ /* 0x040fec000004181c */
[----:B------:R-:W-:Y:S01]  /*23150*/  HMMA.16816.F32.BF16 R32, R168, R202, R32 ;  /* 0x000000caa820723c */ /* 0x000fe20000041820 */
[----:B------:R-:W5:Y:S04]  /*23160*/  LDSM.16.M88.4 R168, [R216+0x2800] ;  /* 0x00280000d8a8783b */ /* 0x000f680000000200 */
        /* <DEDUP_REMOVED lines=10> */
[C---:B-1----:R-:W-:Y:S06]  /*23210*/  HMMA.16816.F32.BF16 R28, R176.reuse, R172, R28 ;  /* 0x000000acb01c723c */ /* 0x042fec000004181c */
[----:B------:R-:W-:Y:S01]  /*23220*/  HMMA.16816.F32.BF16 R32, R176, R174, R32 ;  /* 0x000000aeb020723c */ /* 0x000fe20000041820 */
[----:B------:R-:W-:Y:S04]  /*23230*/  LDSM.16.M88.4 R172, [R225+0xd000] ;  /* 0x00d00000e1ac783b */ /* 0x000fe80000000200 */
[----:B------:R-:W-:Y:S01]  /*23240*/  LDSM.16.M88.4 R176, [R225+0xd800] ;  /* 0x00d80000e1b0783b */ /* 0x000fe20000000200 */
[C---:B-----5:R-:W-:Y:S06]  /*23250*/  HMMA.16816.F32.BF16 R4, R180.reuse, R188, R4 ;  /* 0x000000bcb404723c */ /* 0x060fec0000041804 */
[C---:B------:R-:W-:Y:S01]  /*23260*/  HMMA.16816.F32.BF16 R8, R180.reuse, R190, R8 ;  /* 0x000000beb408723c */ /* 0x040fe20000041808 */
[----:B------:R-:W-:Y:S05]  /*23270*/  LDSM.16.M88.4 R188, [R224+0x4000] ;  /* 0x00400000e0bc783b */ /* 0x000fea0000000200 */
[C---:B------:R-:W-:Y:S06]  /*23280*/  HMMA.16816.F32.BF16 R12, R180.reuse, R168, R12 ;  /* 0x000000a8b40c723c */ /* 0x040fec000004180c */
[C---:B------:R-:W-:Y:S01]  /*23290*/  HMMA.16816.F32.BF16 R16, R180.reuse, R170, R16 ;  /* 0x000000aab410723c */ /* 0x040fe20000041810 */
[----:B------:R-:W1:Y:S05]  /*232a0*/  LDSM.16.M88.4 R168, [R225+0xc800] ;  /* 0x00c80000e1a8783b */ /* 0x000e6a0000000200 */
[C---:B------:R-:W-:Y:S06]  /*232b0*/  HMMA.16816.F32.BF16 R20, R180.reuse, R200, R20 ;  /* 0x000000c8b414723c */ /* 0x040fec0000041814 */
[C---:B------:R-:W-:Y:S01]  /*232c0*/  HMMA.16816.F32.BF16 R24, R180.reuse, R202, R24 ;  /* 0x000000cab418723c */ /* 0x040fe20000041818 */
[----:B------:R-:W4:Y:S05]  /*232d0*/  LDSM.16.M88.4 R200, [R211] ;  /* 0x00000000d3c8783b */ /* 0x000f2a0000000200 */
[C---:B--2---:R-:W-:Y:S06]  /*232e0*/  HMMA.16816.F32.BF16 R28, R180.reuse, R184, R28 ;  /* 0x000000b8b41c723c */ /* 0x044fec000004181c */
[----:B------:R-:W-:Y:S01]  /*232f0*/  HMMA.16816.F32.BF16 R32, R180, R186, R32 ;  /* 0x000000bab420723c */ /* 0x000fe20000041820 */
[----:B------:R-:W2:Y:S04]  /*23300*/  LDSM.16.M88.4 R180, [R210] ;  /* 0x00000000d2b4783b */ /* 0x000ea80000000200 */
[----:B------:R-:W5:Y:S01]  /*23310*/  LDSM.16.M88.4 R184, [R209] ;  /* 0x00000000d1b8783b */ /* 0x000f620000000200 */
[C---:B---3--:R-:W-:Y:S06]  /*23320*/  HMMA.16816.F32.BF16 R4, R192.reuse, R196, R4 ;  /* 0x000000c4c004723c */ /* 0x048fec0000041804 */
[C---:B------:R-:W-:Y:S01]  /*23330*/  HMMA.16816.F32.BF16 R8, R192.reuse, R198, R8 ;  /* 0x000000c6c008723c */ /* 0x040fe20000041808 */
[----:B------:R-:W3:Y:S05]  /*23340*/  LDSM.16.M88.4 R196, [R208] ;  /* 0x00000000d0c4783b */ /* 0x000eea0000000200 */
        /* <DEDUP_REMOVED lines=8> */
[----:B------:R-:W1:Y:S04]  /*233d0*/  LDSM.16.M88.4 R176, [R220+0xc800] ;  /* 0x00c80000dcb0783b */ /* 0x000e680000000200 */
[----:B------:R-:W1:Y:S01]  /*233e0*/  LDSM.16.M88.4 R192, [R220+0xd000] ;  /* 0x00d00000dcc0783b */ /* 0x000e620000000200 */
[C---:B----4-:R-:W-:Y:S06]  /*233f0*/  HMMA.16816.F32.BF16 R4, R188.reuse, R200, R4 ;  /* 0x000000c8bc04723c */ /* 0x050fec0000041804 */
[C---:B------:R-:W-:Y:S01]  /*23400*/  HMMA.16816.F32.BF16 R8, R188.reuse, R202, R8 ;  /* 0x000000cabc08723c */ /* 0x040fe20000041808 */
[----:B------:R-:W4:Y:S05]  /*23410*/  LDSM.16.M88.4 R200, [R220+0xd800] ;  /* 0x00d80000dcc8783b */ /* 0x000f2a0000000200 */
[C---:B--2---:R-:W-:Y:S06]  /*23420*/  HMMA.16816.F32.BF16 R12, R188.reuse, R180, R12 ;  /* 0x000000b4bc0c723c */ /* 0x044fec000004180c */
[C---:B------:R-:W-:Y:S01]  /*23430*/  HMMA.16816.F32.BF16 R16, R188.reuse, R182, R16 ;  /* 0x000000b6bc10723c */ /* 0x040fe20000041810 */
[----:B------:R-:W-:Y:S05]  /*23440*/  LDSM.16.M88.4 R180, [R221+0x4000] ;  /* 0x00400000ddb4783b */ /* 0x000fea0000000200 */
[C---:B-----5:R-:W-:Y:S06]  /*23450*/  HMMA.16816.F32.BF16 R20, R188.reuse, R184, R20 ;  /* 0x000000b8bc14723c */ /* 0x060fec0000041814 */
[C---:B------:R-:W-:Y:S01]  /*23460*/  HMMA.16816.F32.BF16 R24, R188.reuse, R186, R24 ;  /* 0x000000babc18723c */ /* 0x040fe20000041818 */
[----:B------:R-:W2:Y:S05]  /*23470*/  LDSM.16.M88.4 R184, [R216+0x4000] ;  /* 0x00400000d8b8783b */ /* 0x000eaa0000000200 */
[C---:B---3--:R-:W-:Y:S06]  /*23480*/  HMMA.16816.F32.BF16 R28, R188.reuse, R196, R28 ;  /* 0x000000c4bc1c723c */ /* 0x048fec000004181c */
[----:B------:R-:W-:Y:S01]  /*23490*/  HMMA.16816.F32.BF16 R32, R188, R198, R32 ;  /* 0x000000c6bc20723c */ /* 0x000fe20000041820 */
[----:B------:R-:W3:Y:S04]  /*234a0*/  LDSM.16.M88.4 R188, [R216+0x4800] ;  /* 0x00480000d8bc783b */ /* 0x000ee80000000200 */
[----:B------:R-:W5:Y:S01]  /*234b0*/  LDSM.16.M88.4 R196, [R216+0x5000] ;  /* 0x00500000d8c4783b */ /* 0x000f620000000200 */
[C---:B-1----:R-:W-:Y:S06]  /*234c0*/  HMMA.16816.F32.BF16 R4, R168.reuse, R172, R4 ;  /* 0x000000aca804723c */ /* 0x042fec0000041804 */
[C---:B------:R-:W-:Y:S01]  /*234d0*/  HMMA.16816.F32.BF16 R8, R168.reuse, R174, R8 ;  /* 0x000000aea808723c */ /* 0x040fe20000041808 */
[----:B------:R-:W1:Y:S05]  /*234e0*/  LDSM.16.M88.4 R172, [R216+0x5800] ;  /* 0x00580000d8ac783b */ /* 0x000e6a0000000200 */
[C---:B------:R-:W-:Y:S06]  /*234f0*/  HMMA.16816.F32.BF16 R12, R168.reuse, R176, R12 ;  /* 0x000000b0a80c723c */ /* 0x040fec000004180c */
[C---:B------:R-:W-:Y:S01]  /*23500*/  HMMA.16816.F32.BF16 R16, R168.reuse, R178, R16 ;  /* 0x000000b2a810723c */ /* 0x040fe20000041810 */
[----:B------:R-:W-:Y:S05]  /*23510*/  LDSM.16.M88.4 R176, [R226+0x6000] ;  /* 0x00600000e2b0783b */ /* 0x000fea0000000200 */
[C---:B------:R-:W-:Y:S06]  /*23520*/  HMMA.16816.F32.BF16 R20, R168.reuse, R192, R20 ;  /* 0x000000c0a814723c */ /* 0x040fec0000041814 */
[C---:B------:R-:W-:Y:S01]  /*23530*/  HMMA.16816.F32.BF16 R24, R168.reuse, R194, R24 ;  /* 0x000000c2a818723c */ /* 0x040fe20000041818 */
[----:B------:R-:W1:Y:S05]  /*23540*/  LDSM.16.M88.4 R192, [R225+0xe000] ;  /* 0x00e00000e1c0783b */ /* 0x000e6a0000000200 */
[C---:B----4-:R-:W-:Y:S06]  /*23550*/  HMMA.16816.F32.BF16 R28, R168.reuse, R200, R28 ;  /* 0x000000c8a81c723c */ /* 0x050fec000004181c */
[----:B------:R-:W-:Y:S01]  /*23560*/  HMMA.16816.F32.BF16 R32, R168, R202, R32 ;  /* 0x000000caa820723c */ /* 0x000fe20000041820 */
[----:B------:R-:W4:Y:S04]  /*23570*/  LDSM.16.M88.4 R168, [R225+0xe800] ;  /* 0x00e80000e1a8783b */ /* 0x000f280000000200 */
[----:B------:R-:W4:Y:S01]  /*23580*/  LDSM.16.M88.4 R200, [R225+0xf000] ;  /* 0x00f00000e1c8783b */ /* 0x000f220000000200 */
[C---:B--2---:R-:W-:Y:S06]  /*23590*/  HMMA.16816.F32.BF16 R4, R180.reuse, R184, R4 ;  /* 0x000000b8b404723c */ /* 0x044fec0000041804 */
[C---:B------:R-:W-:Y:S01]  /*235a0*/  HMMA.16816.F32.BF16 R8, R180.reuse, R186, R8 ;  /* 0x000000bab408723c */ /* 0x040fe20000041808 */
[----:B------:R-:W2:Y:S05]  /*235b0*/  LDSM.16.M88.4 R184, [R225+0xf800] ;  /* 0x00f80000e1b8783b */ /* 0x000eaa0000000200 */
[C---:B---3--:R-:W-:Y:S06]  /*235c0*/  HMMA.16816.F32.BF16 R12, R180.reuse, R188, R12 ;  /* 0x000000bcb40c723c */ /* 0x048fec000004180c */
[C---:B------:R-:W-:Y:S01]  /*235d0*/  HMMA.16816.F32.BF16 R16, R180.reuse, R190, R16 ;  /* 0x000000beb410723c */ /* 0x040fe20000041810 */
[----:B------:R-:W-:Y:S05]  /*235e0*/  LDSM.16.M88.4 R188, [R224+0x6000] ;  /* 0x00600000e0bc783b */ /* 0x000fea0000000200 */
[C---:B-----5:R-:W-:Y:S06]  /*235f0*/  HMMA.16816.F32.BF16 R20, R180.reuse, R196, R20 ;  /* 0x000000c4b414723c */ /* 0x060fec0000041814 */
[C---:B------:R-:W-:Y:S01]  /*23600*/  HMMA.16816.F32.BF16 R24, R180.reuse, R198, R24 ;  /* 0x000000c6b418723c */ /* 0x040fe20000041818 */
[----:B------:R-:W3:Y:S05]  /*23610*/  LDSM.16.M88.4 R196, [R207] ;  /* 0x00000000cfc4783b */ /* 0x000eea0000000200 */
[C---:B-1----:R-:W-:Y:S06]  /*23620*/  HMMA.16816.F32.BF16 R28, R180.reuse, R172, R28 ;  /* 0x000000acb41c723c */ /* 0x042fec000004181c */
[----:B------:R-:W-:Y:S01]  /*23630*/  HMMA.16816.F32.BF16 R32, R180, R174, R32 ;  /* 0x000000aeb420723c */ /* 0x000fe20000041820 */
[----:B------:R-:W-:Y:S04]  /*23640*/  LDSM.16.M88.4 R172, [R205] ;  /* 0x00000000cdac783b */ /* 0x000fe80000000200 */
[----:B------:R-:W-:Y:S01]  /*23650*/  LDSM.16.M88.4 R180, [R204] ;  /* 0x00000000ccb4783b */ /* 0x000fe20000000200 */
[C---:B------:R-:W-:Y:S06]  /*23660*/  HMMA.16816.F32.BF16 R4, R176.reuse, R192, R4 ;  /* 0x000000c0b004723c */ /* 0x040fec0000041804 */
[C---:B------:R-:W-:Y:S01]  /*23670*/  HMMA.16816.F32.BF16 R8, R176.reuse, R194, R8 ;  /* 0x000000c2b008723c */ /* 0x040fe20000041808 */
[----:B------:R-:W-:Y:S05]  /*23680*/  LDSM.16.M88.4 R192, [R222+0x6000] ;  /* 0x00600000dec0783b */ /* 0x000fea0000000200 */
[C---:B----4-:R-:W-:Y:S06]  /*23690*/  HMMA.16816.F32.BF16 R12, R176.reuse, R168, R12 ;  /* 0x000000a8b00c723c */ /* 0x050fec000004180c */
[C---:B------:R-:W-:Y:S01]  /*236a0*/  HMMA.16816.F32.BF16 R16, R176.reuse, R170, R16 ;  /* 0x000000aab010723c */ /* 0x040fe20000041810 */
[----:B------:R-:W1:Y:S05]  /*236b0*/  LDSM.16.M88.4 R168, [R206] ;  /* 0x00000000cea8783b */ /* 0x000e6a0000000200 */
[C---:B------:R-:W-:Y:S06]  /*236c0*/  HMMA.16816.F32.BF16 R20, R176.reuse, R200, R20 ;  /* 0x000000c8b014723c */ /* 0x040fec0000041814 */
[C---:B------:R-:W-:Y:S01]  /*236d0*/  HMMA.16816.F32.BF16 R24, R176.reuse, R202, R24 ;  /* 0x000000cab018723c */ /* 0x040fe20000041818 */
[----:B------:R-:W4:Y:S05]  /*236e0*/  LDSM.16.M88.4 R200, [R220+0xe000] ;  /* 0x00e00000dcc8783b */ /* 0x000f2a0000000200 */
[C---:B--2---:R-:W-:Y:S06]  /*236f0*/  HMMA.16816.F32.BF16 R28, R176.reuse, R184, R28 ;  /* 0x000000b8b01c723c */ /* 0x044fec000004181c */
[----:B------:R-:W-:Y:S01]  /*23700*/  HMMA.16816.F32.BF16 R32, R176, R186, R32 ;  /* 0x000000bab020723c */ /* 0x000fe20000041820 */
[----:B------:R-:W2:Y:S04]  /*23710*/  LDSM.16.M88.4 R176, [R220+0xe800] ;  /* 0x00e80000dcb0783b */ /* 0x000ea80000000200 */
[----:B------:R-:W5:Y:S01]  /*23720*/  LDSM.16.M88.4 R184, [R220+0xf000] ;  /* 0x00f00000dcb8783b */ /* 0x000f620000000200 */
        /* <DEDUP_REMOVED lines=15> */
[----:B------:R-:W4:Y:S01]  /*23820*/  LDSM.16.M88.4 R200, [R216+0x7800] ;  /* 0x00780000d8c8783b */ /* 0x000f220000000200 */
[----:B------:R-:W-:Y:S04]  /*23830*/  DEPBAR.LE SB0, 0x0 ;  /* 0x000080000000791a */ /* 0x000fe80000000000 */
[C---:B--2---:R-:W-:Y:S01]  /*23840*/  HMMA.16816.F32.BF16 R12, R192.reuse, R176, R12 ;  /* 0x000000b0c00c723c */ /* 0x044fe2000004180c */
[----:B------:R-:W-:Y:S05]  /*23850*/  BAR.SYNC.DEFER_BLOCKING 0x0 ;  /* 0x0000000000007b1d */ /* 0x000fea0000010000 */
[C---:B------:R-:W-:Y:S06]  /*23860*/  HMMA.16816.F32.BF16 R16, R192.reuse, R178, R16 ;  /* 0x000000b2c010723c */ /* 0x040fec0000041810 */
[C---:B-----5:R-:W-:Y:S06]  /*23870*/  HMMA.16816.F32.BF16 R20, R192.reuse, R184, R20 ;  /* 0x000000b8c014723c */ /* 0x060fec0000041814 */
[C---:B------:R-:W-:Y:S06]  /*23880*/  HMMA.16816.F32.BF16 R24, R192.reuse, R186, R24 ;  /* 0x000000bac018723c */ /* 0x040fec0000041818 */
[C---:B---3--:R-:W-:Y:S06]  /*23890*/  HMMA.16816.F32.BF16 R28, R192.reuse, R196, R28 ;  /* 0x000000c4c01c723c */ /* 0x048fec000004181c */
[----:B------:R-:W-:Y:S06]  /*238a0*/  HMMA.16816.F32.BF16 R32, R192, R198, R32 ;  /* 0x000000c6c020723c */ /* 0x000fec0000041820 */
[C---:B-1----:R-:W-:Y:S06]  /*238b0*/  HMMA.16816.F32.BF16 R4, R168.reuse, R172, R4 ;  /* 0x000000aca804723c */ /* 0x042fec0000041804 */
[C---:B------:R-:W-:Y:S06]  /*238c0*/  HMMA.16816.F32.BF16 R8, R168.reuse, R174, R8 ;  /* 0x000000aea808723c */ /* 0x040fec0000041808 */
[C---:B------:R-:W-:Y:S06]  /*238d0*/  HMMA.16816.F32.BF16 R12, R168.reuse, R180, R12 ;  /* 0x000000b4a80c723c */ /* 0x040fec000004180c */
[C---:B------:R-:W-:Y:S06]  /*238e0*/  HMMA.16816.F32.BF16 R16, R168.reuse, R182, R16 ;  /* 0x000000b6a810723c */ /* 0x040fec0000041810 */
[C---:B------:R-:W-:Y:S06]  /*238f0*/  HMMA.16816.F32.BF16 R20, R168.reuse, R188, R20 ;  /* 0x000000bca814723c */ /* 0x040fec0000041814 */
[C---:B------:R-:W-:Y:S05]  /*23900*/  HMMA.16816.F32.BF16 R24, R168.reuse, R190, R24 ;  /* 0x000000bea818723c */ /* 0x040fea0000041818 */
[----:B------:R-:W-:Y:S01]  /*23910*/  IMAD.MOV.U32 R189, RZ, RZ, R250 ;  /* 0x000000ffffbd7224 */ /* 0x000fe200078e00fa */
[C---:B----4-:R-:W-:Y:S05]  /*23920*/  HMMA.16816.F32.BF16 R28, R168.reuse, R200, R28 ;  /* 0x000000c8a81c723c */ /* 0x050fea000004181c */
[----:B------:R-:W-:Y:S01]  /*23930*/  IMAD.MOV.U32 R188, RZ, RZ, R251 ;  /* 0x000000ffffbc7224 */ /* 0x000fe200078e00fb */
[----:B------:R-:W-:Y:S01]  /*23940*/  HMMA.16816.F32.BF16 R32, R168, R202, R32 ;  /* 0x000000caa820723c */ /* 0x000fe20000041820 */
[----:B------:R-:W-:Y:S11]  /*23950*/  @!UPT UIADD3 URZ, URZ, URZ, URZ ;  /* 0x0000003f3f3ff290 */ /* 0x000ff6000fffe03f */
[----:B------:R-:W-:Y:S01]  /*23960*/  @!UPT UIADD3 URZ, URZ, URZ, URZ ;  /* 0x0000003f3f3ff290 */ /* 0x000fe2000fffe03f */
[----:B------:R-:W-:Y:S11]  /*23970*/  @!P0 BRA `(.L_x_1159) ;  /* 0x0000000c00688947 */ /* 0x000ff60003800000 */
[----:B------:R-:W-:Y:S01]  /*23980*/  ISETP.NE.U32.AND P0, PT, R244, RZ, PT ;  /* 0x000000fff400720c */ /* 0x000fe20003f05070 */
[----:B------:R-:W-:Y:S03]  /*23990*/  BSSY B0, `(.L_x_1160) ;  /* 0x0000051000007945 */ /* 0x000fe60003800000 */
[----:B------:R-:W-:Y:S11]  /*239a0*/  ISETP.NE.AND.EX P0, PT, R245, RZ, PT, P0 ;  /* 0x000000fff500720c */ /* 0x000ff60003f05300 */
[----:B------:R-:W-:Y:S02]  /*239b0*/  @!UPT UIADD3 URZ, URZ, URZ, URZ ;  /* 0x0000003f3f3ff290 */ /* 0x000fe4000fffe03f */
[----:B------:R-:W-:Y:S05]  /*239c0*/  @!P0 BRA `(.L_x_1161) ;  /* 0x00000004001c8947 */ /* 0x000fea0003800000 */
[----:B------:R-:W-:Y:S01]  /*239d0*/  IMAD.SHL.U32 R175, R246, 0x40, RZ ;  /* 0x00000040f6af7824 */ /* 0x000fe200078e00ff */
[C---:B------:R-:W-:Y:S02]  /*239e0*/  R2UR UR4, R166.reuse ;  /* 0x00000000a60472ca */ /* 0x040fe400000e0000 */
[----:B------:R-:W-:Y:S01]  /*239f0*/  R2UR UR5, R167 ;  /* 0x00000000a70572ca */ /* 0x000fe200000e0000 */
[C---:B------:R-:W-:Y:S01]  /*23a00*/  VIADD R172, R175.reuse, 0xffffff80 ;  /* 0xffffff80afac7836 */ /* 0x040fe20000000000 */
[C---:B------:R-:W-:Y:S01]  /*23a10*/  R2UR UR10, R166.reuse ;  /* 0x00000000a60a72ca */ /* 0x040fe200000e0000 */
[----:B------:R-:W-:Y:S01]  /*23a20*/  VIADD R175, R175, 0xffffffc0 ;  /* 0xffffffc0afaf7836 */ /* 0x000fe20000000000 */
[C---:B------:R-:W-:Y:S02]  /*23a30*/  R2UR UR11, R167.reuse ;  /* 0x00000000a70b72ca */ /* 0x040fe400000e0000 */
[----:B------:R-:W-:Y:S02]  /*23a40*/  IABS R168, R172 ;  /* 0x000000ac00a87213 */ /* 0x000fe40000000000 */
[----:B------:R-:W-:Y:S02]  /*23a50*/  IABS R3, R175 ;  /* 0x000000af00037213 */ /* 0x000fe40000000000 */
[C---:B------:R-:W-:Y:S02]  /*23a60*/  R2UR UR12, R166.reuse ;  /* 0x00000000a60c72ca */ /* 0x040fe400000e0000 */
[C---:B------:R-:W-:Y:S01]  /*23a70*/  R2UR UR13, R167.reuse ;  /* 0x00000000a70d72ca */ /* 0x040fe200000e0000 */
[----:B------:R-:W2:Y:S01]  /*23a80*/  LD.E R174, desc[UR4][R164.64+0x170] ;  /* 0x00017004a4ae7980 */ /* 0x000ea2000c101900 */
[----:B------:R-:W-:Y:S02]  /*23a90*/  R2UR UR8, R166 ;  /* 0x00000000a60872ca */ /* 0x000fe400000e0000 */
[----:B------:R-:W-:Y:S02]  /*23aa0*/  R2UR UR9, R167 ;  /* 0x00000000a70972ca */ /* 0x000fe400000e0000 */
[-C--:B--2---:R-:W-:Y:S02]  /*23ab0*/  IABS R170, R174.reuse ;  /* 0x000000ae00aa7213 */ /* 0x084fe40000000000 */
[-C--:B------:R-:W-:Y:S02]  /*23ac0*/  IABS R169, R174.reuse ;  /* 0x000000ae00a97213 */ /* 0x080fe40000000000 */
[----:B------:R-:W1:Y:S01]  /*23ad0*/  I2F.RP R176, R170 ;  /* 0x000000aa00b07306 */ /* 0x000e620000209400 */
[-C--:B------:R-:W-:Y:S02]  /*23ae0*/  LOP3.LUT R172, R172, R174.reuse, RZ, 0x3c, !PT ;  /* 0x000000aeacac7212 */ /* 0x080fe400078e3cff */
[----:B------:R-:W-:Y:S01]  /*23af0*/  IMAD.MOV R169, RZ, RZ, -R169 ;  /* 0x000000ffffa97224 */ /* 0x000fe200078e0aa9 */
[----:B------:R-:W-:Y:S06]  /*23b00*/  LOP3.LUT R175, R175, R174, RZ, 0x3c, !PT ;  /* 0x000000aeafaf7212 */ /* 0x000fec00078e3cff */
[----:B-1----:R-:W1:Y:S02]  /*23b10*/  MUFU.RCP R176, R176 ;  /* 0x000000b000b07308 */ /* 0x002e640000001000 */
[----:B-1----:R-:W-:Y:S08]  /*23b20*/  VIADD R176, R176, 0xffffffe ;  /* 0x0ffffffeb0b07836 */ /* 0x002ff00000000000 */
[----:B------:R-:W1:Y:S02]  /*23b30*/  F2I.FTZ.U32.TRUNC.NTZ R177, R176 ;  /* 0x000000b000b17305 */ /* 0x000e64000021f000 */
[--C-:B-1----:R-:W-:Y:S02]  /*23b40*/  IMAD.MOV R173, RZ, RZ, -R177.reuse ;  /* 0x000000ffffad7224 */ /* 0x102fe400078e0ab1 */
[----:B------:R-:W-:Y:S02]  /*23b50*/  IMAD.MOV.U32 R176, RZ, RZ, RZ ;  /* 0x000000ffffb07224 */ /* 0x000fe400078e00ff */
[----:B------:R-:W-:Y:S04]  /*23b60*/  IMAD R173, R173, R170, RZ ;  /* 0x000000aaadad7224 */ /* 0x000fe800078e02ff */
[----:B------:R-:W-:Y:S02]  /*23b70*/  IMAD.HI.U32 R173, R177, R173, R176 ;  /* 0x000000adb1ad7227 */ /* 0x000fe400078e00b0 */
[----:B------:R-:W2:Y:S04]  /*23b80*/  LD.E.64 R176, desc[UR4][R164.64+0x38] ;  /* 0x00003804a4b07980 */ /* 0x000ea8000c101b00 */
[----:B------:R-:W-:Y:S04]  /*23b90*/  IMAD.HI.U32 R171, R173, R168, RZ ;  /* 0x000000a8adab7227 */ /* 0x000fe800078e00ff */
[----:B------:R-:W-:Y:S02]  /*23ba0*/  IMAD R168, R171, R169, R168 ;  /* 0x000000a9aba87224 */ /* 0x000fe400078e02a8 */
[----:B------:R-:W-:Y:S03]  /*23bb0*/  IMAD.HI.U32 R173, R173, R3, RZ ;  /* 0x00000003adad7227 */ /* 0x000fe600078e00ff */
[C---:B------:R-:W-:Y:S01]  /*23bc0*/  ISETP.GT.U32.AND P2, PT, R170.reuse, R168, PT ;  /* 0x000000a8aa00720c */ /* 0x040fe20003f44070 */
[----:B------:R-:W-:Y:S05]  /*23bd0*/  IMAD R3, R173, R169, R3 ;  /* 0x000000a9ad037224 */ /* 0x000fea00078e0203 */
[----:B------:R-:W-:Y:S07]  /*23be0*/  ISETP.GT.U32.AND P0, PT, R170, R3, PT ;  /* 0x00000003aa00720c */ /* 0x000fee0003f04070 */
[--C-:B------:R-:W-:Y:S01]  /*23bf0*/  @!P2 IMAD.IADD R168, R168, 0x1, -R170.reuse ;  /* 0x00000001a8a8a824 */ /* 0x100fe200078e0aaa */
[----:B------:R-:W-:Y:S04]  /*23c00*/  @!P2 IADD3 R171, R171, 0x1, RZ ;  /* 0x00000001ababa810 */ /* 0x000fe80007ffe0ff */
[-C--:B------:R-:W-:Y:S01]  /*23c10*/  ISETP.GE.U32.AND P1, PT, R168, R170.reuse, PT ;  /* 0x000000aaa800720c */ /* 0x080fe20003f26070 */
[----:B------:R-:W-:Y:S02]  /*23c20*/  @!P0 IMAD.IADD R3, R3, 0x1, -R170 ;  /* 0x0000000103038824 */ /* 0x000fe400078e0aaa */
[----:B------:R-:W-:Y:S01]  /*23c30*/  @!P0 VIADD R173, R173, 0x1 ;  /* 0x00000001adad8836 */ /* 0x000fe20000000000 */
[----:B------:R-:W-:Y:S02]  /*23c40*/  ISETP.GE.AND P0, PT, R172, RZ, PT ;  /* 0x000000ffac00720c */ /* 0x000fe40003f06270 */
[----:B------:R-:W-:Y:S02]  /*23c50*/  ISETP.GE.U32.AND P2, PT, R3, R170, PT ;  /* 0x000000aa0300720c */ /* 0x000fe40003f46070 */
[----:B------:R-:W-:Y:S05]  /*23c60*/  LOP3.LUT R3, RZ, R174, RZ, 0x33, !PT ;  /* 0x000000aeff037212 */ /* 0x000fea00078e33ff */
[----:B------:R-:W-:Y:S01]  /*23c70*/  @P1 VIADD R171, R171, 0x1 ;  /* 0x00000001abab1836 */ /* 0x000fe20000000000 */
[----:B------:R-:W-:Y:S03]  /*23c80*/  ISETP.GE.AND P1, PT, R175, RZ, PT ;  /* 0x000000ffaf00720c */ /* 0x000fe60003f26270 */
[----:B------:R-:W-:Y:S02]  /*23c90*/  @!P0 IMAD.MOV R171, RZ, RZ, -R171 ;  /* 0x000000ffffab8224 */ /* 0x000fe400078e0aab */
[----:B------:R-:W-:Y:S01]  /*23ca0*/  @P2 VIADD R173, R173, 0x1 ;  /* 0x00000001adad2836 */ /* 0x000fe20000000000 */
[C---:B------:R-:W-:Y:S04]  /*23cb0*/  ISETP.NE.AND P2, PT, R174.reuse, RZ, PT ;  /* 0x000000ffae00720c */ /* 0x040fe80003f45270 */
[----:B------:R-:W-:Y:S03]  /*23cc0*/  SEL R171, R3, R171, !P2 ;  /* 0x000000ab03ab7207 */ /* 0x000fe60005000000 */
[----:B------:R-:W-:Y:S01]  /*23cd0*/  @!P1 IMAD.MOV R173, RZ, RZ, -R173 ;  /* 0x000000ffffad9224 */ /* 0x000fe200078e0aad */
[CC--:B------:R-:W-:Y:S04]  /*23ce0*/  LEA R178, P1, R171.reuse, R244.reuse, 0x2 ;  /* 0x000000f4abb27211 */ /* 0x0c0fe800078210ff */
[----:B------:R-:W-:Y:S02]  /*23cf0*/  LEA.HI.X.SX32 R179, R171, R245, 0x2, P1 ;  /* 0x000000f5abb37211 */ /* 0x000fe400008f16ff */
[----:B------:R-:W-:Y:S03]  /*23d00*/  SEL R173, R3, R173, !P2 ;  /* 0x000000ad03ad7207 */ /* 0x000fe60005000000 */
[----:B------:R-:W3:Y:S01]  /*23d10*/  LD.E R3, desc[UR10][R178.64] ;  /* 0x0000000ab2037980 */ /* 0x000ee2000c101900 */
[C---:B------:R-:W-:Y:S02]  /*23d20*/  LEA R168, P0, R173.reuse, R244, 0x2 ;  /* 0x000000f4ada87211 */ /* 0x040fe400078010ff */
[C---:B------:R-:W-:Y:S02]  /*23d30*/  IADD3 R171, R173.reuse, -R171, RZ ;  /* 0x800000abadab7210 */ /* 0x040fe40007ffe0ff */
[----:B------:R-:W-:Y:S03]  /*23d40*/  LEA.HI.X.SX32 R169, R173, R245, 0x2, P0 ;  /* 0x000000f5ada97211 */ /* 0x000fe600000f16ff */
[----:B------:R-:W-:Y:S02]  /*23d50*/  IMAD R174, R174, R171, -0x40 ;  /* 0xffffffc0aeae7424 */ /* 0x000fe400078e02ab */
[----:B------:R2:W3:Y:S03]  /*23d60*/  LD.E R168, desc[UR12][R168.64] ;  /* 0x0000000ca8a87980 */ /* 0x0004e6000c101900 */
[----:B------:R-:W-:Y:S01]  /*23d70*/  SHF.R.S32.HI R170, RZ, 0x1f, R174 ;  /* 0x0000001fffaa7819 */ /* 0x000fe200000114ae */
[----:B------:R-:W4:Y:S01]  /*23d80*/  LD.E.64 R178, desc[UR8][R164.64+0x20] ;  /* 0x00002008a4b27980 */ /* 0x000f22000c101b00 */
[-C--:B--2---:R-:W-:Y:S02]  /*23d90*/  IMAD R169, R177, R174.reuse, RZ ;  /* 0x000000aeb1a97224 */ /* 0x084fe400078e02ff */
[C---:B------:R-:W-:Y:S04]  /*23da0*/  IMAD.WIDE.U32 R174, R176.reuse, R174, RZ ;  /* 0x000000aeb0ae7225 */ /* 0x040fe800078e00ff */
[----:B------:R-:W-:Y:S04]  /*23db0*/  IMAD R169, R176, R170, R169 ;  /* 0x000000aab0a97224 */ /* 0x000fe800078e02a9 */
[----:B------:R-:W-:Y:S02]  /*23dc0*/  IMAD.IADD R175, R175, 0x1, R169 ;  /* 0x00000001afaf7824 */ /* 0x000fe400078e02a9 */
[----:B---3--:R-:W-:Y:S05]  /*23dd0*/  IMAD.IADD R3, R3, 0x1, -R168 ;  /* 0x0000000103037824 */ /* 0x008fea00078e0aa8 */
[----:B------:R-:W-:Y:S01]  /*23de0*/  SHF.R.S32.HI R169, RZ, 0x1f, R3 ;  /* 0x0000001fffa97819 */ /* 0x000fe20000011403 */
[----:B----4-:R-:W-:Y:S02]  /*23df0*/  IMAD R168, R179, R3, RZ ;  /* 0x00000003b3a87224 */ /* 0x010fe400078e02ff */
[----:B------:R-:W-:Y:S04]  /*23e00*/  IMAD.WIDE.U32 R174, R3, R178, R174 ;  /* 0x000000b203ae7225 */ /* 0x000fe800078e00ae */
[----:B------:R-:W-:Y:S04]  /*23e10*/  IMAD R168, R178, R169, R168 ;  /* 0x000000a9b2a87224 */ /* 0x000fe800078e02a8 */
[----:B------:R-:W-:Y:S01]  /*23e20*/  IMAD.IADD R168, R175, 0x1, R168 ;  /* 0x00000001afa87824 */ /* 0x000fe200078e02a8 */
[----:B------:R-:W-:Y:S05]  /*23e30*/  BRA `(.L_x_1162) ;  /* 0x0000000000187947 */ /* 0x000fea0003800000 */
.L_x_1161:
[----:B------:R-:W-:Y:S02]  /*23e40*/  R2UR UR4, R166 ;  /* 0x00000000a60472ca */ /* 0x000fe400000e0000 */
[----:B------:R-:W-:Y:S11]  /*23e50*/  R2UR UR5, R167 ;  /* 0x00000000a70572ca */ /* 0x000ff600000e0000 */
[----:B------:R-:W-:Y:S02]  /*23e60*/  @!UPT UIADD3 URZ, URZ, URZ, URZ ;  /* 0x0000003f3f3ff290 */ /* 0x000fe4000fffe03f */
[----:B------:R-:W2:Y:S02]  /*23e70*/  LD.E R174, desc[UR4][R164.64+0x38] ;  /* 0x00003804a4ae7980 */ /* 0x000ea4000c101900 */
[----:B--2---:R-:W-:Y:S05]  /*23e80*/  IMAD.U32 R174, R174, -0x40, RZ ;  /* 0xffffffc0aeae7824 */ /* 0x004fea00078e00ff */
[----:B------:R-:W-:Y:S02]  /*23e90*/  SHF.R.S32.HI R168, RZ, 0x1f, R174 ;  /* 0x0000001fffa87819 */ /* 0x000fe400000114ae */
.L_x_1162:
[----:B------:R-:W-:Y:S05]  /*23ea0*/  BSYNC B0 ;  /* 0x0000000000007941 */ /* 0x000fea0003800000 */
.L_x_1160:
[----:B------:R-:W-:Y:S02]  /*23eb0*/  @P6 R2UR UR4, R166 ;  /* 0x00000000a60462ca */ /* 0x000fe400000e0000 */
[C---:B------:R-:W-:Y:S02]  /*23ec0*/  @P6 R2UR UR5, R167.reuse ;  /* 0x00000000a70562ca */ /* 0x040fe400000e0000 */
[-C--:B------:R-:W-:Y:S02]  /*23ed0*/  LEA R178, P1, R174, R236.reuse, 0x1 ;  /* 0x000000ecaeb27211 */ /* 0x080fe400078208ff */
[----:B------:R-:W-:Y:S02]  /*23ee0*/  @P5 R2UR UR8, R166 ;  /* 0x00000000a60852ca */ /* 0x000fe400000e0000 */
[----:B------:R-:W-:Y:S02]  /*23ef0*/  LEA.HI.X R179, R174, R235, R168, 0x1, P1 ;  /* 0x000000ebaeb37211 */ /* 0x000fe400008f0ca8 */
[C---:B------:R-:W-:Y:S02]  /*23f00*/  @P5 R2UR UR9, R167.reuse ;  /* 0x00000000a70952ca */ /* 0x040fe400000e0000 */
[C---:B------:R-:W-:Y:S02]  /*23f10*/  @P3 R2UR UR12, R166.reuse ;  /* 0x00000000a60c32ca */ /* 0x040fe400000e0000 */
[C---:B------:R-:W-:Y:S01]  /*23f20*/  @P3 R2UR UR13, R167.reuse ;  /* 0x00000000a70d32ca */ /* 0x040fe200000e0000 */
[----:B------:R-:W-:Y:S01]  /*23f30*/  @!PT LDS RZ, [RZ] ;  /* 0x00000000fffff984 */ /* 0x000fe20000000800 */
[----:B------:R-:W-:Y:S01]  /*23f40*/  @!PT LDS RZ, [RZ] ;  /* 0x00000000fffff984 */ /* 0x000fe20000000800 */
[----:B------:R-:W-:Y:S01]  /*23f50*/  @!PT LDS RZ, [RZ] ;  /* 0x00000000fffff984 */ /* 0x000fe20000000800 */
[----:B------:R1:W-:Y:S01]  /*23f60*/  @P6 LDGSTS.E.BYPASS.LTC128B.128 [R243+0x8000], desc[UR4][R178.64] ;  /* 0x08000000b2f36fae */ /* 0x0003e2000b901d44 */
[C---:B------:R-:W-:Y:S02]  /*23f70*/  @P4 R2UR UR4, R166.reuse ;  /* 0x00000000a60442ca */ /* 0x040fe400000e0000 */
[C---:B------:R-:W-:Y:S01]  /*23f80*/  @P4 R2UR UR5, R167.reuse ;  /* 0x00000000a70542ca */ /* 0x040fe200000e0000 */
[----:B------:R1:W-:Y:S01]  /*23f90*/  @!P6 STS.128 [R243+0x8000], RZ ;  /* 0x008000fff300e388 */ /* 0x0003e20000000c00 */
[C---:B------:R-:W-:Y:S02]  /*23fa0*/  @P6 R2UR UR10, R166.reuse ;  /* 0x00000000a60a62ca */ /* 0x040fe400000e0000 */
[C---:B------:R-:W-:Y:S01]  /*23fb0*/  @P6 R2UR UR11, R167.reuse ;  /* 0x00000000a70b62ca */ /* 0x040fe200000e0000 */
[----:B------:R-:W-:Y:S01]  /*23fc0*/  @!PT LDS RZ, [RZ] ;  /* 0x00000000fffff984 */ /* 0x000fe20000000800 */
[----:B------:R-:W-:Y:S01]  /*23fd0*/  @!PT LDS RZ, [RZ] ;  /* 0x00000000fffff984 */ /* 0x000fe20000000800 */
[----:B------:R-:W-:Y:S01]  /*23fe0*/  @!PT LDS RZ, [RZ] ;  /* 0x00000000fffff984 */ /* 0x000fe20000000800 */
[----:B------:R1:W-:Y:S01]  /*23ff0*/  @P5 LDGSTS.E.BYPASS.LTC128B.128 [R243+0xa000], desc[UR8][R178.64+0x80] ;  /* 0x0a000080b2f35fae */ /* 0x0003e2000b901d48 */
[----:B------:R-:W-:Y:S02]  /*24000*/  @P3 R2UR UR14, R166 ;  /* 0x00000000a60e32ca */ /* 0x000fe400000e0000 */
[----:B------:R-:W-:Y:S01]  /*24010*/  @P3 R2UR UR15, R167 ;  /* 0x00000000a70f32ca */ /* 0x000fe200000e0000 */
[----:B------:R1:W-:Y:S01]  /*24020*/  @!P5 STS.128 [R243+0xa000], RZ ;  /* 0x00a000fff300d388 */ /* 0x0003e20000000c00 */
[----:B------:R-:W-:Y:S03]  /*24030*/  IADD3 R3, P0, R174, R233, RZ ;  /* 0x000000e9ae037210 */ /* 0x000fe60007f1e0ff */
[----:B------:R-:W-:Y:S01]  /*24040*/  @!PT LDS RZ, [RZ] ;  /* 0x00000000fffff984 */ /* 0x000fe20000000800 */
[----:B------:R-:W-:Y:S01]  /*24050*/  @!PT LDS RZ, [RZ] ;  /* 0x00000000fffff984 */ /* 0x000fe20000000800 */
[----:B------:R-:W-:Y:S01]  /*24060*/  @!PT LDS RZ, [RZ] ;  /* 0x00000000fffff984 */ /* 0x000fe20000000800 */
[----:B------:R1:W-:Y:S01]  /*24070*/  @P4 LDGSTS.E.BYPASS.LTC128B.128 [R243+0xc000], desc[UR4][R178.64+0x100] ;  /* 0x0c000100b2f34fae */ /* 0x0003e2000b901d44 */
[CC--:B------:R-:W-:Y:S01]  /*24080*/  @P5 LEA R174, P2, R3.reuse, R236.reuse, 0x1 ;  /* 0x000000ec03ae5211 */ /* 0x0c0fe200078408ff */
[----:B------:R-:W-:Y:S01]  /*24090*/  IMAD.X R168, R168, 0x1, R234, P0 ;  /* 0x00000001a8a87824 */ /* 0x000fe200000e06ea */
[CC--:B------:R-:W-:Y:S01]  /*240a0*/  @P6 LEA R176, P0, R3.reuse, R236.reuse, 0x1 ;  /* 0x000000ec03b06211 */ /* 0x0c0fe200078008ff */
[----:B------:R1:W-:Y:S01]  /*240b0*/  @!P4 STS.128 [R243+0xc000], RZ ;  /* 0x00c000fff300c388 */ /* 0x0003e20000000c00 */
[CC--:B------:R-:W-:Y:S02]  /*240c0*/  @P4 LEA R172, P1, R3.reuse, R236.reuse, 0x1 ;  /* 0x000000ec03ac4211 */ /* 0x0c0fe400078208ff */
[CCC-:B------:R-:W-:Y:S01]  /*240d0*/  @P6 LEA.HI.X R177, R3.reuse, R235.reuse, R168.reuse, 0x1, P0 ;  /* 0x000000eb03b16211 */ /* 0x1c0fe200000f0ca8 */
[----:B------:R-:W-:Y:S01]  /*240e0*/  @!PT LDS RZ, [RZ] ;  /* 0x00000000fffff984 */ /* 0x000fe20000000800 */
[----:B------:R-:W-:Y:S01]  /*240f0*/  @!PT LDS RZ, [RZ] ;  /* 0x00000000fffff984 */ /* 0x000fe20000000800 */
[----:B------:R-:W-:Y:S01]  /*24100*/  @!PT LDS RZ, [RZ] ;  /* 0x00000000fffff984 */ /* 0x000fe20000000800 */
[----:B------:R1:W-:Y:S01]  /*24110*/  @P3 LDGSTS.E.BYPASS.LTC128B.128 [R243+0xe000], desc[UR12][R178.64+0x180] ;  /* 0x0e000180b2f33fae */ /* 0x0003e2000b901d4c */
[CCC-:B------:R-:W-:Y:S02]  /*24120*/  @P5 LEA.HI.X R175, R3.reuse, R235.reuse, R168.reuse, 0x1, P2 ;  /* 0x000000eb03af5211 */ /* 0x1c0fe400010f0ca8 */
[C-C-:B------:R-:W-:Y:S01]  /*24130*/  @P4 LEA.HI.X R173, R3.reuse, R235, R168.reuse, 0x1, P1 ;  /* 0x000000eb03ad4211 */ /* 0x140fe200008f0ca8 */
[----:B------:R1:W-:Y:S01]  /*24140*/  @!P3 STS.128 [R243+0xe000], RZ ;  /* 0x00e000fff300b388 */ /* 0x0003e20000000c00 */
[CC--:B------:R-:W-:Y:S02]  /*24150*/  @P3 LEA R170, P0, R3.reuse, R236.reuse, 0x1 ;  /* 0x000000ec03aa3211 */ /* 0x0c0fe400078008ff */
[C---:B------:R-:W-:Y:S01]  /*24160*/  IADD3 R169, P2, R3.reuse, R233, RZ ;  /* 0x000000e903a97210 */ /* 0x040fe20007f5e0ff */
[----:B------:R-:W-:Y:S01]  /*24170*/  @!PT LDS RZ, [RZ] ;  /* 0x00000000fffff984 */ /* 0x000fe20000000800 */
[----:B------:R-:W-:Y:S01]  /*24180*/  @!PT LDS RZ, [RZ] ;  /* 0x00000000fffff984 */ /* 0x000fe20000000800 */
[----:B------:R-:W-:Y:S01]  /*24190*/  @!PT LDS RZ, [RZ] ;  /* 0x00000000fffff984 */ /* 0x000fe20000000800 */
[----:B------:R1:W-:Y:S01]  /*241a0*/  @P6 LDGSTS.E.BYPASS.LTC128B.128 [R243+0x8800], desc[UR10][R176.64] ;  /* 0x08800000b0f36fae */ /* 0x0003e2000b901d4a */
[-C--:B------:R-:W-:Y:S02]  /*241b0*/  @P3 LEA.HI.X R171, R3, R235.reuse, R168, 0x1, P0 ;  /* 0x000000eb03ab3211 */ /* 0x080fe400000f0ca8 */
[CC--:B------:R-:W-:Y:S01]  /*241c0*/  @P6 LEA R186, P0, R169.reuse, R236.reuse, 0x1 ;  /* 0x000000eca9ba6211 */ /* 0x0c0fe200078008ff */
[----:B------:R1:W-:Y:S01]  /*241d0*/  @!P6 STS.128 [R243+0x8800], RZ ;  /* 0x008800fff300e388 */ /* 0x0003e20000000c00 */
[CC--:B------:R-:W-:Y:S01]  /*241e0*/  @P4 LEA R182, P1, R169.reuse, R236.reuse, 0x1 ;  /* 0x000000eca9b64211 */ /* 0x0c0fe200078208ff */
[----:B------:R-:W-:Y:S01]  /*241f0*/  IMAD.X R168, R168, 0x1, R234, P2 ;  /* 0x00000001a8a87824 */ /* 0x000fe200010e06ea */
[CC--:B------:R-:W-:Y:S01]  /*24200*/  @P5 LEA R184, P2, R169.reuse, R236.reuse, 0x1 ;  /* 0x000000eca9b85211 */ /* 0x0c0fe200078408ff */
[----:B------:R-:W-:Y:S01]  /*24210*/  @!PT LDS RZ, [RZ] ;  /* 0x00000000fffff984 */ /* 0x000fe20000000800 */
[----:B------:R-:W-:Y:S01]  /*24220*/  @!PT LDS RZ, [RZ] ;  /* 0x00000000fffff984 */ /* 0x000fe20000000800 */
[----:B------:R-:W-:Y:S01]  /*24230*/  @!PT LDS RZ, [RZ] ;  /* 0x00000000fffff984 */ /* 0x000fe20000000800 */
[----:B------:R1:W-:Y:S03]  /*24240*/  @P5 LDGSTS.E.BYPASS.LTC128B.128 [R243+0xa800], desc[UR8][R174.64+0x80] ;  /* 0x0a800080aef35fae */ /* 0x0003e6000b901d48 */
[CCC-:B------:R-:W-:Y:S01]  /*24250*/  @P6 LEA.HI.X R187, R169.reuse, R235.reuse, R168.reuse, 0x1, P0 ;  /* 0x000000eba9bb6211 */ /* 0x1c0fe200000f0ca8 */
[----:B------:R1:W-:Y:S01]  /*24260*/  @!P5 STS.128 [R243+0xa800], RZ ;  /* 0x00a800fff300d388 */ /* 0x0003e20000000c00 */
[CCC-:B------:R-:W-:Y:S02]  /*24270*/  @P5 LEA.HI.X R185, R169.reuse, R235.reuse, R168.reuse, 0x1, P2 ;  /* 0x000000eba9b95211 */ /* 0x1c0fe400010f0ca8 */
[C-C-:B------:R-:W-:Y:S01]  /*24280*/  @P4 LEA.HI.X R183, R169.reuse, R235, R168.reuse, 0x1, P1 ;  /* 0x000000eba9b74211 */ /* 0x140fe200008f0ca8 */
[----:B------:R-:W-:Y:S01]  /*24290*/  @!PT LDS RZ, [RZ] ;  /* 0x00000000fffff984 */ /* 0x000fe20000000800 */
[----:B------:R-:W-:Y:S01]  /*242a0*/  @!PT LDS RZ, [RZ] ;  /* 0x00000000fffff984 */ /* 0x000fe20000000800 */
[----:B------:R-:W-:Y:S01]  /*242b0*/  @!PT LDS RZ, [RZ] ;  /* 0x00000000fffff984 */ /* 0x000fe20000000800 */
[----:B------:R1:W-:Y:S01]  /*242c0*/  @P4 LDGSTS.E.BYPASS.LTC128B.128 [R243+0xc800], desc[UR4][R172.64+0x100] ;  /* 0x0c800100acf34fae */ /* 0x0003e2000b901d44 */
[CC--:B------:R-:W-:Y:S02]  /*242d0*/  @P3 LEA R180, P0, R169.reuse, R236.reuse, 0x1 ;  /* 0x000000eca9b43211 */ /* 0x0c0fe400078008ff */
[C---:B------:R-:W-:Y:S01]  /*242e0*/  IADD3 R3, P2, R169.reuse, R233, RZ ;  /* 0x000000e9a9037210 */ /* 0x040fe20007f5e0ff */
[----:B------:R1:W-:Y:S01]  /*242f0*/  @!P4 STS.128 [R243+0xc800], RZ ;  /* 0x00c800fff300c388 */ /* 0x0003e20000000c00 */
[-C--:B------:R-:W-:Y:S02]  /*24300*/  @P3 LEA.HI.X R181, R169, R235.reuse, R168, 0x1, P0 ;  /* 0x000000eba9b53211 */ /* 0x080fe400000f0ca8 */
[-C--:B------:R-:W-:Y:S01]  /*24310*/  @P6 LEA R194, P0, R3, R236.reuse, 0x1 ;  /* 0x000000ec03c26211 */ /* 0x080fe200078008ff */
[----:B------:R-:W-:Y:S01]  /*24320*/  @!PT LDS RZ, [RZ] ;  /* 0x00000000fffff984 */ /* 0x000fe20000000800 */
[----:B------:R-:W-:Y:S01]  /*24330*/  @!PT LDS RZ, [RZ] ;  /* 0x00000000fffff984 */ /* 0x000fe20000000800 */
[----:B------:R-:W-:Y:S01]  /*24340*/  @!PT LDS RZ, [RZ] ;  /* 0x00000000fffff984 */ /* 0x000fe20000000800 */
[----:B------:R1:W-:Y:S01]  /*24350*/  @P3 LDGSTS.E.BYPASS.LTC128B.128 [R243+0xe800], desc[UR12][R170.64+0x180] ;  /* 0x0e800180aaf33fae */ /* 0x0003e2000b901d4c */
[----:B------:R-:W-:Y:S01]  /*24360*/  @P6 R2UR UR12, R166 ;  /* 0x00000000a60c62ca */ /* 0x000fe200000e0000 */
[----:B------:R-:W-:Y:S01]  /*24370*/  IMAD.X R168, R168, 0x1, R234, P2 ;  /* 0x00000001a8a87824 */ /* 0x000fe200010e06ea */
[----:B------:R-:W-:Y:S01]  /*24380*/  @P6 R2UR UR13, R167 ;  /* 0x00000000a70d62ca */ /* 0x000fe200000e0000 */
[----:B------:R1:W-:Y:S01]  /*24390*/  @!P3 STS.128 [R243+0xe800], RZ ;  /* 0x00e800fff300b388 */ /* 0x0003e20000000c00 */
[CC--:B------:R-:W-:Y:S02]  /*243a0*/  @P5 LEA R192, P2, R3.reuse, R236.reuse, 0x1 ;  /* 0x000000ec03c05211 */ /* 0x0c0fe400078408ff */
[-CC-:B------:R-:W-:Y:S01]  /*243b0*/  @P6 LEA.HI.X R195, R3, R235.reuse, R168.reuse, 0x1, P0 ;  /* 0x000000eb03c36211 */ /* 0x180fe200000f0ca8 */
[----:B------:R-:W-:Y:S01]  /*243c0*/  @!PT LDS RZ, [RZ] ;  /* 0x00000000fffff984 */ /* 0x000fe20000000800 */
[----:B------:R-:W-:Y:S01]  /*243d0*/  @!PT LDS RZ, [RZ] ;  /* 0x00000000fffff984 */ /* 0x000fe20000000800 */
[----:B------:R-:W-:Y:S01]  /*243e0*/  @!PT LDS RZ, [RZ] ;  /* 0x00000000fffff984 */ /* 0x000fe20000000800 */
[----:B------:R1:W-:Y:S01]  /*243f0*/  @P6 LDGSTS.E.BYPASS.LTC128B.128 [R243+0x9000], desc[UR10][R186.64] ;  /* 0x09000000baf36fae */ /* 0x0003e2000b901d4a */
[C---:B------:R-:W-:Y:S02]  /*24400*/  @P5 R2UR UR10, R166.reuse ;  /* 0x00000000a60a52ca */ /* 0x040fe400000e0000 */
[----:B------:R-:W-:Y:S01]  /*24410*/  @P5 R2UR UR11, R167 ;  /* 0x00000000a70b52ca */ /* 0x000fe200000e0000 */
[----:B------:R1:W-:Y:S01]  /*24420*/  @!P6 STS.128 [R243+0x9000], RZ ;  /* 0x009000fff300e388 */ /* 0x0003e20000000c00 */
[CCC-:B------:R-:W-:Y:S02]  /*24430*/  @P5 LEA.HI.X R193, R3.reuse, R235.reuse, R168.reuse, 0x1, P2 ;  /* 0x000000eb03c15211 */ /* 0x1c0fe400010f0ca8 */
[-C--:B------:R-:W-:Y:S01]  /*24440*/  @P4 LEA R190, P1, R3, R236.reuse, 0x1 ;  /* 0x000000ec03be4211 */ /* 0x080fe200078208ff */
[----:B------:R-:W-:Y:S01]  /*24450*/  @!PT LDS RZ, [RZ] ;  /* 0x00000000fffff984 */ /* 0x000fe20000000800 */
[----:B------:R-:W-:Y:S01]  /*24460*/  @!PT LDS RZ, [RZ] ;  /* 0x00000000fffff984 */ /* 0x000fe20000000800 */
[----:B------:R-:W-:Y:S01]  /*24470*/  @!PT LDS RZ, [RZ] ;  /* 0x00000000fffff984 */ /* 0x000fe20000000800 */
[----:B------:R1:W-:Y:S01]  /*24480*/  @P5 LDGSTS.E.BYPASS.LTC128B.128 [R243+0xb000], desc[UR8][R184.64+0x80] ;  /* 0x0b000080b8f35fae */ /* 0x0003e2000b901d48 */
[C---:B------:R-:W-:Y:S02]  /*24490*/  @P4 R2UR UR8, R166.reuse ;  /* 0x00000000a60842ca */ /* 0x040fe400000e0000 */
[----:B------:R-:W-:Y:S01]  /*244a0*/  @P4 R2UR UR9, R167 ;  /* 0x00000000a70942ca */ /* 0x000fe200000e0000 */
[----:B------:R1:W-:Y:S01]  /*244b0*/  @!P5 STS.128 [R243+0xb000], RZ ;  /* 0x00b000fff300d388 */ /* 0x0003e20000000c00 */
[CC--:B------:R-:W-:Y:S02]  /*244c0*/  @P4 LEA.HI.X R191, R3.reuse, R235.reuse, R168, 0x1, P1 ;  /* 0x000000eb03bf4211 */ /* 0x0c0fe400008f0ca8 */
[----:B------:R-:W-:Y:S01]  /*244d0*/  @P3 LEA R196, P0, R3, R236, 0x1 ;  /* 0x000000ec03c43211 */ /* 0x000fe200078008ff */
[----:B------:R-:W-:Y:S01]  /*244e0*/  @!PT LDS RZ, [RZ] ;  /* 0x00000000fffff984 */ /* 0x000fe20000000800 */
[----:B------:R-:W-:Y:S01]  /*244f0*/  @!PT LDS RZ, [RZ] ;  /* 0x00000000fffff984 */ /* 0x000fe20000000800 */
[----:B------:R-:W-:Y:S01]  /*24500*/  @!PT LDS RZ, [RZ] ;  /* 0x00000000fffff984 */ /* 0x000fe20000000800 */
[----:B------:R1:W-:Y:S01]  /*24510*/  @P4 LDGSTS.E.BYPASS.LTC128B.128 [R243+0xd000], desc[UR4][R182.64+0x100] ;  /* 0x0d000100b6f34fae */ /* 0x0003e2000b901d44 */
[----:B------:R-:W-:Y:S01]  /*24520*/  @P3 R2UR UR4, R166 ;  /* 0x00000000a60432ca */ /* 0x000fe200000e0000 */
[----:B------:R-:W-:Y:S01]  /*24530*/  IMAD.MOV.U32 R236, RZ, RZ, R178 ;  /* 0x000000ffffec7224 */ /* 0x000fe200078e00b2 */
[----:B------:R-:W-:Y:S01]  /*24540*/  @P3 R2UR UR5, R167 ;  /* 0x00000000a70532ca */ /* 0x000fe200000e0000 */
[----:B------:R1:W-:Y:S01]  /*24550*/  @!P4 STS.128 [R243+0xd000], RZ ;  /* 0x00d000fff300c388 */ /* 0x0003e20000000c00 */
[----:B------:R-:W-:Y:S01]  /*24560*/  @P3 LEA.HI.X R197, R3, R235, R168, 0x1, P0 ;  /* 0x000000eb03c53211 */ /* 0x000fe200000f0ca8 */
[----:B------:R-:W-:Y:S02]  /*24570*/  IMAD.MOV.U32 R235, RZ, RZ, R179 ;  /* 0x000000ffffeb7224 */ /* 0x000fe400078e00b3 */
        /* <DEDUP_REMOVED lines=26> */
.L_x_1159:
[----:B------:R-:W-:Y:S05]  /*24720*/  BSYNC B1 ;  /* 0x0000000000017941 */ /* 0x000fea0003800000 */
.L_x_1158:
[----:B------:R-:W-:Y:S01]  /*24730*/  R2UR UR4, R166 ;  /* 0x00000000a60472ca */ /* 0x000fe200000e0000 */
[----:B-1----:R-:W-:Y:S01]  /*24740*/  LDSM.16.MT88.4 R168, [R230+0x10000] ;  /* 0x01000000e6a8783b */ /* 0x002fe20000004200 */
[----:B------:R-:W-:Y:S02]  /*24750*/  R2UR UR5, R167 ;  /* 0x00000000a70572ca */ /* 0x000fe400000e0000 */
        /* <DEDUP_REMOVED lines=8> */
[----:B------:R1:W2:Y:S01]  /*247e0*/  LD.E R165, desc[UR4][R164.64+0xdc] ;  /* 0x0000dc04a4a57980 */ /* 0x0002a2000c101900 */
        /* <DEDUP_REMOVED lines=28> */
[----:B-1----:R-:W1:Y:S08]  /*249b0*/  SHFL.BFLY PT, R164, R167, 0x2, 0x1f ;  /* 0x0c401f00a7a47f89 */ /* 0x002e7000000e0000 */
[----:B------:R-:W3:Y:S01]  /*249c0*/  SHFL.BFLY PT, R166, R3, 0x2, 0x1f ;  /* 0x0c401f0003a67f89 */ /* 0x000ee200000e0000 */
[----:B-1----:R-:W-:Y:S02]  /*249d0*/  FMNMX.FTZ R167, R167, R164, !PT ;  /* 0x000000a4a7a77209 */ /* 0x002fe40007810000 */
[----:B---3--:R-:W-:Y:S05]  /*249e0*/  FMNMX.FTZ R166, R3, R166, !PT ;  /* 0x000000a603a67209 */ /* 0x008fea0007810000 */
[----:B------:R-:W1:Y:S08]  /*249f0*/  SHFL.BFLY PT, R164, R167, 0x1, 0x1f ;  /* 0x0c201f00a7a47f89 */ /* 0x000e7000000e0000 */
[----:B------:R-:W3:Y:S01]  /*24a00*/  SHFL.BFLY PT, R3, R166, 0x1, 0x1f ;  /* 0x0c201f00a6037f89 */ /* 0x000ee200000e0000 */
[----:B-1----:R-:W-:Y:S02]  /*24a10*/  FMNMX.FTZ R164, R167, R164, !PT ;  /* 0x000000a4a7a47209 */ /* 0x002fe40007810000 */
[----:B---3--:R-:W-:Y:S03]  /*24a20*/  FMNMX.FTZ R3, R166, R3, !PT ;  /* 0x00000003a6037209 */ /* 0x008fe60007810000 */
[C---:B------:R-:W-:Y:S01]  /*24a30*/  FADD.FTZ R2, -R164.reuse, R2 ;  /* 0x00000002a4027221 */ /* 0x040fe20000010100 */
[----:B------:R-:W-:Y:S01]  /*24a40*/  FSETP.NEU.FTZ.AND P0, PT, R164, -INF , PT ;  /* 0xff800000a400780b */ /* 0x000fe20003f1d000 */
[----:B------:R-:W-:Y:S01]  /*24a50*/  FADD.FTZ R0, -R3, R0 ;  /* 0x0000000003007221 */ /* 0x000fe20000010100 */
[C---:B--2---:R-:W-:Y:S01]  /*24a60*/  FMUL.FTZ R197, R165.reuse, R164 ;  /* 0x000000a4a5c57220 */ /* 0x044fe20000410000 */
[C---:B------:R-:W-:Y:S01]  /*24a70*/  FMUL.FTZ R196, R165.reuse, R3 ;  /* 0x00000003a5c47220 */ /* 0x040fe20000410000 */
[C---:B------:R-:W-:Y:S01]  /*24a80*/  FMUL.FTZ R2, R165.reuse, R2 ;  /* 0x00000002a5027220 */ /* 0x040fe20000410000 */
[----:B------:R-:W-:Y:S02]  /*24a90*/  FMUL.FTZ R0, R165, R0 ;  /* 0x00000000a5007220 */ /* 0x000fe40000410000 */
[----:B------:R-:W-:Y:S02]  /*24aa0*/  FSEL R197, R197, RZ, P0 ;  /* 0x000000ffc5c57208 */ /* 0x000fe40000000000 */
[----:B------:R-:W-:Y:S01]  /*24ab0*/  FSETP.NEU.FTZ.AND P0, PT, R3, -INF , PT ;  /* 0xff8000000300780b */ /* 0x000fe20003f1d000 */
[----:B------:R-:W1:Y:S02]  /*24ac0*/  MUFU.EX2 R2, R2 ;  /* 0x0000000200027308 */ /* 0x000e640000000800 */
[-CC-:B------:R-:W-:Y:S01]  /*24ad0*/  FFMA.FTZ R191, R4, R165.reuse, -R197.reuse ;  /* 0x000000a504bf7223 */ /* 0x180fe200000108c5 */
[----:B------:R-:W-:Y:S01]  /*24ae0*/  FSEL R196, R196, RZ, P0 ;  /* 0x000000ffc4c47208 */ /* 0x000fe20000000000 */
[-CC-:B------:R-:W-:Y:S01]  /*24af0*/  FFMA.FTZ R166, R5, R165.reuse, -R197.reuse ;  /* 0x000000a505a67223 */ /* 0x180fe200000108c5 */
[-CC-:B------:R-:W-:Y:S01]  /*24b00*/  FFMA.FTZ R190, R8, R165.reuse, -R197.reuse ;  /* 0x000000a508be7223 */ /* 0x180fe200000108c5 */
[-CC-:B------:R-:W-:Y:S01]  /*24b10*/  FFMA.FTZ R192, R9, R165.reuse, -R197.reuse ;  /* 0x000000a509c07223 */ /* 0x180fe200000108c5 */
[-CC-:B------:R-:W-:Y:S01]  /*24b20*/  FFMA.FTZ R252, R32, R165.reuse, -R197.reuse ;  /* 0x000000a520fc7223 */ /* 0x180fe200000108c5 */
[-CC-:B------:R-:W-:Y:S01]  /*24b30*/  FFMA.FTZ R194, R6, R165.reuse, -R196.reuse ;  /* 0x000000a506c27223 */ /* 0x180fe200000108c4 */
[-CC-:B------:R-:W-:Y:S01]  /*24b40*/  FFMA.FTZ R167, R7, R165.reuse, -R196.reuse ;  /* 0x000000a507a77223 */ /* 0x180fe200000108c4 */
[-CC-:B------:R-:W-:Y:S01]  /*24b50*/  FFMA.FTZ R193, R10, R165.reuse, -R196.reuse ;  /* 0x000000a50ac17223 */ /* 0x180fe200000108c4 */
[-CC-:B------:R-:W-:Y:S01]  /*24b60*/  FFMA.FTZ R195, R11, R165.reuse, -R196.reuse ;  /* 0x000000a50bc37223 */ /* 0x180fe200000108c4 */
[----:B------:R-:W2:Y:S01]  /*24b70*/  MUFU.EX2 R0, R0 ;  /* 0x0000000000007308 */ /* 0x000ea20000000800 */
[-CC-:B------:R-:W-:Y:S01]  /*24b80*/  FFMA.FTZ R34, R34, R165.reuse, -R196.reuse ;  /* 0x000000a522227223 */ /* 0x180fe200000108c4 */
[-CC-:B------:R-:W-:Y:S01]  /*24b90*/  FFMA.FTZ R198, R12, R165.reuse, -R197.reuse ;  /* 0x000000a50cc67223 */ /* 0x180fe200000108c5 */
[-CC-:B------:R-:W-:Y:S01]  /*24ba0*/  FFMA.FTZ R199, R13, R165.reuse, -R197.reuse ;  /* 0x000000a50dc77223 */ /* 0x180fe200000108c5 */
[--C-:B------:R-:W-:Y:S01]  /*24bb0*/  FFMA.FTZ R200, R14, R165, -R196.reuse ;  /* 0x000000a50ec87223 */ /* 0x100fe200000108c4 */
[C---:B-1----:R-:W-:Y:S01]  /*24bc0*/  FMUL.FTZ R4, R2.reuse, R160 ;  /* 0x000000a002047220 */ /* 0x042fe20000410000 */
        /* <DEDUP_REMOVED lines=10> */
[----:B------:R-:W1:Y:S01]  /*24c70*/  MUFU.EX2 R166, R166 ;  /* 0x000000a600a67308 */ /* 0x000e620000000800 */
[C---:B--2---:R-:W-:Y:S01]  /*24c80*/  FMUL.FTZ R6, R0.reuse, R162 ;  /* 0x000000a200067220 */ /* 0x044fe20000410000 */
[C---:B------:R-:W-:Y:S01]  /*24c90*/  FMUL.FTZ R7, R0.reuse, R163 ;  /* 0x000000a300077220 */ /* 0x040fe20000410000 */
[C---:B------:R-:W-:Y:S01]  /*24ca0*/  FMUL.FTZ R10, R0.reuse, R158 ;  /* 0x0000009e000a7220 */ /* 0x040fe20000410000 */
[C---:B------:R-:W-:Y:S01]  /*24cb0*/  FMUL.FTZ R11, R0.reuse, R159 ;  /* 0x0000009f000b7220 */ /* 0x040fe20000410000 */
[C---:B------:R-:W-:Y:S01]  /*24cc0*/  FMUL.FTZ R38, R0.reuse, R38 ;  /* 0x0000002600267220 */ /* 0x040fe20000410000 */
[----:B------:R-:W2:Y:S01]  /*24cd0*/  LDSM.16.MT88.4 R156, [R227+0x10000] ;  /* 0x01000000e39c783b */ /* 0x000ea20000004200 */
[C---:B------:R-:W-:Y:S03]  /*24ce0*/  FMUL.FTZ R39, R0.reuse, R39 ;  /* 0x0000002700277220 */ /* 0x040fe60000410000 */
[----:B------:R-:W-:Y:S01]  /*24cf0*/  MUFU.EX2 R194, R194 ;  /* 0x000000c200c27308 */ /* 0x000fe20000000800 */
[C---:B------:R-:W-:Y:S01]  /*24d00*/  FMUL.FTZ R42, R0.reuse, R42 ;  /* 0x0000002a002a7220 */ /* 0x040fe20000410000 */
[C---:B------:R-:W-:Y:S01]  /*24d10*/  FMUL.FTZ R43, R0.reuse, R43 ;  /* 0x0000002b002b7220 */ /* 0x040fe20000410000 */
[C---:B------:R-:W-:Y:S01]  /*24d20*/  FMUL.FTZ R46, R0.reuse, R46 ;  /* 0x0000002e002e7220 */ /* 0x040fe20000410000 */
[----:B------:R-:W-:Y:S01]  /*24d30*/  FMUL.FTZ R47, R0, R47 ;  /* 0x0000002f002f7220 */ /* 0x000fe20000410000 */
[C---:B------:R-:W-:Y:S01]  /*24d40*/  FMUL.FTZ R48, R2.reuse, R48 ;  /* 0x0000003002307220 */ /* 0x040fe20000410000 */
[----:B------:R-:W-:Y:S01]  /*24d50*/  FMUL.FTZ R49, R2, R49 ;  /* 0x0000003102317220 */ /* 0x000fe20000410000 */
[----:B------:R-:W-:Y:S03]  /*24d60*/  FMUL.FTZ R50, R0, R50 ;  /* 0x0000003200327220 */ /* 0x000fe60000410000 */
[----:B------:R-:W3:Y:S01]  /*24d70*/  MUFU.EX2 R167, R167 ;  /* 0x000000a700a77308 */ /* 0x000ee20000000800 */
[----:B-1----:R-:W-:Y:S01]  /*24d80*/  F2FP.BF16.F32.PACK_AB R160, R166, R191 ;  /* 0x000000bfa6a0723e */ /* 0x002fe200000010ff */
        /* <DEDUP_REMOVED lines=14> */
[----:B------:R-:W1:Y:S01]  /*24e70*/  MUFU.EX2 R192, R192 ;  /* 0x000000c000c07308 */ /* 0x000e620000000800 */
        /* <DEDUP_REMOVED lines=15> */
[----:B------:R-:W3:Y:S01]  /*24f70*/  MUFU.EX2 R195, R195 ;  /* 0x000000c300c37308 */ /* 0x000ee20000000800 */
        /* <DEDUP_REMOVED lines=16> */
[----:B---3--:R-:W-:Y:S01]  /*25080*/  F2FP.BF16.F32.PACK_AB R163, R195, R193 ;  /* 0x000000c1c3a3723e */ /* 0x008fe200000010ff */
[----:B------:R-:W-:Y:S01]  /*25090*/  FMUL.FTZ R89, R2, R89 ;  /* 0x0000005902597220 */ /* 0x000fe20000410000 */
[C---:B------:R-:W-:Y:S01]  /*250a0*/  FMUL.FTZ R90, R0.reuse, R90 ;  /* 0x0000005a005a7220 */ /* 0x040fe20000410000 */
[----:B------:R-:W-:Y:S01]  /*250b0*/  FMUL.FTZ R91, R0, R91 ;  /* 0x0000005b005b7220 */ /* 0x000fe20000410000 */
[C---:B------:R-:W-:Y:S01]  /*250c0*/  FMUL.FTZ R92, R2.reuse, R92 ;  /* 0x0000005c025c7220 */ /* 0x040fe20000410000 */
[----:B------:R-:W-:Y:S01]  /*250d0*/  FMUL.FTZ R93, R2, R93 ;  /* 0x0000005d025d7220 */ /* 0x000fe20000410000 */
[C---:B------:R-:W-:Y:S01]  /*250e0*/  FMUL.FTZ R94, R0.reuse, R94 ;  /* 0x0000005e005e7220 */ /* 0x040fe20000410000 */
[C---:B------:R-:W-:Y:S01]  /*250f0*/  HMMA.16816.F32.BF16 R4, R160.reuse, R168, R4 ;  /* 0x000000a8a004723c */ /* 0x040fe20000041804 */
[----:B------:R-:W-:Y:S04]  /*25100*/  MUFU.EX2 R198, R198 ;  /* 0x000000c600c67308 */ /* 0x000fe80000000800 */
[----:B------:R-:W-:Y:S01]  /*25110*/  FMUL.FTZ R95, R0, R95 ;  /* 0x0000005f005f7220 */ /* 0x000fe20000410000 */
[C---:B------:R-:W-:Y:S01]  /*25120*/  HMMA.16816.F32.BF16 R8, R160.reuse, R170, R8 ;  /* 0x000000aaa008723c */ /* 0x040fe20000041808 */
[----:B------:R-:W1:Y:S04]  /*25130*/  LDSM.16.MT88.4 R168, [R230+0x12000] ;  /* 0x01200000e6a8783b */ /* 0x000e680000004200 */
[----:B------:R-:W3:Y:S01]  /*25140*/  MUFU.EX2 R199, R199 ;  /* 0x000000c700c77308 */ /* 0x000ee20000000800 */
[----:B------:R-:W-:Y:S01]  /*25150*/  ISETP.GT.AND P0, PT, R246, 0x1, PT ;  /* 0x00000001f600780c */ /* 0x000fe20003f04270 */
[C---:B------:R-:W-:Y:S01]  /*25160*/  FMUL.FTZ R96, R2.reuse, R96 ;  /* 0x0000006002607220 */ /* 0x040fe20000410000 */
[C---:B------:R-:W-:Y:S03]  /*25170*/  HMMA.16816.F32.BF16 R36, R160.reuse, R172, R36 ;  /* 0x000000aca024723c */ /* 0x040fe60000041824 */
[----:B------:R-:W-:Y:S03]  /*25180*/  FMUL.FTZ R97, R2, R97 ;  /* 0x0000006102617220 */ /* 0x000fe60000410000 */
[C---:B------:R-:W-:Y:S01]  /*25190*/  HMMA.16816.F32.BF16 R40, R160.reuse, R174, R40 ;  /* 0x000000aea028723c */ /* 0x040fe20000041828 */
[----:B------:R-:W4:Y:S01]  /*251a0*/  LDSM.16.MT88.4 R172, [R229+0x12000] ;  /* 0x01200000e5ac783b */ /* 0x000f220000004200 */
[----:B------:R-:W-:Y:S03]  /*251b0*/  MUFU.EX2 R200, R200 ;  /* 0x000000c800c87308 */ /* 0x000fe60000000800 */
[C---:B------:R-:W-:Y:S01]  /*251c0*/  FMUL.FTZ R98, R0.reuse, R98 ;  /* 0x0000006200627220 */ /* 0x040fe20000410000 */
[C---:B------:R-:W-:Y:S06]  /*251d0*/  HMMA.16816.F32.BF16 R44, R160.reuse, R176, R44 ;  /* 0x000000b0a02c723c */ /* 0x040fec000004182c */
[----:B------:R-:W-:Y:S01]  /*251e0*/  MUFU.EX2 R252, R252 ;  /* 0x000000fc00fc7308 */ /* 0x000fe20000000800 */
[----:B------:R-:W-:Y:S01]  /*251f0*/  FMUL.FTZ R99, R0, R99 ;  /* 0x0000006300637220 */ /* 0x000fe20000410000 */
[C---:B------:R-:W-:Y:S01]  /*25200*/  HMMA.16816.F32.BF16 R48, R160.reuse, R178, R48 ;  /* 0x000000b2a030723c */ /* 0x040fe20000041830 */
[----:B------:R-:W-:Y:S02]  /*25210*/  LDSM.16.MT88.4 R176, [R228+0x10800] ;  /* 0x01080000e4b0783b */ /* 0x000fe40000004200 */
[C---:B------:R-:W-:Y:S03]  /*25220*/  FMUL.FTZ R100, R2.reuse, R100 ;  /* 0x0000006402647220 */ /* 0x040fe60000410000 */
[C---:B--2---:R-:W-:Y:S05]  /*25230*/  HMMA.16816.F32.BF16 R52, R160.reuse, R156, R52 ;  /* 0x0000009ca034723c */ /* 0x044fea0000041834 */
[----:B------:R-:W-:Y:S01]  /*25240*/  FMUL.FTZ R101, R2, R101 ;  /* 0x0000006502657220 */ /* 0x000fe20000410000 */
[C---:B------:R-:W-:Y:S01]  /*25250*/  HMMA.16816.F32.BF16 R56, R160.reuse, R158, R56 ;  /* 0x0000009ea038723c */ /* 0x040fe20000041838 */
[----:B------:R-:W2:Y:S04]  /*25260*/  LDSM.16.MT88.4 R156, [R228+0x12000] ;  /* 0x01200000e49c783b */ /* 0x000ea80000004200 */
[C---:B------:R-:W-:Y:S01]  /*25270*/  FMUL.FTZ R102, R0.reuse, R102 ;  /* 0x0000006600667220 */ /* 0x040fe20000410000 */
[C---:B-1----:R-:W-:Y:S05]  /*25280*/  HMMA.16816.F32.BF16 R60, R160.reuse, R168, R60 ;  /* 0x000000a8a03c723c */ /* 0x042fea000004183c */
[----:B------:R-:W-:Y:S01]  /*25290*/  FMUL.FTZ R103, R0, R103 ;  /* 0x0000006700677220 */ /* 0x000fe20000410000 */
[C---:B------:R-:W-:Y:S01]  /*252a0*/  HMMA.16816.F32.BF16 R64, R160.reuse, R170, R64 ;  /* 0x000000aaa040723c */ /* 0x040fe20000041840 */
[----:B------:R-:W1:Y:S04]  /*252b0*/  LDSM.16.MT88.4 R168, [R227+0x12000] ;  /* 0x01200000e3a8783b */ /* 0x000e680000004200 */
[C---:B------:R-:W-:Y:S01]  /*252c0*/  FMUL.FTZ R104, R2.reuse, R104 ;  /* 0x0000006802687220 */ /* 0x040fe20000410000 */
[C---:B----4-:R-:W-:Y:S05]  /*252d0*/  HMMA.16816.F32.BF16 R68, R160.reuse, R172, R68 ;  /* 0x000000aca044723c */ /* 0x050fea0000041844 */
[----:B------:R-:W-:Y:S01]  /*252e0*/  FMUL.FTZ R105, R2, R105 ;  /* 0x0000006902697220 */ /* 0x000fe20000410000 */
[C---:B------:R-:W-:Y:S01]  /*252f0*/  HMMA.16816.F32.BF16 R72, R160.reuse, R174, R72 ;  /* 0x000000aea048723c */ /* 0x040fe20000041848 */
[----:B------:R-:W4:Y:S04]  /*25300*/  LDSM.16.MT88.4 R172, [R230+0x14000] ;  /* 0x01400000e6ac783b */ /* 0x000f280000004200 */
        /* <DEDUP_REMOVED lines=10> */
[C---:B--2---:R-:W-:Y:S03]  /*253b0*/  HMMA.16816.F32.BF16 R76, R160.reuse, R156, R76 ;  /* 0x0000009ca04c723c */ /* 0x044fe6000004184c */
[C---:B------:R-:W-:Y:S01]  /*253c0*/  FMUL.FTZ R116, R2.reuse, R116 ;  /* 0x0000007402747220 */ /* 0x040fe20000410000 */
[----:B------:R-:W-:Y:S01]  /*253d0*/  FMUL.FTZ R117, R2, R117 ;  /* 0x0000007502757220 */ /* 0x000fe20000410000 */
[C---:B------:R-:W-:Y:S01]  /*253e0*/  FMUL.FTZ R118, R0.reuse, R118 ;  /* 0x0000007600767220 */ /* 0x040fe20000410000 */
[C---:B------:R-:W-:Y:S01]  /*253f0*/  HMMA.16816.F32.BF16 R80, R160.reuse, R158, R80 ;  /* 0x0000009ea050723c */ /* 0x040fe20000041850 */
[----:B------:R-:W2:Y:S04]  /*25400*/  LDSM.16.MT88.4 R156, [R229+0x14000] ;  /* 0x01400000e59c783b */ /* 0x000ea80000004200 */
[----:B------:R-:W-:Y:S01]  /*25410*/  FMUL.FTZ R119, R0, R119 ;  /* 0x0000007700777220 */ /* 0x000fe20000410000 */
[C---:B-1----:R-:W-:Y:S05]  /*25420*/  HMMA.16816.F32.BF16 R84, R160.reuse, R168, R84 ;  /* 0x000000a8a054723c */ /* 0x042fea0000041854 */
[C---:B------:R-:W-:Y:S01]  /*25430*/  FMUL.FTZ R120, R2.reuse, R120 ;  /* 0x0000007802787220 */ /* 0x040fe20000410000 */
[C---:B------:R-:W-:Y:S01]  /*25440*/  HMMA.16816.F32.BF16 R88, R160.reuse, R170, R88 ;  /* 0x000000aaa058723c */ /* 0x040fe20000041858 */
[----:B------:R-:W1:Y:S04]  /*25450*/  LDSM.16.MT88.4 R168, [R228+0x14000] ;  /* 0x01400000e4a8783b */ /* 0x000e680000004200 */
[----:B------:R-:W-:Y:S01]  /*25460*/  FMUL.FTZ R121, R2, R121 ;  /* 0x0000007902797220 */ /* 0x000fe20000410000 */
[C---:B----4-:R-:W-:Y:S05]  /*25470*/  HMMA.16816.F32.BF16 R92, R160.reuse, R172, R92 ;  /* 0x000000aca05c723c */ /* 0x050fea000004185c */
[C---:B------:R-:W-:Y:S01]  /*25480*/  FMUL.FTZ R122, R0.reuse, R122 ;  /* 0x0000007a007a7220 */ /* 0x040fe20000410000 */
[C---:B------:R-:W-:Y:S01]  /*25490*/  HMMA.16816.F32.BF16 R96, R160.reuse, R174, R96 ;  /* 0x000000aea060723c */ /* 0x040fe20000041860 */
[----:B------:R-:W4:Y:S04]  /*254a0*/  LDSM.16.MT88.4 R172, [R227+0x14000] ;  /* 0x01400000e3ac783b */ /* 0x000f280000004200 */
        /* <DEDUP_REMOVED lines=13> */
[C---:B------:R-:W-:Y:S01]  /*25580*/  FMUL.FTZ R135, R0.reuse, R135 ;  /* 0x0000008700877220 */ /* 0x040fe20000410000 */
[C---:B------:R-:W-:Y:S01]  /*25590*/  HMMA.16816.F32.BF16 R104, R160.reuse, R158, R104 ;  /* 0x0000009ea068723c */ /* 0x040fe20000041868 */
[----:B------:R-:W2:Y:S04]  /*255a0*/  LDSM.16.MT88.4 R156, [R230+0x16000] ;  /* 0x01600000e69c783b */ /* 0x000ea80000004200 */
[--C-:B------:R-:W-:Y:S01]  /*255b0*/  FFMA.FTZ R201, R15, R165, -R196.reuse ;  /* 0x000000a50fc97223 */ /* 0x100fe200000108c4 */
[C---:B-1----:R-:W-:Y:S05]  /*255c0*/  HMMA.16816.F32.BF16 R108, R160.reuse, R168, R108 ;  /* 0x000000a8a06c723c */ /* 0x042fea000004186c */
[----:B------:R-:W-:Y:S01]  /*255d0*/  FMUL.FTZ R15, R0, R155 ;  /* 0x0000009b000f7220 */ /* 0x000fe20000410000 */
[C---:B------:R-:W-:Y:S01]  /*255e0*/  HMMA.16816.F32.BF16 R112, R160.reuse, R170, R112 ;  /* 0x000000aaa070723c */ /* 0x040fe20000041870 */
[----:B------:R-:W1:Y:S01]  /*255f0*/  LDSM.16.MT88.4 R168, [R229+0x16000] ;  /* 0x01600000e5a8783b */ /* 0x000e620000004200 */
[----:B------:R-:W5:Y:S03]  /*25600*/  MUFU.EX2 R201, R201 ;  /* 0x000000c900c97308 */ /* 0x000f660000000800 */
[C---:B------:R-:W-:Y:S01]  /*25610*/  FMUL.FTZ R136, R2.reuse, R136 ;  /* 0x0000008802887220 */ /* 0x040fe20000410000 */
[C---:B----4-:R-:W-:Y:S03]  /*25620*/  HMMA.16816.F32.BF16 R116, R160.reuse, R172, R116 ;  /* 0x000000aca074723c */ /* 0x050fe60000041874 */
[----:B------:R-:W-:Y:S02]  /*25630*/  LDSM.16.MT88.4 R152, [R230+0x10800] ;  /* 0x01080000e698783b */ /* 0x000fe40000004200 */
[----:B------:R-:W-:Y:S01]  /*25640*/  FMUL.FTZ R137, R2, R137 ;  /* 0x0000008902897220 */ /* 0x000fe20000410000 */
[C---:B------:R-:W-:Y:S05]  /*25650*/  HMMA.16816.F32.BF16 R120, R160.reuse, R174, R120 ;  /* 0x000000aea078723c */ /* 0x040fea0000041878 */
[----:B------:R-:W4:Y:S01]  /*25660*/  LDSM.16.MT88.4 R172, [R228+0x16000] ;  /* 0x01600000e4ac783b */ /* 0x000f220000004200 */
[C---:B------:R-:W-:Y:S01]  /*25670*/  FMUL.FTZ R138, R0.reuse, R138 ;  /* 0x0000008a008a7220 */ /* 0x040fe20000410000 */
[----:B------:R-:W-:Y:S01]  /*25680*/  FMUL.FTZ R139, R0, R139 ;  /* 0x0000008b008b7220 */ /* 0x000fe20000410000 */
[-CC-:B------:R-:W-:Y:S03]  /*25690*/  FFMA.FTZ R202, R16, R165.reuse, -R197.reuse ;  /* 0x000000a510ca7223 */ /* 0x180fe600000108c5 */
[-C--:B------:R-:W-:Y:S01]  /*256a0*/  FFMA.FTZ R203, R17, R165.reuse, -R197 ;  /* 0x000000a511cb7223 */ /* 0x080fe200000108c5 */
[-CC-:B------:R-:W-:Y:S01]  /*256b0*/  FFMA.FTZ R250, R18, R165.reuse, -R196.reuse ;  /* 0x000000a512fa7223 */ /* 0x180fe200000108c4 */
[----:B------:R-:W-:Y:S01]  /*256c0*/  FFMA.FTZ R251, R19, R165, -R196 ;  /* 0x000000a513fb7223 */ /* 0x000fe200000108c4 */
[C---:B------:R-:W-:Y:S01]  /*256d0*/  FMUL.FTZ R16, R2.reuse, R148 ;  /* 0x0000009402107220 */ /* 0x040fe20000410000 */
[----:B---3--:R-:W-:Y:S01]  /*256e0*/  F2FP.BF16.F32.PACK_AB R148, R199, R198 ;  /* 0x000000c6c794723e */ /* 0x008fe200000010ff */
[----:B------:R-:W-:Y:S01]  /*256f0*/  FMUL.FTZ R17, R2, R149 ;  /* 0x0000009502117220 */ /* 0x000fe20000410000 */
[C---:B--2---:R-:W-:Y:S01]  /*25700*/  HMMA.16816.F32.BF16 R124, R160.reuse, R156, R124 ;  /* 0x0000009ca07c723c */ /* 0x044fe2000004187c */
[----:B------:R-:W-:Y:S02]  /*25710*/  MUFU.EX2 R202, R202 ;  /* 0x000000ca00ca7308 */ /* 0x000fe40000000800 */
[----:B-----5:R-:W-:Y:S01]  /*25720*/  F2FP.BF16.F32.PACK_AB R149, R201, R200 ;  /* 0x000000c8c995723e */ /* 0x020fe200000010ff */
[C---:B------:R-:W-:Y:S01]  /*25730*/  FMUL.FTZ R18, R0.reuse, R150 ;  /* 0x0000009600127220 */ /* 0x040fe20000410000 */
[----:B------:R-:W-:Y:S01]  /*25740*/  FMUL.FTZ R19, R0, R151 ;  /* 0x0000009700137220 */ /* 0x000fe20000410000 */
[C---:B------:R-:W-:Y:S01]  /*25750*/  HMMA.16816.F32.BF16 R128, R160.reuse, R158, R128 ;  /* 0x0000009ea080723c */ /* 0x040fe20000041880 */
[----:B------:R-:W2:Y:S04]  /*25760*/  LDSM.16.MT88.4 R156, [R227+0x16000] ;  /* 0x01600000e39c783b */ /* 0x000ea80000004200 */
[----:B------:R-:W3:Y:S01]  /*25770*/  MUFU.EX2 R203, R203 ;  /* 0x000000cb00cb7308 */ /* 0x000ee20000000800 */
[C---:B------:R-:W-:Y:S01]  /*25780*/  FMUL.FTZ R140, R2.reuse, R140 ;  /* 0x0000008c028c7220 */ /* 0x040fe20000410000 */
[C---:B-1----:R-:W-:Y:S08]  /*25790*/  HMMA.16816.F32.BF16 R132, R160.reuse, R168, R132 ;  /* 0x000000a8a084723c */ /* 0x042ff00000041884 */
[----:B------:R-:W-:Y:S01]  /*257a0*/  MUFU.EX2 R250, R250 ;  /* 0x000000fa00fa7308 */ /* 0x000fe20000000800 */
[C---:B------:R-:W-:Y:S01]  /*257b0*/  HMMA.16816.F32.BF16 R12, R160.reuse, R170, R12 ;  /* 0x000000aaa00c723c */ /* 0x040fe2000004180c */
[----:B------:R-:W1:Y:S02]  /*257c0*/  LDSM.16.MT88.4 R168, [R229+0x10800] ;  /* 0x01080000e5a8783b */ /* 0x000e640000004200 */
[----:B------:R-:W-:Y:S01]  /*257d0*/  FMUL.FTZ R141, R2, R141 ;  /* 0x0000008d028d7220 */ /* 0x000fe20000410000 */
[C---:B------:R-:W-:Y:S05]  /*257e0*/  FMUL.FTZ R142, R0.reuse, R142 ;  /* 0x0000008e008e7220 */ /* 0x040fea0000410000 */
[----:B------:R-:W5:Y:S02]  /*257f0*/  MUFU.EX2 R251, R251 ;  /* 0x000000fb00fb7308 */ /* 0x000f640000000800 */
[----:B---3--:R-:W-:Y:S01]  /*25800*/  F2FP.BF16.F32.PACK_AB R150, R203, R202 ;  /* 0x000000cacb96723e */ /* 0x008fe200000010ff */
[C---:B----4-:R-:W-:Y:S03]  /*25810*/  HMMA.16816.F32.BF16 R136, R160.reuse, R172, R136 ;  /* 0x000000aca088723c */ /* 0x050fe60000041888 */
[----:B------:R-:W-:Y:S01]  /*25820*/  FMUL.FTZ R143, R0, R143 ;  /* 0x0000008f008f7220 */ /* 0x000fe20000410000 */
[C---:B------:R-:W-:Y:S01]  /*25830*/  FMUL.FTZ R144, R2.reuse, R144 ;  /* 0x0000009002907220 */ /* 0x040fe20000410000 */
[----:B------:R-:W-:Y:S01]  /*25840*/  FMUL.FTZ R145, R2, R145 ;  /* 0x0000009102917220 */ /* 0x000fe20000410000 */
[C---:B------:R-:W-:Y:S01]  /*25850*/  HMMA.16816.F32.BF16 R16, R160.reuse, R174, R16 ;  /* 0x000000aea010723c */ /* 0x040fe20000041810 */
[----:B------:R-:W3:Y:S04]  /*25860*/  LDSM.16.MT88.4 R172, [R227+0x10800] ;  /* 0x01080000e3ac783b */ /* 0x000ee80000004200 */
[C---:B------:R-:W-:Y:S01]  /*25870*/  FMUL.FTZ R146, R0.reuse, R146 ;  /* 0x0000009200927220 */ /* 0x040fe20000410000 */
[----:B------:R-:W-:Y:S01]  /*25880*/  FMUL.FTZ R147, R0, R147 ;  /* 0x0000009300937220 */ /* 0x000fe20000410000 */
[----:B------:R-:W-:Y:S01]  /*25890*/  FFMA.FTZ R191, R2, R249, R191 ;  /* 0x000000f902bf7223 */ /* 0x000fe200000100bf */
[----:B-----5:R-:W-:Y:S03]  /*258a0*/  F2FP.BF16.F32.PACK_AB R151, R251, R250 ;  /* 0x000000fafb97723e */ /* 0x020fe600000010ff */
[----:B------:R-:W-:Y:S01]  /*258b0*/  MOV R2, R164 ;  /* 0x000000a400027202 */ /* 0x000fe20000000f00 */
[----:B------:R-:W-:Y:S01]  /*258c0*/  FFMA.FTZ R194, R0, R248, R194 ;  /* 0x000000f800c27223 */ /* 0x000fe200000100c2 */
[C---:B--2---:R-:W-:Y:S03]  /*258d0*/  HMMA.16816.F32.BF16 R140, R160.reuse, R156, R140 ;  /* 0x0000009ca08c723c */ /* 0x044fe6000004188c */
[----:B------:R-:W-:Y:S01]  /*258e0*/  FADD.FTZ R191, R166, R191 ;  /* 0x000000bfa6bf7221 */ /* 0x000fe20000010000 */
[----:B------:R-:W-:Y:S01]  /*258f0*/  FADD.FTZ R194, R167, R194 ;  /* 0x000000c2a7c27221 */ /* 0x000fe20000010000 */
[----:B------:R-:W-:Y:S01]  /*25900*/  IADD3 R0, R246, -0x1, RZ ;  /* 0xfffffffff6007810 */ /* 0x000fe20007ffe0ff */
[----:B------:R-:W-:Y:S01]  /*25910*/  HMMA.16816.F32.BF16 R144, R160, R158, R144 ;  /* 0x0000009ea090723c */ /* 0x000fe20000041890 */
[----:B------:R-:W2:Y:S04]  /*25920*/  LDSM.16.MT88.4 R156, [R229+0x12800] ;  /* 0x01280000e59c783b */ /* 0x000ea80000004200 */
        /* <DEDUP_REMOVED lines=16> */
[C---:B---3--:R-:W-:Y:S05]  /*25a30*/  HMMA.16816.F32.BF16 R52, R148.reuse, R172, R52 ;  /* 0x000000ac9434723c */ /* 0x048fea0000041834 */
[----:B------:R-:W-:Y:S01]  /*25a40*/  FADD.FTZ R192, R199, R192 ;  /* 0x000000c0c7c07221 */ /* 0x000fe20000010000 */
[C---:B------:R-:W-:Y:S01]  /*25a50*/  HMMA.16816.F32.BF16 R56, R148.reuse, R174, R56 ;  /* 0x000000ae9438723c */ /* 0x040fe20000041838 */
[----:B------:R-:W3:Y:S04]  /*25a60*/  LDSM.16.MT88.4 R172, [R228+0x14800] ;  /* 0x01480000e4ac783b */ /* 0x000ee80000004200 */
[----:B------:R-:W-:Y:S01]  /*25a70*/  FADD.FTZ R200, R201, R200 ;  /* 0x000000c8c9c87221 */ /* 0x000fe20000010000 */
[C---:B------:R-:W-:Y:S05]  /*25a80*/  HMMA.16816.F32.BF16 R60, R148.reuse, R180, R60 ;  /* 0x000000b4943c723c */ /* 0x040fea000004183c */
[----:B------:R-:W-:Y:S01]  /*25a90*/  FADD.FTZ R202, R202, R192 ;  /* 0x000000c0caca7221 */ /* 0x000fe20000010000 */
[C---:B------:R-:W-:Y:S05]  /*25aa0*/  HMMA.16816.F32.BF16 R64, R148.reuse, R182, R64 ;  /* 0x000000b69440723c */ /* 0x040fea0000041840 */
[-CC-:B------:R-:W-:Y:S01]  /*25ab0*/  FFMA.FTZ R180, R20, R165.reuse, -R197.reuse ;  /* 0x000000a514b47223 */ /* 0x180fe200000108c5 */
[C---:B--2---:R-:W-:Y:S05]  /*25ac0*/  HMMA.16816.F32.BF16 R68, R148.reuse, R156, R68 ;  /* 0x0000009c9444723c */ /* 0x044fea0000041844 */
[-CC-:B------:R-:W-:Y:S01]  /*25ad0*/  FFMA.FTZ R181, R21, R165.reuse, -R197.reuse ;  /* 0x000000a515b57223 */ /* 0x180fe200000108c5 */
[C---:B------:R-:W-:Y:S01]  /*25ae0*/  HMMA.16816.F32.BF16 R72, R148.reuse, R158, R72 ;  /* 0x0000009e9448723c */ /* 0x040fe20000041848 */
[----:B------:R-:W2:Y:S01]  /*25af0*/  LDSM.16.MT88.4 R156, [R227+0x14800] ;  /* 0x01480000e39c783b */ /* 0x000ea20000004200 */
[----:B------:R-:W3:Y:S03]  /*25b00*/  MUFU.EX2 R180, R180 ;  /* 0x000000b400b47308 */ /* 0x000ee60000000800 */
[-CC-:B------:R-:W-:Y:S01]  /*25b10*/  FFMA.FTZ R182, R22, R165.reuse, -R196.reuse ;  /* 0x000000a516b67223 */ /* 0x180fe200000108c4 */
[C---:B----4-:R-:W-:Y:S06]  /*25b20*/  HMMA.16816.F32.BF16 R76, R148.reuse, R160, R76 ;  /* 0x000000a0944c723c */ /* 0x050fec000004184c */
[----:B------:R-:W-:Y:S01]  /*25b30*/  MUFU.EX2 R181, R181 ;  /* 0x000000b500b57308 */ /* 0x000fe20000000800 */
[-C--:B------:R-:W-:Y:S01]  /*25b40*/  FFMA.FTZ R183, R23, R165.reuse, -R196 ;  /* 0x000000a517b77223 */ /* 0x080fe200000108c4 */
[C---:B------:R-:W-:Y:S01]  /*25b50*/  HMMA.16816.F32.BF16 R80, R148.reuse, R162, R80 ;  /* 0x000000a29450723c */ /* 0x040fe20000041850 */
[----:B------:R-:W-:Y:S02]  /*25b60*/  LDSM.16.MT88.4 R160, [R229+0x16800] ;  /* 0x01680000e5a0783b */ /* 0x000fe40000004200 */
[----:B------:R-:W-:Y:S03]  /*25b70*/  FADD.FTZ R200, R250, R200 ;  /* 0x000000c8fac87221 */ /* 0x000fe60000010000 */
[C---:B------:R-:W-:Y:S02]  /*25b80*/  HMMA.16816.F32.BF16 R84, R148.reuse, R184, R84 ;  /* 0x000000b89454723c */ /* 0x040fe40000041854 */
[----:B------:R-:W4:Y:S01]  /*25b90*/  MUFU.EX2 R182, R182 ;  /* 0x000000b600b67308 */ /* 0x000f220000000800 */
[----:B------:R-:W-:Y:S02]  /*25ba0*/  LDSM.16.MT88.4 R20, [R228+0x16800] ;  /* 0x01680000e414783b */ /* 0x000fe40000004200 */
[----:B------:R-:W-:Y:S01]  /*25bb0*/  FADD.FTZ R202, R203, R202 ;  /* 0x000000cacbca7221 */ /* 0x000fe20000010000 */
[C---:B------:R-:W-:Y:S06]  /*25bc0*/  HMMA.16816.F32.BF16 R88, R148.reuse, R186, R88 ;  /* 0x000000ba9458723c */ /* 0x040fec0000041858 */
[----:B------:R-:W4:Y:S01]  /*25bd0*/  MUFU.EX2 R183, R183 ;  /* 0x000000b700b77308 */ /* 0x000f220000000800 */
[-CC-:B------:R-:W-:Y:S01]  /*25be0*/  FFMA.FTZ R184, R24, R165.reuse, -R197.reuse ;  /* 0x000000a518b87223 */ /* 0x180fe200000108c5 */
[C---:B-----5:R-:W-:Y:S03]  /*25bf0*/  HMMA.16816.F32.BF16 R92, R148.reuse, R152, R92 ;  /* 0x00000098945c723c */ /* 0x060fe6000004185c */
[-C--:B------:R-:W-:Y:S03]  /*25c00*/  FFMA.FTZ R185, R25, R165.reuse, -R197 ;  /* 0x000000a519b97223 */ /* 0x080fe600000108c5 */
[C---:B------:R-:W-:Y:S01]  /*25c10*/  HMMA.16816.F32.BF16 R96, R148.reuse, R154, R96 ;  /* 0x0000009a9460723c */ /* 0x040fe20000041860 */
[----:B------:R-:W5:Y:S01]  /*25c20*/  LDSM.16.MT88.4 R152, [R230+0x16800] ;  /* 0x01680000e698783b */ /* 0x000f620000004200 */
[----:B------:R-:W-:Y:S03]  /*25c30*/  MUFU.EX2 R184, R184 ;  /* 0x000000b800b87308 */ /* 0x000fe60000000800 */
[-CC-:B------:R-:W-:Y:S01]  /*25c40*/  FFMA.FTZ R186, R26, R165.reuse, -R196.reuse ;  /* 0x000000a51aba7223 */ /* 0x180fe200000108c4 */
[C---:B-1----:R-:W-:Y:S06]  /*25c50*/  HMMA.16816.F32.BF16 R100, R148.reuse, R168, R100 ;  /* 0x000000a89464723c */ /* 0x042fec0000041864 */
[----:B------:R-:W1:Y:S01]  /*25c60*/  MUFU.EX2 R185, R185 ;  /* 0x000000b900b97308 */ /* 0x000e620000000800 */
[----:B------:R-:W-:Y:S01]  /*25c70*/  FFMA.FTZ R187, R27, R165, -R196 ;  /* 0x000000a51bbb7223 */ /* 0x000fe200000108c4 */
[C---:B------:R-:W-:Y:S01]  /*25c80*/  HMMA.16816.F32.BF16 R104, R148.reuse, R170, R104 ;  /* 0x000000aa9468723c */ /* 0x040fe20000041868 */
[----:B------:R-:W1:Y:S02]  /*25c90*/  LDSM.16.MT88.4 R168, [R227+0x16800] ;  /* 0x01680000e3a8783b */ /* 0x000e640000004200 */
[----:B------:R-:W-:Y:S03]  /*25ca0*/  FADD.FTZ R251, R251, R200 ;  /* 0x000000c8fbfb7221 */ /* 0x000fe60000010000 */
[C---:B---3--:R-:W-:Y:S02]  /*25cb0*/  HMMA.16816.F32.BF16 R108, R148.reuse, R172, R108 ;  /* 0x000000ac946c723c */ /* 0x048fe4000004186c */
[----:B------:R-:W-:Y:S01]  /*25cc0*/  MUFU.EX2 R186, R186 ;  /* 0x000000ba00ba7308 */ /* 0x000fe20000000800 */
[----:B------:R-:W-:Y:S02]  /*25cd0*/  LDSM.16.MT88.4 R24, [R227+0x11000] ;  /* 0x01100000e318783b */ /* 0x000fe40000004200 */
[----:B------:R-:W-:Y:S01]  /*25ce0*/  FADD.FTZ R202, R180, R202 ;  /* 0x000000cab4ca7221 */ /* 0x000fe20000010000 */
[C---:B------:R-:W-:Y:S06]  /*25cf0*/  HMMA.16816.F32.BF16 R112, R148.reuse, R174, R112 ;  /* 0x000000ae9470723c */ /* 0x040fec0000041870 */
[----:B------:R-:W3:Y:S01]  /*25d00*/  MUFU.EX2 R187, R187 ;  /* 0x000000bb00bb7308 */ /* 0x000ee20000000800 */
[----:B------:R-:W3:Y:S01]  /*25d10*/  LDSM.16.MT88.4 R172, [R230+0x11000] ;  /* 0x01100000e6ac783b */ /* 0x000ee20000004200 */
[C---:B--2---:R-:W-:Y:S03]  /*25d20*/  HMMA.16816.F32.BF16 R116, R148.reuse, R156, R116 ;  /* 0x0000009c9474723c */ /* 0x044fe60000041874 */
[----:B----4-:R-:W-:Y:S03]  /*25d30*/  FADD.FTZ R251, R182, R251 ;  /* 0x000000fbb6fb7221 */ /* 0x010fe60000010000 */
[C---:B------:R-:W-:Y:S01]  /*25d40*/  HMMA.16816.F32.BF16 R120, R148.reuse, R158, R120 ;  /* 0x0000009e9478723c */ /* 0x040fe20000041878 */
[----:B------:R-:W2:Y:S04]  /*25d50*/  LDSM.16.MT88.4 R156, [R228+0x11000] ;  /* 0x01100000e49c783b */ /* 0x000ea80000004200 */
[----:B------:R-:W-:Y:S01]  /*25d60*/  FADD.FTZ R251, R183, R251 ;  /* 0x000000fbb7fb7221 */ /* 0x000fe20000010000 */
[C---:B-----5:R-:W-:Y:S05]  /*25d70*/  HMMA.16816.F32.BF16 R124, R148.reuse, R152, R124 ;  /* 0x00000098947c723c */ /* 0x060fea000004187c */
[----:B------:R-:W-:Y:S01]  /*25d80*/  MOV R246, R0 ;  /* 0x0000000000f67202 */ /* 0x000fe20000000f00 */
[C---:B------:R-:W-:Y:S01]  /*25d90*/  HMMA.16816.F32.BF16 R128, R148.reuse, R154, R128 ;  /* 0x0000009a9480723c */ /* 0x040fe20000041880 */
[----:B------:R-:W4:Y:S04]  /*25da0*/  LDSM.16.MT88.4 R152, [R230+0x13000] ;  /* 0x01300000e698783b */ /* 0x000f280000004200 */
[----:B------:R-:W-:Y:S01]  /*25db0*/  MOV R0, R3 ;  /* 0x0000000300007202 */ /* 0x000fe20000000f00 */
[C---:B------:R-:W-:Y:S06]  /*25dc0*/  HMMA.16816.F32.BF16 R132, R148.reuse, R160, R132 ;  /* 0x000000a09484723c */ /* 0x040fec0000041884 */
[C---:B------:R-:W-:Y:S01]  /*25dd0*/  HMMA.16816.F32.BF16 R12, R148.reuse, R162, R12 ;  /* 0x000000a2940c723c */ /* 0x040fe2000004180c */
[----:B------:R-:W-:Y:S05]  /*25de0*/  LDSM.16.MT88.4 R160, [R228+0x13000] ;  /* 0x01300000e4a0783b */ /* 0x000fea0000004200 */
[C---:B------:R-:W-:Y:S06]  /*25df0*/  HMMA.16816.F32.BF16 R136, R148.reuse, R20, R136 ;  /* 0x000000149488723c */ /* 0x040fec0000041888 */
[C---:B------:R-:W-:Y:S05]  /*25e00*/  HMMA.16816.F32.BF16 R16, R148.reuse, R22, R16 ;  /* 0x000000169410723c */ /* 0x040fea0000041810 */
[----:B------:R-:W-:Y:S01]  /*25e10*/  F2FP.BF16.F32.PACK_AB R20, R181, R180 ;  /* 0x000000b4b514723e */ /* 0x000fe200000010ff */
[C---:B-1----:R-:W-:Y:S05]  /*25e20*/  HMMA.16816.F32.BF16 R140, R148.reuse, R168, R140 ;  /* 0x000000a8948c723c */ /* 0x042fea000004188c */
[----:B------:R-:W-:Y:S01]  /*25e30*/  F2FP.BF16.F32.PACK_AB R21, R183, R182 ;  /* 0x000000b6b715723e */ /* 0x000fe200000010ff */
[----:B------:R-:W-:Y:S01]  /*25e40*/  HMMA.16816.F32.BF16 R144, R148, R170, R144 ;  /* 0x000000aa9490723c */ /* 0x000fe20000041890 */
[----:B------:R-:W1:Y:S04]  /*25e50*/  LDSM.16.MT88.4 R148, [R229+0x13000] ;  /* 0x01300000e594783b */ /* 0x000e680000004200 */
[----:B------:R-:W-:Y:S01]  /*25e60*/  F2FP.BF16.F32.PACK_AB R22, R185, R184 ;  /* 0x000000b8b916723e */ /* 0x000fe200000010ff */
[----:B------:R-:W-:Y:S01]  /*25e70*/  FADD.FTZ R181, R181, R202 ;  /* 0x000000cab5b57221 */ /* 0x000fe20000010000 */
[C---:B---3--:R-:W-:Y:S01]  /*25e80*/  F2FP.BF16.F32.PACK_AB R23, R187.reuse, R186 ;  /* 0x000000babb17723e */ /* 0x048fe200000010ff */
[----:B------:R-:W-:Y:S01]  /*25e90*/  FADD.FTZ R186, R186, R251 ;  /* 0x000000fbbaba7221 */ /* 0x000fe20000010000 */
[----:B------:R-:W3:Y:S02]  /*25ea0*/  LDSM.16.MT88.4 R168, [R227+0x13000] ;  /* 0x01300000e3a8783b */ /* 0x000ee40000004200 */
[----:B------:R-:W-:Y:S01]  /*25eb0*/  FADD.FTZ R181, R184, R181 ;  /* 0x000000b5b8b57221 */ /* 0x000fe20000010000 */
[----:B------:R-:W-:Y:S02]  /*25ec0*/  FADD.FTZ R186, R187, R186 ;  /* 0x000000babbba7221 */ /* 0x000fe40000010000 */
[C---:B------:R-:W-:Y:S05]  /*25ed0*/  HMMA.16816.F32.BF16 R4, R20.reuse, R172, R4 ;  /* 0x000000ac1404723c */ /* 0x040fea0000041804 */
[----:B------:R-:W-:Y:S01]  /*25ee0*/  FADD.FTZ R181, R185, R181 ;  /* 0x000000b5b9b57221 */ /* 0x000fe20000010000 */
        /* <DEDUP_REMOVED lines=10> */
[----:B------:R-:W5:Y:S05]  /*25f90*/  LDSM.16.MT88.4 R24, [R227+0x15000] ;  /* 0x01500000e318783b */ /* 0x000f6a0000004200 */
[C---:B----4-:R-:W-:Y:S06]  /*25fa0*/  HMMA.16816.F32.BF16 R60, R20.reuse, R152, R60 ;  /* 0x00000098143c723c */ /* 0x050fec000004183c */
[C---:B------:R-:W-:Y:S01]  /*25fb0*/  HMMA.16816.F32.BF16 R64, R20.reuse, R154, R64 ;  /* 0x0000009a1440723c */ /* 0x040fe20000041840 */
[----:B------:R-:W-:Y:S05]  /*25fc0*/  LDSM.16.MT88.4 R152, [R229+0x17000] ;  /* 0x01700000e598783b */ /* 0x000fea0000004200 */
[C---:B-1----:R-:W-:Y:S06]  /*25fd0*/  HMMA.16816.F32.BF16 R68, R20.reuse, R148, R68 ;  /* 0x000000941444723c */ /* 0x042fec0000041844 */
[C---:B------:R-:W-:Y:S01]  /*25fe0*/  HMMA.16816.F32.BF16 R72, R20.reuse, R150, R72 ;  /* 0x000000961448723c */ /* 0x040fe20000041848 */
[----:B------:R-:W1:Y:S05]  /*25ff0*/  LDSM.16.MT88.4 R148, [R230+0x17000] ;  /* 0x01700000e694783b */ /* 0x000e6a0000004200 */
[C---:B------:R-:W-:Y:S01]  /*26000*/  HMMA.16816.F32.BF16 R76, R20.reuse, R160, R76 ;  /* 0x000000a0144c723c */ /* 0x040fe2000004184c */
[----:B------:R4:W4:Y:S05]  /*26010*/  MUFU.EX2 R161, R34 ;  /* 0x0000002200a17308 */ /* 0x00092a0000000800 */
[C---:B------:R-:W-:Y:S06]  /*26020*/  HMMA.16816.F32.BF16 R80, R20.reuse, R162, R80 ;  /* 0x000000a21450723c */ /* 0x040fec0000041850 */
[C---:B---3--:R-:W-:Y:S06]  /*26030*/  HMMA.16816.F32.BF16 R84, R20.reuse, R168, R84 ;  /* 0x000000a81454723c */ /* 0x048fec0000041854 */
[C---:B------:R-:W-:Y:S01]  /*26040*/  HMMA.16816.F32.BF16 R88, R20.reuse, R170, R88 ;  /* 0x000000aa1458723c */ /* 0x040fe20000041858 */
[----:B------:R-:W-:Y:S05]  /*26050*/  LDSM.16.MT88.4 R168, [R229+0x11800] ;  /* 0x01180000e5a8783b */ /* 0x000fea0000004200 */
[C---:B--2---:R-:W-:Y:S06]  /*26060*/  HMMA.16816.F32.BF16 R92, R20.reuse, R156, R92 ;  /* 0x0000009c145c723c */ /* 0x044fec000004185c */
[C---:B------:R-:W-:Y:S01]  /*26070*/  HMMA.16816.F32.BF16 R96, R20.reuse, R158, R96 ;  /* 0x0000009e1460723c */ /* 0x040fe20000041860 */
[----:B------:R-:W2:Y:S05]  /*26080*/  LDSM.16.MT88.4 R156, [R228+0x17000] ;  /* 0x01700000e49c783b */ /* 0x000eaa0000004200 */
[C---:B------:R-:W-:Y:S06]  /*26090*/  HMMA.16816.F32.BF16 R100, R20.reuse, R172, R100 ;  /* 0x000000ac1464723c */ /* 0x040fec0000041864 */
[C---:B------:R-:W-:Y:S01]  /*260a0*/  HMMA.16816.F32.BF16 R104, R20.reuse, R174, R104 ;  /* 0x000000ae1468723c */ /* 0x040fe20000041868 */
[----:B------:R-:W-:Y:S05]  /*260b0*/  LDSM.16.MT88.4 R172, [R230+0x13800] ;  /* 0x01380000e6ac783b */ /* 0x000fea0000004200 */
[C---:B------:R-:W-:Y:S06]  /*260c0*/  HMMA.16816.F32.BF16 R108, R20.reuse, R176, R108 ;  /* 0x000000b0146c723c */ /* 0x040fec000004186c */
[C---:B------:R-:W-:Y:S05]  /*260d0*/  HMMA.16816.F32.BF16 R112, R20.reuse, R178, R112 ;  /* 0x000000b21470723c */ /* 0x040fea0000041870 */
[-CC-:B------:R-:W-:Y:S01]  /*260e0*/  FFMA.FTZ R176, R28, R165.reuse, -R197.reuse ;  /* 0x000000a51cb07223 */ /* 0x180fe200000108c5 */
[C---:B-----5:R-:W-:Y:S05]  /*260f0*/  HMMA.16816.F32.BF16 R116, R20.reuse, R24, R116 ;  /* 0x000000181474723c */ /* 0x060fea0000041874 */
[-CC-:B------:R-:W-:Y:S01]  /*26100*/  FFMA.FTZ R177, R29, R165.reuse, -R197.reuse ;  /* 0x000000a51db17223 */ /* 0x180fe200000108c5 */
[C---:B------:R-:W-:Y:S01]  /*26110*/  HMMA.16816.F32.BF16 R120, R20.reuse, R26, R120 ;  /* 0x0000001a1478723c */ /* 0x040fe20000041878 */
[----:B------:R-:W3:Y:S01]  /*26120*/  LDSM.16.MT88.4 R24, [R227+0x17000] ;  /* 0x01700000e318783b */ /* 0x000ee20000004200 */
[----:B------:R-:W-:Y:S03]  /*26130*/  MUFU.EX2 R176, R176 ;  /* 0x000000b000b07308 */ /* 0x000fe60000000800 */
[-C--:B------:R-:W-:Y:S01]  /*26140*/  FFMA.FTZ R197, R33, R165.reuse, -R197 ;  /* 0x000000a521c57223 */ /* 0x080fe200000108c5 */
[C---:B-1----:R-:W-:Y:S06]  /*26150*/  HMMA.16816.F32.BF16 R124, R20.reuse, R148, R124 ;  /* 0x00000094147c723c */ /* 0x042fec000004187c */
[----:B------:R-:W1:Y:S01]  /*26160*/  MUFU.EX2 R177, R177 ;  /* 0x000000b100b17308 */ /* 0x000e620000000800 */
[-CC-:B------:R-:W-:Y:S01]  /*26170*/  FFMA.FTZ R178, R30, R165.reuse, -R196.reuse ;  /* 0x000000a51eb27223 */ /* 0x180fe200000108c4 */
[C---:B------:R-:W-:Y:S01]  /*26180*/  HMMA.16816.F32.BF16 R128, R20.reuse, R150, R128 ;  /* 0x000000961480723c */ /* 0x040fe20000041880 */
[----:B------:R-:W5:Y:S02]  /*26190*/  LDSM.16.MT88.4 R148, [R230+0x11800] ;  /* 0x01180000e694783b */ /* 0x000f640000004200 */
[-CC-:B------:R-:W-:Y:S03]  /*261a0*/  FFMA.FTZ R179, R31, R165.reuse, -R196.reuse ;  /* 0x000000a51fb37223 */ /* 0x180fe600000108c4 */
[C---:B------:R-:W-:Y:S02]  /*261b0*/  HMMA.16816.F32.BF16 R132, R20.reuse, R152, R132 ;  /* 0x000000981484723c */ /* 0x040fe40000041884 */
[----:B------:R-:W-:Y:S03]  /*261c0*/  MUFU.EX2 R178, R178 ;  /* 0x000000b200b27308 */ /* 0x000fe60000000800 */
[----:B------:R-:W-:Y:S01]  /*261d0*/  FFMA.FTZ R196, R35, R165, -R196 ;  /* 0x000000a523c47223 */ /* 0x000fe200000108c4 */
[C---:B------:R-:W-:Y:S01]  /*261e0*/  HMMA.16816.F32.BF16 R12, R20.reuse, R154, R12 ;  /* 0x0000009a140c723c */ /* 0x040fe2000004180c */
[----:B----4-:R-:W4:Y:S05]  /*261f0*/  LDSM.16.MT88.4 R32, [R228+0x11800] ;  /* 0x01180000e420783b */ /* 0x010f2a0000004200 */
[----:B------:R-:W3:Y:S01]  /*26200*/  MUFU.EX2 R179, R179 ;  /* 0x000000b300b37308 */ /* 0x000ee20000000800 */
[----:B------:R-:W-:Y:S01]  /*26210*/  MOV R165, R161 ;  /* 0x000000a100a57202 */ /* 0x000fe20000000f00 */
[C---:B--2---:R-:W-:Y:S01]  /*26220*/  HMMA.16816.F32.BF16 R136, R20.reuse, R156, R136 ;  /* 0x0000009c1488723c */ /* 0x044fe20000041888 */
[----:B------:R-:W2:Y:S07]  /*26230*/  LDSM.16.MT88.4 R152, [R227+0x11800] ;  /* 0x01180000e398783b */ /* 0x000eae0000004200 */
[----:B------:R-:W5:Y:S01]  /*26240*/  MUFU.EX2 R197, R197 ;  /* 0x000000c500c57308 */ /* 0x000f620000000800 */
[C---:B------:R-:W-:Y:S03]  /*26250*/  HMMA.16816.F32.BF16 R16, R20.reuse, R158, R16 ;  /* 0x0000009e1410723c */ /* 0x040fe60000041810 */
[----:B-1----:R-:W-:Y:S03]  /*26260*/  F2FP.BF16.F32.PACK_AB R28, R177, R176 ;  /* 0x000000b0b11c723e */ /* 0x002fe600000010ff */
[C---:B---3--:R-:W-:Y:S03]  /*26270*/  HMMA.16816.F32.BF16 R140, R20.reuse, R24, R140 ;  /* 0x00000018148c723c */ /* 0x048fe6000004188c */
[----:B------:R-:W1:Y:S02]  /*26280*/  MUFU.EX2 R196, R196 ;  /* 0x000000c400c47308 */ /* 0x000e640000000800 */
[----:B------:R-:W-:Y:S01]  /*26290*/  F2FP.BF16.F32.PACK_AB R29, R179, R178 ;  /* 0x000000b2b31d723e */ /* 0x000fe200000010ff */
[----:B------:R-:W-:Y:S01]  /*262a0*/  HMMA.16816.F32.BF16 R144, R20, R26, R144 ;  /* 0x0000001a1490723c */ /* 0x000fe20000041890 */
[----:B------:R-:W3:Y:S04]  /*262b0*/  LDSM.16.MT88.4 R20, [R229+0x13800] ;  /* 0x01380000e514783b */ /* 0x000ee80000004200 */
[----:B-----5:R-:W-:Y:S01]  /*262c0*/  F2FP.BF16.F32.PACK_AB R30, R197, R252 ;  /* 0x000000fcc51e723e */ /* 0x020fe200000010ff */
[----:B------:R-:W-:Y:S01]  /*262d0*/  FADD.FTZ R176, R176, R181 ;  /* 0x000000b5b0b07221 */ /* 0x000fe20000010000 */
[----:B------:R-:W-:Y:S02]  /*262e0*/  FADD.FTZ R186, R178, R186 ;  /* 0x000000bab2ba7221 */ /* 0x000fe40000010000 */
[----:B------:R-:W-:Y:S02]  /*262f0*/  LDSM.16.MT88.4 R24, [R230+0x15800] ;  /* 0x01580000e618783b */ /* 0x000fe40000004200 */
[----:B------:R-:W-:Y:S01]  /*26300*/  FADD.FTZ R176, R177, R176 ;  /* 0x000000b0b1b07221 */ /* 0x000fe20000010000 */
[----:B-1----:R-:W-:Y:S01]  /*26310*/  F2FP.BF16.F32.PACK_AB R31, R196, R165 ;  /* 0x000000a5c41f723e */ /* 0x002fe200000010ff */
[----:B------:R-:W-:Y:S02]  /*26320*/  FADD.FTZ R186, R179, R186 ;  /* 0x000000bab3ba7221 */ /* 0x000fe40000010000 */
[----:B------:R-:W-:Y:S02]  /*26330*/  FADD.FTZ R176, R252, R176 ;  /* 0x000000b0fcb07221 */ /* 0x000fe40000010000 */
[----:B------:R-:W-:Y:S02]  /*26340*/  FADD.FTZ R186, R165, R186 ;  /* 0x000000baa5ba7221 */ /* 0x000fe40000010000 */
[C---:B------:R-:W-:Y:S01]  /*26350*/  HMMA.16816.F32.BF16 R160, R28.reuse, R148, R4 ;  /* 0x000000941ca0723c */ /* 0x040fe20000041804 */
[----:B------:R-:W1:Y:S04]  /*26360*/  LDSM.16.MT88.4 R4, [R228+0x13800] ;  /* 0x01380000e404783b */ /* 0x000e680000004200 */
[----:B------:R-:W-:Y:S01]  /*26370*/  FADD.FTZ R249, R197, R176 ;  /* 0x000000b0c5f97221 */ /* 0x000fe20000010000 */
[C---:B------:R-:W-:Y:S03]  /*26380*/  HMMA.16816.F32.BF16 R156, R28.reuse, R150, R8 ;  /* 0x000000961c9c723c */ /* 0x040fe60000041808 */
[----:B------:R-:W5:Y:S02]  /*26390*/  LDSM.16.MT88.4 R8, [R227+0x13800] ;  /* 0x01380000e308783b */ /* 0x000f640000004200 */
[----:B------:R-:W-:Y:S01]  /*263a0*/  FADD.FTZ R248, R196, R186 ;  /* 0x000000bac4f87221 */ /* 0x000fe20000010000 */
[C---:B------:R-:W-:Y:S05]  /*263b0*/  HMMA.16816.F32.BF16 R36, R28.reuse, R168, R36 ;  /* 0x000000a81c24723c */ /* 0x040fea0000041824 */
[----:B------:R-:W5:Y:S01]  /*263c0*/  LDSM.16.MT88.4 R148, [R229+0x15800] ;  /* 0x01580000e594783b */ /* 0x000f620000004200 */
[C---:B------:R-:W-:Y:S06]  /*263d0*/  HMMA.16816.F32.BF16 R40, R28.reuse, R170, R40 ;  /* 0x000000aa1c28723c */ /* 0x040fec0000041828 */
[C---:B----4-:R-:W-:Y:S01]  /*263e0*/  HMMA.16816.F32.BF16 R44, R28.reuse, R32, R44 ;  /* 0x000000201c2c723c */ /* 0x050fe2000004182c */
[----:B------:R-:W-:Y:S05]  /*263f0*/  LDSM.16.MT88.4 R168, [R227+0x15800] ;  /* 0x01580000e3a8783b */ /* 0x000fea0000004200 */
[C---:B------:R-:W-:Y:S03]  /*26400*/  HMMA.16816.F32.BF16 R48, R28.reuse, R34, R48 ;  /* 0x000000221c30723c */ /* 0x040fe60000041830 */
[----:B------:R-:W4:Y:S03]  /*26410*/  LDSM.16.MT88.4 R32, [R228+0x15800] ;  /* 0x01580000e420783b */ /* 0x000f260000004200 */
[C---:B--2---:R-:W-:Y:S06]  /*26420*/  HMMA.16816.F32.BF16 R52, R28.reuse, R152, R52 ;  /* 0x000000981c34723c */ /* 0x044fec0000041834 */
[C---:B------:R-:W-:Y:S01]  /*26430*/  HMMA.16816.F32.BF16 R56, R28.reuse, R154, R56 ;  /* 0x0000009a1c38723c */ /* 0x040fe20000041838 */
[----:B------:R-:W2:Y:S05]  /*26440*/  LDSM.16.MT88.4 R152, [R230+0x17800] ;  /* 0x01780000e698783b */ /* 0x000eaa0000004200 */
[C---:B------:R-:W-:Y:S06]  /*26450*/  HMMA.16816.F32.BF16 R60, R28.reuse, R172, R60 ;  /* 0x000000ac1c3c723c */ /* 0x040fec000004183c */
[C---:B------:R-:W-:Y:S06]  /*26460*/  HMMA.16816.F32.BF16 R64, R28.reuse, R174, R64 ;  /* 0x000000ae1c40723c */ /* 0x040fec0000041840 */
[C---:B---3--:R-:W-:Y:S06]  /*26470*/  HMMA.16816.F32.BF16 R68, R28.reuse, R20, R68 ;  /* 0x000000141c44723c */ /* 0x048fec0000041844 */
[C---:B------:R-:W-:Y:S06]  /*26480*/  HMMA.16816.F32.BF16 R72, R28.reuse, R22, R72 ;  /* 0x000000161c48723c */ /* 0x040fec0000041848 */
[C---:B-1----:R-:W-:Y:S06]  /*26490*/  HMMA.16816.F32.BF16 R76, R28.reuse, R4, R76 ;  /* 0x000000041c4c723c */ /* 0x042fec000004184c */
[C---:B------:R-:W-:Y:S01]  /*264a0*/  HMMA.16816.F32.BF16 R80, R28.reuse, R6, R80 ;  /* 0x000000061c50723c */ /* 0x040fe20000041850 */
[----:B------:R-:W1:Y:S05]  /*264b0*/  LDSM.16.MT88.4 R4, [R229+0x17800] ;  /* 0x01780000e504783b */ /* 0x000e6a0000004200 */
[C---:B-----5:R-:W-:Y:S06]  /*264c0*/  HMMA.16816.F32.BF16 R84, R28.reuse, R8, R84 ;  /* 0x000000081c54723c */ /* 0x060fec0000041854 */
[C---:B------:R-:W-:Y:S01]  /*264d0*/  HMMA.16816.F32.BF16 R88, R28.reuse, R10, R88 ;  /* 0x0000000a1c58723c */ /* 0x040fe20000041858 */
[----:B------:R-:W-:Y:S05]  /*264e0*/  LDSM.16.MT88.4 R8, [R227+0x17800] ;  /* 0x01780000e308783b */ /* 0x000fea0000004200 */
[C---:B------:R-:W-:Y:S06]  /*264f0*/  HMMA.16816.F32.BF16 R92, R28.reuse, R24, R92 ;  /* 0x000000181c5c723c */ /* 0x040fec000004185c */
[C---:B------:R-:W-:Y:S06]  /*26500*/  HMMA.16816.F32.BF16 R96, R28.reuse, R26, R96 ;  /* 0x0000001a1c60723c */ /* 0x040fec0000041860 */
[C---:B------:R-:W-:Y:S06]  /*26510*/  HMMA.16816.F32.BF16 R100, R28.reuse, R148, R100 ;  /* 0x000000941c64723c */ /* 0x040fec0000041864 */
[C---:B------:R-:W-:Y:S01]  /*26520*/  HMMA.16816.F32.BF16 R104, R28.reuse, R150, R104 ;  /* 0x000000961c68723c */ /* 0x040fe20000041868 */
[----:B------:R-:W3:Y:S05]  /*26530*/  LDSM.16.MT88.4 R148, [R228+0x17800] ;  /* 0x01780000e494783b */ /* 0x000eea0000004200 */
[C---:B----4-:R-:W-:Y:S06]  /*26540*/  HMMA.16816.F32.BF16 R108, R28.reuse, R32, R108 ;  /* 0x000000201c6c723c */ /* 0x050fec000004186c */
        /* <DEDUP_REMOVED lines=14> */
.L_x_1154:
[----:B------:R-:W1:Y:S08]  /*26630*/  LDC.64 R8, c[0x0][0x208] ;  /* 0x00008200ff087b82 */ /* 0x000e700000000a00 */
[----:B------:R-:W2:Y:S01]  /*26640*/  LDC.64 R10, c[0x0][0x198] ;  /* 0x00006600ff0a7b82 */ /* 0x000ea20000000a00 */
[----:B-1----:R-:W-:Y:S02]  /*26650*/  R2UR UR4, R8 ;  /* 0x00000000080472ca */ /* 0x002fe400000e0000 */
[----:B------:R-:W-:-:S13]  /*26660*/  R2UR UR5, R9 ;  /* 0x00000000090572ca */ /* 0x000fda00000e0000 */
[----:B--2---:R1:W5:Y:S01]  /*26670*/  LD.E R5, desc[UR4][R10.64+0xd8] ;  /* 0x0000d8040a057980 */ /* 0x004362000c101900 */
[----:B------:R-:W-:-:S03]  /*26680*/  UMOV UR4, 0xffffffff ;  /* 0xffffffff00047882 */ /* 0x000fc60000000000 */
[----:B------:R-:W-:Y:S05]  /*26690*/  BRA.DIV UR4, `(.L_x_1164) ;  /* 0x0000002204f07947 */ /* 0x000fea000b800000 */
[----:B------:R-:W2:Y:S04]  /*266a0*/  SHFL.BFLY PT, R2, R249, 0x2, 0x1f ;  /* 0x0c401f00f9027f89 */ /* 0x000ea800000e0000 */
[----:B------:R-:W3:Y:S01]  /*266b0*/  SHFL.BFLY PT, R0, R248, 0x2, 0x1f ;  /* 0x0c401f00f8007f89 */ /* 0x000ee200000e0000 */
[----:B--2---:R-:W-:Y:S01]  /*266c0*/  FADD.FTZ R249, R2, R249 ;  /* 0x000000f902f97221 */ /* 0x004fe20000010000 */
[----:B---3--:R-:W-:-:S04]  /*266d0*/  FADD.FTZ R248, R0, R248 ;  /* 0x000000f800f87221 */ /* 0x008fc80000010000 */
[----:B------:R-:W2:Y:S04]  /*266e0*/  SHFL.BFLY PT, R7, R249, 0x1, 0x1f ;  /* 0x0c201f00f9077f89 */ /* 0x000ea800000e0000 */
[----:B------:R3:W4:Y:S01]  /*266f0*/  SHFL.BFLY PT, R0, R248, 0x1, 0x1f ;  /* 0x0c201f00f8007f89 */ /* 0x00072200000e0000 */
[----:B--2---:R-:W-:-:S07]  /*26700*/  FADD.FTZ R7, R249, R7 ;  /* 0x00000007f9077221 */ /* 0x004fce0000010000 */
.L_x_1180:
[----:B------:R-:W2:Y:S01]  /*26710*/  S2R R6, SR_TID.X ;  /* 0x0000000000067919 */ /* 0x000ea20000002100 */
[----:B----4-:R-:W-:Y:S01]  /*26720*/  FADD.FTZ R0, R248, R0 ;  /* 0x00000000f8007221 */ /* 0x010fe20000010000 */
[----:B------:R-:W4:Y:S01]  /*26730*/  S2UR UR4, SR_CgaCtaId ;  /* 0x00000000000479c3 */ /* 0x000f220000008800 */
[----:B------:R-:W-:Y:S01]  /*26740*/  FSETP.NE.FTZ.AND P4, PT, R7, RZ, PT ;  /* 0x000000ff0700720b */ /* 0x000fe20003f95000 */
[----:B------:R-:W-:Y:S01]  /*26750*/  UMOV UR5, 0x400 ;  /* 0x0000040000057882 */ /* 0x000fe20000000000 */
[----:B------:R-:W-:Y:S02]  /*26760*/  MOV R2, 0x3f800000 ;  /* 0x3f80000000027802 */ /* 0x000fe40000000f00 */
[----:B------:R-:W-:Y:S02]  /*26770*/  FSETP.NE.FTZ.AND P3, PT, R0, RZ, PT ;  /* 0x000000ff0000720b */ /* 0x000fe40003f75000 */
[----:B------:R-:W-:Y:S02]  /*26780*/  MOV R4, 0x3f800000 ;  /* 0x3f80000000047802 */ /* 0x000fe40000000f00 */
[----:B------:R-:W-:-:S02]  /*26790*/  R2UR UR10, R8 ;  /* 0x00000000080a72ca */ /* 0x000fc400000e0000 */
[----:B------:R-:W-:-:S03]  /*267a0*/  R2UR UR11, R9 ;  /* 0x00000000090b72ca */ /* 0x000fc600000e0000 */
[----:B------:R-:W1:Y:S08]  /*267b0*/  @P4 MUFU.RCP R2, R7 ;  /* 0x0000000700024308 */ /* 0x000e700000001000 */
[----:B------:R-:W3:Y:S01]  /*267c0*/  @P3 MUFU.RCP R4, R0 ;  /* 0x0000000000043308 */ /* 0x000ee20000001000 */
[----:B----4-:R-:W-:Y:S01]  /*267d0*/  ULEA UR4, UR4, UR5, 0x18 ;  /* 0x0000000504047291 */ /* 0x010fe2000f8ec03f */
[----:B------:R-:W-:-:S02]  /*267e0*/  R2UR UR5, R9 ;  /* 0x00000000090572ca */ /* 0x000fc400000e0000 */
[----:B--2---:R-:W-:Y:S01]  /*267f0*/  SHF.R.S32.HI R12, RZ, 0x1f, R6 ;  /* 0x0000001fff0c7819 */ /* 0x004fe20000011406 */
[C---:B-1----:R-:W-:Y:S01]  /*26800*/  FMUL.FTZ R160, R2.reuse, R160 ;  /* 0x000000a002a07220 */ /* 0x042fe20000410000 */
[C---:B------:R-:W-:Y:S01]  /*26810*/  FMUL.FTZ R161, R2.reuse, R161 ;  /* 0x000000a102a17220 */ /* 0x040fe20000410000 */
[----:B------:R-:W-:Y:S01]  /*26820*/  FMUL.FTZ R156, R2, R156 ;  /* 0x0000009c029c7220 */ /* 0x000fe20000410000 */
[----:B------:R-:W-:Y:S01]  /*26830*/  LEA.HI R13, R12, R6, RZ, 0x2 ;  /* 0x000000060c0d7211 */ /* 0x000fe200078f10ff */
[C---:B------:R-:W-:Y:S01]  /*26840*/  FMUL.FTZ R157, R2.reuse, R157 ;  /* 0x0000009d029d7220 */ /* 0x040fe20000410000 */
[C---:B------:R-:W-:Y:S01]  /*26850*/  FMUL.FTZ R36, R2.reuse, R36 ;  /* 0x0000002402247220 */ /* 0x040fe20000410000 */
[----:B------:R-:W-:Y:S01]  /*26860*/  FMUL.FTZ R37, R2, R37 ;  /* 0x0000002502257220 */ /* 0x000fe20000410000 */
[--C-:B------:R-:W-:Y:S01]  /*26870*/  SHF.R.S32.HI R15, RZ, 0x2, R13.reuse ;  /* 0x00000002ff0f7819 */ /* 0x100fe2000001140d */
[C---:B---3--:R-:W-:Y:S01]  /*26880*/  FMUL.FTZ R163, R4.reuse, R163 ;  /* 0x000000a304a37220 */ /* 0x048fe20000410000 */
[----:B------:R-:W-:Y:S01]  /*26890*/  SHF.R.S32.HI R14, RZ, 0x1f, R13 ;  /* 0x0000001fff0e7819 */ /* 0x000fe2000001140d */
[C---:B------:R-:W-:Y:S01]  /*268a0*/  FMUL.FTZ R162, R4.reuse, R162 ;  /* 0x000000a204a27220 */ /* 0x040fe20000410000 */
[----:B------:R-:W-:Y:S01]  /*268b0*/  LOP3.LUT R13, R13, 0x3ffffffc, RZ, 0xc0, !PT ;  /* 0x3ffffffc0d0d7812 */ /* 0x000fe200078ec0ff */
[----:B------:R-:W-:Y:S01]  /*268c0*/  FMUL.FTZ R159, R4, R159 ;  /* 0x0000009f049f7220 */ /* 0x000fe20000410000 */
[----:B------:R-:W-:Y:S01]  /*268d0*/  LEA.HI R14, R14, R15, RZ, 0x3 ;  /* 0x0000000f0e0e7211 */ /* 0x000fe200078f18ff */
[C---:B------:R-:W-:Y:S01]  /*268e0*/  FMUL.FTZ R158, R4.reuse, R158 ;  /* 0x0000009e049e7220 */ /* 0x040fe20000410000 */
[----:B------:R-:W-:Y:S01]  /*268f0*/  IADD3 R13, -R13, R6, RZ ;  /* 0x000000060d0d7210 */ /* 0x000fe20007ffe1ff */
[----:B------:R-:W-:Y:S01]  /*26900*/  FMUL.FTZ R39, R4, R39 ;  /* 0x0000002704277220 */ /* 0x000fe20000410000 */
[----:B------:R-:W-:Y:S01]  /*26910*/  LOP3.LUT R14, R14, 0xfffffff8, RZ, 0xc0, !PT ;  /* 0xfffffff80e0e7812 */ /* 0x000fe200078ec0ff */
[----:B------:R-:W-:Y:S01]  /*26920*/  FMUL.FTZ R38, R4, R38 ;  /* 0x0000002604267220 */ /* 0x000fe20000410000 */
[C---:B------:R-:W-:Y:S01]  /*26930*/  FMUL.FTZ R40, R2.reuse, R40 ;  /* 0x0000002802287220 */ /* 0x040fe20000410000 */
[----:B------:R-:W-:Y:S01]  /*26940*/  FMUL.FTZ R41, R2, R41 ;  /* 0x0000002902297220 */ /* 0x000fe20000410000 */
[----:B------:R-:W-:Y:S01]  /*26950*/  IADD3 R15, R15, -R14, RZ ;  /* 0x8000000e0f0f7210 */ /* 0x000fe20007ffe0ff */
[----:B------:R-:W-:Y:S01]  /*26960*/  FMUL.FTZ R43, R4, R43 ;  /* 0x0000002b042b7220 */ /* 0x000fe20000410000 */
[----:B------:R-:W-:Y:S01]  /*26970*/  LEA.HI R14, R12, R6, RZ, 0x5 ;  /* 0x000000060c0e7211 */ /* 0x000fe200078f28ff */
[----:B------:R-:W-:Y:S01]  /*26980*/  FMUL.FTZ R42, R4, R42 ;  /* 0x0000002a042a7220 */ /* 0x000fe20000410000 */
[----:B------:R-:W-:Y:S01]  /*26990*/  SHF.L.U32 R17, R15, 0x6, RZ ;  /* 0x000000060f117819 */ /* 0x000fe200000006ff */
[C---:B------:R-:W-:Y:S01]  /*269a0*/  FMUL.FTZ R44, R2.reuse, R44 ;  /* 0x0000002c022c7220 */ /* 0x040fe20000410000 */
[----:B------:R-:W-:Y:S01]  /*269b0*/  SHF.R.S32.HI R16, RZ, 0x5, R14 ;  /* 0x00000005ff107819 */ /* 0x000fe2000001140e */
[----:B------:R-:W-:Y:S01]  /*269c0*/  FMUL.FTZ R45, R2, R45 ;  /* 0x0000002d022d7220 */ /* 0x000fe20000410000 */
[----:B------:R-:W-:Y:S01]  /*269d0*/  LOP3.LUT R17, R17, 0x1c0, RZ, 0xc0, !PT ;  /* 0x000001c011117812 */ /* 0x000fe200078ec0ff */
[C---:B------:R-:W-:Y:S01]  /*269e0*/  FMUL.FTZ R47, R4.reuse, R47 ;  /* 0x0000002f042f7220 */ /* 0x040fe20000410000 */
[----:B------:R-:W-:Y:S01]  /*269f0*/  LOP3.LUT R18, R15, 0x1, RZ, 0xc0, !PT ;  /* 0x000000010f127812 */ /* 0x000fe200078ec0ff */
[----:B------:R-:W-:Y:S01]  /*26a00*/  FMUL.FTZ R46, R4, R46 ;  /* 0x0000002e042e7220 */ /* 0x000fe20000410000 */
[----:B------:R-:W-:Y:S01]  /*26a10*/  LEA R13, R16, R13, 0x9 ;  /* 0x0000000d100d7211 */ /* 0x000fe200078e48ff */
[C---:B------:R-:W-:Y:S01]  /*26a20*/  FMUL.FTZ R48, R2.reuse, R48 ;  /* 0x0000003002307220 */ /* 0x040fe20000410000 */
[----:B------:R-:W-:Y:S01]  /*26a30*/  LEA.HI R17, R17, R17, RZ, 0x1d ;  /* 0x0000001111117211 */ /* 0x000fe200078fe8ff */
[----:B------:R-:W-:Y:S01]  /*26a40*/  FMUL.FTZ R49, R2, R49 ;  /* 0x0000003102317220 */ /* 0x000fe20000410000 */
[----:B------:R-:W-:Y:S01]  /*26a50*/  ISETP.NE.U32.AND P0, PT, R18, 0x1, PT ;  /* 0x000000011200780c */ /* 0x000fe20003f05070 */
[C---:B------:R-:W-:Y:S01]  /*26a60*/  FMUL.FTZ R51, R4.reuse, R51 ;  /* 0x0000003304337220 */ /* 0x040fe20000410000 */
[----:B------:R-:W-:Y:S01]  /*26a70*/  LEA R13, R13, R17, 0x1 ;  /* 0x000000110d0d7211 */ /* 0x000fe200078e08ff */
[----:B------:R-:W-:Y:S01]  /*26a80*/  FMUL.FTZ R50, R4, R50 ;  /* 0x0000003204327220 */ /* 0x000fe20000410000 */
[----:B------:R-:W-:Y:S01]  /*26a90*/  R2P PR, R15, 0x6 ;  /* 0x000000060f007804 */ /* 0x000fe20000000000 */
[C---:B------:R-:W-:Y:S01]  /*26aa0*/  FMUL.FTZ R52, R2.reuse, R52 ;  /* 0x0000003402347220 */ /* 0x040fe20000410000 */
[----:B------:R-:W-:Y:S01]  /*26ab0*/  LEA R13, R13, UR4, 0x1 ;  /* 0x000000040d0d7c11 */ /* 0x000fe2000f8e08ff */
[----:B------:R-:W-:Y:S01]  /*26ac0*/  FMUL.FTZ R53, R2, R53 ;  /* 0x0000003502357220 */ /* 0x000fe20000410000 */
[----:B------:R-:W-:Y:S01]  /*26ad0*/  MOV R15, 0x20 ;  /* 0x00000020000f7802 */ /* 0x000fe20000000f00 */
[C---:B------:R-:W-:Y:S01]  /*26ae0*/  FMUL.FTZ R55, R4.reuse, R55 ;  /* 0x0000003704377220 */ /* 0x040fe20000410000 */
[----:B------:R-:W-:Y:S01]  /*26af0*/  MOV R18, 0x40 ;  /* 0x0000004000127802 */ /* 0x000fe20000000f00 */
[----:B------:R-:W-:Y:S01]  /*26b00*/  FMUL.FTZ R54, R4, R54 ;  /* 0x0000003604367220 */ /* 0x000fe20000410000 */
[----:B------:R-:W-:Y:S01]  /*26b10*/  IADD3 R17, R13, -0x10, RZ ;  /* 0xfffffff00d117810 */ /* 0x000fe20007ffe0ff */
[C---:B------:R-:W-:Y:S01]  /*26b20*/  FMUL.FTZ R56, R2.reuse, R56 ;  /* 0x0000003802387220 */ /* 0x040fe20000410000 */
[----:B------:R-:W-:Y:S01]  /*26b30*/  SEL R15, R15, 0xffffffe0, !P1 ;  /* 0xffffffe00f0f7807 */ /* 0x000fe20004800000 */
[----:B------:R-:W-:Y:S01]  /*26b40*/  FMUL.FTZ R57, R2, R57 ;  /* 0x0000003902397220 */ /* 0x000fe20000410000 */
[----:B------:R-:W-:Y:S01]  /*26b50*/  @P0 IADD3 R17, R13, 0x10, RZ ;  /* 0x000000100d110810 */ /* 0x000fe20007ffe0ff */
[C---:B------:R-:W-:Y:S01]  /*26b60*/  FMUL.FTZ R59, R4.reuse, R59 ;  /* 0x0000003b043b7220 */ /* 0x040fe20000410000 */
[----:B------:R-:W-:Y:S01]  /*26b70*/  F2FP.BF16.F32.PACK_AB R160, R161, R160 ;  /* 0x000000a0a1a0723e */ /* 0x000fe200000010ff */
[----:B------:R-:W-:Y:S01]  /*26b80*/  FMUL.FTZ R58, R4, R58 ;  /* 0x0000003a043a7220 */ /* 0x000fe20000410000 */
[----:B------:R-:W-:Y:S01]  /*26b90*/  F2FP.BF16.F32.PACK_AB R162, R163, R162 ;  /* 0x000000a2a3a2723e */ /* 0x000fe200000010ff */
[----:B------:R-:W-:Y:S01]  /*26ba0*/  FMUL.FTZ R60, R2, R60 ;  /* 0x0000003c023c7220 */ /* 0x000fe20000410000 */
[----:B------:R-:W-:Y:S01]  /*26bb0*/  SEL R18, R18, 0xffffffc0, !P2 ;  /* 0xffffffc012127807 */ /* 0x000fe20005000000 */
[----:B------:R-:W-:Y:S01]  /*26bc0*/  FMUL.FTZ R61, R2, R61 ;  /* 0x0000003d023d7220 */ /* 0x000fe20000410000 */
[----:B------:R-:W-:Y:S01]  /*26bd0*/  F2FP.BF16.F32.PACK_AB R156, R157, R156 ;  /* 0x0000009c9d9c723e */ /* 0x000fe200000010ff */
[C---:B------:R-:W-:Y:S01]  /*26be0*/  FMUL.FTZ R63, R4.reuse, R63 ;  /* 0x0000003f043f7220 */ /* 0x040fe20000410000 */
[----:B------:R-:W-:Y:S01]  /*26bf0*/  F2FP.BF16.F32.PACK_AB R158, R159, R158 ;  /* 0x0000009e9f9e723e */ /* 0x000fe200000010ff */
[----:B------:R-:W-:Y:S01]  /*26c00*/  FMUL.FTZ R62, R4, R62 ;  /* 0x0000003e043e7220 */ /* 0x000fe20000410000 */
[----:B------:R-:W-:Y:S01]  /*26c10*/  F2FP.BF16.F32.PACK_AB R36, R37, R36 ;  /* 0x000000242524723e */ /* 0x000fe200000010ff */
[C---:B------:R-:W-:Y:S01]  /*26c20*/  FMUL.FTZ R64, R2.reuse, R64 ;  /* 0x0000004002407220 */ /* 0x040fe20000410000 */
[----:B------:R-:W-:Y:S01]  /*26c30*/  F2FP.BF16.F32.PACK_AB R38, R39, R38 ;  /* 0x000000262726723e */ /* 0x000fe200000010ff */
[----:B------:R-:W-:Y:S01]  /*26c40*/  FMUL.FTZ R65, R2, R65 ;  /* 0x0000004102417220 */ /* 0x000fe20000410000 */
[----:B------:R-:W-:Y:S01]  /*26c50*/  IADD3 R19, R13, R15, RZ ;  /* 0x0000000f0d137210 */ /* 0x000fe20007ffe0ff */
[C---:B------:R-:W-:Y:S01]  /*26c60*/  FMUL.FTZ R67, R4.reuse, R67 ;  /* 0x0000004304437220 */ /* 0x040fe20000410000 */
[----:B------:R-:W-:Y:S01]  /*26c70*/  F2FP.BF16.F32.PACK_AB R40, R41, R40 ;  /* 0x000000282928723e */ /* 0x000fe200000010ff */
[----:B------:R-:W-:Y:S01]  /*26c80*/  FMUL.FTZ R66, R4, R66 ;  /* 0x0000004204427220 */ /* 0x000fe20000410000 */
[----:B------:R-:W-:Y:S01]  /*26c90*/  F2FP.BF16.F32.PACK_AB R42, R43, R42 ;  /* 0x0000002a2b2a723e */ /* 0x000fe200000010ff */
[C---:B------:R-:W-:Y:S01]  /*26ca0*/  FMUL.FTZ R68, R2.reuse, R68 ;  /* 0x0000004402447220 */ /* 0x040fe20000410000 */
[----:B------:R-:W-:Y:S01]  /*26cb0*/  IADD3 R15, R15, R17, RZ ;  /* 0x000000110f0f7210 */ /* 0x000fe20007ffe0ff */
[----:B------:R-:W-:Y:S01]  /*26cc0*/  FMUL.FTZ R69, R2, R69 ;  /* 0x0000004502457220 */ /* 0x000fe20000410000 */
[----:B------:R-:W-:Y:S01]  /*26cd0*/  F2FP.BF16.F32.PACK_AB R44, R45, R44 ;  /* 0x0000002c2d2c723e */ /* 0x000fe200000010ff */
[C---:B------:R-:W-:Y:S01]  /*26ce0*/  FMUL.FTZ R71, R4.reuse, R71 ;  /* 0x0000004704477220 */ /* 0x040fe20000410000 */
[----:B------:R-:W-:Y:S01]  /*26cf0*/  F2FP.BF16.F32.PACK_AB R46, R47, R46 ;  /* 0x0000002e2f2e723e */ /* 0x000fe200000010ff */
[----:B------:R-:W-:Y:S01]  /*26d00*/  FMUL.FTZ R70, R4, R70 ;  /* 0x0000004604467220 */ /* 0x000fe20000410000 */
[----:B------:R-:W-:Y:S01]  /*26d10*/  IADD3 R20, R13, R18, RZ ;  /* 0x000000120d147210 */ /* 0x000fe20007ffe0ff */
[----:B------:R-:W-:Y:S01]  /*26d20*/  STS [R13], R160 ;  /* 0x000000a00d007388 */ /* 0x000fe20000000800 */
[----:B------:R-:W-:Y:S01]  /*26d30*/  F2FP.BF16.F32.PACK_AB R48, R49, R48 ;  /* 0x000000303130723e */ /* 0x000fe200000010ff */
[----:B------:R-:W-:Y:S01]  /*26d40*/  FMUL.FTZ R72, R2, R72 ;  /* 0x0000004802487220 */ /* 0x000fe20000410000 */
[----:B------:R-:W-:Y:S01]  /*26d50*/  F2FP.BF16.F32.PACK_AB R50, R51, R50 ;  /* 0x000000323332723e */ /* 0x000fe200000010ff */
[----:B------:R-:W-:Y:S01]  /*26d60*/  STS [R13+0x400], R162 ;  /* 0x000400a20d007388 */ /* 0x000fe20000000800 */
[----:B------:R-:W-:Y:S01]  /*26d70*/  IADD3 R21, R18, R17, RZ ;  /* 0x0000001112157210 */ /* 0x000fe20007ffe0ff */
[----:B------:R-:W-:Y:S01]  /*26d80*/  FMUL.FTZ R73, R2, R73 ;  /* 0x0000004902497220 */ /* 0x000fe20000410000 */
[----:B------:R-:W-:Y:S01]  /*26d90*/  F2FP.BF16.F32.PACK_AB R52, R53, R52 ;  /* 0x000000343534723e */ /* 0x000fe200000010ff */
[C---:B------:R-:W-:Y:S01]  /*26da0*/  FMUL.FTZ R75, R4.reuse, R75 ;  /* 0x0000004b044b7220 */ /* 0x040fe20000410000 */
[----:B------:R-:W-:Y:S01]  /*26db0*/  FMUL.FTZ R74, R4, R74 ;  /* 0x0000004a044a7220 */ /* 0x000fe20000410000 */
[----:B------:R-:W-:Y:S01]  /*26dc0*/  F2FP.BF16.F32.PACK_AB R54, R55, R54 ;  /* 0x000000363736723e */ /* 0x000fe200000010ff */
[----:B------:R-:W-:Y:S01]  /*26dd0*/  STS [R17], R156 ;  /* 0x0000009c11007388 */ /* 0x000fe20000000800 */
[----:B------:R-:W-:Y:S01]  /*26de0*/  IADD3 R22, R19, R18, RZ ;  /* 0x0000001213167210 */ /* 0x000fe20007ffe0ff */
[C---:B------:R-:W-:Y:S01]  /*26df0*/  FMUL.FTZ R76, R2.reuse, R76 ;  /* 0x0000004c024c7220 */ /* 0x040fe20000410000 */
[----:B------:R-:W-:Y:S01]  /*26e00*/  FMUL.FTZ R77, R2, R77 ;  /* 0x0000004d024d7220 */ /* 0x000fe20000410000 */
[----:B------:R-:W-:Y:S01]  /*26e10*/  STS [R17+0x400], R158 ;  /* 0x0004009e11007388 */ /* 0x000fe20000000800 */
        /* <DEDUP_REMOVED lines=14> */
[C---:B------:R-:W-:Y:S01]  /*26f00*/  FMUL.FTZ R84, R2.reuse, R84 ;  /* 0x0000005402547220 */ /* 0x040fe20000410000 */
[----:B------:R-:W-:Y:S01]  /*26f10*/  FMUL.FTZ R85, R2, R85 ;  /* 0x0000005502557220 */ /* 0x000fe20000410000 */
[----:B------:R-:W-:Y:S01]  /*26f20*/  F2FP.BF16.F32.PACK_AB R64, R65, R64 ;  /* 0x000000404140723e */ /* 0x000fe200000010ff */
[----:B------:R-:W-:Y:S01]  /*26f30*/  STS [R15+0x400], R42 ;  /* 0x0004002a0f007388 */ /* 0x000fe20000000800 */
        /* <DEDUP_REMOVED lines=52> */
[----:B------:R-:W-:Y:S01]  /*27280*/  ISETP.NE.AND P0, PT, R242, -0x1, PT ;  /* 0xfffffffff200780c */ /* 0x000fe20003f05270 */
[C---:B------:R-:W-:Y:S01]  /*27290*/  FMUL.FTZ R112, R2.reuse, R112 ;  /* 0x0000007002707220 */ /* 0x040fe20000410000 */
[----:B------:R-:W-:Y:S01]  /*272a0*/  FMUL.FTZ R113, R2, R113 ;  /* 0x0000007102717220 */ /* 0x000fe20000410000 */
[----:B------:R-:W-:Y:S01]  /*272b0*/  STS [R19+0x2400], R70 ;  /* 0x0024004613007388 */ /* 0x000fe20000000800 */
[----:B------:R-:W-:Y:S01]  /*272c0*/  F2FP.BF16.F32.PACK_AB R92, R93, R92 ;  /* 0x0000005c5d5c723e */ /* 0x000fe200000010ff */
        /* <DEDUP_REMOVED lines=23> */
[----:B------:R1:W-:Y:S01]  /*27440*/  STS [R21+0x2400], R82 ;  /* 0x0024005215007388 */ /* 0x0003e20000000800 */
        /* <DEDUP_REMOVED lines=44> */
[----:B------:R-:W-:Y:S01]  /*27710*/  R2UR UR4, R8 ;  /* 0x00000000080472ca */ /* 0x000fe200000e0000 */
[C---:B------:R-:W-:Y:S01]  /*27720*/  FMUL.FTZ R140, R2.reuse, R140 ;  /* 0x0000008c028c7220 */ /* 0x040fe20000410000 */
[C---:B------:R-:W-:Y:S01]  /*27730*/  FMUL.FTZ R141, R2.reuse, R141 ;  /* 0x0000008d028d7220 */ /* 0x040fe20000410000 */
[----:B------:R-:W-:Y:S01]  /*27740*/  STS [R15+0x4400], R106 ;  /* 0x0044006a0f007388 */ /* 0x000fe20000000800 */
[----:B------:R-:W-:Y:S01]  /*27750*/  FMUL.FTZ R144, R2, R144 ;  /* 0x0000009002907220 */ /* 0x000fe20000410000 */
[----:B------:R-:W-:Y:S01]  /*27760*/  F2FP.BF16.F32.PACK_AB R128, R129, R128 ;  /* 0x000000808180723e */ /* 0x000fe200000010ff */
[C---:B------:R-:W-:Y:S01]  /*27770*/  FMUL.FTZ R143, R4.reuse, R143 ;  /* 0x0000008f048f7220 */ /* 0x040fe20000410000 */
[C---:B------:R-:W-:Y:S01]  /*27780*/  FMUL.FTZ R142, R4.reuse, R142 ;  /* 0x0000008e048e7220 */ /* 0x040fe20000410000 */
[----:B------:R-:W-:Y:S01]  /*27790*/  FMUL.FTZ R147, R4, R147 ;  /* 0x0000009304937220 */ /* 0x000fe20000410000 */
[----:B------:R-:W-:Y:S01]  /*277a0*/  F2FP.BF16.F32.PACK_AB R130, R131, R130 ;  /* 0x000000828382723e */ /* 0x000fe200000010ff */
[----:B------:R-:W-:Y:S01]  /*277b0*/  STS [R20+0x4000], R108 ;  /* 0x0040006c14007388 */ /* 0x000fe20000000800 */
[----:B------:R-:W-:Y:S01]  /*277c0*/  FMUL.FTZ R2, R2, R145 ;  /* 0x0000009102027220 */ /* 0x000fe20000410000 */
[----:B------:R-:W-:Y:S01]  /*277d0*/  F2FP.BF16.F32.PACK_AB R132, R133, R132 ;  /* 0x000000848584723e */ /* 0x000fe200000010ff */
[----:B------:R-:W-:Y:S01]  /*277e0*/  FMUL.FTZ R4, R4, R146 ;  /* 0x0000009204047220 */ /* 0x000fe20000410000 */
        /* <DEDUP_REMOVED lines=8> */
[----:B------:R-:W-:Y:S01]  /*27870*/  @!P0 R2UR UR8, R8 ;  /* 0x00000000080882ca */ /* 0x000fe200000e0000 */
[----:B------:R-:W-:Y:S01]  /*27880*/  STS [R22+0x4000], R116 ;  /* 0x0040007416007388 */ /* 0x000fe20000000800 */
[----:B------:R-:W-:-:S02]  /*27890*/  @!P0 R2UR UR9, R9 ;  /* 0x00000000090982ca */ /* 0x000fc400000e0000 */
        /* <DEDUP_REMOVED lines=8> */
[----:B------:R-:W-:-:S03]  /*27920*/  F2FP.BF16.F32.PACK_AB R4, R147, R4 ;  /* 0x000000049304723e */ /* 0x000fc600000010ff */
[----:B------:R-:W-:Y:S04]  /*27930*/  STS [R13+0x6000], R124 ;  /* 0x0060007c0d007388 */ /* 0x000fe80000000800 */
[----:B------:R-:W-:Y:S04]  /*27940*/  STS [R13+0x6400], R126 ;  /* 0x0064007e0d007388 */ /* 0x000fe80000000800 */
[----:B------:R-:W-:Y:S04]  /*27950*/  STS [R17+0x6000], R128 ;  /* 0x0060008011007388 */ /* 0x000fe80000000800 */
[----:B------:R2:W-:Y:S04]  /*27960*/  STS [R17+0x6400], R130 ;  /* 0x0064008211007388 */ /* 0x0005e80000000800 */
        /* <DEDUP_REMOVED lines=11> */
[----:B------:R4:W-:Y:S04]  /*27a20*/  STS [R18+0x6400], R4 ;  /* 0x0064000412007388 */ /* 0x0009e80000000800 */
[----:B-1----:R-:W4:Y:S01]  /*27a30*/  LD.E.64 R82, desc[UR10][R10.64+0x88] ;  /* 0x0000880a0a527980 */ /* 0x002f22000c101b00 */
[----:B--2---:R-:W1:Y:S01]  /*27a40*/  @P4 MUFU.LG2 R17, R7 ;  /* 0x0000000700114308 */ /* 0x004e620000000c00 */
[----:B------:R-:W-:Y:S02]  /*27a50*/  BSSY B0, `(.L_x_1165) ;  /* 0x0000029000007945 */ /* 0x000fe40003800000 */
[----:B------:R2:W5:Y:S04]  /*27a60*/  LD.E.64 R80, desc[UR4][R10.64+0x90] ;  /* 0x000090040a507980 */ /* 0x000568000c101b00 */
[----:B---3--:R-:W3:Y:S04]  /*27a70*/  LD.E.U8 R2, desc[UR4][R10.64+0x1c8] ;  /* 0x0001c8040a027980 */ /* 0x008ee8000c101100 */
[----:B----4-:R-:W4:Y:S01]  /*27a80*/  @!P0 LD.E.64 R18, desc[UR8][R10.64+0x80] ;  /* 0x000080080a128980 */ /* 0x010f22000c101b00 */
[----:B------:R2:W2:Y:S01]  /*27a90*/  @P3 MUFU.LG2 R15, R0 ;  /* 0x00000000000f3308 */ /* 0x0004a20000000c00 */
[----:B-1----:R-:W-:Y:S01]  /*27aa0*/  @P4 FMUL.FTZ R17, R17, 0.69314718246459960938 ;  /* 0x3f31721811114820 */ /* 0x002fe20000410000 */
[----:B------:R-:W-:-:S02]  /*27ab0*/  MOV R4, 0x7f800000 ;  /* 0x7f80000000047802 */ /* 0x000fc40000000f00 */
[----:B------:R-:W-:Y:S01]  /*27ac0*/  MOV R7, 0x7f800000 ;  /* 0x7f80000000077802 */ /* 0x000fe20000000f00 */
[----:B-----5:R-:W-:Y:S01]  /*27ad0*/  @P4 FFMA.FTZ R4, R5, R164, R17 ;  /* 0x000000a405044223 */ /* 0x020fe20000010011 */
[----:B--2---:R-:W-:Y:S01]  /*27ae0*/  @!P0 SHF.R.S32.HI R0, RZ, 0x1f, R239 ;  /* 0x0000001fff008819 */ /* 0x004fe200000114ef */
[----:B------:R-:W-:-:S04]  /*27af0*/  @P3 FMUL.FTZ R15, R15, 0.69314718246459960938 ;  /* 0x3f3172180f0f3820 */ /* 0x000fc80000410000 */
[----:B------:R-:W-:Y:S01]  /*27b00*/  @P3 FFMA.FTZ R7, R5, R3, R15 ;  /* 0x0000000305073223 */ /* 0x000fe2000001000f */
[----:B------:R-:W-:Y:S01]  /*27b10*/  @P0 IMAD.WIDE.U32 R20, R82, R242, RZ ;  /* 0x000000f252140225 */ /* 0x000fe200078e00ff */
[----:B---3--:R-:W-:-:S03]  /*27b20*/  ISETP.NE.AND P1, PT, R2, RZ, PT ;  /* 0x000000ff0200720c */ /* 0x008fc60003f25270 */
[----:B----4-:R-:W-:-:S04]  /*27b30*/  @!P0 IMAD R13, R19, R239, RZ ;  /* 0x000000ef130d8224 */ /* 0x010fc800078e02ff */
[C---:B------:R-:W-:Y:S02]  /*27b40*/  @!P0 IMAD R13, R18.reuse, R0, R13 ;  /* 0x00000000120d8224 */ /* 0x040fe400078e020d */
[----:B------:R-:W-:Y:S02]  /*27b50*/  @P0 IMAD R0, R83, R242, RZ ;  /* 0x000000f253000224 */ /* 0x000fe400078e02ff */
[----:B------:R-:W-:Y:S01]  /*27b60*/  @!P0 IMAD.WIDE.U32 R18, R18, R239, RZ ;  /* 0x000000ef12128225 */ /* 0x000fe200078e00ff */
[----:B------:R-:W-:Y:S02]  /*27b70*/  @P0 MOV R2, R20 ;  /* 0x0000001400020202 */ /* 0x000fe40000000f00 */
[----:B------:R-:W-:Y:S02]  /*27b80*/  @P0 IADD3 R0, R21, R0, RZ ;  /* 0x0000000015000210 */ /* 0x000fe40007ffe0ff */
[----:B------:R-:W-:Y:S02]  /*27b90*/  @!P0 IADD3 R0, R19, R13, RZ ;  /* 0x0000000d13008210 */ /* 0x000fe40007ffe0ff */
[----:B------:R-:W-:Y:S01]  /*27ba0*/  @!P0 MOV R2, R18 ;  /* 0x0000001200028202 */ /* 0x000fe20000000f00 */
[----:B------:R-:W-:Y:S06]  /*27bb0*/  @!P1 BRA `(.L_x_1166) ;  /* 0x0000000000289947 */ /* 0x000fec0003800000 */
[----:B------:R-:W-:Y:S02]  /*27bc0*/  ISETP.NE.AND P0, PT, R242, -0x1, PT ;  /* 0xfffffffff200780c */ /* 0x000fe40003f05270 */
[----:B------:R-:W-:Y:S02]  /*27bd0*/  R2UR UR8, R8 ;  /* 0x00000000080872ca */ /* 0x000fe400000e0000 */
[----:B------:R-:W-:-:S09]  /*27be0*/  R2UR UR9, R9 ;  /* 0x00000000090972ca */ /* 0x000fd200000e0000 */
[----:B------:R-:W-:Y:S02]  /*27bf0*/  @!P0 R2UR UR4, R8 ;  /* 0x00000000080482ca */ /* 0x000fe400000e0000 */
[----:B------:R-:W-:Y:S02]  /*27c00*/  @!P0 R2UR UR5, R9 ;  /* 0x00000000090582ca */ /* 0x000fe400000e0000 */
[----:B------:R-:W2:Y:S11]  /*27c10*/  LD.E R5, desc[UR8][R10.64+0xd4] ;  /* 0x0000d4080a057980 */ /* 0x000eb6000c101900 */
[----:B------:R-:W3:Y:S02]  /*27c20*/  @!P0 LD.E R3, desc[UR4][R10.64+0xb4] ;  /* 0x0000b4040a038980 */ /* 0x000ee4000c101900 */
[----:B---3--:R-:W-:-:S04]  /*27c30*/  @!P0 IMAD R242, R3, R239, RZ ;  /* 0x000000ef03f28224 */ /* 0x008fc800078e02ff */
[----:B--2---:R-:W-:Y:S01]  /*27c40*/  IMAD R242, R5, R238, R242 ;  /* 0x000000ee05f27224 */ /* 0x004fe200078e02f2 */
[----:B------:R-:W-:Y:S05]  /*27c50*/  BRA `(.L_x_1167) ;  /* 0x0000000000207947 */ /* 0x000fea0003800000 */
.L_x_1166:
[C---:B------:R-:W-:Y:S02]  /*27c60*/  R2UR UR8, R8.reuse ;  /* 0x00000000080872ca */ /* 0x040fe400000e0000 */
[C---:B------:R-:W-:Y:S02]  /*27c70*/  R2UR UR9, R9.reuse ;  /* 0x00000000090972ca */ /* 0x040fe400000e0000 */
[----:B------:R-:W-:Y:S02]  /*27c80*/  R2UR UR4, R8 ;  /* 0x00000000080472ca */ /* 0x000fe400000e0000 */
[----:B------:R-:W-:-:S09]  /*27c90*/  R2UR UR5, R9 ;  /* 0x00000000090572ca */ /* 0x000fd200000e0000 */
[----:B------:R-:W2:Y:S04]  /*27ca0*/  LD.E R3, desc[UR8][R10.64+0x60] ;  /* 0x000060080a037980 */ /* 0x000ea8000c101900 */
[----:B------:R-:W3:Y:S01]  /*27cb0*/  LD.E R242, desc[UR4][R10.64+0xb4] ;  /* 0x0000b4040af27980 */ /* 0x000ee2000c101900 */
[----:B--2---:R-:W-:-:S04]  /*27cc0*/  IMAD R3, R3, R239, R238 ;  /* 0x000000ef03037224 */ /* 0x004fc800078e02ee */
[----:B---3--:R-:W-:Y:S02]  /*27cd0*/  IMAD R242, R242, R3, RZ ;  /* 0x00000003f2f27224 */ /* 0x008fe400078e02ff */
.L_x_1167:
[----:B------:R-:W-:Y:S05]  /*27ce0*/  BSYNC B0 ;  /* 0x0000000000007941 */ /* 0x000fea0003800000 */
.L_x_1165:
[----:B------:R-:W1:Y:S01]  /*27cf0*/  S2R R5, SR_TID.X ;  /* 0x0000000000057919 */ /* 0x000e620000002100 */
[C---:B------:R-:W-:Y:S02]  /*27d00*/  R2UR UR8, R8.reuse ;  /* 0x00000000080872ca */ /* 0x040fe400000e0000 */
[C---:B------:R-:W-:Y:S02]  /*27d10*/  R2UR UR9, R9.reuse ;  /* 0x00000000090972ca */ /* 0x040fe400000e0000 */
[----:B------:R-:W-:Y:S02]  /*27d20*/  R2UR UR4, R8 ;  /* 0x00000000080472ca */ /* 0x000fe400000e0000 */
[----:B------:R-:W-:Y:S02]  /*27d30*/  R2UR UR5, R9 ;  /* 0x00000000090572ca */ /* 0x000fe400000e0000 */
[----:B------:R-:W-:Y:S02]  /*27d40*/  SHF.R.S32.HI R13, RZ, 0x1f, R16 ;  /* 0x0000001fff0d7819 */ /* 0x000fe40000011410 */
[----:B------:R-:W-:-:S02]  /*27d50*/  LOP3.LUT R17, R14, 0xffffffe0, RZ, 0xc0, !PT ;  /* 0xffffffe00e117812 */ /* 0x000fc400078ec0ff */
[----:B------:R-:W-:-:S03]  /*27d60*/  LEA.HI R14, R13, R16, RZ, 0x2 ;  /* 0x000000100d0e7211 */ /* 0x000fc600078f10ff */
[----:B------:R2:W5:Y:S01]  /*27d70*/  LD.E.64 R84, desc[UR8][R10.64+0x70] ;  /* 0x000070080a547980 */ /* 0x000562000c101b00 */
[----:B------:R-:W-:Y:S01]  /*27d80*/  LOP3.LUT R14, R14, 0xffffffc, RZ, 0xc0, !PT ;  /* 0x0ffffffc0e0e7812 */ /* 0x000fe200078ec0ff */
[----:B------:R-:W-:Y:S02]  /*27d90*/  IMAD.IADD R17, R6, 0x1, -R17 ;  /* 0x0000000106117824 */ /* 0x000fe400078e0a11 */
[----:B------:R2:W5:Y:S01]  /*27da0*/  LD.E.64 R86, desc[UR4][R10.64+0xa0] ;  /* 0x0000a0040a567980 */ /* 0x000562000c101b00 */
[----:B------:R-:W-:Y:S05]  /*27db0*/  WARPSYNC.ALL ;  /* 0x0000000000007948 */ /* 0x000fea0003800000 */
[----:B------:R-:W-:Y:S01]  /*27dc0*/  BAR.SYNC.DEFER_BLOCKING 0x0 ;  /* 0x0000000000007b1d */ /* 0x000fe20000010000 */
[----:B------:R-:W-:Y:S01]  /*27dd0*/  IMAD.IADD R16, R16, 0x1, -R14 ;  /* 0x0000000110107824 */ /* 0x000fe200078e0a0e */
[----:B------:R-:W-:-:S02]  /*27de0*/  LOP3.LUT P0, RZ, R17, 0x3, RZ, 0xc0, !PT ;  /* 0x0000000311ff7812 */ /* 0x000fc4000780c0ff */
[----:B-1----:R-:W-:-:S04]  /*27df0*/  SHF.R.S32.HI R3, RZ, 0x1f, R5 ;  /* 0x0000001fff037819 */ /* 0x002fc80000011405 */
[----:B------:R-:W-:-:S04]  /*27e00*/  LEA.HI R15, R3, R5, RZ, 0x5 ;  /* 0x00000005030f7211 */ /* 0x000fc800078f28ff */
[----:B------:R-:W-:-:S05]  /*27e10*/  LOP3.LUT R15, R15, 0xffffffe0, RZ, 0xc0, !PT ;  /* 0xffffffe00f0f7812 */ /* 0x000fca00078ec0ff */
[----:B------:R-:W-:-:S05]  /*27e20*/  IMAD.IADD R15, R5, 0x1, -R15 ;  /* 0x00000001050f7824 */ /* 0x000fca00078e0a0f */
[----:B------:R-:W-:Y:S01]  /*27e30*/  SHF.R.S32.HI R13, RZ, 0x1f, R15 ;  /* 0x0000001fff0d7819 */ /* 0x000fe2000001140f */
[----:B------:R2:W1:Y:S03]  /*27e40*/  LDS.128 R72, [R243] ;  /* 0x00000000f3487984 */ /* 0x0004660000000c00 */
[----:B------:R-:W-:Y:S01]  /*27e50*/  LEA.HI R13, R13, R15, RZ, 0x2 ;  /* 0x0000000f0d0d7211 */ /* 0x000fe200078f10ff */
[----:B------:R2:W3:Y:S03]  /*27e60*/  LDS.128 R68, [R243+0x800] ;  /* 0x00080000f3447984 */ /* 0x0004e60000000c00 */
[----:B------:R-:W-:Y:S01]  /*27e70*/  SHF.R.S32.HI R13, RZ, 0x2, R13 ;  /* 0x00000002ff0d7819 */ /* 0x000fe2000001140d */
[----:B------:R2:W4:Y:S04]  /*27e80*/  LDS.128 R64, [R243+0x1000] ;  /* 0x00100000f3407984 */ /* 0x0005280000000c00 */
[----:B------:R-:W-:Y:S01]  /*27e90*/  IMAD R13, R16, 0x10, R13 ;  /* 0x00000010100d7824 */ /* 0x000fe200078e020d */
[----:B------:R2:W1:Y:S04]  /*27ea0*/  LDS.128 R60, [R243+0x1800] ;  /* 0x00180000f33c7984 */ /* 0x0004680000000c00 */
        /* <DEDUP_REMOVED lines=11> */
[----:B------:R2:W1:Y:S01]  /*27f60*/  LDS.128 R76, [R243+0x7800] ;  /* 0x00780000f34c7984 */ /* 0x0004620000000c00 */
[----:B------:R-:W-:Y:S04]  /*27f70*/  BSSY B0, `(.L_x_1168) ;  /* 0x0000012000007945 */ /* 0x000fe80003800000 */
[----:B---34-:R-:W-:Y:S05]  /*27f80*/  @P0 BRA `(.L_x_1169) ;  /* 0x0000000000400947 */ /* 0x018fea0003800000 */
[C---:B------:R-:W-:Y:S02]  /*27f90*/  IMAD R14, R240.reuse, -0x40, R241 ;  /* 0xffffffc0f00e7824 */ /* 0x040fe400078e02f1 */
[C---:B------:R-:W-:Y:S02]  /*27fa0*/  VIADD R15, R13.reuse, 0x8 ;  /* 0x000000080d0f7836 */ /* 0x040fe40000000000 */
[----:B------:R-:W-:Y:S01]  /*27fb0*/  IMAD R242, R240, 0x40, R242 ;  /* 0x00000040f0f27824 */ /* 0x000fe200078e02f2 */
[-C--:B------:R-:W-:Y:S02]  /*27fc0*/  ISETP.GE.AND P2, PT, R13, R14.reuse, PT ;  /* 0x0000000e0d00720c */ /* 0x080fe40003f46270 */
[----:B------:R-:W-:Y:S02]  /*27fd0*/  ISETP.GE.AND P1, PT, R15, R14, PT ;  /* 0x0000000e0f00720c */ /* 0x000fe40003f26270 */
[----:B------:R-:W-:Y:S02]  /*27fe0*/  SHF.R.S32.HI R15, RZ, 0x1f, R242 ;  /* 0x0000001fff0f7819 */ /* 0x000fe400000114f2 */
[----:B------:R-:W-:-:S04]  /*27ff0*/  IADD3 R14, P0, R13, R242, RZ ;  /* 0x000000f20d0e7210 */ /* 0x000fc80007f1e0ff */
[----:B------:R-:W-:Y:S02]  /*28000*/  LEA.HI.X.SX32 R15, R13, R15, 0x1, P0 ;  /* 0x0000000f0d0f7211 */ /* 0x000fe400000f0eff */
[----:B-----5:R-:W-:Y:S02]  /*28010*/  LEA R86, P0, R14, R86, 0x2 ;  /* 0x000000560e567211 */ /* 0x020fe400078010ff */
[C---:B------:R-:W-:Y:S02]  /*28020*/  @!P2 R2UR UR8, R8.reuse ;  /* 0x000000000808a2ca */ /* 0x040fe400000e0000 */
[C---:B------:R-:W-:Y:S02]  /*28030*/  @!P2 R2UR UR9, R9.reuse ;  /* 0x000000000909a2ca */ /* 0x040fe400000e0000 */
[----:B------:R-:W-:Y:S02]  /*28040*/  @!P1 R2UR UR4, R8 ;  /* 0x00000000080492ca */ /* 0x000fe400000e0000 */
[----:B------:R-:W-:-:S02]  /*28050*/  @!P1 R2UR UR5, R9 ;  /* 0x00000000090592ca */ /* 0x000fc400000e0000 */
[----:B------:R-:W-:-:S07]  /*28060*/  LEA.HI.X R87, R14, R87, R15, 0x2, P0 ;  /* 0x000000570e577211 */ /* 0x000fce00000f140f */
[----:B------:R3:W-:Y:S04]  /*28070*/  @!P2 ST.E desc[UR8][R86.64], R4 ;  /* 0x000000045600a985 */ /* 0x0007e8000c101908 */
[----:B------:R3:W-:Y:S02]  /*28080*/  @!P1 ST.E desc[UR4][R86.64+0x20], R7 ;  /* 0x0000200756009985 */ /* 0x0007e4000c101904 */
.L_x_1169:
[----:B------:R-:W-:Y:S05]  /*28090*/  BSYNC B0 ;  /* 0x0000000000007941 */ /* 0x000fea0003800000 */
.L_x_1168:
[----:B---3--:R-:W-:Y:S02]  /*280a0*/  LEA.HI R4, R12, R6, RZ, 0x3 ;  /* 0x000000060c047211 */ /* 0x008fe400078f18ff */
[----:B------:R-:W-:Y:S02]  /*280b0*/  R2UR UR4, R8 ;  /* 0x00000000080472ca */ /* 0x000fe400000e0000 */
[----:B------:R-:W-:Y:S02]  /*280c0*/  LOP3.LUT R4, R4, 0xfffffff8, RZ, 0xc0, !PT ;  /* 0xfffffff804047812 */ /* 0x000fe400078ec0ff */
[----:B------:R-:W-:-:S03]  /*280d0*/  R2UR UR5, R9 ;  /* 0x00000000090572ca */ /* 0x000fc600000e0000 */
[----:B------:R-:W-:-:S04]  /*280e0*/  IMAD.IADD R4, R6, 0x1, -R4 ;  /* 0x0000000106047824 */ /* 0x000fc800078e0a04 */
[----:B------:R-:W-:Y:S02]  /*280f0*/  IMAD.SHL.U32 R12, R4, 0x8, RZ ;  /* 0x00000008040c7824 */ /* 0x000fe400078e00ff */
[----:B------:R-:W-:-:S03]  /*28100*/  IMAD.SHL.U32 R240, R240, 0x40, RZ ;  /* 0x00000040f0f07824 */ /* 0x000fc600078e00ff */
[----:B------:R-:W-:Y:S01]  /*28110*/  SHF.R.S32.HI R13, RZ, 0x1f, R12 ;  /* 0x0000001fff0d7819 */ /* 0x000fe2000001140c */
[--C-:B------:R-:W-:Y:S01]  /*28120*/  IMAD.IADD R241, R241, 0x1, -R240.reuse ;  /* 0x00000001f1f17824 */ /* 0x100fe200078e0af0 */
[----:B------:R-:W-:Y:S01]  /*28130*/  SHF.R.S32.HI R7, RZ, 0x1f, R240 ;  /* 0x0000001fff077819 */ /* 0x000fe200000114f0 */
[----:B--2---:R2:W5:Y:S01]  /*28140*/  LD.E R10, desc[UR4][R10.64+0xc0] ;  /* 0x0000c0040a0a7980 */ /* 0x004562000c101900 */
[----:B------:R-:W-:Y:S01]  /*28150*/  LEA.HI R3, R3, R5, RZ, 0x3 ;  /* 0x0000000503037211 */ /* 0x000fe200078f18ff */
[-C--:B------:R-:W-:Y:S01]  /*28160*/  IMAD.WIDE.U32 R14, R82, R240.reuse, R12 ;  /* 0x000000f0520e7225 */ /* 0x080fe200078e000c */
[----:B------:R-:W-:Y:S01]  /*28170*/  SHF.R.S32.HI R6, RZ, 0x1f, R238 ;  /* 0x0000001fff067819 */ /* 0x000fe200000114ee */
[----:B------:R-:W-:Y:S02]  /*28180*/  BSSY B0, `(.L_x_1170) ;  /* 0x0000030000007945 */ /* 0x000fe40003800000 */
[----:B------:R-:W-:Y:S01]  /*28190*/  IMAD R240, R83, R240, RZ ;  /* 0x000000f053f07224 */ /* 0x000fe200078e02ff */
[----:B------:R-:W-:Y:S01]  /*281a0*/  IADD3 R14, P1, R2, R14, RZ ;  /* 0x0000000e020e7210 */ /* 0x000fe20007f3e0ff */
[----:B------:R-:W-:-:S02]  /*281b0*/  IMAD R4, R81, R238, RZ ;  /* 0x000000ee51047224 */ /* 0x000fc400078e02ff */
[----:B------:R-:W-:Y:S02]  /*281c0*/  IMAD R7, R82, R7, R240 ;  /* 0x0000000752077224 */ /* 0x000fe400078e02f0 */
[----:B------:R-:W-:-:S03]  /*281d0*/  IMAD R4, R80, R6, R4 ;  /* 0x0000000650047224 */ /* 0x000fc600078e0204 */
[----:B------:R-:W-:-:S03]  /*281e0*/  IADD3.X R15, R0, R15, R7, P1, !PT ;  /* 0x0000000f000f7210 */ /* 0x000fc60000ffe407 */
[----:B------:R-:W-:-:S04]  /*281f0*/  IMAD.WIDE.U32 R80, R80, R238, R14 ;  /* 0x000000ee50507225 */ /* 0x000fc800078e000e */
[----:B------:R-:W-:Y:S01]  /*28200*/  IMAD.IADD R15, R81, 0x1, R4 ;  /* 0x00000001510f7824 */ /* 0x000fe200078e0204 */
[----:B--2---:R-:W-:Y:S02]  /*28210*/  SHF.R.S32.HI R11, RZ, 0x3, R3 ;  /* 0x00000003ff0b7819 */ /* 0x004fe40000011403 */
[----:B------:R-:W-:Y:S02]  /*28220*/  LOP3.LUT R3, R3, 0xfffffff8, RZ, 0xc0, !PT ;  /* 0xfffffff803037812 */ /* 0x000fe400078ec0ff */
[CC--:B------:R-:W-:Y:S01]  /*28230*/  ISETP.GE.AND P1, PT, R11.reuse, R241.reuse, PT ;  /* 0x000000f10b00720c */ /* 0x0c0fe20003f26270 */
[C---:B------:R-:W-:Y:S01]  /*28240*/  VIADD R6, R11.reuse, 0x10 ;  /* 0x000000100b067836 */ /* 0x040fe20000000000 */
[----:B------:R-:W-:Y:S01]  /*28250*/  IADD3 R2, R11, 0x20, RZ ;  /* 0x000000200b027810 */ /* 0x000fe20007ffe0ff */
[----:B------:R-:W-:Y:S02]  /*28260*/  IMAD.IADD R3, R5, 0x1, -R3 ;  /* 0x0000000105037824 */ /* 0x000fe400078e0a03 */
[----:B------:R-:W-:Y:S01]  /*28270*/  VIADD R5, R11, 0x30 ;  /* 0x000000300b057836 */ /* 0x000fe20000000000 */
[-C--:B------:R-:W-:Y:S01]  /*28280*/  ISETP.GE.AND P6, PT, R2, R241.reuse, PT ;  /* 0x000000f10200720c */ /* 0x080fe20003fc6270 */
[----:B------:R-:W-:Y:S01]  /*28290*/  IMAD.SHL.U32 R3, R3, 0x8, RZ ;  /* 0x0000000803037824 */ /* 0x000fe200078e00ff */
[----:B------:R-:W-:-:S02]  /*282a0*/  ISETP.GE.AND P0, PT, R6, R241, PT ;  /* 0x000000f10600720c */ /* 0x000fc40003f06270 */
[----:B------:R-:W-:Y:S01]  /*282b0*/  ISETP.GE.AND P5, PT, R5, R241, PT ;  /* 0x000000f10500720c */ /* 0x000fe20003fa6270 */
[C---:B------:R-:W-:Y:S01]  /*282c0*/  VIADD R5, R3.reuse, 0x80 ;  /* 0x0000008003057836 */ /* 0x040fe20000000000 */
[C---:B------:R-:W-:Y:S01]  /*282d0*/  IADD3 R0, R3.reuse, 0xc0, RZ ;  /* 0x000000c003007810 */ /* 0x040fe20007ffe0ff */
[----:B------:R-:W-:Y:S01]  /*282e0*/  VIADD R3, R3, 0x40 ;  /* 0x0000004003037836 */ /* 0x000fe20000000000 */
[----:B------:R-:W-:Y:S01]  /*282f0*/  SHF.R.S32.HI R2, RZ, 0x1f, R11 ;  /* 0x0000001fff027819 */ /* 0x000fe2000001140b */
[----:B------:R-:W-:Y:S08]  /*28300*/  @P1 BRA `(.L_x_1171) ;  /* 0x00000000005c1947 */ /* 0x000ff00003800000 */
[----:B------:R-:W-:Y:S01]  /*28310*/  IMAD R4, R83, R11, RZ ;  /* 0x0000000b53047224 */ /* 0x000fe200078e02ff */
[-C--:B-----5:R-:W-:Y:S01]  /*28320*/  ISETP.GE.AND P4, PT, R12, R10.reuse, PT ;  /* 0x0000000a0c00720c */ /* 0x0a0fe20003f86270 */
[----:B------:R-:W-:Y:S01]  /*28330*/  IMAD.MOV.U32 R14, RZ, RZ, R80 ;  /* 0x000000ffff0e7224 */ /* 0x000fe200078e0050 */
[----:B------:R-:W-:Y:S01]  /*28340*/  ISETP.GE.AND P3, PT, R3, R10, PT ;  /* 0x0000000a0300720c */ /* 0x000fe20003f66270 */
[----:B------:R-:W-:Y:S01]  /*28350*/  IMAD R4, R82, R2, R4 ;  /* 0x0000000252047224 */ /* 0x000fe200078e0204 */
[----:B------:R-:W-:Y:S01]  /*28360*/  ISETP.GE.AND P2, PT, R5, R10, PT ;  /* 0x0000000a0500720c */ /* 0x000fe20003f46270 */
[----:B------:R-:W-:-:S04]  /*28370*/  IMAD.WIDE.U32 R6, R11, R82, R14 ;  /* 0x000000520b067225 */ /* 0x000fc800078e000e */
[----:B------:R-:W-:Y:S01]  /*28380*/  IMAD.IADD R4, R7, 0x1, R4 ;  /* 0x0000000107047824 */ /* 0x000fe200078e0204 */
[----:B------:R-:W-:-:S03]  /*28390*/  LEA R86, P1, R6, R84, 0x1 ;  /* 0x0000005406567211 */ /* 0x000fc600078208ff */
[----:B------:R-:W-:Y:S02]  /*283a0*/  @!P4 R2UR UR12, R8 ;  /* 0x00000000080cc2ca */ /* 0x000fe400000e0000 */
[----:B------:R-:W-:Y:S02]  /*283b0*/  LEA.HI.X R87, R6, R85, R4, 0x1, P1 ;  /* 0x0000005506577211 */ /* 0x000fe400008f0c04 */
[----:B------:R-:W-:Y:S02]  /*283c0*/  ISETP.GE.AND P1, PT, R0, R10, PT ;  /* 0x0000000a0000720c */ /* 0x000fe40003f26270 */
[C---:B------:R-:W-:Y:S02]  /*283d0*/  @!P4 R2UR UR13, R9.reuse ;  /* 0x00000000090dc2ca */ /* 0x040fe400000e0000 */
[----:B------:R-:W-:Y:S02]  /*283e0*/  @!P3 R2UR UR10, R8 ;  /* 0x00000000080ab2ca */ /* 0x000fe400000e0000 */
[----:B------:R-:W-:-:S02]  /*283f0*/  @!P3 R2UR UR11, R9 ;  /* 0x00000000090bb2ca */ /* 0x000fc400000e0000 */
[----:B------:R-:W-:Y:S02]  /*28400*/  @!P2 R2UR UR8, R8 ;  /* 0x000000000808a2ca */ /* 0x000fe400000e0000 */
[----:B------:R-:W-:-:S03]  /*28410*/  @!P2 R2UR UR9, R9 ;  /* 0x000000000909a2ca */ /* 0x000fc600000e0000 */
[----:B------:R-:W-:Y:S02]  /*28420*/  @!P1 R2UR UR4, R8 ;  /* 0x00000000080492ca */ /* 0x000fe400000e0000 */
[----:B------:R-:W-:Y:S01]  /*28430*/  @!P1 R2UR UR5, R9 ;  /* 0x00000000090592ca */ /* 0x000fe200000e0000 */
[----:B-1----:R2:W-:Y:S04]  /*28440*/  @!P4 ST.E.128 desc[UR12][R86.64], R72 ;  /* 0x000000485600c985 */ /* 0x0025e8000c101d0c */
[----:B------:R2:W-:Y:S04]  /*28450*/  @!P3 ST.E.128 desc[UR10][R86.64+0x80], R56 ;  /* 0x000080385600b985 */ /* 0x0005e8000c101d0a */
[----:B------:R2:W-:Y:S04]  /*28460*/  @!P2 ST.E.128 desc[UR8][R86.64+0x100], R40 ;  /* 0x000100285600a985 */ /* 0x0005e8000c101d08 */
[----:B------:R2:W-:Y:S02]  /*28470*/  @!P1 ST.E.128 desc[UR4][R86.64+0x180], R24 ;  /* 0x0001801856009985 */ /* 0x0005e4000c101d04 */
.L_x_1171:
[----:B------:R-:W-:Y:S05]  /*28480*/  BSYNC B0 ;  /* 0x0000000000007941 */ /* 0x000fea0003800000 */
.L_x_1170:
[----:B------:R-:W-:Y:S04]  /*28490*/  BSSY B0, `(.L_x_1172) ;  /* 0x000001c000007945 */ /* 0x000fe80003800000 */
[----:B------:R-:W-:Y:S05]  /*284a0*/  @P0 BRA `(.L_x_1173) ;  /* 0x0000000000680947 */ /* 0x000fea0003800000 */
[----:B------:R-:W-:Y:S01]  /*284b0*/  IADD3 R6, P3, R11, 0x10, RZ ;  /* 0x000000100b067810 */ /* 0x000fe20007f7e0ff */
[----:B-12---:R-:W-:Y:S01]  /*284c0*/  IMAD.MOV.U32 R24, RZ, RZ, R80 ;  /* 0x000000ffff187224 */ /* 0x006fe200078e0050 */
[-C--:B-----5:R-:W-:Y:S01]  /*284d0*/  ISETP.GE.AND P4, PT, R12, R10.reuse, PT ;  /* 0x0000000a0c00720c */ /* 0x0a0fe20003f86270 */
[----:B------:R-:W-:Y:S01]  /*284e0*/  IMAD.MOV.U32 R25, RZ, RZ, R15 ;  /* 0x000000ffff197224 */ /* 0x000fe200078e000f */
[-C--:B------:R-:W-:Y:S01]  /*284f0*/  ISETP.GE.AND P2, PT, R3, R10.reuse, PT ;  /* 0x0000000a0300720c */ /* 0x080fe20003f46270 */
[----:B------:R-:W-:Y:S01]  /*28500*/  IMAD.X R4, RZ, RZ, R2, P3 ;  /* 0x000000ffff047224 */ /* 0x000fe200018e0602 */
[----:B------:R-:W-:Y:S01]  /*28510*/  ISETP.GE.AND P1, PT, R5, R10, PT ;  /* 0x0000000a0500720c */ /* 0x000fe20003f26270 */
[----:B------:R-:W-:Y:S01]  /*28520*/  IMAD.WIDE.U32 R24, R82, R6, R24 ;  /* 0x0000000652187225 */ /* 0x000fe200078e0018 */
[----:B------:R-:W-:-:S03]  /*28530*/  ISETP.GE.AND P0, PT, R0, R10, PT ;  /* 0x0000000a0000720c */ /* 0x000fc60003f06270 */
[----:B------:R-:W-:-:S04]  /*28540*/  IMAD R4, R4, R82, RZ ;  /* 0x0000005204047224 */ /* 0x000fc800078e02ff */
[----:B------:R-:W-:Y:S01]  /*28550*/  IMAD R4, R83, R6, R4 ;  /* 0x0000000653047224 */ /* 0x000fe200078e0204 */
[C---:B------:R-:W-:Y:S02]  /*28560*/  @!P4 R2UR UR12, R8.reuse ;  /* 0x00000000080cc2ca */ /* 0x040fe400000e0000 */
[----:B------:R-:W-:Y:S01]  /*28570*/  @!P4 R2UR UR13, R9 ;  /* 0x00000000090dc2ca */ /* 0x000fe200000e0000 */
[----:B------:R-:W-:Y:S01]  /*28580*/  IMAD.IADD R4, R25, 0x1, R4 ;  /* 0x0000000119047824 */ /* 0x000fe200078e0204 */
[C---:B------:R-:W-:Y:S02]  /*28590*/  @!P2 R2UR UR10, R8.reuse ;  /* 0x00000000080aa2ca */ /* 0x040fe400000e0000 */
[C---:B------:R-:W-:Y:S02]  /*285a0*/  @!P2 R2UR UR11, R9.reuse ;  /* 0x00000000090ba2ca */ /* 0x040fe400000e0000 */
[----:B------:R-:W-:Y:S02]  /*285b0*/  @!P1 R2UR UR8, R8 ;  /* 0x00000000080892ca */ /* 0x000fe400000e0000 */
[----:B------:R-:W-:-:S02]  /*285c0*/  @!P1 R2UR UR9, R9 ;  /* 0x00000000090992ca */ /* 0x000fc400000e0000 */
[----:B------:R-:W-:Y:S02]  /*285d0*/  @!P0 R2UR UR4, R8 ;  /* 0x00000000080482ca */ /* 0x000fe400000e0000 */
[----:B------:R-:W-:Y:S02]  /*285e0*/  @!P0 R2UR UR5, R9 ;  /* 0x00000000090582ca */ /* 0x000fe400000e0000 */
[----:B------:R-:W-:-:S04]  /*285f0*/  LEA R6, P3, R24, R84, 0x1 ;  /* 0x0000005418067211 */ /* 0x000fc800078608ff */
[----:B------:R-:W-:-:S05]  /*28600*/  LEA.HI.X R7, R24, R85, R4, 0x1, P3 ;  /* 0x0000005518077211 */ /* 0x000fca00018f0c04 */
[----:B------:R3:W-:Y:S04]  /*28610*/  @!P4 ST.E.128 desc[UR12][R6.64], R68 ;  /* 0x000000440600c985 */ /* 0x0007e8000c101d0c */
[----:B------:R3:W-:Y:S04]  /*28620*/  @!P2 ST.E.128 desc[UR10][R6.64+0x80], R52 ;  /* 0x000080340600a985 */ /* 0x0007e8000c101d0a */
[----:B------:R3:W-:Y:S04]  /*28630*/  @!P1 ST.E.128 desc[UR8][R6.64+0x100], R36 ;  /* 0x0001002406009985 */ /* 0x0007e8000c101d08 */
[----:B------:R3:W-:Y:S02]  /*28640*/  @!P0 ST.E.128 desc[UR4][R6.64+0x180], R20 ;  /* 0x0001801406008985 */ /* 0x0007e4000c101d04 */
.L_x_1173:
[----:B------:R-:W-:Y:S05]  /*28650*/  BSYNC B0 ;  /* 0x0000000000007941 */ /* 0x000fea0003800000 */
.L_x_1172:
[----:B------:R-:W-:Y:S04]  /*28660*/  BSSY B0, `(.L_x_1174) ;  /* 0x000001c000007945 */ /* 0x000fe80003800000 */
[----:B------:R-:W-:Y:S05]  /*28670*/  @P6 BRA `(.L_x_1175) ;  /* 0x0000000000686947 */ /* 0x000fea0003800000 */
[----:B---3--:R-:W-:Y:S01]  /*28680*/  IADD3 R6, P3, R11, 0x20, RZ ;  /* 0x000000200b067810 */ /* 0x008fe20007f7e0ff */
[----:B-1----:R-:W-:Y:S01]  /*28690*/  IMAD.MOV.U32 R20, RZ, RZ, R80 ;  /* 0x000000ffff147224 */ /* 0x002fe200078e0050 */
        /* <DEDUP_REMOVED lines=24> */
.L_x_1175:
[----:B------:R-:W-:Y:S05]  /*28820*/  BSYNC B0 ;  /* 0x0000000000007941 */ /* 0x000fea0003800000 */
.L_x_1174:
[----:B---34-:R-:W-:Y:S02]  /*28830*/  MOV R6, R237 ;  /* 0x000000ed00067202 */ /* 0x018fe40000000f00 */
[----:B------:R-:W-:-:S04]  /*28840*/  MOV R7, 0x0 ;  /* 0x0000000000077802 */ /* 0x000fc80000000f00 */
[----:B-12--5:R-:W-:Y:S05]  /*28850*/  @P5 RET.REL.NODEC R6 `(_ZN5flash24flash_fwd_splitkv_kernelI23Flash_fwd_kernel_traitsILi256ELi64ELi64ELi4ELb0ELb0EN7cutlass10bfloat16_tE19Flash_kernel_traitsILi256ELi64ELi64ELi4ES3_EELb1ELb0ELb0ELb0ELb0ELb0ELb0ELb1EEEvNS_16Flash_fwd_paramsE) ;  /* 0xfffffd7406e85950 */ /* 0x026fea0003c3ffff */
[----:B------:R-:W-:Y:S01]  /*28860*/  IADD3 R11, P0, R11, 0x30, RZ ;  /* 0x000000300b0b7810 */ /* 0x000fe20007f1e0ff */
[----:B------:R-:W-:Y:S01]  /*28870*/  IMAD.MOV.U32 R4, RZ, RZ, R80 ;  /* 0x000000ffff047224 */ /* 0x000fe200078e0050 */
[-C--:B------:R-:W-:Y:S02]  /*28880*/  ISETP.GE.AND P3, PT, R12, R10.reuse, PT ;  /* 0x0000000a0c00720c */ /* 0x080fe40003f66270 */
[-C--:B------:R-:W-:Y:S01]  /*28890*/  ISETP.GE.AND P2, PT, R3, R10.reuse, PT ;  /* 0x0000000a0300720c */ /* 0x080fe20003f46270 */
[----:B------:R-:W-:Y:S01]  /*288a0*/  IMAD.X R2, RZ, RZ, R2, P0 ;  /* 0x000000ffff027224 */ /* 0x000fe200000e0602 */
[-C--:B------:R-:W-:Y:S01]  /*288b0*/  ISETP.GE.AND P1, PT, R5, R10.reuse, PT ;  /* 0x0000000a0500720c */ /* 0x080fe20003f26270 */
[----:B------:R-:W-:Y:S01]  /*288c0*/  IMAD.MOV.U32 R5, RZ, RZ, R15 ;  /* 0x000000ffff057224 */ /* 0x000fe200078e000f */
[----:B------:R-:W-:Y:S01]  /*288d0*/  ISETP.GE.AND P0, PT, R0, R10, PT ;  /* 0x0000000a0000720c */ /* 0x000fe20003f06270 */
[----:B------:R-:W-:Y:S02]  /*288e0*/  IMAD R2, R2, R82, RZ ;  /* 0x0000005202027224 */ /* 0x000fe400078e02ff */
[----:B------:R-:W-:-:S04]  /*288f0*/  IMAD.WIDE.U32 R4, R82, R11, R4 ;  /* 0x0000000b52047225 */ /* 0x000fc800078e0004 */
[----:B------:R-:W-:Y:S01]  /*28900*/  IMAD R2, R83, R11, R2 ;  /* 0x0000000b53027224 */ /* 0x000fe200078e0202 */
[C---:B------:R-:W-:Y:S01]  /*28910*/  @!P3 R2UR UR10, R8.reuse ;  /* 0x00000000080ab2ca */ /* 0x040fe200000e0000 */
[----:B------:R-:W-:Y:S01]  /*28920*/  IMAD.MOV.U32 R3, RZ, RZ, 0x0 ;  /* 0x00000000ff037424 */ /* 0x000fe200078e00ff */
[----:B------:R-:W-:Y:S01]  /*28930*/  @!P3 R2UR UR11, R9 ;  /* 0x00000000090bb2ca */ /* 0x000fe200000e0000 */
[----:B------:R-:W-:Y:S01]  /*28940*/  IMAD.IADD R2, R5, 0x1, R2 ;  /* 0x0000000105027824 */ /* 0x000fe200078e0202 */
[C---:B------:R-:W-:Y:S02]  /*28950*/  @!P2 R2UR UR8, R8.reuse ;  /* 0x000000000808a2ca */ /* 0x040fe400000e0000 */
[C---:B------:R-:W-:Y:S02]  /*28960*/  @!P2 R2UR UR9, R9.reuse ;  /* 0x000000000909a2ca */ /* 0x040fe400000e0000 */
[----:B------:R-:W-:Y:S02]  /*28970*/  @!P1 R2UR UR4, R8 ;  /* 0x00000000080492ca */ /* 0x000fe400000e0000 */
[----:B------:R-:W-:-:S02]  /*28980*/  @!P1 R2UR UR5, R9 ;  /* 0x00000000090592ca */ /* 0x000fc400000e0000 */
[----:B------:R-:W-:-:S04]  /*28990*/  LEA R6, P4, R4, R84, 0x1 ;  /* 0x0000005404067211 */ /* 0x000fc800078808ff */
[----:B------:R-:W-:Y:S01]  /*289a0*/  LEA.HI.X R7, R4, R85, R2, 0x1, P4 ;  /* 0x0000005504077211 */ /* 0x000fe200020f0c02 */
[----:B------:R-:W-:-:S04]  /*289b0*/  IMAD.MOV.U32 R2, RZ, RZ, R237 ;  /* 0x000000ffff027224 */ /* 0x000fc800078e00ed */
[----:B------:R-:W-:Y:S04]  /*289c0*/  @!P3 ST.E.128 desc[UR10][R6.64], R60 ;  /* 0x0000003c0600b985 */ /* 0x000fe8000c101d0a */
[----:B------:R-:W-:Y:S04]  /*289d0*/  @!P2 ST.E.128 desc[UR8][R6.64+0x80], R44 ;  /* 0x0000802c0600a985 */ /* 0x000fe8000c101d08 */
[----:B------:R1:W-:Y:S02]  /*289e0*/  @!P1 ST.E.128 desc[UR4][R6.64+0x100], R28 ;  /* 0x0001001c06009985 */ /* 0x0003e4000c101d04 */
[----:B-1----:R-:W-:Y:S05]  /*289f0*/  @P0 RET.REL.NODEC R2 `(_ZN5flash24flash_fwd_splitkv_kernelI23Flash_fwd_kernel_traitsILi256ELi64ELi64ELi4ELb0ELb0EN7cutlass10bfloat16_tE19Flash_kernel_traitsILi256ELi64ELi64ELi4ES3_EELb1ELb0ELb0ELb0ELb0ELb0ELb0ELb1EEEvNS_16Flash_fwd_paramsE) ;  /* 0xfffffd7402800950 */ /* 0x002fea0003c3ffff */
[----:B------:R-:W-:Y:S01]  /*28a00*/  R2UR UR4, R8 ;  /* 0x00000000080472ca */ /* 0x000fe200000e0000 */
[----:B------:R-:W-:Y:S01]  /*28a10*/  IMAD.MOV.U32 R2, RZ, RZ, R237 ;  /* 0x000000ffff027224 */ /* 0x000fe200078e00ed */
[----:B------:R-:W-:Y:S01]  /*28a20*/  R2UR UR5, R9 ;  /* 0x00000000090572ca */ /* 0x000fe200000e0000 */
[----:B------:R-:W-:-:S12]  /*28a30*/  IMAD.MOV.U32 R3, RZ, RZ, 0x0 ;  /* 0x00000000ff037424 */ /* 0x000fd800078e00ff */
[----:B------:R1:W-:Y:S02]  /*28a40*/  ST.E.128 desc[UR4][R6.64+0x180], R76 ;  /* 0x0001804c06007985 */ /* 0x0003e4000c101d04 */
[----:B-1----:R-:W-:Y:S05]  /*28a50*/  RET.REL.NODEC R2 `(_ZN5flash24flash_fwd_splitkv_kernelI23Flash_fwd_kernel_traitsILi256ELi64ELi64ELi4ELb0ELb0EN7cutlass10bfloat16_tE19Flash_kernel_traitsILi256ELi64ELi64ELi4ES3_EELb1ELb0ELb0ELb0ELb0ELb0ELb0ELb1EEEvNS_16Flash_fwd_paramsE) ;  /* 0xfffffd7402687950 */ /* 0x002fea0003c3ffff */
.L_x_1164:
[----:B------:R-:W-:Y:S01]  /*28a60*/  MOV R0, 0x1f ;  /* 0x0000001f00007802 */ /* 0x000fe20000000f00 */
[----:B------:R-:W-:Y:S01]  /*28a70*/  IMAD.MOV.U32 R2, RZ, RZ, 0x2 ;  /* 0x00000002ff027424 */ /* 0x000fe200078e00ff */
[----:B------:R-:W-:Y:S01]  /*28a80*/  MOV R6, R249 ;  /* 0x000000f900067202 */ /* 0x000fe20000000f00 */
[----:B------:R-:W-:-:S07]  /*28a90*/  IMAD.MOV.U32 R4, RZ, RZ, -0x1 ;  /* 0xffffffffff047424 */ /* 0x000fce00078e00ff */
[----:B-1---5:R-:W-:Y:S05]  /*28aa0*/  WARPSYNC.COLLECTIVE R4, `(.L_x_1176) ;  /* 0x0000000004087348 */ /* 0x022fea0003c00000 */
[----:B------:R2:W3:Y:S02]  /*28ab0*/  SHFL.BFLY P0, R0, R6, R2, R0 ;  /* 0x0c00000206007389 */ /* 0x0004e40000000000 */
[----:B-123-5:R-:W-:Y:S01]  /*28ac0*/  ENDCOLLECTIVE ;  /* 0x000000000000791b */ /* 0x02efe20003800000 */
.L_x_1176:
[----:B------:R-:W-:Y:S01]  /*28ad0*/  MOV R2, R0 ;  /* 0x0000000000027202 */ /* 0x000fe20000000f00 */
[----:B------:R-:W-:-:S04]  /*28ae0*/  IMAD.MOV.U32 R0, RZ, RZ, 0x1f ;  /* 0x0000001fff007424 */ /* 0x000fc800078e00ff */
[----:B------:R-:W-:Y:S01]  /*28af0*/  FADD.FTZ R249, R2, R249 ;  /* 0x000000f902f97221 */ /* 0x000fe20000010000 */
[----:B------:R-:W-:-:S03]  /*28b00*/  MOV R2, 0x1 ;  /* 0x0000000100027802 */ /* 0x000fc60000000f00 */
[----:B------:R-:W-:-:S07]  /*28b10*/  IMAD.MOV.U32 R6, RZ, RZ, R249 ;  /* 0x000000ffff067224 */ /* 0x000fce00078e00f9 */
[----:B------:R-:W-:Y:S05]  /*28b20*/  WARPSYNC.COLLECTIVE R4, `(.L_x_1177) ;  /* 0x0000000004087348 */ /* 0x000fea0003c00000 */
[----:B------:R1:W2:Y:S02]  /*28b30*/  SHFL.BFLY P0, R0, R6, R2, R0 ;  /* 0x0c00000206007389 */ /* 0x0002a40000000000 */
[----:B-12---:R-:W-:Y:S01]  /*28b40*/  ENDCOLLECTIVE ;  /* 0x000000000000791b */ /* 0x006fe20003800000 */
.L_x_1177:
[----:B------:R-:W-:Y:S01]  /*28b50*/  MOV R7, R0 ;  /* 0x0000000000077202 */ /* 0x000fe20000000f00 */
[----:B------:R-:W-:Y:S01]  /*28b60*/  IMAD.MOV.U32 R6, RZ, RZ, R248 ;  /* 0x000000ffff067224 */ /* 0x000fe200078e00f8 */
[----:B------:R-:W-:Y:S02]  /*28b70*/  MOV R0, 0x1f ;  /* 0x0000001f00007802 */ /* 0x000fe40000000f00 */
[----:B------:R-:W-:Y:S01]  /*28b80*/  MOV R2, 0x2 ;  /* 0x0000000200027802 */ /* 0x000fe20000000f00 */
[----:B------:R-:W-:-:S07]  /*28b90*/  FADD.FTZ R7, R249, R7 ;  /* 0x00000007f9077221 */ /* 0x000fce0000010000 */
[----:B------:R-:W-:Y:S05]  /*28ba0*/  WARPSYNC.COLLECTIVE R4, `(.L_x_1178) ;  /* 0x0000000004087348 */ /* 0x000fea0003c00000 */
[----:B------:R1:W2:Y:S02]  /*28bb0*/  SHFL.BFLY P0, R0, R6, R2, R0 ;  /* 0x0c00000206007389 */ /* 0x0002a40000000000 */
[----:B-12---:R-:W-:Y:S01]  /*28bc0*/  ENDCOLLECTIVE ;  /* 0x000000000000791b */ /* 0x006fe20003800000 */
.L_x_1178:
[----:B------:R-:W-:Y:S01]  /*28bd0*/  FADD.FTZ R248, R0, R248 ;  /* 0x000000f800f87221 */ /* 0x000fe20000010000 */
[----:B------:R-:W-:Y:S02]  /*28be0*/  MOV R0, 0x1f ;  /* 0x0000001f00007802 */ /* 0x000fe40000000f00 */
[----:B------:R-:W-:Y:S01]  /*28bf0*/  MOV R2, 0x1 ;  /* 0x0000000100027802 */ /* 0x000fe20000000f00 */
[----:B------:R-:W-:-:S07]  /*28c00*/  IMAD.MOV.U32 R6, RZ, RZ, R248 ;  /* 0x000000ffff067224 */ /* 0x000fce00078e00f8 */
[----:B------:R-:W-:Y:S05]  /*28c10*/  WARPSYNC.COLLECTIVE R4, `(.L_x_1179) ;  /* 0x0000000004087348 */ /* 0x000fea0003c00000 */
[----:B------:R1:W2:Y:S02]  /*28c20*/  SHFL.BFLY P0, R0, R6, R2, R0 ;  /* 0x0c00000206007389 */ /* 0x0002a40000000000 */
[----:B-12---:R-:W-:Y:S01]  /*28c30*/  ENDCOLLECTIVE ;  /* 0x000000000000791b */ /* 0x006fe20003800000 */
.L_x_1179:
[----:B------:R-:W-:Y:S05]  /*28c40*/  BRA `(.L_x_1180) ;  /* 0xffffffd800b07947 */ /* 0x000fea000383ffff */
.L_x_1181:
        /* <DEDUP_REMOVED lines=11> */
.L_x_4954:


//--------------------- .text._ZN5flash24flash_fwd_splitkv_kernelI23Flash_fwd_kernel_traitsILi256ELi64ELi64ELi4ELb0ELb0EN7cutlass10bfloat16_tE19Flash_kernel_traitsILi256ELi64ELi64ELi4ES3_EELb1ELb0ELb0ELb0ELb0ELb1ELb0ELb1EEEvNS_16Flash_fwd_paramsE --------------------------
	.section	.text._ZN5flash24flash_fwd_splitkv_kernelI23Flash_fwd_kernel_traitsILi256ELi64ELi64ELi4ELb0ELb0EN7cutlass10bfloat16_tE19Flash_kernel_traitsILi256ELi64ELi64ELi4ES3_EELb1ELb0ELb0ELb0ELb0ELb1ELb0ELb1EEEvNS_16Flash_fwd_paramsE,"ax",@progbits
	.align	128
        .global         _ZN5flash24flash_fwd_splitkv_kernelI23Flash_fwd_kernel_traitsILi256ELi64ELi64ELi4ELb0ELb0EN7cutlass10bfloat16_tE19Flash_kernel_traitsILi256ELi64ELi64ELi4ES3_EELb1ELb0ELb0ELb0ELb0ELb1ELb0ELb1EEEvNS_16Flash_fwd_paramsE
        .type           _ZN5flash24flash_fwd_splitkv_kernelI23Flash_fwd_kernel_traitsILi256ELi64ELi64ELi4ELb0ELb0EN7cutlass10bfloat16_tE19Flash_kernel_traitsILi256ELi64ELi64ELi4ES3_EELb1ELb0ELb0ELb0ELb0ELb1ELb0ELb1EEEvNS_16Flash_fwd_paramsE,@function
        .size           _ZN5flash24flash_fwd_splitkv_kernelI23Flash_fwd_kernel_traitsILi256ELi64ELi64ELi4ELb0ELb0EN7cutlass10bfloat16_tE19Flash_kernel_traitsILi256ELi64ELi64ELi4ES3_EELb1ELb0ELb0ELb0ELb0ELb1ELb0ELb1EEEvNS_16Flash_fwd_paramsE,(.L_x_4955 - _ZN5flash24flash_fwd_splitkv_kernelI23Flash_fwd_kernel_traitsILi256ELi64ELi64ELi4ELb0ELb0EN7cutlass10bfloat16_tE19Flash_kernel_traitsILi256ELi64ELi64ELi4ES3_EELb1ELb0ELb0ELb0ELb0ELb1ELb0ELb1EEEvNS_16Flash_fwd_paramsE)
        .other          _ZN5flash24flash_fwd_splitkv_kernelI23Flash_fwd_kernel_traitsILi256ELi64ELi64ELi4ELb0ELb0EN7cutlass10bfloat16_tE19Flash_kernel_traitsILi256ELi64ELi64ELi4ES3_EELb1ELb0ELb0ELb0ELb0ELb1ELb0ELb1EEEvNS_16Flash_fwd_paramsE,@"STO_CUDA_ENTRY STV_DEFAULT"
_ZN5flash24flash_fwd_splitkv_kernelI23Flash_fwd_kernel_traitsILi256ELi64ELi64ELi4ELb0ELb0EN7cutlass10bfloat16_tE19Flash_kernel_traitsILi256ELi64ELi64ELi4ES3_EELb1ELb0ELb0ELb0ELb0ELb1ELb0ELb1EEEvNS_16Flash_fwd_paramsE:
.text._ZN5flash24flash_fwd_splitkv_kernelI23Flash_fwd_kernel_traitsILi256ELi64ELi64ELi4ELb0ELb0EN7cutlass10bfloat16_tE19Flash_kernel_traitsILi256ELi64ELi64ELi4ES3_EELb1ELb0ELb0ELb0ELb0ELb1ELb0ELb1EEEvNS_16Flash_fwd_paramsE:
[----:B------:R-:W1:Y:S01]  /*0000*/  LDC R1, c[0x0][0x28] ;  /* 0x00000a00ff017b82 */ /* 0x000e620000000800 */
[----:B------:R-:W2:Y:S07]  /*0010*/  S2R R239, SR_CTAID.X ;  /* 0x0000000000ef7919 */ /* 0x000eae0000002500 */
[----:B------:R-:W3:Y:S01]  /*0020*/  LDC.64 R18, c[0x0][0x198] ;  /* 0x00006600ff127b82 */ /* 0x000ee20000000a00 */
[----:B------:R-:W-:Y:S01]  /*0030*/  BSSY B4, `(.L_x_1182) ;  /* 0x0000006000047945 */ /* 0x000fe20003800000 */
[----:B-1----:R-:W-:Y:S01]  /*0040*/  IADD3 R1, R1, -0x30, RZ ;  /* 0xffffffd001017810 */ /* 0x002fe20007ffe0ff */
[----:B------:R-:W1:Y:S01]  /*0050*/  S2R R238, SR_CTAID.Y ;  /* 0x0000000000ee7919 */ /* 0x000e620000002600 */
[----:B------:R-:W-:Y:S01]  /*0060*/  MOV R236, 0x90 ;  /* 0x0000009000ec7802 */ /* 0x000fe20000000f00 */
[----:B--2---:R-:W4:Y:S06]  /*0070*/  S2R R237, SR_CTAID.Z ;  /* 0x0000000000ed7919 */ /* 0x004f2c0000002700 */
[----:B-1-34-:R-:W-:Y:S05]  /*0080*/  CALL.REL.NOINC `($_ZN5flash24flash_fwd_splitkv_kernelI23Flash_fwd_kernel_traitsILi256ELi64ELi64ELi4ELb0ELb0EN7cutlass10bfloat16_tE19Flash_kernel_traitsILi256ELi64ELi64ELi4ES3_EELb1ELb0ELb0ELb0ELb0ELb1ELb0ELb1EEEvNS_16Flash_fwd_paramsE$_ZN5flash30compute_attn_1rowblock_splitkvI23Flash_fwd_kernel_traitsILi256ELi64ELi64ELi4ELb0ELb0EN7cutlass10bfloat16_tE19Flash_kernel_traitsILi256ELi64ELi64ELi4ES3_EELb1ELb0ELb0ELb0ELb0ELb1ELb0ELb1ENS_16Flash_fwd_paramsEEEvRKT8_iiiii) ;  /* 0x0000000000087944 */ /* 0x01afea0003c00000 */
[----:B------:R-:W-:Y:S05]  /*0090*/  BSYNC B4 ;  /* 0x0000000000047941 */ /* 0x000fea0003800000 */
.L_x_1182:
[----:B------:R-:W-:Y:S05]  /*00a0*/  EXIT ;  /* 0x000000000000794d */ /* 0x000fea0003800000 */
        .type           $_ZN5flash24flash_fwd_splitkv_kernelI23Flash_fwd_kernel_traitsILi256ELi64ELi64ELi4ELb0ELb0EN7cutlass10bfloat16_tE19Flash_kernel_traitsILi256ELi64ELi64ELi4ES3_EELb1ELb0ELb0ELb0ELb0ELb1ELb0ELb1EEEvNS_16Flash_fwd_paramsE$_ZN5flash30compute_attn_1rowblock_splitkvI23Flash_fwd_kernel_traitsILi256ELi64ELi64ELi4ELb0ELb0EN7cutlass10bfloat16_tE19Flash_kernel_traitsILi256ELi64ELi64ELi4ES3_EELb1ELb0ELb0ELb0ELb0ELb1ELb0ELb1ENS_16Flash_fwd_paramsEEEvRKT8_iiiii,@function
        .size           $_ZN5flash24flash_fwd_splitkv_kernelI23Flash_fwd_kernel_traitsILi256ELi64ELi64ELi4ELb0ELb0EN7cutlass10bfloat16_tE19Flash_kernel_traitsILi256ELi64ELi64ELi4ES3_EELb1ELb0ELb0ELb0ELb0ELb1ELb0ELb1EEEvNS_16Flash_fwd_paramsE$_ZN5flash30compute_attn_1rowblock_splitkvI23Flash_fwd_kernel_traitsILi256ELi64ELi64ELi4ELb0ELb0EN7cutlass10bfloat16_tE19Flash_kernel_traitsILi256ELi64ELi64ELi4ES3_EELb1ELb0ELb0ELb0ELb0ELb1ELb0ELb1ENS_16Flash_fwd_paramsEEEvRKT8_iiiii,(.L_x_4955 - $_ZN5flash24flash_fwd_splitkv_kernelI23Flash_fwd_kernel_traitsILi256ELi64ELi64ELi4ELb0ELb0EN7cutlass10bfloat16_tE19Flash_kernel_traitsILi256ELi64ELi64ELi4ES3_EELb1ELb0ELb0ELb0ELb0ELb1ELb0ELb1EEEvNS_16Flash_fwd_paramsE$_ZN5flash30compute_attn_1rowblock_splitkvI23Flash_fwd_kernel_traitsILi256ELi64ELi64ELi4ELb0ELb0EN7cutlass10bfloat16_tE19Flash_kernel_traitsILi256ELi64ELi64ELi4ES3_EELb1ELb0ELb0ELb0ELb0ELb1ELb0ELb1ENS_16Flash_fwd_paramsEEEvRKT8_iiiii)
$_ZN5flash24flash_fwd_splitkv_kernelI23Flash_fwd_kernel_traitsILi256ELi64ELi64ELi4ELb0ELb0EN7cutlass10bfloat16_tE19Flash_kernel_traitsILi256ELi64ELi64ELi4ES3_EELb1ELb0ELb0ELb0ELb0ELb1ELb0ELb1EEEvNS_16Flash_fwd_paramsE$_ZN5flash30compute_attn_1rowblock_splitkvI23Flash_fwd_kernel_traitsILi256ELi64ELi64ELi4ELb0ELb0EN7cutlass10bfloat16_tE19Flash_kernel_traitsILi256ELi64ELi64ELi4ES3_EELb1ELb0ELb0ELb0ELb0ELb1ELb0ELb1ENS_16Flash_fwd_paramsEEEvRKT8_iiiii:
[----:B------:R-:W-:Y:S02]  /*00b0*/  ULDC.64 UR6, c[0x0][0x208] ;  /* 0x0000820000067ab9 */ /* 0x000fe40000000a00 */
[----:B------:R-:W2:Y:S04]  /*00c0*/  LD.E.64 R6, desc[UR6][R18.64+0xe0] ;  /* 0x0000e00612067980 */ /* 0x000ea8000c101b00 */
[----:B------:R-:W3:Y:S01]  /*00d0*/  LD.E.64 R12, desc[UR6][R18.64+0xf0] ;  /* 0x0000f006120c7980 */ /* 0x000ee2000c101b00 */
[----:B------:R-:W-:-:S03]  /*00e0*/  IMAD.MOV.U32 R242, RZ, RZ, -0x1 ;  /* 0xfffffffffff27424 */ /* 0x000fc600078e00ff */
[----:B------:R-:W4:Y:S01]  /*00f0*/  LD.E.64 R4, desc[UR6][R18.64+0xe8] ;  /* 0x0000e80612047980 */ /* 0x000f22000c101b00 */
        /* <DEDUP_REMOVED lines=9> */
[----:B------:R1:W5:Y:S01]  /*0190*/  @P4 LD.E R14, desc[UR6][R12.64] ;  /* 0x000000060c0e4980 */ /* 0x000362000c101900 */
[----:B------:R-:W-:Y:S01]  /*01a0*/  BSSY B0, `(.L_x_1183) ;  /* 0x000000c000007945 */ /* 0x000fe20003800000 */
[----:B------:R-:W-:Y:S01]  /*01b0*/  IMAD.MOV.U32 R15, RZ, RZ, -0x1 ;  /* 0xffffffffff0f7424 */ /* 0x000fe200078e00ff */
[----:B--2---:R-:W-:-:S06]  /*01c0*/  @P0 IADD3 R240, -R242, R3, RZ ;  /* 0x00000003f2f00210 */ /* 0x004fcc0007ffe1ff */
[----:B------:R1:W5:Y:S01]  /*01d0*/  @!P0 LD.E R240, desc[UR6][R18.64+0xb4] ;  /* 0x0000b40612f08980 */ /* 0x000362000c101900 */
[----:B----4-:R-:W-:-:S04]  /*01e0*/  ISETP.NE.U32.AND P0, PT, R4, RZ, PT ;  /* 0x000000ff0400720c */ /* 0x010fc80003f05070 */
[----:B------:R-:W-:Y:S01]  /*01f0*/  ISETP.NE.AND.EX P0, PT, R5, RZ, PT, P0 ;  /* 0x000000ff0500720c */ /* 0x000fe20003f05300 */
[----:B------:R-:W-:-:S12]  /*0200*/  IMAD.WIDE R4, R238, 0x4, R4 ;  /* 0x00000004ee047825 */ /* 0x000fd800078e0204 */
[----:B------:R-:W-:Y:S05]  /*0210*/  @!P0 BRA `(.L_x_1184) ;  /* 0x0000000000108947 */ /* 0x000fea0003800000 */
[----:B------:R-:W2:Y:S02]  /*0220*/  LD.E.U8 R0, desc[UR6][R18.64+0x1b2] ;  /* 0x0001b20612007980 */ /* 0x000ea4000c101100 */
[----:B--2---:R-:W-:-:S13]  /*0230*/  ISETP.NE.AND P1, PT, R0, RZ, PT ;  /* 0x000000ff0000720c */ /* 0x004fda0003f25270 */
[----:B------:R-:W-:Y:S05]  /*0240*/  @!P1 BRA `(.L_x_1184) ;  /* 0x0000000000049947 */ /* 0x000fea0003800000 */
[----:B------:R2:W5:Y:S02]  /*0250*/  LD.E R15, desc[UR6][R4.64] ;  /* 0x00000006040f7980 */ /* 0x000564000c101900 */
.L_x_1184:
[----:B------:R-:W-:Y:S05]  /*0260*/  BSYNC B0 ;  /* 0x0000000000007941 */ /* 0x000fea0003800000 */
.L_x_1183:
[----:B------:R-:W-:Y:S04]  /*0270*/  BSSY B0, `(.L_x_1185) ;  /* 0x0000009000007945 */ /* 0x000fe80003800000 */
[----:B------:R-:W-:Y:S05]  /*0280*/  @!P0 BRA `(.L_x_1186) ;  /* 0x0000000000188947 */ /* 0x000fea0003800000 */
[----:B------:R-:W3:Y:S02]  /*0290*/  LD.E.U8 R0, desc[UR6][R18.64+0x1b2] ;  /* 0x0001b20612007980 */ /* 0x000ee4000c101100 */
[----:B---3--:R-:W-:-:S13]  /*02a0*/  ISETP.NE.AND P0, PT, R0, RZ, PT ;  /* 0x000000ff0000720c */ /* 0x008fda0003f05270 */
[----:B------:R-:W3:Y:S02]  /*02b0*/  @P0 LD.E R0, desc[UR6][R4.64+0x4] ;  /* 0x0000040604000980 */ /* 0x000ee4000c101900 */
[----:B---3-5:R-:W-:-:S06]  /*02c0*/  @P0 IADD3 R3, R0, -R15, RZ ;  /* 0x8000000f00030210 */ /* 0x028fcc0007ffe0ff */
[----:B------:R4:W5:Y:S01]  /*02d0*/  @!P0 LD.E R3, desc[UR6][R4.64] ;  /* 0x0000000604038980 */ /* 0x000962000c101900 */
[----:B------:R-:W-:Y:S05]  /*02e0*/  BRA `(.L_x_1187) ;  /* 0x0000000000047947 */ /* 0x000fea0003800000 */
.L_x_1186:
[----:B------:R3:W5:Y:S02]  /*02f0*/  LD.E R3, desc[UR6][R18.64+0xb8] ;  /* 0x0000b80612037980 */ /* 0x000764000c101900 */
.L_x_1187:
[----:B------:R-:W-:Y:S05]  /*0300*/  BSYNC B0 ;  /* 0x0000000000007941 */ /* 0x000fea0003800000 */
.L_x_1185:
[----:B--2-4-:R-:W2:Y:S01]  /*0310*/  LD.E.64 R4, desc[UR6][R18.64+0xf8] ;  /* 0x0000f80612047980 */ /* 0x014ea2000c101b00 */
[----:B------:R-:W-:Y:S01]  /*0320*/  BSSY B1, `(.L_x_1188) ;  /* 0x0000012000017945 */ /* 0x000fe20003800000 */
[----:B-----5:R-:W-:Y:S01]  /*0330*/  IMAD.IADD R78, R3, 0x1, -R14 ;  /* 0x00000001034e7824 */ /* 0x020fe200078e0a0e */
[----:B--2---:R-:W-:-:S04]  /*0340*/  ISETP.NE.U32.AND P0, PT, R4, RZ, PT ;  /* 0x000000ff0400720c */ /* 0x004fc80003f05070 */
[----:B------:R-:W-:-:S13]  /*0350*/  ISETP.NE.AND.EX P0, PT, R5, RZ, PT, P0 ;  /* 0x000000ff0500720c */ /* 0x000fda0003f05300 */
[----:B------:R-:W-:Y:S05]  /*0360*/  @!P0 BRA `(.L_x_1189) ;  /* 0x0000000000108947 */ /* 0x000fea0003800000 */
[----:B------:R-:W-:-:S05]  /*0370*/  IMAD.WIDE R4, R238, 0x4, R4 ;  /* 0x00000004ee047825 */ /* 0x000fca00078e0204 */
[----:B------:R-:W2:Y:S02]  /*0380*/  LD.E R3, desc[UR6][R4.64] ;  /* 0x0000000604037980 */ /* 0x000ea4000c101900 */
[----:B--2---:R-:W-:Y:S01]  /*0390*/  IADD3 R74, R3, -R14, RZ ;  /* 0x8000000e034a7210 */ /* 0x004fe20007ffe0ff */
[----:B------:R-:W-:Y:S05]  /*03a0*/  BRA `(.L_x_1190) ;  /* 0x0000000000247947 */ /* 0x000fea0003800000 */
.L_x_1189:
[----:B------:R-:W2:Y:S01]  /*03b0*/  LD.E.64 R2, desc[UR6][R18.64+0x108] ;  /* 0x0001080612027980 */ /* 0x000ea2000c101b00 */
[----:B------:R-:W-:Y:S01]  /*03c0*/  BSSY B0, `(.L_x_1191) ;  /* 0x0000006000007945 */ /* 0x000fe20003800000 */
[----:B--2---:R-:W-:-:S04]  /*03d0*/  ISETP.NE.U32.AND P0, PT, R2, RZ, PT ;  /* 0x000000ff0200720c */ /* 0x004fc80003f05070 */
[----:B------:R-:W-:Y:S01]  /*03e0*/  ISETP.NE.AND.EX P0, PT, R3, RZ, PT, P0 ;  /* 0x000000ff0300720c */ /* 0x000fe20003f05300 */
[----:B------:R-:W-:-:S12]  /*03f0*/  IMAD.MOV.U32 R3, RZ, RZ, RZ ;  /* 0x000000ffff037224 */ /* 0x000fd800078e00ff */
[----:B------:R-:W-:Y:S05]  /*0400*/  @!P0 BRA `(.L_x_1192) ;  /* 0x0000000000048947 */ /* 0x000fea0003800000 */
[----:B------:R2:W5:Y:S02]  /*0410*/  LD.E R3, desc[UR6][R18.64+0xbc] ;  /* 0x0000bc0612037980 */ /* 0x000564000c101900 */
.L_x_1192:
[----:B------:R-:W-:Y:S05]  /*0420*/  BSYNC B0 ;  /* 0x0000000000007941 */ /* 0x000fea0003800000 */
.L_x_1191:
[----:B-----5:R-:W-:Y:S02]  /*0430*/  IADD3 R74, R78, R3, RZ ;  /* 0x000000034e4a7210 */ /* 0x020fe40007ffe0ff */
.L_x_1190:
[----:B------:R-:W-:Y:S05]  /*0440*/  BSYNC B1 ;  /* 0x0000000000017941 */ /* 0x000fea0003800000 */
.L_x_1188:
[----:B------:R-:W-:Y:S01]  /*0450*/  IMAD.SHL.U32 R73, R239, 0x40, RZ ;  /* 0x00000040ef497824 */ /* 0x000fe200078e00ff */
[----:B------:R-:W-:Y:S01]  /*0460*/  MOV R2, R236 ;  /* 0x000000ec00027202 */ /* 0x000fe20000000f00 */
[----:B------:R-:W-:-:S03]  /*0470*/  IMAD.MOV.U32 R3, RZ, RZ, 0x0 ;  /* 0x00000000ff037424 */ /* 0x000fc600078e00ff */
[----:B------:R-:W-:-:S13]  /*0480*/  ISETP.GT.AND P0, PT, R240, R73, PT ;  /* 0x00000049f000720c */ /* 0x000fda0003f04270 */
[----:B-123--:R-:W-:Y:S05]  /*0490*/  @!P0 RET.REL.NODEC R2 `(_ZN5flash24flash_fwd_splitkv_kernelI23Flash_fwd_kernel_traitsILi256ELi64ELi64ELi4ELb0ELb0EN7cutlass10bfloat16_tE19Flash_kernel_traitsILi256ELi64ELi64ELi4ES3_EELb1ELb0ELb0ELb0ELb0ELb1ELb0ELb1EEEvNS_16Flash_fwd_paramsE) ;  /* 0xfffffff802d88950 */ /* 0x00efea0003c3ffff */
        /* <DEDUP_REMOVED lines=22> */
[----:B------:R-:W5:Y:S04]  /*0600*/  LD.E R3, desc[UR6][R18.64+0x60] ;  /* 0x0000600612037980 */ /* 0x000f68000c101900 */
[----:B------:R-:W4:Y:S01]  /*0610*/  @!P0 LD.E.64 R14, desc[UR6][R18.64+0x80] ;  /* 0x00008006120e8980 */ /* 0x000f22000c101b00 */
[----:B------:R-:W-:-:S03]  /*0620*/  SHF.R.S32.HI R8, RZ, 0x1f, R57 ;  /* 0x0000001fff087819 */ /* 0x000fc60000011439 */
[----:B------:R-:W5:Y:S01]  /*0630*/  LD.E R0, desc[UR6][R18.64+0xb4] ;  /* 0x0000b40612007980 */ /* 0x000f62000c101900 */
[----:B------:R-:W-:-:S03]  /*0640*/  LEA.HI R9, R8, R57, RZ, 0x3 ;  /* 0x0000003908097211 */ /* 0x000fc600078f18ff */
[----:B------:R-:W5:Y:S01]  /*0650*/  LD.E.64 R4, desc[UR6][R18.64+0xa0] ;  /* 0x0000a00612047980 */ /* 0x000f62000c101b00 */
[----:B------:R-:W-:-:S03]  /*0660*/  LOP3.LUT R8, R9, 0xfffffff8, RZ, 0xc0, !PT ;  /* 0xfffffff809087812 */ /* 0x000fc600078ec0ff */
[----:B------:R-:W5:Y:S02]  /*0670*/  LD.E R2, desc[UR6][R18.64+0xc0] ;  /* 0x0000c00612027980 */ /* 0x000f64000c101900 */
[----:B------:R-:W-:Y:S02]  /*0680*/  IMAD.IADD R57, R57, 0x1, -R8 ;  /* 0x0000000139397824 */ /* 0x000fe400078e0a08 */
[----:B------:R1:W5:Y:S02]  /*0690*/  LD.E.64 R26, desc[UR6][R18.64+0x70] ;  /* 0x00007006121a7980 */ /* 0x000364000c101b00 */
[----:B------:R-:W-:Y:S01]  /*06a0*/  IMAD.SHL.U32 R28, R57, 0x8, RZ ;  /* 0x00000008391c7824 */ /* 0x000fe200078e00ff */
[----:B------:R-:W-:-:S04]  /*06b0*/  @!P0 SHF.R.S32.HI R8, RZ, 0x1f, R238 ;  /* 0x0000001fff088819 */ /* 0x000fc800000114ee */
[----:B------:R-:W-:Y:S02]  /*06c0*/  SHF.R.S32.HI R29, RZ, 0x1f, R28 ;  /* 0x0000001fff1d7819 */ /* 0x000fe4000001141c */
[----:B------:R-:W-:Y:S02]  /*06d0*/  SHF.R.S32.HI R9, RZ, 0x3, R9 ;  /* 0x00000003ff097819 */ /* 0x000fe40000011409 */
[----:B------:R-:W-:Y:S01]  /*06e0*/  IADD3 R240, -R73, R240, RZ ;  /* 0x000000f049f07210 */ /* 0x000fe20007ffe1ff */
[----:B------:R-:W-:Y:S01]  /*06f0*/  BSSY B0, `(.L_x_1194) ;  /* 0x000002d000007945 */ /* 0x000fe20003800000 */
[----:B------:R-:W-:Y:S01]  /*0700*/  ISETP.NE.AND P3, PT, R57, RZ, PT ;  /* 0x000000ff3900720c */ /* 0x000fe20003f65270 */
[C---:B------:R-:W-:Y:S01]  /*0710*/  VIADD R25, R28.reuse, 0x40 ;  /* 0x000000401c197836 */ /* 0x040fe20000000000 */
[C---:B------:R-:W-:Y:S01]  /*0720*/  IADD3 R23, R28.reuse, 0x80, RZ ;  /* 0x000000801c177810 */ /* 0x040fe20007ffe0ff */
[----:B------:R-:W-:Y:S02]  /*0730*/  VIADD R21, R28, 0xc0 ;  /* 0x000000c01c157836 */ /* 0x000fe40000000000 */
[----:B-1----:R-:W-:-:S05]  /*0740*/  VIADD R19, R9, 0x10 ;  /* 0x0000001009137836 */ /* 0x002fca0000000000 */
[----:B------:R-:W-:Y:S01]  /*0750*/  ISETP.GE.AND P1, PT, R19, R240, PT ;  /* 0x000000f01300720c */ /* 0x000fe20003f26270 */
        /* <DEDUP_REMOVED lines=14> */
[----:B------:R-:W-:Y:S01]  /*0840*/  ISETP.GE.AND P0, PT, R9, R240, PT ;  /* 0x000000f00900720c */ /* 0x000fe20003f06270 */
[----:B---3--:R-:W-:Y:S01]  /*0850*/  IMAD R33, R31, R237, RZ ;  /* 0x000000ed1f217224 */ /* 0x008fe200078e02ff */
[----:B------:R-:W-:-:S05]  /*0860*/  SHF.R.S32.HI R8, RZ, 0x1f, R237 ;  /* 0x0000001fff087819 */ /* 0x000fca00000114ed */
[----:B------:R-:W-:Y:S02]  /*0870*/  IMAD R33, R30, R8, R33 ;  /* 0x000000081e217224 */ /* 0x000fe400078e0221 */
[----:B------:R-:W-:Y:S01]  /*0880*/  IMAD.WIDE.U32 R30, R237, R30, R12 ;  /* 0x0000001eed1e7225 */ /* 0x000fe200078e000c */
[----:B------:R-:W-:Y:S02]  /*0890*/  SHF.R.S32.HI R15, RZ, 0x1f, R9 ;  /* 0x0000001fff0f7819 */ /* 0x000fe40000011409 */
[----:B------:R-:W-:Y:S02]  /*08a0*/  IADD3 R17, R9, 0x20, RZ ;  /* 0x0000002009117810 */ /* 0x000fe40007ffe0ff */
[----:B------:R-:W-:Y:S01]  /*08b0*/  IADD3 R33, R31, R33, RZ ;  /* 0x000000211f217210 */ /* 0x000fe20007ffe0ff */
[----:B------:R-:W-:Y:S06]  /*08c0*/  @P0 BRA `(.L_x_1195) ;  /* 0x00000000003c0947 */ /* 0x000fec0003800000 */
[----:B------:R-:W-:Y:S01]  /*08d0*/  IMAD R8, R7, R9, RZ ;  /* 0x0000000907087224 */ /* 0x000fe200078e02ff */
[-C--:B-----5:R-:W-:Y:S01]  /*08e0*/  ISETP.GE.AND P6, PT, R28, R2.reuse, PT ;  /* 0x000000021c00720c */ /* 0x0a0fe20003fc6270 */
[----:B------:R-:W-:Y:S01]  /*08f0*/  IMAD.MOV.U32 R32, RZ, RZ, R30 ;  /* 0x000000ffff207224 */ /* 0x000fe200078e001e */
[-C--:B------:R-:W-:Y:S01]  /*0900*/  ISETP.GE.AND P5, PT, R25, R2.reuse, PT ;  /* 0x000000021900720c */ /* 0x080fe20003fa6270 */
[C---:B------:R-:W-:Y:S01]  /*0910*/  IMAD R8, R6.reuse, R15, R8 ;  /* 0x0000000f06087224 */ /* 0x040fe200078e0208 */
[-C--:B------:R-:W-:Y:S01]  /*0920*/  ISETP.GE.AND P4, PT, R23, R2.reuse, PT ;  /* 0x000000021700720c */ /* 0x080fe20003f86270 */
        /* <DEDUP_REMOVED lines=9> */
.L_x_1195:
[----:B------:R-:W-:Y:S05]  /*09c0*/  BSYNC B0 ;  /* 0x0000000000007941 */ /* 0x000fea0003800000 */
.L_x_1194:
[----:B------:R-:W-:Y:S01]  /*09d0*/  BSSY B0, `(.L_x_1196) ;  /* 0x0000015000007945 */ /* 0x000fe20003800000 */
[----:B------:R-:W-:-:S03]  /*09e0*/  ISETP.GE.AND P0, PT, R17, R240, PT ;  /* 0x000000f01100720c */ /* 0x000fc60003f06270 */
[----:B------:R-:W-:Y:S10]  /*09f0*/  @P1 BRA `(.L_x_1197) ;  /* 0x0000000000481947 */ /* 0x000ff40003800000 */
[----:B-1----:R-:W-:Y:S01]  /*0a00*/  IADD3 R13, P1, R9, 0x10, RZ ;  /* 0x00000010090d7810 */ /* 0x002fe20007f3e0ff */
[----:B------:R-:W-:Y:S01]  /*0a10*/  IMAD.MOV.U32 R34, RZ, RZ, R30 ;  /* 0x000000ffff227224 */ /* 0x000fe200078e001e */
[-C--:B-----5:R-:W-:Y:S01]  /*0a20*/  ISETP.GE.AND P5, PT, R28, R2.reuse, PT ;  /* 0x000000021c00720c */ /* 0x0a0fe20003fa6270 */
[----:B------:R-:W-:Y:S01]  /*0a30*/  IMAD.MOV.U32 R35, RZ, RZ, R33 ;  /* 0x000000ffff237224 */ /* 0x000fe200078e0021 */
[-C--:B------:R-:W-:Y:S01]  /*0a40*/  ISETP.GE.AND P4, PT, R25, R2.reuse, PT ;  /* 0x000000021900720c */ /* 0x080fe20003f86270 */
[----:B------:R-:W-:Y:S01]  /*0a50*/  IMAD.X R11, RZ, RZ, R15, P1 ;  /* 0x000000ffff0b7224 */ /* 0x000fe200008e060f */
[-C--:B------:R-:W-:Y:S01]  /*0a60*/  ISETP.GE.AND P2, PT, R23, R2.reuse, PT ;  /* 0x000000021700720c */ /* 0x080fe20003f46270 */
[----:B------:R-:W-:Y:S01]  /*0a70*/  IMAD.WIDE.U32 R34, R6, R13, R34 ;  /* 0x0000000d06227225 */ /* 0x000fe200078e0022 */
[----:B------:R-:W-:-:S03]  /*0a80*/  ISETP.GE.AND P1, PT, R21, R2, PT ;  /* 0x000000021500720c */ /* 0x000fc60003f26270 */
[----:B------:R-:W-:Y:S01]  /*0a90*/  IMAD R11, R11, R6, RZ ;  /* 0x000000060b0b7224 */ /* 0x000fe200078e02ff */
[----:B------:R-:W-:-:S03]  /*0aa0*/  LEA R10, P6, R34, R26, 0x1 ;  /* 0x0000001a220a7211 */ /* 0x000fc600078c08ff */
[----:B------:R-:W-:-:S04]  /*0ab0*/  IMAD R11, R7, R13, R11 ;  /* 0x0000000d070b7224 */ /* 0x000fc800078e020b */
[----:B------:R-:W-:-:S05]  /*0ac0*/  IMAD.IADD R11, R35, 0x1, R11 ;  /* 0x00000001230b7824 */ /* 0x000fca00078e020b */
[----:B------:R-:W-:-:S05]  /*0ad0*/  LEA.HI.X R11, R34, R27, R11, 0x1, P6 ;  /* 0x0000001b220b7211 */ /* 0x000fca00030f0c0b */
[----:B------:R2:W-:Y:S04]  /*0ae0*/  @!P5 ST.E.128 desc[UR6][R10.64], RZ ;  /* 0x000000ff0a00d985 */ /* 0x0005e8000c101d06 */
[----:B------:R2:W-:Y:S04]  /*0af0*/  @!P4 ST.E.128 desc[UR6][R10.64+0x80], RZ ;  /* 0x000080ff0a00c985 */ /* 0x0005e8000c101d06 */
[----:B------:R2:W-:Y:S04]  /*0b00*/  @!P2 ST.E.128 desc[UR6][R10.64+0x100], RZ ;  /* 0x000100ff0a00a985 */ /* 0x0005e8000c101d06 */
[----:B------:R2:W-:Y:S02]  /*0b10*/  @!P1 ST.E.128 desc[UR6][R10.64+0x180], RZ ;  /* 0x000180ff0a009985 */ /* 0x0005e4000c101d06 */
.L_x_1197:
[----:B------:R-:W-:Y:S05]  /*0b20*/  BSYNC B0 ;  /* 0x0000000000007941 */ /* 0x000fea0003800000 */
.L_x_1196:
[----:B-----5:R-:W-:Y:S01]  /*0b30*/  IMAD R3, R238, R3, R237 ;  /* 0x00000003ee037224 */ /* 0x020fe200078e02ed */
[----:B------:R-:W-:Y:S01]  /*0b40*/  BSSY B0, `(.L_x_1198) ;  /* 0x0000016000007945 */ /* 0x000fe20003800000 */
[----:B------:R-:W-:Y:S02]  /*0b50*/  ISETP.GE.OR P5, PT, R19, R240, P3 ;  /* 0x000000f01300720c */ /* 0x000fe40001fa6670 */
[----:B------:R-:W-:Y:S01]  /*0b60*/  IMAD R0, R0, R3, R73 ;  /* 0x0000000300007224 */ /* 0x000fe200078e0249 */
[----:B------:R-:W-:Y:S10]  /*0b70*/  @P0 BRA `(.L_x_1199) ;  /* 0x0000000000480947 */ /* 0x000ff40003800000 */
[----:B--2---:R-:W-:Y:S01]  /*0b80*/  IADD3 R11, P0, R9, 0x20, RZ ;  /* 0x00000020090b7810 */ /* 0x004fe20007f1e0ff */
[----:B-1----:R-:W-:Y:S01]  /*0b90*/  IMAD.MOV.U32 R12, RZ, RZ, R30 ;  /* 0x000000ffff0c7224 */ /* 0x002fe200078e001e */
        /* <DEDUP_REMOVED lines=16> */
.L_x_1199:
[----:B------:R-:W-:Y:S05]  /*0ca0*/  BSYNC B0 ;  /* 0x0000000000007941 */ /* 0x000fea0003800000 */
.L_x_1198:
[C---:B--23--:R-:W-:Y:S01]  /*0cb0*/  VIADD R11, R9.reuse, 0x30 ;  /* 0x00000030090b7836 */ /* 0x04cfe20000000000 */
[-C--:B------:R-:W-:Y:S01]  /*0cc0*/  ISETP.GE.OR P6, PT, R9, R240.reuse, P3 ;  /* 0x000000f00900720c */ /* 0x080fe20001fc6670 */
[----:B------:R-:W-:Y:S01]  /*0cd0*/  BSSY B0, `(.L_x_1200) ;  /* 0x000001e000007945 */ /* 0x000fe20003800000 */
[-C--:B------:R-:W-:Y:S02]  /*0ce0*/  ISETP.GE.OR P4, PT, R17, R240.reuse, P3 ;  /* 0x000000f01100720c */ /* 0x080fe40001f86670 */
[CC--:B------:R-:W-:Y:S02]  /*0cf0*/  ISETP.GE.AND P1, PT, R11.reuse, R240.reuse, PT ;  /* 0x000000f00b00720c */ /* 0x0c0fe40003f26270 */
[C---:B------:R-:W-:Y:S02]  /*0d00*/  IADD3 R3, P0, R0.reuse, R9, RZ ;  /* 0x0000000900037210 */ /* 0x040fe40007f1e0ff */
[----:B------:R-:W-:Y:S02]  /*0d10*/  ISETP.GE.OR P3, PT, R11, R240, P3 ;  /* 0x000000f00b00720c */ /* 0x000fe40001f66670 */
[----:B------:R-:W-:-:S02]  /*0d20*/  LEA.HI.X.SX32 R0, R0, R15, 0x1, P0 ;  /* 0x0000000f00007211 */ /* 0x000fc400000f0eff */
[----:B------:R-:W-:Y:S01]  /*0d30*/  LEA R10, P0, R3, R4, 0x2 ;  /* 0x00000004030a7211 */ /* 0x000fe200078010ff */
[----:B------:R-:W-:-:S03]  /*0d40*/  @!P6 IMAD.MOV.U32 R4, RZ, RZ, 0x7f800000 ;  /* 0x7f800000ff04e424 */ /* 0x000fc600078e00ff */
[----:B------:R-:W-:Y:S01]  /*0d50*/  LEA.HI.X R11, R3, R5, R0, 0x2, P0 ;  /* 0x00000005030b7211 */ /* 0x000fe200000f1400 */
[----:B------:R-:W-:Y:S02]  /*0d60*/  @!P5 IMAD.MOV.U32 R3, RZ, RZ, 0x7f800000 ;  /* 0x7f800000ff03d424 */ /* 0x000fe400078e00ff */
[----:B------:R-:W-:Y:S01]  /*0d70*/  @!P4 IMAD.MOV.U32 R0, RZ, RZ, 0x7f800000 ;  /* 0x7f800000ff00c424 */ /* 0x000fe200078e00ff */
[----:B------:R-:W-:Y:S06]  /*0d80*/  @P1 BRA `(.L_x_1201) ;  /* 0x0000000000481947 */ /* 0x000fec0003800000 */
[----:B------:R-:W-:Y:S01]  /*0d90*/  IADD3 R9, P0, R9, 0x30, RZ ;  /* 0x0000003009097810 */ /* 0x000fe20007f1e0ff */
[----:B-1----:R-:W-:Y:S01]  /*0da0*/  IMAD.MOV.U32 R12, RZ, RZ, R30 ;  /* 0x000000ffff0c7224 */ /* 0x002fe200078e001e */
[-C--:B------:R-:W-:Y:S01]  /*0db0*/  ISETP.GE.AND P2, PT, R25, R2.reuse, PT ;  /* 0x000000021900720c */ /* 0x080fe20003f46270 */
[----:B------:R-:W-:Y:S02]  /*0dc0*/  IMAD.MOV.U32 R13, RZ, RZ, R33 ;  /* 0x000000ffff0d7224 */ /* 0x000fe400078e0021 */
[----:B------:R-:W-:Y:S01]  /*0dd0*/  IMAD.X R5, RZ, RZ, R15, P0 ;  /* 0x000000ffff057224 */ /* 0x000fe200000e060f */
[----:B------:R-:W-:Y:S01]  /*0de0*/  ISETP.GE.AND P0, PT, R28, R2, PT ;  /* 0x000000021c00720c */ /* 0x000fe20003f06270 */
[----:B------:R-:W-:-:S04]  /*0df0*/  IMAD.WIDE.U32 R12, R6, R9, R12 ;  /* 0x00000009060c7225 */ /* 0x000fc800078e000c */
[----:B------:R-:W-:Y:S01]  /*0e00*/  IMAD R5, R5, R6, RZ ;  /* 0x0000000605057224 */ /* 0x000fe200078e02ff */
[----:B------:R-:W-:-:S03]  /*0e10*/  LEA R6, P1, R12, R26, 0x1 ;  /* 0x0000001a0c067211 */ /* 0x000fc600078208ff */
[----:B------:R-:W-:-:S04]  /*0e20*/  IMAD R5, R7, R9, R5 ;  /* 0x0000000907057224 */ /* 0x000fc800078e0205 */
        /* <DEDUP_REMOVED lines=8> */
.L_x_1201:
[----:B------:R-:W-:Y:S05]  /*0eb0*/  BSYNC B0 ;  /* 0x0000000000007941 */ /* 0x000fea0003800000 */
.L_x_1200:
[----:B------:R-:W-:Y:S01]  /*0ec0*/  MOV R237, 0x0 ;  /* 0x0000000000ed7802 */ /* 0x000fe20000000f00 */
[----:B------:R-:W-:Y:S04]  /*0ed0*/  @!P6 ST.E desc[UR6][R10.64], R4 ;  /* 0x000000040a00e985 */ /* 0x000fe8000c101906 */
[----:B------:R-:W-:Y:S04]  /*0ee0*/  @!P5 ST.E desc[UR6][R10.64+0x40], R3 ;  /* 0x000040030a00d985 */ /* 0x000fe8000c101906 */
[----:B------:R1:W-:Y:S02]  /*0ef0*/  @!P4 ST.E desc[UR6][R10.64+0x80], R0 ;  /* 0x000080000a00c985 */ /* 0x0003e4000c101906 */
[----:B-12---:R-:W-:Y:S05]  /*0f00*/  @P3 RET.REL.NODEC R236 `(_ZN5flash24flash_fwd_splitkv_kernelI23Flash_fwd_kernel_traitsILi256ELi64ELi64ELi4ELb0ELb0EN7cutlass10bfloat16_tE19Flash_kernel_traitsILi256ELi64ELi64ELi4ES3_EELb1ELb0ELb0ELb0ELb0ELb1ELb0ELb1EEEvNS_16Flash_fwd_paramsE) ;  /* 0xfffffff0ec3c3950 */ /* 0x006fea0003c3ffff */
[----:B------:R-:W-:Y:S02]  /*0f10*/  MOV R3, 0x7f800000 ;  /* 0x7f80000000037802 */ /* 0x000fe40000000f00 */
[----:B------:R-:W-:-:S03]  /*0f20*/  MOV R237, 0x0 ;  /* 0x0000000000ed7802 */ /* 0x000fc60000000f00 */
[----:B------:R1:W-:Y:S02]  /*0f30*/  ST.E desc[UR6][R10.64+0xc0], R3 ;  /* 0x0000c0030a007985 */ /* 0x0003e4000c101906 */
[----:B-1----:R-:W-:Y:S05]  /*0f40*/  RET.REL.NODEC R236 `(_ZN5flash24flash_fwd_splitkv_kernelI23Flash_fwd_kernel_traitsILi256ELi64ELi64ELi4ELb0ELb0EN7cutlass10bfloat16_tE19Flash_kernel_traitsILi256ELi64ELi64ELi4ES3_EELb1ELb0ELb0ELb0ELb0ELb1ELb0ELb1EEEvNS_16Flash_fwd_paramsE) ;  /* 0xfffffff0ec2c7950 */ /* 0x002fea0003c3ffff */
.L_x_1193:
        /* <DEDUP_REMOVED lines=14> */
[----:B------:R-:W-:-:S04]  /*1030*/  @P1 IMAD.WIDE.U32 R2, R4, R238, RZ ;  /* 0x000000ee04021225 */ /* 0x000fc800078e00ff */
[----:B------:R-:W-:Y:S01]  /*1040*/  @P1 IMAD R0, R4, R0, R5 ;  /* 0x0000000004001224 */ /* 0x000fe200078e0205 */
[----:B------:R-:W-:-:S03]  /*1050*/  @P1 LEA R244, P0, R2, R6, 0x2 ;  /* 0x0000000602f41211 */ /* 0x000fc600078010ff */
[----:B------:R-:W-:-:S05]  /*1060*/  @P1 IMAD.IADD R0, R3, 0x1, R0 ;  /* 0x0000000103001824 */ /* 0x000fca00078e0200 */
[----:B------:R-:W-:Y:S02]  /*1070*/  @P1 LEA.HI.X R245, R2, R7, R0, 0x2, P0 ;  /* 0x0000000702f51211 */ /* 0x000fe400000f1400 */
[----:B------:R-:W-:-:S04]  /*1080*/  ISETP.NE.U32.AND P0, PT, R244, RZ, PT ;  /* 0x000000fff400720c */ /* 0x000fc80003f05070 */
[----:B------:R-:W-:-:S13]  /*1090*/  ISETP.NE.AND.EX P0, PT, R245, RZ, PT, P0 ;  /* 0x000000fff500720c */ /* 0x000fda0003f05300 */
[----:B-1----:R-:W-:Y:S05]  /*10a0*/  @!P0 BRA `(.L_x_1203) ;  /* 0x00000004004c8947 */ /* 0x002fea0003800000 */
[----:B------:R-:W2:Y:S04]  /*10b0*/  LD.E R6, desc[UR6][R18.64+0x170] ;  /* 0x0001700612067980 */ /* 0x000ea8000c101900 */
[----:B------:R-:W3:Y:S01]  /*10c0*/  LD.E R4, desc[UR6][R18.64+0x68] ;  /* 0x0000680612047980 */ /* 0x000ee2000c101900 */
[----:B------:R-:W-:-:S03]  /*10d0*/  LEA R5, R165, 0xffffffc0, 0x6 ;  /* 0xffffffc0a5057811 */ /* 0x000fc600078e30ff */
[----:B------:R-:W4:Y:S01]  /*10e0*/  LD.E.64 R22, desc[UR6][R18.64+0x20] ;  /* 0x0000200612167980 */ /* 0x000f22000c101b00 */
[----:B------:R-:W-:-:S03]  /*10f0*/  IABS R2, R5 ;  /* 0x0000000500027213 */ /* 0x000fc60000000000 */
[----:B------:R-:W4:Y:S04]  /*1100*/  LD.E.64 R70, desc[UR6][R18.64+0x38] ;  /* 0x0000380612467980 */ /* 0x000f28000c101b00 */
[----:B------:R-:W4:Y:S04]  /*1110*/  LD.E.64 R14, desc[UR6][R18.64+0x28] ;  /* 0x00002806120e7980 */ /* 0x000f28000c101b00 */
[----:B------:R-:W4:Y:S04]  /*1120*/  LD.E.64 R20, desc[UR6][R18.64+0x50] ;  /* 0x0000500612147980 */ /* 0x000f28000c101b00 */
[----:B------:R-:W5:Y:S04]  /*1130*/  LD.E.64 R24, desc[UR6][R18.64+0x58] ;  /* 0x0000580612187980 */ /* 0x000f68000c101b00 */
[----:B------:R-:W5:Y:S01]  /*1140*/  LD.E.64 R68, desc[UR6][R18.64+0x40] ;  /* 0x0000400612447980 */ /* 0x000f62000c101b00 */
[----:B--2---:R-:W-:-:S04]  /*1150*/  IABS R3, R6 ;  /* 0x0000000600037213 */ /* 0x004fc80000000000 */
[----:B-----5:R-:W1:Y:S08]  /*1160*/  I2F.RP R10, R3 ;  /* 0x00000003000a7306 */ /* 0x020e700000209400 */
[----:B-1----:R-:W1:Y:S02]  /*1170*/  MUFU.RCP R8, R10 ;  /* 0x0000000a00087308 */ /* 0x002e640000001000 */
[----:B-1----:R-:W-:-:S06]  /*1180*/  IADD3 R8, R8, 0xffffffe, RZ ;  /* 0x0ffffffe08087810 */ /* 0x002fcc0007ffe0ff */
[----:B------:R-:W1:Y:S02]  /*1190*/  F2I.FTZ.U32.TRUNC.NTZ R9, R8 ;  /* 0x0000000800097305 */ /* 0x000e64000021f000 */
[----:B-1----:R-:W-:Y:S01]  /*11a0*/  IADD3 R0, RZ, -R9, RZ ;  /* 0x80000009ff007210 */ /* 0x002fe20007ffe0ff */
[----:B------:R-:W-:-:S04]  /*11b0*/  IMAD.MOV.U32 R8, RZ, RZ, RZ ;  /* 0x000000ffff087224 */ /* 0x000fc800078e00ff */
[----:B------:R-:W-:Y:S01]  /*11c0*/  IMAD R7, R0, R3, RZ ;  /* 0x0000000300077224 */ /* 0x000fe200078e02ff */
[----:B------:R-:W-:-:S03]  /*11d0*/  IABS R0, R6 ;  /* 0x0000000600007213 */ /* 0x000fc60000000000 */
[----:B------:R-:W-:Y:S01]  /*11e0*/  IMAD.HI.U32 R7, R9, R7, R8 ;  /* 0x0000000709077227 */ /* 0x000fe200078e0008 */
[----:B------:R-:W-:-:S05]  /*11f0*/  IADD3 R0, RZ, -R0, RZ ;  /* 0x80000000ff007210 */ /* 0x000fca0007ffe0ff */
[----:B------:R-:W-:-:S04]  /*1200*/  IMAD.HI.U32 R9, R7, R2, RZ ;  /* 0x0000000207097227 */ /* 0x000fc800078e00ff */
[----:B------:R-:W-:-:S05]  /*1210*/  IMAD R0, R9, R0, R2 ;  /* 0x0000000009007224 */ /* 0x000fca00078e0202 */
[----:B------:R-:W-:-:S13]  /*1220*/  ISETP.GT.U32.AND P1, PT, R3, R0, PT ;  /* 0x000000000300720c */ /* 0x000fda0003f24070 */
[----:B------:R-:W-:-:S05]  /*1230*/  @!P1 IMAD.IADD R0, R0, 0x1, -R3 ;  /* 0x0000000100009824 */ /* 0x000fca00078e0a03 */
[----:B------:R-:W-:Y:S02]  /*1240*/  ISETP.GE.U32.AND P2, PT, R0, R3, PT ;  /* 0x000000030000720c */ /* 0x000fe40003f46070 */
[----:B------:R-:W-:Y:S02]  /*1250*/  LOP3.LUT R0, R5, R6, RZ, 0x3c, !PT ;  /* 0x0000000605007212 */ /* 0x000fe400078e3cff */
[----:B------:R-:W-:Y:S02]  /*1260*/  @!P1 IADD3 R9, R9, 0x1, RZ ;  /* 0x0000000109099810 */ /* 0x000fe40007ffe0ff */
[----:B------:R-:W-:Y:S02]  /*1270*/  ISETP.GE.AND P0, PT, R0, RZ, PT ;  /* 0x000000ff0000720c */ /* 0x000fe40003f06270 */
[----:B------:R-:W-:-:S05]  /*1280*/  ISETP.NE.AND P1, PT, R6, RZ, PT ;  /* 0x000000ff0600720c */ /* 0x000fca0003f25270 */
[----:B------:R-:W-:-:S06]  /*1290*/  @P2 VIADD R9, R9, 0x1 ;  /* 0x0000000109092836 */ /* 0x000fcc0000000000 */
[----:B------:R-:W-:Y:S02]  /*12a0*/  @!P0 IADD3 R9, -R9, RZ, RZ ;  /* 0x000000ff09098210 */ /* 0x000fe40007ffe1ff */
[----:B------:R-:W-:-:S05]  /*12b0*/  @!P1 LOP3.LUT R9, RZ, R6, RZ, 0x33, !PT ;  /* 0x00000006ff099212 */ /* 0x000fca00078e33ff */
[----:B------:R-:W-:-:S06]  /*12c0*/  IMAD.WIDE R2, R9, 0x4, R244 ;  /* 0x0000000409027825 */ /* 0x000fcc00078e02f4 */
[----:B------:R1:W2:Y:S01]  /*12d0*/  LD.E R2, desc[UR6][R2.64] ;  /* 0x0000000602027980 */ /* 0x0002a2000c101900 */
[----:B---3--:R-:W-:-:S04]  /*12e0*/  IABS R7, R4 ;  /* 0x0000000400077213 */ /* 0x008fc80000000000 */
[----:B------:R-:W3:Y:S08]  /*12f0*/  I2F.RP R10, R7 ;  /* 0x00000007000a7306 */ /* 0x000ef00000209400 */
[----:B---3--:R-:W3:Y:S02]  /*1300*/  MUFU.RCP R8, R10 ;  /* 0x0000000a00087308 */ /* 0x008ee40000001000 */
[----:B---3--:R-:W-:-:S06]  /*1310*/  VIADD R8, R8, 0xffffffe ;  /* 0x0ffffffe08087836 */ /* 0x008fcc0000000000 */
[----:B------:R-:W3:Y:S01]  /*1320*/  F2I.FTZ.U32.TRUNC.NTZ R17, R8 ;  /* 0x0000000800117305 */ /* 0x000ee2000021f000 */
[----:B------:R-:W-:Y:S01]  /*1330*/  IMAD.MOV.U32 R16, RZ, RZ, RZ ;  /* 0x000000ffff107224 */ /* 0x000fe200078e00ff */
[----:B-1----:R-:W-:Y:S02]  /*1340*/  IABS R3, R4 ;  /* 0x0000000400037213 */ /* 0x002fe40000000000 */
        /* <DEDUP_REMOVED lines=16> */
[----:B----4-:R-:W-:Y:S01]  /*1450*/  IMAD R6, R71, R9, RZ ;  /* 0x0000000947067224 */ /* 0x010fe200078e02ff */
[----:B------:R-:W-:Y:S02]  /*1460*/  SHF.R.S32.HI R11, RZ, 0x1f, R9 ;  /* 0x0000001fff0b7819 */ /* 0x000fe40000011409 */
[----:B------:R-:W-:-:S03]  /*1470*/  @P2 IADD3 R16, R16, 0x1, RZ ;  /* 0x0000000110102810 */ /* 0x000fc60007ffe0ff */
[----:B------:R-:W-:Y:S02]  /*1480*/  IMAD R6, R70, R11, R6 ;  /* 0x0000000b46067224 */ /* 0x000fe400078e0206 */
[----:B------:R-:W-:Y:S02]  /*1490*/  @!P0 IADD3 R16, -R16, RZ, RZ ;  /* 0x000000ff10108210 */ /* 0x000fe40007ffe1ff */
[----:B------:R-:W-:-:S04]  /*14a0*/  @!P1 LOP3.LUT R16, RZ, R4, RZ, 0x33, !PT ;  /* 0x00000004ff109212 */ /* 0x000fc800078e33ff */
[----:B------:R-:W-:Y:S01]  /*14b0*/  SHF.R.S32.HI R8, RZ, 0x1f, R16 ;  /* 0x0000001fff087819 */ /* 0x000fe20000011410 */
[----:B------:R-:W-:-:S04]  /*14c0*/  IMAD R7, R21, R16, RZ ;  /* 0x0000001015077224 */ /* 0x000fc800078e02ff */
[----:B------:R-:W-:Y:S01]  /*14d0*/  IMAD R7, R20, R8, R7 ;  /* 0x0000000814077224 */ /* 0x000fe200078e0207 */
[----:B--2---:R-:W-:Y:S01]  /*14e0*/  SHF.R.S32.HI R0, RZ, 0x1f, R2 ;  /* 0x0000001fff007819 */ /* 0x004fe20000011402 */
[----:B------:R-:W-:-:S04]  /*14f0*/  IMAD R3, R23, R2, RZ ;  /* 0x0000000217037224 */ /* 0x000fc800078e02ff */
[C---:B------:R-:W-:Y:S02]  /*1500*/  IMAD R3, R22.reuse, R0, R3 ;  /* 0x0000000016037224 */ /* 0x040fe400078e0203 */
[----:B------:R-:W-:-:S04]  /*1510*/  IMAD.WIDE.U32 R22, R22, R2, RZ ;  /* 0x0000000216167225 */ /* 0x000fc800078e00ff */
[----:B------:R-:W-:Y:S02]  /*1520*/  IMAD.IADD R23, R23, 0x1, R3 ;  /* 0x0000000117177824 */ /* 0x000fe400078e0203 */
[----:B------:R-:W-:-:S04]  /*1530*/  IMAD.WIDE.U32 R22, R9, R70, R22 ;  /* 0x0000004609167225 */ /* 0x000fc800078e0016 */
[-C--:B------:R-:W-:Y:S02]  /*1540*/  IMAD R3, R15, R2.reuse, RZ ;  /* 0x000000020f037224 */ /* 0x080fe400078e02ff */
[----:B------:R-:W-:Y:S02]  /*1550*/  IMAD.IADD R23, R23, 0x1, R6 ;  /* 0x0000000117177824 */ /* 0x000fe400078e0206 */
[----:B------:R-:W-:-:S04]  /*1560*/  IMAD.WIDE.U32 R26, R14, R2, RZ ;  /* 0x000000020e1a7225 */ /* 0x000fc800078e00ff */
[----:B------:R-:W-:Y:S02]  /*1570*/  IMAD R3, R14, R0, R3 ;  /* 0x000000000e037224 */ /* 0x000fe400078e0203 */
[----:B------:R-:W-:Y:S01]  /*1580*/  IMAD.WIDE.U32 R22, R16, R20, R22 ;  /* 0x0000001410167225 */ /* 0x000fe200078e0016 */
[----:B------:R-:W-:-:S03]  /*1590*/  MOV R10, R26 ;  /* 0x0000001a000a7202 */ /* 0x000fc60000000f00 */
[----:B------:R-:W-:Y:S01]  /*15a0*/  IMAD.IADD R21, R27, 0x1, R3 ;  /* 0x000000011b157824 */ /* 0x000fe200078e0203 */
[----:B------:R-:W-:Y:S01]  /*15b0*/  IADD3 R3, R23, R7, RZ ;  /* 0x0000000717037210 */ /* 0x000fe20007ffe0ff */
[----:B------:R-:W-:Y:S01]  /*15c0*/  IMAD.MOV.U32 R0, RZ, RZ, R22 ;  /* 0x000000ffff007224 */ /* 0x000fe200078e0016 */
[----:B------:R-:W-:Y:S05]  /*15d0*/  BRA `(.L_x_1204) ;  /* 0x00000004003c7947 */ /* 0x000fea0003800000 */
.L_x_1203:
        /* <DEDUP_REMOVED lines=9> */
[----:B--2---:R-:W-:-:S04]  /*1670*/  IABS R3, R4 ;  /* 0x0000000400037213 */ /* 0x004fc80000000000 */
[----:B------:R-:W2:Y:S08]  /*1680*/  I2F.RP R6, R3 ;  /* 0x0000000300067306 */ /* 0x000eb00000209400 */
[----:B--2---:R-:W2:Y:S02]  /*1690*/  MUFU.RCP R2, R6 ;  /* 0x0000000600027308 */ /* 0x004ea40000001000 */
[----:B--2---:R-:W-:-:S06]  /*16a0*/  IADD3 R2, R2, 0xffffffe, RZ ;  /* 0x0ffffffe02027810 */ /* 0x004fcc0007ffe0ff */
[----:B------:R-:W2:Y:S01]  /*16b0*/  F2I.FTZ.U32.TRUNC.NTZ R9, R2 ;  /* 0x0000000200097305 */ /* 0x000ea2000021f000 */
[----:B------:R-:W-:Y:S02]  /*16c0*/  IABS R7, R4 ;  /* 0x0000000400077213 */ /* 0x000fe40000000000 */
[----:B--2---:R-:W-:-:S05]  /*16d0*/  IADD3 R0, RZ, -R9, RZ ;  /* 0x80000009ff007210 */ /* 0x004fca0007ffe0ff */
[----:B------:R-:W-:Y:S01]  /*16e0*/  IMAD R5, R0, R3, RZ ;  /* 0x0000000300057224 */ /* 0x000fe200078e02ff */
[----:B------:R-:W-:-:S03]  /*16f0*/  IABS R0, R237 ;  /* 0x000000ed00007213 */ /* 0x000fc60000000000 */
[----:B------:R-:W-:Y:S01]  /*1700*/  IMAD.HI.U32 R5, R9, R5, R8 ;  /* 0x0000000509057227 */ /* 0x000fe200078e0008 */
[----:B------:R-:W-:-:S05]  /*1710*/  IADD3 R7, RZ, -R7, RZ ;  /* 0x80000007ff077210 */ /* 0x000fca0007ffe0ff */
[----:B------:R-:W-:-:S04]  /*1720*/  IMAD.HI.U32 R2, R5, R0, RZ ;  /* 0x0000000005027227 */ /* 0x000fc800078e00ff */
[----:B------:R-:W-:Y:S01]  /*1730*/  IMAD R0, R2, R7, R0 ;  /* 0x0000000702007224 */ /* 0x000fe200078e0200 */
[----:B------:R-:W-:-:S04]  /*1740*/  @!P3 SHF.R.S32.HI R6, RZ, 0x1f, R14 ;  /* 0x0000001fff06b819 */ /* 0x000fc8000001140e */
[----:B------:R-:W-:Y:S01]  /*1750*/  ISETP.GT.U32.AND P0, PT, R3, R0, PT ;  /* 0x000000000300720c */ /* 0x000fe20003f04070 */
[-C--:B---3--:R-:W-:Y:S02]  /*1760*/  @!P3 IMAD R5, R71, R14.reuse, RZ ;  /* 0x0000000e4705b224 */ /* 0x088fe400078e02ff */
[----:B------:R-:W-:-:S04]  /*1770*/  @!P3 IMAD.WIDE.U32 R26, R70, R14, RZ ;  /* 0x0000000e461ab225 */ /* 0x000fc800078e00ff */
[----:B------:R-:W-:Y:S01]  /*1780*/  @!P3 IMAD R5, R6, R70, R5 ;  /* 0x000000460605b224 */ /* 0x000fe200078e0205 */
[----:B------:R-:W-:Y:S02]  /*1790*/  @P3 IADD3 R7, R14, R15, RZ ;  /* 0x0000000f0e073210 */ /* 0x000fe40007ffe0ff */
[----:B-----5:R-:W-:Y:S01]  /*17a0*/  @!P3 SHF.R.S32.HI R6, RZ, 0x1f, R10 ;  /* 0x0000001fff06b819 */ /* 0x020fe2000001140a */
[----:B------:R-:W-:Y:S02]  /*17b0*/  @!P3 IMAD.IADD R27, R27, 0x1, R5 ;  /* 0x000000011b1bb824 */ /* 0x000fe400078e0205 */
[----:B------:R-:W-:Y:S02]  /*17c0*/  @!P0 IMAD.IADD R0, R0, 0x1, -R3 ;  /* 0x0000000100008824 */ /* 0x000fe400078e0a03 */
[----:B----4-:R-:W-:Y:S02]  /*17d0*/  @!P3 IMAD R5, R23, R10, RZ ;  /* 0x0000000a1705b224 */ /* 0x010fe400078e02ff */
[----:B------:R-:W-:Y:S01]  /*17e0*/  @P3 IMAD R9, R71, R7, RZ ;  /* 0x0000000747093224 */ /* 0x000fe200078e02ff */
[----:B------:R-:W-:Y:S01]  /*17f0*/  ISETP.GE.U32.AND P2, PT, R0, R3, PT ;  /* 0x000000030000720c */ /* 0x000fe20003f46070 */
[----:B------:R-:W-:Y:S01]  /*1800*/  @P3 IMAD.WIDE.U32 R28, R70, R7, RZ ;  /* 0x00000007461c3225 */ /* 0x000fe200078e00ff */
[----:B------:R-:W-:-:S03]  /*1810*/  LOP3.LUT R0, R237, R4, RZ, 0x3c, !PT ;  /* 0x00000004ed007212 */ /* 0x000fc600078e3cff */
[C---:B------:R-:W-:Y:S02]  /*1820*/  @!P3 IMAD R5, R22.reuse, R6, R5 ;  /* 0x000000061605b224 */ /* 0x040fe400078e0205 */
[----:B------:R-:W-:Y:S01]  /*1830*/  @!P3 IMAD.WIDE.U32 R22, R22, R10, R26 ;  /* 0x0000000a1616b225 */ /* 0x000fe200078e001a */
[----:B------:R-:W-:Y:S02]  /*1840*/  @P3 IADD3 R9, R29, R9, RZ ;  /* 0x000000091d093210 */ /* 0x000fe40007ffe0ff */
[----:B------:R-:W-:Y:S01]  /*1850*/  ISETP.GE.AND P1, PT, R0, RZ, PT ;  /* 0x000000ff0000720c */ /* 0x000fe20003f26270 */
[----:B------:R-:W-:Y:S01]  /*1860*/  @!P0 VIADD R2, R2, 0x1 ;  /* 0x0000000102028836 */ /* 0x000fe20000000000 */
[----:B------:R-:W-:Y:S02]  /*1870*/  @P3 MOV R8, R28 ;  /* 0x0000001c00083202 */ /* 0x000fe40000000f00 */
[----:B------:R-:W-:Y:S02]  /*1880*/  @!P3 IADD3 R9, R23, R5, RZ ;  /* 0x000000051709b210 */ /* 0x000fe40007ffe0ff */
[----:B------:R-:W-:-:S02]  /*1890*/  ISETP.NE.AND P0, PT, R4, RZ, PT ;  /* 0x000000ff0400720c */ /* 0x000fc40003f05270 */
[----:B------:R-:W-:Y:S02]  /*18a0*/  LEA R5, R165, 0xffffffc0, 0x6 ;  /* 0xffffffc0a5057811 */ /* 0x000fe400078e30ff */
[----:B------:R-:W-:Y:S01]  /*18b0*/  @!P3 MOV R8, R22 ;  /* 0x000000160008b202 */ /* 0x000fe20000000f00 */
[----:B------:R-:W-:Y:S01]  /*18c0*/  @!P3 IMAD R6, R69, R14, RZ ;  /* 0x0000000e4506b224 */ /* 0x000fe200078e02ff */
[----:B------:R-:W-:Y:S01]  /*18d0*/  @!P3 SHF.R.S32.HI R3, RZ, 0x1f, R14 ;  /* 0x0000001fff03b819 */ /* 0x000fe2000001140e */
[-C--:B------:R-:W-:Y:S01]  /*18e0*/  IMAD R7, R71, R5.reuse, RZ ;  /* 0x0000000547077224 */ /* 0x080fe200078e02ff */
[----:B------:R-:W-:Y:S01]  /*18f0*/  SHF.R.S32.HI R11, RZ, 0x1f, R5 ;  /* 0x0000001fff0b7819 */ /* 0x000fe20000011405 */
[----:B------:R-:W-:Y:S01]  /*1900*/  IMAD.WIDE.U32 R22, R70, R5, R8 ;  /* 0x0000000546167225 */ /* 0x000fe200078e0008 */
[----:B------:R-:W-:-:S03]  /*1910*/  @P2 IADD3 R2, R2, 0x1, RZ ;  /* 0x0000000102022810 */ /* 0x000fc60007ffe0ff */
[----:B------:R-:W-:Y:S02]  /*1920*/  @!P3 IMAD R3, R3, R68, R6 ;  /* 0x000000440303b224 */ /* 0x000fe400078e0206 */
[----:B------:R-:W-:Y:S01]  /*1930*/  @!P3 IMAD.WIDE.U32 R8, R68, R14, RZ ;  /* 0x0000000e4408b225 */ /* 0x000fe200078e00ff */
[----:B------:R-:W-:-:S03]  /*1940*/  @P3 IADD3 R14, R14, R15, RZ ;  /* 0x0000000f0e0e3210 */ /* 0x000fc60007ffe0ff */
[----:B------:R-:W-:Y:S02]  /*1950*/  IMAD R7, R11, R70, R7 ;  /* 0x000000460b077224 */ /* 0x000fe400078e0207 */
[----:B------:R-:W-:Y:S01]  /*1960*/  @!P3 IMAD.IADD R9, R9, 0x1, R3 ;  /* 0x000000010909b824 */ /* 0x000fe200078e0203 */
[----:B------:R-:W-:Y:S01]  /*1970*/  @!P3 SHF.R.S32.HI R3, RZ, 0x1f, R10 ;  /* 0x0000001fff03b819 */ /* 0x000fe2000001140a */
[----:B------:R-:W-:Y:S01]  /*1980*/  @!P1 IMAD.MOV R2, RZ, RZ, -R2 ;  /* 0x000000ffff029224 */ /* 0x000fe200078e0a02 */
[----:B------:R-:W-:Y:S01]  /*1990*/  @!P0 LOP3.LUT R2, RZ, R4, RZ, 0x33, !PT ;  /* 0x00000004ff028212 */ /* 0x000fe200078e33ff */
[----:B------:R-:W-:Y:S01]  /*19a0*/  @!P3 IMAD R0, R21, R10, RZ ;  /* 0x0000000a1500b224 */ /* 0x000fe200078e02ff */
[----:B------:R-:W-:Y:S02]  /*19b0*/  IADD3 R7, R23, R7, RZ ;  /* 0x0000000717077210 */ /* 0x000fe40007ffe0ff */
[----:B------:R-:W-:Y:S01]  /*19c0*/  MOV R6, R22 ;  /* 0x0000001600067202 */ /* 0x000fe20000000f00 */
[----:B------:R-:W-:Y:S01]  /*19d0*/  @!P3 IMAD.WIDE.U32 R22, R20, R10, R8 ;  /* 0x0000000a1416b225 */ /* 0x000fe200078e0008 */
[----:B------:R-:W-:-:S03]  /*19e0*/  SHF.R.S32.HI R8, RZ, 0x1f, R2 ;  /* 0x0000001fff087819 */ /* 0x000fc60000011402 */
[----:B------:R-:W-:Y:S02]  /*19f0*/  @!P3 IMAD R0, R20, R3, R0 ;  /* 0x000000031400b224 */ /* 0x000fe400078e0200 */
[----:B------:R-:W-:Y:S02]  /*1a00*/  @P3 IMAD R21, R69, R14, RZ ;  /* 0x0000000e45153224 */ /* 0x000fe400078e02ff */
[----:B------:R-:W-:Y:S02]  /*1a10*/  IMAD R3, R17, R2, RZ ;  /* 0x0000000211037224 */ /* 0x000fe400078e02ff */
[----:B------:R-:W-:-:S04]  /*1a20*/  @P3 IMAD.WIDE.U32 R14, R68, R14, RZ ;  /* 0x0000000e440e3225 */ /* 0x000fc800078e00ff */
[----:B------:R-:W-:Y:S01]  /*1a30*/  IMAD.WIDE.U32 R6, R16, R2, R6 ;  /* 0x0000000210067225 */ /* 0x000fe200078e0006 */
[----:B------:R-:W-:-:S03]  /*1a40*/  @P3 IADD3 R21, R15, R21, RZ ;  /* 0x000000150f153210 */ /* 0x000fc60007ffe0ff */
[----:B------:R-:W-:Y:S01]  /*1a50*/  IMAD R3, R16, R8, R3 ;  /* 0x0000000810037224 */ /* 0x000fe200078e0203 */
[----:B------:R-:W-:Y:S01]  /*1a60*/  @P3 MOV R10, R14 ;  /* 0x0000000e000a3202 */ /* 0x000fe20000000f00 */
[----:B------:R-:W-:Y:S01]  /*1a70*/  @!P3 IMAD.IADD R21, R23, 0x1, R0 ;  /* 0x000000011715b824 */ /* 0x000fe200078e0200 */
[----:B------:R-:W-:Y:S01]  /*1a80*/  @!P3 MOV R10, R22 ;  /* 0x00000016000ab202 */ /* 0x000fe20000000f00 */
[----:B------:R-:W-:Y:S01]  /*1a90*/  IMAD.IADD R3, R7, 0x1, R3 ;  /* 0x0000000107037824 */ /* 0x000fe200078e0203 */
[----:B------:R-:W-:Y:S02]  /*1aa0*/  MOV R0, R6 ;  /* 0x0000000600007202 */ /* 0x000fe40000000f00 */
[----:B------:R-:W-:Y:S02]  /*1ab0*/  MOV R9, R5 ;  /* 0x0000000500097202 */ /* 0x000fe40000000f00 */
[----:B-1----:R-:W-:Y:S02]  /*1ac0*/  MOV R16, R2 ;  /* 0x0000000200107202 */ /* 0x002fe40000000f00 */
.L_x_1204:
[----:B------:R-:W-:Y:S05]  /*1ad0*/  BSYNC B0 ;  /* 0x0000000000007941 */ /* 0x000fea0003800000 */
.L_x_1202:
[----:B------:R-:W-:Y:S01]  /*1ae0*/  ISETP.NE.AND P0, PT, R242, -0x1, PT ;  /* 0xfffffffff200780c */ /* 0x000fe20003f05270 */
[----:B------:R-:W2:Y:S04]  /*1af0*/  LD.E.64 R192, desc[UR6][R18.64+0x30] ;  /* 0x0000300612c07980 */ /* 0x000ea8000c101b00 */
[----:B------:R-:W3:Y:S04]  /*1b00*/  LD.E.64 R22, desc[UR6][R18.64+0x48] ;  /* 0x0000480612167980 */ /* 0x000ee8000c101b00 */
[----:B------:R-:W4:Y:S04]  /*1b10*/  LD.E R81, desc[UR6][R18.64+0xc0] ;  /* 0x0000c00612517980 */ /* 0x000f28000c101900 */
        /* <DEDUP_REMOVED lines=15> */
[----:B------:R-:W-:Y:S01]  /*1c10*/  IMAD.SHL.U32 R14, R75, 0x8, RZ ;  /* 0x000000084b0e7824 */ /* 0x000fe200078e00ff */
[----:B------:R-:W-:Y:S02]  /*1c20*/  SHF.R.S32.HI R27, RZ, 0x4, R76 ;  /* 0x00000004ff1b7819 */ /* 0x000fe4000001144c */
[----:B------:R-:W-:Y:S01]  /*1c30*/  SHF.R.S32.HI R17, RZ, 0x1f, R4 ;  /* 0x0000001fff117819 */ /* 0x000fe20000011404 */
[----:B------:R-:W-:Y:S01]  /*1c40*/  IMAD R2, R11, R68, RZ ;  /* 0x000000440b027224 */ /* 0x000fe200078e02ff */
[----:B-1----:R-:W-:Y:S02]  /*1c50*/  LOP3.LUT R13, R15, 0x38, R14, 0xf8, !PT ;  /* 0x000000380f0d7812 */ /* 0x002fe400078ef80e */
[----:B------:R-:W-:Y:S02]  /*1c60*/  SHF.R.U32.HI R176, RZ, 0x3, R15 ;  /* 0x00000003ffb07819 */ /* 0x000fe4000001160f */
[----:B------:R-:W-:-:S02]  /*1c70*/  LEA.HI R17, R17, R4, RZ, 0x3 ;  /* 0x0000000411117211 */ /* 0x000fc400078f18ff */
[----:B------:R-:W-:Y:S02]  /*1c80*/  LEA.HI R11, R72, R57, RZ, 0x6 ;  /* 0x00000039480b7211 */ /* 0x000fe400078f30ff */
[----:B------:R-:W-:Y:S02]  /*1c90*/  LEA.HI R76, R76, R27, RZ, 0x1 ;  /* 0x0000001b4c4c7211 */ /* 0x000fe400078f08ff */
[----:B------:R-:W-:Y:S02]  /*1ca0*/  IADD3 R30, P1, R14, R10, RZ ;  /* 0x0000000a0e1e7210 */ /* 0x000fe40007f3e0ff */
[----:B------:R-:W-:Y:S02]  /*1cb0*/  SHF.R.S32.HI R15, RZ, 0x1f, R14 ;  /* 0x0000001fff0f7819 */ /* 0x000fe4000001140e */
[----:B------:R-:W-:Y:S02]  /*1cc0*/  LOP3.LUT R176, R13, R176, RZ, 0x3c, !PT ;  /* 0x000000b00db07212 */ /* 0x000fe400078e3cff */
[----:B------:R-:W-:Y:S01]  /*1cd0*/  LOP3.LUT R13, R17, 0xfffffff8, RZ, 0xc0, !PT ;  /* 0xfffffff8110d7812 */ /* 0x000fe200078ec0ff */
[----:B------:R-:W-:Y:S01]  /*1ce0*/  IMAD.SHL.U32 R11, R11, 0x8, RZ ;  /* 0x000000080b0b7824 */ /* 0x000fe200078e00ff */
[----:B------:R-:W-:Y:S01]  /*1cf0*/  LOP3.LUT R76, R76, 0xfffffffe, RZ, 0xc0, !PT ;  /* 0xfffffffe4c4c7812 */ /* 0x000fe200078ec0ff */
[----:B------:R-:W-:-:S02]  /*1d00*/  IMAD.X R31, R15, 0x1, R21, P1 ;  /* 0x000000010f1f7824 */ /* 0x000fc400008e0615 */
[----:B------:R-:W-:Y:S01]  /*1d10*/  IMAD.IADD R13, R4, 0x1, -R13 ;  /* 0x00000001040d7824 */ /* 0x000fe200078e0a0d */
[----:B------:R-:W-:Y:S01]  /*1d20*/  LOP3.LUT R176, R176, 0xfffffe00, R11, 0xf8, !PT ;  /* 0xfffffe00b0b07812 */ /* 0x000fe200078ef80b */
[----:B------:R-:W-:Y:S02]  /*1d30*/  IMAD.IADD R76, R27, 0x1, -R76 ;  /* 0x000000011b4c7824 */ /* 0x000fe400078e0a4c */
[C---:B------:R-:W-:Y:S02]  /*1d40*/  IMAD R2, R9.reuse, R69, R2 ;  /* 0x0000004509027224 */ /* 0x040fe400078e0202 */
[----:B------:R-:W-:-:S04]  /*1d50*/  IMAD.WIDE.U32 R26, R9, R68, R30 ;  /* 0x00000044091a7225 */ /* 0x000fc800078e001e */
[----:B------:R-:W-:Y:S01]  /*1d60*/  IMAD.SHL.U32 R12, R13, 0x40, RZ ;  /* 0x000000400d0c7824 */ /* 0x000fe200078e00ff */
[----:B------:R-:W-:-:S04]  /*1d70*/  SHF.R.S32.HI R79, RZ, 0x1f, R238 ;  /* 0x0000001fff4f7819 */ /* 0x000fc800000114ee */
[----:B------:R-:W-:Y:S01]  /*1d80*/  LOP3.LUT R12, R12, 0x1c0, RZ, 0xc0, !PT ;  /* 0x000001c00c0c7812 */ /* 0x000fe200078ec0ff */
[----:B------:R-:W-:Y:S02]  /*1d90*/  IMAD R21, R25, R16, RZ ;  /* 0x0000001019157224 */ /* 0x000fe400078e02ff */
[----:B------:R-:W-:Y:S01]  /*1da0*/  IMAD.IADD R27, R27, 0x1, R2 ;  /* 0x000000011b1b7824 */ /* 0x000fe200078e0202 */
[----:B------:R-:W-:Y:S01]  /*1db0*/  SHF.R.S32.HI R2, RZ, 0x1f, R237 ;  /* 0x0000001fff027819 */ /* 0x000fe200000114ed */
[----:B------:R-:W-:Y:S01]  /*1dc0*/  IMAD R189, R69, R182, RZ ;  /* 0x000000b645bd7224 */ /* 0x000fe200078e02ff */
[----:B------:R-:W-:-:S05]  /*1dd0*/  SHF.R.S32.HI R183, RZ, 0x1f, R182 ;  /* 0x0000001fffb77819 */ /* 0x000fca00000114b6 */
[----:B------:R-:W-:Y:S01]  /*1de0*/  IMAD R189, R183, R68, R189 ;  /* 0x00000044b7bd7224 */ /* 0x000fe200078e02bd */
[C---:B------:R-:W-:Y:S02]  /*1df0*/  LOP3.LUT P3, RZ, R13.reuse, 0x4, RZ, 0xc0, !PT ;  /* 0x000000040dff7812 */ /* 0x040fe4000786c0ff */
[----:B------:R-:W-:Y:S01]  /*1e00*/  LOP3.LUT P2, RZ, R13, 0x2, RZ, 0xc0, !PT ;  /* 0x000000020dff7812 */ /* 0x000fe2000784c0ff */
[----:B------:R-:W-:Y:S01]  /*1e10*/  IMAD R181, R71, R182, RZ ;  /* 0x000000b647b57224 */ /* 0x000fe200078e02ff */
[----:B------:R-:W-:-:S03]  /*1e20*/  LEA.HI R72, R72, R57, RZ, 0x5 ;  /* 0x0000003948487211 */ /* 0x000fc600078f28ff */
[----:B------:R-:W-:Y:S02]  /*1e30*/  IMAD R181, R183, R70, R181 ;  /* 0x00000046b7b57224 */ /* 0x000fe400078e02b5 */
[----:B------:R-:W-:Y:S02]  /*1e40*/  IMAD.MOV.U32 R58, RZ, RZ, 0x10 ;  /* 0x00000010ff3a7424 */ /* 0x000fe400078e00ff */
[----:B------:R-:W-:Y:S01]  /*1e50*/  IMAD.MOV.U32 R56, RZ, RZ, 0x20 ;  /* 0x00000020ff387424 */ /* 0x000fe200078e00ff */
[C---:B------:R-:W-:Y:S01]  /*1e60*/  SHF.L.U64.HI R233, R70.reuse, 0x4, R71 ;  /* 0x0000000446e97819 */ /* 0x040fe20000010247 */
[----:B------:R-:W-:Y:S01]  /*1e70*/  IMAD.SHL.U32 R232, R70, 0x10, RZ ;  /* 0x0000001046e87824 */ /* 0x000fe200078e00ff */
[C---:B------:R-:W-:Y:S01]  /*1e80*/  SHF.L.U64.HI R231, R68.reuse, 0x4, R69 ;  /* 0x0000000444e77819 */ /* 0x040fe20000010245 */
[----:B------:R-:W-:Y:S01]  /*1e90*/  IMAD.SHL.U32 R230, R68, 0x10, RZ ;  /* 0x0000001044e67824 */ /* 0x000fe200078e00ff */
[----:B------:R-:W-:Y:S01]  /*1ea0*/  SEL R58, R58, 0xfffffff0, !P2 ;  /* 0xfffffff03a3a7807 */ /* 0x000fe20005000000 */
[----:B------:R-:W-:Y:S01]  /*1eb0*/  IMAD.SHL.U32 R80, R75, 0x4, RZ ;  /* 0x000000044b507824 */ /* 0x000fe200078e00ff */
[----:B------:R-:W-:Y:S01]  /*1ec0*/  SEL R56, R56, 0xffffffe0, !P3 ;  /* 0xffffffe038387807 */ /* 0x000fe20005800000 */
[----:B--2---:R-:W-:-:S04]  /*1ed0*/  @P0 IMAD.WIDE.U32 R10, R192, R242, RZ ;  /* 0x000000f2c00a0225 */ /* 0x004fc800078e00ff */
[----:B------:R-:W-:-:S04]  /*1ee0*/  @P0 IMAD R9, R193, R242, RZ ;  /* 0x000000f2c1090224 */ /* 0x000fc800078e02ff */
[----:B------:R-:W-:Y:S02]  /*1ef0*/  @P0 IMAD.IADD R9, R11, 0x1, R9 ;  /* 0x000000010b090824 */ /* 0x000fe400078e0209 */
[----:B------:R-:W-:Y:S02]  /*1f00*/  IMAD.SHL.U32 R11, R76, 0x8, RZ ;  /* 0x000000084c0b7824 */ /* 0x000fe400078e00ff */
[----:B---3--:R-:W-:-:S04]  /*1f10*/  @!P0 IMAD.WIDE.U32 R30, R28, R238, RZ ;  /* 0x000000ee1c1e8225 */ /* 0x008fc800078e00ff */
[----:B------:R-:W-:Y:S02]  /*1f20*/  @!P0 IMAD R4, R29, R238, RZ ;  /* 0x000000ee1d048224 */ /* 0x000fe400078e02ff */
[----:B------:R-:W-:Y:S01]  /*1f30*/  @!P0 IMAD.MOV.U32 R10, RZ, RZ, R30 ;  /* 0x000000ffff0a8224 */ /* 0x000fe200078e001e */
[----:B------:R-:W-:Y:S01]  /*1f40*/  LOP3.LUT R11, R12, 0x8, R11, 0xf8, !PT ;  /* 0x000000080c0b7812 */ /* 0x000fe200078ef80b */
[----:B------:R-:W-:Y:S01]  /*1f50*/  @!P0 IMAD R4, R28, R79, R4 ;  /* 0x0000004f1c048224 */ /* 0x000fe200078e0204 */
[----:B------:R-:W-:Y:S02]  /*1f60*/  SHF.R.U32.HI R12, RZ, 0x3, R12 ;  /* 0x00000003ff0c7819 */ /* 0x000fe4000001160c */
[----:B------:R-:W-:Y:S01]  /*1f70*/  IADD3 R28, P1, R14, R10, RZ ;  /* 0x0000000a0e1c7210 */ /* 0x000fe20007f3e0ff */
[----:B------:R-:W-:Y:S01]  /*1f80*/  IMAD.SHL.U32 R10, R17, 0x40, RZ ;  /* 0x00000040110a7824 */ /* 0x000fe200078e00ff */
[----:B------:R-:W-:Y:S01]  /*1f90*/  LOP3.LUT R11, R11, R12, RZ, 0x3c, !PT ;  /* 0x0000000c0b0b7212 */ /* 0x000fe200078e3cff */
[----:B------:R-:W-:-:S02]  /*1fa0*/  @!P0 IMAD.IADD R9, R31, 0x1, R4 ;  /* 0x000000011f098824 */ /* 0x000fc400078e0204 */
[-C--:B------:R-:W-:Y:S01]  /*1fb0*/  IMAD R4, R8, R24.reuse, R21 ;  /* 0x0000001808047224 */ /* 0x080fe200078e0215 */
[----:B------:R-:W-:Y:S01]  /*1fc0*/  LOP3.LUT R55, R11, 0xfffffe00, R10, 0xf8, !PT ;  /* 0xfffffe000b377812 */ /* 0x000fe200078ef80a */
[----:B------:R-:W-:Y:S02]  /*1fd0*/  VIADD R11, R14, 0x40 ;  /* 0x000000400e0b7836 */ /* 0x000fe40000000000 */
[----:B------:R-:W-:Y:S02]  /*1fe0*/  IMAD R21, R23, R237, RZ ;  /* 0x000000ed17157224 */ /* 0x000fe400078e02ff */
[----:B------:R-:W-:Y:S02]  /*1ff0*/  IMAD.X R29, R15, 0x1, R9, P1 ;  /* 0x000000010f1d7824 */ /* 0x000fe400008e0609 */
[----:B------:R-:W-:Y:S01]  /*2000*/  IMAD.WIDE.U32 R24, R16, R24, R26 ;  /* 0x0000001810187225 */ /* 0x000fe200078e001a */
[----:B----4-:R-:W-:-:S03]  /*2010*/  ISETP.GE.AND P0, PT, R11, R81, PT ;  /* 0x000000510b00720c */ /* 0x010fc60003f06270 */
[----:B------:R-:W-:Y:S02]  /*2020*/  IMAD R2, R22, R2, R21 ;  /* 0x0000000216027224 */ /* 0x000fe400078e0215 */
[----:B------:R-:W-:-:S04]  /*2030*/  IMAD.WIDE.U32 R186, R237, R22, R28 ;  /* 0x00000016edba7225 */ /* 0x000fc800078e001c */
[----:B------:R-:W-:Y:S02]  /*2040*/  VIADD R10, R14, 0x80 ;  /* 0x000000800e0a7836 */ /* 0x000fe40000000000 */
[----:B------:R-:W-:Y:S02]  /*2050*/  IMAD.IADD R23, R25, 0x1, R4 ;  /* 0x0000000119177824 */ /* 0x000fe400078e0204 */
[----:B------:R-:W-:Y:S01]  /*2060*/  IMAD.MOV.U32 R22, RZ, RZ, R24 ;  /* 0x000000ffff167224 */ /* 0x000fe200078e0018 */
[----:B------:R-:W-:Y:S02]  /*2070*/  SEL R4, RZ, 0xffffffff, P0 ;  /* 0xffffffffff047807 */ /* 0x000fe40000000000 */
[----:B------:R-:W-:Y:S01]  /*2080*/  ISETP.GE.AND P0, PT, R10, R81, PT ;  /* 0x000000510a00720c */ /* 0x000fe20003f06270 */
[----:B------:R-:W-:-:S04]  /*2090*/  IMAD.WIDE.U32 R22, R182, R68, R22 ;  /* 0x00000044b6167225 */ /* 0x000fc800078e0016 */
[----:B------:R-:W-:Y:S01]  /*20a0*/  IMAD.IADD R187, R187, 0x1, R2 ;  /* 0x00000001bbbb7824 */ /* 0x000fe200078e0202 */
[----:B------:R-:W-:Y:S01]  /*20b0*/  SEL R2, RZ, 0x4, P0 ;  /* 0x00000004ff027807 */ /* 0x000fe20000000000 */
[----:B------:R-:W-:Y:S01]  /*20c0*/  IMAD.IADD R189, R23, 0x1, R189 ;  /* 0x0000000117bd7824 */ /* 0x000fe200078e02bd */
[----:B------:R-:W-:-:S04]  /*20d0*/  LEA R188, P0, R22, R6, 0x1 ;  /* 0x0000000616bc7211 */ /* 0x000fc800078008ff */
[----:B------:R-:W-:Y:S02]  /*20e0*/  LEA.HI.X R189, R22, R7, R189, 0x1, P0 ;  /* 0x0000000716bd7211 */ /* 0x000fe400000f0cbd */
[----:B------:R-:W-:Y:S01]  /*20f0*/  SHF.R.S32.HI R7, RZ, 0x1f, R78 ;  /* 0x0000001fff077819 */ /* 0x000fe2000001144e */
[C---:B------:R-:W-:Y:S01]  /*2100*/  VIADD R9, R14.reuse, 0xc0 ;  /* 0x000000c00e097836 */ /* 0x040fe20000000000 */
[----:B------:R-:W-:Y:S02]  /*2110*/  ISETP.GE.AND P1, PT, R14, R81, PT ;  /* 0x000000510e00720c */ /* 0x000fe40003f26270 */
[----:B------:R-:W-:Y:S02]  /*2120*/  LEA.HI R108, R7, R78, RZ, 0x6 ;  /* 0x0000004e076c7211 */ /* 0x000fe400078f30ff */
[----:B------:R-:W-:Y:S02]  /*2130*/  SEL R13, RZ, 0x1, P1 ;  /* 0x00000001ff0d7807 */ /* 0x000fe40000800000 */
[----:B------:R-:W-:-:S02]  /*2140*/  SHF.R.S32.HI R108, RZ, 0x6, R108 ;  /* 0x00000006ff6c7819 */ /* 0x000fc4000001146c */
[----:B------:R-:W-:Y:S02]  /*2150*/  ISETP.GE.AND P1, PT, R9, R81, PT ;  /* 0x000000510900720c */ /* 0x000fe40003f26270 */
[----:B------:R-:W-:Y:S02]  /*2160*/  VIMNMX R108, RZ, R108, !PT ;  /* 0x0000006cff6c7248 */ /* 0x000fe40007fe0100 */
[----:B------:R-:W-:Y:S02]  /*2170*/  IADD3 R178, P0, R14, R0, RZ ;  /* 0x000000000eb27210 */ /* 0x000fe40007f1e0ff */
[----:B------:R-:W-:Y:S02]  /*2180*/  SEL R77, RZ, 0x8, P1 ;  /* 0x00000008ff4d7807 */ /* 0x000fe40000800000 */
[----:B------:R-:W-:Y:S01]  /*2190*/  ISETP.GT.AND P1, PT, R165, R108, PT ;  /* 0x0000006ca500720c */ /* 0x000fe20003f24270 */
[----:B------:R-:W-:Y:S02]  /*21a0*/  IMAD.X R179, R15, 0x1, R3, P0 ;  /* 0x000000010fb37824 */ /* 0x000fe400000e0603 */
[----:B------:R-:W-:-:S04]  /*21b0*/  IMAD.WIDE R24, R239, 0x40, R182 ;  /* 0x00000040ef187825 */ /* 0x000fc800078e02b6 */
[----:B------:R-:W-:Y:S02]  /*21c0*/  IMAD.SHL.U32 R4, R4, 0x2, RZ ;  /* 0x0000000204047824 */ /* 0x000fe400078e00ff */
[----:B------:R-:W-:Y:S01]  /*21d0*/  IMAD.WIDE.U32 R178, R182, R70, R178 ;  /* 0x00000046b6b27225 */ /* 0x000fe200078e00b2 */
[----:B------:R-:W-:-:S03]  /*21e0*/  LOP3.LUT R0, R72, 0xffffffe0, RZ, 0xc0, !PT ;  /* 0xffffffe048007812 */ /* 0x000fc600078ec0ff */
[----:B------:R-:W-:Y:S01]  /*21f0*/  IMAD R191, R25, R192, RZ ;  /* 0x000000c019bf7224 */ /* 0x000fe200078e02ff */
[----:B------:R-:W-:Y:S01]  /*2200*/  LOP3.LUT R4, R4, 0x2, R13, 0xe2, !PT ;  /* 0x0000000204047812 */ /* 0x000fe200078ee20d */
[----:B------:R-:W-:Y:S01]  /*2210*/  IMAD.IADD R181, R179, 0x1, R181 ;  /* 0x00000001b3b57824 */ /* 0x000fe200078e02b5 */
[----:B------:R-:W-:Y:S01]  /*2220*/  LEA R234, P0, R178, R184, 0x1 ;  /* 0x000000b8b2ea7211 */ /* 0x000fe200078008ff */
[C---:B------:R-:W-:Y:S02]  /*2230*/  IMAD R191, R24.reuse, R193, R191 ;  /* 0x000000c118bf7224 */ /* 0x040fe400078e02bf */
[----:B------:R-:W-:Y:S01]  /*2240*/  IMAD.WIDE.U32 R186, R24, R192, R186 ;  /* 0x000000c018ba7225 */ /* 0x000fe200078e00ba */
[----:B------:R-:W-:Y:S02]  /*2250*/  LOP3.LUT R77, R77, R4, R2, 0xfe, !PT ;  /* 0x000000044d4d7212 */ /* 0x000fe400078efe02 */
[----:B------:R-:W-:Y:S01]  /*2260*/  SHF.R.S32.HI R72, RZ, 0x5, R72 ;  /* 0x00000005ff487819 */ /* 0x000fe20000011448 */
[----:B------:R-:W-:Y:S01]  /*2270*/  @!P4 IMAD.MOV.U32 R20, RZ, RZ, RZ ;  /* 0x000000ffff14c224 */ /* 0x000fe200078e00ff */
[----:B------:R-:W-:Y:S01]  /*2280*/  LEA.HI.X R235, R178, R185, R181, 0x1, P0 ;  /* 0x000000b9b2eb7211 */ /* 0x000fe200000f0cb5 */
[----:B------:R-:W-:-:S02]  /*2290*/  IMAD.IADD R59, R57, 0x1, -R0 ;  /* 0x00000001393b7824 */ /* 0x000fc400078e0a00 */
[----:B------:R-:W-:Y:S01]  /*22a0*/  IMAD.IADD R191, R187, 0x1, R191 ;  /* 0x00000001bbbf7824 */ /* 0x000fe200078e02bf */
[----:B------:R-:W-:Y:S06]  /*22b0*/  @!P1 BRA `(.L_x_1205) ;  /* 0x000000b400749947 */ /* 0x000fec0003800000 */
        /* <DEDUP_REMOVED lines=11> */
[----:B------:R-:W-:Y:S01]  /*2370*/  SHF.R.S32.HI R3, RZ, 0x1f, R5 ;  /* 0x0000001fff037819 */ /* 0x000fe20000011405 */
[C---:B------:R-:W-:Y:S01]  /*2380*/  IMAD.SHL.U32 R86, R68.reuse, 0x20, RZ ;  /* 0x0000002044567824 */ /* 0x040fe200078e00ff */
[----:B------:R-:W-:Y:S01]  /*2390*/  LOP3.LUT R172, R77, 0xffff, RZ, 0xc0, !PT ;  /* 0x0000ffff4dac7812 */ /* 0x000fe200078ec0ff */
[----:B------:R-:W-:Y:S01]  /*23a0*/  IMAD R85, R69, 0x60, RZ ;  /* 0x0000006045557824 */ /* 0x000fe200078e02ff */
[C---:B------:R-:W-:Y:S01]  /*23b0*/  SHF.L.U64.HI R87, R68.reuse, 0x5, R69 ;  /* 0x0000000544577819 */ /* 0x040fe20000010245 */
[----:B------:R-:W-:Y:S01]  /*23c0*/  IMAD.WIDE.U32 R196, R68, 0x60, RZ ;  /* 0x0000006044c47825 */ /* 0x000fe200078e00ff */
[----:B------:R-:W-:-:S02]  /*23d0*/  LOP3.LUT R175, R172, 0x1, RZ, 0xc0, !PT ;  /* 0x00000001acaf7812 */ /* 0x000fc400078ec0ff */
[----:B------:R-:W-:Y:S01]  /*23e0*/  LOP3.LUT R174, R172, 0x2, RZ, 0xc0, !PT ;  /* 0x00000002acae7812 */ /* 0x000fe200078ec0ff */
[----:B------:R-:W-:Y:S01]  /*23f0*/  VIADD R84, R182, 0x10 ;  /* 0x00000010b6547836 */ /* 0x000fe20000000000 */
[----:B------:R-:W-:Y:S01]  /*2400*/  LOP3.LUT R173, R172, 0x4, RZ, 0xc0, !PT ;  /* 0x00000004acad7812 */ /* 0x000fe200078ec0ff */
        /* <DEDUP_REMOVED lines=10> */
[----:B------:R-:W-:Y:S01]  /*24b0*/  IMAD.IADD R85, R197, 0x1, R85 ;  /* 0x00000001c5557824 */ /* 0x000fe200078e0255 */
[----:B------:R-:W-:Y:S01]  /*24c0*/  SHF.L.U32 R86, R86, 0x1, RZ ;  /* 0x0000000156567819 */ /* 0x000fe200000006ff */
[----:B--2---:R-:W-:-:S02]  /*24d0*/  IMAD R0, R33, R238, RZ ;  /* 0x000000ee21007224 */ /* 0x004fc400078e02ff */
[----:B---3--:R-:W-:Y:S02]  /*24e0*/  IMAD R2, R35, R238, RZ ;  /* 0x000000ee23027224 */ /* 0x008fe400078e02ff */
[-C--:B------:R-:W-:Y:S02]  /*24f0*/  IMAD R0, R32, R79.reuse, R0 ;  /* 0x0000004f20007224 */ /* 0x080fe400078e0200 */
[----:B------:R-:W-:Y:S01]  /*2500*/  IMAD.WIDE.U32 R32, R238, R32, R14 ;  /* 0x00000020ee207225 */ /* 0x000fe200078e000e */
[C-C-:B----4-:R-:W-:Y:S02]  /*2510*/  SHF.L.U64.HI R131, R198.reuse, 0x4, R199.reuse ;  /* 0x00000004c6837819 */ /* 0x150fe400000102c7 */
[----:B------:R-:W-:Y:S01]  /*2520*/  SHF.L.U64.HI R133, R198, 0x5, R199 ;  /* 0x00000005c6857819 */ /* 0x000fe200000102c7 */
[----:B------:R-:W-:Y:S01]  /*2530*/  IMAD.WIDE.U32 R30, R238, R34, R14 ;  /* 0x00000022ee1e7225 */ /* 0x000fe200078e000e */
[C-C-:B------:R-:W-:Y:S02]  /*2540*/  SHF.L.U64.HI R109, R200.reuse, 0x4, R201.reuse ;  /* 0x00000004c86d7819 */ /* 0x140fe400000102c9 */
[----:B------:R-:W-:Y:S01]  /*2550*/  SHF.L.U32 R120, R200, 0x5, RZ ;  /* 0x00000005c8787819 */ /* 0x000fe200000006ff */
[----:B------:R-:W-:Y:S01]  /*2560*/  IMAD R2, R34, R79, R2 ;  /* 0x0000004f22027224 */ /* 0x000fe200078e0202 */
[----:B------:R-:W-:Y:S01]  /*2570*/  SHF.L.U64.HI R119, R200, 0x5, R201 ;  /* 0x00000005c8777819 */ /* 0x000fe200000102c9 */
[----:B------:R-:W-:-:S02]  /*2580*/  IMAD.IADD R33, R33, 0x1, R0 ;  /* 0x0000000121217824 */ /* 0x000fc400078e0200 */
[-C--:B------:R-:W-:Y:S02]  /*2590*/  IMAD R4, R199, R5.reuse, RZ ;  /* 0x00000005c7047224 */ /* 0x080fe400078e02ff */
[----:B------:R-:W-:Y:S02]  /*25a0*/  IMAD R0, R201, R5, RZ ;  /* 0x00000005c9007224 */ /* 0x000fe400078e02ff */
[----:B------:R-:W-:Y:S01]  /*25b0*/  IMAD.IADD R31, R31, 0x1, R2 ;  /* 0x000000011f1f7824 */ /* 0x000fe200078e0202 */
[----:B------:R-:W-:Y:S01]  /*25c0*/  LEA.HI R169, R17, R17, RZ, 0x1 ;  /* 0x0000001111a97211 */ /* 0x000fe200078f08ff */
[-C--:B------:R-:W-:Y:S02]  /*25d0*/  IMAD R4, R198, R3.reuse, R4 ;  /* 0x00000003c6047224 */ /* 0x080fe400078e0204 */
[C---:B------:R-:W-:Y:S01]  /*25e0*/  IMAD R3, R200.reuse, R3, R0 ;  /* 0x00000003c8037224 */ /* 0x040fe200078e0200 */
[----:B------:R-:W-:Y:S01]  /*25f0*/  SHF.R.S32.HI R169, RZ, 0x1, R169 ;  /* 0x00000001ffa97819 */ /* 0x000fe200000114a9 */
[----:B------:R-:W-:-:S04]  /*2600*/  IMAD.WIDE.U32 R30, R200, R5, R30 ;  /* 0x00000005c81e7225 */ /* 0x000fc800078e001e */
[----:B------:R-:W-:Y:S01]  /*2610*/  IMAD R21, R29, R16, RZ ;  /* 0x000000101d157224 */ /* 0x000fe200078e02ff */
[----:B------:R-:W-:Y:S01]  /*2620*/  IADD3 R31, R31, R3, RZ ;  /* 0x000000031f1f7210 */ /* 0x000fe20007ffe0ff */
[----:B------:R-:W-:Y:S01]  /*2630*/  IMAD.WIDE.U32 R32, R198, R5, R32 ;  /* 0x00000005c6207225 */ /* 0x000fe200078e0020 */
[----:B------:R-:W-:-:S03]  /*2640*/  IADD3 R3, P0, -R78, R182, RZ ;  /* 0x000000b64e037210 */ /* 0x000fc60007f1e1ff */
[----:B------:R-:W-:Y:S02]  /*2650*/  IMAD R0, R28, R8, R21 ;  /* 0x000000081c007224 */ /* 0x000fe400078e0215 */
[----:B------:R-:W-:Y:S01]  /*2660*/  IMAD R21, R23, R16, RZ ;  /* 0x0000001017157224 */ /* 0x000fe200078e02ff */
[----:B------:R-:W-:Y:S01]  /*2670*/  SHF.R.S32.HI R23, RZ, 0x1f, R78 ;  /* 0x0000001fff177819 */ /* 0x000fe2000001144e */
[----:B------:R-:W-:Y:S02]  /*2680*/  IMAD.IADD R33, R33, 0x1, R4 ;  /* 0x0000000121217824 */ /* 0x000fe400078e0204 */
[C---:B------:R-:W-:Y:S02]  /*2690*/  IMAD R21, R22.reuse, R8, R21 ;  /* 0x0000000816157224 */ /* 0x040fe400078e0215 */
[----:B------:R-:W-:-:S04]  /*26a0*/  IMAD.WIDE.U32 R30, R22, R16, R30 ;  /* 0x00000010161e7225 */ /* 0x000fc800078e001e */
[----:B------:R-:W-:Y:S01]  /*26b0*/  IMAD.WIDE.U32 R28, R28, R16, R32 ;  /* 0x000000101c1c7225 */ /* 0x000fe200078e0020 */
[----:B------:R-:W-:-:S03]  /*26c0*/  IADD3 R31, R31, R21, RZ ;  /* 0x000000151f1f7210 */ /* 0x000fc60007ffe0ff */
[----:B------:R-:W-:Y:S02]  /*26d0*/  IMAD.X R23, R183, 0x1, ~R23, P0 ;  /* 0x00000001b7177824 */ /* 0x000fe400000e0e17 */
[----:B-----5:R-:W-:Y:S02]  /*26e0*/  IMAD.IADD R4, R20, 0x1, R5 ;  /* 0x0000000114047824 */ /* 0x020fe400078e0205 */
[----:B------:R-:W-:Y:S02]  /*26f0*/  IMAD.IADD R29, R29, 0x1, R0 ;  /* 0x000000011d1d7824 */ /* 0x000fe400078e0200 */
[C---:B------:R-:W-:Y:S02]  /*2700*/  IMAD R137, R23.reuse, R198, RZ ;  /* 0x000000c617897224 */ /* 0x040fe400078e02ff */
[----:B------:R-:W-:Y:S02]  /*2710*/  IMAD R139, R23, R200, RZ ;  /* 0x000000c8178b7224 */ /* 0x000fe400078e02ff */
[----:B------:R-:W-:-:S02]  /*2720*/  IMAD R5, R182, R169, R80 ;  /* 0x000000a9b6057224 */ /* 0x000fc400078e0250 */
[-C--:B------:R-:W-:Y:S02]  /*2730*/  IMAD R137, R199, R3.reuse, R137 ;  /* 0x00000003c7897224 */ /* 0x080fe400078e0289 */
[-C--:B------:R-:W-:Y:S02]  /*2740*/  IMAD R139, R201, R3.reuse, R139 ;  /* 0x00000003c98b7224 */ /* 0x080fe400078e028b */
[----:B------:R-:W-:-:S04]  /*2750*/  IMAD.WIDE.U32 R16, R198, R3, R28 ;  /* 0x00000003c6107225 */ /* 0x000fc800078e001c */
[----:B------:R-:W-:Y:S01]  /*2760*/  IMAD.WIDE.U32 R20, R200, R3, R30 ;  /* 0x00000003c8147225 */ /* 0x000fe200078e001e */
[----:B------:R-:W-:-:S03]  /*2770*/  LEA R136, P1, R16, R24, 0x1 ;  /* 0x0000001810887211 */ /* 0x000fc600078208ff */
[----:B------:R-:W-:Y:S01]  /*2780*/  IMAD R4, R169, R4, RZ ;  /* 0x00000004a9047224 */ /* 0x000fe200078e02ff */
[----:B------:R-:W-:Y:S01]  /*2790*/  LEA R138, P0, R20, R26, 0x1 ;  /* 0x0000001a148a7211 */ /* 0x000fe200078008ff */
[----:B------:R-:W-:Y:S02]  /*27a0*/  IMAD.IADD R3, R80, 0x1, R5 ;  /* 0x0000000150037824 */ /* 0x000fe400078e0205 */
[----:B------:R-:W-:Y:S01]  /*27b0*/  IMAD.IADD R139, R21, 0x1, R139 ;  /* 0x00000001158b7824 */ /* 0x000fe200078e028b */
[----:B------:R-:W-:Y:S01]  /*27c0*/  SHF.R.S32.HI R2, RZ, 0x1f, R4 ;  /* 0x0000001fff027819 */ /* 0x000fe20000011404 */
[----:B------:R-:W-:Y:S01]  /*27d0*/  IMAD.IADD R137, R17, 0x1, R137 ;  /* 0x0000000111897824 */ /* 0x000fe200078e0289 */
[C---:B------:R-:W-:Y:S01]  /*27e0*/  IADD3 R143, P2, R4.reuse, R3, RZ ;  /* 0x00000003048f7210 */ /* 0x040fe20007f5e0ff */
[----:B------:R-:W-:Y:S01]  /*27f0*/  IMAD.SHL.U32 R177, R169, 0x10, RZ ;  /* 0x00000010a9b17824 */ /* 0x000fe200078e00ff */
[----:B------:R-:W-:Y:S01]  /*2800*/  IADD3 R0, P3, R4, R5, RZ ;  /* 0x0000000504007210 */ /* 0x000fe20007f7e0ff */
[----:B------:R-:W-:Y:S01]  /*2810*/  IMAD.SHL.U32 R110, R200, 0x10, RZ ;  /* 0x00000010c86e7824 */ /* 0x000fe200078e00ff */
[----:B------:R-:W-:Y:S01]  /*2820*/  LEA.HI.X R139, R20, R27, R139, 0x1, P0 ;  /* 0x0000001b148b7211 */ /* 0x000fe200000f0c8b */
[----:B------:R-:W-:Y:S01]  /*2830*/  IMAD.SHL.U32 R142, R143, 0x2, RZ ;  /* 0x000000028f8e7824 */ /* 0x000fe200078e00ff */
[-C--:B------:R-:W-:Y:S01]  /*2840*/  LEA.HI.X.SX32 R5, R5, R2.reuse, 0x1, P3 ;  /* 0x0000000205057211 */ /* 0x080fe200018f0eff */
[----:B------:R-:W-:Y:S01]  /*2850*/  VIADD R170, R177, 0x40 ;  /* 0x00000040b1aa7836 */ /* 0x000fe20000000000 */
[----:B------:R-:W-:Y:S01]  /*2860*/  LEA.HI.X.SX32 R2, R3, R2, 0x1, P2 ;  /* 0x0000000203027211 */ /* 0x000fe200010f0eff */
[C---:B------:R-:W-:Y:S01]  /*2870*/  VIADD R166, R177.reuse, 0xc0 ;  /* 0x000000c0b1a67836 */ /* 0x040fe20000000000 */
[----:B------:R-:W-:Y:S01]  /*2880*/  SHF.L.U32 R20, R0, 0x1, RZ ;  /* 0x0000000100147819 */ /* 0x000fe200000006ff */
[----:B------:R-:W-:Y:S01]  /*2890*/  IMAD.IADD R167, R177, 0x1, R170 ;  /* 0x00000001b1a77824 */ /* 0x000fe200078e02aa */
[----:B------:R-:W-:Y:S01]  /*28a0*/  SHF.L.U64.HI R143, R143, 0x1, R2 ;  /* 0x000000018f8f7819 */ /* 0x000fe20000010202 */
[----:B------:R-:W-:Y:S01]  /*28b0*/  IMAD.IADD R162, R177, 0x1, R166 ;  /* 0x00000001b1a27824 */ /* 0x000fe200078e02a6 */
[-C--:B------:R-:W-:Y:S01]  /*28c0*/  IADD3 R140, P3, R12, R142.reuse, RZ ;  /* 0x0000008e0c8c7210 */ /* 0x080fe20007f7e0ff */
[----:B------:R-:W-:Y:S01]  /*28d0*/  IMAD.SHL.U32 R132, R198, 0x10, RZ ;  /* 0x00000010c6847824 */ /* 0x000fe200078e00ff */
[----:B------:R-:W-:Y:S01]  /*28e0*/  LEA.HI.X R137, R16, R25, R137, 0x1, P1 ;  /* 0x0000001910897211 */ /* 0x000fe200008f0c89 */
[----:B------:R-:W-:Y:S01]  /*28f0*/  IMAD.SHL.U32 R134, R198, 0x20, RZ ;  /* 0x00000020c6867824 */ /* 0x000fe200078e00ff */
[----:B------:R-:W-:Y:S01]  /*2900*/  IADD3 R142, P2, R6, R142, RZ ;  /* 0x0000008e068e7210 */ /* 0x000fe20007f5e0ff */
[----:B------:R-:W-:Y:S01]  /*2910*/  IMAD.X R141, R13, 0x1, R143, P3 ;  /* 0x000000010d8d7824 */ /* 0x000fe200018e068f */
[----:B------:R-:W-:Y:S01]  /*2920*/  SHF.L.U64.HI R0, R0, 0x1, R5 ;  /* 0x0000000100007819 */ /* 0x000fe20000010205 */
[----:B------:R-:W-:Y:S01]  /*2930*/  IMAD.SHL.U32 R171, R169, 0x20, RZ ;  /* 0x00000020a9ab7824 */ /* 0x000fe200078e00ff */
[-C--:B------:R-:W-:Y:S01]  /*2940*/  IADD3 R60, P1, R12, R20.reuse, RZ ;  /* 0x000000140c3c7210 */ /* 0x080fe20007f3e0ff */
[----:B------:R-:W-:Y:S01]  /*2950*/  IMAD.X R143, R7, 0x1, R143, P2 ;  /* 0x00000001078f7824 */ /* 0x000fe200010e068f */
[----:B------:R-:W-:Y:S01]  /*2960*/  IADD3 R20, P0, R6, R20, RZ ;  /* 0x0000001406147210 */ /* 0x000fe20007f1e0ff */
[----:B------:R-:W-:Y:S01]  /*2970*/  IMAD R135, R199, 0x60, RZ ;  /* 0x00000060c7877824 */ /* 0x000fe200078e02ff */
[C---:B------:R-:W-:Y:S01]  /*2980*/  IADD3 R105, P2, R232.reuse, 0x40, RZ ;  /* 0x00000040e8697810 */ /* 0x040fe20007f5e0ff */
[----:B------:R-:W-:Y:S01]  /*2990*/  IMAD.X R61, R13, 0x1, R0, P1 ;  /* 0x000000010d3d7824 */ /* 0x000fe200008e0600 */
[----:B------:R-:W-:Y:S01]  /*29a0*/  IADD3.X R21, R7, R0, RZ, P0, !PT ;  /* 0x0000000007157210 */ /* 0x000fe200007fe4ff */
[----:B------:R-:W-:Y:S01]  /*29b0*/  IMAD R169, R169, 0x30, RZ ;  /* 0x00000030a9a97824 */ /* 0x000fe200078e02ff */
[C---:B------:R-:W-:Y:S01]  /*29c0*/  IADD3 R101, P1, R232.reuse, 0x80, RZ ;  /* 0x00000080e8657810 */ /* 0x040fe20007f3e0ff */
[----:B------:R-:W-:Y:S01]  /*29d0*/  IMAD.X R104, RZ, RZ, R233, P2 ;  /* 0x000000ffff687224 */ /* 0x000fe200010e06e9 */
[----:B------:R-:W-:Y:S01]  /*29e0*/  IADD3 R95, P0, R232, 0xc0, RZ ;  /* 0x000000c0e85f7810 */ /* 0x000fe20007f1e0ff */
[----:B------:R-:W-:Y:S01]  /*29f0*/  IMAD.IADD R163, R177, 0x1, R167 ;  /* 0x00000001b1a37824 */ /* 0x000fe200078e02a7 */
[-C--:B------:R-:W-:Y:S01]  /*2a00*/  IADD3 R103, P2, R105, R232.reuse, RZ ;  /* 0x000000e869677210 */ /* 0x080fe20007f5e0ff */
[--C-:B------:R-:W-:Y:S01]  /*2a10*/  IMAD.X R100, RZ, RZ, R233.reuse, P1 ;  /* 0x000000ffff647224 */ /* 0x100fe200008e06e9 */
[----:B------:R-:W-:Y:S01]  /*2a20*/  IADD3.X R94, RZ, R233, RZ, P0, !PT ;  /* 0x000000e9ff5e7210 */ /* 0x000fe200007fe4ff */
[----:B------:R-:W-:Y:S01]  /*2a30*/  IMAD.IADD R160, R177, 0x1, R162 ;  /* 0x00000001b1a07824 */ /* 0x000fe200078e02a2 */
[-C--:B------:R-:W-:Y:S01]  /*2a40*/  IADD3 R99, P1, R101, R232.reuse, RZ ;  /* 0x000000e865637210 */ /* 0x080fe20007f3e0ff */
[----:B------:R-:W-:Y:S01]  /*2a50*/  IMAD.X R102, R104, 0x1, R233, P2 ;  /* 0x0000000168667824 */ /* 0x000fe200010e06e9 */
[----:B------:R-:W-:Y:S01]  /*2a60*/  IADD3 R93, P0, R95, R232, RZ ;  /* 0x000000e85f5d7210 */ /* 0x000fe20007f1e0ff */
[----:B------:R-:W-:Y:S01]  /*2a70*/  IMAD.WIDE.U32 R198, R198, 0x60, RZ ;  /* 0x00000060c6c67825 */ /* 0x000fe200078e00ff */
[----:B------:R-:W-:-:S02]  /*2a80*/  IADD3 R168, R177, 0x80, RZ ;  /* 0x00000080b1a87810 */ /* 0x000fc40007ffe0ff */
[-C--:B------:R-:W-:Y:S01]  /*2a90*/  IADD3 R89, P2, R93, R232.reuse, RZ ;  /* 0x000000e85d597210 */ /* 0x080fe20007f5e0ff */
[--C-:B------:R-:W-:Y:S01]  /*2aa0*/  IMAD.X R98, R100, 0x1, R233.reuse, P1 ;  /* 0x0000000164627824 */ /* 0x100fe200008e06e9 */
[----:B------:R-:W-:Y:S01]  /*2ab0*/  IADD3 R111, P5, R110, 0x40, RZ ;  /* 0x000000406e6f7810 */ /* 0x000fe20007fbe0ff */
[----:B------:R-:W-:Y:S01]  /*2ac0*/  IMAD.X R92, R94, 0x1, R233, P0 ;  /* 0x000000015e5c7824 */ /* 0x000fe200000e06e9 */
[-C--:B------:R-:W-:Y:S01]  /*2ad0*/  IADD3 R97, P4, R103, R232.reuse, RZ ;  /* 0x000000e867617210 */ /* 0x080fe20007f9e0ff */
[----:B------:R-:W-:Y:S01]  /*2ae0*/  IMAD.MOV.U32 R12, RZ, RZ, R165 ;  /* 0x000000ffff0c7224 */ /* 0x000fe200078e00a5 */
[----:B------:R-:W-:Y:S01]  /*2af0*/  IADD3 R91, P3, R99, R232, RZ ;  /* 0x000000e8635b7210 */ /* 0x000fe20007f7e0ff */
[----:B------:R-:W-:Y:S01]  /*2b00*/  IMAD.X R88, R92, 0x1, R233, P2 ;  /* 0x000000015c587824 */ /* 0x000fe200010e06e9 */
[C---:B------:R-:W-:Y:S01]  /*2b10*/  IADD3 R115, P1, R110.reuse, 0x80, RZ ;  /* 0x000000806e737810 */ /* 0x040fe20007f3e0ff */
[----:B------:R-:W-:Y:S01]  /*2b20*/  IMAD.X R112, RZ, RZ, R109, P5 ;  /* 0x000000ffff707224 */ /* 0x000fe200028e066d */
[----:B------:R-:W-:Y:S01]  /*2b30*/  IADD3 R123, P0, R110, 0xc0, RZ ;  /* 0x000000c06e7b7810 */ /* 0x000fe20007f1e0ff */
[----:B------:R-:W-:Y:S01]  /*2b40*/  IMAD.X R96, R102, 0x1, R233, P4 ;  /* 0x0000000166607824 */ /* 0x000fe200020e06e9 */
[----:B------:R-:W-:Y:S01]  /*2b50*/  IADD3 R164, R177, R168, RZ ;  /* 0x000000a8b1a47210 */ /* 0x000fe20007ffe0ff */
[----:B------:R-:W-:Y:S01]  /*2b60*/  IMAD.X R116, RZ, RZ, R109, P1 ;  /* 0x000000ffff747224 */ /* 0x000fe200008e066d */
[----:B------:R-:W-:Y:S01]  /*2b70*/  IADD3.X R90, R98, R233, RZ, P3, !PT ;  /* 0x000000e9625a7210 */ /* 0x000fe20001ffe4ff */
[----:B------:R-:W-:Y:S01]  /*2b80*/  IMAD.IADD R135, R199, 0x1, R135 ;  /* 0x00000001c7877824 */ /* 0x000fe200078e0287 */
[----:B------:R-:W-:-:S02]  /*2b90*/  IADD3.X R124, RZ, R109, RZ, P0, !PT ;  /* 0x0000006dff7c7210 */ /* 0x000fc400007fe4ff */
[-C--:B------:R-:W-:Y:S02]  /*2ba0*/  IADD3 R114, P5, R111, R110.reuse, RZ ;  /* 0x0000006e6f727210 */ /* 0x080fe40007fbe0ff */
[----:B------:R-:W-:Y:S02]  /*2bb0*/  IADD3 R122, P3, R120, R111, RZ ;  /* 0x0000006f787a7210 */ /* 0x000fe40007f7e0ff */
[C---:B------:R-:W-:Y:S01]  /*2bc0*/  IADD3 R126, P2, R123.reuse, R110, RZ ;  /* 0x0000006e7b7e7210 */ /* 0x040fe20007f5e0ff */
[--C-:B------:R-:W-:Y:S01]  /*2bd0*/  IMAD.X R113, R112, 0x1, R109.reuse, P5 ;  /* 0x0000000170717824 */ /* 0x100fe200028e066d */
[----:B------:R-:W-:Y:S01]  /*2be0*/  IADD3 R130, P0, R123, R120, RZ ;  /* 0x000000787b827210 */ /* 0x000fe20007f1e0ff */
[----:B------:R-:W-:Y:S01]  /*2bf0*/  IMAD.X R121, R119, 0x1, R112, P3 ;  /* 0x0000000177797824 */ /* 0x000fe200018e0670 */
[----:B------:R-:W-:Y:S01]  /*2c00*/  IADD3 R118, P4, R115, R110, RZ ;  /* 0x0000006e73767210 */ /* 0x000fe20007f9e0ff */
[----:B------:R-:W-:Y:S01]  /*2c10*/  IMAD.X R125, R124, 0x1, R109, P2 ;  /* 0x000000017c7d7824 */ /* 0x000fe200010e066d */
[----:B------:R-:W-:Y:S01]  /*2c20*/  IADD3 R128, P1, R120, R115, RZ ;  /* 0x0000007378807210 */ /* 0x000fe20007f3e0ff */
[----:B------:R-:W-:Y:S01]  /*2c30*/  IMAD.X R129, R124, 0x1, R119, P0 ;  /* 0x000000017c817824 */ /* 0x000fe200000e0677 */
[----:B------:R-:W-:-:S02]  /*2c40*/  IADD3 R161, R177, R164, RZ ;  /* 0x000000a4b1a17210 */ /* 0x000fc40007ffe0ff */
[----:B------:R-:W-:Y:S02]  /*2c50*/  SHF.L.U64.HI R131, R132, 0x1, R131 ;  /* 0x0000000184837819 */ /* 0x000fe40000010283 */
[C---:B------:R-:W-:Y:S01]  /*2c60*/  SHF.L.U64.HI R133, R134.reuse, 0x1, R133 ;  /* 0x0000000186857819 */ /* 0x040fe20000010285 */
[----:B------:R-:W-:Y:S01]  /*2c70*/  IMAD.SHL.U32 R134, R134, 0x2, RZ ;  /* 0x0000000286867824 */ /* 0x000fe200078e00ff */
[----:B------:R-:W-:Y:S02]  /*2c80*/  SHF.L.U32 R132, R132, 0x1, RZ ;  /* 0x0000000184847819 */ /* 0x000fe400000006ff */
[----:B------:R-:W-:Y:S02]  /*2c90*/  IADD3.X R117, R116, R109, RZ, P4, !PT ;  /* 0x0000006d74757210 */ /* 0x000fe400027fe4ff */
[----:B------:R-:W-:Y:S02]  /*2ca0*/  IADD3.X R127, R119, R116, RZ, P1, !PT ;  /* 0x00000074777f7210 */ /* 0x000fe40000ffe4ff */
        /* <DEDUP_REMOVED lines=9> */
[----:B------:R-:W-:Y:S02]  /*2d40*/  SHF.R.S32.HI R151, RZ, 0x1f, R163 ;  /* 0x0000001fff977819 */ /* 0x000fe400000114a3 */
[----:B------:R-:W-:Y:S02]  /*2d50*/  SHF.R.S32.HI R149, RZ, 0x1f, R161 ;  /* 0x0000001fff957819 */ /* 0x000fe400000114a1 */
[----:B------:R-:W-:-:S07]  /*2d60*/  SHF.R.S32.HI R148, RZ, 0x1f, R160 ;  /* 0x0000001fff947819 */ /* 0x000fce00000114a0 */
.L_x_1323:
[----:B------:R-:W-:Y:S01]  /*2d70*/  IMAD.SHL.U32 R16, R12, 0x40, RZ ;  /* 0x000000400c107824 */ /* 0x000fe200078e00ff */
[----:B------:R-:W-:Y:S03]  /*2d80*/  BSSY B0, `(.L_x_1206) ;  /* 0x0000016000007945 */ /* 0x000fe60003800000 */
[----:B------:R-:W-:Y:S04]  /*2d90*/  VIADD R13, R16, 0xffffffc0 ;  /* 0xffffffc0100d7836 */ /* 0x000fe80000000000 */
[--C-:B------:R-:W-:Y:S02]  /*2da0*/  IMAD.IADD R205, R74, 0x1, -R13.reuse ;  /* 0x000000014acd7824 */ /* 0x100fe400078e0a0d */
[----:B------:R-:W-:Y:S03]  /*2db0*/  IMAD.IADD R203, R78, 0x1, -R13 ;  /* 0x000000014ecb7824 */ /* 0x000fe600078e0a0d */
[-C--:B------:R-:W-:Y:S02]  /*2dc0*/  ISETP.GE.AND P3, PT, R182, R205.reuse, PT ;  /* 0x000000cdb600720c */ /* 0x080fe40003f66270 */
[----:B------:R-:W-:Y:S02]  /*2dd0*/  ISETP.GE.AND P0, PT, R84, R205, PT ;  /* 0x000000cd5400720c */ /* 0x000fe40003f06270 */
[----:B------:R-:W-:Y:S02]  /*2de0*/  ISETP.GE.AND P3, PT, R182, R203, !P3 ;  /* 0x000000cbb600720c */ /* 0x000fe40005f66270 */
[----:B------:R-:W-:Y:S02]  /*2df0*/  ISETP.GE.AND P4, PT, R83, R205, PT ;  /* 0x000000cd5300720c */ /* 0x000fe40003f86270 */
[----:B------:R-:W-:Y:S09]  /*2e00*/  ISETP.GE.AND P0, PT, R84, R203, !P0 ;  /* 0x000000cb5400720c */ /* 0x000ff20004706270 */
[----:B----45:R-:W-:Y:S05]  /*2e10*/  @!P3 BRA `(.L_x_1207) ;  /* 0x000000000030b947 */ /* 0x030fea0003800000 */
[----:B------:R-:W-:Y:S02]  /*2e20*/  ISETP.NE.AND P2, PT, R175, RZ, PT ;  /* 0x000000ffaf00720c */ /* 0x000fe40003f45270 */
[----:B------:R-:W-:Y:S11]  /*2e30*/  ISETP.NE.AND P1, PT, R174, RZ, PT ;  /* 0x000000ffae00720c */ /* 0x000ff60003f25270 */
[----:B------:R-:W2:Y:S04]  /*2e40*/  @P2 LD.E.128 R32, desc[UR6][R136.64] ;  /* 0x0000000688202980 */ /* 0x000ea8000c101d00 */
[----:B--2---:R1:W-:Y:S01]  /*2e50*/  @P2 ST.E.128 desc[UR6][R146.64], R32 ;  /* 0x0000002092002985 */ /* 0x0043e2000c101d06 */
[----:B------:R-:W-:Y:S03]  /*2e60*/  ISETP.NE.AND P2, PT, R173, RZ, PT ;  /* 0x000000ffad00720c */ /* 0x000fe60003f45270 */
[----:B------:R-:W2:Y:S04]  /*2e70*/  @P1 LD.E.128 R28, desc[UR6][R136.64+0x80] ;  /* 0x00008006881c1980 */ /* 0x000ea8000c101d00 */
[----:B--2---:R1:W-:Y:S01]  /*2e80*/  @P1 ST.E.128 desc[UR6][R146.64+0x80], R28 ;  /* 0x0000801c92001985 */ /* 0x0043e2000c101d06 */
[----:B------:R-:W-:Y:S05]  /*2e90*/  ISETP.NE.AND P1, PT, R172, RZ, PT ;  /* 0x000000ffac00720c */ /* 0x000fea0003f25270 */
[----:B------:R-:W2:Y:S04]  /*2ea0*/  @P2 LD.E.128 R24, desc[UR6][R136.64+0x100] ;  /* 0x0001000688182980 */ /* 0x000ea8000c101d00 */
[----:B--2---:R1:W-:Y:S04]  /*2eb0*/  @P2 ST.E.128 desc[UR6][R146.64+0x100], R24 ;  /* 0x0001001892002985 */ /* 0x0043e8000c101d06 */
[----:B------:R-:W2:Y:S04]  /*2ec0*/  @P1 LD.E.128 R4, desc[UR6][R136.64+0x180] ;  /* 0x0001800688041980 */ /* 0x000ea8000c101d00 */
[----:B--2---:R1:W-:Y:S02]  /*2ed0*/  @P1 ST.E.128 desc[UR6][R146.64+0x180], R4 ;  /* 0x0001800492001985 */ /* 0x0043e4000c101d06 */
.L_x_1207:
[----:B------:R-:W-:Y:S05]  /*2ee0*/  BSYNC B0 ;  /* 0x0000000000007941 */ /* 0x000fea0003800000 */
.L_x_1206:
[----:B------:R-:W-:Y:S04]  /*2ef0*/  BSSY B0, `(.L_x_1208) ;  /* 0x0000012000007945 */ /* 0x000fe80003800000 */
[----:B------:R-:W-:Y:S05]  /*2f00*/  @!P0 BRA `(.L_x_1209) ;  /* 0x0000000000408947 */ /* 0x000fea0003800000 */
[----:B------:R-:W-:Y:S02]  /*2f10*/  ISETP.NE.AND P1, PT, R175, RZ, PT ;  /* 0x000000ffaf00720c */ /* 0x000fe40003f25270 */
[----:B------:R-:W-:Y:S02]  /*2f20*/  IADD3 R22, P0, R136, R132, RZ ;  /* 0x0000008488167210 */ /* 0x000fe40007f1e0ff */
[----:B------:R-:W-:Y:S03]  /*2f30*/  LEA R2, P2, R230, R146, 0x1 ;  /* 0x00000092e6027211 */ /* 0x000fe600078408ff */
[----:B------:R-:W-:Y:S01]  /*2f40*/  IMAD.X R23, R137, 0x1, R131, P0 ;  /* 0x0000000189177824 */ /* 0x000fe200000e0683 */
[----:B------:R-:W-:Y:S02]  /*2f50*/  ISETP.NE.AND P0, PT, R174, RZ, PT ;  /* 0x000000ffae00720c */ /* 0x000fe40003f05270 */
[----:B------:R-:W-:Y:S03]  /*2f60*/  LEA.HI.X R3, R230, R147, R231, 0x1, P2 ;  /* 0x00000093e6037211 */ /* 0x000fe600010f0ce7 */
[----:B-1----:R-:W2:Y:S04]  /*2f70*/  @P1 LD.E.128 R32, desc[UR6][R22.64] ;  /* 0x0000000616201980 */ /* 0x002ea8000c101d00 */
[----:B--2---:R2:W-:Y:S01]  /*2f80*/  @P1 ST.E.128 desc[UR6][R2.64], R32 ;  /* 0x0000002002001985 */ /* 0x0045e2000c101d06 */
[----:B------:R-:W-:Y:S03]  /*2f90*/  ISETP.NE.AND P1, PT, R173, RZ, PT ;  /* 0x000000ffad00720c */ /* 0x000fe60003f25270 */
[----:B------:R-:W3:Y:S04]  /*2fa0*/  @P0 LD.E.128 R28, desc[UR6][R22.64+0x80] ;  /* 0x00008006161c0980 */ /* 0x000ee8000c101d00 */
[----:B---3--:R2:W-:Y:S01]  /*2fb0*/  @P0 ST.E.128 desc[UR6][R2.64+0x80], R28 ;  /* 0x0000801c02000985 */ /* 0x0085e2000c101d06 */
[----:B------:R-:W-:Y:S05]  /*2fc0*/  ISETP.NE.AND P0, PT, R172, RZ, PT ;  /* 0x000000ffac00720c */ /* 0x000fea0003f05270 */
[----:B------:R-:W3:Y:S04]  /*2fd0*/  @P1 LD.E.128 R24, desc[UR6][R22.64+0x100] ;  /* 0x0001000616181980 */ /* 0x000ee8000c101d00 */
[----:B---3--:R2:W-:Y:S04]  /*2fe0*/  @P1 ST.E.128 desc[UR6][R2.64+0x100], R24 ;  /* 0x0001001802001985 */ /* 0x0085e8000c101d06 */
[----:B------:R-:W3:Y:S04]  /*2ff0*/  @P0 LD.E.128 R4, desc[UR6][R22.64+0x180] ;  /* 0x0001800616040980 */ /* 0x000ee8000c101d00 */
[----:B---3--:R2:W-:Y:S02]  /*3000*/  @P0 ST.E.128 desc[UR6][R2.64+0x180], R4 ;  /* 0x0001800402000985 */ /* 0x0085e4000c101d06 */
.L_x_1209:
[----:B------:R-:W-:Y:S05]  /*3010*/  BSYNC B0 ;  /* 0x0000000000007941 */ /* 0x000fea0003800000 */
.L_x_1208:
[----:B------:R-:W-:Y:S01]  /*3020*/  ISETP.GE.AND P4, PT, R83, R203, !P4 ;  /* 0x000000cb5300720c */ /* 0x000fe20006786270 */
[----:B------:R-:W-:Y:S01]  /*3030*/  BSSY B0, `(.L_x_1210) ;  /* 0x0000014000007945 */ /* 0x000fe20003800000 */
[C---:B------:R-:W-:Y:S04]  /*3040*/  ISETP.GE.AND P2, PT, R82.reuse, R205, PT ;  /* 0x000000cd5200720c */ /* 0x040fe80003f46270 */
[----:B------:R-:W-:Y:S07]  /*3050*/  ISETP.GE.AND P2, PT, R82, R203, !P2 ;  /* 0x000000cb5200720c */ /* 0x000fee0005746270 */
[----:B------:R-:W-:Y:S06]  /*3060*/  @!P4 BRA `(.L_x_1211) ;  /* 0x000000000040c947 */ /* 0x000fec0003800000 */
[----:B------:R-:W-:Y:S02]  /*3070*/  ISETP.NE.AND P1, PT, R175, RZ, PT ;  /* 0x000000ffaf00720c */ /* 0x000fe40003f25270 */
[----:B------:R-:W-:Y:S02]  /*3080*/  IADD3 R22, P0, R136, R134, RZ ;  /* 0x0000008688167210 */ /* 0x000fe40007f1e0ff */
[----:B--2---:R-:W-:Y:S03]  /*3090*/  IADD3 R2, P4, R146, R86, RZ ;  /* 0x0000005692027210 */ /* 0x004fe60007f9e0ff */
[----:B------:R-:W-:Y:S01]  /*30a0*/  IMAD.X R23, R137, 0x1, R133, P0 ;  /* 0x0000000189177824 */ /* 0x000fe200000e0685 */
[----:B------:R-:W-:Y:S01]  /*30b0*/  ISETP.NE.AND P0, PT, R174, RZ, PT ;  /* 0x000000ffae00720c */ /* 0x000fe20003f05270 */
[----:B------:R-:W-:Y:S04]  /*30c0*/  IMAD.X R3, R147, 0x1, R87, P4 ;  /* 0x0000000193037824 */ /* 0x000fe800020e0657 */
[----:B-1----:R-:W2:Y:S04]  /*30d0*/  @P1 LD.E.128 R32, desc[UR6][R22.64] ;  /* 0x0000000616201980 */ /* 0x002ea8000c101d00 */
        /* <DEDUP_REMOVED lines=9> */
.L_x_1211:
[----:B------:R-:W-:Y:S05]  /*3170*/  BSYNC B0 ;  /* 0x0000000000007941 */ /* 0x000fea0003800000 */
.L_x_1210:
[----:B------:R-:W-:Y:S04]  /*3180*/  BSSY B0, `(.L_x_1212) ;  /* 0x0000012000007945 */ /* 0x000fe80003800000 */
[----:B------:R-:W-:Y:S05]  /*3190*/  @!P2 BRA `(.L_x_1213) ;  /* 0x000000000040a947 */ /* 0x000fea0003800000 */
[----:B------:R-:W-:Y:S02]  /*31a0*/  ISETP.NE.AND P1, PT, R175, RZ, PT ;  /* 0x000000ffaf00720c */ /* 0x000fe40003f25270 */
[----:B------:R-:W-:Y:S02]  /*31b0*/  IADD3 R22, P0, R136, R198, RZ ;  /* 0x000000c688167210 */ /* 0x000fe40007f1e0ff */
[----:B--23--:R-:W-:Y:S03]  /*31c0*/  IADD3 R2, P2, R146, R196, RZ ;  /* 0x000000c492027210 */ /* 0x00cfe60007f5e0ff */
        /* <DEDUP_REMOVED lines=13> */
.L_x_1213:
[----:B------:R-:W-:Y:S05]  /*32a0*/  BSYNC B0 ;  /* 0x0000000000007941 */ /* 0x000fea0003800000 */
.L_x_1212:
[----:B------:R-:W5:Y:S01]  /*32b0*/  LD.E R17, desc[UR6][R18.64+0xd0] ;  /* 0x0000d00612117980 */ /* 0x000f62000c101900 */
[----:B------:R-:W-:Y:S03]  /*32c0*/  BSSY B3, `(.L_x_1214) ;  /* 0x00009f6000037945 */ /* 0x000fe60003800000 */
[----:B--234-:R-:W2:Y:S01]  /*32d0*/  LD.E R3, desc[UR6][R18.64+0x130] ;  /* 0x0001300612037980 */ /* 0x01cea2000c101900 */
        /* <DEDUP_REMOVED lines=9> */
[----:B---3--:R-:W-:Y:S05]  /*3370*/  @!P0 BRA `(.L_x_1216) ;  /* 0x0000003400b08947 */ /* 0x008fea0003800000 */
        /* <DEDUP_REMOVED lines=9> */
[----:B-1----:R-:W2:Y:S11]  /*3410*/  LD.E.128 R24, desc[UR6][R138.64] ;  /* 0x000000068a187980 */ /* 0x002eb6000c101d00 */
[----:B------:R-:W-:Y:S01]  /*3420*/  @!UPT UIADD3 URZ, URZ, URZ, URZ ;  /* 0x0000003f3f3ff290 */ /* 0x000fe2000fffe03f */
[----:B------:R-:W3:Y:S06]  /*3430*/  @!P0 LD.E.64 R34, desc[UR6][R60.64] ;  /* 0x000000063c228980 */ /* 0x000eec000c101b00 */
[----:B------:R-:W4:Y:S01]  /*3440*/  @!P0 LD.E.64 R6, desc[UR6][R20.64] ;  /* 0x0000000614068980 */ /* 0x000f22000c101b00 */
[C---:B--2---:R-:W-:Y:S01]  /*3450*/  @!P0 LOP3.LUT R23, R24.reuse, 0xffff0000, RZ, 0xc0, !PT ;  /* 0xffff000018178812 */ /* 0x044fe200078ec0ff */
[----:B------:R-:W-:Y:S01]  /*3460*/  @!P0 IMAD.U32 R31, R24, 0x10000, RZ ;  /* 0x00010000181f8824 */ /* 0x000fe200078e00ff */
[C---:B------:R-:W-:Y:S01]  /*3470*/  @!P0 LOP3.LUT R22, R26.reuse, 0xffff0000, RZ, 0xc0, !PT ;  /* 0xffff00001a168812 */ /* 0x040fe200078ec0ff */
[----:B------:R-:W-:Y:S01]  /*3480*/  @!P0 IMAD.U32 R30, R26, 0x10000, RZ ;  /* 0x000100001a1e8824 */ /* 0x000fe200078e00ff */
[----:B------:R-:W-:Y:S02]  /*3490*/  @!P0 SHF.L.U32 R32, R27, 0x10, RZ ;  /* 0x000000101b208819 */ /* 0x000fe400000006ff */
[C---:B---3--:R-:W-:Y:S01]  /*34a0*/  @!P0 LOP3.LUT R33, R34.reuse, 0xffff0000, RZ, 0xc0, !PT ;  /* 0xffff000022218812 */ /* 0x048fe200078ec0ff */
[----:B------:R-:W-:Y:S01]  /*34b0*/  @!P0 IMAD.U32 R29, R34, 0x10000, RZ ;  /* 0x00010000221d8824 */ /* 0x000fe200078e00ff */
[C---:B------:R-:W-:Y:S02]  /*34c0*/  @!P0 SHF.L.U32 R28, R35.reuse, 0x10, RZ ;  /* 0x00000010231c8819 */ /* 0x040fe400000006ff */
[----:B------:R-:W-:Y:S01]  /*34d0*/  @!P0 LOP3.LUT R35, R35, 0xffff0000, RZ, 0xc0, !PT ;  /* 0xffff000023238812 */ /* 0x000fe200078ec0ff */
[----:B------:R-:W-:Y:S01]  /*34e0*/  @!P0 FMUL.FTZ R37, R23, R29 ;  /* 0x0000001d17258220 */ /* 0x000fe20000410000 */
[----:B----4-:R-:W-:Y:S01]  /*34f0*/  @!P0 SHF.L.U32 R8, R6, 0x10, RZ ;  /* 0x0000001006088819 */ /* 0x010fe200000006ff */
[----:B------:R-:W-:Y:S01]  /*3500*/  @!P0 FMUL.FTZ R36, R22, R28 ;  /* 0x0000001c16248220 */ /* 0x000fe20000410000 */
[----:B------:R-:W-:Y:S02]  /*3510*/  @!P0 LOP3.LUT R6, R6, 0xffff0000, RZ, 0xc0, !PT ;  /* 0xffff000006068812 */ /* 0x000fe400078ec0ff */
[----:B------:R-:W-:Y:S01]  /*3520*/  @!P0 SHF.L.U32 R5, R7, 0x10, RZ ;  /* 0x0000001007058819 */ /* 0x000fe200000006ff */
[-C--:B------:R-:W-:Y:S01]  /*3530*/  @!P0 FMUL.FTZ R0, R23, R8.reuse ;  /* 0x0000000817008220 */ /* 0x080fe20000410000 */
[----:B------:R-:W-:Y:S01]  /*3540*/  @!P0 LOP3.LUT R23, R25, 0xffff0000, RZ, 0xc0, !PT ;  /* 0xffff000019178812 */ /* 0x000fe200078ec0ff */
[----:B------:R-:W-:Y:S01]  /*3550*/  @!P0 FFMA.FTZ R37, R31, R8, -R37 ;  /* 0x000000081f258223 */ /* 0x000fe20000010825 */
[----:B------:R-:W-:Y:S01]  /*3560*/  @!P0 LOP3.LUT R7, R7, 0xffff0000, RZ, 0xc0, !PT ;  /* 0xffff000007078812 */ /* 0x000fe200078ec0ff */
[----:B------:R-:W-:Y:S01]  /*3570*/  @!P0 FFMA.FTZ R0, R29, R31, R0 ;  /* 0x0000001f1d008223 */ /* 0x000fe20000010000 */
[----:B------:R-:W-:Y:S01]  /*3580*/  @!P0 LOP3.LUT R8, R27, 0xffff0000, RZ, 0xc0, !PT ;  /* 0xffff00001b088812 */ /* 0x000fe200078ec0ff */
[----:B------:R-:W-:Y:S01]  /*3590*/  @!P0 FFMA.FTZ R36, R30, R5, -R36 ;  /* 0x000000051e248223 */ /* 0x000fe20000010824 */
[----:B------:R-:W-:Y:S01]  /*35a0*/  @!P0 SHF.L.U32 R29, R25, 0x10, RZ ;  /* 0x00000010191d8819 */ /* 0x000fe200000006ff */
[CC--:B------:R-:W-:Y:S01]  /*35b0*/  @!P0 FMUL.FTZ R2, R23.reuse, R6.reuse ;  /* 0x0000000617028220 */ /* 0x0c0fe20000410000 */
[----:B------:R-:W-:Y:S01]  /*35c0*/  @!P0 F2FP.BF16.F32.PACK_AB R37, R0, R37 ;  /* 0x000000250025823e */ /* 0x000fe200000010ff */
[----:B------:R-:W-:Y:S01]  /*35d0*/  @!P0 FMUL.FTZ R39, R23, R33 ;  /* 0x0000002117278220 */ /* 0x000fe20000410000 */
[----:B------:R-:W-:Y:S01]  /*35e0*/  @!P0 FMUL.FTZ R3, R22, R5 ;  /* 0x0000000516038220 */ /* 0x000fe20000410000 */
[C---:B------:R-:W-:Y:S01]  /*35f0*/  @!P0 FMUL.FTZ R41, R8.reuse, R35 ;  /* 0x0000002308298220 */ /* 0x040fe20000410000 */
[----:B------:R-:W-:Y:S01]  /*3600*/  @!P0 MOV R24, R37 ;  /* 0x0000002500188202 */ /* 0x000fe20000000f00 */
[----:B------:R-:W-:Y:S01]  /*3610*/  @!P0 FMUL.FTZ R4, R8, R7 ;  /* 0x0000000708048220 */ /* 0x000fe20000410000 */
[----:B------:R-:W-:Y:S01]  /*3620*/  @!P0 FFMA.FTZ R2, R33, R29, R2 ;  /* 0x0000001d21028223 */ /* 0x000fe20000010002 */
[----:B------:R-:W-:Y:S01]  /*3630*/  @!P0 FFMA.FTZ R39, R29, R6, -R39 ;  /* 0x000000061d278223 */ /* 0x000fe20000010827 */
        /* <DEDUP_REMOVED lines=10> */
.L_x_1220:
[----:B------:R-:W-:Y:S05]  /*36e0*/  BSYNC B0 ;  /* 0x0000000000007941 */ /* 0x000fea0003800000 */
.L_x_1219:
[----:B------:R-:W-:Y:S04]  /*36f0*/  BSSY B0, `(.L_x_1221) ;  /* 0x0000030000007945 */ /* 0x000fe80003800000 */
[----:B------:R-:W-:Y:S05]  /*3700*/  @P3 BRA `(.L_x_1222) ;  /* 0x0000000000b83947 */ /* 0x000fea0003800000 */
[----:B------:R-:W-:Y:S01]  /*3710*/  ISETP.GE.AND P0, PT, R11, R17, PT ;  /* 0x000000110b00720c */ /* 0x000fe20003f06270 */
[----:B-12---:R-:W2:Y:S11]  /*3720*/  LD.E.128 R24, desc[UR6][R138.64+0x80] ;  /* 0x000080068a187980 */ /* 0x006eb6000c101d00 */
        /* <DEDUP_REMOVED lines=44> */
.L_x_1222:
[----:B------:R-:W-:Y:S05]  /*39f0*/  BSYNC B0 ;  /* 0x0000000000007941 */ /* 0x000fea0003800000 */
.L_x_1221:
[----:B------:R-:W-:Y:S04]  /*3a00*/  BSSY B0, `(.L_x_1223) ;  /* 0x0000030000007945 */ /* 0x000fe80003800000 */
[----:B------:R-:W-:Y:S05]  /*3a10*/  @P2 BRA `(.L_x_1224) ;  /* 0x0000000000b82947 */ /* 0x000fea0003800000 */
[----:B------:R-:W-:Y:S01]  /*3a20*/  ISETP.GE.AND P0, PT, R10, R17, PT ;  /* 0x000000110a00720c */ /* 0x000fe20003f06270 */
[----:B-123--:R-:W2:Y:S11]  /*3a30*/  LD.E.128 R24, desc[UR6][R138.64+0x100] ;  /* 0x000100068a187980 */ /* 0x00eeb6000c101d00 */
        /* <DEDUP_REMOVED lines=44> */
.L_x_1224:
[----:B------:R-:W-:Y:S05]  /*3d00*/  BSYNC B0 ;  /* 0x0000000000007941 */ /* 0x000fea0003800000 */
.L_x_1223:
[----:B------:R-:W-:Y:S05]  /*3d10*/  @P1 BRA `(.L_x_1218) ;  /* 0x0000000000b81947 */ /* 0x000fea0003800000 */
[----:B------:R-:W-:Y:S01]  /*3d20*/  ISETP.GE.AND P0, PT, R9, R17, PT ;  /* 0x000000110900720c */ /* 0x000fe20003f06270 */
[----:B-1234-:R-:W2:Y:S11]  /*3d30*/  LD.E.128 R24, desc[UR6][R138.64+0x180] ;  /* 0x000180068a187980 */ /* 0x01eeb6000c101d00 */
        /* <DEDUP_REMOVED lines=44> */
.L_x_1218:
[----:B------:R-:W-:Y:S05]  /*4000*/  BSYNC B1 ;  /* 0x0000000000017941 */ /* 0x000fea0003800000 */
.L_x_1217:
[C---:B------:R-:W-:Y:S01]  /*4010*/  ISETP.GE.AND P0, PT, R84.reuse, R205, PT ;  /* 0x000000cd5400720c */ /* 0x040fe20003f06270 */
[----:B------:R-:W-:Y:S03]  /*4020*/  BSSY B1, `(.L_x_1225) ;  /* 0x00000dc000017945 */ /* 0x000fe60003800000 */
[----:B------:R-:W-:Y:S11]  /*4030*/  ISETP.GE.AND P0, PT, R84, R203, !P0 ;  /* 0x000000cb5400720c */ /* 0x000ff60004706270 */
[----:B------:R-:W-:Y:S02]  /*4040*/  @!UPT UIADD3 URZ, URZ, URZ, URZ ;  /* 0x0000003f3f3ff290 */ /* 0x000fe4000fffe03f */
[----:B------:R-:W-:Y:S05]  /*4050*/  @!P0 BRA `(.L_x_1226) ;  /* 0x0000000c00608947 */ /* 0x000fea0003800000 */
[-C--:B-----5:R-:W-:Y:S01]  /*4060*/  ISETP.GE.AND P0, PT, R14, R202.reuse, PT ;  /* 0x000000ca0e00720c */ /* 0x0a0fe20003f06270 */
[C---:B-1----:R-:W-:Y:S01]  /*4070*/  IMAD.SHL.U32 R5, R177.reuse, 0x2, RZ ;  /* 0x00000002b1057824 */ /* 0x042fe200078e00ff */
[----:B------:R-:W-:Y:S01]  /*4080*/  SHF.L.U64.HI R3, R177, 0x1, R159 ;  /* 0x00000001b1037819 */ /* 0x000fe2000001029f */
[----:B------:R-:W-:Y:S01]  /*4090*/  BSSY B0, `(.L_x_1227) ;  /* 0x000003a000007945 */ /* 0x000fe20003800000 */
[-C--:B------:R-:W-:Y:S02]  /*40a0*/  ISETP.GE.AND P3, PT, R11, R202.reuse, PT ;  /* 0x000000ca0b00720c */ /* 0x080fe40003f66270 */
[-C--:B------:R-:W-:Y:S02]  /*40b0*/  IADD3 R22, P5, R20, R5.reuse, RZ ;  /* 0x0000000514167210 */ /* 0x080fe40007fbe0ff */
[----:B------:R-:W-:Y:S02]  /*40c0*/  IADD3 R38, P4, R60, R5, RZ ;  /* 0x000000053c267210 */ /* 0x000fe40007f9e0ff */
[-C--:B------:R-:W-:Y:S01]  /*40d0*/  ISETP.GE.AND P2, PT, R10, R202.reuse, PT ;  /* 0x000000ca0a00720c */ /* 0x080fe20003f46270 */
[--C-:B------:R-:W-:Y:S01]  /*40e0*/  IMAD.X R23, R21, 0x1, R3.reuse, P5 ;  /* 0x0000000115177824 */ /* 0x100fe200028e0603 */
[----:B------:R-:W-:Y:S01]  /*40f0*/  ISETP.GE.AND P1, PT, R9, R202, PT ;  /* 0x000000ca0900720c */ /* 0x000fe20003f26270 */
[----:B------:R-:W-:Y:S01]  /*4100*/  IMAD.X R39, R61, 0x1, R3, P4 ;  /* 0x000000013d277824 */ /* 0x000fe200020e0603 */
[----:B------:R-:W-:Y:S11]  /*4110*/  @P0 BRA `(.L_x_1228) ;  /* 0x0000000000c40947 */ /* 0x000ff60003800000 */
[----:B------:R-:W-:Y:S02]  /*4120*/  ISETP.GE.AND P0, PT, R14, R17, PT ;  /* 0x000000110e00720c */ /* 0x000fe40003f06270 */
[C---:B------:R-:W-:Y:S04]  /*4130*/  LEA R42, P4, R110.reuse, R138, 0x1 ;  /* 0x0000008a6e2a7211 */ /* 0x040fe800078808ff */
[----:B------:R-:W-:Y:S02]  /*4140*/  LEA.HI.X R43, R110, R139, R109, 0x1, P4 ;  /* 0x0000008b6e2b7211 */ /* 0x000fe400020f0c6d */
[C---:B------:R-:W-:Y:S03]  /*4150*/  LEA R46, P4, R232.reuse, R144, 0x1 ;  /* 0x00000090e82e7211 */ /* 0x040fe600078808ff */
[----:B--234-:R-:W2:Y:S01]  /*4160*/  LD.E.128 R24, desc[UR6][R42.64] ;  /* 0x000000062a187980 */ /* 0x01cea2000c101d00 */
[----:B------:R-:W-:Y:S07]  /*4170*/  LEA.HI.X R47, R232, R145, R233, 0x1, P4 ;  /* 0x00000091e82f7211 */ /* 0x000fee00020f0ce9 */
[----:B------:R-:W3:Y:S06]  /*4180*/  @!P0 LD.E.64 R36, desc[UR6][R38.64] ;  /* 0x0000000626248980 */ /* 0x000eec000c101b00 */
[----:B------:R-:W4:Y:S01]  /*4190*/  @!P0 LD.E.64 R6, desc[UR6][R22.64] ;  /* 0x0000000616068980 */ /* 0x000f22000c101b00 */
[C---:B--2---:R-:W-:Y:S01]  /*41a0*/  @!P0 LOP3.LUT R29, R24.reuse, 0xffff0000, RZ, 0xc0, !PT ;  /* 0xffff0000181d8812 */ /* 0x044fe200078ec0ff */
[----:B------:R-:W-:Y:S01]  /*41b0*/  @!P0 IMAD.U32 R34, R27, 0x10000, RZ ;  /* 0x000100001b228824 */ /* 0x000fe200078e00ff */
[----:B------:R-:W-:Y:S02]  /*41c0*/  @!P0 SHF.L.U32 R33, R24, 0x10, RZ ;  /* 0x0000001018218819 */ /* 0x000fe400000006ff */
[C---:B------:R-:W-:Y:S02]  /*41d0*/  @!P0 LOP3.LUT R28, R26.reuse, 0xffff0000, RZ, 0xc0, !PT ;  /* 0xffff00001a1c8812 */ /* 0x040fe400078ec0ff */
[----:B------:R-:W-:Y:S02]  /*41e0*/  @!P0 SHF.L.U32 R32, R26, 0x10, RZ ;  /* 0x000000101a208819 */ /* 0x000fe400000006ff */
[C---:B---3--:R-:W-:Y:S01]  /*41f0*/  @!P0 SHF.L.U32 R31, R36.reuse, 0x10, RZ ;  /* 0x00000010241f8819 */ /* 0x048fe200000006ff */
[C---:B------:R-:W-:Y:S01]  /*4200*/  @!P0 IMAD.U32 R30, R37.reuse, 0x10000, RZ ;  /* 0x00010000251e8824 */ /* 0x040fe200078e00ff */
[----:B------:R-:W-:Y:S02]  /*4210*/  @!P0 LOP3.LUT R35, R36, 0xffff0000, RZ, 0xc0, !PT ;  /* 0xffff000024238812 */ /* 0x000fe400078ec0ff */
[----:B------:R-:W-:Y:S01]  /*4220*/  @!P0 LOP3.LUT R37, R37, 0xffff0000, RZ, 0xc0, !PT ;  /* 0xffff000025258812 */ /* 0x000fe200078ec0ff */
[----:B------:R-:W-:Y:S01]  /*4230*/  @!P0 FMUL.FTZ R41, R29, R31 ;  /* 0x0000001f1d298220 */ /* 0x000fe20000410000 */
[C---:B----4-:R-:W-:Y:S01]  /*4240*/  @!P0 IMAD.U32 R8, R6.reuse, 0x10000, RZ ;  /* 0x0001000006088824 */ /* 0x050fe200078e00ff */
[----:B------:R-:W-:Y:S01]  /*4250*/  @!P0 LOP3.LUT R6, R6, 0xffff0000, RZ, 0xc0, !PT ;  /* 0xffff000006068812 */ /* 0x000fe200078ec0ff */
[C---:B------:R-:W-:Y:S01]  /*4260*/  @!P0 IMAD.U32 R5, R7.reuse, 0x10000, RZ ;  /* 0x0001000007058824 */ /* 0x040fe200078e00ff */
[----:B------:R-:W-:Y:S01]  /*4270*/  @!P0 LOP3.LUT R7, R7, 0xffff0000, RZ, 0xc0, !PT ;  /* 0xffff000007078812 */ /* 0x000fe200078ec0ff */
[-C--:B------:R-:W-:Y:S01]  /*4280*/  @!P0 FMUL.FTZ R0, R29, R8.reuse ;  /* 0x000000081d008220 */ /* 0x080fe20000410000 */
[----:B------:R-:W-:Y:S01]  /*4290*/  @!P0 LOP3.LUT R29, R25, 0xffff0000, RZ, 0xc0, !PT ;  /* 0xffff0000191d8812 */ /* 0x000fe200078ec0ff */
[----:B------:R-:W-:Y:S01]  /*42a0*/  @!P0 FFMA.FTZ R41, R33, R8, -R41 ;  /* 0x0000000821298223 */ /* 0x000fe20000010829 */
[----:B------:R-:W-:Y:S01]  /*42b0*/  @!P0 LOP3.LUT R8, R27, 0xffff0000, RZ, 0xc0, !PT ;  /* 0xffff00001b088812 */ /* 0x000fe200078ec0ff */
[----:B------:R-:W-:Y:S01]  /*42c0*/  @!P0 FFMA.FTZ R0, R31, R33, R0 ;  /* 0x000000211f008223 */ /* 0x000fe20000010000 */
[----:B------:R-:W-:Y:S02]  /*42d0*/  @!P0 IMAD.U32 R31, R25, 0x10000, RZ ;  /* 0x00010000191f8824 */ /* 0x000fe400078e00ff */
[C---:B------:R-:W-:Y:S01]  /*42e0*/  @!P0 FMUL.FTZ R2, R29.reuse, R6 ;  /* 0x000000061d028220 */ /* 0x040fe20000410000 */
[----:B------:R-:W-:Y:S01]  /*42f0*/  @!P0 FMUL.FTZ R43, R29, R35 ;  /* 0x000000231d2b8220 */ /* 0x000fe20000410000 */
[----:B------:R-:W-:Y:S01]  /*4300*/  @!P0 FMUL.FTZ R3, R28, R5 ;  /* 0x000000051c038220 */ /* 0x000fe20000410000 */
[----:B------:R-:W-:Y:S01]  /*4310*/  @!P0 F2FP.BF16.F32.PACK_AB R41, R0, R41 ;  /* 0x000000290029823e */ /* 0x000fe200000010ff */
[----:B------:R-:W-:Y:S01]  /*4320*/  @!P0 FMUL.FTZ R40, R28, R30 ;  /* 0x0000001e1c288220 */ /* 0x000fe20000410000 */
[C---:B------:R-:W-:Y:S01]  /*4330*/  @!P0 FMUL.FTZ R45, R8.reuse, R37 ;  /* 0x00000025082d8220 */ /* 0x040fe20000410000 */
[----:B------:R-:W-:Y:S01]  /*4340*/  @!P0 FMUL.FTZ R4, R8, R7 ;  /* 0x0000000708048220 */ /* 0x000fe20000410000 */
[----:B------:R-:W-:Y:S01]  /*4350*/  @!P0 MOV R24, R41 ;  /* 0x0000002900188202 */ /* 0x000fe20000000f00 */
[----:B------:R-:W-:Y:S01]  /*4360*/  @!P0 FFMA.FTZ R2, R35, R31, R2 ;  /* 0x0000001f23028223 */ /* 0x000fe20000010002 */
[----:B------:R-:W-:Y:S01]  /*4370*/  @!P0 FFMA.FTZ R43, R31, R6, -R43 ;  /* 0x000000061f2b8223 */ /* 0x000fe2000001082b */
[----:B------:R-:W-:Y:S01]  /*4380*/  @!P0 FFMA.FTZ R3, R30, R32, R3 ;  /* 0x000000201e038223 */ /* 0x000fe20000010003 */
[----:B------:R-:W-:Y:S01]  /*4390*/  @!P0 FFMA.FTZ R40, R32, R5, -R40 ;  /* 0x0000000520288223 */ /* 0x000fe20000010828 */
[----:B------:R-:W-:Y:S01]  /*43a0*/  @!P0 FFMA.FTZ R45, R34, R7, -R45 ;  /* 0x00000007222d8223 */ /* 0x000fe2000001082d */
[----:B------:R-:W-:Y:S01]  /*43b0*/  @!P0 FFMA.FTZ R4, R37, R34, R4 ;  /* 0x0000002225048223 */ /* 0x000fe20000010004 */
[----:B------:R-:W-:Y:S02]  /*43c0*/  @!P0 F2FP.BF16.F32.PACK_AB R42, R2, R43 ;  /* 0x0000002b022a823e */ /* 0x000fe400000010ff */
[----:B------:R-:W-:Y:S02]  /*43d0*/  @!P0 F2FP.BF16.F32.PACK_AB R40, R3, R40 ;  /* 0x000000280328823e */ /* 0x000fe400000010ff */
[----:B------:R-:W-:Y:S01]  /*43e0*/  @!P0 F2FP.BF16.F32.PACK_AB R45, R4, R45 ;  /* 0x0000002d042d823e */ /* 0x000fe200000010ff */
[----:B------:R-:W-:Y:S01]  /*43f0*/  @!P0 IMAD.MOV.U32 R25, RZ, RZ, R42 ;  /* 0x000000ffff198224 */ /* 0x000fe200078e002a */
[----:B------:R-:W-:Y:S02]  /*4400*/  @!P0 MOV R26, R40 ;  /* 0x00000028001a8202 */ /* 0x000fe40000000f00 */
[----:B------:R-:W-:Y:S05]  /*4410*/  @!P0 MOV R27, R45 ;  /* 0x0000002d001b8202 */ /* 0x000fea0000000f00 */
[----:B------:R1:W-:Y:S02]  /*4420*/  ST.E.128 desc[UR6][R46.64], R24 ;  /* 0x000000182e007985 */ /* 0x0003e4000c101d06 */
.L_x_1228:
[----:B------:R-:W-:Y:S05]  /*4430*/  BSYNC B0 ;  /* 0x0000000000007941 */ /* 0x000fea0003800000 */
.L_x_1227:
[----:B------:R-:W-:Y:S04]  /*4440*/  BSSY B0, `(.L_x_1229) ;  /* 0x0000033000007945 */ /* 0x000fe80003800000 */
[----:B------:R-:W-:Y:S05]  /*4450*/  @P3 BRA `(.L_x_1230) ;  /* 0x0000000000c43947 */ /* 0x000fea0003800000 */
[----:B------:R-:W-:Y:S02]  /*4460*/  ISETP.GE.AND P0, PT, R11, R17, PT ;  /* 0x000000110b00720c */ /* 0x000fe40003f06270 */
[C---:B------:R-:W-:Y:S04]  /*4470*/  LEA R42, P3, R111.reuse, R138, 0x1 ;  /* 0x0000008a6f2a7211 */ /* 0x040fe800078608ff */
[----:B------:R-:W-:Y:S02]  /*4480*/  LEA.HI.X R43, R111, R139, R112, 0x1, P3 ;  /* 0x0000008b6f2b7211 */ /* 0x000fe400018f0c70 */
[C---:B-1----:R-:W-:Y:S03]  /*4490*/  LEA R46, P3, R105.reuse, R144, 0x1 ;  /* 0x00000090692e7211 */ /* 0x042fe600078608ff */
        /* <DEDUP_REMOVED lines=45> */
.L_x_1230:
[----:B------:R-:W-:Y:S05]  /*4770*/  BSYNC B0 ;  /* 0x0000000000007941 */ /* 0x000fea0003800000 */
.L_x_1229:
        /* <DEDUP_REMOVED lines=51> */
.L_x_1232:
[----:B------:R-:W-:Y:S05]  /*4ab0*/  BSYNC B0 ;  /* 0x0000000000007941 */ /* 0x000fea0003800000 */
.L_x_1231:
[----:B------:R-:W-:Y:S05]  /*4ac0*/  @P1 BRA `(.L_x_1226) ;  /* 0x0000000000c41947 */ /* 0x000fea0003800000 */
[----:B------:R-:W-:Y:S02]  /*4ad0*/  ISETP.GE.AND P0, PT, R9, R17, PT ;  /* 0x000000110900720c */ /* 0x000fe40003f06270 */
[C---:B------:R-:W-:Y:S04]  /*4ae0*/  LEA R42, P1, R123.reuse, R138, 0x1 ;  /* 0x0000008a7b2a7211 */ /* 0x040fe800078208ff */
[----:B------:R-:W-:Y:S05]  /*4af0*/  LEA.HI.X R43, R123, R139, R124, 0x1, P1 ;  /* 0x0000008b7b2b7211 */ /* 0x000fea00008f0c7c */
[----:B-1234-:R1:W2:Y:S08]  /*4b00*/  LD.E.128 R24, desc[UR6][R42.64] ;  /* 0x000000062a187980 */ /* 0x01e2b0000c101d00 */
[----:B------:R-:W3:Y:S06]  /*4b10*/  @!P0 LD.E.64 R38, desc[UR6][R38.64+0xc0] ;  /* 0x0000c00626268980 */ /* 0x000eec000c101b00 */
[----:B------:R4:W5:Y:S01]  /*4b20*/  @!P0 LD.E.64 R6, desc[UR6][R22.64+0xc0] ;  /* 0x0000c00616068980 */ /* 0x000962000c101b00 */
[----:B-1----:R-:W-:Y:S02]  /*4b30*/  LEA R42, P1, R95, R144, 0x1 ;  /* 0x000000905f2a7211 */ /* 0x002fe400078208ff */
[C---:B--2---:R-:W-:Y:S01]  /*4b40*/  @!P0 LOP3.LUT R29, R24.reuse, 0xffff0000, RZ, 0xc0, !PT ;  /* 0xffff0000181d8812 */ /* 0x044fe200078ec0ff */
[----:B------:R-:W-:Y:S01]  /*4b50*/  @!P0 IMAD.U32 R32, R27, 0x10000, RZ ;  /* 0x000100001b208824 */ /* 0x000fe200078e00ff */
[----:B------:R-:W-:Y:S02]  /*4b60*/  @!P0 SHF.L.U32 R33, R24, 0x10, RZ ;  /* 0x0000001018218819 */ /* 0x000fe400000006ff */
[----:B----4-:R-:W-:Y:S02]  /*4b70*/  @!P0 LOP3.LUT R23, R25, 0xffff0000, RZ, 0xc0, !PT ;  /* 0xffff000019178812 */ /* 0x010fe400078ec0ff */
[----:B------:R-:W-:Y:S02]  /*4b80*/  @!P0 LOP3.LUT R22, R26, 0xffff0000, RZ, 0xc0, !PT ;  /* 0xffff00001a168812 */ /* 0x000fe400078ec0ff */
[C---:B---3--:R-:W-:Y:S01]  /*4b90*/  @!P0 SHF.L.U32 R31, R38.reuse, 0x10, RZ ;  /* 0x00000010261f8819 */ /* 0x048fe200000006ff */
[C---:B------:R-:W-:Y:S01]  /*4ba0*/  @!P0 IMAD.U32 R28, R39.reuse, 0x10000, RZ ;  /* 0x00010000271c8824 */ /* 0x040fe200078e00ff */
[----:B------:R-:W-:Y:S02]  /*4bb0*/  @!P0 LOP3.LUT R35, R38, 0xffff0000, RZ, 0xc0, !PT ;  /* 0xffff000026238812 */ /* 0x000fe400078ec0ff */
[----:B------:R-:W-:Y:S01]  /*4bc0*/  @!P0 LOP3.LUT R37, R39, 0xffff0000, RZ, 0xc0, !PT ;  /* 0xffff000027258812 */ /* 0x000fe200078ec0ff */
[----:B------:R-:W-:Y:S01]  /*4bd0*/  @!P0 FMUL.FTZ R41, R29, R31 ;  /* 0x0000001f1d298220 */ /* 0x000fe20000410000 */
[----:B------:R-:W-:Y:S01]  /*4be0*/  @!P0 SHF.L.U32 R30, R26, 0x10, RZ ;  /* 0x000000101a1e8819 */ /* 0x000fe200000006ff */
[C---:B-----5:R-:W-:Y:S01]  /*4bf0*/  @!P0 IMAD.U32 R8, R6.reuse, 0x10000, RZ ;  /* 0x0001000006088824 */ /* 0x060fe200078e00ff */
[----:B------:R-:W-:Y:S01]  /*4c00*/  @!P0 LOP3.LUT R6, R6, 0xffff0000, RZ, 0xc0, !PT ;  /* 0xffff000006068812 */ /* 0x000fe200078ec0ff */
[C---:B------:R-:W-:Y:S01]  /*4c10*/  @!P0 IMAD.U32 R5, R7.reuse, 0x10000, RZ ;  /* 0x0001000007058824 */ /* 0x040fe200078e00ff */
[----:B------:R-:W-:Y:S01]  /*4c20*/  @!P0 LOP3.LUT R7, R7, 0xffff0000, RZ, 0xc0, !PT ;  /* 0xffff000007078812 */ /* 0x000fe200078ec0ff */
[-C--:B------:R-:W-:Y:S01]  /*4c30*/  @!P0 FMUL.FTZ R0, R29, R8.reuse ;  /* 0x000000081d008220 */ /* 0x080fe20000410000 */
[----:B------:R-:W-:Y:S01]  /*4c40*/  @!P0 FFMA.FTZ R41, R33, R8, -R41 ;  /* 0x0000000821298223 */ /* 0x000fe20000010829 */
[----:B------:R-:W-:Y:S01]  /*4c50*/  @!P0 LOP3.LUT R8, R27, 0xffff0000, RZ, 0xc0, !PT ;  /* 0xffff00001b088812 */ /* 0x000fe200078ec0ff */
[----:B------:R-:W-:Y:S01]  /*4c60*/  @!P0 FMUL.FTZ R2, R23, R6 ;  /* 0x0000000617028220 */ /* 0x000fe20000410000 */
[----:B------:R-:W-:Y:S01]  /*4c70*/  @!P0 FFMA.FTZ R0, R31, R33, R0 ;  /* 0x000000211f008223 */ /* 0x000fe20000010000 */
[----:B------:R-:W-:Y:S02]  /*4c80*/  @!P0 IMAD.U32 R31, R25, 0x10000, RZ ;  /* 0x00010000191f8824 */ /* 0x000fe400078e00ff */
[----:B------:R-:W-:Y:S01]  /*4c90*/  @!P0 FMUL.FTZ R43, R23, R35 ;  /* 0x00000023172b8220 */ /* 0x000fe20000410000 */
[C---:B------:R-:W-:Y:S01]  /*4ca0*/  @!P0 FMUL.FTZ R3, R22.reuse, R5 ;  /* 0x0000000516038220 */ /* 0x040fe20000410000 */
[----:B------:R-:W-:Y:S01]  /*4cb0*/  @!P0 FMUL.FTZ R34, R22, R28 ;  /* 0x0000001c16228220 */ /* 0x000fe20000410000 */
[----:B------:R-:W-:Y:S01]  /*4cc0*/  @!P0 F2FP.BF16.F32.PACK_AB R41, R0, R41 ;  /* 0x000000290029823e */ /* 0x000fe200000010ff */
[C---:B------:R-:W-:Y:S01]  /*4cd0*/  @!P0 FMUL.FTZ R45, R8.reuse, R37 ;  /* 0x00000025082d8220 */ /* 0x040fe20000410000 */
[----:B------:R-:W-:Y:S01]  /*4ce0*/  @!P0 FMUL.FTZ R4, R8, R7 ;  /* 0x0000000708048220 */ /* 0x000fe20000410000 */
[----:B------:R-:W-:Y:S01]  /*4cf0*/  @!P0 FFMA.FTZ R2, R35, R31, R2 ;  /* 0x0000001f23028223 */ /* 0x000fe20000010002 */
[----:B------:R-:W-:Y:S01]  /*4d00*/  @!P0 MOV R24, R41 ;  /* 0x0000002900188202 */ /* 0x000fe20000000f00 */
        /* <DEDUP_REMOVED lines=13> */
.L_x_1226:
[----:B------:R-:W-:Y:S05]  /*4de0*/  BSYNC B1 ;  /* 0x0000000000017941 */ /* 0x000fea0003800000 */
.L_x_1225:
        /* <DEDUP_REMOVED lines=66> */
.L_x_1236:
[----:B------:R-:W-:Y:S05]  /*5210*/  BSYNC B0 ;  /* 0x0000000000007941 */ /* 0x000fea0003800000 */
.L_x_1235:
        /* <DEDUP_REMOVED lines=51> */
.L_x_1238:
[----:B------:R-:W-:Y:S05]  /*5550*/  BSYNC B0 ;  /* 0x0000000000007941 */ /* 0x000fea0003800000 */
.L_x_1237:
        /* <DEDUP_REMOVED lines=51> */
.L_x_1240:
[----:B------:R-:W-:Y:S05]  /*5890*/  BSYNC B0 ;  /* 0x0000000000007941 */ /* 0x000fea0003800000 */
.L_x_1239:
        /* <DEDUP_REMOVED lines=50> */
.L_x_1234:
[----:B------:R-:W-:Y:S05]  /*5bc0*/  BSYNC B1 ;  /* 0x0000000000017941 */ /* 0x000fea0003800000 */
.L_x_1233:
        /* <DEDUP_REMOVED lines=17> */
[----:B------:R-:W-:Y:S01]  /*5ce0*/  ISETP.GE.AND P0, PT, R14, R17, PT ;  /* 0x000000110e00720c */ /* 0x000fe20003f06270 */
[----:B------:R-:W-:Y:S04]  /*5cf0*/  IMAD.WIDE.U32 R42, R200, 0x60, R138 ;  /* 0x00000060c82a7825 */ /* 0x000fe800078e008a */
[----:B------:R-:W-:Y:S02]  /*5d00*/  IMAD R40, R201, 0x60, RZ ;  /* 0x00000060c9287824 */ /* 0x000fe400078e02ff */
[----:B------:R-:W-:Y:S03]  /*5d10*/  IMAD.WIDE.U32 R46, R70, 0x60, R144 ;  /* 0x00000060462e7825 */ /* 0x000fe600078e0090 */
[----:B------:R-:W-:Y:S03]  /*5d20*/  IADD3 R43, R43, R40, RZ ;  /* 0x000000282b2b7210 */ /* 0x000fe60007ffe0ff */
[----:B------:R-:W5:Y:S06]  /*5d30*/  @!P0 LD.E.64 R36, desc[UR6][R38.64] ;  /* 0x0000000626248980 */ /* 0x000f6c000c101b00 */
[----:B--234-:R1:W2:Y:S08]  /*5d40*/  LD.E.128 R24, desc[UR6][R42.64] ;  /* 0x000000062a187980 */ /* 0x01c2b0000c101d00 */
[----:B------:R-:W3:Y:S01]  /*5d50*/  @!P0 LD.E.64 R6, desc[UR6][R22.64] ;  /* 0x0000000616068980 */ /* 0x000ee2000c101b00 */
[----:B-1----:R-:W-:Y:S05]  /*5d60*/  IMAD R42, R71, 0x60, RZ ;  /* 0x00000060472a7824 */ /* 0x002fea00078e02ff */
[----:B------:R-:W-:Y:S02]  /*5d70*/  IADD3 R47, R47, R42, RZ ;  /* 0x0000002a2f2f7210 */ /* 0x000fe40007ffe0ff */
[C---:B-----5:R-:W-:Y:S01]  /*5d80*/  @!P0 SHF.L.U32 R30, R37.reuse, 0x10, RZ ;  /* 0x00000010251e8819 */ /* 0x060fe200000006ff */
[C---:B------:R-:W-:Y:S01]  /*5d90*/  @!P0 IMAD.U32 R31, R36.reuse, 0x10000, RZ ;  /* 0x00010000241f8824 */ /* 0x040fe200078e00ff */
[----:B------:R-:W-:Y:S02]  /*5da0*/  @!P0 LOP3.LUT R35, R36, 0xffff0000, RZ, 0xc0, !PT ;  /* 0xffff000024238812 */ /* 0x000fe400078ec0ff */
[----:B------:R-:W-:Y:S02]  /*5db0*/  @!P0 LOP3.LUT R37, R37, 0xffff0000, RZ, 0xc0, !PT ;  /* 0xffff000025258812 */ /* 0x000fe400078ec0ff */
[C---:B--2---:R-:W-:Y:S02]  /*5dc0*/  @!P0 LOP3.LUT R29, R24.reuse, 0xffff0000, RZ, 0xc0, !PT ;  /* 0xffff0000181d8812 */ /* 0x044fe400078ec0ff */
[----:B------:R-:W-:Y:S02]  /*5dd0*/  @!P0 SHF.L.U32 R33, R24, 0x10, RZ ;  /* 0x0000001018218819 */ /* 0x000fe400000006ff */
[C---:B------:R-:W-:Y:S01]  /*5de0*/  @!P0 LOP3.LUT R28, R26.reuse, 0xffff0000, RZ, 0xc0, !PT ;  /* 0xffff00001a1c8812 */ /* 0x040fe200078ec0ff */
[----:B------:R-:W-:Y:S01]  /*5df0*/  @!P0 FMUL.FTZ R41, R29, R31 ;  /* 0x0000001f1d298220 */ /* 0x000fe20000410000 */
[----:B------:R-:W-:Y:S02]  /*5e00*/  @!P0 SHF.L.U32 R32, R26, 0x10, RZ ;  /* 0x000000101a208819 */ /* 0x000fe400000006ff */
[----:B---3--:R-:W-:Y:S01]  /*5e10*/  @!P0 SHF.L.U32 R8, R6, 0x10, RZ ;  /* 0x0000001006088819 */ /* 0x008fe200000006ff */
        /* <DEDUP_REMOVED lines=9> */
[----:B------:R-:W-:Y:S01]  /*5eb0*/  @!P0 IMAD.U32 R31, R25, 0x10000, RZ ;  /* 0x00010000191f8824 */ /* 0x000fe200078e00ff */
[----:B------:R-:W-:Y:S01]  /*5ec0*/  @!P0 SHF.L.U32 R34, R27, 0x10, RZ ;  /* 0x000000101b228819 */ /* 0x000fe200000006ff */
[C---:B------:R-:W-:Y:S01]  /*5ed0*/  @!P0 FMUL.FTZ R2, R29.reuse, R6 ;  /* 0x000000061d028220 */ /* 0x040fe20000410000 */
[----:B------:R-:W-:Y:S01]  /*5ee0*/  @!P0 F2FP.BF16.F32.PACK_AB R41, R0, R41 ;  /* 0x000000290029823e */ /* 0x000fe200000010ff */
[----:B------:R-:W-:Y:S01]  /*5ef0*/  @!P0 FMUL.FTZ R3, R28, R5 ;  /* 0x000000051c038220 */ /* 0x000fe20000410000 */
[----:B------:R-:W-:Y:S01]  /*5f00*/  @!P0 FMUL.FTZ R43, R29, R35 ;  /* 0x000000231d2b8220 */ /* 0x000fe20000410000 */
[C---:B------:R-:W-:Y:S01]  /*5f10*/  @!P0 FMUL.FTZ R45, R8.reuse, R37 ;  /* 0x00000025082d8220 */ /* 0x040fe20000410000 */
[----:B------:R-:W-:Y:S01]  /*5f20*/  @!P0 FMUL.FTZ R4, R8, R7 ;  /* 0x0000000708048220 */ /* 0x000fe20000410000 */
[----:B------:R-:W-:Y:S01]  /*5f30*/  @!P0 FFMA.FTZ R2, R35, R31, R2 ;  /* 0x0000001f23028223 */ /* 0x000fe20000010002 */
[----:B------:R-:W-:Y:S01]  /*5f40*/  @!P0 FFMA.FTZ R3, R30, R32, R3 ;  /* 0x000000201e038223 */ /* 0x000fe20000010003 */
[----:B------:R-:W-:Y:S01]  /*5f50*/  @!P0 FFMA.FTZ R43, R31, R6, -R43 ;  /* 0x000000061f2b8223 */ /* 0x000fe2000001082b */
[----:B------:R-:W-:Y:S01]  /*5f60*/  @!P0 FFMA.FTZ R40, R32, R5, -R40 ;  /* 0x0000000520288223 */ /* 0x000fe20000010828 */
[----:B------:R-:W-:Y:S01]  /*5f70*/  @!P0 FFMA.FTZ R45, R34, R7, -R45 ;  /* 0x00000007222d8223 */ /* 0x000fe2000001082d */
[----:B------:R-:W-:Y:S01]  /*5f80*/  @!P0 FFMA.FTZ R4, R37, R34, R4 ;  /* 0x0000002225048223 */ /* 0x000fe20000010004 */
[----:B------:R-:W-:Y:S01]  /*5f90*/  @!P0 IMAD.MOV.U32 R24, RZ, RZ, R41 ;  /* 0x000000ffff188224 */ /* 0x000fe200078e0029 */
[----:B------:R-:W-:Y:S02]  /*5fa0*/  @!P0 F2FP.BF16.F32.PACK_AB R44, R2, R43 ;  /* 0x0000002b022c823e */ /* 0x000fe400000010ff */
[----:B------:R-:W-:Y:S02]  /*5fb0*/  @!P0 F2FP.BF16.F32.PACK_AB R40, R3, R40 ;  /* 0x000000280328823e */ /* 0x000fe400000010ff */
[----:B------:R-:W-:Y:S02]  /*5fc0*/  @!P0 F2FP.BF16.F32.PACK_AB R45, R4, R45 ;  /* 0x0000002d042d823e */ /* 0x000fe400000010ff */
[----:B------:R-:W-:Y:S02]  /*5fd0*/  @!P0 MOV R25, R44 ;  /* 0x0000002c00198202 */ /* 0x000fe40000000f00 */
[----:B------:R-:W-:Y:S02]  /*5fe0*/  @!P0 MOV R26, R40 ;  /* 0x00000028001a8202 */ /* 0x000fe40000000f00 */
[----:B------:R-:W-:Y:S05]  /*5ff0*/  @!P0 MOV R27, R45 ;  /* 0x0000002d001b8202 */ /* 0x000fea0000000f00 */
[----:B------:R1:W-:Y:S02]  /*6000*/  ST.E.128 desc[UR6][R46.64], R24 ;  /* 0x000000182e007985 */ /* 0x0003e4000c101d06 */
.L_x_1244:
[----:B------:R-:W-:Y:S05]  /*6010*/  BSYNC B0 ;  /* 0x0000000000007941 */ /* 0x000fea0003800000 */
.L_x_1243:
        /* <DEDUP_REMOVED lines=51> */
.L_x_1246:
[----:B------:R-:W-:Y:S05]  /*6350*/  BSYNC B0 ;  /* 0x0000000000007941 */ /* 0x000fea0003800000 */
.L_x_1245:
        /* <DEDUP_REMOVED lines=51> */
.L_x_1248:
[----:B------:R-:W-:Y:S05]  /*6690*/  BSYNC B0 ;  /* 0x0000000000007941 */ /* 0x000fea0003800000 */
.L_x_1247:
        /* <DEDUP_REMOVED lines=11> */
[C---:B----4-:R-:W-:Y:S02]  /*6750*/  @!P0 LOP3.LUT R22, R26.reuse, 0xffff0000, RZ, 0xc0, !PT ;  /* 0xffff00001a168812 */ /* 0x050fe400078ec0ff */
[----:B------:R-:W-:Y:S02]  /*6760*/  @!P0 SHF.L.U32 R30, R26, 0x10, RZ ;  /* 0x000000101a1e8819 */ /* 0x000fe400000006ff */
[C---:B---3--:R-:W-:Y:S01]  /*6770*/  @!P0 SHF.L.U32 R29, R38.reuse, 0x10, RZ ;  /* 0x00000010261d8819 */ /* 0x048fe200000006ff */
[C---:B------:R-:W-:Y:S01]  /*6780*/  @!P0 IMAD.U32 R28, R39.reuse, 0x10000, RZ ;  /* 0x00010000271c8824 */ /* 0x040fe200078e00ff */
[----:B------:R-:W-:Y:S02]  /*6790*/  @!P0 LOP3.LUT R33, R38, 0xffff0000, RZ, 0xc0, !PT ;  /* 0xffff000026218812 */ /* 0x000fe400078ec0ff */
[----:B------:R-:W-:Y:S01]  /*67a0*/  @!P0 LOP3.LUT R35, R39, 0xffff0000, RZ, 0xc0, !PT ;  /* 0xffff000027238812 */ /* 0x000fe200078ec0ff */
[----:B------:R-:W-:Y:S01]  /*67b0*/  @!P0 FMUL.FTZ R37, R17, R29 ;  /* 0x0000001d11258220 */ /* 0x000fe20000410000 */
[C---:B-----5:R-:W-:Y:S01]  /*67c0*/  @!P0 IMAD.U32 R8, R6.reuse, 0x10000, RZ ;  /* 0x0001000006088824 */ /* 0x060fe200078e00ff */
        /* <DEDUP_REMOVED lines=31> */
.L_x_1242:
[----:B------:R-:W-:Y:S05]  /*69c0*/  BSYNC B1 ;  /* 0x0000000000017941 */ /* 0x000fea0003800000 */
.L_x_1241:
[----:B------:R-:W2:Y:S02]  /*69d0*/  LD.E R3, desc[UR6][R18.64+0xd0] ;  /* 0x0000d00612037980 */ /* 0x000ea4000c101900 */
[----:B--2---:R-:W-:Y:S05]  /*69e0*/  IMAD.U32 R3, R3, -0x20, RZ ;  /* 0xffffffe003037824 */ /* 0x004fea00078e00ff */
[C---:B------:R-:W-:Y:S02]  /*69f0*/  LEA R20, P1, R3.reuse, R20, 0x1 ;  /* 0x0000001403147211 */ /* 0x040fe400078208ff */
[C---:B------:R-:W-:Y:S02]  /*6a00*/  LEA R60, P0, R3.reuse, R60, 0x1 ;  /* 0x0000003c033c7211 */ /* 0x040fe400078008ff */
[C---:B------:R-:W-:Y:S02]  /*6a10*/  LEA.HI.X.SX32 R21, R3.reuse, R21, 0x1, P1 ;  /* 0x0000001503157211 */ /* 0x040fe400008f0eff */
[----:B------:R-:W-:Y:S01]  /*6a20*/  LEA.HI.X.SX32 R61, R3, R61, 0x1, P0 ;  /* 0x0000003d033d7211 */ /* 0x000fe200000f0eff */
[----:B------:R-:W-:Y:S05]  /*6a30*/  BRA `(.L_x_1249) ;  /* 0x0000006400f87947 */ /* 0x000fea0003800000 */
.L_x_1216:
[----:B------:R-:W-:Y:S04]  /*6a40*/  BSSY B2, `(.L_x_1250) ;  /* 0x0000168000027945 */ /* 0x000fe80003800000 */
[----:B------:R-:W-:Y:S05]  /*6a50*/  @!P3 BRA `(.L_x_1251) ;  /* 0x000000140098b947 */ /* 0x000fea0003800000 */
[----:B-----5:R-:W-:Y:S01]  /*6a60*/  ISETP.GE.AND P0, PT, R14, R202, PT ;  /* 0x000000ca0e00720c */ /* 0x020fe20003f06270 */
[----:B------:R-:W-:Y:S11]  /*6a70*/  BSSY B1, `(.L_x_1252) ;  /* 0x0000058000017945 */ /* 0x000ff60003800000 */
[----:B------:R-:W-:Y:S01]  /*6a80*/  @!UPT UIADD3 URZ, URZ, URZ, URZ ;  /* 0x0000003f3f3ff290 */ /* 0x000fe2000fffe03f */
[----:B------:R-:W-:Y:S05]  /*6a90*/  @P0 BRA `(.L_x_1253) ;  /* 0x0000000400540947 */ /* 0x000fea0003800000 */
[----:B------:R2:W5:Y:S01]  /*6aa0*/  LD.E.128 R44, desc[UR6][R138.64] ;  /* 0x000000068a2c7980 */ /* 0x000562000c101d00 */
[----:B------:R-:W-:Y:S01]  /*6ab0*/  ISETP.GE.AND P0, PT, R14, R17, PT ;  /* 0x000000110e00720c */ /* 0x000fe20003f06270 */
[----:B------:R-:W-:Y:S11]  /*6ac0*/  BSSY B0, `(.L_x_1254) ;  /* 0x0000051000007945 */ /* 0x000ff60003800000 */
[----:B------:R-:W-:Y:S01]  /*6ad0*/  @!UPT UIADD3 URZ, URZ, URZ, URZ ;  /* 0x0000003f3f3ff290 */ /* 0x000fe2000fffe03f */
[----:B------:R-:W-:Y:S05]  /*6ae0*/  @P0 BRA `(.L_x_1255) ;  /* 0x0000000400380947 */ /* 0x000fea0003800000 */
[----:B------:R-:W-:Y:S01]  /*6af0*/  LEA.HI R207, R17, R17, RZ, 0x1 ;  /* 0x0000001111cf7211 */ /* 0x000fe200078f08ff */
[----:B------:R-:W-:Y:S01]  /*6b00*/  IMAD.MOV.U32 R209, RZ, RZ, RZ ;  /* 0x000000ffffd17224 */ /* 0x000fe200078e00ff */
[C---:B-----5:R-:W-:Y:S01]  /*6b10*/  LOP3.LUT R41, R44.reuse, 0xffff0000, RZ, 0xc0, !PT ;  /* 0xffff00002c297812 */ /* 0x060fe200078ec0ff */
[----:B------:R-:W-:Y:S01]  /*6b20*/  IMAD.U32 R39, R44, 0x10000, RZ ;  /* 0x000100002c277824 */ /* 0x000fe200078e00ff */
[----:B------:R-:W-:Y:S01]  /*6b30*/  SHF.R.S32.HI R207, RZ, 0x1, R207 ;  /* 0x00000001ffcf7819 */ /* 0x000fe200000114cf */
[----:B------:R-:W-:Y:S01]  /*6b40*/  IMAD.U32 R48, R46, 0x10000, RZ ;  /* 0x000100002e307824 */ /* 0x000fe200078e00ff */
[C---:B------:R-:W-:Y:S02]  /*6b50*/  SHF.L.U32 R44, R45.reuse, 0x10, RZ ;  /* 0x000000102d2c7819 */ /* 0x040fe400000006ff */
[-C--:B------:R-:W-:Y:S02]  /*6b60*/  ISETP.GE.AND P1, PT, R14, R207.reuse, PT ;  /* 0x000000cf0e00720c */ /* 0x080fe40003f26270 */
[----:B------:R-:W-:Y:S02]  /*6b70*/  MOV R63, R207 ;  /* 0x000000cf003f7202 */ /* 0x000fe40000000f00 */
[----:B------:R-:W-:Y:S02]  /*6b80*/  LOP3.LUT R49, R46, 0xffff0000, RZ, 0xc0, !PT ;  /* 0xffff00002e317812 */ /* 0x000fe400078ec0ff */
[----:B------:R-:W-:Y:S02]  /*6b90*/  LOP3.LUT R45, R45, 0xffff0000, RZ, 0xc0, !PT ;  /* 0xffff00002d2d7812 */ /* 0x000fe400078ec0ff */
[C---:B------:R-:W-:Y:S02]  /*6ba0*/  SHF.L.U32 R52, R47.reuse, 0x10, RZ ;  /* 0x000000102f347819 */ /* 0x040fe400000006ff */
[----:B------:R-:W-:Y:S03]  /*6bb0*/  LOP3.LUT R53, R47, 0xffff0000, RZ, 0xc0, !PT ;  /* 0xffff00002f357812 */ /* 0x000fe600078ec0ff */
[--C-:B------:R-:W-:Y:S02]  /*6bc0*/  @P1 IMAD.MOV R209, RZ, RZ, -R207.reuse ;  /* 0x000000ffffd11224 */ /* 0x100fe400078e0acf */
[----:B------:R-:W-:Y:S03]  /*6bd0*/  @P1 IMAD.MOV R63, RZ, RZ, -R207 ;  /* 0x000000ffff3f1224 */ /* 0x000fe600078e0acf */
[C---:B------:R-:W-:Y:S04]  /*6be0*/  LEA R210, P0, R209.reuse, R140, 0x1 ;  /* 0x0000008cd1d27211 */ /* 0x040fe800078008ff */
[----:B------:R-:W-:Y:S02]  /*6bf0*/  LEA.HI.X.SX32 R211, R209, R141, 0x1, P0 ;  /* 0x0000008dd1d37211 */ /* 0x000fe400000f0eff */
[C---:B------:R-:W-:Y:S04]  /*6c00*/  LEA R22, P0, R63.reuse, R138, 0x1 ;  /* 0x0000008a3f167211 */ /* 0x040fe800078008ff */
[----:B------:R-:W-:Y:S01]  /*6c10*/  LEA.HI.X.SX32 R23, R63, R139, 0x1, P0 ;  /* 0x0000008b3f177211 */ /* 0x000fe200000f0eff */
[----:B------:R-:W-:Y:S01]  /*6c20*/  IMAD.MOV.U32 R63, RZ, RZ, RZ ;  /* 0x000000ffff3f7224 */ /* 0x000fe200078e00ff */
[----:B------:R-:W-:Y:S01]  /*6c30*/  @P1 IADD3 R63, -R207, RZ, RZ ;  /* 0x000000ffcf3f1210 */ /* 0x000fe20007ffe1ff */
[----:B------:R-:W3:Y:S03]  /*6c40*/  LD.E.128 R208, desc[UR6][R210.64] ;  /* 0x00000006d2d07980 */ /* 0x000ee6000c101d00 */
[C---:B------:R-:W-:Y:S04]  /*6c50*/  LEA R42, P0, R63.reuse, R142, 0x1 ;  /* 0x0000008e3f2a7211 */ /* 0x040fe800078008ff */
[----:B------:R-:W-:Y:S01]  /*6c60*/  LEA.HI.X.SX32 R43, R63, R143, 0x1, P0 ;  /* 0x0000008f3f2b7211 */ /* 0x000fe200000f0eff */
[----:B-1----:R-:W4:Y:S08]  /*6c70*/  LD.E.128 R24, desc[UR6][R22.64] ;  /* 0x0000000616187980 */ /* 0x002f30000c101d00 */
[----:B------:R-:W2:Y:S01]  /*6c80*/  LD.E.128 R64, desc[UR6][R42.64] ;  /* 0x000000062a407980 */ /* 0x000ea2000c101d00 */
[C---:B---3--:R-:W-:Y:S01]  /*6c90*/  LOP3.LUT R33, R208.reuse, 0xffff0000, RZ, 0xc0, !PT ;  /* 0xffff0000d0217812 */ /* 0x048fe200078ec0ff */
[----:B------:R-:W-:Y:S01]  /*6ca0*/  IMAD.U32 R37, R208, 0x10000, RZ ;  /* 0x00010000d0257824 */ /* 0x000fe200078e00ff */
[C---:B------:R-:W-:Y:S01]  /*6cb0*/  SHF.L.U32 R31, R209.reuse, 0x10, RZ ;  /* 0x00000010d11f7819 */ /* 0x040fe200000006ff */
[C---:B------:R-:W-:Y:S01]  /*6cc0*/  IMAD.U32 R29, R210.reuse, 0x10000, RZ ;  /* 0x00010000d21d7824 */ /* 0x040fe200078e00ff */
[----:B------:R-:W-:Y:S01]  /*6cd0*/  LOP3.LUT R30, R209, 0xffff0000, RZ, 0xc0, !PT ;  /* 0xffff0000d11e7812 */ /* 0x000fe200078ec0ff */
[----:B------:R-:W-:Y:S01]  /*6ce0*/  @!P1 FADD.FTZ R37, -R37, -RZ ;  /* 0x800000ff25259221 */ /* 0x000fe20000010100 */
[----:B------:R-:W-:Y:S01]  /*6cf0*/  LOP3.LUT R28, R210, 0xffff0000, RZ, 0xc0, !PT ;  /* 0xffff0000d21c7812 */ /* 0x000fe200078ec0ff */
[----:B------:R-:W-:Y:S01]  /*6d00*/  @!P1 FADD.FTZ R33, -R33, -RZ ;  /* 0x800000ff21219221 */ /* 0x000fe20000010100 */
[C---:B----4-:R-:W-:Y:S01]  /*6d10*/  LOP3.LUT R36, R24.reuse, 0xffff0000, RZ, 0xc0, !PT ;  /* 0xffff000018247812 */ /* 0x050fe200078ec0ff */
[----:B------:R-:W-:Y:S01]  /*6d20*/  IMAD.U32 R38, R24, 0x10000, RZ ;  /* 0x0001000018267824 */ /* 0x000fe200078e00ff */
[----:B------:R-:W-:Y:S01]  /*6d30*/  SHF.L.U32 R23, R211, 0x10, RZ ;  /* 0x00000010d3177819 */ /* 0x000fe200000006ff */
[----:B------:R-:W-:Y:S01]  /*6d40*/  @!P1 FADD.FTZ R31, -R31, -RZ ;  /* 0x800000ff1f1f9221 */ /* 0x000fe20000010100 */
[----:B------:R-:W-:Y:S01]  /*6d50*/  SHF.L.U32 R34, R25, 0x10, RZ ;  /* 0x0000001019227819 */ /* 0x000fe200000006ff */
[----:B------:R-:W-:Y:S01]  /*6d60*/  @!P1 FADD.FTZ R30, -R30, -RZ ;  /* 0x800000ff1e1e9221 */ /* 0x000fe20000010100 */
[----:B------:R-:W-:Y:S01]  /*6d70*/  LOP3.LUT R22, R211, 0xffff0000, RZ, 0xc0, !PT ;  /* 0xffff0000d3167812 */ /* 0x000fe200078ec0ff */
[----:B------:R-:W-:Y:S01]  /*6d80*/  IMAD.U32 R32, R26, 0x10000, RZ ;  /* 0x000100001a207824 */ /* 0x000fe200078e00ff */
[----:B------:R-:W-:Y:S01]  /*6d90*/  LOP3.LUT R35, R25, 0xffff0000, RZ, 0xc0, !PT ;  /* 0xffff000019237812 */ /* 0x000fe200078ec0ff */
[----:B------:R-:W-:Y:S01]  /*6da0*/  FMUL.FTZ R0, R38, R37 ;  /* 0x0000002526007220 */ /* 0x000fe20000410000 */
[----:B------:R-:W-:Y:S01]  /*6db0*/  LOP3.LUT R25, R26, 0xffff0000, RZ, 0xc0, !PT ;  /* 0xffff00001a197812 */ /* 0x000fe200078ec0ff */
[----:B------:R-:W-:Y:S01]  /*6dc0*/  @!P1 FADD.FTZ R29, -R29, -RZ ;  /* 0x800000ff1d1d9221 */ /* 0x000fe20000010100 */
[C---:B--2---:R-:W-:Y:S01]  /*6dd0*/  LOP3.LUT R42, R64.reuse, 0xffff0000, RZ, 0xc0, !PT ;  /* 0xffff0000402a7812 */ /* 0x044fe200078ec0ff */
[----:B------:R-:W-:Y:S01]  /*6de0*/  IMAD.U32 R40, R64, 0x10000, RZ ;  /* 0x0001000040287824 */ /* 0x000fe200078e00ff */
[----:B------:R-:W-:Y:S01]  /*6df0*/  SHF.L.U32 R24, R27, 0x10, RZ ;  /* 0x000000101b187819 */ /* 0x000fe200000006ff */
[----:B------:R-:W-:Y:S01]  /*6e00*/  FMUL.FTZ R2, R36, R33 ;  /* 0x0000002124027220 */ /* 0x000fe20000410000 */
[----:B------:R-:W-:Y:S01]  /*6e10*/  SHF.L.U32 R43, R65, 0x10, RZ ;  /* 0x00000010412b7819 */ /* 0x000fe200000006ff */
[----:B------:R-:W-:Y:S01]  /*6e20*/  @!P1 FADD.FTZ R28, -R28, -RZ ;  /* 0x800000ff1c1c9221 */ /* 0x000fe20000010100 */
[----:B------:R-:W-:Y:S01]  /*6e30*/  LOP3.LUT R27, R27, 0xffff0000, RZ, 0xc0, !PT ;  /* 0xffff00001b1b7812 */ /* 0x000fe200078ec0ff */
[----:B------:R-:W-:Y:S01]  /*6e40*/  FMUL.FTZ R3, R34, R31 ;  /* 0x0000001f22037220 */ /* 0x000fe20000410000 */
[----:B------:R-:W-:Y:S01]  /*6e50*/  LOP3.LUT R46, R65, 0xffff0000, RZ, 0xc0, !PT ;  /* 0xffff0000412e7812 */ /* 0x000fe200078ec0ff */
[----:B------:R-:W-:Y:S01]  /*6e60*/  @!P1 FADD.FTZ R23, -R23, -RZ ;  /* 0x800000ff17179221 */ /* 0x000fe20000010100 */
[----:B------:R-:W-:Y:S01]  /*6e70*/  FMUL.FTZ R4, R35, R30 ;  /* 0x0000001e23047220 */ /* 0x000fe20000410000 */
[----:B------:R-:W-:Y:S01]  /*6e80*/  LOP3.LUT R50, R66, 0xffff0000, RZ, 0xc0, !PT ;  /* 0xffff000042327812 */ /* 0x000fe200078ec0ff */
[----:B------:R-:W-:Y:S01]  /*6e90*/  @!P1 FADD.FTZ R22, -R22, -RZ ;  /* 0x800000ff16169221 */ /* 0x000fe20000010100 */
[----:B------:R-:W-:Y:S01]  /*6ea0*/  FMUL.FTZ R5, R32, R29 ;  /* 0x0000001d20057220 */ /* 0x000fe20000410000 */
[----:B------:R-:W-:Y:S01]  /*6eb0*/  SHF.L.U32 R51, R67, 0x10, RZ ;  /* 0x0000001043337819 */ /* 0x000fe200000006ff */
[----:B------:R-:W-:Y:S02]  /*6ec0*/  IMAD.U32 R47, R66, 0x10000, RZ ;  /* 0x00010000422f7824 */ /* 0x000fe400078e00ff */
[----:B------:R-:W-:Y:S01]  /*6ed0*/  FFMA.FTZ R0, R39, R40, R0 ;  /* 0x0000002827007223 */ /* 0x000fe20000010000 */
[----:B------:R-:W-:Y:S01]  /*6ee0*/  FMUL.FTZ R6, R25, R28 ;  /* 0x0000001c19067220 */ /* 0x000fe20000410000 */
[----:B------:R-:W-:Y:S01]  /*6ef0*/  LOP3.LUT R54, R67, 0xffff0000, RZ, 0xc0, !PT ;  /* 0xffff000043367812 */ /* 0x000fe200078ec0ff */
[----:B------:R-:W-:Y:S01]  /*6f00*/  FFMA.FTZ R2, R41, R42, R2 ;  /* 0x0000002a29027223 */ /* 0x000fe20000010002 */
[----:B------:R-:W-:Y:S01]  /*6f10*/  FMUL.FTZ R7, R24, R23 ;  /* 0x0000001718077220 */ /* 0x000fe20000410000 */
[----:B------:R-:W-:Y:S01]  /*6f20*/  FFMA.FTZ R3, R44, R43, R3 ;  /* 0x0000002b2c037223 */ /* 0x000fe20000010003 */
[----:B------:R-:W-:Y:S01]  /*6f30*/  FMUL.FTZ R8, R27, R22 ;  /* 0x000000161b087220 */ /* 0x000fe20000410000 */
        /* <DEDUP_REMOVED lines=9> */
.L_x_1255:
[----:B------:R-:W-:Y:S05]  /*6fd0*/  BSYNC B0 ;  /* 0x0000000000007941 */ /* 0x000fea0003800000 */
.L_x_1254:
[----:B-----5:R3:W-:Y:S02]  /*6fe0*/  ST.E.128 desc[UR6][R144.64], R44 ;  /* 0x0000002c90007985 */ /* 0x0207e4000c101d06 */
.L_x_1253:
[----:B------:R-:W-:Y:S05]  /*6ff0*/  BSYNC B1 ;  /* 0x0000000000017941 */ /* 0x000fea0003800000 */
.L_x_1252:
[----:B------:R-:W-:Y:S01]  /*7000*/  ISETP.GE.AND P0, PT, R11, R202, PT ;  /* 0x000000ca0b00720c */ /* 0x000fe20003f06270 */
[----:B------:R-:W-:Y:S11]  /*7010*/  BSSY B1, `(.L_x_1256) ;  /* 0x0000058000017945 */ /* 0x000ff60003800000 */
[----:B------:R-:W-:Y:S01]  /*7020*/  @!UPT UIADD3 URZ, URZ, URZ, URZ ;  /* 0x0000003f3f3ff290 */ /* 0x000fe2000fffe03f */
[----:B------:R-:W-:Y:S05]  /*7030*/  @P0 BRA `(.L_x_1257) ;  /* 0x0000000400540947 */ /* 0x000fea0003800000 */
[----:B---3--:R3:W5:Y:S01]  /*7040*/  LD.E.128 R44, desc[UR6][R138.64+0x80] ;  /* 0x000080068a2c7980 */ /* 0x008762000c101d00 */
        /* <DEDUP_REMOVED lines=9> */
[C---:B------:R-:W-:Y:S01]  /*70e0*/  IMAD.U32 R48, R46.reuse, 0x10000, RZ ;  /* 0x000100002e307824 */ /* 0x040fe200078e00ff */
[----:B------:R-:W-:Y:S02]  /*70f0*/  SHF.L.U32 R44, R45, 0x10, RZ ;  /* 0x000000102d2c7819 */ /* 0x000fe400000006ff */
        /* <DEDUP_REMOVED lines=14> */
[----:B------:R-:W4:Y:S03]  /*71e0*/  LD.E.128 R208, desc[UR6][R208.64+0x80] ;  /* 0x00008006d0d07980 */ /* 0x000f26000c101d00 */
[C---:B------:R-:W-:Y:S04]  /*71f0*/  LEA R42, P0, R63.reuse, R142, 0x1 ;  /* 0x0000008e3f2a7211 */ /* 0x040fe800078008ff */
[----:B------:R-:W-:Y:S01]  /*7200*/  LEA.HI.X.SX32 R43, R63, R143, 0x1, P0 ;  /* 0x0000008f3f2b7211 */ /* 0x000fe200000f0eff */
[----:B-1----:R-:W2:Y:S08]  /*7210*/  LD.E.128 R24, desc[UR6][R22.64+0x80] ;  /* 0x0000800616187980 */ /* 0x002eb0000c101d00 */
[----:B------:R-:W3:Y:S01]  /*7220*/  LD.E.128 R64, desc[UR6][R42.64+0x80] ;  /* 0x000080062a407980 */ /* 0x000ee2000c101d00 */
[C---:B----4-:R-:W-:Y:S01]  /*7230*/  LOP3.LUT R33, R208.reuse, 0xffff0000, RZ, 0xc0, !PT ;  /* 0xffff0000d0217812 */ /* 0x050fe200078ec0ff */
[----:B------:R-:W-:Y:S01]  /*7240*/  IMAD.U32 R37, R208, 0x10000, RZ ;  /* 0x00010000d0257824 */ /* 0x000fe200078e00ff */
[C---:B------:R-:W-:Y:S01]  /*7250*/  SHF.L.U32 R31, R209.reuse, 0x10, RZ ;  /* 0x00000010d11f7819 */ /* 0x040fe200000006ff */
[C---:B------:R-:W-:Y:S01]  /*7260*/  IMAD.U32 R29, R210.reuse, 0x10000, RZ ;  /* 0x00010000d21d7824 */ /* 0x040fe200078e00ff */
[----:B------:R-:W-:Y:S01]  /*7270*/  LOP3.LUT R30, R209, 0xffff0000, RZ, 0xc0, !PT ;  /* 0xffff0000d11e7812 */ /* 0x000fe200078ec0ff */
[----:B------:R-:W-:Y:S01]  /*7280*/  @!P1 FADD.FTZ R37, -R37, -RZ ;  /* 0x800000ff25259221 */ /* 0x000fe20000010100 */
[----:B------:R-:W-:Y:S01]  /*7290*/  LOP3.LUT R28, R210, 0xffff0000, RZ, 0xc0, !PT ;  /* 0xffff0000d21c7812 */ /* 0x000fe200078ec0ff */
[----:B------:R-:W-:Y:S01]  /*72a0*/  @!P1 FADD.FTZ R33, -R33, -RZ ;  /* 0x800000ff21219221 */ /* 0x000fe20000010100 */
[C---:B--2---:R-:W-:Y:S01]  /*72b0*/  LOP3.LUT R36, R24.reuse, 0xffff0000, RZ, 0xc0, !PT ;  /* 0xffff000018247812 */ /* 0x044fe200078ec0ff */
        /* <DEDUP_REMOVED lines=11> */
[C---:B---3--:R-:W-:Y:S01]  /*7370*/  LOP3.LUT R42, R64.reuse, 0xffff0000, RZ, 0xc0, !PT ;  /* 0xffff0000402a7812 */ /* 0x048fe200078ec0ff */
        /* <DEDUP_REMOVED lines=31> */
.L_x_1259:
[----:B------:R-:W-:Y:S05]  /*7570*/  BSYNC B0 ;  /* 0x0000000000007941 */ /* 0x000fea0003800000 */
.L_x_1258:
[----:B-----5:R4:W-:Y:S02]  /*7580*/  ST.E.128 desc[UR6][R144.64+0x80], R44 ;  /* 0x0000802c90007985 */ /* 0x0209e4000c101d06 */
.L_x_1257:
[----:B------:R-:W-:Y:S05]  /*7590*/  BSYNC B1 ;  /* 0x0000000000017941 */ /* 0x000fea0003800000 */
.L_x_1256:
[----:B------:R-:W-:Y:S01]  /*75a0*/  ISETP.GE.AND P0, PT, R10, R202, PT ;  /* 0x000000ca0a00720c */ /* 0x000fe20003f06270 */
[----:B------:R-:W-:Y:S11]  /*75b0*/  BSSY B1, `(.L_x_1260) ;  /* 0x0000058000017945 */ /* 0x000ff60003800000 */
[----:B------:R-:W-:Y:S01]  /*75c0*/  @!UPT UIADD3 URZ, URZ, URZ, URZ ;  /* 0x0000003f3f3ff290 */ /* 0x000fe2000fffe03f */
[----:B------:R-:W-:Y:S05]  /*75d0*/  @P0 BRA `(.L_x_1261) ;  /* 0x0000000400540947 */ /* 0x000fea0003800000 */
[----:B---34-:R3:W5:Y:S01]  /*75e0*/  LD.E.128 R44, desc[UR6][R138.64+0x100] ;  /* 0x000100068a2c7980 */ /* 0x018762000c101d00 */
        /* <DEDUP_REMOVED lines=82> */
.L_x_1263:
[----:B------:R-:W-:Y:S05]  /*7b10*/  BSYNC B0 ;  /* 0x0000000000007941 */ /* 0x000fea0003800000 */
.L_x_1262:
[----:B-----5:R4:W-:Y:S02]  /*7b20*/  ST.E.128 desc[UR6][R144.64+0x100], R44 ;  /* 0x0001002c90007985 */ /* 0x0209e4000c101d06 */
.L_x_1261:
[----:B------:R-:W-:Y:S05]  /*7b30*/  BSYNC B1 ;  /* 0x0000000000017941 */ /* 0x000fea0003800000 */
.L_x_1260:
[----:B------:R-:W-:Y:S11]  /*7b40*/  ISETP.GE.AND P0, PT, R9, R202, PT ;  /* 0x000000ca0900720c */ /* 0x000ff60003f06270 */
[----:B------:R-:W-:Y:S02]  /*7b50*/  @!UPT UIADD3 URZ, URZ, URZ, URZ ;  /* 0x0000003f3f3ff290 */ /* 0x000fe4000fffe03f */
        /* <DEDUP_REMOVED lines=84> */
.L_x_1265:
[----:B------:R-:W-:Y:S05]  /*80a0*/  BSYNC B0 ;  /* 0x0000000000007941 */ /* 0x000fea0003800000 */
.L_x_1264:
[----:B-----5:R4:W-:Y:S02]  /*80b0*/  ST.E.128 desc[UR6][R144.64+0x180], R44 ;  /* 0x0001802c90007985 */ /* 0x0209e4000c101d06 */
.L_x_1251:
[----:B------:R-:W-:Y:S05]  /*80c0*/  BSYNC B2 ;  /* 0x0000000000027941 */ /* 0x000fea0003800000 */
.L_x_1250:
        /* <DEDUP_REMOVED lines=9> */
[----:B------:R-:W-:Y:S01]  /*8160*/  LEA R210, P0, R110, R138, 0x1 ;  /* 0x0000008a6ed27211 */ /* 0x000fe200078008ff */
[----:B------:R-:W-:Y:S01]  /*8170*/  BSSY B0, `(.L_x_1270) ;  /* 0x0000059000007945 */ /* 0x000fe20003800000 */
[----:B------:R-:W-:Y:S02]  /*8180*/  ISETP.GE.AND P1, PT, R14, R17, PT ;  /* 0x000000110e00720c */ /* 0x000fe40003f26270 */
[----:B------:R-:W-:Y:S02]  /*8190*/  LEA.HI.X R211, R110, R139, R109, 0x1, P0 ;  /* 0x0000008b6ed37211 */ /* 0x000fe400000f0c6d */
[C---:B------:R-:W-:Y:S03]  /*81a0*/  LEA R206, P0, R232.reuse, R144, 0x1 ;  /* 0x00000090e8ce7211 */ /* 0x040fe600078008ff */
        /* <DEDUP_REMOVED lines=9> */
[----:B---34-:R-:W-:Y:S02]  /*8240*/  LOP3.LUT R45, R49, 0xffff0000, RZ, 0xc0, !PT ;  /* 0xffff0000312d7812 */ /* 0x018fe400078ec0ff */
[----:B------:R-:W-:Y:S01]  /*8250*/  ISETP.GE.AND P1, PT, R14, R213, PT ;  /* 0x000000d50e00720c */ /* 0x000fe20003f26270 */
[--C-:B------:R-:W-:Y:S01]  /*8260*/  IMAD.MOV.U32 R204, RZ, RZ, R213.reuse ;  /* 0x000000ffffcc7224 */ /* 0x100fe200078e00d5 */
[C---:B------:R-:W-:Y:S02]  /*8270*/  SHF.L.U32 R46, R50.reuse, 0x10, RZ ;  /* 0x00000010322e7819 */ /* 0x040fe400000006ff */
[----:B------:R-:W-:Y:S01]  /*8280*/  LOP3.LUT R49, R50, 0xffff0000, RZ, 0xc0, !PT ;  /* 0xffff000032317812 */ /* 0x000fe200078ec0ff */
[C---:B------:R-:W-:Y:S01]  /*8290*/  IMAD.U32 R50, R51.reuse, 0x10000, RZ ;  /* 0x0001000033327824 */ /* 0x040fe200078e00ff */
[----:B------:R-:W-:Y:S07]  /*82a0*/  LOP3.LUT R53, R51, 0xffff0000, RZ, 0xc0, !PT ;  /* 0xffff000033357812 */ /* 0x000fee00078ec0ff */
[----:B------:R-:W-:Y:S01]  /*82b0*/  @P1 IADD3 R204, -R213, RZ, RZ ;  /* 0x000000ffd5cc1210 */ /* 0x000fe20007ffe1ff */
[----:B------:R-:W-:Y:S03]  /*82c0*/  @P1 IMAD.MOV R54, RZ, RZ, -R213 ;  /* 0x000000ffff361224 */ /* 0x000fe600078e0ad5 */
[C---:B------:R-:W-:Y:S02]  /*82d0*/  LEA R22, P0, R204.reuse, R210, 0x1 ;  /* 0x000000d2cc167211 */ /* 0x040fe400078008ff */
[----:B------:R-:W-:Y:S02]  /*82e0*/  IADD3 R209, P2, R177, R54, RZ ;  /* 0x00000036b1d17210 */ /* 0x000fe40007f5e0ff */
[----:B------:R-:W-:Y:S02]  /*82f0*/  LEA.HI.X.SX32 R23, R204, R211, 0x1, P0 ;  /* 0x000000d3cc177211 */ /* 0x000fe400000f0eff */
[----:B------:R-:W-:Y:S02]  /*8300*/  LEA.HI.X.SX32 R54, R54, R159, 0x1, P2 ;  /* 0x0000009f36367211 */ /* 0x000fe400010f0eff */
[C---:B-1----:R-:W-:Y:S01]  /*8310*/  LEA R210, P0, R209.reuse, R140, 0x1 ;  /* 0x0000008cd1d27211 */ /* 0x042fe200078008ff */
[----:B------:R-:W3:Y:S03]  /*8320*/  LD.E.128 R24, desc[UR6][R22.64] ;  /* 0x0000000616187980 */ /* 0x000ee6000c101d00 */
[----:B------:R-:W-:Y:S01]  /*8330*/  LEA.HI.X R211, R209, R141, R54, 0x1, P0 ;  /* 0x0000008dd1d37211 */ /* 0x000fe200000f0c36 */
[----:B------:R-:W-:Y:S01]  /*8340*/  IMAD.MOV.U32 R54, RZ, RZ, RZ ;  /* 0x000000ffff367224 */ /* 0x000fe200078e00ff */
[----:B------:R-:W-:Y:S04]  /*8350*/  @P1 IADD3 R54, -R213, RZ, RZ ;  /* 0x000000ffd5361210 */ /* 0x000fe80007ffe1ff */
[----:B------:R-:W-:Y:S01]  /*8360*/  IADD3 R213, P0, R177, R54, RZ ;  /* 0x00000036b1d57210 */ /* 0x000fe20007f1e0ff */
[----:B------:R-:W4:Y:S03]  /*8370*/  LD.E.128 R208, desc[UR6][R210.64] ;  /* 0x00000006d2d07980 */ /* 0x000f26000c101d00 */
[----:B------:R-:W-:Y:S02]  /*8380*/  LEA.HI.X.SX32 R54, R54, R159, 0x1, P0 ;  /* 0x0000009f36367211 */ /* 0x000fe400000f0eff */
[C---:B------:R-:W-:Y:S04]  /*8390*/  LEA R62, P0, R213.reuse, R142, 0x1 ;  /* 0x0000008ed53e7211 */ /* 0x040fe800078008ff */
[----:B------:R-:W-:Y:S05]  /*83a0*/  LEA.HI.X R63, R213, R143, R54, 0x1, P0 ;  /* 0x0000008fd53f7211 */ /* 0x000fea00000f0c36 */
[----:B------:R-:W2:Y:S01]  /*83b0*/  LD.E.128 R64, desc[UR6][R62.64] ;  /* 0x000000063e407980 */ /* 0x000ea2000c101d00 */
[C---:B---3--:R-:W-:Y:S01]  /*83c0*/  LOP3.LUT R31, R24.reuse, 0xffff0000, RZ, 0xc0, !PT ;  /* 0xffff0000181f7812 */ /* 0x048fe200078ec0ff */
[----:B------:R-:W-:Y:S01]  /*83d0*/  IMAD.U32 R32, R24, 0x10000, RZ ;  /* 0x0001000018207824 */ /* 0x000fe200078e00ff */
[C---:B------:R-:W-:Y:S01]  /*83e0*/  LOP3.LUT R24, R26.reuse, 0xffff0000, RZ, 0xc0, !PT ;  /* 0xffff00001a187812 */ /* 0x040fe200078ec0ff */
[----:B------:R-:W-:Y:S01]  /*83f0*/  IMAD.U32 R28, R26, 0x10000, RZ ;  /* 0x000100001a1c7824 */ /* 0x000fe200078e00ff */
[C---:B------:R-:W-:Y:S01]  /*8400*/  LOP3.LUT R26, R27.reuse, 0xffff0000, RZ, 0xc0, !PT ;  /* 0xffff00001b1a7812 */ /* 0x040fe200078ec0ff */
[----:B------:R-:W-:Y:S01]  /*8410*/  IMAD.U32 R22, R27, 0x10000, RZ ;  /* 0x000100001b167824 */ /* 0x000fe200078e00ff */
[C---:B------:R-:W-:Y:S02]  /*8420*/  SHF.L.U32 R29, R25.reuse, 0x10, RZ ;  /* 0x00000010191d7819 */ /* 0x040fe400000006ff */
[----:B------:R-:W-:Y:S02]  /*8430*/  LOP3.LUT R30, R25, 0xffff0000, RZ, 0xc0, !PT ;  /* 0xffff0000191e7812 */ /* 0x000fe400078ec0ff */
[C---:B----4-:R-:W-:Y:S01]  /*8440*/  SHF.L.U32 R37, R208.reuse, 0x10, RZ ;  /* 0x00000010d0257819 */ /* 0x050fe200000006ff */
[C---:B------:R-:W-:Y:S01]  /*8450*/  IMAD.U32 R34, R209.reuse, 0x10000, RZ ;  /* 0x00010000d1227824 */ /* 0x040fe200078e00ff */
[----:B------:R-:W-:Y:S01]  /*8460*/  LOP3.LUT R36, R208, 0xffff0000, RZ, 0xc0, !PT ;  /* 0xffff0000d0247812 */ /* 0x000fe200078ec0ff */
[C---:B------:R-:W-:Y:S01]  /*8470*/  IMAD.U32 R33, R210.reuse, 0x10000, RZ ;  /* 0x00010000d2217824 */ /* 0x040fe200078e00ff */
        /* <DEDUP_REMOVED lines=9> */
[----:B------:R-:W-:Y:S01]  /*8510*/  @!P1 FADD.FTZ R33, -R33, -RZ ;  /* 0x800000ff21219221 */ /* 0x000fe20000010100 */
[C---:B--2---:R-:W-:Y:S01]  /*8520*/  LOP3.LUT R40, R64.reuse, 0xffff0000, RZ, 0xc0, !PT ;  /* 0xffff000040287812 */ /* 0x044fe200078ec0ff */
[----:B------:R-:W-:Y:S02]  /*8530*/  IMAD.U32 R38, R64, 0x10000, RZ ;  /* 0x0001000040267824 */ /* 0x000fe400078e00ff */
[----:B------:R-:W-:Y:S01]  /*8540*/  FMUL.FTZ R2, R31, R36 ;  /* 0x000000241f027220 */ /* 0x000fe20000410000 */
[----:B------:R-:W-:Y:S01]  /*8550*/  SHF.L.U32 R43, R65, 0x10, RZ ;  /* 0x00000010412b7819 */ /* 0x000fe200000006ff */
[----:B------:R-:W-:Y:S01]  /*8560*/  @!P1 FADD.FTZ R27, -R27, -RZ ;  /* 0x800000ff1b1b9221 */ /* 0x000fe20000010100 */
        /* <DEDUP_REMOVED lines=17> */
[----:B------:R-:W-:Y:S01]  /*8680*/  FFMA.FTZ R5, R46, R47, R5 ;  /* 0x0000002f2e057223 */ /* 0x000fe20000010005 */
[----:B------:R-:W-:Y:S01]  /*8690*/  FFMA.FTZ R6, R49, R48, R6 ;  /* 0x0000003031067223 */ /* 0x000fe20000010006 */
[----:B------:R-:W-:Y:S01]  /*86a0*/  F2FP.BF16.F32.PACK_AB R48, R2, R0 ;  /* 0x000000000230723e */ /* 0x000fe200000010ff */
[----:B------:R-:W-:Y:S01]  /*86b0*/  FFMA.FTZ R7, R50, R51, R7 ;  /* 0x0000003332077223 */ /* 0x000fe20000010007 */
[----:B------:R-:W-:Y:S01]  /*86c0*/  F2FP.BF16.F32.PACK_AB R49, R4, R3 ;  /* 0x000000030431723e */ /* 0x000fe200000010ff */
[----:B------:R-:W-:Y:S01]  /*86d0*/  FFMA.FTZ R8, R53, R52, R8 ;  /* 0x0000003435087223 */ /* 0x000fe20000010008 */
[----:B------:R-:W-:Y:S04]  /*86e0*/  F2FP.BF16.F32.PACK_AB R50, R6, R5 ;  /* 0x000000050632723e */ /* 0x000fe800000010ff */
[----:B------:R-:W-:Y:S02]  /*86f0*/  F2FP.BF16.F32.PACK_AB R51, R8, R7 ;  /* 0x000000070833723e */ /* 0x000fe400000010ff */
.L_x_1271:
[----:B------:R-:W-:Y:S05]  /*8700*/  BSYNC B0 ;  /* 0x0000000000007941 */ /* 0x000fea0003800000 */
.L_x_1270:
[----:B-----5:R1:W-:Y:S02]  /*8710*/  ST.E.128 desc[UR6][R206.64], R48 ;  /* 0x00000030ce007985 */ /* 0x0203e4000c101d06 */
.L_x_1269:
[----:B------:R-:W-:Y:S05]  /*8720*/  BSYNC B1 ;  /* 0x0000000000017941 */ /* 0x000fea0003800000 */
.L_x_1268:
[----:B------:R-:W-:Y:S01]  /*8730*/  ISETP.GE.AND P0, PT, R11, R202, PT ;  /* 0x000000ca0b00720c */ /* 0x000fe20003f06270 */
[----:B------:R-:W-:Y:S11]  /*8740*/  BSSY B1, `(.L_x_1272) ;  /* 0x000005f000017945 */ /* 0x000ff60003800000 */
[----:B------:R-:W-:Y:S01]  /*8750*/  @!UPT UIADD3 URZ, URZ, URZ, URZ ;  /* 0x0000003f3f3ff290 */ /* 0x000fe2000fffe03f */
[----:B------:R-:W-:Y:S05]  /*8760*/  @P0 BRA `(.L_x_1273) ;  /* 0x0000000400700947 */ /* 0x000fea0003800000 */
[----:B-1----:R-:W-:Y:S01]  /*8770*/  LEA R210, P0, R111, R138, 0x1 ;  /* 0x0000008a6fd27211 */ /* 0x002fe200078008ff */
        /* <DEDUP_REMOVED lines=22> */
[----:B------:R-:W-:Y:S02]  /*88e0*/  LEA R22, P0, R208, R210, 0x1 ;  /* 0x000000d2d0167211 */ /* 0x000fe400078008ff */
        /* <DEDUP_REMOVED lines=66> */
.L_x_1275:
[----:B------:R-:W-:Y:S05]  /*8d10*/  BSYNC B0 ;  /* 0x0000000000007941 */ /* 0x000fea0003800000 */
.L_x_1274:
[----:B-----5:R1:W-:Y:S02]  /*8d20*/  ST.E.128 desc[UR6][R206.64], R48 ;  /* 0x00000030ce007985 */ /* 0x0203e4000c101d06 */
.L_x_1273:
[----:B------:R-:W-:Y:S05]  /*8d30*/  BSYNC B1 ;  /* 0x0000000000017941 */ /* 0x000fea0003800000 */
.L_x_1272:
[----:B------:R-:W-:Y:S01]  /*8d40*/  ISETP.GE.AND P0, PT, R10, R202, PT ;  /* 0x000000ca0a00720c */ /* 0x000fe20003f06270 */
[----:B------:R-:W-:Y:S11]  /*8d50*/  BSSY B1, `(.L_x_1276) ;  /* 0x000005f000017945 */ /* 0x000ff60003800000 */
[----:B------:R-:W-:Y:S01]  /*8d60*/  @!UPT UIADD3 URZ, URZ, URZ, URZ ;  /* 0x0000003f3f3ff290 */ /* 0x000fe2000fffe03f */
[----:B------:R-:W-:Y:S05]  /*8d70*/  @P0 BRA `(.L_x_1277) ;  /* 0x0000000400700947 */ /* 0x000fea0003800000 */
[C---:B-1----:R-:W-:Y:S01]  /*8d80*/  LEA R210, P0, R115.reuse, R138, 0x1 ;  /* 0x0000008a73d27211 */ /* 0x042fe200078008ff */
        /* <DEDUP_REMOVED lines=89> */
.L_x_1279:
[----:B------:R-:W-:Y:S05]  /*9320*/  BSYNC B0 ;  /* 0x0000000000007941 */ /* 0x000fea0003800000 */
.L_x_1278:
[----:B-----5:R1:W-:Y:S02]  /*9330*/  ST.E.128 desc[UR6][R206.64], R48 ;  /* 0x00000030ce007985 */ /* 0x0203e4000c101d06 */
.L_x_1277:
[----:B------:R-:W-:Y:S05]  /*9340*/  BSYNC B1 ;  /* 0x0000000000017941 */ /* 0x000fea0003800000 */
.L_x_1276:
[----:B------:R-:W-:Y:S11]  /*9350*/  ISETP.GE.AND P0, PT, R9, R202, PT ;  /* 0x000000ca0900720c */ /* 0x000ff60003f06270 */
[----:B------:R-:W-:Y:S02]  /*9360*/  @!UPT UIADD3 URZ, URZ, URZ, URZ ;  /* 0x0000003f3f3ff290 */ /* 0x000fe4000fffe03f */
        /* <DEDUP_REMOVED lines=91> */
.L_x_1281:
[----:B------:R-:W-:Y:S05]  /*9920*/  BSYNC B0 ;  /* 0x0000000000007941 */ /* 0x000fea0003800000 */
.L_x_1280:
[----:B-----5:R1:W-:Y:S02]  /*9930*/  ST.E.128 desc[UR6][R206.64], R48 ;  /* 0x00000030ce007985 */ /* 0x0203e4000c101d06 */
.L_x_1267:
[----:B------:R-:W-:Y:S05]  /*9940*/  BSYNC B2 ;  /* 0x0000000000027941 */ /* 0x000fea0003800000 */
.L_x_1266:
        /* <DEDUP_REMOVED lines=99> */
.L_x_1287:
[----:B------:R-:W-:Y:S05]  /*9f80*/  BSYNC B0 ;  /* 0x0000000000007941 */ /* 0x000fea0003800000 */
.L_x_1286:
[----:B-----5:R1:W-:Y:S02]  /*9f90*/  ST.E.128 desc[UR6][R206.64], R48 ;  /* 0x00000030ce007985 */ /* 0x0203e4000c101d06 */
.L_x_1285:
[----:B------:R-:W-:Y:S05]  /*9fa0*/  BSYNC B1 ;  /* 0x0000000000017941 */ /* 0x000fea0003800000 */
.L_x_1284:
        /* <DEDUP_REMOVED lines=94> */
.L_x_1291:
[----:B------:R-:W-:Y:S05]  /*a590*/  BSYNC B0 ;  /* 0x0000000000007941 */ /* 0x000fea0003800000 */
.L_x_1290:
[----:B-----5:R1:W-:Y:S02]  /*a5a0*/  ST.E.128 desc[UR6][R206.64], R48 ;  /* 0x00000030ce007985 */ /* 0x0203e4000c101d06 */
.L_x_1289:
[----:B------:R-:W-:Y:S05]  /*a5b0*/  BSYNC B1 ;  /* 0x0000000000017941 */ /* 0x000fea0003800000 */
.L_x_1288:
[----:B------:R-:W-:Y:S01]  /*a5c0*/  ISETP.GE.AND P0, PT, R10, R202, PT ;  /* 0x000000ca0a00720c */ /* 0x000fe20003f06270 */
[----:B------:R-:W-:Y:S11]  /*a5d0*/  BSSY B1, `(.L_x_1292) ;  /* 0x000005f000017945 */ /* 0x000ff60003800000 */
[----:B------:R-:W-:Y:S01]  /*a5e0*/  @!UPT UIADD3 URZ, URZ, URZ, URZ ;  /* 0x0000003f3f3ff290 */ /* 0x000fe2000fffe03f */
[----:B------:R-:W-:Y:S05]  /*a5f0*/  @P0 BRA `(.L_x_1293) ;  /* 0x0000000400700947 */ /* 0x000fea0003800000 */
[----:B------:R-:W-:Y:S01]  /*a600*/  LEA R214, P0, R118, R138, 0x1 ;  /* 0x0000008a76d67211 */ /* 0x000fe200078008ff */
[----:B------:R-:W-:Y:S01]  /*a610*/  BSSY B0, `(.L_x_1294) ;  /* 0x0000059000007945 */ /* 0x000fe20003800000 */
[----:B------:R-:W-:Y:S02]  /*a620*/  ISETP.GE.AND P1, PT, R10, R17, PT ;  /* 0x000000110a00720c */ /* 0x000fe40003f26270 */
[----:B------:R-:W-:Y:S02]  /*a630*/  LEA.HI.X R215, R118, R139, R117, 0x1, P0 ;  /* 0x0000008b76d77211 */ /* 0x000fe400000f0c75 */
[C---:B-1----:R-:W-:Y:S03]  /*a640*/  LEA R206, P0, R99.reuse, R144, 0x1 ;  /* 0x0000009063ce7211 */ /* 0x042fe600078008ff */
        /* <DEDUP_REMOVED lines=20> */
[----:B------:R-:W-:Y:S01]  /*a790*/  LEA.HI.X.SX32 R23, R54, R215, 0x1, P0 ;  /* 0x000000d736177211 */ /* 0x000fe200000f0eff */
[----:B-1----:R-:W-:Y:S01]  /*a7a0*/  IMAD.MOV.U32 R215, RZ, RZ, RZ ;  /* 0x000000ffffd77224 */ /* 0x002fe200078e00ff */
[----:B------:R-:W-:Y:S02]  /*a7b0*/  LEA.HI.X.SX32 R54, R211, R152, 0x1, P2 ;  /* 0x00000098d3367211 */ /* 0x000fe400010f0eff */
[----:B------:R-:W-:Y:S01]  /*a7c0*/  LEA R216, P0, R209, R140, 0x1 ;  /* 0x0000008cd1d87211 */ /* 0x000fe200078008ff */
[----:B------:R-:W3:Y:S01]  /*a7d0*/  LD.E.128 R24, desc[UR6][R22.64] ;  /* 0x0000000616187980 */ /* 0x000ee2000c101d00 */
[----:B------:R-:W-:Y:S02]  /*a7e0*/  @P1 IADD3 R215, -R213, RZ, RZ ;  /* 0x000000ffd5d71210 */ /* 0x000fe40007ffe1ff */
[----:B------:R-:W-:Y:S02]  /*a7f0*/  LEA.HI.X R217, R209, R141, R54, 0x1, P0 ;  /* 0x0000008dd1d97211 */ /* 0x000fe400000f0c36 */
[----:B------:R-:W-:Y:S03]  /*a800*/  IADD3 R213, P0, R164, R215, RZ ;  /* 0x000000d7a4d57210 */ /* 0x000fe60007f1e0ff */
[----:B------:R-:W4:Y:S01]  /*a810*/  LD.E.128 R208, desc[UR6][R216.64] ;  /* 0x00000006d8d07980 */ /* 0x000f22000c101d00 */
        /* <DEDUP_REMOVED lines=10> */
[----:B------:R-:W-:Y:S02]  /*a8c0*/  SHF.L.U32 R29, R25, 0x10, RZ ;  /* 0x00000010191d7819 */ /* 0x000fe400000006ff */
[C---:B----4-:R-:W-:Y:S01]  /*a8d0*/  SHF.L.U32 R37, R208.reuse, 0x10, RZ ;  /* 0x00000010d0257819 */ /* 0x050fe200000006ff */
[C---:B------:R-:W-:Y:S01]  /*a8e0*/  IMAD.U32 R34, R209.reuse, 0x10000, RZ ;  /* 0x00010000d1227824 */ /* 0x040fe200078e00ff */
        /* <DEDUP_REMOVED lines=11> */
[----:B------:R-:W-:Y:S01]  /*a9a0*/  FMUL.FTZ R0, R32, R37 ;  /* 0x0000002520007220 */ /* 0x000fe20000410000 */
[C---:B--2---:R-:W-:Y:S01]  /*a9b0*/  LOP3.LUT R40, R64.reuse, 0xffff0000, RZ, 0xc0, !PT ;  /* 0xffff000040287812 */ /* 0x044fe200078ec0ff */
[----:B------:R-:W-:Y:S01]  /*a9c0*/  @!P1 FADD.FTZ R33, -R33, -RZ ;  /* 0x800000ff21219221 */ /* 0x000fe20000010100 */
        /* <DEDUP_REMOVED lines=29> */
.L_x_1295:
[----:B------:R-:W-:Y:S05]  /*aba0*/  BSYNC B0 ;  /* 0x0000000000007941 */ /* 0x000fea0003800000 */
.L_x_1294:
[----:B-----5:R1:W-:Y:S02]  /*abb0*/  ST.E.128 desc[UR6][R206.64], R48 ;  /* 0x00000030ce007985 */ /* 0x0203e4000c101d06 */
.L_x_1293:
[----:B------:R-:W-:Y:S05]  /*abc0*/  BSYNC B1 ;  /* 0x0000000000017941 */ /* 0x000fea0003800000 */
.L_x_1292:
[----:B------:R-:W-:Y:S11]  /*abd0*/  ISETP.GE.AND P0, PT, R9, R202, PT ;  /* 0x000000ca0900720c */ /* 0x000ff60003f06270 */
[----:B------:R-:W-:Y:S02]  /*abe0*/  @!UPT UIADD3 URZ, URZ, URZ, URZ ;  /* 0x0000003f3f3ff290 */ /* 0x000fe4000fffe03f */
[----:B------:R-:W-:Y:S05]  /*abf0*/  @P0 BRA `(.L_x_1283) ;  /* 0x0000000400700947 */ /* 0x000fea0003800000 */
[C---:B------:R-:W-:Y:S01]  /*ac00*/  LEA R212, P0, R126.reuse, R138, 0x1 ;  /* 0x0000008a7ed47211 */ /* 0x040fe200078008ff */
        /* <DEDUP_REMOVED lines=10> */
[----:B------:R-:W-:Y:S01]  /*acb0*/  IMAD.MOV.U32 R215, RZ, RZ, RZ ;  /* 0x000000ffffd77224 */ /* 0x000fe200078e00ff */
[----:B------:R-:W-:Y:S01]  /*acc0*/  SHF.R.S32.HI R54, RZ, 0x1, R54 ;  /* 0x00000001ff367819 */ /* 0x000fe20000011436 */
[----:B------:R-:W-:Y:S01]  /*acd0*/  IMAD.U32 R39, R48, 0x10000, RZ ;  /* 0x0001000030277824 */ /* 0x000fe200078e00ff */
[C---:B---34-:R-:W-:Y:S01]  /*ace0*/  LOP3.LUT R45, R49.reuse, 0xffff0000, RZ, 0xc0, !PT ;  /* 0xffff0000312d7812 */ /* 0x058fe200078ec0ff */
[----:B------:R-:W-:Y:S01]  /*acf0*/  IMAD.U32 R42, R49, 0x10000, RZ ;  /* 0x00010000312a7824 */ /* 0x000fe200078e00ff */
[----:B------:R-:W-:Y:S01]  /*ad00*/  ISETP.GE.AND P1, PT, R9, R54, PT ;  /* 0x000000360900720c */ /* 0x000fe20003f26270 */
[--C-:B------:R-:W-:Y:S01]  /*ad10*/  IMAD.MOV.U32 R204, RZ, RZ, R54.reuse ;  /* 0x000000ffffcc7224 */ /* 0x100fe200078e0036 */
[C---:B------:R-:W-:Y:S02]  /*ad20*/  SHF.L.U32 R46, R50.reuse, 0x10, RZ ;  /* 0x00000010322e7819 */ /* 0x040fe400000006ff */
[----:B------:R-:W-:Y:S01]  /*ad30*/  LOP3.LUT R49, R50, 0xffff0000, RZ, 0xc0, !PT ;  /* 0xffff000032317812 */ /* 0x000fe200078ec0ff */
[C---:B------:R-:W-:Y:S01]  /*ad40*/  IMAD.U32 R50, R51.reuse, 0x10000, RZ ;  /* 0x0001000033327824 */ /* 0x040fe200078e00ff */
[----:B------:R-:W-:Y:S07]  /*ad50*/  LOP3.LUT R53, R51, 0xffff0000, RZ, 0xc0, !PT ;  /* 0xffff000033357812 */ /* 0x000fee00078ec0ff */
[C---:B------:R-:W-:Y:S01]  /*ad60*/  @P1 IADD3 R204, -R54.reuse, RZ, RZ ;  /* 0x000000ff36cc1210 */ /* 0x040fe20007ffe1ff */
[----:B------:R-:W-:Y:S01]  /*ad70*/  @P1 IMAD.MOV R211, RZ, RZ, -R54 ;  /* 0x000000ffffd31224 */ /* 0x000fe200078e0a36 */
[----:B------:R-:W-:Y:S02]  /*ad80*/  @P1 IADD3 R215, -R54, RZ, RZ ;  /* 0x000000ff36d71210 */ /* 0x000fe40007ffe1ff */
[----:B------:R-:W-:Y:S02]  /*ad90*/  LEA R22, P0, R204, R212, 0x1 ;  /* 0x000000d4cc167211 */ /* 0x000fe400078008ff */
[----:B------:R-:W-:Y:S02]  /*ada0*/  IADD3 R209, P2, R162, R211, RZ ;  /* 0x000000d3a2d17210 */ /* 0x000fe40007f5e0ff */
[----:B------:R-:W-:Y:S02]  /*adb0*/  LEA.HI.X.SX32 R23, R204, R213, 0x1, P0 ;  /* 0x000000d5cc177211 */ /* 0x000fe400000f0eff */
[----:B------:R-:W-:Y:S02]  /*adc0*/  LEA.HI.X.SX32 R204, R211, R150, 0x1, P2 ;  /* 0x00000096d3cc7211 */ /* 0x000fe400010f0eff */
[C---:B------:R-:W-:Y:S01]  /*add0*/  LEA R216, P0, R209.reuse, R140, 0x1 ;  /* 0x0000008cd1d87211 */ /* 0x040fe200078008ff */
[----:B------:R-:W3:Y:S03]  /*ade0*/  LD.E.128 R24, desc[UR6][R22.64] ;  /* 0x0000000616187980 */ /* 0x000ee6000c101d00 */
[----:B------:R-:W-:Y:S02]  /*adf0*/  LEA.HI.X R217, R209, R141, R204, 0x1, P0 ;  /* 0x0000008dd1d97211 */ /* 0x000fe400000f0ccc */
[----:B-1----:R-:W-:Y:S03]  /*ae00*/  IADD3 R213, P0, R162, R215, RZ ;  /* 0x000000d7a2d57210 */ /* 0x002fe60007f1e0ff */
        /* <DEDUP_REMOVED lines=57> */
.L_x_1297:
[----:B------:R-:W-:Y:S05]  /*b1a0*/  BSYNC B0 ;  /* 0x0000000000007941 */ /* 0x000fea0003800000 */
.L_x_1296:
[----:B-----5:R1:W-:Y:S02]  /*b1b0*/  ST.E.128 desc[UR6][R206.64], R48 ;  /* 0x00000030ce007985 */ /* 0x0203e4000c101d06 */
.L_x_1283:
[----:B------:R-:W-:Y:S05]  /*b1c0*/  BSYNC B2 ;  /* 0x0000000000027941 */ /* 0x000fea0003800000 */
.L_x_1282:
        /* <DEDUP_REMOVED lines=10> */
[----:B------:R-:W-:Y:S01]  /*b270*/  ISETP.GE.AND P0, PT, R14, R17, PT ;  /* 0x000000110e00720c */ /* 0x000fe20003f06270 */
[----:B-1----:R-:W-:Y:S01]  /*b280*/  IMAD.WIDE.U32 R206, R200, 0x60, R138 ;  /* 0x00000060c8ce7825 */ /* 0x002fe200078e008a */
[----:B------:R-:W-:Y:S03]  /*b290*/  BSSY B0, `(.L_x_1302) ;  /* 0x0000059000007945 */ /* 0x000fe60003800000 */
[----:B------:R-:W-:Y:S01]  /*b2a0*/  IMAD R3, R71, 0x60, RZ ;  /* 0x0000006047037824 */ /* 0x000fe200078e02ff */
[----:B------:R-:W-:Y:S01]  /*b2b0*/  IADD3 R207, R207, R0, RZ ;  /* 0x00000000cfcf7210 */ /* 0x000fe20007ffe0ff */
[----:B------:R-:W-:Y:S04]  /*b2c0*/  IMAD.WIDE.U32 R208, R70, 0x60, R144 ;  /* 0x0000006046d07825 */ /* 0x000fe800078e0090 */
[----:B------:R1:W5:Y:S01]  /*b2d0*/  LD.E.128 R48, desc[UR6][R206.64] ;  /* 0x00000006ce307980 */ /* 0x000362000c101d00 */
        /* <DEDUP_REMOVED lines=84> */
.L_x_1303:
[----:B------:R-:W-:Y:S05]  /*b820*/  BSYNC B0 ;  /* 0x0000000000007941 */ /* 0x000fea0003800000 */
.L_x_1302:
[----:B-----5:R1:W-:Y:S02]  /*b830*/  ST.E.128 desc[UR6][R208.64], R48 ;  /* 0x00000030d0007985 */ /* 0x0203e4000c101d06 */
.L_x_1301:
[----:B------:R-:W-:Y:S05]  /*b840*/  BSYNC B1 ;  /* 0x0000000000017941 */ /* 0x000fea0003800000 */
.L_x_1300:
        /* <DEDUP_REMOVED lines=33> */
[C---:B-1----:R-:W-:Y:S01]  /*ba60*/  LEA R206, P0, R203.reuse, R140, 0x1 ;  /* 0x0000008ccbce7211 */ /* 0x042fe200078008ff */
[----:B------:R-:W3:Y:S03]  /*ba70*/  LD.E.128 R24, desc[UR6][R22.64] ;  /* 0x0000000616187980 */ /* 0x000ee6000c101d00 */
[----:B------:R-:W-:Y:S02]  /*ba80*/  LEA.HI.X R207, R203, R141, R204, 0x1, P0 ;  /* 0x0000008dcbcf7211 */ /* 0x000fe400000f0ccc */
[----:B------:R-:W-:Y:S04]  /*ba90*/  IADD3 R203, P0, R163, R210, RZ ;  /* 0x000000d2a3cb7210 */ /* 0x000fe80007f1e0ff */
[----:B------:R-:W-:Y:S01]  /*baa0*/  LEA.HI.X.SX32 R54, R210, R151, 0x1, P0 ;  /* 0x00000097d2367211 */ /* 0x000fe200000f0eff */
[----:B------:R-:W4:Y:S01]  /*bab0*/  LD.E.128 R204, desc[UR6][R206.64] ;  /* 0x00000006cecc7980 */ /* 0x000f22000c101d00 */
        /* <DEDUP_REMOVED lines=55> */
.L_x_1307:
[----:B------:R-:W-:Y:S05]  /*be30*/  BSYNC B0 ;  /* 0x0000000000007941 */ /* 0x000fea0003800000 */
.L_x_1306:
[----:B-----5:R1:W-:Y:S02]  /*be40*/  ST.E.128 desc[UR6][R208.64], R48 ;  /* 0x00000030d0007985 */ /* 0x0203e4000c101d06 */
.L_x_1305:
[----:B------:R-:W-:Y:S05]  /*be50*/  BSYNC B1 ;  /* 0x0000000000017941 */ /* 0x000fea0003800000 */
.L_x_1304:
        /* <DEDUP_REMOVED lines=94> */
.L_x_1311:
[----:B------:R-:W-:Y:S05]  /*c440*/  BSYNC B0 ;  /* 0x0000000000007941 */ /* 0x000fea0003800000 */
.L_x_1310:
[----:B-----5:R1:W-:Y:S02]  /*c450*/  ST.E.128 desc[UR6][R208.64], R48 ;  /* 0x00000030d0007985 */ /* 0x0203e4000c101d06 */
.L_x_1309:
[----:B------:R-:W-:Y:S05]  /*c460*/  BSYNC B1 ;  /* 0x0000000000017941 */ /* 0x000fea0003800000 */
.L_x_1308:
        /* <DEDUP_REMOVED lines=13> */
[----:B-----5:R-:W-:Y:S01]  /*c540*/  LOP3.LUT R33, R24, 0xffff0000, RZ, 0xc0, !PT ;  /* 0xffff000018217812 */ /* 0x020fe200078ec0ff */
[----:B------:R-:W-:Y:S01]  /*c550*/  IMAD.MOV.U32 R31, RZ, RZ, RZ ;  /* 0x000000ffff1f7224 */ /* 0x000fe200078e00ff */
        /* <DEDUP_REMOVED lines=9> */
[C---:B------:R-:W-:Y:S01]  /*c5f0*/  @P1 IADD3 R4, -R0.reuse, RZ, RZ ;  /* 0x000000ff00041210 */ /* 0x040fe20007ffe1ff */
[----:B------:R-:W-:Y:S01]  /*c600*/  @P1 IMAD.MOV R5, RZ, RZ, -R0 ;  /* 0x000000ffff051224 */ /* 0x000fe200078e0a00 */
[----:B------:R-:W-:Y:S02]  /*c610*/  @P1 IADD3 R31, -R0, RZ, RZ ;  /* 0x000000ff001f1210 */ /* 0x000fe40007ffe1ff */
[----:B-1----:R-:W-:Y:S02]  /*c620*/  LEA R2, P0, R4, R2, 0x1 ;  /* 0x0000000204027211 */ /* 0x002fe400078008ff */
[----:B------:R-:W-:Y:S02]  /*c630*/  IADD3 R23, P2, R160, R5, RZ ;  /* 0x00000005a0177210 */ /* 0x000fe40007f5e0ff */
[----:B------:R-:W-:Y:S02]  /*c640*/  LEA.HI.X.SX32 R3, R4, R3, 0x1, P0 ;  /* 0x0000000304037211 */ /* 0x000fe400000f0eff */
[----:B------:R-:W-:Y:S02]  /*c650*/  LEA.HI.X.SX32 R8, R5, R148, 0x1, P2 ;  /* 0x0000009405087211 */ /* 0x000fe400010f0eff */
[C---:B---34-:R-:W-:Y:S01]  /*c660*/  LEA R44, P0, R23.reuse, R140, 0x1 ;  /* 0x0000008c172c7211 */ /* 0x058fe200078008ff */
[----:B------:R-:W3:Y:S03]  /*c670*/  LD.E.128 R4, desc[UR6][R2.64] ;  /* 0x0000000602047980 */ /* 0x000ee6000c101d00 */
[----:B------:R-:W-:Y:S02]  /*c680*/  LEA.HI.X R45, R23, R141, R8, 0x1, P0 ;  /* 0x0000008d172d7211 */ /* 0x000fe400000f0c08 */
[----:B------:R-:W-:Y:S04]  /*c690*/  IADD3 R29, P0, R160, R31, RZ ;  /* 0x0000001fa01d7210 */ /* 0x000fe80007f1e0ff */
[----:B------:R-:W-:Y:S01]  /*c6a0*/  LEA.HI.X.SX32 R0, R31, R148, 0x1, P0 ;  /* 0x000000941f007211 */ /* 0x000fe200000f0eff */
[----:B------:R-:W4:Y:S01]  /*c6b0*/  LD.E.128 R44, desc[UR6][R44.64] ;  /* 0x000000062c2c7980 */ /* 0x000f22000c101d00 */
[C---:B------:R-:W-:Y:S01]  /*c6c0*/  LEA R22, P0, R29.reuse, R142, 0x1 ;  /* 0x0000008e1d167211 */ /* 0x040fe200078008ff */
[----:B------:R-:W-:Y:S03]  /*c6d0*/  IMAD.U32 R31, R24, 0x10000, RZ ;  /* 0x00010000181f7824 */ /* 0x000fe600078e00ff */
[----:B------:R-:W-:Y:S05]  /*c6e0*/  LEA.HI.X R23, R29, R143, R0, 0x1, P0 ;  /* 0x0000008f1d177211 */ /* 0x000fea00000f0c00 */
[----:B------:R3:W2:Y:S02]  /*c6f0*/  LD.E.128 R40, desc[UR6][R22.64] ;  /* 0x0000000616287980 */ /* 0x0006a4000c101d00 */
[C---:B---3--:R-:W-:Y:S01]  /*c700*/  LOP3.LUT R22, R7.reuse, 0xffff0000, RZ, 0xc0, !PT ;  /* 0xffff000007167812 */ /* 0x048fe200078ec0ff */
[----:B------:R-:W-:Y:S01]  /*c710*/  IMAD.U32 R8, R7, 0x10000, RZ ;  /* 0x0001000007087824 */ /* 0x000fe200078e00ff */
[C---:B------:R-:W-:Y:S01]  /*c720*/  LOP3.LUT R2, R4.reuse, 0xffff0000, RZ, 0xc0, !PT ;  /* 0xffff000004027812 */ /* 0x040fe200078ec0ff */
[----:B------:R-:W-:Y:S01]  /*c730*/  IMAD.U32 R0, R4, 0x10000, RZ ;  /* 0x0001000004007824 */ /* 0x000fe200078e00ff */
[C---:B------:R-:W-:Y:S02]  /*c740*/  SHF.L.U32 R3, R5.reuse, 0x10, RZ ;  /* 0x0000001005037819 */ /* 0x040fe400000006ff */
[----:B------:R-:W-:Y:S01]  /*c750*/  LOP3.LUT R4, R5, 0xffff0000, RZ, 0xc0, !PT ;  /* 0xffff000005047812 */ /* 0x000fe200078ec0ff */
[C---:B------:R-:W-:Y:S01]  /*c760*/  IMAD.U32 R5, R6.reuse, 0x10000, RZ ;  /* 0x0001000006057824 */ /* 0x040fe200078e00ff */
[----:B------:R-:W-:Y:S02]  /*c770*/  LOP3.LUT R6, R6, 0xffff0000, RZ, 0xc0, !PT ;  /* 0xffff000006067812 */ /* 0x000fe400078ec0ff */
[----:B----4-:R-:W-:Y:S01]  /*c780*/  SHF.L.U32 R7, R47, 0x10, RZ ;  /* 0x000000102f077819 */ /* 0x010fe200000006ff */
[C---:B------:R-:W-:Y:S01]  /*c790*/  IMAD.U32 R24, R46.reuse, 0x10000, RZ ;  /* 0x000100002e187824 */ /* 0x040fe200078e00ff */
        /* <DEDUP_REMOVED lines=11> */
[----:B--2---:R-:W-:Y:S01]  /*c850*/  LOP3.LUT R34, R43, 0xffff0000, RZ, 0xc0, !PT ;  /* 0xffff00002b227812 */ /* 0x004fe200078ec0ff */
[----:B------:R-:W-:Y:S01]  /*c860*/  @!P1 FADD.FTZ R27, -R27, -RZ ;  /* 0x800000ff1b1b9221 */ /* 0x000fe20000010100 */
[----:B------:R-:W-:Y:S01]  /*c870*/  @!P1 FADD.FTZ R25, -R25, -RZ ;  /* 0x800000ff19199221 */ /* 0x000fe20000010100 */
[----:B------:R-:W-:Y:S01]  /*c880*/  @!P1 FADD.FTZ R26, -R26, -RZ ;  /* 0x800000ff1a1a9221 */ /* 0x000fe20000010100 */
[----:B------:R-:W-:Y:S01]  /*c890*/  FMUL.FTZ R7, R8, R7 ;  /* 0x0000000708077220 */ /* 0x000fe20000410000 */
[----:B------:R-:W-:Y:S01]  /*c8a0*/  FMUL.FTZ R6, R6, R23 ;  /* 0x0000001706067220 */ /* 0x000fe20000410000 */
[----:B------:R-:W-:Y:S01]  /*c8b0*/  LOP3.LUT R23, R40, 0xffff0000, RZ, 0xc0, !PT ;  /* 0xffff000028177812 */ /* 0x000fe200078ec0ff */
[----:B------:R-:W-:Y:S01]  /*c8c0*/  FMUL.FTZ R8, R22, R17 ;  /* 0x0000001116087220 */ /* 0x000fe20000410000 */
[----:B------:R-:W-:Y:S01]  /*c8d0*/  FMUL.FTZ R0, R0, R29 ;  /* 0x0000001d00007220 */ /* 0x000fe20000410000 */
[----:B------:R-:W-:Y:S01]  /*c8e0*/  SHF.L.U32 R29, R43, 0x10, RZ ;  /* 0x000000102b1d7819 */ /* 0x000fe200000006ff */
[----:B------:R-:W-:Y:S01]  /*c8f0*/  FMUL.FTZ R5, R5, R24 ;  /* 0x0000001805057220 */ /* 0x000fe20000410000 */
[C---:B------:R-:W-:Y:S01]  /*c900*/  SHF.L.U32 R24, R41.reuse, 0x10, RZ ;  /* 0x0000001029187819 */ /* 0x040fe200000006ff */
[----:B------:R-:W-:Y:S02]  /*c910*/  IMAD.U32 R22, R40, 0x10000, RZ ;  /* 0x0001000028167824 */ /* 0x000fe400078e00ff */
[----:B------:R-:W-:Y:S01]  /*c920*/  FMUL.FTZ R2, R2, R27 ;  /* 0x0000001b02027220 */ /* 0x000fe20000410000 */
[----:B------:R-:W-:Y:S01]  /*c930*/  LOP3.LUT R27, R42, 0xffff0000, RZ, 0xc0, !PT ;  /* 0xffff00002a1b7812 */ /* 0x000fe200078ec0ff */
[----:B------:R-:W-:Y:S01]  /*c940*/  FMUL.FTZ R4, R4, R25 ;  /* 0x0000001904047220 */ /* 0x000fe20000410000 */
[----:B------:R-:W-:Y:S01]  /*c950*/  LOP3.LUT R25, R41, 0xffff0000, RZ, 0xc0, !PT ;  /* 0xffff000029197812 */ /* 0x000fe200078ec0ff */
[----:B------:R-:W-:Y:S01]  /*c960*/  FMUL.FTZ R3, R3, R26 ;  /* 0x0000001a03037220 */ /* 0x000fe20000410000 */
[----:B------:R-:W-:Y:S02]  /*c970*/  IMAD.U32 R26, R42, 0x10000, RZ ;  /* 0x000100002a1a7824 */ /* 0x000fe400078e00ff */
[----:B------:R-:W-:Y:S01]  /*c980*/  FFMA.FTZ R0, R31, R22, R0 ;  /* 0x000000161f007223 */ /* 0x000fe20000010000 */
[----:B------:R-:W-:Y:S01]  /*c990*/  FFMA.FTZ R2, R33, R23, R2 ;  /* 0x0000001721027223 */ /* 0x000fe20000010002 */
[----:B------:R-:W-:Y:S01]  /*c9a0*/  FFMA.FTZ R3, R28, R24, R3 ;  /* 0x000000181c037223 */ /* 0x000fe20000010003 */
        /* <DEDUP_REMOVED lines=9> */
.L_x_1313:
[----:B------:R-:W-:Y:S05]  /*ca40*/  BSYNC B0 ;  /* 0x0000000000007941 */ /* 0x000fea0003800000 */
.L_x_1312:
[----:B-----5:R1:W-:Y:S02]  /*ca50*/  ST.E.128 desc[UR6][R48.64], R24 ;  /* 0x0000001830007985 */ /* 0x0203e4000c101d06 */
.L_x_1299:
[----:B------:R-:W-:Y:S05]  /*ca60*/  BSYNC B2 ;  /* 0x0000000000027941 */ /* 0x000fea0003800000 */
.L_x_1298:
[----:B-1----:R-:W2:Y:S02]  /*ca70*/  LD.E R3, desc[UR6][R18.64+0xd0] ;  /* 0x0000d00612037980 */ /* 0x002ea4000c101900 */
[----:B--2---:R-:W-:Y:S05]  /*ca80*/  IMAD.U32 R3, R3, -0x20, RZ ;  /* 0xffffffe003037824 */ /* 0x004fea00078e00ff */
[C---:B------:R-:W-:Y:S02]  /*ca90*/  LEA R142, P1, R3.reuse, R142, 0x1 ;  /* 0x0000008e038e7211 */ /* 0x040fe400078208ff */
[C---:B------:R-:W-:Y:S02]  /*caa0*/  LEA R140, P0, R3.reuse, R140, 0x1 ;  /* 0x0000008c038c7211 */ /* 0x040fe400078008ff */
[C---:B------:R-:W-:Y:S02]  /*cab0*/  LEA.HI.X.SX32 R143, R3.reuse, R143, 0x1, P1 ;  /* 0x0000008f038f7211 */ /* 0x040fe400008f0eff */
[----:B------:R-:W-:Y:S01]  /*cac0*/  LEA.HI.X.SX32 R141, R3, R141, 0x1, P0 ;  /* 0x0000008d038d7211 */ /* 0x000fe200000f0eff */
[----:B------:R-:W-:Y:S05]  /*cad0*/  BRA `(.L_x_1249) ;  /* 0x0000000400d07947 */ /* 0x000fea0003800000 */
.L_x_1215:
        /* <DEDUP_REMOVED lines=11> */
[----:B-1----:R-:W2:Y:S04]  /*cb90*/  @P4 LD.E.128 R4, desc[UR6][R138.64] ;  /* 0x000000068a044980 */ /* 0x002ea8000c101d00 */
[----:B--2---:R1:W-:Y:S01]  /*cba0*/  @P4 ST.E.128 desc[UR6][R144.64], R4 ;  /* 0x0000000490004985 */ /* 0x0043e2000c101d06 */
[----:B------:R-:W-:Y:S03]  /*cbb0*/  ISETP.NE.AND P4, PT, R173, RZ, PT ;  /* 0x000000ffad00720c */ /* 0x000fe60003f85270 */
[----:B------:R-:W2:Y:S04]  /*cbc0*/  @P3 LD.E.128 R28, desc[UR6][R138.64+0x80] ;  /* 0x000080068a1c3980 */ /* 0x000ea8000c101d00 */
[----:B--2---:R2:W-:Y:S01]  /*cbd0*/  @P3 ST.E.128 desc[UR6][R144.64+0x80], R28 ;  /* 0x0000801c90003985 */ /* 0x0045e2000c101d06 */
[----:B------:R-:W-:Y:S05]  /*cbe0*/  ISETP.NE.AND P3, PT, R172, RZ, PT ;  /* 0x000000ffac00720c */ /* 0x000fea0003f65270 */
[----:B------:R-:W3:Y:S04]  /*cbf0*/  @P4 LD.E.128 R24, desc[UR6][R138.64+0x100] ;  /* 0x000100068a184980 */ /* 0x000ee8000c101d00 */
[----:B---3--:R2:W-:Y:S04]  /*cc00*/  @P4 ST.E.128 desc[UR6][R144.64+0x100], R24 ;  /* 0x0001001890004985 */ /* 0x0085e8000c101d06 */
[----:B-1----:R-:W3:Y:S04]  /*cc10*/  @P3 LD.E.128 R4, desc[UR6][R138.64+0x180] ;  /* 0x000180068a043980 */ /* 0x002ee8000c101d00 */
[----:B---3--:R2:W-:Y:S02]  /*cc20*/  @P3 ST.E.128 desc[UR6][R144.64+0x180], R4 ;  /* 0x0001800490003985 */ /* 0x0085e4000c101d06 */
.L_x_1315:
[----:B------:R-:W-:Y:S05]  /*cc30*/  BSYNC B0 ;  /* 0x0000000000007941 */ /* 0x000fea0003800000 */
.L_x_1314:
[----:B------:R-:W-:Y:S04]  /*cc40*/  BSSY B0, `(.L_x_1316) ;  /* 0x000001e000007945 */ /* 0x000fe80003800000 */
[----:B------:R-:W-:Y:S05]  /*cc50*/  @!P2 BRA `(.L_x_1317) ;  /* 0x000000000070a947 */ /* 0x000fea0003800000 */
[----:B------:R-:W-:Y:S02]  /*cc60*/  ISETP.NE.AND P5, PT, R175, RZ, PT ;  /* 0x000000ffaf00720c */ /* 0x000fe40003fa5270 */
[----:B------:R-:W-:Y:S11]  /*cc70*/  ISETP.NE.AND P4, PT, R174, RZ, PT ;  /* 0x000000ffae00720c */ /* 0x000ff60003f85270 */
[----:B------:R-:W-:Y:S02]  /*cc80*/  @P5 LEA R22, P2, R110, R138, 0x1 ;  /* 0x0000008a6e165211 */ /* 0x000fe400078408ff */
[----:B------:R-:W-:Y:S02]  /*cc90*/  @P5 LEA R2, P3, R232, R144, 0x1 ;  /* 0x00000090e8025211 */ /* 0x000fe400078608ff */
[----:B------:R-:W-:Y:S02]  /*cca0*/  @P5 LEA.HI.X R23, R110, R139, R109, 0x1, P2 ;  /* 0x0000008b6e175211 */ /* 0x000fe400010f0c6d */
[C---:B------:R-:W-:Y:S02]  /*ccb0*/  @P4 LEA R36, P2, R111.reuse, R138, 0x1 ;  /* 0x0000008a6f244211 */ /* 0x040fe400078408ff */
[----:B------:R-:W-:Y:S01]  /*ccc0*/  @P5 LEA.HI.X R3, R232, R145, R233, 0x1, P3 ;  /* 0x00000091e8035211 */ /* 0x000fe200018f0ce9 */
[----:B-12---:R-:W2:Y:S01]  /*ccd0*/  @P5 LD.E.128 R4, desc[UR6][R22.64] ;  /* 0x0000000616045980 */ /* 0x006ea2000c101d00 */
[----:B------:R-:W-:Y:S02]  /*cce0*/  @P4 LEA.HI.X R37, R111, R139, R112, 0x1, P2 ;  /* 0x0000008b6f254211 */ /* 0x000fe400010f0c70 */
[C---:B------:R-:W-:Y:S04]  /*ccf0*/  @P4 LEA R34, P3, R105.reuse, R144, 0x1 ;  /* 0x0000009069224211 */ /* 0x040fe800078608ff */
[----:B------:R-:W-:Y:S02]  /*cd00*/  @P4 LEA.HI.X R35, R105, R145, R104, 0x1, P3 ;  /* 0x0000009169234211 */ /* 0x000fe400018f0c68 */
[----:B------:R-:W-:Y:S01]  /*cd10*/  ISETP.NE.AND P3, PT, R172, RZ, PT ;  /* 0x000000ffac00720c */ /* 0x000fe20003f65270 */
[----:B--2---:R1:W-:Y:S01]  /*cd20*/  @P5 ST.E.128 desc[UR6][R2.64], R4 ;  /* 0x0000000402005985 */ /* 0x0043e2000c101d06 */
[----:B------:R-:W-:Y:S03]  /*cd30*/  ISETP.NE.AND P5, PT, R173, RZ, PT ;  /* 0x000000ffad00720c */ /* 0x000fe60003fa5270 */
[----:B------:R2:W3:Y:S10]  /*cd40*/  @P4 LD.E.128 R28, desc[UR6][R36.64] ;  /* 0x00000006241c4980 */ /* 0x0004f4000c101d00 */
[CC--:B------:R-:W-:Y:S04]  /*cd50*/  @P5 LEA R32, P2, R115.reuse, R138.reuse, 0x1 ;  /* 0x0000008a73205211 */ /* 0x0c0fe800078408ff */
[-C--:B------:R-:W-:Y:S02]  /*cd60*/  @P5 LEA.HI.X R33, R115, R139.reuse, R116, 0x1, P2 ;  /* 0x0000008b73215211 */ /* 0x080fe400010f0c74 */
[C---:B-1----:R-:W-:Y:S04]  /*cd70*/  @P3 LEA R2, P2, R123.reuse, R138, 0x1 ;  /* 0x0000008a7b023211 */ /* 0x042fe800078408ff */
[----:B------:R-:W-:Y:S02]  /*cd80*/  @P3 LEA.HI.X R3, R123, R139, R124, 0x1, P2 ;  /* 0x0000008b7b033211 */ /* 0x000fe400010f0c7c */
[CC--:B--2---:R-:W-:Y:S04]  /*cd90*/  @P3 LEA R36, P2, R95.reuse, R144.reuse, 0x1 ;  /* 0x000000905f243211 */ /* 0x0c4fe800078408ff */
[-C--:B------:R-:W-:Y:S01]  /*cda0*/  @P3 LEA.HI.X R37, R95, R145.reuse, R94, 0x1, P2 ;  /* 0x000000915f253211 */ /* 0x080fe200010f0c5e */
[----:B---3--:R3:W-:Y:S01]  /*cdb0*/  @P4 ST.E.128 desc[UR6][R34.64], R28 ;  /* 0x0000001c22004985 */ /* 0x0087e2000c101d06 */
[C---:B------:R-:W-:Y:S03]  /*cdc0*/  @P5 LEA R22, P4, R101.reuse, R144, 0x1 ;  /* 0x0000009065165211 */ /* 0x040fe600078808ff */
[----:B------:R-:W2:Y:S01]  /*cdd0*/  @P5 LD.E.128 R24, desc[UR6][R32.64] ;  /* 0x0000000620185980 */ /* 0x000ea2000c101d00 */
[----:B------:R-:W-:Y:S05]  /*cde0*/  @P5 LEA.HI.X R23, R101, R145, R100, 0x1, P4 ;  /* 0x0000009165175211 */ /* 0x000fea00020f0c64 */
[----:B--2---:R3:W-:Y:S04]  /*cdf0*/  @P5 ST.E.128 desc[UR6][R22.64], R24 ;  /* 0x0000001816005985 */ /* 0x0047e8000c101d06 */
[----:B------:R-:W2:Y:S04]  /*ce00*/  @P3 LD.E.128 R4, desc[UR6][R2.64] ;  /* 0x0000000602043980 */ /* 0x000ea8000c101d00 */
[----:B--2---:R3:W-:Y:S02]  /*ce10*/  @P3 ST.E.128 desc[UR6][R36.64], R4 ;  /* 0x0000000424003985 */ /* 0x0047e4000c101d06 */
.L_x_1317:
[----:B------:R-:W-:Y:S05]  /*ce20*/  BSYNC B0 ;  /* 0x0000000000007941 */ /* 0x000fea0003800000 */
.L_x_1316:
[----:B------:R-:W-:Y:S04]  /*ce30*/  BSSY B0, `(.L_x_1318) ;  /* 0x000001e000007945 */ /* 0x000fe80003800000 */
[----:B------:R-:W-:Y:S05]  /*ce40*/  @!P1 BRA `(.L_x_1319) ;  /* 0x0000000000709947 */ /* 0x000fea0003800000 */
[----:B------:R-:W-:Y:S02]  /*ce50*/  ISETP.NE.AND P4, PT, R175, RZ, PT ;  /* 0x000000ffaf00720c */ /* 0x000fe40003f85270 */
[----:B------:R-:W-:Y:S11]  /*ce60*/  ISETP.NE.AND P3, PT, R174, RZ, PT ;  /* 0x000000ffae00720c */ /* 0x000ff60003f65270 */
[----:B---3--:R-:W-:Y:S02]  /*ce70*/  @P4 LEA R22, P1, R120, R138, 0x1 ;  /* 0x0000008a78164211 */ /* 0x008fe400078208ff */
[----:B------:R-:W-:Y:S02]  /*ce80*/  @P4 LEA R2, P2, R106, R144, 0x1 ;  /* 0x000000906a024211 */ /* 0x000fe400078408ff */
[----:B------:R-:W-:Y:S02]  /*ce90*/  @P4 LEA.HI.X R23, R120, R139, R119, 0x1, P1 ;  /* 0x0000008b78174211 */ /* 0x000fe400008f0c77 */
[----:B------:R-:W-:Y:S02]  /*cea0*/  @P3 LEA R36, P1, R114, R138, 0x1 ;  /* 0x0000008a72243211 */ /* 0x000fe400078208ff */
        /* <DEDUP_REMOVED lines=22> */
.L_x_1319:
[----:B------:R-:W-:Y:S05]  /*d010*/  BSYNC B0 ;  /* 0x0000000000007941 */ /* 0x000fea0003800000 */
.L_x_1318:
[----:B------:R-:W-:Y:S05]  /*d020*/  @!P0 BRA `(.L_x_1249) ;  /* 0x00000000007c8947 */ /* 0x000fea0003800000 */
[----:B------:R-:W-:Y:S02]  /*d030*/  ISETP.NE.AND P1, PT, R175, RZ, PT ;  /* 0x000000ffaf00720c */ /* 0x000fe40003f25270 */
[----:B------:R-:W-:Y:S02]  /*d040*/  ISETP.NE.AND P2, PT, R174, RZ, PT ;  /* 0x000000ffae00720c */ /* 0x000fe40003f45270 */
[----:B------:R-:W-:Y:S09]  /*d050*/  ISETP.NE.AND P3, PT, R173, RZ, PT ;  /* 0x000000ffad00720c */ /* 0x000ff20003f65270 */
[----:B------:R-:W-:Y:S04]  /*d060*/  @P1 IMAD.WIDE.U32 R2, R200, 0x60, R138 ;  /* 0x00000060c8021825 */ /* 0x000fe800078e008a */
[----:B------:R-:W-:Y:S02]  /*d070*/  @P1 IMAD R0, R201, 0x60, RZ ;  /* 0x00000060c9001824 */ /* 0x000fe400078e02ff */
[----:B---34-:R-:W-:Y:S04]  /*d080*/  @P1 IMAD.WIDE.U32 R22, R70, 0x60, R144 ;  /* 0x0000006046161825 */ /* 0x018fe800078e0090 */
[----:B------:R-:W-:Y:S02]  /*d090*/  @P1 IMAD.IADD R3, R3, 0x1, R0 ;  /* 0x0000000103031824 */ /* 0x000fe400078e0200 */
[----:B------:R-:W-:Y:S03]  /*d0a0*/  @P1 IMAD R0, R71, 0x60, RZ ;  /* 0x0000006047001824 */ /* 0x000fe600078e02ff */
[----:B-12---:R1:W2:Y:S01]  /*d0b0*/  @P1 LD.E.128 R4, desc[UR6][R2.64] ;  /* 0x0000000602041980 */ /* 0x0062a2000c101d00 */
[----:B------:R-:W-:Y:S01]  /*d0c0*/  @P1 IMAD.IADD R23, R23, 0x1, R0 ;  /* 0x0000000117171824 */ /* 0x000fe200078e0200 */
[CC--:B-1----:R-:W-:Y:S04]  /*d0d0*/  @P2 LEA R2, P0, R122.reuse, R138.reuse, 0x1 ;  /* 0x0000008a7a022211 */ /* 0x0c2fe800078008ff */
[-C--:B------:R-:W-:Y:S02]  /*d0e0*/  @P2 LEA.HI.X R3, R122, R139.reuse, R121, 0x1, P0 ;  /* 0x0000008b7a032211 */ /* 0x080fe400000f0c79 */
[C---:B------:R-:W-:Y:S04]  /*d0f0*/  @P3 LEA R34, P0, R128.reuse, R138, 0x1 ;  /* 0x0000008a80223211 */ /* 0x040fe800078008ff */
[----:B------:R-:W-:Y:S01]  /*d100*/  @P3 LEA.HI.X R35, R128, R139, R127, 0x1, P0 ;  /* 0x0000008b80233211 */ /* 0x000fe200000f0c7f */
[----:B--2---:R1:W-:Y:S01]  /*d110*/  @P1 ST.E.128 desc[UR6][R22.64], R4 ;  /* 0x0000000416001985 */ /* 0x0043e2000c101d06 */
[C---:B------:R-:W-:Y:S03]  /*d120*/  @P2 LEA R36, P1, R97.reuse, R144, 0x1 ;  /* 0x0000009061242211 */ /* 0x040fe600078208ff */
[----:B------:R2:W3:Y:S01]  /*d130*/  @P2 LD.E.128 R28, desc[UR6][R2.64] ;  /* 0x00000006021c2980 */ /* 0x0004e2000c101d00 */
[----:B------:R-:W-:Y:S02]  /*d140*/  @P2 LEA.HI.X R37, R97, R145, R96, 0x1, P1 ;  /* 0x0000009161252211 */ /* 0x000fe400008f0c60 */
[----:B------:R-:W-:Y:S11]  /*d150*/  ISETP.NE.AND P1, PT, R172, RZ, PT ;  /* 0x000000ffac00720c */ /* 0x000ff60003f25270 */
[----:B------:R-:W-:Y:S02]  /*d160*/  @!UPT UIADD3 URZ, URZ, URZ, URZ ;  /* 0x0000003f3f3ff290 */ /* 0x000fe4000fffe03f */
        /* <DEDUP_REMOVED lines=11> */
.L_x_1249:
[----:B------:R-:W-:Y:S05]  /*d220*/  BSYNC B3 ;  /* 0x0000000000037941 */ /* 0x000fea0003800000 */
.L_x_1214:
[----:B------:R-:W-:Y:S01]  /*d230*/  ISETP.NE.U32.AND P1, PT, R244, RZ, PT ;  /* 0x000000fff400720c */ /* 0x000fe20003f25070 */
[----:B-1----:R-:W2:Y:S01]  /*d240*/  LD.E R3, desc[UR6][R18.64+0x128] ;  /* 0x0001280612037980 */ /* 0x002ea2000c101900 */
[----:B------:R-:W-:Y:S02]  /*d250*/  BSSY B0, `(.L_x_1320) ;  /* 0x000005f000007945 */ /* 0x000fe40003800000 */
[----:B------:R-:W-:Y:S01]  /*d260*/  ISETP.NE.AND.EX P1, PT, R245, RZ, PT, P1 ;  /* 0x000000fff500720c */ /* 0x000fe20003f25310 */
[----:B--2---:R-:W-:Y:S05]  /*d270*/  IMAD.U32 R3, R3, -0x40, RZ ;  /* 0xffffffc003037824 */ /* 0x004fea00078e00ff */
[C---:B---3--:R-:W-:Y:S04]  /*d280*/  LEA R138, P0, R3.reuse, R138, 0x1 ;  /* 0x0000008a038a7211 */ /* 0x048fe800078008ff */
[----:B------:R-:W-:Y:S03]  /*d290*/  LEA.HI.X.SX32 R139, R3, R139, 0x1, P0 ;  /* 0x0000008b038b7211 */ /* 0x000fe600000f0eff */
[----:B------:R-:W-:Y:S06]  /*d2a0*/  @!P1 BRA `(.L_x_1321) ;  /* 0x0000000400449947 */ /* 0x000fec0003800000 */
[----:B------:R-:W-:Y:S04]  /*d2b0*/  IADD3 R3, R12, -0x1, RZ ;  /* 0xffffffff0c037810 */ /* 0x000fe80007ffe0ff */
[----:B------:R-:W-:Y:S11]  /*d2c0*/  ISETP.GT.AND P0, PT, R3, R108, PT ;  /* 0x0000006c0300720c */ /* 0x000ff60003f04270 */
[----:B------:R-:W-:Y:S02]  /*d2d0*/  @!UPT UIADD3 URZ, URZ, URZ, URZ ;  /* 0x0000003f3f3ff290 */ /* 0x000fe4000fffe03f */
[----:B------:R-:W-:Y:S05]  /*d2e0*/  @!P0 BRA `(.L_x_1322) ;  /* 0x0000000400548947 */ /* 0x000fea0003800000 */
[----:B----4-:R-:W-:Y:S01]  /*d2f0*/  IMAD.MOV.U32 R22, RZ, RZ, RZ ;  /* 0x000000ffff167224 */ /* 0x010fe200078e00ff */
[----:B------:R-:W2:Y:S01]  /*d300*/  LD.E R2, desc[UR6][R18.64+0x170] ;  /* 0x0001700612027980 */ /* 0x000ea2000c101900 */
[----:B------:R-:W-:Y:S03]  /*d310*/  IABS R8, R13 ;  /* 0x0000000d00087213 */ /* 0x000fe60000000000 */
[----:B------:R-:W3:Y:S06]  /*d320*/  LD.E.64 R26, desc[UR6][R18.64+0x40] ;  /* 0x00004006121a7980 */ /* 0x000eec000c101b00 */
[----:B------:R-:W4:Y:S01]  /*d330*/  LD.E.64 R24, desc[UR6][R18.64+0x20] ;  /* 0x0000200612187980 */ /* 0x000f22000c101b00 */
[-C--:B--2---:R-:W-:Y:S02]  /*d340*/  IABS R3, R2.reuse ;  /* 0x0000000200037213 */ /* 0x084fe40000000000 */
[----:B------:R-:W-:Y:S02]  /*d350*/  IABS R7, R2 ;  /* 0x0000000200077213 */ /* 0x000fe40000000000 */
[----:B------:R-:W1:Y:S03]  /*d360*/  I2F.RP R17, R3 ;  /* 0x0000000300117306 */ /* 0x000e660000209400 */
[----:B------:R-:W-:Y:S07]  /*d370*/  IMAD.MOV R7, RZ, RZ, -R7 ;  /* 0x000000ffff077224 */ /* 0x000fee00078e0a07 */
[----:B-1----:R-:W1:Y:S02]  /*d380*/  MUFU.RCP R0, R17 ;  /* 0x0000001100007308 */ /* 0x002e640000001000 */
[----:B-1----:R-:W-:Y:S01]  /*d390*/  VIADD R4, R0, 0xffffffe ;  /* 0x0ffffffe00047836 */ /* 0x002fe20000000000 */
[----:B------:R-:W-:Y:S02]  /*d3a0*/  IADD3 R0, R16, -0x80, RZ ;  /* 0xffffff8010007810 */ /* 0x000fe40007ffe0ff */
[----:B------:R-:W2:Y:S05]  /*d3b0*/  LD.E.64 R16, desc[UR6][R18.64+0x38] ;  /* 0x0000380612107980 */ /* 0x000eaa000c101b00 */
[----:B------:R-:W1:Y:S01]  /*d3c0*/  F2I.FTZ.U32.TRUNC.NTZ R23, R4 ;  /* 0x0000000400177305 */ /* 0x000e62000021f000 */
[----:B------:R-:W-:Y:S01]  /*d3d0*/  IABS R5, R0 ;  /* 0x0000000000057213 */ /* 0x000fe20000000000 */
[--C-:B-1----:R-:W-:Y:S04]  /*d3e0*/  IMAD.MOV R6, RZ, RZ, -R23.reuse ;  /* 0x000000ffff067224 */ /* 0x102fe800078e0a17 */
[----:B------:R-:W-:Y:S04]  /*d3f0*/  IMAD R6, R6, R3, RZ ;  /* 0x0000000306067224 */ /* 0x000fe800078e02ff */
[----:B------:R-:W-:Y:S02]  /*d400*/  IMAD.HI.U32 R6, R23, R6, R22 ;  /* 0x0000000617067227 */ /* 0x000fe400078e0016 */
[----:B------:R-:W2:Y:S04]  /*d410*/  LD.E.64 R22, desc[UR6][R18.64+0x28] ;  /* 0x0000280612167980 */ /* 0x000ea8000c101b00 */
[C---:B------:R-:W-:Y:S04]  /*d420*/  IMAD.HI.U32 R4, R6.reuse, R5, RZ ;  /* 0x0000000506047227 */ /* 0x040fe800078e00ff */
[----:B------:R-:W-:Y:S04]  /*d430*/  IMAD.HI.U32 R6, R6, R8, RZ ;  /* 0x0000000806067227 */ /* 0x000fe800078e00ff */
[-C--:B------:R-:W-:Y:S02]  /*d440*/  IMAD R8, R6, R7.reuse, R8 ;  /* 0x0000000706087224 */ /* 0x080fe400078e0208 */
        /* <DEDUP_REMOVED lines=10> */
[-C--:B------:R-:W-:Y:S02]  /*d4f0*/  LOP3.LUT R5, R13, R2.reuse, RZ, 0x3c, !PT ;  /* 0x000000020d057212 */ /* 0x080fe400078e3cff */
[CC--:B------:R-:W-:Y:S01]  /*d500*/  LOP3.LUT R3, R0.reuse, R2.reuse, RZ, 0x3c, !PT ;  /* 0x0000000200037212 */ /* 0x0c0fe200078e3cff */
[----:B------:R-:W-:Y:S01]  /*d510*/  IMAD.IADD R0, R0, 0x1, -R13 ;  /* 0x0000000100007824 */ /* 0x000fe200078e0a0d */
[----:B------:R-:W-:Y:S02]  /*d520*/  ISETP.GE.AND P2, PT, R5, RZ, PT ;  /* 0x000000ff0500720c */ /* 0x000fe40003f46270 */
[----:B------:R-:W-:Y:S02]  /*d530*/  ISETP.GE.AND P1, PT, R3, RZ, PT ;  /* 0x000000ff0300720c */ /* 0x000fe40003f26270 */
[----:B------:R-:W-:Y:S01]  /*d540*/  LOP3.LUT R3, RZ, R2, RZ, 0x33, !PT ;  /* 0x00000002ff037212 */ /* 0x000fe200078e33ff */
[----:B------:R-:W-:Y:S02]  /*d550*/  @P4 VIADD R4, R4, 0x1 ;  /* 0x0000000104044836 */ /* 0x000fe40000000000 */
[----:B------:R-:W-:Y:S06]  /*d560*/  @P5 VIADD R6, R6, 0x1 ;  /* 0x0000000106065836 */ /* 0x000fec0000000000 */
[----:B------:R-:W-:Y:S02]  /*d570*/  @!P2 IMAD.MOV R6, RZ, RZ, -R6 ;  /* 0x000000ffff06a224 */ /* 0x000fe400078e0a06 */
[----:B------:R-:W-:Y:S04]  /*d580*/  @!P1 IADD3 R4, -R4, RZ, RZ ;  /* 0x000000ff04049210 */ /* 0x000fe80007ffe1ff */
[C---:B------:R-:W-:Y:S02]  /*d590*/  SEL R4, R3.reuse, R4, !P0 ;  /* 0x0000000403047207 */ /* 0x040fe40004000000 */
[----:B------:R-:W-:Y:S02]  /*d5a0*/  SEL R3, R3, R6, !P0 ;  /* 0x0000000603037207 */ /* 0x000fe40004000000 */
[CC--:B------:R-:W-:Y:S02]  /*d5b0*/  LEA R30, P1, R4.reuse, R244.reuse, 0x2 ;  /* 0x000000f4041e7211 */ /* 0x0c0fe400078210ff */
[C---:B------:R-:W-:Y:S02]  /*d5c0*/  LEA R28, P0, R3.reuse, R244, 0x2 ;  /* 0x000000f4031c7211 */ /* 0x040fe400078010ff */
[-C--:B------:R-:W-:Y:S02]  /*d5d0*/  LEA.HI.X.SX32 R31, R4, R245.reuse, 0x2, P1 ;  /* 0x000000f5041f7211 */ /* 0x080fe400008f16ff */
[C---:B------:R-:W-:Y:S02]  /*d5e0*/  LEA.HI.X.SX32 R29, R3.reuse, R245, 0x2, P0 ;  /* 0x000000f5031d7211 */ /* 0x040fe400000f16ff */
[----:B------:R-:W-:Y:S01]  /*d5f0*/  IADD3 R3, R3, -R4, RZ ;  /* 0x8000000403037210 */ /* 0x000fe20007ffe0ff */
[----:B------:R-:W4:Y:S04]  /*d600*/  LD.E R5, desc[UR6][R30.64] ;  /* 0x000000061e057980 */ /* 0x000f28000c101900 */
[----:B------:R-:W-:Y:S01]  /*d610*/  IMAD R0, R3, R2, R0 ;  /* 0x0000000203007224 */ /* 0x000fe200078e0200 */
[----:B------:R1:W4:Y:S03]  /*d620*/  LD.E R6, desc[UR6][R28.64] ;  /* 0x000000061c067980 */ /* 0x000326000c101900 */
[-C--:B---3--:R-:W-:Y:S01]  /*d630*/  IMAD R4, R27, R0.reuse, RZ ;  /* 0x000000001b047224 */ /* 0x088fe200078e02ff */
[----:B------:R-:W-:Y:S01]  /*d640*/  SHF.R.S32.HI R3, RZ, 0x1f, R0 ;  /* 0x0000001fff037819 */ /* 0x000fe20000011400 */
[C---:B-1----:R-:W-:Y:S04]  /*d650*/  IMAD.WIDE.U32 R28, R26.reuse, R0, RZ ;  /* 0x000000001a1c7225 */ /* 0x042fe800078e00ff */
[----:B----4-:R-:W-:Y:S02]  /*d660*/  IMAD.IADD R6, R5, 0x1, -R6 ;  /* 0x0000000105067824 */ /* 0x010fe400078e0a06 */
[----:B------:R-:W-:Y:S02]  /*d670*/  IMAD R5, R26, R3, R4 ;  /* 0x000000031a057224 */ /* 0x000fe400078e0204 */
[-C--:B------:R-:W-:Y:S01]  /*d680*/  IMAD R4, R25, R6.reuse, RZ ;  /* 0x0000000619047224 */ /* 0x080fe200078e02ff */
[----:B------:R-:W-:Y:S01]  /*d690*/  SHF.R.S32.HI R7, RZ, 0x1f, R6 ;  /* 0x0000001fff077819 */ /* 0x000fe20000011406 */
[C---:B------:R-:W-:Y:S01]  /*d6a0*/  IMAD.WIDE.U32 R26, R24.reuse, R6, RZ ;  /* 0x00000006181a7225 */ /* 0x040fe200078e00ff */
[----:B------:R-:W-:Y:S03]  /*d6b0*/  IADD3 R25, R29, R5, RZ ;  /* 0x000000051d197210 */ /* 0x000fe60007ffe0ff */
[-C--:B------:R-:W-:Y:S01]  /*d6c0*/  IMAD R4, R24, R7.reuse, R4 ;  /* 0x0000000718047224 */ /* 0x080fe200078e0204 */
[----:B------:R-:W-:Y:S03]  /*d6d0*/  MOV R24, R28 ;  /* 0x0000001c00187202 */ /* 0x000fe60000000f00 */
[----:B------:R-:W-:Y:S02]  /*d6e0*/  IMAD.IADD R27, R27, 0x1, R4 ;  /* 0x000000011b1b7824 */ /* 0x000fe400078e0204 */
[----:B--2---:R-:W-:Y:S04]  /*d6f0*/  IMAD.WIDE.U32 R24, R6, R22, R24 ;  /* 0x0000001606187225 */ /* 0x004fe800078e0018 */
[----:B------:R-:W-:Y:S01]  /*d700*/  IMAD R6, R23, R6, RZ ;  /* 0x0000000617067224 */ /* 0x000fe200078e02ff */
[----:B------:R-:W-:Y:S01]  /*d710*/  LEA R146, P1, R24, R146, 0x1 ;  /* 0x0000009218927211 */ /* 0x000fe200078208ff */
[----:B------:R-:W-:Y:S02]  /*d720*/  IMAD R4, R17, R0, RZ ;  /* 0x0000000011047224 */ /* 0x000fe400078e02ff */
        /* <DEDUP_REMOVED lines=9> */
.L_x_1321:
[----:B----4-:R-:W2:Y:S04]  /*d7c0*/  LD.E R5, desc[UR6][R18.64+0x40] ;  /* 0x0000400612057980 */ /* 0x010ea8000c101900 */
[----:B------:R-:W3:Y:S02]  /*d7d0*/  LD.E R3, desc[UR6][R18.64+0x38] ;  /* 0x0000380612037980 */ /* 0x000ee4000c101900 */
[----:B---3--:R-:W-:Y:S02]  /*d7e0*/  IMAD.U32 R3, R3, -0x40, RZ ;  /* 0xffffffc003037824 */ /* 0x008fe400078e00ff */
[----:B--2---:R-:W-:Y:S03]  /*d7f0*/  IMAD.U32 R5, R5, -0x40, RZ ;  /* 0xffffffc005057824 */ /* 0x004fe600078e00ff */
[----:B------:R-:W-:Y:S02]  /*d800*/  LEA R144, P0, R3, R144, 0x1 ;  /* 0x0000009003907211 */ /* 0x000fe400078008ff */
[----:B------:R-:W-:Y:S02]  /*d810*/  LEA R146, P1, R5, R146, 0x1 ;  /* 0x0000009205927211 */ /* 0x000fe400078208ff */
[----:B------:R-:W-:Y:S02]  /*d820*/  LEA.HI.X.SX32 R145, R3, R145, 0x1, P0 ;  /* 0x0000009103917211 */ /* 0x000fe400000f0eff */
[----:B------:R-:W-:Y:S09]  /*d830*/  LEA.HI.X.SX32 R147, R5, R147, 0x1, P1 ;  /* 0x0000009305937211 */ /* 0x000ff200008f0eff */
.L_x_1322:
[----:B------:R-:W-:Y:S05]  /*d840*/  BSYNC B0 ;  /* 0x0000000000007941 */ /* 0x000fea0003800000 */
.L_x_1320:
[----:B------:R-:W-:Y:S04]  /*d850*/  IADD3 R12, R12, -0x1, RZ ;  /* 0xffffffff0c0c7810 */ /* 0x000fe80007ffe0ff */
[----:B------:R-:W-:Y:S11]  /*d860*/  ISETP.GT.AND P0, PT, R12, R108, PT ;  /* 0x0000006c0c00720c */ /* 0x000ff60003f04270 */
[----:B------:R-:W-:Y:S02]  /*d870*/  @!UPT UIADD3 URZ, URZ, URZ, URZ ;  /* 0x0000003f3f3ff290 */ /* 0x000fe4000fffe03f */
[----:B------:R-:W-:Y:S05]  /*d880*/  @P0 BRA `(.L_x_1323) ;  /* 0xffffff5400380947 */ /* 0x000fea000383ffff */
.L_x_1205:
[----:B------:R-:W-:Y:S05]  /*d890*/  WARPSYNC.ALL ;  /* 0x0000000000007948 */ /* 0x000fea0003800000 */
[----:B------:R-:W-:Y:S06]  /*d8a0*/  BAR.SYNC.DEFER_BLOCKING 0x0 ;  /* 0x0000000000007b1d */ /* 0x000fec0000010000 */
[----:B------:R-:W2:Y:S02]  /*d8b0*/  LD.E R0, desc[UR6][R18.64+0xd0] ;  /* 0x0000d00612007980 */ /* 0x000ea4000c101900 */
[----:B------:R-:W1:Y:S01]  /*d8c0*/  S2UR UR4, SR_CgaCtaId ;  /* 0x00000000000479c3 */ /* 0x000e620000008800 */
[----:B------:R-:W-:Y:S01]  /*d8d0*/  UMOV UR5, 0x400 ;  /* 0x0000040000057882 */ /* 0x000fe20000000000 */
[----:B------:R-:W-:Y:S01]  /*d8e0*/  BSSY B3, `(.L_x_1324) ;  /* 0x00009e3000037945 */ /* 0x000fe20003800000 */
[C---:B------:R-:W-:Y:S01]  /*d8f0*/  SHF.L.U64.HI R3, R192.reuse, 0x4, R193 ;  /* 0x00000004c0037819 */ /* 0x040fe200000102c1 */
[----:B----4-:R-:W-:Y:S01]  /*d900*/  IMAD.SHL.U32 R5, R192, 0x10, RZ ;  /* 0x00000010c0057824 */ /* 0x010fe200078e00ff */
[----:B-1----:R-:W-:-:S06]  /*d910*/  ULEA UR4, UR4, UR5, 0x18 ;  /* 0x0000000504047291 */ /* 0x002fcc000f8ec03f */
[----:B------:R-:W-:Y:S02]  /*d920*/  LEA R241, R176, UR4, 0x1 ;  /* 0x00000004b0f17c11 */ /* 0x000fe4000f8e08ff */
[----:B--2---:R-:W-:-:S13]  /*d930*/  ISETP.NE.AND P0, PT, R0, RZ, PT ;  /* 0x000000ff0000720c */ /* 0x004fda0003f05270 */
[----:B------:R-:W-:Y:S05]  /*d940*/  @!P0 BRA `(.L_x_1325) ;  /* 0x00000094001c8947 */ /* 0x000fea0003800000 */
[----:B------:R-:W2:Y:S01]  /*d950*/  LD.E.64 R6, desc[UR6][R18.64+0xf0] ;  /* 0x0000f00612067980 */ /* 0x000ea2000c101b00 */
[----:B------:R-:W-:-:S03]  /*d960*/  IMAD.MOV.U32 R4, RZ, RZ, RZ ;  /* 0x000000ffff047224 */ /* 0x000fc600078e00ff */
[----:B------:R-:W3:Y:S04]  /*d970*/  LD.E.U8 R2, desc[UR6][R18.64+0x1b3] ;  /* 0x0001b30612027980 */ /* 0x000ee8000c101100 */
[----:B------:R1:W5:Y:S04]  /*d980*/  LD.E.64 R36, desc[UR6][R18.64+0x148] ;  /* 0x0001480612247980 */ /* 0x000368000c101b00 */
[----:B------:R1:W5:Y:S01]  /*d990*/  LD.E.64 R16, desc[UR6][R18.64+0x150] ;  /* 0x0001500612107980 */ /* 0x000362000c101b00 */
[----:B--2---:R-:W-:-:S04]  /*d9a0*/  ISETP.NE.U32.AND P1, PT, R6, RZ, PT ;  /* 0x000000ff0600720c */ /* 0x004fc80003f25070 */
[----:B------:R-:W-:-:S13]  /*d9b0*/  ISETP.NE.AND.EX P1, PT, R7, RZ, PT, P1 ;  /* 0x000000ff0700720c */ /* 0x000fda0003f25310 */
[C---:B-----5:R-:W-:Y:S02]  /*d9c0*/  @P1 LEA R20, P0, R238.reuse, R6, 0x2 ;  /* 0x00000006ee141211 */ /* 0x060fe400078010ff */
[----:B------:R1:W5:Y:S02]  /*d9d0*/  LD.E R6, desc[UR6][R18.64+0xc0] ;  /* 0x0000c00612067980 */ /* 0x000364000c101900 */
[----:B------:R-:W-:-:S05]  /*d9e0*/  @P1 LEA.HI.X R21, R238, R7, R79, 0x2, P0 ;  /* 0x00000007ee151211 */ /* 0x000fca00000f144f */
[----:B------:R-:W2:Y:S01]  /*d9f0*/  @P1 LD.E R4, desc[UR6][R20.64] ;  /* 0x0000000614041980 */ /* 0x000ea2000c101900 */
[----:B------:R-:W-:Y:S02]  /*da00*/  IADD3 R5, P1, R5, R186, RZ ;  /* 0x000000ba05057210 */ /* 0x000fe40007f3e0ff */
[----:B------:R-:W-:Y:S02]  /*da10*/  LEA.HI R7, R0, R0, RZ, 0x1 ;  /* 0x0000000000077211 */ /* 0x000fe400078f08ff */
[C---:B------:R-:W-:Y:S01]  /*da20*/  LEA R13, P0, R192.reuse, R186, 0x5 ;  /* 0x000000bac00d7211 */ /* 0x040fe200078028ff */
[----:B------:R-:W-:Y:S01]  /*da30*/  IMAD.X R3, R3, 0x1, R191, P1 ;  /* 0x0000000103037824 */ /* 0x000fe200008e06bf */
[----:B------:R-:W-:Y:S02]  /*da40*/  LEA R42, P1, R5, R194, 0x1 ;  /* 0x000000c2052a7211 */ /* 0x000fe400078208ff */
[----:B------:R-:W-:Y:S02]  /*da50*/  SHF.R.S32.HI R7, RZ, 0x1, R7 ;  /* 0x00000001ff077819 */ /* 0x000fe40000011407 */
[----:B------:R-:W-:-:S02]  /*da60*/  LEA.HI.X R12, R192, R191, R193, 0x5, P0 ;  /* 0x000000bfc00c7211 */ /* 0x000fc400000f2cc1 */
[----:B---3--:R-:W-:Y:S01]  /*da70*/  ISETP.NE.AND P4, PT, R2, RZ, PT ;  /* 0x000000ff0200720c */ /* 0x008fe20003f85270 */
[----:B------:R-:W-:Y:S01]  /*da80*/  IMAD.MOV.U32 R190, RZ, RZ, R186 ;  /* 0x000000ffffbe7224 */ /* 0x000fe200078e00ba */
[-C--:B------:R-:W-:Y:S02]  /*da90*/  LEA R44, P2, R186, R194.reuse, 0x1 ;  /* 0x000000c2ba2c7211 */ /* 0x080fe400078408ff */
[----:B------:R-:W-:Y:S02]  /*daa0*/  LEA R40, P0, R13, R194, 0x1 ;  /* 0x000000c20d287211 */ /* 0x000fe400078008ff */
[----:B------:R-:W-:Y:S01]  /*dab0*/  LEA.HI.X R43, R5, R195, R3, 0x1, P1 ;  /* 0x000000c3052b7211 */ /* 0x000fe200008f0c03 */
[----:B------:R-:W-:Y:S01]  /*dac0*/  IMAD R3, R182, R7, R80 ;  /* 0x00000007b6037224 */ /* 0x000fe200078e0250 */
[-CC-:B------:R-:W-:Y:S01]  /*dad0*/  LEA.HI.X R45, R186, R195.reuse, R191.reuse, 0x1, P2 ;  /* 0x000000c3ba2d7211 */ /* 0x180fe200010f0cbf */
[----:B------:R-:W-:Y:S01]  /*dae0*/  IMAD R8, R193, 0x30, RZ ;  /* 0x00000030c1087824 */ /* 0x000fe200078e02ff */
[----:B------:R-:W-:Y:S01]  /*daf0*/  LEA.HI.X R41, R13, R195, R12, 0x1, P0 ;  /* 0x000000c30d297211 */ /* 0x000fe200000f0c0c */
[----:B------:R-:W-:-:S04]  /*db00*/  IMAD.WIDE.U32 R190, R192, 0x30, R190 ;  /* 0x00000030c0be7825 */ /* 0x000fc800078e00be */
[----:B------:R-:W-:Y:S02]  /*db10*/  IMAD.IADD R13, R240, 0x1, -R73 ;  /* 0x00000001f00d7824 */ /* 0x000fe400078e0a49 */
[----:B------:R-:W-:Y:S01]  /*db20*/  IMAD.IADD R23, R80, 0x1, R3 ;  /* 0x0000000150177824 */ /* 0x000fe200078e0203 */
[----:B------:R-:W-:Y:S01]  /*db30*/  LEA R38, P1, R190, R194, 0x1 ;  /* 0x000000c2be267211 */ /* 0x000fe200078208ff */
[----:B------:R-:W-:Y:S01]  /*db40*/  IMAD.IADD R5, R191, 0x1, R8 ;  /* 0x00000001bf057824 */ /* 0x000fe200078e0208 */
[----:B------:R-:W-:Y:S01]  /*db50*/  ISETP.GE.AND P0, PT, R182, R13, PT ;  /* 0x0000000db600720c */ /* 0x000fe20003f06270 */
[----:B------:R-:W-:-:S03]  /*db60*/  IMAD.SHL.U32 R12, R7, 0x10, RZ ;  /* 0x00000010070c7824 */ /* 0x000fc600078e00ff */
[----:B------:R-:W-:Y:S02]  /*db70*/  ISETP.GT.AND P0, PT, R57, -0x8, !P0 ;  /* 0xfffffff83900780c */ /* 0x000fe40004704270 */
[----:B------:R-:W-:Y:S02]  /*db80*/  LEA.HI.X R39, R190, R195, R5, 0x1, P1 ;  /* 0x000000c3be277211 */ /* 0x000fe400008f0c05 */
[----:B--2---:R-:W-:-:S05]  /*db90*/  IADD3 R4, R4, R78, R73 ;  /* 0x0000004e04047210 */ /* 0x004fca0007ffe049 */
[----:B------:R-:W-:-:S05]  /*dba0*/  IMAD R2, R4, R7, RZ ;  /* 0x0000000704027224 */ /* 0x000fca00078e02ff */
[----:B------:R-:W-:Y:S02]  /*dbb0*/  SHF.R.S32.HI R4, RZ, 0x1f, R2 ;  /* 0x0000001fff047819 */ /* 0x000fe40000011402 */
[C---:B------:R-:W-:Y:S02]  /*dbc0*/  IADD3 R21, P3, R2.reuse, R3, RZ ;  /* 0x0000000302157210 */ /* 0x040fe40007f7e0ff */
[----:B------:R-:W-:Y:S02]  /*dbd0*/  IADD3 R2, P2, R2, R23, RZ ;  /* 0x0000001702027210 */ /* 0x000fe40007f5e0ff */
[-C--:B------:R-:W-:Y:S02]  /*dbe0*/  LEA.HI.X.SX32 R20, R3, R4.reuse, 0x1, P3 ;  /* 0x0000000403147211 */ /* 0x080fe400018f0eff */
[----:B------:R-:W-:Y:S01]  /*dbf0*/  LEA.HI.X.SX32 R3, R23, R4, 0x1, P2 ;  /* 0x0000000417037211 */ /* 0x000fe200010f0eff */
[----:B-1----:R-:W-:Y:S08]  /*dc00*/  @!P4 BRA `(.L_x_1326) ;  /* 0x000000340004c947 */ /* 0x002ff00003800000 */
[----:B------:R-:W-:Y:S04]  /*dc10*/  BSSY B2, `(.L_x_1327) ;  /* 0x00000cb000027945 */ /* 0x000fe80003800000 */
[----:B------:R-:W-:Y:S05]  /*dc20*/  @!P0 BRA `(.L_x_1328) ;  /* 0x0000000c00248947 */ /* 0x000fea0003800000 */
[----:B-----5:R-:W-:Y:S01]  /*dc30*/  ISETP.GE.AND P2, PT, R14, R6, PT ;  /* 0x000000060e00720c */ /* 0x020fe20003f46270 */
        /* <DEDUP_REMOVED lines=15> */
[C---:B-----5:R-:W-:Y:S01]  /*dd30*/  LOP3.LUT R8, R25.reuse, 0xffff0000, RZ, 0xc0, !PT ;  /* 0xffff000019087812 */ /* 0x060fe200078ec0ff */
[----:B------:R-:W-:Y:S01]  /*dd40*/  IMAD.U32 R32, R26, 0x10000, RZ ;  /* 0x000100001a207824 */ /* 0x000fe200078e00ff */
[----:B------:R-:W-:Y:S02]  /*dd50*/  SHF.L.U32 R28, R25, 0x10, RZ ;  /* 0x00000010191c7819 */ /* 0x000fe400000006ff */
[C---:B------:R-:W-:Y:S02]  /*dd60*/  SHF.L.U32 R25, R24.reuse, 0x10, RZ ;  /* 0x0000001018197819 */ /* 0x040fe400000006ff */
[----:B------:R-:W-:-:S02]  /*dd70*/  LOP3.LUT R34, R24, 0xffff0000, RZ, 0xc0, !PT ;  /* 0xffff000018227812 */ /* 0x000fc400078ec0ff */
[C---:B------:R-:W-:Y:S02]  /*dd80*/  SHF.L.U32 R35, R27.reuse, 0x10, RZ ;  /* 0x000000101b237819 */ /* 0x040fe400000006ff */
[----:B------:R-:W-:Y:S02]  /*dd90*/  LOP3.LUT R33, R27, 0xffff0000, RZ, 0xc0, !PT ;  /* 0xffff00001b217812 */ /* 0x000fe400078ec0ff */
[----:B------:R-:W-:Y:S02]  /*dda0*/  LOP3.LUT R48, R26, 0xffff0000, RZ, 0xc0, !PT ;  /* 0xffff00001a307812 */ /* 0x000fe400078ec0ff */
[----:B---3--:R-:W-:Y:S02]  /*ddb0*/  LOP3.LUT R29, R2, 0xffff0000, RZ, 0xc0, !PT ;  /* 0xffff0000021d7812 */ /* 0x008fe400078ec0ff */
[----:B------:R-:W-:Y:S02]  /*ddc0*/  LOP3.LUT R24, R3, 0xffff0000, RZ, 0xc0, !PT ;  /* 0xffff000003187812 */ /* 0x000fe400078ec0ff */
[----:B----4-:R-:W-:Y:S01]  /*ddd0*/  LOP3.LUT R31, R4, 0xffff0000, RZ, 0xc0, !PT ;  /* 0xffff0000041f7812 */ /* 0x010fe200078ec0ff */
[C---:B------:R-:W-:Y:S01]  /*dde0*/  FMUL.FTZ R27, R8.reuse, R29 ;  /* 0x0000001d081b7220 */ /* 0x040fe20000410000 */
[----:B------:R-:W-:Y:S01]  /*ddf0*/  LOP3.LUT R30, R5, 0xffff0000, RZ, 0xc0, !PT ;  /* 0xffff0000051e7812 */ /* 0x000fe200078ec0ff */
[----:B------:R-:W-:Y:S01]  /*de00*/  FMUL.FTZ R26, R33, R24 ;  /* 0x00000018211a7220 */ /* 0x000fe20000410000 */
[----:B------:R-:W-:Y:S01]  /*de10*/  SHF.L.U32 R3, R3, 0x10, RZ ;  /* 0x0000001003037819 */ /* 0x000fe200000006ff */
[-C--:B------:R-:W-:Y:S01]  /*de20*/  FMUL.FTZ R8, R8, R31.reuse ;  /* 0x0000001f08087220 */ /* 0x080fe20000410000 */
[----:B------:R-:W-:Y:S01]  /*de30*/  FFMA.FTZ R27, R28, R31, -R27 ;  /* 0x0000001f1c1b7223 */ /* 0x000fe2000001081b */
[----:B------:R-:W-:Y:S01]  /*de40*/  SHF.L.U32 R2, R2, 0x10, RZ ;  /* 0x0000001002027819 */ /* 0x000fe200000006ff */
[----:B------:R-:W-:-:S02]  /*de50*/  IMAD.U32 R4, R4, 0x10000, RZ ;  /* 0x0001000004047824 */ /* 0x000fc400078e00ff */
[----:B------:R-:W-:Y:S01]  /*de60*/  FFMA.FTZ R8, R28, R29, R8 ;  /* 0x0000001d1c087223 */ /* 0x000fe20000010008 */
[-C--:B------:R-:W-:Y:S01]  /*de70*/  FMUL.FTZ R28, R33, R30.reuse ;  /* 0x0000001e211c7220 */ /* 0x080fe20000410000 */
[----:B------:R-:W-:Y:S01]  /*de80*/  SHF.L.U32 R5, R5, 0x10, RZ ;  /* 0x0000001005057819 */ /* 0x000fe200000006ff */
[C---:B------:R-:W-:Y:S01]  /*de90*/  FFMA.FTZ R26, R35.reuse, R30, -R26 ;  /* 0x0000001e231a7223 */ /* 0x040fe2000001081a */
[----:B------:R-:W-:Y:S01]  /*dea0*/  FMUL.FTZ R29, R48, R3 ;  /* 0x00000003301d7220 */ /* 0x000fe20000410000 */
[----:B------:R-:W-:Y:S01]  /*deb0*/  FFMA.FTZ R35, R35, R24, R28 ;  /* 0x0000001823237223 */ /* 0x000fe2000001001c */
[C---:B------:R-:W-:Y:S01]  /*dec0*/  FMUL.FTZ R24, R34.reuse, R2 ;  /* 0x0000000222187220 */ /* 0x040fe20000410000 */
[-C--:B------:R-:W-:Y:S01]  /*ded0*/  FMUL.FTZ R31, R34, R4.reuse ;  /* 0x00000004221f7220 */ /* 0x080fe20000410000 */
[-C--:B------:R-:W-:Y:S01]  /*dee0*/  FMUL.FTZ R48, R48, R5.reuse ;  /* 0x0000000530307220 */ /* 0x080fe20000410000 */
[C---:B------:R-:W-:Y:S01]  /*def0*/  FFMA.FTZ R29, R32.reuse, R5, -R29 ;  /* 0x00000005201d7223 */ /* 0x040fe2000001081d */
[C---:B------:R-:W-:Y:S01]  /*df00*/  FFMA.FTZ R24, R25.reuse, R4, -R24 ;  /* 0x0000000419187223 */ /* 0x040fe20000010818 */
[----:B------:R-:W-:Y:S01]  /*df10*/  FFMA.FTZ R31, R25, R2, R31 ;  /* 0x00000002191f7223 */ /* 0x000fe2000001001f */
[----:B------:R-:W-:Y:S01]  /*df20*/  FFMA.FTZ R48, R32, R3, R48 ;  /* 0x0000000320307223 */ /* 0x000fe20000010030 */
[----:B------:R-:W-:-:S02]  /*df30*/  F2FP.BF16.F32.PACK_AB R25, R8, R27 ;  /* 0x0000001b0819723e */ /* 0x000fc400000010ff */
[----:B------:R-:W-:Y:S02]  /*df40*/  F2FP.BF16.F32.PACK_AB R27, R35, R26 ;  /* 0x0000001a231b723e */ /* 0x000fe400000010ff */
[----:B------:R-:W-:Y:S02]  /*df50*/  F2FP.BF16.F32.PACK_AB R24, R31, R24 ;  /* 0x000000181f18723e */ /* 0x000fe400000010ff */
[----:B------:R-:W-:Y:S02]  /*df60*/  F2FP.BF16.F32.PACK_AB R26, R48, R29 ;  /* 0x0000001d301a723e */ /* 0x000fe400000010ff */
.L_x_1332:
[----:B------:R-:W-:Y:S05]  /*df70*/  BSYNC B0 ;  /* 0x0000000000007941 */ /* 0x000fea0003800000 */
.L_x_1331:
[----:B-----5:R3:W-:Y:S02]  /*df80*/  STS.128 [R241], R24 ;  /* 0x00000018f1007388 */ /* 0x0207e40000000c00 */
.L_x_1330:
[----:B------:R-:W-:Y:S05]  /*df90*/  BSYNC B1 ;  /* 0x0000000000017941 */ /* 0x000fea0003800000 */
.L_x_1329:
        /* <DEDUP_REMOVED lines=18> */
[----:B--2---:R-:W-:Y:S02]  /*e0c0*/  LOP3.LUT R29, R2, 0xffff0000, RZ, 0xc0, !PT ;  /* 0xffff0000021d7812 */ /* 0x004fe400078ec0ff */
        /* <DEDUP_REMOVED lines=27> */
.L_x_1336:
[----:B------:R-:W-:Y:S05]  /*e280*/  BSYNC B0 ;  /* 0x0000000000007941 */ /* 0x000fea0003800000 */
.L_x_1335:
[----:B-----5:R1:W-:Y:S02]  /*e290*/  STS.128 [R241+0x2000], R24 ;  /* 0x00200018f1007388 */ /* 0x0203e40000000c00 */
.L_x_1334:
[----:B------:R-:W-:Y:S05]  /*e2a0*/  BSYNC B1 ;  /* 0x0000000000017941 */ /* 0x000fea0003800000 */
.L_x_1333:
        /* <DEDUP_REMOVED lines=20> */
[----:B--2---:R-:W-:Y:S01]  /*e3f0*/  LOP3.LUT R31, R4, 0xffff0000, RZ, 0xc0, !PT ;  /* 0xffff0000041f7812 */ /* 0x004fe200078ec0ff */
        /* <DEDUP_REMOVED lines=25> */
.L_x_1340:
[----:B------:R-:W-:Y:S05]  /*e590*/  BSYNC B0 ;  /* 0x0000000000007941 */ /* 0x000fea0003800000 */
.L_x_1339:
[----:B-----5:R3:W-:Y:S02]  /*e5a0*/  STS.128 [R241+0x4000], R24 ;  /* 0x00400018f1007388 */ /* 0x0207e40000000c00 */
.L_x_1338:
[----:B------:R-:W-:Y:S05]  /*e5b0*/  BSYNC B1 ;  /* 0x0000000000017941 */ /* 0x000fea0003800000 */
.L_x_1337:
        /* <DEDUP_REMOVED lines=12> */
[C---:B------:R-:W-:Y:S02]  /*e680*/  LOP3.LUT R8, R25.reuse, 0xffff0000, RZ, 0xc0, !PT ;  /* 0xffff000019087812 */ /* 0x040fe400078ec0ff */
[----:B------:R-:W-:-:S02]  /*e690*/  SHF.L.U32 R28, R25, 0x10, RZ ;  /* 0x00000010191c7819 */ /* 0x000fc400000006ff */
[C---:B------:R-:W-:Y:S02]  /*e6a0*/  SHF.L.U32 R25, R24.reuse, 0x10, RZ ;  /* 0x0000001018197819 */ /* 0x040fe400000006ff */
[----:B------:R-:W-:Y:S02]  /*e6b0*/  LOP3.LUT R32, R24, 0xffff0000, RZ, 0xc0, !PT ;  /* 0xffff000018207812 */ /* 0x000fe400078ec0ff */
[----:B------:R-:W-:Y:S02]  /*e6c0*/  LOP3.LUT R34, R26, 0xffff0000, RZ, 0xc0, !PT ;  /* 0xffff00001a227812 */ /* 0x000fe400078ec0ff */
[----:B---3--:R-:W-:Y:S02]  /*e6d0*/  LOP3.LUT R27, R2, 0xffff0000, RZ, 0xc0, !PT ;  /* 0xffff0000021b7812 */ /* 0x008fe400078ec0ff */
[C---:B------:R-:W-:Y:S01]  /*e6e0*/  LOP3.LUT R24, R3.reuse, 0xffff0000, RZ, 0xc0, !PT ;  /* 0xffff000003187812 */ /* 0x040fe200078ec0ff */
[----:B------:R-:W-:Y:S01]  /*e6f0*/  IMAD.U32 R3, R3, 0x10000, RZ ;  /* 0x0001000003037824 */ /* 0x000fe200078e00ff */
        /* <DEDUP_REMOVED lines=8> */
[-C--:B------:R-:W-:Y:S01]  /*e780*/  FFMA.FTZ R26, R33, R22.reuse, -R26 ;  /* 0x00000016211a7223 */ /* 0x080fe2000001081a */
[----:B------:R-:W-:Y:S01]  /*e790*/  FFMA.FTZ R8, R28, R27, R8 ;  /* 0x0000001b1c087223 */ /* 0x000fe20000010008 */
[----:B------:R-:W-:Y:S01]  /*e7a0*/  SHF.L.U32 R4, R4, 0x10, RZ ;  /* 0x0000001004047819 */ /* 0x000fe200000006ff */
[----:B------:R-:W-:Y:S01]  /*e7b0*/  FMUL.FTZ R28, R31, R22 ;  /* 0x000000161f1c7220 */ /* 0x000fe20000410000 */
[C---:B------:R-:W-:Y:S01]  /*e7c0*/  FMUL.FTZ R27, R34.reuse, R3 ;  /* 0x00000003221b7220 */ /* 0x040fe20000410000 */
[-C--:B------:R-:W-:Y:S01]  /*e7d0*/  FMUL.FTZ R34, R34, R5.reuse ;  /* 0x0000000522227220 */ /* 0x080fe20000410000 */
[C---:B------:R-:W-:Y:S01]  /*e7e0*/  FMUL.FTZ R22, R32.reuse, R2 ;  /* 0x0000000220167220 */ /* 0x040fe20000410000 */
[----:B------:R-:W-:Y:S01]  /*e7f0*/  FFMA.FTZ R33, R33, R24, R28 ;  /* 0x0000001821217223 */ /* 0x000fe2000001001c */
[-C--:B------:R-:W-:Y:S01]  /*e800*/  FMUL.FTZ R29, R32, R4.reuse ;  /* 0x00000004201d7220 */ /* 0x080fe20000410000 */
        /* <DEDUP_REMOVED lines=8> */
[----:B------:R-:W-:Y:S02]  /*e890*/  MOV R27, R33 ;  /* 0x00000021001b7202 */ /* 0x000fe40000000f00 */
.L_x_1342:
[----:B------:R-:W-:Y:S05]  /*e8a0*/  BSYNC B0 ;  /* 0x0000000000007941 */ /* 0x000fea0003800000 */
.L_x_1341:
[----:B-----5:R3:W-:Y:S02]  /*e8b0*/  STS.128 [R241+0x6000], R24 ;  /* 0x00600018f1007388 */ /* 0x0207e40000000c00 */
.L_x_1328:
[----:B------:R-:W-:Y:S05]  /*e8c0*/  BSYNC B2 ;  /* 0x0000000000027941 */ /* 0x000fea0003800000 */
.L_x_1327:
[----:B------:R-:W-:Y:S01]  /*e8d0*/  VIADD R8, R182, 0x10 ;  /* 0x00000010b6087836 */ /* 0x000fe20000000000 */
[----:B------:R-:W-:Y:S04]  /*e8e0*/  BSSY B2, `(.L_x_1343) ;  /* 0x00000cf000027945 */ /* 0x000fe80003800000 */
[----:B------:R-:W-:-:S04]  /*e8f0*/  ISETP.GE.AND P0, PT, R8, R13, PT ;  /* 0x0000000d0800720c */ /* 0x000fc80003f06270 */
[----:B------:R-:W-:-:S13]  /*e900*/  ISETP.LT.OR P0, PT, R57, -0x87, P0 ;  /* 0xffffff793900780c */ /* 0x000fda0000701670 */
[----:B------:R-:W-:Y:S05]  /*e910*/  @P0 BRA `(.L_x_1344) ;  /* 0x0000000c002c0947 */ /* 0x000fea0003800000 */
[----:B-----5:R-:W-:Y:S01]  /*e920*/  ISETP.GE.AND P0, PT, R14, R6, PT ;  /* 0x000000060e00720c */ /* 0x020fe20003f06270 */
        /* <DEDUP_REMOVED lines=21> */
[----:B--2---:R-:W-:-:S02]  /*ea80*/  LOP3.LUT R44, R24, 0xffff0000, RZ, 0xc0, !PT ;  /* 0xffff0000182c7812 */ /* 0x004fc400078ec0ff */
        /* <DEDUP_REMOVED lines=31> */
.L_x_1348:
[----:B------:R-:W-:Y:S05]  /*ec80*/  BSYNC B0 ;  /* 0x0000000000007941 */ /* 0x000fea0003800000 */
.L_x_1347:
[----:B-----5:R3:W-:Y:S02]  /*ec90*/  STS.128 [R241+0x800], R24 ;  /* 0x00080018f1007388 */ /* 0x0207e40000000c00 */
.L_x_1346:
[----:B------:R-:W-:Y:S05]  /*eca0*/  BSYNC B1 ;  /* 0x0000000000017941 */ /* 0x000fea0003800000 */
.L_x_1345:
        /* <DEDUP_REMOVED lines=46> */
.L_x_1352:
[----:B------:R-:W-:Y:S05]  /*ef90*/  BSYNC B0 ;  /* 0x0000000000007941 */ /* 0x000fea0003800000 */
.L_x_1351:
[----:B-----5:R3:W-:Y:S02]  /*efa0*/  STS.128 [R241+0x2800], R24 ;  /* 0x00280018f1007388 */ /* 0x0207e40000000c00 */
.L_x_1350:
[----:B------:R-:W-:Y:S05]  /*efb0*/  BSYNC B1 ;  /* 0x0000000000017941 */ /* 0x000fea0003800000 */
.L_x_1349:
        /* <DEDUP_REMOVED lines=46> */
.L_x_1356:
[----:B------:R-:W-:Y:S05]  /*f2a0*/  BSYNC B0 ;  /* 0x0000000000007941 */ /* 0x000fea0003800000 */
.L_x_1355:
[----:B-----5:R3:W-:Y:S02]  /*f2b0*/  STS.128 [R241+0x4800], R24 ;  /* 0x00480018f1007388 */ /* 0x0207e40000000c00 */
.L_x_1354:
[----:B------:R-:W-:Y:S05]  /*f2c0*/  BSYNC B1 ;  /* 0x0000000000017941 */ /* 0x000fea0003800000 */
.L_x_1353:
        /* <DEDUP_REMOVED lines=10> */
[----:B------:R-:W-:Y:S01]  /*f370*/  IMAD.U32 R32, R26, 0x10000, RZ ;  /* 0x000100001a207824 */ /* 0x000fe200078e00ff */
[----:B------:R-:W-:Y:S02]  /*f380*/  LOP3.LUT R33, R27, 0xffff0000, RZ, 0xc0, !PT ;  /* 0xffff00001b217812 */ /* 0x000fe400078ec0ff */
[C---:B------:R-:W-:Y:S02]  /*f390*/  LOP3.LUT R12, R25.reuse, 0xffff0000, RZ, 0xc0, !PT ;  /* 0xffff0000190c7812 */ /* 0x040fe400078ec0ff */
[----:B------:R-:W-:-:S02]  /*f3a0*/  SHF.L.U32 R28, R25, 0x10, RZ ;  /* 0x00000010191c7819 */ /* 0x000fc400000006ff */
[C---:B------:R-:W-:Y:S02]  /*f3b0*/  SHF.L.U32 R25, R24.reuse, 0x10, RZ ;  /* 0x0000001018197819 */ /* 0x040fe400000006ff */
[----:B------:R-:W-:Y:S02]  /*f3c0*/  LOP3.LUT R34, R24, 0xffff0000, RZ, 0xc0, !PT ;  /* 0xffff000018227812 */ /* 0x000fe400078ec0ff */
[----:B---3--:R-:W-:Y:S02]  /*f3d0*/  LOP3.LUT R30, R26, 0xffff0000, RZ, 0xc0, !PT ;  /* 0xffff00001a1e7812 */ /* 0x008fe400078ec0ff */
[----:B--2---:R-:W-:Y:S02]  /*f3e0*/  LOP3.LUT R27, R2, 0xffff0000, RZ, 0xc0, !PT ;  /* 0xffff0000021b7812 */ /* 0x004fe400078ec0ff */
[C---:B------:R-:W-:Y:S01]  /*f3f0*/  LOP3.LUT R24, R3.reuse, 0xffff0000, RZ, 0xc0, !PT ;  /* 0xffff000003187812 */ /* 0x040fe200078ec0ff */
[----:B------:R-:W-:Y:S01]  /*f400*/  IMAD.U32 R3, R3, 0x10000, RZ ;  /* 0x0001000003037824 */ /* 0x000fe200078e00ff */
        /* <DEDUP_REMOVED lines=26> */
.L_x_1358:
[----:B------:R-:W-:Y:S05]  /*f5b0*/  BSYNC B0 ;  /* 0x0000000000007941 */ /* 0x000fea0003800000 */
.L_x_1357:
[----:B-----5:R3:W-:Y:S02]  /*f5c0*/  STS.128 [R241+0x6800], R24 ;  /* 0x00680018f1007388 */ /* 0x0207e40000000c00 */
.L_x_1344:
[----:B------:R-:W-:Y:S05]  /*f5d0*/  BSYNC B2 ;  /* 0x0000000000027941 */ /* 0x000fea0003800000 */
.L_x_1343:
[----:B------:R-:W-:Y:S01]  /*f5e0*/  VIADD R12, R182, 0x20 ;  /* 0x00000020b60c7836 */ /* 0x000fe20000000000 */
[----:B------:R-:W-:Y:S04]  /*f5f0*/  BSSY B2, `(.L_x_1359) ;  /* 0x00000d2000027945 */ /* 0x000fe80003800000 */
[----:B------:R-:W-:-:S04]  /*f600*/  ISETP.GE.AND P0, PT, R12, R13, PT ;  /* 0x0000000d0c00720c */ /* 0x000fc80003f06270 */
[----:B------:R-:W-:-:S13]  /*f610*/  ISETP.LT.OR P0, PT, R57, -0x107, P0 ;  /* 0xfffffef93900780c */ /* 0x000fda0000701670 */
[----:B------:R-:W-:Y:S05]  /*f620*/  @P0 BRA `(.L_x_1360) ;  /* 0x0000000c00380947 */ /* 0x000fea0003800000 */
[----:B-----5:R-:W-:Y:S01]  /*f630*/  ISETP.GE.AND P0, PT, R14, R6, PT ;  /* 0x000000060e00720c */ /* 0x020fe20003f06270 */
        /* <DEDUP_REMOVED lines=18> */
[C---:B-----5:R-:W-:Y:S01]  /*f760*/  SHF.L.U32 R28, R25.reuse, 0x10, RZ ;  /* 0x00000010191c7819 */ /* 0x060fe200000006ff */
[----:B------:R-:W-:Y:S01]  /*f770*/  IMAD.U32 R43, R26, 0x10000, RZ ;  /* 0x000100001a2b7824 */ /* 0x000fe200078e00ff */
[----:B------:R-:W-:Y:S02]  /*f780*/  LOP3.LUT R25, R25, 0xffff0000, RZ, 0xc0, !PT ;  /* 0xffff000019197812 */ /* 0x000fe400078ec0ff */
[C---:B------:R-:W-:Y:S02]  /*f790*/  SHF.L.U32 R29, R24.reuse, 0x10, RZ ;  /* 0x00000010181d7819 */ /* 0x040fe400000006ff */
[----:B--2---:R-:W-:-:S02]  /*f7a0*/  LOP3.LUT R44, R24, 0xffff0000, RZ, 0xc0, !PT ;  /* 0xffff0000182c7812 */ /* 0x004fc400078ec0ff */
[C---:B------:R-:W-:Y:S02]  /*f7b0*/  SHF.L.U32 R42, R27.reuse, 0x10, RZ ;  /* 0x000000101b2a7819 */ /* 0x040fe400000006ff */
[----:B------:R-:W-:Y:S02]  /*f7c0*/  LOP3.LUT R35, R27, 0xffff0000, RZ, 0xc0, !PT ;  /* 0xffff00001b237812 */ /* 0x000fe400078ec0ff */
[----:B------:R-:W-:Y:S02]  /*f7d0*/  LOP3.LUT R26, R26, 0xffff0000, RZ, 0xc0, !PT ;  /* 0xffff00001a1a7812 */ /* 0x000fe400078ec0ff */
[----:B---3--:R-:W-:Y:S02]  /*f7e0*/  LOP3.LUT R32, R2, 0xffff0000, RZ, 0xc0, !PT ;  /* 0xffff000002207812 */ /* 0x008fe400078ec0ff */
[C---:B------:R-:W-:Y:S01]  /*f7f0*/  LOP3.LUT R24, R3.reuse, 0xffff0000, RZ, 0xc0, !PT ;  /* 0xffff000003187812 */ /* 0x040fe200078ec0ff */
[----:B------:R-:W-:Y:S01]  /*f800*/  IMAD.U32 R3, R3, 0x10000, RZ ;  /* 0x0001000003037824 */ /* 0x000fe200078e00ff */
[----:B----4-:R-:W-:Y:S01]  /*f810*/  LOP3.LUT R34, R4, 0xffff0000, RZ, 0xc0, !PT ;  /* 0xffff000004227812 */ /* 0x010fe200078ec0ff */
[----:B------:R-:W-:Y:S01]  /*f820*/  FMUL.FTZ R27, R25, R32 ;  /* 0x00000020191b7220 */ /* 0x000fe20000410000 */
[----:B------:R-:W-:Y:S01]  /*f830*/  LOP3.LUT R33, R5, 0xffff0000, RZ, 0xc0, !PT ;  /* 0xffff000005217812 */ /* 0x000fe200078ec0ff */
[----:B------:R-:W-:Y:S01]  /*f840*/  FMUL.FTZ R45, R35, R24 ;  /* 0x00000018232d7220 */ /* 0x000fe20000410000 */
[----:B------:R-:W-:Y:S01]  /*f850*/  SHF.L.U32 R2, R2, 0x10, RZ ;  /* 0x0000001002027819 */ /* 0x000fe200000006ff */
[-C--:B------:R-:W-:Y:S01]  /*f860*/  FMUL.FTZ R25, R25, R34.reuse ;  /* 0x0000002219197220 */ /* 0x080fe20000410000 */
[----:B------:R-:W-:Y:S01]  /*f870*/  SHF.L.U32 R4, R4, 0x10, RZ ;  /* 0x0000001004047819 */ /* 0x000fe200000006ff */
[C---:B------:R-:W-:Y:S01]  /*f880*/  FFMA.FTZ R27, R28.reuse, R34, -R27 ;  /* 0x000000221c1b7223 */ /* 0x040fe2000001081b */
[----:B------:R-:W-:Y:S01]  /*f890*/  SHF.L.U32 R5, R5, 0x10, RZ ;  /* 0x0000001005057819 */ /* 0x000fe200000006ff */
[----:B------:R-:W-:Y:S01]  /*f8a0*/  FFMA.FTZ R28, R28, R32, R25 ;  /* 0x000000201c1c7223 */ /* 0x000fe20000010019 */
[----:B------:R-:W-:Y:S01]  /*f8b0*/  FMUL.FTZ R35, R35, R33 ;  /* 0x0000002123237220 */ /* 0x000fe20000410000 */
[C---:B------:R-:W-:Y:S01]  /*f8c0*/  FMUL.FTZ R32, R44.reuse, R2 ;  /* 0x000000022c207220 */ /* 0x040fe20000410000 */
[----:B------:R-:W-:Y:S01]  /*f8d0*/  FMUL.FTZ R25, R44, R4 ;  /* 0x000000042c197220 */ /* 0x000fe20000410000 */
[C---:B------:R-:W-:Y:S01]  /*f8e0*/  FMUL.FTZ R34, R26.reuse, R3 ;  /* 0x000000031a227220 */ /* 0x040fe20000410000 */
[----:B------:R-:W-:Y:S01]  /*f8f0*/  FMUL.FTZ R26, R26, R5 ;  /* 0x000000051a1a7220 */ /* 0x000fe20000410000 */
[C---:B------:R-:W-:Y:S01]  /*f900*/  FFMA.FTZ R45, R42.reuse, R33, -R45 ;  /* 0x000000212a2d7223 */ /* 0x040fe2000001082d */
[----:B------:R-:W-:Y:S01]  /*f910*/  FFMA.FTZ R24, R42, R24, R35 ;  /* 0x000000182a187223 */ /* 0x000fe20000010023 */
        /* <DEDUP_REMOVED lines=9> */
.L_x_1364:
[----:B------:R-:W-:Y:S05]  /*f9b0*/  BSYNC B0 ;  /* 0x0000000000007941 */ /* 0x000fea0003800000 */
.L_x_1363:
[----:B-----5:R3:W-:Y:S02]  /*f9c0*/  STS.128 [R241+0x1000], R24 ;  /* 0x00100018f1007388 */ /* 0x0207e40000000c00 */
.L_x_1362:
[----:B------:R-:W-:Y:S05]  /*f9d0*/  BSYNC B1 ;  /* 0x0000000000017941 */ /* 0x000fea0003800000 */
.L_x_1361:
        /* <DEDUP_REMOVED lines=47> */
.L_x_1368:
[----:B------:R-:W-:Y:S05]  /*fcd0*/  BSYNC B0 ;  /* 0x0000000000007941 */ /* 0x000fea0003800000 */
.L_x_1367:
[----:B-----5:R3:W-:Y:S02]  /*fce0*/  STS.128 [R241+0x3000], R24 ;  /* 0x00300018f1007388 */ /* 0x0207e40000000c00 */
.L_x_1366:
[----:B------:R-:W-:Y:S05]  /*fcf0*/  BSYNC B1 ;  /* 0x0000000000017941 */ /* 0x000fea0003800000 */
.L_x_1365:
        /* <DEDUP_REMOVED lines=47> */
.L_x_1372:
[----:B------:R-:W-:Y:S05]  /*fff0*/  BSYNC B0 ;  /* 0x0000000000007941 */ /* 0x000fea0003800000 */
.L_x_1371:
[----:B-----5:R3:W-:Y:S02]  /*10000*/  STS.128 [R241+0x5000], R24 ;  /* 0x00500018f1007388 */ /* 0x0207e40000000c00 */
.L_x_1370:
[----:B------:R-:W-:Y:S05]  /*10010*/  BSYNC B1 ;  /* 0x0000000000017941 */ /* 0x000fea0003800000 */
.L_x_1369:
[----:B------:R-:W-:-:S13]  /*10020*/  ISETP.GE.AND P0, PT, R9, R6, PT ;  /* 0x000000060900720c */ /* 0x000fda0003f06270 */
[----:B------:R1:W-:Y:S01]  /*10030*/  @P0 STS.128 [R241+0x7000], RZ ;  /* 0x007000fff1000388 */ /* 0x0003e20000000c00 */
[----:B------:R-:W-:Y:S05]  /*10040*/  @P0 BRA `(.L_x_1360) ;  /* 0x0000000000b00947 */ /* 0x000fea0003800000 */
[----:B-1----:R-:W5:Y:S01]  /*10050*/  LD.E.128 R40, desc[UR6][R40.64+0x180] ;  /* 0x0001800628287980 */ /* 0x002f62000c101d00 */
[----:B------:R-:W-:Y:S01]  /*10060*/  ISETP.GE.AND P0, PT, R9, R0, PT ;  /* 0x000000000900720c */ /* 0x000fe20003f06270 */
[----:B------:R-:W-:-:S12]  /*10070*/  BSSY B0, `(.L_x_1373) ;  /* 0x0000028000007945 */ /* 0x000fd80003800000 */
[----:B------:R-:W-:Y:S05]  /*10080*/  @P0 BRA `(.L_x_1374) ;  /* 0x0000000000980947 */ /* 0x000fea0003800000 */
[----:B------:R-:W2:Y:S04]  /*10090*/  LD.E.64 R2, desc[UR6][R30.64+0xc0] ;  /* 0x0000c0061e027980 */ /* 0x000ea8000c101b00 */
[----:B------:R-:W4:Y:S01]  /*100a0*/  LD.E.64 R4, desc[UR6][R22.64+0xc0] ;  /* 0x0000c00616047980 */ /* 0x000f22000c101b00 */
[----:B---3-5:R-:W-:Y:S01]  /*100b0*/  LOP3.LUT R24, R41, 0xffff0000, RZ, 0xc0, !PT ;  /* 0xffff000029187812 */ /* 0x028fe200078ec0ff */
[----:B------:R-:W-:Y:S01]  /*100c0*/  IMAD.U32 R33, R42, 0x10000, RZ ;  /* 0x000100002a217824 */ /* 0x000fe200078e00ff */
[----:B------:R-:W-:Y:S02]  /*100d0*/  LOP3.LUT R32, R43, 0xffff0000, RZ, 0xc0, !PT ;  /* 0xffff00002b207812 */ /* 0x000fe400078ec0ff */
[----:B------:R-:W-:Y:S02]  /*100e0*/  SHF.L.U32 R25, R41, 0x10, RZ ;  /* 0x0000001029197819 */ /* 0x000fe400000006ff */
[----:B------:R-:W-:-:S02]  /*100f0*/  SHF.L.U32 R34, R43, 0x10, RZ ;  /* 0x000000102b227819 */ /* 0x000fc400000006ff */
[C---:B------:R-:W-:Y:S02]  /*10100*/  SHF.L.U32 R26, R40.reuse, 0x10, RZ ;  /* 0x00000010281a7819 */ /* 0x040fe400000006ff */
[----:B------:R-:W-:Y:S02]  /*10110*/  LOP3.LUT R40, R40, 0xffff0000, RZ, 0xc0, !PT ;  /* 0xffff000028287812 */ /* 0x000fe400078ec0ff */
[----:B------:R-:W-:Y:S02]  /*10120*/  LOP3.LUT R42, R42, 0xffff0000, RZ, 0xc0, !PT ;  /* 0xffff00002a2a7812 */ /* 0x000fe400078ec0ff */
[----:B--2---:R-:W-:Y:S02]  /*10130*/  LOP3.LUT R28, R2, 0xffff0000, RZ, 0xc0, !PT ;  /* 0xffff0000021c7812 */ /* 0x004fe400078ec0ff */
[----:B------:R-:W-:Y:S02]  /*10140*/  LOP3.LUT R27, R3, 0xffff0000, RZ, 0xc0, !PT ;  /* 0xffff0000031b7812 */ /* 0x000fe400078ec0ff */
[----:B----4-:R-:W-:Y:S01]  /*10150*/  LOP3.LUT R29, R4, 0xffff0000, RZ, 0xc0, !PT ;  /* 0xffff0000041d7812 */ /* 0x010fe200078ec0ff */
[-C--:B------:R-:W-:Y:S01]  /*10160*/  FMUL.FTZ R22, R24, R28.reuse ;  /* 0x0000001c18167220 */ /* 0x080fe20000410000 */
[----:B------:R-:W-:Y:S01]  /*10170*/  LOP3.LUT R23, R5, 0xffff0000, RZ, 0xc0, !PT ;  /* 0xffff000005177812 */ /* 0x000fe200078ec0ff */
[----:B------:R-:W-:Y:S01]  /*10180*/  FMUL.FTZ R35, R32, R27 ;  /* 0x0000001b20237220 */ /* 0x000fe20000410000 */
[----:B------:R-:W-:Y:S01]  /*10190*/  SHF.L.U32 R3, R3, 0x10, RZ ;  /* 0x0000001003037819 */ /* 0x000fe200000006ff */
[-C--:B------:R-:W-:Y:S01]  /*101a0*/  FMUL.FTZ R31, R24, R29.reuse ;  /* 0x0000001d181f7220 */ /* 0x080fe20000410000 */
[----:B------:R-:W-:Y:S01]  /*101b0*/  FFMA.FTZ R22, R25, R29, -R22 ;  /* 0x0000001d19167223 */ /* 0x000fe20000010816 */
[-C--:B------:R-:W-:Y:S01]  /*101c0*/  FFMA.FTZ R35, R34, R23.reuse, -R35 ;  /* 0x0000001722237223 */ /* 0x080fe20000010823 */
[----:B------:R-:W-:Y:S01]  /*101d0*/  SHF.L.U32 R5, R5, 0x10, RZ ;  /* 0x0000001005057819 */ /* 0x000fe200000006ff */
[----:B------:R-:W-:Y:S01]  /*101e0*/  FFMA.FTZ R31, R25, R28, R31 ;  /* 0x0000001c191f7223 */ /* 0x000fe2000001001f */
[----:B------:R-:W-:Y:S01]  /*101f0*/  FMUL.FTZ R25, R32, R23 ;  /* 0x0000001720197220 */ /* 0x000fe20000410000 */
[----:B------:R-:W-:Y:S01]  /*10200*/  SHF.L.U32 R23, R2, 0x10, RZ ;  /* 0x0000001002177819 */ /* 0x000fe200000006ff */
[----:B------:R-:W-:-:S02]  /*10210*/  IMAD.U32 R29, R4, 0x10000, RZ ;  /* 0x00010000041d7824 */ /* 0x000fc400078e00ff */
[----:B------:R-:W-:Y:S01]  /*10220*/  FMUL.FTZ R2, R42, R3 ;  /* 0x000000032a027220 */ /* 0x000fe20000410000 */
[----:B------:R-:W-:Y:S01]  /*10230*/  FFMA.FTZ R34, R34, R27, R25 ;  /* 0x0000001b22227223 */ /* 0x000fe20000010019 */
[----:B------:R-:W-:Y:S01]  /*10240*/  FMUL.FTZ R42, R42, R5 ;  /* 0x000000052a2a7220 */ /* 0x000fe20000410000 */
[C---:B------:R-:W-:Y:S01]  /*10250*/  FMUL.FTZ R25, R40.reuse, R23 ;  /* 0x0000001728197220 */ /* 0x040fe20000410000 */
[----:B------:R-:W-:Y:S01]  /*10260*/  FMUL.FTZ R40, R40, R29 ;  /* 0x0000001d28287220 */ /* 0x000fe20000410000 */
[C---:B------:R-:W-:Y:S01]  /*10270*/  FFMA.FTZ R2, R33.reuse, R5, -R2 ;  /* 0x0000000521027223 */ /* 0x040fe20000010802 */
[----:B------:R-:W-:Y:S01]  /*10280*/  FFMA.FTZ R3, R33, R3, R42 ;  /* 0x0000000321037223 */ /* 0x000fe2000001002a */
[C---:B------:R-:W-:Y:S01]  /*10290*/  FFMA.FTZ R25, R26.reuse, R29, -R25 ;  /* 0x0000001d1a197223 */ /* 0x040fe20000010819 */
[----:B------:R-:W-:Y:S01]  /*102a0*/  FFMA.FTZ R40, R26, R23, R40 ;  /* 0x000000171a287223 */ /* 0x000fe20000010028 */
[----:B------:R-:W-:Y:S02]  /*102b0*/  F2FP.BF16.F32.PACK_AB R41, R31, R22 ;  /* 0x000000161f29723e */ /* 0x000fe400000010ff */
[----:B------:R-:W-:-:S02]  /*102c0*/  F2FP.BF16.F32.PACK_AB R43, R34, R35 ;  /* 0x00000023222b723e */ /* 0x000fc400000010ff */
[----:B------:R-:W-:Y:S02]  /*102d0*/  F2FP.BF16.F32.PACK_AB R40, R40, R25 ;  /* 0x000000192828723e */ /* 0x000fe400000010ff */
[----:B------:R-:W-:Y:S02]  /*102e0*/  F2FP.BF16.F32.PACK_AB R42, R3, R2 ;  /* 0x00000002032a723e */ /* 0x000fe400000010ff */
.L_x_1374:
[----:B------:R-:W-:Y:S05]  /*102f0*/  BSYNC B0 ;  /* 0x0000000000007941 */ /* 0x000fea0003800000 */
.L_x_1373:
[----:B-----5:R1:W-:Y:S02]  /*10300*/  STS.128 [R241+0x7000], R40 ;  /* 0x00700028f1007388 */ /* 0x0203e40000000c00 */
.L_x_1360:
[----:B------:R-:W-:Y:S05]  /*10310*/  BSYNC B2 ;  /* 0x0000000000027941 */ /* 0x000fea0003800000 */
.L_x_1359:
[----:B------:R-:W-:-:S05]  /*10320*/  VIADD R4, R182, 0x30 ;  /* 0x00000030b6047836 */ /* 0x000fca0000000000 */
[----:B------:R-:W-:-:S04]  /*10330*/  ISETP.GE.AND P0, PT, R4, R13, PT ;  /* 0x0000000d0400720c */ /* 0x000fc80003f06270 */
[----:B------:R-:W-:-:S13]  /*10340*/  ISETP.LT.OR P0, PT, R57, -0x187, P0 ;  /* 0xfffffe793900780c */ /* 0x000fda0000701670 */
[----:B------:R-:W-:Y:S05]  /*10350*/  @P0 BRA `(.L_x_1375) ;  /* 0x0000007000ec0947 */ /* 0x000fea0003800000 */
[----:B-----5:R-:W-:Y:S01]  /*10360*/  ISETP.GE.AND P0, PT, R14, R6, PT ;  /* 0x000000060e00720c */ /* 0x020fe20003f06270 */
        /* <DEDUP_REMOVED lines=28> */
[C---:B--2---:R-:W-:Y:S01]  /*10530*/  LOP3.LUT R28, R14.reuse, 0xffff0000, RZ, 0xc0, !PT ;  /* 0xffff00000e1c7812 */ /* 0x044fe200078ec0ff */
[----:B------:R-:W-:Y:S01]  /*10540*/  FMUL.FTZ R20, R5, R26 ;  /* 0x0000001a05147220 */ /* 0x000fe20000410000 */
[----:B------:R-:W-:Y:S01]  /*10550*/  LOP3.LUT R23, R15, 0xffff0000, RZ, 0xc0, !PT ;  /* 0xffff00000f177812 */ /* 0x000fe200078ec0ff */
[----:B------:R-:W-:Y:S01]  /*10560*/  IMAD.U32 R14, R14, 0x10000, RZ ;  /* 0x000100000e0e7824 */ /* 0x000fe200078e00ff */
[----:B------:R-:W-:Y:S01]  /*10570*/  SHF.L.U32 R2, R2, 0x10, RZ ;  /* 0x0000001002027819 */ /* 0x000fe200000006ff */
[-C--:B------:R-:W-:Y:S01]  /*10580*/  FMUL.FTZ R5, R5, R28.reuse ;  /* 0x0000001c05057220 */ /* 0x080fe20000410000 */
[----:B------:R-:W-:Y:S01]  /*10590*/  SHF.L.U32 R3, R3, 0x10, RZ ;  /* 0x0000001003037819 */ /* 0x000fe200000006ff */
[----:B------:R-:W-:Y:S01]  /*105a0*/  FFMA.FTZ R20, R7, R28, -R20 ;  /* 0x0000001c07147223 */ /* 0x000fe20000010814 */
[----:B------:R-:W-:Y:S01]  /*105b0*/  SHF.L.U32 R15, R15, 0x10, RZ ;  /* 0x000000100f0f7819 */ /* 0x000fe200000006ff */
[----:B------:R-:W-:Y:S01]  /*105c0*/  FFMA.FTZ R5, R7, R26, R5 ;  /* 0x0000001a07057223 */ /* 0x000fe20000010005 */
[----:B------:R-:W-:Y:S01]  /*105d0*/  FMUL.FTZ R31, R30, R21 ;  /* 0x000000151e1f7220 */ /* 0x000fe20000410000 */
[C---:B------:R-:W-:Y:S01]  /*105e0*/  FMUL.FTZ R26, R29.reuse, R2 ;  /* 0x000000021d1a7220 */ /* 0x040fe20000410000 */
[----:B------:R-:W-:Y:S01]  /*105f0*/  FMUL.FTZ R28, R22, R3 ;  /* 0x00000003161c7220 */ /* 0x000fe20000410000 */
[----:B------:R-:W-:Y:S01]  /*10600*/  FMUL.FTZ R7, R30, R23 ;  /* 0x000000171e077220 */ /* 0x000fe20000410000 */
[-C--:B------:R-:W-:Y:S01]  /*10610*/  FMUL.FTZ R29, R29, R14.reuse ;  /* 0x0000000e1d1d7220 */ /* 0x080fe20000410000 */
        /* <DEDUP_REMOVED lines=11> */
.L_x_1379:
[----:B------:R-:W-:Y:S05]  /*106d0*/  BSYNC B0 ;  /* 0x0000000000007941 */ /* 0x000fea0003800000 */
.L_x_1378:
[----:B-----5:R3:W-:Y:S02]  /*106e0*/  STS.128 [R241+0x1800], R20 ;  /* 0x00180014f1007388 */ /* 0x0207e40000000c00 */
.L_x_1377:
[----:B------:R-:W-:Y:S05]  /*106f0*/  BSYNC B1 ;  /* 0x0000000000017941 */ /* 0x000fea0003800000 */
.L_x_1376:
        /* <DEDUP_REMOVED lines=10> */
[----:B-----5:R-:W-:Y:S02]  /*107a0*/  LOP3.LUT R5, R21, 0xffff0000, RZ, 0xc0, !PT ;  /* 0xffff000015057812 */ /* 0x020fe400078ec0ff */
[C---:B------:R-:W-:Y:S02]  /*107b0*/  SHF.L.U32 R11, R20.reuse, 0x10, RZ ;  /* 0x00000010140b7819 */ /* 0x040fe400000006ff */
[----:B------:R-:W-:Y:S02]  /*107c0*/  LOP3.LUT R27, R20, 0xffff0000, RZ, 0xc0, !PT ;  /* 0xffff0000141b7812 */ /* 0x000fe400078ec0ff */
[----:B------:R-:W-:-:S02]  /*107d0*/  SHF.L.U32 R32, R23, 0x10, RZ ;  /* 0x0000001017207819 */ /* 0x000fc400000006ff */
[----:B------:R-:W-:Y:S01]  /*107e0*/  LOP3.LUT R30, R23, 0xffff0000, RZ, 0xc0, !PT ;  /* 0xffff0000171e7812 */ /* 0x000fe200078ec0ff */
[C---:B------:R-:W-:Y:S01]  /*107f0*/  IMAD.U32 R23, R22.reuse, 0x10000, RZ ;  /* 0x0001000016177824 */ /* 0x040fe200078e00ff */
[----:B------:R-:W-:Y:S02]  /*10800*/  SHF.L.U32 R7, R21, 0x10, RZ ;  /* 0x0000001015077819 */ /* 0x000fe400000006ff */
[----:B------:R-:W-:Y:S02]  /*10810*/  LOP3.LUT R22, R22, 0xffff0000, RZ, 0xc0, !PT ;  /* 0xffff000016167812 */ /* 0x000fe400078ec0ff */
[----:B--2---:R-:W-:Y:S02]  /*10820*/  LOP3.LUT R26, R2, 0xffff0000, RZ, 0xc0, !PT ;  /* 0xffff0000021a7812 */ /* 0x004fe400078ec0ff */
[----:B------:R-:W-:Y:S02]  /*10830*/  LOP3.LUT R13, R3, 0xffff0000, RZ, 0xc0, !PT ;  /* 0xffff0000030d7812 */ /* 0x000fe400078ec0ff */
[C---:B----4-:R-:W-:Y:S01]  /*10840*/  LOP3.LUT R28, R14.reuse, 0xffff0000, RZ, 0xc0, !PT ;  /* 0xffff00000e1c7812 */ /* 0x050fe200078ec0ff */
        /* <DEDUP_REMOVED lines=25> */
.L_x_1383:
[----:B------:R-:W-:Y:S05]  /*109e0*/  BSYNC B0 ;  /* 0x0000000000007941 */ /* 0x000fea0003800000 */
.L_x_1382:
[----:B-----5:R1:W-:Y:S02]  /*109f0*/  STS.128 [R241+0x3800], R20 ;  /* 0x00380014f1007388 */ /* 0x0203e40000000c00 */
.L_x_1381:
[----:B------:R-:W-:Y:S05]  /*10a00*/  BSYNC B1 ;  /* 0x0000000000017941 */ /* 0x000fea0003800000 */
.L_x_1380:
        /* <DEDUP_REMOVED lines=10> */
[C---:B-----5:R-:W-:Y:S02]  /*10ab0*/  SHF.L.U32 R13, R20.reuse, 0x10, RZ ;  /* 0x00000010140d7819 */ /* 0x060fe400000006ff */
[----:B------:R-:W-:Y:S02]  /*10ac0*/  LOP3.LUT R27, R20, 0xffff0000, RZ, 0xc0, !PT ;  /* 0xffff0000141b7812 */ /* 0x000fe400078ec0ff */
[----:B------:R-:W-:Y:S02]  /*10ad0*/  LOP3.LUT R5, R21, 0xffff0000, RZ, 0xc0, !PT ;  /* 0xffff000015057812 */ /* 0x000fe400078ec0ff */
[----:B------:R-:W-:-:S02]  /*10ae0*/  SHF.L.U32 R30, R23, 0x10, RZ ;  /* 0x00000010171e7819 */ /* 0x000fc400000006ff */
[----:B------:R-:W-:Y:S01]  /*10af0*/  LOP3.LUT R28, R23, 0xffff0000, RZ, 0xc0, !PT ;  /* 0xffff0000171c7812 */ /* 0x000fe200078ec0ff */
[C---:B------:R-:W-:Y:S01]  /*10b00*/  IMAD.U32 R23, R22.reuse, 0x10000, RZ ;  /* 0x0001000016177824 */ /* 0x040fe200078e00ff */
[----:B------:R-:W-:Y:S02]  /*10b10*/  SHF.L.U32 R7, R21, 0x10, RZ ;  /* 0x0000001015077819 */ /* 0x000fe400000006ff */
        /* <DEDUP_REMOVED lines=29> */
.L_x_1387:
[----:B------:R-:W-:Y:S05]  /*10cf0*/  BSYNC B0 ;  /* 0x0000000000007941 */ /* 0x000fea0003800000 */
.L_x_1386:
[----:B-----5:R3:W-:Y:S02]  /*10d00*/  STS.128 [R241+0x5800], R20 ;  /* 0x00580014f1007388 */ /* 0x0207e40000000c00 */
.L_x_1385:
[----:B------:R-:W-:Y:S05]  /*10d10*/  BSYNC B1 ;  /* 0x0000000000017941 */ /* 0x000fea0003800000 */
.L_x_1384:
[----:B------:R-:W-:-:S13]  /*10d20*/  ISETP.GE.AND P0, PT, R9, R6, PT ;  /* 0x000000060900720c */ /* 0x000fda0003f06270 */
[----:B------:R1:W-:Y:S01]  /*10d30*/  @P0 STS.128 [R241+0x7800], RZ ;  /* 0x007800fff1000388 */ /* 0x0003e20000000c00 */
[----:B------:R-:W-:Y:S05]  /*10d40*/  @P0 BRA `(.L_x_1375) ;  /* 0x0000006800700947 */ /* 0x000fea0003800000 */
[----:B-1-3--:R-:W5:Y:S01]  /*10d50*/  LD.E.128 R36, desc[UR6][R38.64+0x180] ;  /* 0x0001800626247980 */ /* 0x00af62000c101d00 */
        /* <DEDUP_REMOVED lines=8> */
[----:B------:R-:W-:Y:S02]  /*10de0*/  SHF.L.U32 R9, R36, 0x10, RZ ;  /* 0x0000001024097819 */ /* 0x000fe400000006ff */
[----:B------:R-:W-:-:S02]  /*10df0*/  LOP3.LUT R20, R39, 0xffff0000, RZ, 0xc0, !PT ;  /* 0xffff000027147812 */ /* 0x000fc400078ec0ff */
[----:B------:R-:W-:Y:S02]  /*10e00*/  LOP3.LUT R38, R38, 0xffff0000, RZ, 0xc0, !PT ;  /* 0xffff000026267812 */ /* 0x000fe400078ec0ff */
[----:B------:R-:W-:Y:S02]  /*10e10*/  LOP3.LUT R36, R36, 0xffff0000, RZ, 0xc0, !PT ;  /* 0xffff000024247812 */ /* 0x000fe400078ec0ff */
[----:B------:R-:W-:Y:S02]  /*10e20*/  SHF.L.U32 R21, R39, 0x10, RZ ;  /* 0x0000001027157819 */ /* 0x000fe400000006ff */
[----:B---3--:R-:W-:Y:S02]  /*10e30*/  LOP3.LUT R13, R2, 0xffff0000, RZ, 0xc0, !PT ;  /* 0xffff0000020d7812 */ /* 0x008fe400078ec0ff */
[----:B------:R-:W-:Y:S02]  /*10e40*/  LOP3.LUT R11, R3, 0xffff0000, RZ, 0xc0, !PT ;  /* 0xffff0000030b7812 */ /* 0x000fe400078ec0ff */
[----:B--2---:R-:W-:Y:S01]  /*10e50*/  LOP3.LUT R15, R6, 0xffff0000, RZ, 0xc0, !PT ;  /* 0xffff0000060f7812 */ /* 0x004fe200078ec0ff */
        /* <DEDUP_REMOVED lines=10> */
[----:B------:R-:W-:Y:S01]  /*10f00*/  FMUL.FTZ R13, R38, R3 ;  /* 0x00000003260d7220 */ /* 0x000fe20000410000 */
[----:B------:R-:W-:Y:S01]  /*10f10*/  FMUL.FTZ R20, R20, R14 ;  /* 0x0000000e14147220 */ /* 0x000fe20000410000 */
[C---:B------:R-:W-:Y:S01]  /*10f20*/  FMUL.FTZ R0, R36.reuse, R2 ;  /* 0x0000000224007220 */ /* 0x040fe20000410000 */
[----:B------:R-:W-:Y:S01]  /*10f30*/  FMUL.FTZ R15, R36, R6 ;  /* 0x00000006240f7220 */ /* 0x000fe20000410000 */
        /* <DEDUP_REMOVED lines=11> */
.L_x_1389:
[----:B------:R-:W-:Y:S05]  /*10ff0*/  BSYNC B0 ;  /* 0x0000000000007941 */ /* 0x000fea0003800000 */
.L_x_1388:
[----:B-----5:R1:W-:Y:S01]  /*11000*/  STS.128 [R241+0x7800], R36 ;  /* 0x00780024f1007388 */ /* 0x0203e20000000c00 */
[----:B------:R-:W-:Y:S05]  /*11010*/  BRA `(.L_x_1375) ;  /* 0x0000006400bc7947 */ /* 0x000fea0003800000 */
.L_x_1326:
[----:B------:R-:W-:Y:S04]  /*11020*/  BSSY B2, `(.L_x_1390) ;  /* 0x0000168000027945 */ /* 0x000fe80003800000 */
[----:B------:R-:W-:Y:S05]  /*11030*/  @!P0 BRA `(.L_x_1391) ;  /* 0x0000001400988947 */ /* 0x000fea0003800000 */
[----:B-----5:R-:W-:Y:S01]  /*11040*/  ISETP.GE.AND P0, PT, R14, R6, PT ;  /* 0x000000060e00720c */ /* 0x020fe20003f06270 */
        /* <DEDUP_REMOVED lines=41> */
[C---:B----4-:R-:W-:Y:S01]  /*112e0*/  IMAD.U32 R52, R24.reuse, 0x10000, RZ ;  /* 0x0001000018347824 */ /* 0x050fe200078e00ff */
        /* <DEDUP_REMOVED lines=26> */
[----:B------:R-:W-:Y:S01]  /*11490*/  LOP3.LUT R29, R29, 0xffff0000, RZ, 0xc0, !PT ;  /* 0xffff00001d1d7812 */ /* 0x000fe200078ec0ff */
[----:B------:R-:W-:Y:S01]  /*114a0*/  FMUL.FTZ R34, R34, R51 ;  /* 0x0000003322227220 */ /* 0x000fe20000410000 */
[C---:B------:R-:W-:Y:S01]  /*114b0*/  SHF.L.U32 R26, R31.reuse, 0x10, RZ ;  /* 0x000000101f1a7819 */ /* 0x040fe200000006ff */
[----:B------:R-:W-:Y:S01]  /*114c0*/  FMUL.FTZ R61, R50, R61 ;  /* 0x0000003d323d7220 */ /* 0x000fe20000410000 */
[----:B------:R-:W-:Y:S01]  /*114d0*/  LOP3.LUT R30, R31, 0xffff0000, RZ, 0xc0, !PT ;  /* 0xffff00001f1e7812 */ /* 0x000fe200078ec0ff */
        /* <DEDUP_REMOVED lines=11> */
[----:B------:R-:W-:Y:S02]  /*11590*/  F2FP.BF16.F32.PACK_AB R35, R30, R21 ;  /* 0x000000151e23723e */ /* 0x000fe400000010ff */
[----:B------:R-:W-:Y:S02]  /*115a0*/  F2FP.BF16.F32.PACK_AB R34, R27, R28 ;  /* 0x0000001c1b22723e */ /* 0x000fe400000010ff */
.L_x_1395:
[----:B------:R-:W-:Y:S05]  /*115b0*/  BSYNC B0 ;  /* 0x0000000000007941 */ /* 0x000fea0003800000 */
.L_x_1394:
[----:B-----5:R3:W-:Y:S02]  /*115c0*/  STS.128 [R241], R32 ;  /* 0x00000020f1007388 */ /* 0x0207e40000000c00 */
.L_x_1393:
[----:B------:R-:W-:Y:S05]  /*115d0*/  BSYNC B1 ;  /* 0x0000000000017941 */ /* 0x000fea0003800000 */
.L_x_1392:
        /* <DEDUP_REMOVED lines=87> */
.L_x_1399:
[----:B------:R-:W-:Y:S05]  /*11b50*/  BSYNC B0 ;  /* 0x0000000000007941 */ /* 0x000fea0003800000 */
.L_x_1398:
[----:B-----5:R1:W-:Y:S02]  /*11b60*/  STS.128 [R241+0x2000], R32 ;  /* 0x00200020f1007388 */ /* 0x0203e40000000c00 */
.L_x_1397:
[----:B------:R-:W-:Y:S05]  /*11b70*/  BSYNC B1 ;  /* 0x0000000000017941 */ /* 0x000fea0003800000 */
.L_x_1396:
        /* <DEDUP_REMOVED lines=42> */
[C---:B--2---:R-:W-:Y:S01]  /*11e20*/  IMAD.U32 R52, R24.reuse, 0x10000, RZ ;  /* 0x0001000018347824 */ /* 0x044fe200078e00ff */
        /* <DEDUP_REMOVED lines=44> */
.L_x_1403:
[----:B------:R-:W-:Y:S05]  /*120f0*/  BSYNC B0 ;  /* 0x0000000000007941 */ /* 0x000fea0003800000 */
.L_x_1402:
[----:B-----5:R3:W-:Y:S02]  /*12100*/  STS.128 [R241+0x4000], R32 ;  /* 0x00400020f1007388 */ /* 0x0207e40000000c00 */
.L_x_1401:
[----:B------:R-:W-:Y:S05]  /*12110*/  BSYNC B1 ;  /* 0x0000000000017941 */ /* 0x000fea0003800000 */
.L_x_1400:
        /* <DEDUP_REMOVED lines=28> */
[C---:B-12---:R-:W-:Y:S01]  /*122e0*/  IMAD.U32 R44, R34.reuse, 0x10000, RZ ;  /* 0x00010000222c7824 */ /* 0x046fe200078e00ff */
        /* <DEDUP_REMOVED lines=57> */
.L_x_1405:
[----:B------:R-:W-:Y:S05]  /*12680*/  BSYNC B0 ;  /* 0x0000000000007941 */ /* 0x000fea0003800000 */
.L_x_1404:
[----:B-----5:R3:W-:Y:S02]  /*12690*/  STS.128 [R241+0x6000], R32 ;  /* 0x00600020f1007388 */ /* 0x0207e40000000c00 */
.L_x_1391:
[----:B------:R-:W-:Y:S05]  /*126a0*/  BSYNC B2 ;  /* 0x0000000000027941 */ /* 0x000fea0003800000 */
.L_x_1390:
[----:B------:R-:W-:Y:S01]  /*126b0*/  VIADD R8, R182, 0x10 ;  /* 0x00000010b6087836 */ /* 0x000fe20000000000 */
[----:B------:R-:W-:Y:S04]  /*126c0*/  BSSY B2, `(.L_x_1406) ;  /* 0x0000176000027945 */ /* 0x000fe80003800000 */
[----:B------:R-:W-:-:S04]  /*126d0*/  ISETP.GE.AND P0, PT, R8, R13, PT ;  /* 0x0000000d0800720c */ /* 0x000fc80003f06270 */
[----:B------:R-:W-:-:S13]  /*126e0*/  ISETP.LT.OR P0, PT, R57, -0x87, P0 ;  /* 0xffffff793900780c */ /* 0x000fda0000701670 */
[----:B------:R-:W-:Y:S05]  /*126f0*/  @P0 BRA `(.L_x_1407) ;  /* 0x0000001400c80947 */ /* 0x000fea0003800000 */
[----:B-----5:R-:W-:Y:S01]  /*12700*/  ISETP.GE.AND P0, PT, R14, R6, PT ;  /* 0x000000060e00720c */ /* 0x020fe20003f06270 */
        /* <DEDUP_REMOVED lines=17> */
[----:B------:R-:W-:Y:S02]  /*12820*/  LEA R24, P1, R25, R16, 0x1 ;  /* 0x0000001019187211 */ /* 0x000fe400078208ff */
[----:B------:R-:W-:Y:S02]  /*12830*/  @P0 IADD3 R28, -R7, RZ, RZ ;  /* 0x000000ff071c0210 */ /* 0x000fe40007ffe1ff */
[----:B------:R-:W-:Y:S01]  /*12840*/  LEA.HI.X R25, R25, R17, R23, 0x1, P1 ;  /* 0x0000001119197211 */ /* 0x000fe200008f0c17 */
[----:B------:R-:W-:Y:S01]  /*12850*/  IMAD.WIDE R20, R21, 0x2, R42 ;  /* 0x0000000215147825 */ /* 0x000fe200078e022a */
[----:B------:R-:W-:-:S04]  /*12860*/  IADD3 R5, P1, R28, R5, RZ ;  /* 0x000000051c057210 */ /* 0x000fc80007f3e0ff */
[----:B------:R-:W3:Y:S01]  /*12870*/  LD.E.128 R24, desc[UR6][R24.64] ;  /* 0x0000000618187980 */ /* 0x000ee2000c101d00 */
[----:B------:R-:W-:Y:S02]  /*12880*/  LEA.HI.X.SX32 R4, R28, R4, 0x1, P1 ;  /* 0x000000041c047211 */ /* 0x000fe400008f0eff */
[C---:B------:R-:W-:Y:S01]  /*12890*/  LEA R28, P1, R5.reuse, R36, 0x1 ;  /* 0x00000024051c7211 */ /* 0x040fe200078208ff */
[----:B------:R-:W4:Y:S03]  /*128a0*/  LD.E.128 R20, desc[UR6][R20.64] ;  /* 0x0000000614147980 */ /* 0x000f26000c101d00 */
[----:B------:R-:W-:-:S06]  /*128b0*/  LEA.HI.X R29, R5, R37, R4, 0x1, P1 ;  /* 0x00000025051d7211 */ /* 0x000fcc00008f0c04 */
[----:B------:R-:W4:Y:S01]  /*128c0*/  LD.E.128 R28, desc[UR6][R28.64] ;  /* 0x000000061c1c7980 */ /* 0x000f22000c101d00 */
[C---:B--2--5:R-:W-:Y:S01]  /*128d0*/  IMAD.U32 R44, R32.reuse, 0x10000, RZ ;  /* 0x00010000202c7824 */ /* 0x064fe200078e00ff */
        /* <DEDUP_REMOVED lines=11> */
[----:B----4-:R-:W-:Y:S01]  /*12990*/  IMAD.U32 R61, R22, 0x10000, RZ ;  /* 0x00010000163d7824 */ /* 0x010fe200078e00ff */
        /* <DEDUP_REMOVED lines=16> */
[C---:B------:R-:W-:Y:S01]  /*12aa0*/  LOP3.LUT R22, R23.reuse, 0xffff0000, RZ, 0xc0, !PT ;  /* 0xffff000017167812 */ /* 0x040fe200078ec0ff */
[----:B------:R-:W-:Y:S01]  /*12ab0*/  @!P0 FADD.FTZ R48, -R48, -RZ ;  /* 0x800000ff30308221 */ /* 0x000fe20000010100 */
[----:B------:R-:W-:Y:S01]  /*12ac0*/  SHF.L.U32 R20, R23, 0x10, RZ ;  /* 0x0000001017147819 */ /* 0x000fe200000006ff */
[----:B------:R-:W-:Y:S01]  /*12ad0*/  FMUL.FTZ R26, R21, R26 ;  /* 0x0000001a151a7220 */ /* 0x000fe20000410000 */
[----:B------:R-:W-:-:S02]  /*12ae0*/  IMAD.U32 R23, R28, 0x10000, RZ ;  /* 0x000100001c177824 */ /* 0x000fc400078e00ff */
[----:B------:R-:W-:Y:S01]  /*12af0*/  FMUL.FTZ R27, R22, R27 ;  /* 0x0000001b161b7220 */ /* 0x000fe20000410000 */
[----:B------:R-:W-:Y:S01]  /*12b00*/  LOP3.LUT R22, R28, 0xffff0000, RZ, 0xc0, !PT ;  /* 0xffff00001c167812 */ /* 0x000fe200078ec0ff */
[----:B------:R-:W-:Y:S01]  /*12b10*/  FMUL.FTZ R20, R20, R25 ;  /* 0x0000001914147220 */ /* 0x000fe20000410000 */
[----:B------:R-:W-:Y:S01]  /*12b20*/  FMUL.FTZ R51, R51, R24 ;  /* 0x0000001833337220 */ /* 0x000fe20000410000 */
[C---:B------:R-:W-:Y:S01]  /*12b30*/  SHF.L.U32 R21, R29.reuse, 0x10, RZ ;  /* 0x000000101d157819 */ /* 0x040fe200000006ff */
        /* <DEDUP_REMOVED lines=21> */
.L_x_1411:
[----:B------:R-:W-:Y:S05]  /*12c90*/  BSYNC B0 ;  /* 0x0000000000007941 */ /* 0x000fea0003800000 */
.L_x_1410:
[----:B-----5:R3:W-:Y:S02]  /*12ca0*/  STS.128 [R241+0x800], R32 ;  /* 0x00080020f1007388 */ /* 0x0207e40000000c00 */
.L_x_1409:
[----:B------:R-:W-:Y:S05]  /*12cb0*/  BSYNC B1 ;  /* 0x0000000000017941 */ /* 0x000fea0003800000 */
.L_x_1408:
        /* <DEDUP_REMOVED lines=16> */
[----:B------:R-:W-:-:S04]  /*12dc0*/  IADD3 R25, P1, R23, R5, RZ ;  /* 0x0000000517197210 */ /* 0x000fc80007f3e0ff */
[----:B------:R-:W-:Y:S02]  /*12dd0*/  LEA.HI.X.SX32 R23, R23, R4, 0x1, P1 ;  /* 0x0000000417177211 */ /* 0x000fe400008f0eff */
[C---:B------:R-:W-:Y:S02]  /*12de0*/  LEA R24, P1, R25.reuse, R16, 0x1 ;  /* 0x0000001019187211 */ /* 0x040fe400078208ff */
[----:B------:R-:W-:Y:S01]  /*12df0*/  MOV R28, RZ ;  /* 0x000000ff001c7202 */ /* 0x000fe20000000f00 */
[----:B------:R-:W-:Y:S01]  /*12e00*/  @P0 IMAD.MOV R28, RZ, RZ, -R7 ;  /* 0x000000ffff1c0224 */ /* 0x000fe200078e0a07 */
[----:B------:R-:W-:Y:S01]  /*12e10*/  LEA.HI.X R25, R25, R17, R23, 0x1, P1 ;  /* 0x0000001119197211 */ /* 0x000fe200008f0c17 */
[----:B------:R-:W-:-:S03]  /*12e20*/  IMAD.WIDE R20, R21, 0x2, R42 ;  /* 0x0000000215147825 */ /* 0x000fc600078e022a */
[C---:B------:R-:W-:Y:S02]  /*12e30*/  IADD3 R5, P1, R28.reuse, R5, RZ ;  /* 0x000000051c057210 */ /* 0x040fe40007f3e0ff */
[----:B------:R-:W3:Y:S02]  /*12e40*/  LD.E.128 R24, desc[UR6][R24.64] ;  /* 0x0000000618187980 */ /* 0x000ee4000c101d00 */
        /* <DEDUP_REMOVED lines=16> */
[----:B------:R-:W-:Y:S01]  /*12f50*/  SHF.L.U32 R24, R25, 0x10, RZ ;  /* 0x0000001019187819 */ /* 0x000fe200000006ff */
[----:B------:R-:W-:Y:S01]  /*12f60*/  @!P0 FADD.FTZ R35, -R35, -RZ ;  /* 0x800000ff23238221 */ /* 0x000fe20000010100 */
        /* <DEDUP_REMOVED lines=47> */
.L_x_1415:
[----:B------:R-:W-:Y:S05]  /*13260*/  BSYNC B0 ;  /* 0x0000000000007941 */ /* 0x000fea0003800000 */
.L_x_1414:
[----:B-----5:R3:W-:Y:S02]  /*13270*/  STS.128 [R241+0x2800], R32 ;  /* 0x00280020f1007388 */ /* 0x0207e40000000c00 */
.L_x_1413:
[----:B------:R-:W-:Y:S05]  /*13280*/  BSYNC B1 ;  /* 0x0000000000017941 */ /* 0x000fea0003800000 */
.L_x_1412:
        /* <DEDUP_REMOVED lines=90> */
.L_x_1419:
[----:B------:R-:W-:Y:S05]  /*13830*/  BSYNC B0 ;  /* 0x0000000000007941 */ /* 0x000fea0003800000 */
.L_x_1418:
[----:B-----5:R3:W-:Y:S02]  /*13840*/  STS.128 [R241+0x4800], R32 ;  /* 0x00480020f1007388 */ /* 0x0207e40000000c00 */
.L_x_1417:
[----:B------:R-:W-:Y:S05]  /*13850*/  BSYNC B1 ;  /* 0x0000000000017941 */ /* 0x000fea0003800000 */
.L_x_1416:
        /* <DEDUP_REMOVED lines=16> */
[----:B------:R-:W-:Y:S01]  /*13960*/  MOV R12, RZ ;  /* 0x000000ff000c7202 */ /* 0x000fe20000000f00 */
[----:B------:R-:W-:Y:S01]  /*13970*/  @P0 IMAD.MOV R12, RZ, RZ, -R7 ;  /* 0x000000ffff0c0224 */ /* 0x000fe200078e0a07 */
[----:B------:R-:W-:Y:S02]  /*13980*/  LEA.HI.X.SX32 R25, R25, R4, 0x1, P1 ;  /* 0x0000000419197211 */ /* 0x000fe400008f0eff */
[----:B------:R-:W-:Y:S01]  /*13990*/  LEA R24, P1, R27, R16, 0x1 ;  /* 0x000000101b187211 */ /* 0x000fe200078208ff */
[----:B------:R-:W-:-:S03]  /*139a0*/  IMAD.WIDE R28, R29, 0x2, R42 ;  /* 0x000000021d1c7825 */ /* 0x000fc600078e022a */
[----:B------:R-:W-:Y:S02]  /*139b0*/  LEA.HI.X R25, R27, R17, R25, 0x1, P1 ;  /* 0x000000111b197211 */ /* 0x000fe400008f0c19 */
[C---:B------:R-:W-:Y:S01]  /*139c0*/  IADD3 R5, P1, R12.reuse, R5, RZ ;  /* 0x000000050c057210 */ /* 0x040fe20007f3e0ff */
[----:B------:R-:W4:Y:S03]  /*139d0*/  LD.E.128 R28, desc[UR6][R28.64+0x180] ;  /* 0x000180061c1c7980 */ /* 0x000f26000c101d00 */
[----:B------:R-:W-:Y:S01]  /*139e0*/  LEA.HI.X.SX32 R4, R12, R4, 0x1, P1 ;  /* 0x000000040c047211 */ /* 0x000fe200008f0eff */
[----:B------:R-:W4:Y:S01]  /*139f0*/  LD.E.128 R24, desc[UR6][R24.64] ;  /* 0x0000000618187980 */ /* 0x000f22000c101d00 */
[----:B-1-3--:R-:W-:-:S04]  /*13a00*/  LEA R32, P1, R5, R36, 0x1 ;  /* 0x0000002405207211 */ /* 0x00afc800078208ff */
[----:B------:R-:W-:-:S06]  /*13a10*/  LEA.HI.X R33, R5, R37, R4, 0x1, P1 ;  /* 0x0000002505217211 */ /* 0x000fcc00008f0c04 */
[----:B------:R-:W3:Y:S01]  /*13a20*/  LD.E.128 R32, desc[UR6][R32.64] ;  /* 0x0000000620207980 */ /* 0x000ee2000c101d00 */
[C---:B-----5:R-:W-:Y:S01]  /*13a30*/  IMAD.U32 R12, R20.reuse, 0x10000, RZ ;  /* 0x00010000140c7824 */ /* 0x060fe200078e00ff */
[----:B------:R-:W-:Y:S01]  /*13a40*/  LOP3.LUT R5, R20, 0xffff0000, RZ, 0xc0, !PT ;  /* 0xffff000014057812 */ /* 0x000fe200078ec0ff */
[----:B--2---:R-:W-:Y:S01]  /*13a50*/  IMAD.U32 R45, R23, 0x10000, RZ ;  /* 0x00010000172d7824 */ /* 0x004fe200078e00ff */
[C---:B------:R-:W-:Y:S01]  /*13a60*/  LOP3.LUT R4, R21.reuse, 0xffff0000, RZ, 0xc0, !PT ;  /* 0xffff000015047812 */ /* 0x040fe200078ec0ff */
[C---:B------:R-:W-:Y:S01]  /*13a70*/  IMAD.U32 R42, R22.reuse, 0x10000, RZ ;  /* 0x00010000162a7824 */ /* 0x040fe200078e00ff */
[----:B------:R-:W-:Y:S02]  /*13a80*/  SHF.L.U32 R43, R21, 0x10, RZ ;  /* 0x00000010152b7819 */ /* 0x000fe400000006ff */
[----:B------:R-:W-:Y:S02]  /*13a90*/  LOP3.LUT R20, R23, 0xffff0000, RZ, 0xc0, !PT ;  /* 0xffff000017147812 */ /* 0x000fe400078ec0ff */
[----:B------:R-:W-:-:S02]  /*13aa0*/  LOP3.LUT R21, R22, 0xffff0000, RZ, 0xc0, !PT ;  /* 0xffff000016157812 */ /* 0x000fc400078ec0ff */
[----:B----4-:R-:W-:Y:S02]  /*13ab0*/  SHF.L.U32 R49, R28, 0x10, RZ ;  /* 0x000000101c317819 */ /* 0x010fe400000006ff */
[----:B------:R-:W-:Y:S01]  /*13ac0*/  LOP3.LUT R23, R24, 0xffff0000, RZ, 0xc0, !PT ;  /* 0xffff000018177812 */ /* 0x000fe200078ec0ff */
[C---:B------:R-:W-:Y:S01]  /*13ad0*/  IMAD.U32 R22, R25.reuse, 0x10000, RZ ;  /* 0x0001000019167824 */ /* 0x040fe200078e00ff */
[----:B------:R-:W-:Y:S02]  /*13ae0*/  LOP3.LUT R47, R25, 0xffff0000, RZ, 0xc0, !PT ;  /* 0xffff0000192f7812 */ /* 0x000fe400078ec0ff */
[C---:B------:R-:W-:Y:S02]  /*13af0*/  SHF.L.U32 R46, R26.reuse, 0x10, RZ ;  /* 0x000000101a2e7819 */ /* 0x040fe400000006ff */
[----:B------:R-:W-:Y:S02]  /*13b00*/  LOP3.LUT R25, R26, 0xffff0000, RZ, 0xc0, !PT ;  /* 0xffff00001a197812 */ /* 0x000fe400078ec0ff */
[----:B------:R-:W-:Y:S01]  /*13b10*/  SHF.L.U32 R44, R24, 0x10, RZ ;  /* 0x00000010182c7819 */ /* 0x000fe200000006ff */
[C---:B------:R-:W-:Y:S01]  /*13b20*/  IMAD.U32 R24, R27.reuse, 0x10000, RZ ;  /* 0x000100001b187824 */ /* 0x040fe200078e00ff */
[----:B------:R-:W-:Y:S01]  /*13b30*/  LOP3.LUT R26, R27, 0xffff0000, RZ, 0xc0, !PT ;  /* 0xffff00001b1a7812 */ /* 0x000fe200078ec0ff */
[----:B------:R-:W-:Y:S01]  /*13b40*/  IMAD.U32 R27, R29, 0x10000, RZ ;  /* 0x000100001d1b7824 */ /* 0x000fe200078e00ff */
[----:B------:R-:W-:Y:S01]  /*13b50*/  LOP3.LUT R28, R28, 0xffff0000, RZ, 0xc0, !PT ;  /* 0xffff00001c1c7812 */ /* 0x000fe200078ec0ff */
[----:B------:R-:W-:Y:S01]  /*13b60*/  @!P0 FADD.FTZ R23, -R23, -RZ ;  /* 0x800000ff17178221 */ /* 0x000fe20000010100 */
[----:B------:R-:W-:Y:S01]  /*13b70*/  LOP3.LUT R48, R29, 0xffff0000, RZ, 0xc0, !PT ;  /* 0xffff00001d307812 */ /* 0x000fe200078ec0ff */
[----:B------:R-:W-:Y:S01]  /*13b80*/  IMAD.U32 R29, R31, 0x10000, RZ ;  /* 0x000100001f1d7824 */ /* 0x000fe200078e00ff */
[----:B------:R-:W-:Y:S01]  /*13b90*/  SHF.L.U32 R51, R30, 0x10, RZ ;  /* 0x000000101e337819 */ /* 0x000fe200000006ff */
[----:B------:R-:W-:Y:S01]  /*13ba0*/  @!P0 FADD.FTZ R22, -R22, -RZ ;  /* 0x800000ff16168221 */ /* 0x000fe20000010100 */
[----:B------:R-:W-:Y:S01]  /*13bb0*/  LOP3.LUT R30, R30, 0xffff0000, RZ, 0xc0, !PT ;  /* 0xffff00001e1e7812 */ /* 0x000fe200078ec0ff */
[----:B------:R-:W-:Y:S01]  /*13bc0*/  @!P0 FADD.FTZ R47, -R47, -RZ ;  /* 0x800000ff2f2f8221 */ /* 0x000fe20000010100 */
[----:B------:R-:W-:Y:S01]  /*13bd0*/  LOP3.LUT R31, R31, 0xffff0000, RZ, 0xc0, !PT ;  /* 0xffff00001f1f7812 */ /* 0x000fe200078ec0ff */
[----:B------:R-:W-:Y:S01]  /*13be0*/  @!P0 FADD.FTZ R25, -R25, -RZ ;  /* 0x800000ff19198221 */ /* 0x000fe20000010100 */
[----:B------:R-:W-:Y:S01]  /*13bf0*/  @!P0 FADD.FTZ R26, -R26, -RZ ;  /* 0x800000ff1a1a8221 */ /* 0x000fe20000010100 */
[----:B------:R-:W-:Y:S01]  /*13c00*/  FMUL.FTZ R28, R28, R23 ;  /* 0x000000171c1c7220 */ /* 0x000fe20000410000 */
[----:B------:R-:W-:Y:S01]  /*13c10*/  @!P0 FADD.FTZ R24, -R24, -RZ ;  /* 0x800000ff18188221 */ /* 0x000fe20000010100 */
[----:B---3--:R-:W-:-:S02]  /*13c20*/  IMAD.U32 R23, R33, 0x10000, RZ ;  /* 0x0001000021177824 */ /* 0x008fc400078e00ff */
        /* <DEDUP_REMOVED lines=8> */
[C---:B------:R-:W-:Y:S02]  /*13cb0*/  SHF.L.U32 R26, R32.reuse, 0x10, RZ ;  /* 0x00000010201a7819 */ /* 0x040fe400000006ff */
[----:B------:R-:W-:Y:S01]  /*13cc0*/  LOP3.LUT R25, R32, 0xffff0000, RZ, 0xc0, !PT ;  /* 0xffff000020197812 */ /* 0x000fe200078ec0ff */
[----:B------:R-:W-:Y:S01]  /*13cd0*/  FMUL.FTZ R51, R51, R46 ;  /* 0x0000002e33337220 */ /* 0x000fe20000410000 */
[----:B------:R-:W-:-:S02]  /*13ce0*/  SHF.L.U32 R32, R34, 0x10, RZ ;  /* 0x0000001022207819 */ /* 0x000fc400000006ff */
[----:B------:R-:W-:Y:S01]  /*13cf0*/  LOP3.LUT R29, R34, 0xffff0000, RZ, 0xc0, !PT ;  /* 0xffff0000221d7812 */ /* 0x000fe200078ec0ff */
[----:B------:R-:W-:Y:S01]  /*13d00*/  FMUL.FTZ R49, R49, R44 ;  /* 0x0000002c31317220 */ /* 0x000fe20000410000 */
[C---:B------:R-:W-:Y:S01]  /*13d10*/  LOP3.LUT R34, R35.reuse, 0xffff0000, RZ, 0xc0, !PT ;  /* 0xffff000023227812 */ /* 0x040fe200078ec0ff */
[----:B------:R-:W-:Y:S02]  /*13d20*/  IMAD.U32 R27, R35, 0x10000, RZ ;  /* 0x00010000231b7824 */ /* 0x000fe400078e00ff */
        /* <DEDUP_REMOVED lines=12> */
[----:B------:R-:W-:Y:S02]  /*13df0*/  MOV R21, R33 ;  /* 0x0000002100157202 */ /* 0x000fe40000000f00 */
.L_x_1421:
[----:B------:R-:W-:Y:S05]  /*13e00*/  BSYNC B0 ;  /* 0x0000000000007941 */ /* 0x000fea0003800000 */
.L_x_1420:
[----:B-----5:R1:W-:Y:S02]  /*13e10*/  STS.128 [R241+0x6800], R20 ;  /* 0x00680014f1007388 */ /* 0x0203e40000000c00 */
.L_x_1407:
[----:B------:R-:W-:Y:S05]  /*13e20*/  BSYNC B2 ;  /* 0x0000000000027941 */ /* 0x000fea0003800000 */
.L_x_1406:
        /* <DEDUP_REMOVED lines=35> */
[C---:B-----5:R-:W-:Y:S01]  /*14060*/  IMAD.U32 R42, R32.reuse, 0x10000, RZ ;  /* 0x00010000202a7824 */ /* 0x060fe200078e00ff */
[----:B------:R-:W-:Y:S01]  /*14070*/  LOP3.LUT R5, R32, 0xffff0000, RZ, 0xc0, !PT ;  /* 0xffff000020057812 */ /* 0x000fe200078ec0ff */
[C---:B------:R-:W-:Y:S01]  /*14080*/  IMAD.U32 R43, R34.reuse, 0x10000, RZ ;  /* 0x00010000222b7824 */ /* 0x040fe200078e00ff */
[C---:B------:R-:W-:Y:S02]  /*14090*/  LOP3.LUT R4, R33.reuse, 0xffff0000, RZ, 0xc0, !PT ;  /* 0xffff000021047812 */ /* 0x040fe400078ec0ff */
[----:B--2---:R-:W-:Y:S02]  /*140a0*/  SHF.L.U32 R44, R33, 0x10, RZ ;  /* 0x00000010212c7819 */ /* 0x004fe400000006ff */
        /* <DEDUP_REMOVED lines=55> */
.L_x_1427:
[----:B------:R-:W-:Y:S05]  /*14420*/  BSYNC B0 ;  /* 0x0000000000007941 */ /* 0x000fea0003800000 */
.L_x_1426:
[----:B-----5:R3:W-:Y:S02]  /*14430*/  STS.128 [R241+0x1000], R32 ;  /* 0x00100020f1007388 */ /* 0x0207e40000000c00 */
.L_x_1425:
[----:B------:R-:W-:Y:S05]  /*14440*/  BSYNC B1 ;  /* 0x0000000000017941 */ /* 0x000fea0003800000 */
.L_x_1424:
        /* <DEDUP_REMOVED lines=30> */
[C---:B-----5:R-:W-:Y:S01]  /*14630*/  IMAD.U32 R42, R32.reuse, 0x10000, RZ ;  /* 0x00010000202a7824 */ /* 0x060fe200078e00ff */
[----:B------:R-:W-:Y:S01]  /*14640*/  LOP3.LUT R5, R32, 0xffff0000, RZ, 0xc0, !PT ;  /* 0xffff000020057812 */ /* 0x000fe200078ec0ff */
[C---:B--2---:R-:W-:Y:S01]  /*14650*/  IMAD.U32 R44, R33.reuse, 0x10000, RZ ;  /* 0x00010000212c7824 */ /* 0x044fe200078e00ff */
        /* <DEDUP_REMOVED lines=57> */
.L_x_1431:
[----:B------:R-:W-:Y:S05]  /*149f0*/  BSYNC B0 ;  /* 0x0000000000007941 */ /* 0x000fea0003800000 */
.L_x_1430:
[----:B-----5:R3:W-:Y:S02]  /*14a00*/  STS.128 [R241+0x3000], R32 ;  /* 0x00300020f1007388 */ /* 0x0207e40000000c00 */
.L_x_1429:
[----:B------:R-:W-:Y:S05]  /*14a10*/  BSYNC B1 ;  /* 0x0000000000017941 */ /* 0x000fea0003800000 */
.L_x_1428:
        /* <DEDUP_REMOVED lines=90> */
.L_x_1435:
[----:B------:R-:W-:Y:S05]  /*14fc0*/  BSYNC B0 ;  /* 0x0000000000007941 */ /* 0x000fea0003800000 */
.L_x_1434:
[----:B-----5:R3:W-:Y:S02]  /*14fd0*/  STS.128 [R241+0x5000], R32 ;  /* 0x00500020f1007388 */ /* 0x0207e40000000c00 */
.L_x_1433:
[----:B------:R-:W-:Y:S05]  /*14fe0*/  BSYNC B1 ;  /* 0x0000000000017941 */ /* 0x000fea0003800000 */
.L_x_1432:
        /* <DEDUP_REMOVED lines=39> */
[C---:B--2---:R-:W-:Y:S01]  /*15260*/  IMAD.U32 R44, R22.reuse, 0x10000, RZ ;  /* 0x00010000162c7824 */ /* 0x044fe200078e00ff */
[----:B------:R-:W-:Y:S01]  /*15270*/  SHF.L.U32 R20, R21, 0x10, RZ ;  /* 0x0000001015147819 */ /* 0x000fe200000006ff */
[----:B----4-:R-:W-:Y:S01]  /*15280*/  IMAD.U32 R47, R29, 0x10000, RZ ;  /* 0x000100001d2f7824 */ /* 0x010fe200078e00ff */
[----:B------:R-:W-:Y:S01]  /*15290*/  LOP3.LUT R45, R21, 0xffff0000, RZ, 0xc0, !PT ;  /* 0xffff0000152d7812 */ /* 0x000fe200078ec0ff */
[C---:B------:R-:W-:Y:S01]  /*152a0*/  IMAD.U32 R21, R23.reuse, 0x10000, RZ ;  /* 0x0001000017157824 */ /* 0x040fe200078e00ff */
        /* <DEDUP_REMOVED lines=9> */
[----:B------:R-:W-:Y:S01]  /*15340*/  IMAD.U32 R28, R31, 0x10000, RZ ;  /* 0x000100001f1c7824 */ /* 0x000fe200078e00ff */
[C---:B------:R-:W-:Y:S01]  /*15350*/  LOP3.LUT R29, R30.reuse, 0xffff0000, RZ, 0xc0, !PT ;  /* 0xffff00001e1d7812 */ /* 0x040fe200078ec0ff */
[----:B------:R-:W-:Y:S01]  /*15360*/  FMUL.FTZ R47, R47, R20 ;  /* 0x000000142f2f7220 */ /* 0x000fe20000410000 */
[----:B------:R-:W-:Y:S01]  /*15370*/  SHF.L.U32 R51, R30, 0x10, RZ ;  /* 0x000000101e337819 */ /* 0x000fe200000006ff */
[----:B------:R-:W-:Y:S01]  /*15380*/  @!P0 FADD.FTZ R27, -R27, -RZ ;  /* 0x800000ff1b1b8221 */ /* 0x000fe20000010100 */
[----:B------:R-:W-:Y:S01]  /*15390*/  LOP3.LUT R30, R31, 0xffff0000, RZ, 0xc0, !PT ;  /* 0xffff00001f1e7812 */ /* 0x000fe200078ec0ff */
[----:B------:R-:W-:Y:S01]  /*153a0*/  @!P0 FADD.FTZ R26, -R26, -RZ ;  /* 0x800000ff1a1a8221 */ /* 0x000fe20000010100 */
[----:B------:R-:W-:-:S02]  /*153b0*/  IMAD.U32 R20, R33, 0x10000, RZ ;  /* 0x0001000021147824 */ /* 0x000fc400078e00ff */
[----:B------:R-:W-:Y:S01]  /*153c0*/  @!P0 FADD.FTZ R44, -R44, -RZ ;  /* 0x800000ff2c2c8221 */ /* 0x000fe20000010100 */
[----:B------:R-:W-:Y:S01]  /*153d0*/  @!P0 FADD.FTZ R23, -R23, -RZ ;  /* 0x800000ff17178221 */ /* 0x000fe20000010100 */
[----:B------:R-:W-:Y:S01]  /*153e0*/  LOP3.LUT R33, R33, 0xffff0000, RZ, 0xc0, !PT ;  /* 0xffff000021217812 */ /* 0x000fe200078ec0ff */
[----:B------:R-:W-:Y:S01]  /*153f0*/  FMUL.FTZ R45, R48, R45 ;  /* 0x0000002d302d7220 */ /* 0x000fe20000410000 */
[----:B------:R-:W-:Y:S01]  /*15400*/  FMUL.FTZ R22, R29, R22 ;  /* 0x000000161d167220 */ /* 0x000fe20000410000 */
[----:B------:R-:W-:Y:S01]  /*15410*/  FMUL.FTZ R28, R28, R21 ;  /* 0x000000151c1c7220 */ /* 0x000fe20000410000 */
[----:B------:R-:W-:Y:S01]  /*15420*/  SHF.L.U32 R29, R32, 0x10, RZ ;  /* 0x00000010201d7819 */ /* 0x000fe200000006ff */
[----:B------:R-:W-:Y:S01]  /*15430*/  FMUL.FTZ R27, R46, R27 ;  /* 0x0000001b2e1b7220 */ /* 0x000fe20000410000 */
[----:B------:R-:W-:Y:S01]  /*15440*/  LOP3.LUT R21, R32, 0xffff0000, RZ, 0xc0, !PT ;  /* 0xffff000020157812 */ /* 0x000fe200078ec0ff */
[----:B------:R-:W-:Y:S01]  /*15450*/  FMUL.FTZ R26, R49, R26 ;  /* 0x0000001a311a7220 */ /* 0x000fe20000410000 */
[C---:B------:R-:W-:Y:S01]  /*15460*/  SHF.L.U32 R32, R34.reuse, 0x10, RZ ;  /* 0x0000001022207819 */ /* 0x040fe200000006ff */
[----:B------:R-:W-:Y:S01]  /*15470*/  FMUL.FTZ R44, R51, R44 ;  /* 0x0000002c332c7220 */ /* 0x000fe20000410000 */
[----:B------:R-:W-:Y:S01]  /*15480*/  LOP3.LUT R31, R34, 0xffff0000, RZ, 0xc0, !PT ;  /* 0xffff0000221f7812 */ /* 0x000fe200078ec0ff */
[----:B------:R-:W-:Y:S01]  /*15490*/  FMUL.FTZ R23, R30, R23 ;  /* 0x000000171e177220 */ /* 0x000fe20000410000 */
[C---:B------:R-:W-:Y:S01]  /*154a0*/  LOP3.LUT R34, R35.reuse, 0xffff0000, RZ, 0xc0, !PT ;  /* 0xffff000023227812 */ /* 0x040fe200078ec0ff */
[----:B------:R-:W-:-:S02]  /*154b0*/  IMAD.U32 R30, R35, 0x10000, RZ ;  /* 0x00010000231e7824 */ /* 0x000fc400078e00ff */
        /* <DEDUP_REMOVED lines=11> */
[----:B------:R-:W-:Y:S02]  /*15570*/  F2FP.BF16.F32.PACK_AB R27, R23, R28 ;  /* 0x0000001c171b723e */ /* 0x000fe400000010ff */
[----:B------:R-:W-:Y:S02]  /*15580*/  MOV R25, R33 ;  /* 0x0000002100197202 */ /* 0x000fe40000000f00 */
.L_x_1437:
[----:B------:R-:W-:Y:S05]  /*15590*/  BSYNC B0 ;  /* 0x0000000000007941 */ /* 0x000fea0003800000 */
.L_x_1436:
[----:B-----5:R1:W-:Y:S02]  /*155a0*/  STS.128 [R241+0x7000], R24 ;  /* 0x00700018f1007388 */ /* 0x0203e40000000c00 */
.L_x_1423:
[----:B------:R-:W-:Y:S05]  /*155b0*/  BSYNC B2 ;  /* 0x0000000000027941 */ /* 0x000fea0003800000 */
.L_x_1422:
[----:B------:R-:W-:-:S05]  /*155c0*/  VIADD R4, R182, 0x30 ;  /* 0x00000030b6047836 */ /* 0x000fca0000000000 */
[----:B------:R-:W-:-:S04]  /*155d0*/  ISETP.GE.AND P0, PT, R4, R13, PT ;  /* 0x0000000d0400720c */ /* 0x000fc80003f06270 */
[----:B------:R-:W-:-:S13]  /*155e0*/  ISETP.LT.OR P0, PT, R57, -0x187, P0 ;  /* 0xfffffe793900780c */ /* 0x000fda0000701670 */
[----:B------:R-:W-:Y:S05]  /*155f0*/  @P0 BRA `(.L_x_1375) ;  /* 0x0000002000440947 */ /* 0x000fea0003800000 */
[----:B-----5:R-:W-:Y:S01]  /*15600*/  ISETP.GE.AND P0, PT, R14, R6, PT ;  /* 0x000000060e00720c */ /* 0x020fe20003f06270 */
        /* <DEDUP_REMOVED lines=16> */
[----:B------:R-:W-:Y:S01]  /*15710*/  LEA.HI.X.SX32 R25, R14, R5, 0x1, P1 ;  /* 0x000000050e197211 */ /* 0x000fe200008f0eff */
[----:B------:R-:W-:Y:S01]  /*15720*/  IMAD.MOV.U32 R14, RZ, RZ, RZ ;  /* 0x000000ffff0e7224 */ /* 0x000fe200078e00ff */
[----:B------:R-:W-:Y:S02]  /*15730*/  LEA R28, P1, R27, R16, 0x1 ;  /* 0x000000101b1c7211 */ /* 0x000fe400078208ff */
[----:B------:R-:W-:Y:S02]  /*15740*/  @P0 IADD3 R14, -R7, RZ, RZ ;  /* 0x000000ff070e0210 */ /* 0x000fe40007ffe1ff */
[----:B------:R-:W-:Y:S02]  /*15750*/  LEA.HI.X R29, R27, R17, R25, 0x1, P1 ;  /* 0x000000111b1d7211 */ /* 0x000fe400008f0c19 */
[----:B------:R-:W-:Y:S01]  /*15760*/  IADD3 R13, P1, R14, R13, RZ ;  /* 0x0000000d0e0d7210 */ /* 0x000fe20007f3e0ff */
[----:B------:R-:W-:-:S03]  /*15770*/  IMAD.WIDE R24, R15, 0x2, R38 ;  /* 0x000000020f187825 */ /* 0x000fc600078e0226 */
[----:B------:R-:W-:Y:S01]  /*15780*/  LEA.HI.X.SX32 R5, R14, R5, 0x1, P1 ;  /* 0x000000050e057211 */ /* 0x000fe200008f0eff */
[----:B------:R-:W2:Y:S01]  /*15790*/  LD.E.128 R28, desc[UR6][R28.64] ;  /* 0x000000061c1c7980 */ /* 0x000ea2000c101d00 */
[----:B---3--:R-:W-:-:S03]  /*157a0*/  LEA R32, P1, R13, R36, 0x1 ;  /* 0x000000240d207211 */ /* 0x008fc600078208ff */
[----:B------:R-:W3:Y:S01]  /*157b0*/  LD.E.128 R24, desc[UR6][R24.64] ;  /* 0x0000000618187980 */ /* 0x000ee2000c101d00 */
[----:B------:R-:W-:-:S06]  /*157c0*/  LEA.HI.X R33, R13, R37, R5, 0x1, P1 ;  /* 0x000000250d217211 */ /* 0x000fcc00008f0c05 */
[----:B------:R-:W4:Y:S01]  /*157d0*/  LD.E.128 R32, desc[UR6][R32.64] ;  /* 0x0000000620207980 */ /* 0x000f22000c101d00 */
[C---:B-----5:R-:W-:Y:S01]  /*157e0*/  IMAD.U32 R14, R20.reuse, 0x10000, RZ ;  /* 0x00010000140e7824 */ /* 0x060fe200078e00ff */
[----:B------:R-:W-:Y:S02]  /*157f0*/  LOP3.LUT R13, R20, 0xffff0000, RZ, 0xc0, !PT ;  /* 0xffff0000140d7812 */ /* 0x000fe400078ec0ff */
[C---:B------:R-:W-:Y:S02]  /*15800*/  LOP3.LUT R5, R21.reuse, 0xffff0000, RZ, 0xc0, !PT ;  /* 0xffff000015057812 */ /* 0x040fe400078ec0ff */
[----:B------:R-:W-:Y:S01]  /*15810*/  SHF.L.U32 R40, R21, 0x10, RZ ;  /* 0x0000001015287819 */ /* 0x000fe200000006ff */
[C---:B------:R-:W-:Y:S01]  /*15820*/  IMAD.U32 R21, R22.reuse, 0x10000, RZ ;  /* 0x0001000016157824 */ /* 0x040fe200078e00ff */
[----:B------:R-:W-:Y:S02]  /*15830*/  LOP3.LUT R20, R22, 0xffff0000, RZ, 0xc0, !PT ;  /* 0xffff000016147812 */ /* 0x000fe400078ec0ff */
[----:B------:R-:W-:-:S02]  /*15840*/  LOP3.LUT R15, R23, 0xffff0000, RZ, 0xc0, !PT ;  /* 0xffff0000170f7812 */ /* 0x000fc400078ec0ff */
[----:B------:R-:W-:Y:S02]  /*15850*/  SHF.L.U32 R42, R23, 0x10, RZ ;  /* 0x00000010172a7819 */ /* 0x000fe400000006ff */
[C---:B--2---:R-:W-:Y:S01]  /*15860*/  LOP3.LUT R23, R28.reuse, 0xffff0000, RZ, 0xc0, !PT ;  /* 0xffff00001c177812 */ /* 0x044fe200078ec0ff */
[----:B------:R-:W-:Y:S01]  /*15870*/  IMAD.U32 R41, R28, 0x10000, RZ ;  /* 0x000100001c297824 */ /* 0x000fe200078e00ff */
[C---:B------:R-:W-:Y:S01]  /*15880*/  SHF.L.U32 R22, R29.reuse, 0x10, RZ ;  /* 0x000000101d167819 */ /* 0x040fe200000006ff */
[----:B------:R-:W-:Y:S01]  /*15890*/  IMAD.U32 R43, R30, 0x10000, RZ ;  /* 0x000100001e2b7824 */ /* 0x000fe200078e00ff */
[----:B------:R-:W-:Y:S01]  /*158a0*/  LOP3.LUT R44, R29, 0xffff0000, RZ, 0xc0, !PT ;  /* 0xffff00001d2c7812 */ /* 0x000fe200078ec0ff */
[----:B---3--:R-:W-:Y:S01]  /*158b0*/  IMAD.U32 R46, R24, 0x10000, RZ ;  /* 0x00010000182e7824 */ /* 0x008fe200078e00ff */
        /* <DEDUP_REMOVED lines=13> */
[----:B------:R-:W-:Y:S01]  /*15990*/  FMUL.FTZ R24, R24, R23 ;  /* 0x0000001718187220 */ /* 0x000fe20000410000 */
[----:B------:R-:W-:Y:S01]  /*159a0*/  SHF.L.U32 R25, R27, 0x10, RZ ;  /* 0x000000101b197819 */ /* 0x000fe200000006ff */
[----:B------:R-:W-:Y:S01]  /*159b0*/  FMUL.FTZ R31, R31, R22 ;  /* 0x000000161f1f7220 */ /* 0x000fe20000410000 */
[----:B------:R-:W-:Y:S01]  /*159c0*/  LOP3.LUT R27, R27, 0xffff0000, RZ, 0xc0, !PT ;  /* 0xffff00001b1b7812 */ /* 0x000fe200078ec0ff */
[----:B------:R-:W-:Y:S01]  /*159d0*/  @!P0 FADD.FTZ R28, -R28, -RZ ;  /* 0x800000ff1c1c8221 */ /* 0x000fe20000010100 */
[----:B------:R-:W-:Y:S01]  /*159e0*/  @!P0 FADD.FTZ R30, -R30, -RZ ;  /* 0x800000ff1e1e8221 */ /* 0x000fe20000010100 */
[----:B------:R-:W-:Y:S01]  /*159f0*/  FMUL.FTZ R29, R26, R29 ;  /* 0x0000001d1a1d7220 */ /* 0x000fe20000410000 */
[----:B----4-:R-:W-:Y:S01]  /*15a00*/  LOP3.LUT R23, R32, 0xffff0000, RZ, 0xc0, !PT ;  /* 0xffff000020177812 */ /* 0x010fe200078ec0ff */
[----:B------:R-:W-:Y:S01]  /*15a10*/  FMUL.FTZ R41, R46, R41 ;  /* 0x000000292e297220 */ /* 0x000fe20000410000 */
[----:B------:R-:W-:Y:S01]  /*15a20*/  SHF.L.U32 R22, R33, 0x10, RZ ;  /* 0x0000001021167819 */ /* 0x000fe200000006ff */
[----:B------:R-:W-:Y:S01]  /*15a30*/  @!P0 FADD.FTZ R43, -R43, -RZ ;  /* 0x800000ff2b2b8221 */ /* 0x000fe20000010100 */
[----:B------:R-:W-:Y:S01]  /*15a40*/  IMAD.U32 R26, R32, 0x10000, RZ ;  /* 0x00010000201a7824 */ /* 0x000fe200078e00ff */
[----:B------:R-:W-:Y:S01]  /*15a50*/  LOP3.LUT R33, R33, 0xffff0000, RZ, 0xc0, !PT ;  /* 0xffff000021217812 */ /* 0x000fe200078ec0ff */
[----:B------:R-:W-:Y:S01]  /*15a60*/  FMUL.FTZ R44, R45, R44 ;  /* 0x0000002c2d2c7220 */ /* 0x000fe20000410000 */
[----:B------:R-:W-:Y:S01]  /*15a70*/  FMUL.FTZ R25, R25, R28 ;  /* 0x0000001c19197220 */ /* 0x000fe20000410000 */
[----:B------:R-:W-:Y:S01]  /*15a80*/  FMUL.FTZ R30, R27, R30 ;  /* 0x0000001e1b1e7220 */ /* 0x000fe20000410000 */
[C---:B------:R-:W-:Y:S01]  /*15a90*/  IMAD.U32 R32, R34.reuse, 0x10000, RZ ;  /* 0x0001000022207824 */ /* 0x040fe200078e00ff */
        /* <DEDUP_REMOVED lines=18> */
.L_x_1441:
[----:B------:R-:W-:Y:S05]  /*15bc0*/  BSYNC B0 ;  /* 0x0000000000007941 */ /* 0x000fea0003800000 */
.L_x_1440:
[----:B-----5:R1:W-:Y:S02]  /*15bd0*/  STS.128 [R241+0x1800], R20 ;  /* 0x00180014f1007388 */ /* 0x0203e40000000c00 */
.L_x_1439:
[----:B------:R-:W-:Y:S05]  /*15be0*/  BSYNC B1 ;  /* 0x0000000000017941 */ /* 0x000fea0003800000 */
.L_x_1438:
        /* <DEDUP_REMOVED lines=10> */
[----:B------:R-:W-:Y:S02]  /*15c90*/  IMAD.MOV.U32 R13, RZ, RZ, R7 ;  /* 0x000000ffff0d7224 */ /* 0x000fe400078e0007 */
[----:B------:R-:W-:Y:S02]  /*15ca0*/  IMAD R5, R7, R14, 0x40 ;  /* 0x0000004007057424 */ /* 0x000fe400078e020e */
[----:B------:R-:W-:-:S03]  /*15cb0*/  IMAD.MOV.U32 R14, RZ, RZ, RZ ;  /* 0x000000ffff0e7224 */ /* 0x000fc600078e00ff */
[----:B------:R-:W-:-:S03]  /*15cc0*/  IADD3 R11, P1, R5, R2, RZ ;  /* 0x00000002050b7210 */ /* 0x000fc60007f3e0ff */
[----:B------:R-:W-:Y:S01]  /*15cd0*/  @P0 IADD3 R14, -R7, RZ, RZ ;  /* 0x000000ff070e0210 */ /* 0x000fe20007ffe1ff */
[----:B------:R-:W-:Y:S01]  /*15ce0*/  @P0 IMAD.MOV R13, RZ, RZ, -R7 ;  /* 0x000000ffff0d0224 */ /* 0x000fe200078e0a07 */
[----:B------:R-:W-:Y:S02]  /*15cf0*/  LEA.HI.X.SX32 R5, R5, R3, 0x1, P1 ;  /* 0x0000000305057211 */ /* 0x000fe400008f0eff */
        /* <DEDUP_REMOVED lines=8> */
[----:B------:R-:W2:Y:S02]  /*15d80*/  LD.E.128 R28, desc[UR6][R28.64] ;  /* 0x000000061c1c7980 */ /* 0x000ea4000c101d00 */
[----:B------:R-:W-:Y:S02]  /*15d90*/  LEA.HI.X.SX32 R5, R14, R5, 0x1, P1 ;  /* 0x000000050e057211 */ /* 0x000fe400008f0eff */
[C---:B---3--:R-:W-:Y:S01]  /*15da0*/  LEA R32, P1, R11.reuse, R36, 0x1 ;  /* 0x000000240b207211 */ /* 0x048fe200078208ff */
[----:B------:R-:W3:Y:S03]  /*15db0*/  LD.E.128 R24, desc[UR6][R24.64+0x80] ;  /* 0x0000800618187980 */ /* 0x000ee6000c101d00 */
[----:B------:R-:W-:-:S06]  /*15dc0*/  LEA.HI.X R33, R11, R37, R5, 0x1, P1 ;  /* 0x000000250b217211 */ /* 0x000fcc00008f0c05 */
[----:B------:R-:W4:Y:S01]  /*15dd0*/  LD.E.128 R32, desc[UR6][R32.64] ;  /* 0x0000000620207980 */ /* 0x000f22000c101d00 */
[C---:B-----5:R-:W-:Y:S01]  /*15de0*/  SHF.L.U32 R13, R20.reuse, 0x10, RZ ;  /* 0x00000010140d7819 */ /* 0x060fe200000006ff */
[C---:B------:R-:W-:Y:S01]  /*15df0*/  IMAD.U32 R41, R23.reuse, 0x10000, RZ ;  /* 0x0001000017297824 */ /* 0x040fe200078e00ff */
[----:B------:R-:W-:Y:S02]  /*15e00*/  LOP3.LUT R11, R20, 0xffff0000, RZ, 0xc0, !PT ;  /* 0xffff0000140b7812 */ /* 0x000fe400078ec0ff */
[C---:B------:R-:W-:Y:S02]  /*15e10*/  SHF.L.U32 R20, R22.reuse, 0x10, RZ ;  /* 0x0000001016147819 */ /* 0x040fe400000006ff */
[----:B------:R-:W-:Y:S02]  /*15e20*/  LOP3.LUT R15, R22, 0xffff0000, RZ, 0xc0, !PT ;  /* 0xffff0000160f7812 */ /* 0x000fe400078ec0ff */
[----:B------:R-:W-:Y:S02]  /*15e30*/  LOP3.LUT R14, R23, 0xffff0000, RZ, 0xc0, !PT ;  /* 0xffff0000170e7812 */ /* 0x000fe400078ec0ff */
[C---:B------:R-:W-:Y:S01]  /*15e40*/  LOP3.LUT R5, R21.reuse, 0xffff0000, RZ, 0xc0, !PT ;  /* 0xffff000015057812 */ /* 0x040fe200078ec0ff */
[----:B------:R-:W-:-:S02]  /*15e50*/  IMAD.U32 R21, R21, 0x10000, RZ ;  /* 0x0001000015157824 */ /* 0x000fc400078e00ff */
[C---:B--2---:R-:W-:Y:S01]  /*15e60*/  IMAD.U32 R22, R29.reuse, 0x10000, RZ ;  /* 0x000100001d167824 */ /* 0x044fe200078e00ff */
[----:B------:R-:W-:Y:S02]  /*15e70*/  LOP3.LUT R43, R29, 0xffff0000, RZ, 0xc0, !PT ;  /* 0xffff00001d2b7812 */ /* 0x000fe400078ec0ff */
[----:B------:R-:W-:Y:S01]  /*15e80*/  SHF.L.U32 R40, R28, 0x10, RZ ;  /* 0x000000101c287819 */ /* 0x000fe200000006ff */
[----:B------:R-:W-:Y:S01]  /*15e90*/  @!P0 FADD.FTZ R22, -R22, -RZ ;  /* 0x800000ff16168221 */ /* 0x000fe20000010100 */
[----:B------:R-:W-:Y:S01]  /*15ea0*/  LOP3.LUT R23, R28, 0xffff0000, RZ, 0xc0, !PT ;  /* 0xffff00001c177812 */ /* 0x000fe200078ec0ff */
[C---:B------:R-:W-:Y:S01]  /*15eb0*/  IMAD.U32 R28, R31.reuse, 0x10000, RZ ;  /* 0x000100001f1c7824 */ /* 0x040fe200078e00ff */
[----:B------:R-:W-:Y:S01]  /*15ec0*/  LOP3.LUT R29, R30, 0xffff0000, RZ, 0xc0, !PT ;  /* 0xffff00001e1d7812 */ /* 0x000fe200078ec0ff */
[----:B------:R-:W-:Y:S01]  /*15ed0*/  @!P0 FADD.FTZ R40, -R40, -RZ ;  /* 0x800000ff28288221 */ /* 0x000fe20000010100 */
[----:B------:R-:W-:Y:S01]  /*15ee0*/  SHF.L.U32 R42, R30, 0x10, RZ ;  /* 0x000000101e2a7819 */ /* 0x000fe200000006ff */
[----:B------:R-:W-:Y:S01]  /*15ef0*/  @!P0 FADD.FTZ R28, -R28, -RZ ;  /* 0x800000ff1c1c8221 */ /* 0x000fe20000010100 */
[----:B------:R-:W-:Y:S01]  /*15f00*/  LOP3.LUT R30, R31, 0xffff0000, RZ, 0xc0, !PT ;  /* 0xffff00001f1e7812 */ /* 0x000fe200078ec0ff */
[----:B---3--:R-:W-:Y:S01]  /*15f10*/  IMAD.U32 R31, R25, 0x10000, RZ ;  /* 0x00010000191f7824 */ /* 0x008fe200078e00ff */
[C---:B------:R-:W-:Y:S01]  /*15f20*/  SHF.L.U32 R47, R26.reuse, 0x10, RZ ;  /* 0x000000101a2f7819 */ /* 0x040fe200000006ff */
[----:B------:R-:W-:Y:S01]  /*15f30*/  @!P0 FADD.FTZ R29, -R29, -RZ ;  /* 0x800000ff1d1d8221 */ /* 0x000fe20000010100 */
[----:B------:R-:W-:Y:S01]  /*15f40*/  LOP3.LUT R44, R25, 0xffff0000, RZ, 0xc0, !PT ;  /* 0xffff0000192c7812 */ /* 0x000fe200078ec0ff */
[----:B------:R-:W-:Y:S01]  /*15f50*/  IMAD.U32 R25, R27, 0x10000, RZ ;  /* 0x000100001b197824 */ /* 0x000fe200078e00ff */
[----:B------:R-:W-:Y:S01]  /*15f60*/  LOP3.LUT R26, R26, 0xffff0000, RZ, 0xc0, !PT ;  /* 0xffff00001a1a7812 */ /* 0x000fe200078ec0ff */
[----:B------:R-:W-:Y:S01]  /*15f70*/  @!P0 FADD.FTZ R23, -R23, -RZ ;  /* 0x800000ff17178221 */ /* 0x000fe20000010100 */
[C---:B------:R-:W-:Y:S01]  /*15f80*/  SHF.L.U32 R45, R24.reuse, 0x10, RZ ;  /* 0x00000010182d7819 */ /* 0x040fe200000006ff */
[----:B------:R-:W-:Y:S01]  /*15f90*/  FMUL.FTZ R28, R25, R28 ;  /* 0x0000001c191c7220 */ /* 0x000fe20000410000 */
[----:B------:R-:W-:Y:S01]  /*15fa0*/  LOP3.LUT R24, R24, 0xffff0000, RZ, 0xc0, !PT ;  /* 0xffff000018187812 */ /* 0x000fe200078ec0ff */
[----:B------:R-:W-:Y:S01]  /*15fb0*/  FMUL.FTZ R26, R26, R29 ;  /* 0x0000001d1a1a7220 */ /* 0x000fe20000410000 */
[----:B------:R-:W-:Y:S01]  /*15fc0*/  LOP3.LUT R27, R27, 0xffff0000, RZ, 0xc0, !PT ;  /* 0xffff00001b1b7812 */ /* 0x000fe200078ec0ff */
[----:B------:R-:W-:Y:S01]  /*15fd0*/  @!P0 FADD.FTZ R42, -R42, -RZ ;  /* 0x800000ff2a2a8221 */ /* 0x000fe20000010100 */
[----:B------:R-:W-:Y:S01]  /*15fe0*/  @!P0 FADD.FTZ R30, -R30, -RZ ;  /* 0x800000ff1e1e8221 */ /* 0x000fe20000010100 */
[C---:B----4-:R-:W-:Y:S01]  /*15ff0*/  SHF.L.U32 R29, R32.reuse, 0x10, RZ ;  /* 0x00000010201d7819 */ /* 0x050fe200000006ff */
[----:B------:R-:W-:Y:S01]  /*16000*/  @!P0 FADD.FTZ R43, -R43, -RZ ;  /* 0x800000ff2b2b8221 */ /* 0x000fe20000010100 */
[----:B------:R-:W-:Y:S01]  /*16010*/  LOP3.LUT R25, R32, 0xffff0000, RZ, 0xc0, !PT ;  /* 0xffff000020197812 */ /* 0x000fe200078ec0ff */
[----:B------:R-:W-:Y:S01]  /*16020*/  FMUL.FTZ R40, R45, R40 ;  /* 0x000000282d287220 */ /* 0x000fe20000410000 */
[----:B------:R-:W-:Y:S01]  /*16030*/  FMUL.FTZ R24, R24, R23 ;  /* 0x0000001718187220 */ /* 0x000fe20000410000 */
[----:B------:R-:W-:Y:S01]  /*16040*/  FMUL.FTZ R22, R31, R22 ;  /* 0x000000161f167220 */ /* 0x000fe20000410000 */
[----:B------:R-:W-:Y:S01]  /*16050*/  IMAD.U32 R23, R33, 0x10000, RZ ;  /* 0x0001000021177824 */ /* 0x000fe200078e00ff */
[C---:B------:R-:W-:Y:S01]  /*16060*/  SHF.L.U32 R32, R34.reuse, 0x10, RZ ;  /* 0x0000001022207819 */ /* 0x040fe200000006ff */
[----:B------:R-:W-:Y:S01]  /*16070*/  FMUL.FTZ R47, R47, R42 ;  /* 0x0000002a2f2f7220 */ /* 0x000fe20000410000 */
[----:B------:R-:W-:Y:S01]  /*16080*/  LOP3.LUT R31, R34, 0xffff0000, RZ, 0xc0, !PT ;  /* 0xffff0000221f7812 */ /* 0x000fe200078ec0ff */
        /* <DEDUP_REMOVED lines=18> */
.L_x_1445:
[----:B------:R-:W-:Y:S05]  /*161b0*/  BSYNC B0 ;  /* 0x0000000000007941 */ /* 0x000fea0003800000 */
.L_x_1444:
[----:B-----5:R1:W-:Y:S02]  /*161c0*/  STS.128 [R241+0x3800], R20 ;  /* 0x00380014f1007388 */ /* 0x0203e40000000c00 */
.L_x_1443:
[----:B------:R-:W-:Y:S05]  /*161d0*/  BSYNC B1 ;  /* 0x0000000000017941 */ /* 0x000fea0003800000 */
.L_x_1442:
        /* <DEDUP_REMOVED lines=17> */
[----:B------:R-:W-:Y:S01]  /*162f0*/  IADD3 R15, P1, R13, R10, RZ ;  /* 0x0000000a0d0f7210 */ /* 0x000fe20007f3e0ff */
        /* <DEDUP_REMOVED lines=13> */
[C---:B-----5:R-:W-:Y:S01]  /*163d0*/  SHF.L.U32 R11, R20.reuse, 0x10, RZ ;  /* 0x00000010140b7819 */ /* 0x060fe200000006ff */
[----:B------:R-:W-:Y:S01]  /*163e0*/  IMAD.U32 R40, R23, 0x10000, RZ ;  /* 0x0001000017287824 */ /* 0x000fe200078e00ff */
[----:B------:R-:W-:Y:S01]  /*163f0*/  LOP3.LUT R10, R20, 0xffff0000, RZ, 0xc0, !PT ;  /* 0xffff0000140a7812 */ /* 0x000fe200078ec0ff */
[----:B------:R-:W-:Y:S01]  /*16400*/  IMAD.U32 R20, R21, 0x10000, RZ ;  /* 0x0001000015147824 */ /* 0x000fe200078e00ff */
[----:B------:R-:W-:Y:S02]  /*16410*/  LOP3.LUT R13, R23, 0xffff0000, RZ, 0xc0, !PT ;  /* 0xffff0000170d7812 */ /* 0x000fe400078ec0ff */
[----:B------:R-:W-:Y:S02]  /*16420*/  LOP3.LUT R5, R21, 0xffff0000, RZ, 0xc0, !PT ;  /* 0xffff000015057812 */ /* 0x000fe400078ec0ff */
[C---:B------:R-:W-:Y:S02]  /*16430*/  SHF.L.U32 R15, R22.reuse, 0x10, RZ ;  /* 0x00000010160f7819 */ /* 0x040fe400000006ff */
[----:B------:R-:W-:-:S02]  /*16440*/  LOP3.LUT R14, R22, 0xffff0000, RZ, 0xc0, !PT ;  /* 0xffff0000160e7812 */ /* 0x000fc400078ec0ff */
[----:B--2---:R-:W-:Y:S02]  /*16450*/  SHF.L.U32 R44, R24, 0x10, RZ ;  /* 0x00000010182c7819 */ /* 0x004fe400000006ff */
[----:B------:R-:W-:Y:S02]  /*16460*/  LOP3.LUT R43, R25, 0xffff0000, RZ, 0xc0, !PT ;  /* 0xffff0000192b7812 */ /* 0x000fe400078ec0ff */
[C---:B----4-:R-:W-:Y:S01]  /*16470*/  SHF.L.U32 R23, R28.reuse, 0x10, RZ ;  /* 0x000000101c177819 */ /* 0x050fe200000006ff */
[C---:B------:R-:W-:Y:S01]  /*16480*/  IMAD.U32 R21, R29.reuse, 0x10000, RZ ;  /* 0x000100001d157824 */ /* 0x040fe200078e00ff */
[----:B------:R-:W-:Y:S02]  /*16490*/  LOP3.LUT R42, R29, 0xffff0000, RZ, 0xc0, !PT ;  /* 0xffff00001d2a7812 */ /* 0x000fe400078ec0ff */
[----:B------:R-:W-:Y:S01]  /*164a0*/  LOP3.LUT R22, R28, 0xffff0000, RZ, 0xc0, !PT ;  /* 0xffff00001c167812 */ /* 0x000fe200078ec0ff */
[----:B------:R-:W-:Y:S01]  /*164b0*/  IMAD.U32 R28, R31, 0x10000, RZ ;  /* 0x000100001f1c7824 */ /* 0x000fe200078e00ff */
[----:B------:R-:W-:-:S02]  /*164c0*/  SHF.L.U32 R41, R30, 0x10, RZ ;  /* 0x000000101e297819 */ /* 0x000fc400000006ff */
[----:B------:R-:W-:Y:S02]  /*164d0*/  LOP3.LUT R29, R30, 0xffff0000, RZ, 0xc0, !PT ;  /* 0xffff00001e1d7812 */ /* 0x000fe400078ec0ff */
[----:B------:R-:W-:Y:S01]  /*164e0*/  LOP3.LUT R30, R31, 0xffff0000, RZ, 0xc0, !PT ;  /* 0xffff00001f1e7812 */ /* 0x000fe200078ec0ff */
[----:B------:R-:W-:Y:S01]  /*164f0*/  @!P0 FADD.FTZ R23, -R23, -RZ ;  /* 0x800000ff17178221 */ /* 0x000fe20000010100 */
        /* <DEDUP_REMOVED lines=8> */
[----:B------:R-:W-:Y:S01]  /*16580*/  @!P0 FADD.FTZ R30, -R30, -RZ ;  /* 0x800000ff1e1e8221 */ /* 0x000fe20000010100 */
[----:B------:R-:W-:Y:S01]  /*16590*/  LOP3.LUT R26, R26, 0xffff0000, RZ, 0xc0, !PT ;  /* 0xffff00001a1a7812 */ /* 0x000fe200078ec0ff */
[----:B------:R-:W-:Y:S01]  /*165a0*/  FMUL.FTZ R44, R44, R23 ;  /* 0x000000172c2c7220 */ /* 0x000fe20000410000 */
[----:B------:R-:W-:Y:S01]  /*165b0*/  FMUL.FTZ R21, R24, R21 ;  /* 0x0000001518157220 */ /* 0x000fe20000410000 */
[----:B------:R-:W-:Y:S01]  /*165c0*/  @!P0 FADD.FTZ R42, -R42, -RZ ;  /* 0x800000ff2a2a8221 */ /* 0x000fe20000010100 */
[----:B------:R-:W-:Y:S01]  /*165d0*/  @!P0 FADD.FTZ R29, -R29, -RZ ;  /* 0x800000ff1d1d8221 */ /* 0x000fe20000010100 */
[C---:B---3--:R-:W-:Y:S01]  /*165e0*/  SHF.L.U32 R24, R32.reuse, 0x10, RZ ;  /* 0x0000001020187819 */ /* 0x048fe200000006ff */
[----:B------:R-:W-:Y:S01]  /*165f0*/  FMUL.FTZ R31, R31, R22 ;  /* 0x000000161f1f7220 */ /* 0x000fe20000410000 */
[----:B------:R-:W-:Y:S01]  /*16600*/  LOP3.LUT R23, R32, 0xffff0000, RZ, 0xc0, !PT ;  /* 0xffff000020177812 */ /* 0x000fe200078ec0ff */
[----:B------:R-:W-:Y:S01]  /*16610*/  @!P0 FADD.FTZ R41, -R41, -RZ ;  /* 0x800000ff29298221 */ /* 0x000fe20000010100 */
[----:B------:R-:W-:Y:S01]  /*16620*/  FMUL.FTZ R25, R25, R28 ;  /* 0x0000001c19197220 */ /* 0x000fe20000410000 */
[----:B------:R-:W-:Y:S01]  /*16630*/  FMUL.FTZ R30, R27, R30 ;  /* 0x0000001e1b1e7220 */ /* 0x000fe20000410000 */
[----:B------:R-:W-:Y:S01]  /*16640*/  LOP3.LUT R32, R33, 0xffff0000, RZ, 0xc0, !PT ;  /* 0xffff000021207812 */ /* 0x000fe200078ec0ff */
[----:B------:R-:W-:Y:S01]  /*16650*/  FMUL.FTZ R42, R43, R42 ;  /* 0x0000002a2b2a7220 */ /* 0x000fe20000410000 */
[----:B------:R-:W-:Y:S01]  /*16660*/  SHF.L.U32 R28, R34, 0x10, RZ ;  /* 0x00000010221c7819 */ /* 0x000fe200000006ff */
[----:B------:R-:W-:Y:S01]  /*16670*/  FMUL.FTZ R29, R26, R29 ;  /* 0x0000001d1a1d7220 */ /* 0x000fe20000410000 */
[----:B------:R-:W-:Y:S01]  /*16680*/  LOP3.LUT R27, R34, 0xffff0000, RZ, 0xc0, !PT ;  /* 0xffff0000221b7812 */ /* 0x000fe200078ec0ff */
[----:B------:R-:W-:Y:S01]  /*16690*/  IMAD.U32 R22, R33, 0x10000, RZ ;  /* 0x0001000021167824 */ /* 0x000fe200078e00ff */
[C---:B------:R-:W-:Y:S01]  /*166a0*/  LOP3.LUT R34, R35.reuse, 0xffff0000, RZ, 0xc0, !PT ;  /* 0xffff000023227812 */ /* 0x040fe200078ec0ff */
[----:B------:R-:W-:Y:S01]  /*166b0*/  FMUL.FTZ R46, R46, R41 ;  /* 0x000000292e2e7220 */ /* 0x000fe20000410000 */
        /* <DEDUP_REMOVED lines=14> */
.L_x_1449:
[----:B------:R-:W-:Y:S05]  /*167a0*/  BSYNC B0 ;  /* 0x0000000000007941 */ /* 0x000fea0003800000 */
.L_x_1448:
[----:B-----5:R1:W-:Y:S02]  /*167b0*/  STS.128 [R241+0x5800], R20 ;  /* 0x00580014f1007388 */ /* 0x0203e40000000c00 */
.L_x_1447:
[----:B------:R-:W-:Y:S05]  /*167c0*/  BSYNC B1 ;  /* 0x0000000000017941 */ /* 0x000fea0003800000 */
.L_x_1446:
        /* <DEDUP_REMOVED lines=42> */
[C---:B------:R-:W-:Y:S01]  /*16a70*/  IMAD.U32 R11, R24.reuse, 0x10000, RZ ;  /* 0x00010000180b7824 */ /* 0x040fe200078e00ff */
[----:B------:R-:W-:Y:S02]  /*16a80*/  SHF.L.U32 R9, R25, 0x10, RZ ;  /* 0x0000001019097819 */ /* 0x000fe400000006ff */
[----:B------:R-:W-:Y:S02]  /*16a90*/  LOP3.LUT R10, R24, 0xffff0000, RZ, 0xc0, !PT ;  /* 0xffff0000180a7812 */ /* 0x000fe400078ec0ff */
[----:B------:R-:W-:Y:S02]  /*16aa0*/  SHF.L.U32 R13, R27, 0x10, RZ ;  /* 0x000000101b0d7819 */ /* 0x000fe400000006ff */
[----:B------:R-:W-:Y:S01]  /*16ab0*/  LOP3.LUT R24, R25, 0xffff0000, RZ, 0xc0, !PT ;  /* 0xffff000019187812 */ /* 0x000fe200078ec0ff */
[----:B----4-:R-:W-:Y:S01]  /*16ac0*/  IMAD.U32 R26, R28, 0x10000, RZ ;  /* 0x000100001c1a7824 */ /* 0x010fe200078e00ff */
[C---:B------:R-:W-:Y:S01]  /*16ad0*/  SHF.L.U32 R16, R29.reuse, 0x10, RZ ;  /* 0x000000101d107819 */ /* 0x040fe200000006ff */
[C---:B------:R-:W-:Y:S01]  /*16ae0*/  IMAD.U32 R36, R30.reuse, 0x10000, RZ ;  /* 0x000100001e247824 */ /* 0x040fe200078e00ff */
        /* <DEDUP_REMOVED lines=19> */
[C---:B---3--:R-:W-:Y:S01]  /*16c20*/  IMAD.U32 R14, R32.reuse, 0x10000, RZ ;  /* 0x00010000200e7824 */ /* 0x048fe200078e00ff */
[----:B------:R-:W-:Y:S01]  /*16c30*/  LOP3.LUT R11, R32, 0xffff0000, RZ, 0xc0, !PT ;  /* 0xffff0000200b7812 */ /* 0x000fe200078ec0ff */
[C---:B------:R-:W-:Y:S01]  /*16c40*/  IMAD.U32 R23, R34.reuse, 0x10000, RZ ;  /* 0x0001000022177824 */ /* 0x040fe200078e00ff */
[----:B------:R-:W-:Y:S01]  /*16c50*/  LOP3.LUT R16, R34, 0xffff0000, RZ, 0xc0, !PT ;  /* 0xffff000022107812 */ /* 0x000fe200078ec0ff */
[----:B------:R-:W-:Y:S01]  /*16c60*/  FMUL.FTZ R29, R24, R29 ;  /* 0x0000001d181d7220 */ /* 0x000fe20000410000 */
[----:B------:R-:W-:Y:S01]  /*16c70*/  SHF.L.U32 R10, R33, 0x10, RZ ;  /* 0x00000010210a7819 */ /* 0x000fe200000006ff */
[----:B------:R-:W-:Y:S01]  /*16c80*/  FMUL.FTZ R13, R13, R28 ;  /* 0x0000001c0d0d7220 */ /* 0x000fe20000410000 */
[----:B------:R-:W-:Y:S01]  /*16c90*/  LOP3.LUT R32, R33, 0xffff0000, RZ, 0xc0, !PT ;  /* 0xffff000021207812 */ /* 0x000fe200078ec0ff */
[----:B------:R-:W-:Y:S01]  /*16ca0*/  FMUL.FTZ R30, R27, R30 ;  /* 0x0000001e1b1e7220 */ /* 0x000fe20000410000 */
        /* <DEDUP_REMOVED lines=14> */
.L_x_1451:
[----:B------:R-:W-:Y:S05]  /*16d90*/  BSYNC B0 ;  /* 0x0000000000007941 */ /* 0x000fea0003800000 */
.L_x_1450:
[----:B-----5:R1:W-:Y:S01]  /*16da0*/  STS.128 [R241+0x7800], R20 ;  /* 0x00780014f1007388 */ /* 0x0203e20000000c00 */
[----:B------:R-:W-:Y:S05]  /*16db0*/  BRA `(.L_x_1375) ;  /* 0x0000000800547947 */ /* 0x000fea0003800000 */
.L_x_1325:
[----:B------:R-:W-:Y:S01]  /*16dc0*/  IMAD.IADD R7, R240, 0x1, -R73 ;  /* 0x00000001f0077824 */ /* 0x000fe200078e0a49 */
[----:B------:R-:W-:Y:S01]  /*16dd0*/  BSSY B0, `(.L_x_1452) ;  /* 0x0000029000007945 */ /* 0x000fe20003800000 */
[----:B------:R-:W-:Y:S01]  /*16de0*/  VIADD R8, R182, 0x10 ;  /* 0x00000010b6087836 */ /* 0x000fe20000000000 */
[----:B------:R-:W-:Y:S01]  /*16df0*/  ISETP.GE.AND P2, PT, R10, R81, PT ;  /* 0x000000510a00720c */ /* 0x000fe20003f46270 */
        /* <DEDUP_REMOVED lines=38> */
.L_x_1453:
[----:B------:R-:W-:Y:S05]  /*17060*/  BSYNC B0 ;  /* 0x0000000000007941 */ /* 0x000fea0003800000 */
.L_x_1452:
        /* <DEDUP_REMOVED lines=9> */
[----:B--2---:R-:W-:-:S03]  /*17100*/  @!P0 LEA R10, P3, R5, R194, 0x1 ;  /* 0x000000c2050a8211 */ /* 0x004fc600078608ff */
[----:B------:R-:W-:Y:S01]  /*17110*/  @!PT LDS RZ, [RZ] ;  /* 0x00000000fffff984 */ /* 0x000fe20000000800 */
[----:B------:R-:W-:Y:S01]  /*17120*/  @!PT LDS RZ, [RZ] ;  /* 0x00000000fffff984 */ /* 0x000fe20000000800 */
[----:B------:R-:W-:Y:S01]  /*17130*/  @!PT LDS RZ, [RZ] ;  /* 0x00000000fffff984 */ /* 0x000fe20000000800 */
[----:B------:R3:W-:Y:S01]  /*17140*/  @!P4 LDGSTS.E.BYPASS.LTC128B.128 [R241+0x800], desc[UR6][R16.64] ;  /* 0x0080000010f1cfae */ /* 0x0007e2000b901d46 */
        /* <DEDUP_REMOVED lines=15> */
[----:B------:R-:W-:-:S04]  /*17240*/  LEA R2, P3, R5, R194, 0x1 ;  /* 0x000000c205027211 */ /* 0x000fc800078608ff */
[----:B------:R-:W-:-:S05]  /*17250*/  LEA.HI.X R3, R5, R195, R3, 0x1, P3 ;  /* 0x000000c305037211 */ /* 0x000fca00018f0c03 */
[----:B------:R-:W-:Y:S01]  /*17260*/  @!PT LDS RZ, [RZ] ;  /* 0x00000000fffff984 */ /* 0x000fe20000000800 */
[----:B------:R-:W-:Y:S01]  /*17270*/  @!PT LDS RZ, [RZ] ;  /* 0x00000000fffff984 */ /* 0x000fe20000000800 */
[----:B------:R-:W-:Y:S01]  /*17280*/  @!PT LDS RZ, [RZ] ;  /* 0x00000000fffff984 */ /* 0x000fe20000000800 */
[----:B------:R4:W-:Y:S04]  /*17290*/  LDGSTS.E.BYPASS.LTC128B.128 [R241+0x6800], desc[UR6][R2.64+0x180] ;  /* 0x0680018002f17fae */ /* 0x0009e8000b901d46 */
.L_x_1455:
[----:B------:R-:W-:Y:S05]  /*172a0*/  BSYNC B0 ;  /* 0x0000000000007941 */ /* 0x000fea0003800000 */
.L_x_1454:
[----:B------:R-:W-:Y:S04]  /*172b0*/  BSSY B0, `(.L_x_1456) ;  /* 0x0000022000007945 */ /* 0x000fe80003800000 */
[----:B------:R-:W-:Y:S05]  /*172c0*/  @P5 BRA `(.L_x_1457) ;  /* 0x0000000000805947 */ /* 0x000fea0003800000 */
[----:B------:R-:W-:Y:S02]  /*172d0*/  ISETP.GE.AND P5, PT, R14, R81, PT ;  /* 0x000000510e00720c */ /* 0x000fe40003fa6270 */
[----:B------:R-:W-:-:S04]  /*172e0*/  LEA R5, P3, R192, R186, 0x5 ;  /* 0x000000bac0057211 */ /* 0x000fc800078628ff */
[----:B----4-:R-:W-:Y:S02]  /*172f0*/  LEA.HI.X R3, R192, R191, R193, 0x5, P3 ;  /* 0x000000bfc0037211 */ /* 0x010fe400018f2cc1 */
[----:B-123-5:R-:W-:-:S04]  /*17300*/  @!P0 LEA R10, P4, R5, R194, 0x1 ;  /* 0x000000c2050a8211 */ /* 0x02efc800078808ff */
[C---:B------:R-:W-:Y:S01]  /*17310*/  @!P0 LEA.HI.X R11, R5.reuse, R195, R3, 0x1, P4 ;  /* 0x000000c3050b8211 */ /* 0x040fe200020f0c03 */
[----:B------:R1:W-:Y:S01]  /*17320*/  @P5 STS.128 [R241+0x1000], RZ ;  /* 0x001000fff1005388 */ /* 0x0003e20000000c00 */
[----:B------:R-:W-:-:S04]  /*17330*/  @!P5 LEA R16, P3, R5, R194, 0x1 ;  /* 0x000000c20510d211 */ /* 0x000fc800078608ff */
        /* <DEDUP_REMOVED lines=25> */
.L_x_1457:
[----:B------:R-:W-:Y:S05]  /*174d0*/  BSYNC B0 ;  /* 0x0000000000007941 */ /* 0x000fea0003800000 */
.L_x_1456:
[----:B------:R-:W-:Y:S05]  /*174e0*/  @P6 BRA `(.L_x_1375) ;  /* 0x0000000000886947 */ /* 0x000fea0003800000 */
[----:B------:R-:W-:Y:S01]  /*174f0*/  ISETP.GE.AND P5, PT, R14, R81, PT ;  /* 0x000000510e00720c */ /* 0x000fe20003fa6270 */
[----:B------:R-:W-:Y:S02]  /*17500*/  IMAD.MOV.U32 R187, RZ, RZ, R191 ;  /* 0x000000ffffbb7224 */ /* 0x000fe400078e00bf */
[----:B------:R-:W-:Y:S02]  /*17510*/  IMAD R0, R193, 0x30, RZ ;  /* 0x00000030c1007824 */ /* 0x000fe400078e02ff */
[----:B------:R-:W-:-:S04]  /*17520*/  IMAD.WIDE.U32 R192, R192, 0x30, R186 ;  /* 0x00000030c0c07825 */ /* 0x000fc800078e00ba */
[----:B--2-4-:R-:W-:Y:S01]  /*17530*/  IMAD.IADD R3, R0, 0x1, R193 ;  /* 0x0000000100037824 */ /* 0x014fe200078e02c1 */
[CC--:B-1-3-5:R-:W-:Y:S02]  /*17540*/  @!P0 LEA R10, P4, R192.reuse, R194.reuse, 0x1 ;  /* 0x000000c2c00a8211 */ /* 0x0eafe400078808ff */
        /* <DEDUP_REMOVED lines=28> */
.L_x_1375:
[----:B------:R-:W-:Y:S05]  /*17710*/  BSYNC B3 ;  /* 0x0000000000037941 */ /* 0x000fea0003800000 */
.L_x_1324:
[----:B------:R-:W-:Y:S01]  /*17720*/  VIADD R243, R165, 0xffffffff ;  /* 0xffffffffa5f37836 */ /* 0x000fe20000000000 */
[----:B------:R-:W-:Y:S01]  /*17730*/  BSSY B0, `(.L_x_1458) ;  /* 0x0000025000007945 */ /* 0x000fe20003800000 */
[----:B------:R-:W-:Y:S01]  /*17740*/  IMAD.SHL.U32 R0, R75, 0x40, RZ ;  /* 0x000000404b007824 */ /* 0x000fe200078e00ff */
[----:B------:R-:W-:Y:S01]  /*17750*/  LOP3.LUT R246, R77, 0xff, RZ, 0xc0, !PT ;  /* 0x000000ff4df67812 */ /* 0x000fe200078ec0ff */
[----:B-1-3--:R-:W-:-:S04]  /*17760*/  IMAD.SHL.U32 R17, R243, 0x40, RZ ;  /* 0x00000040f3117824 */ /* 0x00afc800078e00ff */
[----:B--2-4-:R-:W-:-:S05]  /*17770*/  IMAD.IADD R3, R74, 0x1, -R17 ;  /* 0x000000014a037824 */ /* 0x014fca00078e0a11 */
        /* <DEDUP_REMOVED lines=8> */
[----:B------:R-:W-:Y:S01]  /*17800*/  @P1 IMAD.MOV.U32 R10, RZ, RZ, R234 ;  /* 0x000000ffff0a1224 */ /* 0x000fe200078e00ea */
[----:B-----5:R-:W-:Y:S01]  /*17810*/  @P2 MOV R6, R234 ;  /* 0x000000ea00062202 */ /* 0x020fe20000000f00 */
[--C-:B------:R-:W-:Y:S01]  /*17820*/  @P1 IMAD.MOV.U32 R11, RZ, RZ, R235.reuse ;  /* 0x000000ffff0b1224 */ /* 0x100fe200078e00eb */
[----:B------:R-:W-:Y:S01]  /*17830*/  @!PT LDS RZ, [RZ] ;  /* 0x00000000fffff984 */ /* 0x000fe20000000800 */
[----:B------:R-:W-:Y:S01]  /*17840*/  @!PT LDS RZ, [RZ] ;  /* 0x00000000fffff984 */ /* 0x000fe20000000800 */
[----:B------:R-:W-:Y:S01]  /*17850*/  @!PT LDS RZ, [RZ] ;  /* 0x00000000fffff984 */ /* 0x000fe20000000800 */
[----:B------:R1:W-:Y:S01]  /*17860*/  @!P6 LDGSTS.E.BYPASS.LTC128B.128 [R241+0x8000], desc[UR6][R234.64] ;  /* 0x08000000eaf1efae */ /* 0x0003e2000b901d46 */
[----:B------:R-:W-:-:S03]  /*17870*/  @P2 IMAD.MOV.U32 R7, RZ, RZ, R235 ;  /* 0x000000ffff072224 */ /* 0x000fc600078e00eb */
        /* <DEDUP_REMOVED lines=16> */
.L_x_1459:
[----:B------:R-:W-:Y:S05]  /*17980*/  BSYNC B0 ;  /* 0x0000000000007941 */ /* 0x000fea0003800000 */
.L_x_1458:
[----:B------:R-:W-:Y:S04]  /*17990*/  BSSY B0, `(.L_x_1460) ;  /* 0x0000025000007945 */ /* 0x000fe80003800000 */
[----:B------:R-:W-:Y:S05]  /*179a0*/  @P5 BRA `(.L_x_1461) ;  /* 0x00000000008c5947 */ /* 0x000fea0003800000 */
[C---:B------:R-:W-:Y:S02]  /*179b0*/  LOP3.LUT R2, R246.reuse, 0x1, RZ, 0xc0, !PT ;  /* 0x00000001f6027812 */ /* 0x040fe400078ec0ff */
[----:B------:R-:W-:Y:S02]  /*179c0*/  LOP3.LUT P5, RZ, R246, 0x2, RZ, 0xc0, !PT ;  /* 0x00000002f6ff7812 */ /* 0x000fe400078ac0ff */
[----:B------:R-:W-:Y:S02]  /*179d0*/  ISETP.NE.U32.AND P6, PT, R2, 0x1, PT ;  /* 0x000000010200780c */ /* 0x000fe40003fc5070 */
[----:B------:R-:W-:Y:S02]  /*179e0*/  LOP3.LUT P3, RZ, R246, 0x4, RZ, 0xc0, !PT ;  /* 0x00000004f6ff7812 */ /* 0x000fe4000786c0ff */
[----:B-1----:R-:W-:-:S05]  /*179f0*/  IADD3 R7, P1, R232, R178, RZ ;  /* 0x000000b2e8077210 */ /* 0x002fca0007f3e0ff */
[----:B------:R-:W-:Y:S02]  /*17a00*/  IMAD.X R5, R233, 0x1, R181, P1 ;  /* 0x00000001e9057824 */ /* 0x000fe400008e06b5 */
[C---:B------:R-:W-:Y:S02]  /*17a10*/  @P5 LEA R14, P1, R7.reuse, R184, 0x1 ;  /* 0x000000b8070e5211 */ /* 0x040fe400078208ff */
[C---:B-----5:R-:W-:Y:S02]  /*17a20*/  @!P6 LEA R20, P2, R232.reuse, R234, 0x1 ;  /* 0x000000eae814e211 */ /* 0x060fe400078408ff */
        /* <DEDUP_REMOVED lines=27> */
.L_x_1461:
[----:B------:R-:W-:Y:S05]  /*17be0*/  BSYNC B0 ;  /* 0x0000000000007941 */ /* 0x000fea0003800000 */
.L_x_1460:
[----:B------:R-:W-:Y:S04]  /*17bf0*/  BSSY B0, `(.L_x_1462) ;  /* 0x0000027000007945 */ /* 0x000fe80003800000 */
[----:B------:R-:W-:Y:S05]  /*17c00*/  @P4 BRA `(.L_x_1463) ;  /* 0x0000000000944947 */ /* 0x000fea0003800000 */
[C---:B------:R-:W-:Y:S02]  /*17c10*/  LOP3.LUT R2, R246.reuse, 0x1, RZ, 0xc0, !PT ;  /* 0x00000001f6027812 */ /* 0x040fe400078ec0ff */
[----:B------:R-:W-:Y:S02]  /*17c20*/  LOP3.LUT P5, RZ, R246, 0x2, RZ, 0xc0, !PT ;  /* 0x00000002f6ff7812 */ /* 0x000fe400078ac0ff */
[----:B------:R-:W-:Y:S01]  /*17c30*/  ISETP.NE.U32.AND P6, PT, R2, 0x1, PT ;  /* 0x000000010200780c */ /* 0x000fe20003fc5070 */
[----:B------:R-:W-:Y:S01]  /*17c40*/  IMAD.SHL.U32 R2, R70, 0x20, RZ ;  /* 0x0000002046027824 */ /* 0x000fe200078e00ff */
[C---:B------:R-:W-:Y:S02]  /*17c50*/  LOP3.LUT P4, RZ, R246.reuse, 0x4, RZ, 0xc0, !PT ;  /* 0x00000004f6ff7812 */ /* 0x040fe4000788c0ff */
[----:B------:R-:W-:Y:S02]  /*17c60*/  LOP3.LUT P2, RZ, R246, 0x8, RZ, 0xc0, !PT ;  /* 0x00000008f6ff7812 */ /* 0x000fe4000784c0ff */
[----:B------:R-:W-:-:S02]  /*17c70*/  SHF.L.U64.HI R5, R70, 0x5, R71 ;  /* 0x0000000546057819 */ /* 0x000fc40000010247 */
[----:B-12---:R-:W-:-:S05]  /*17c80*/  LEA R7, P1, R70, R178, 0x5 ;  /* 0x000000b246077211 */ /* 0x006fca00078228ff */
[----:B------:R-:W-:-:S04]  /*17c90*/  @!P6 LEA R10, P3, R2, R234, 0x1 ;  /* 0x000000ea020ae211 */ /* 0x000fc800078608ff */
[----:B------:R-:W-:Y:S02]  /*17ca0*/  @!P6 LEA.HI.X R11, R2, R235, R5, 0x1, P3 ;  /* 0x000000eb020be211 */ /* 0x000fe400018f0c05 */
[----:B------:R-:W-:Y:S02]  /*17cb0*/  LEA.HI.X R2, R70, R181, R71, 0x5, P1 ;  /* 0x000000b546027211 */ /* 0x000fe400008f2c47 */
[CC--:B-----5:R-:W-:Y:S01]  /*17cc0*/  @P5 LEA R20, P1, R7.reuse, R184.reuse, 0x1 ;  /* 0x000000b807145211 */ /* 0x0e0fe200078208ff */
        /* <DEDUP_REMOVED lines=25> */
.L_x_1463:
[----:B------:R-:W-:Y:S05]  /*17e60*/  BSYNC B0 ;  /* 0x0000000000007941 */ /* 0x000fea0003800000 */
.L_x_1462:
[----:B------:R-:W-:Y:S04]  /*17e70*/  BSSY B0, `(.L_x_1464) ;  /* 0x0000028000007945 */ /* 0x000fe80003800000 */
[----:B------:R-:W-:Y:S05]  /*17e80*/  @P0 BRA `(.L_x_1465) ;  /* 0x0000000000980947 */ /* 0x000fea0003800000 */
[C---:B------:R-:W-:Y:S01]  /*17e90*/  LOP3.LUT R2, R246.reuse, 0x1, RZ, 0xc0, !PT ;  /* 0x00000001f6027812 */ /* 0x040fe200078ec0ff */
[----:B------:R-:W-:Y:S01]  /*17ea0*/  IMAD.MOV.U32 R180, RZ, RZ, R178 ;  /* 0x000000ffffb47224 */ /* 0x000fe200078e00b2 */
[----:B------:R-:W-:Y:S02]  /*17eb0*/  LOP3.LUT P4, RZ, R246, 0x2, RZ, 0xc0, !PT ;  /* 0x00000002f6ff7812 */ /* 0x000fe4000788c0ff */
[----:B------:R-:W-:Y:S01]  /*17ec0*/  ISETP.NE.U32.AND P5, PT, R2, 0x1, PT ;  /* 0x000000010200780c */ /* 0x000fe20003fa5070 */
[----:B------:R-:W-:Y:S01]  /*17ed0*/  IMAD R2, R71, 0x30, RZ ;  /* 0x0000003047027824 */ /* 0x000fe200078e02ff */
[----:B------:R-:W-:Y:S01]  /*17ee0*/  LOP3.LUT P3, RZ, R246, 0x4, RZ, 0xc0, !PT ;  /* 0x00000004f6ff7812 */ /* 0x000fe2000786c0ff */
[----:B------:R-:W-:Y:S01]  /*17ef0*/  IMAD.WIDE.U32 R180, R70, 0x30, R180 ;  /* 0x0000003046b47825 */ /* 0x000fe200078e00b4 */
[----:B------:R-:W-:-:S03]  /*17f00*/  LOP3.LUT P1, RZ, R246, 0x8, RZ, 0xc0, !PT ;  /* 0x00000008f6ff7812 */ /* 0x000fc6000782c0ff */
[----:B------:R-:W-:-:S04]  /*17f10*/  IMAD.IADD R5, R181, 0x1, R2 ;  /* 0x00000001b5057824 */ /* 0x000fc800078e0202 */
[-C--:B--23--:R-:W-:Y:S02]  /*17f20*/  @P4 LEA R14, P6, R180, R184.reuse, 0x1 ;  /* 0x000000b8b40e4211 */ /* 0x08cfe400078c08ff */
[----:B-1---5:R-:W-:Y:S02]  /*17f30*/  @!P5 IMAD.WIDE.U32 R6, R70, 0x60, R234 ;  /* 0x000000604606d825 */ /* 0x022fe400078e00ea */
[CC--:B------:R-:W-:Y:S02]  /*17f40*/  @P3 LEA R10, P2, R180.reuse, R184.reuse, 0x1 ;  /* 0x000000b8b40a3211 */ /* 0x0c0fe400078408ff */
[----:B------:R-:W-:Y:S01]  /*17f50*/  @!P5 IMAD R71, R71, 0x60, RZ ;  /* 0x000000604747d824 */ /* 0x000fe200078e02ff */
[C---:B------:R-:W-:Y:S02]  /*17f60*/  @P1 LEA R20, P0, R180.reuse, R184, 0x1 ;  /* 0x000000b8b4141211 */ /* 0x040fe400078008ff */
[CC--:B------:R-:W-:Y:S01]  /*17f70*/  @P4 LEA.HI.X R15, R180.reuse, R185.reuse, R5, 0x1, P6 ;  /* 0x000000b9b40f4211 */ /* 0x0c0fe200030f0c05 */
[----:B------:R-:W-:Y:S01]  /*17f80*/  @!P5 IMAD.IADD R7, R71, 0x1, R7 ;  /* 0x000000014707d824 */ /* 0x000fe200078e0207 */
[----:B------:R-:W-:-:S02]  /*17f90*/  @P3 LEA.HI.X R11, R180, R185, R5, 0x1, P2 ;  /* 0x000000b9b40b3211 */ /* 0x000fc400010f0c05 */
[----:B------:R-:W-:Y:S02]  /*17fa0*/  @P1 LEA.HI.X R21, R180, R185, R5, 0x1, P0 ;  /* 0x000000b9b4151211 */ /* 0x000fe400000f0c05 */
        /* <DEDUP_REMOVED lines=20> */
.L_x_1465:
[----:B------:R-:W-:Y:S05]  /*180f0*/  BSYNC B0 ;  /* 0x0000000000007941 */ /* 0x000fea0003800000 */
.L_x_1464:
[----:B------:R-:W0:Y:S01]  /*18100*/  LDGDEPBAR ;  /* 0x00000000000079af */ /* 0x000e220000000000 */
[----:B------:R-:W-:Y:S01]  /*18110*/  LOP3.LUT R5, R0, 0x1c0, RZ, 0xc0, !PT ;  /* 0x000001c000057812 */ /* 0x000fe200078ec0ff */
[C---:B------:R-:W-:Y:S01]  /*18120*/  IMAD.SHL.U32 R2, R182.reuse, 0x8, RZ ;  /* 0x00000008b6027824 */ /* 0x040fe200078e00ff */
[-C--:B------:R-:W-:Y:S01]  /*18130*/  ISETP.GE.AND P1, PT, R182, R3.reuse, PT ;  /* 0x00000003b600720c */ /* 0x080fe20003f26270 */
[----:B------:R1:W5:Y:S01]  /*18140*/  LD.E R0, desc[UR6][R18.64+0x188] ;  /* 0x0001880612007980 */ /* 0x000362000c101900 */
[----:B------:R-:W-:Y:S01]  /*18150*/  IMAD R225, R72, 0x400, R55 ;  /* 0x0000040048e17824 */ /* 0x000fe200078e0237 */
[-C--:B------:R-:W-:Y:S02]  /*18160*/  ISETP.GE.AND P6, PT, R8, R3.reuse, PT ;  /* 0x000000030800720c */ /* 0x080fe40003fc6270 */
[----:B------:R-:W-:Y:S02]  /*18170*/  LOP3.LUT R2, R5, 0x8, R2, 0xf8, !PT ;  /* 0x0000000805027812 */ /* 0x000fe400078ef802 */
[----:B------:R-:W-:Y:S01]  /*18180*/  SHF.R.U32.HI R5, RZ, 0x3, R5 ;  /* 0x00000003ff057819 */ /* 0x000fe20000011605 */
[----:B------:R-:W-:Y:S01]  /*18190*/  BSSY B0, `(.L_x_1466) ;  /* 0x0000029000007945 */ /* 0x000fe20003800000 */
[----:B------:R-:W-:-:S02]  /*181a0*/  ISETP.GE.AND P4, PT, R12, R3, PT ;  /* 0x000000030c00720c */ /* 0x000fc40003f86270 */
[----:B------:R-:W-:Y:S02]  /*181b0*/  LOP3.LUT R5, R2, R5, RZ, 0x3c, !PT ;  /* 0x0000000502057212 */ /* 0x000fe400078e3cff */
[----:B------:R-:W-:Y:S02]  /*181c0*/  ISETP.GE.AND P0, PT, R4, R3, PT ;  /* 0x000000030400720c */ /* 0x000fe40003f06270 */
[----:B------:R-:W-:Y:S01]  /*181d0*/  LEA R225, R225, UR4, 0x1 ;  /* 0x00000004e1e17c11 */ /* 0x000fe2000f8e08ff */
[----:B------:R-:W-:Y:S01]  /*181e0*/  IMAD R224, R76, 0x200, R5 ;  /* 0x000002004ce07824 */ /* 0x000fe200078e0205 */
[----:B------:R-:W-:-:S04]  /*181f0*/  DEPBAR.LE SB0, 0x0 ;  /* 0x000080000000791a */ /* 0x000fc80000000000 */
[----:B------:R-:W-:Y:S01]  /*18200*/  BAR.SYNC.DEFER_BLOCKING 0x0 ;  /* 0x0000000000007b1d */ /* 0x000fe20000010000 */
[----:B------:R-:W-:-:S05]  /*18210*/  LEA R224, R224, UR4, 0x1 ;  /* 0x00000004e0e07c11 */ /* 0x000fca000f8e08ff */
        /* <DEDUP_REMOVED lines=8> */
[----:B------:R-:W-:Y:S01]  /*182a0*/  @P1 IMAD.MOV.U32 R4, RZ, RZ, R188 ;  /* 0x000000ffff041224 */ /* 0x000fe200078e00bc */
[----:B------:R-:W-:Y:S01]  /*182b0*/  @P2 MOV R2, R188 ;  /* 0x000000bc00022202 */ /* 0x000fe20000000f00 */
        /* <DEDUP_REMOVED lines=22> */
.L_x_1467:
[----:B------:R-:W-:Y:S05]  /*18420*/  BSYNC B0 ;  /* 0x0000000000007941 */ /* 0x000fea0003800000 */
.L_x_1466:
[----:B------:R1:W-:Y:S01]  /*18430*/  @P6 STS.128 [R241+0x10800], RZ ;  /* 0x010800fff1006388 */ /* 0x0003e20000000c00 */
[----:B------:R-:W-:Y:S03]  /*18440*/  BSSY B0, `(.L_x_1468) ;  /* 0x0000026000007945 */ /* 0x000fe60003800000 */
[----:B------:R1:W-:Y:S04]  /*18450*/  @P6 STS.128 [R241+0x12800], RZ ;  /* 0x012800fff1006388 */ /* 0x0003e80000000c00 */
[----:B------:R1:W-:Y:S04]  /*18460*/  @P6 STS.128 [R241+0x14800], RZ ;  /* 0x014800fff1006388 */ /* 0x0003e80000000c00 */
[----:B------:R1:W-:Y:S01]  /*18470*/  @P6 STS.128 [R241+0x16800], RZ ;  /* 0x016800fff1006388 */ /* 0x0003e20000000c00 */
[----:B------:R-:W-:Y:S05]  /*18480*/  @P6 BRA `(.L_x_1469) ;  /* 0x0000000000846947 */ /* 0x000fea0003800000 */
[C---:B-1----:R-:W-:Y:S02]  /*18490*/  LOP3.LUT R2, R246.reuse, 0x1, RZ, 0xc0, !PT ;  /* 0x00000001f6027812 */ /* 0x042fe400078ec0ff */
[----:B------:R-:W-:Y:S02]  /*184a0*/  LOP3.LUT P5, RZ, R246, 0x2, RZ, 0xc0, !PT ;  /* 0x00000002f6ff7812 */ /* 0x000fe400078ac0ff */
[----:B------:R-:W-:Y:S02]  /*184b0*/  ISETP.NE.U32.AND P6, PT, R2, 0x1, PT ;  /* 0x000000010200780c */ /* 0x000fe40003fc5070 */
[C---:B------:R-:W-:Y:S02]  /*184c0*/  LOP3.LUT P3, RZ, R246.reuse, 0x4, RZ, 0xc0, !PT ;  /* 0x00000004f6ff7812 */ /* 0x040fe4000786c0ff */
[----:B------:R-:W-:-:S09]  /*184d0*/  LOP3.LUT P2, RZ, R246, 0x8, RZ, 0xc0, !PT ;  /* 0x00000008f6ff7812 */ /* 0x000fd2000784c0ff */
[----:B------:R-:W-:-:S04]  /*184e0*/  @!P6 LEA R8, P1, R230, R188, 0x1 ;  /* 0x000000bce608e211 */ /* 0x000fc800078208ff */
[C---:B------:R-:W-:Y:S02]  /*184f0*/  @!P6 LEA.HI.X R9, R230.reuse, R189, R231, 0x1, P1 ;  /* 0x000000bde609e211 */ /* 0x040fe400008f0ce7 */
[----:B--2345:R-:W-:-:S03]  /*18500*/  @P5 LEA R6, P1, R230, R188, 0x1 ;  /* 0x000000bce6065211 */ /* 0x03cfc600078208ff */
[----:B------:R-:W-:Y:S01]  /*18510*/  @!PT LDS RZ, [RZ] ;  /* 0x00000000fffff984 */ /* 0x000fe20000000800 */
[----:B------:R-:W-:Y:S01]  /*18520*/  @!PT LDS RZ, [RZ] ;  /* 0x00000000fffff984 */ /* 0x000fe20000000800 */
[----:B------:R-:W-:Y:S01]  /*18530*/  @!PT LDS RZ, [RZ] ;  /* 0x00000000fffff984 */ /* 0x000fe20000000800 */
[----:B------:R1:W-:Y:S01]  /*18540*/  @!P6 LDGSTS.E.BYPASS.LTC128B.128 [R241+0x10800], desc[UR6][R8.64] ;  /* 0x1080000008f1efae */ /* 0x0003e2000b901d46 */
[CCC-:B------:R-:W-:Y:S02]  /*18550*/  @P5 LEA.HI.X R7, R230.reuse, R189.reuse, R231.reuse, 0x1, P1 ;  /* 0x000000bde6075211 */ /* 0x1c0fe400008f0ce7 */
[CC--:B------:R-:W-:Y:S01]  /*18560*/  @P3 LEA R4, P1, R230.reuse, R188.reuse, 0x1 ;  /* 0x000000bce6043211 */ /* 0x0c0fe200078208ff */
        /* <DEDUP_REMOVED lines=19> */
.L_x_1469:
[----:B------:R-:W-:Y:S05]  /*186a0*/  BSYNC B0 ;  /* 0x0000000000007941 */ /* 0x000fea0003800000 */
.L_x_1468:
        /* <DEDUP_REMOVED lines=8> */
[----:B------:R-:W-:Y:S01]  /*18730*/  ISETP.NE.U32.AND P6, PT, R2, 0x1, PT ;  /* 0x000000010200780c */ /* 0x000fe20003fc5070 */
[----:B------:R-:W-:Y:S01]  /*18740*/  IMAD.SHL.U32 R2, R68, 0x20, RZ ;  /* 0x0000002044027824 */ /* 0x000fe200078e00ff */
[C---:B------:R-:W-:Y:S02]  /*18750*/  LOP3.LUT P4, RZ, R246.reuse, 0x4, RZ, 0xc0, !PT ;  /* 0x00000004f6ff7812 */ /* 0x040fe4000788c0ff */
[----:B------:R-:W-:Y:S02]  /*18760*/  LOP3.LUT P2, RZ, R246, 0x8, RZ, 0xc0, !PT ;  /* 0x00000008f6ff7812 */ /* 0x000fe4000784c0ff */
[----:B------:R-:W-:-:S05]  /*18770*/  SHF.L.U64.HI R3, R68, 0x5, R69 ;  /* 0x0000000544037819 */ /* 0x000fca0000010245 */
[CC--:B------:R-:W-:Y:S02]  /*18780*/  @P5 LEA R8, P1, R2.reuse, R188.reuse, 0x1 ;  /* 0x000000bc02085211 */ /* 0x0c0fe400078208ff */
[CC--:B--234-:R-:W-:Y:S02]  /*18790*/  @!P6 LEA R10, P3, R2.reuse, R188.reuse, 0x1 ;  /* 0x000000bc020ae211 */ /* 0x0dcfe400078608ff */
[CCC-:B------:R-:W-:Y:S02]  /*187a0*/  @P5 LEA.HI.X R9, R2.reuse, R189.reuse, R3.reuse, 0x1, P1 ;  /* 0x000000bd02095211 */ /* 0x1c0fe400008f0c03 */
[CCC-:B------:R-:W-:Y:S02]  /*187b0*/  @!P6 LEA.HI.X R11, R2.reuse, R189.reuse, R3.reuse, 0x1, P3 ;  /* 0x000000bd020be211 */ /* 0x1c0fe400018f0c03 */
[CC--:B-----5:R-:W-:Y:S02]  /*187c0*/  @P4 LEA R6, P3, R2.reuse, R188.reuse, 0x1 ;  /* 0x000000bc02064211 */ /* 0x0e0fe400078608ff */
[C---:B------:R-:W-:Y:S01]  /*187d0*/  @P2 LEA R4, P1, R2.reuse, R188, 0x1 ;  /* 0x000000bc02042211 */ /* 0x040fe200078208ff */
        /* <DEDUP_REMOVED lines=22> */
.L_x_1471:
[----:B------:R-:W-:Y:S05]  /*18940*/  BSYNC B0 ;  /* 0x0000000000007941 */ /* 0x000fea0003800000 */
.L_x_1470:
[----:B------:R1:W-:Y:S01]  /*18950*/  @P0 STS.128 [R241+0x11800], RZ ;  /* 0x011800fff1000388 */ /* 0x0003e20000000c00 */
[----:B------:R-:W-:Y:S03]  /*18960*/  BSSY B0, `(.L_x_1472) ;  /* 0x000002e000007945 */ /* 0x000fe60003800000 */
[----:B------:R1:W-:Y:S04]  /*18970*/  @P0 STS.128 [R241+0x13800], RZ ;  /* 0x013800fff1000388 */ /* 0x0003e80000000c00 */
[----:B------:R1:W-:Y:S04]  /*18980*/  @P0 STS.128 [R241+0x15800], RZ ;  /* 0x015800fff1000388 */ /* 0x0003e80000000c00 */
[----:B------:R1:W-:Y:S01]  /*18990*/  @P0 STS.128 [R241+0x17800], RZ ;  /* 0x017800fff1000388 */ /* 0x0003e20000000c00 */
[----:B------:R-:W-:Y:S05]  /*189a0*/  @P0 BRA `(.L_x_1473) ;  /* 0x0000000000a40947 */ /* 0x000fea0003800000 */
[C---:B------:R-:W-:Y:S02]  /*189b0*/  R2P PR, R246.reuse, 0xe ;  /* 0x0000000ef6007804 */ /* 0x040fe40000000000 */
[----:B-1----:R-:W-:-:S04]  /*189c0*/  LOP3.LUT R2, R246, 0x1, RZ, 0xc0, !PT ;  /* 0x00000001f6027812 */ /* 0x002fc800078ec0ff */
[----:B------:R-:W-:-:S07]  /*189d0*/  ISETP.NE.U32.AND P0, PT, R2, 0x1, PT ;  /* 0x000000010200780c */ /* 0x000fce0003f05070 */
[-C--:B------:R-:W-:Y:S01]  /*189e0*/  @P1 MOV R4, R188.reuse ;  /* 0x000000bc00041202 */ /* 0x080fe20000000f00 */
[C---:B--2345:R-:W-:Y:S01]  /*189f0*/  @P3 IMAD.WIDE.U32 R6, R68.reuse, 0x60, R188 ;  /* 0x0000006044063825 */ /* 0x07cfe200078e00bc */
[-C--:B------:R-:W-:Y:S02]  /*18a00*/  @P1 MOV R5, R189.reuse ;  /* 0x000000bd00051202 */ /* 0x080fe40000000f00 */
[----:B------:R-:W-:Y:S02]  /*18a10*/  @P2 MOV R2, R188 ;  /* 0x000000bc00022202 */ /* 0x000fe40000000f00 */
[----:B------:R-:W-:Y:S01]  /*18a20*/  @P2 MOV R3, R189 ;  /* 0x000000bd00032202 */ /* 0x000fe20000000f00 */
[----:B------:R-:W-:-:S04]  /*18a30*/  @P1 IMAD.WIDE.U32 R10, R68, 0x60, R4 ;  /* 0x00000060440a1825 */ /* 0x000fc800078e0004 */
[----:B------:R-:W-:-:S04]  /*18a40*/  @P2 IMAD.WIDE.U32 R8, R68, 0x60, R2 ;  /* 0x0000006044082825 */ /* 0x000fc800078e0002 */
[C---:B------:R-:W-:Y:S02]  /*18a50*/  @P1 IMAD R4, R69.reuse, 0x60, RZ ;  /* 0x0000006045041824 */ /* 0x040fe400078e02ff */
[C---:B------:R-:W-:Y:S02]  /*18a60*/  @P2 IMAD R3, R69.reuse, 0x60, RZ ;  /* 0x0000006045032824 */ /* 0x040fe400078e02ff */
[----:B------:R-:W-:Y:S02]  /*18a70*/  @P3 IMAD R2, R69, 0x60, RZ ;  /* 0x0000006045023824 */ /* 0x000fe400078e02ff */
[----:B------:R-:W-:Y:S01]  /*18a80*/  @!P0 IMAD.WIDE.U32 R12, R68, 0x60, R188 ;  /* 0x00000060440c8825 */ /* 0x000fe200078e00bc */
[----:B------:R-:W-:Y:S02]  /*18a90*/  @P2 IADD3 R3, R3, R9, RZ ;  /* 0x0000000903032210 */ /* 0x000fe40007ffe0ff */
[----:B------:R-:W-:Y:S01]  /*18aa0*/  @P3 IADD3 R7, R2, R7, RZ ;  /* 0x0000000702073210 */ /* 0x000fe20007ffe0ff */
[----:B------:R-:W-:Y:S01]  /*18ab0*/  @!P0 IMAD R69, R69, 0x60, RZ ;  /* 0x0000006045458824 */ /* 0x000fe200078e02ff */
[----:B------:R-:W-:Y:S01]  /*18ac0*/  @P2 MOV R2, R8 ;  /* 0x0000000800022202 */ /* 0x000fe20000000f00 */
[----:B------:R-:W-:Y:S01]  /*18ad0*/  @P1 IMAD.IADD R5, R4, 0x1, R11 ;  /* 0x0000000104051824 */ /* 0x000fe200078e020b */
[----:B------:R-:W-:Y:S01]  /*18ae0*/  @P1 MOV R4, R10 ;  /* 0x0000000a00041202 */ /* 0x000fe20000000f00 */
[----:B------:R-:W-:-:S05]  /*18af0*/  @!P0 IMAD.IADD R13, R69, 0x1, R13 ;  /* 0x00000001450d8824 */ /* 0x000fca00078e020d */
        /* <DEDUP_REMOVED lines=20> */
.L_x_1473:
[----:B------:R-:W-:Y:S05]  /*18c40*/  BSYNC B0 ;  /* 0x0000000000007941 */ /* 0x000fea0003800000 */
.L_x_1472:
[----:B------:R-:W-:Y:S01]  /*18c50*/  LDSM.16.M88.4 R44, [R225] ;  /* 0x00000000e12c783b */ /* 0x000fe20000000200 */
[----:B------:R-:W-:Y:S01]  /*18c60*/  R2P PR, R75, 0x6 ;  /* 0x000000064b007804 */ /* 0x000fe20000000000 */
[----:B------:R-:W-:Y:S01]  /*18c70*/  IMAD R221, R56, 0x2, R225 ;  /* 0x0000000238dd7824 */ /* 0x000fe200078e02e1 */
[C---:B-1----:R-:W-:Y:S01]  /*18c80*/  IADD3 R2, R224.reuse, 0x8000, RZ ;  /* 0x00008000e0027810 */ /* 0x042fe20007ffe0ff */
[----:B------:R-:W1:Y:S01]  /*18c90*/  LDSM.16.M88.4 R28, [R224+0x8000] ;  /* 0x00800000e01c783b */ /* 0x000e620000000200 */
[----:B------:R-:W-:Y:S02]  /*18ca0*/  IADD3 R222, R224, 0x8020, RZ ;  /* 0x00008020e0de7810 */ /* 0x000fe40007ffe0ff */
[----:B------:R-:W-:Y:S01]  /*18cb0*/  LEA R223, R58, R225, 0x1 ;  /* 0x000000e13adf7211 */ /* 0x000fe200078e08ff */
[----:B------:R-:W1:Y:S01]  /*18cc0*/  LDSM.16.M88.4 R68, [R224+0x8800] ;  /* 0x00880000e044783b */ /* 0x000e620000000200 */
[----:B------:R-:W-:Y:S02]  /*18cd0*/  MOV R3, 0x40 ;  /* 0x0000004000037802 */ /* 0x000fe40000000f00 */
[----:B------:R-:W-:Y:S01]  /*18ce0*/  LEA R220, R56, R223, 0x1 ;  /* 0x000000df38dc7211 */ /* 0x000fe200078e08ff */
[----:B--2345:R-:W-:Y:S01]  /*18cf0*/  LDSM.16.M88.4 R20, [R223] ;  /* 0x00000000df14783b */ /* 0x03cfe20000000200 */
[----:B------:R-:W-:-:S02]  /*18d00*/  SEL R3, R3, 0xffffffc0, !P2 ;  /* 0xffffffc003037807 */ /* 0x000fc40005000000 */
[----:B------:R-:W-:Y:S01]  /*18d10*/  @P1 IADD3 R222, R2, -0x20, RZ ;  /* 0xffffffe002de1810 */ /* 0x000fe20007ffe0ff */
[----:B------:R-:W2:Y:S01]  /*18d20*/  LDSM.16.M88.4 R60, [R224+0x9000] ;  /* 0x00900000e03c783b */ /* 0x000ea20000000200 */
[----:B------:R-:W-:Y:S02]  /*18d30*/  IADD3 R219, R224, R3, RZ ;  /* 0x00000003e0db7210 */ /* 0x000fe40007ffe0ff */
[----:B------:R-:W-:Y:S01]  /*18d40*/  IADD3 R215, R3, R222, RZ ;  /* 0x000000de03d77210 */ /* 0x000fe20007ffe0ff */
[----:B------:R-:W3:Y:S04]  /*18d50*/  LDSM.16.M88.4 R96, [R222] ;  /* 0x00000000de60783b */ /* 0x000ee80000000200 */
[----:B------:R-:W4:Y:S04]  /*18d60*/  LDSM.16.M88.4 R8, [R224+0x9800] ;  /* 0x00980000e008783b */ /* 0x000f280000000200 */
[----:B------:R-:W-:Y:S04]  /*18d70*/  LDSM.16.M88.4 R88, [R221] ;  /* 0x00000000dd58783b */ /* 0x000fe80000000200 */
[----:B------:R-:W4:Y:S04]  /*18d80*/  LDSM.16.M88.4 R48, [R219+0x8000] ;  /* 0x00800000db30783b */ /* 0x000f280000000200 */
[----:B------:R-:W4:Y:S04]  /*18d90*/  LDSM.16.M88.4 R76, [R222+0x800] ;  /* 0x00080000de4c783b */ /* 0x000f280000000200 */
[----:B------:R-:W4:Y:S01]  /*18da0*/  LDSM.16.M88.4 R32, [R222+0x1000] ;  /* 0x00100000de20783b */ /* 0x000f220000000200 */
[C---:B-1----:R-:W-:Y:S03]  /*18db0*/  HMMA.16816.F32.BF16 R12, R44.reuse, R28, RZ ;  /* 0x0000001c2c0c723c */ /* 0x042fe600000418ff */
[----:B------:R-:W1:Y:S04]  /*18dc0*/  LDSM.16.M88.4 R84, [R222+0x1800] ;  /* 0x00180000de54783b */ /* 0x000e680000000200 */
[----:B------:R-:W-:Y:S01]  /*18dd0*/  LDSM.16.M88.4 R36, [R215] ;  /* 0x00000000d724783b */ /* 0x000fe20000000200 */
[C---:B------:R-:W-:Y:S03]  /*18de0*/  HMMA.16816.F32.BF16 R40, R44.reuse, R68, RZ ;  /* 0x000000442c28723c */ /* 0x040fe600000418ff */
[----:B------:R-:W-:Y:S03]  /*18df0*/  LDSM.16.M88.4 R24, [R219+0x8800] ;  /* 0x00880000db18783b */ /* 0x000fe60000000200 */
[C---:B--2---:R-:W-:Y:S01]  /*18e00*/  HMMA.16816.F32.BF16 R64, R44.reuse, R60, RZ ;  /* 0x0000003c2c40723c */ /* 0x044fe200000418ff */
[----:B------:R-:W-:Y:S04]  /*18e10*/  LDSM.16.M88.4 R4, [R219+0x9000] ;  /* 0x00900000db04783b */ /* 0x000fe80000000200 */
[----:B------:R-:W-:Y:S01]  /*18e20*/  LDSM.16.M88.4 R80, [R219+0x9800] ;  /* 0x00980000db50783b */ /* 0x000fe20000000200 */
[----:B------:R-:W-:Y:S03]  /*18e30*/  HMMA.16816.F32.BF16 R28, R44, R30, RZ ;  /* 0x0000001e2c1c723c */ /* 0x000fe600000418ff */
[----:B------:R-:W-:Y:S03]  /*18e40*/  LDSM.16.M88.4 R100, [R224+0xa000] ;  /* 0x00a00000e064783b */ /* 0x000fe60000000200 */
[----:B---3--:R-:W-:Y:S01]  /*18e50*/  HMMA.16816.F32.BF16 R12, R20, R96, R12 ;  /* 0x00000060140c723c */ /* 0x008fe2000004180c */
[----:B------:R-:W2:Y:S04]  /*18e60*/  LD.E R3, desc[UR6][R18.64+0x18c] ;  /* 0x00018c0612037980 */ /* 0x000ea8000c101900 */
[----:B------:R-:W-:Y:S01]  /*18e70*/  LDSM.16.M88.4 R108, [R222+0x6000] ;  /* 0x00600000de6c783b */ /* 0x000fe20000000200 */
[C---:B------:R-:W-:Y:S03]  /*18e80*/  HMMA.16816.F32.BF16 R68, R44.reuse, R70, RZ ;  /* 0x000000462c44723c */ /* 0x040fe600000418ff */
[----:B------:R-:W-:Y:S03]  /*18e90*/  LDSM.16.M88.4 R104, [R219+0xd000] ;  /* 0x00d00000db68783b */ /* 0x000fe60000000200 */
[C---:B------:R-:W-:Y:S01]  /*18ea0*/  HMMA.16816.F32.BF16 R60, R44.reuse, R62, RZ ;  /* 0x0000003e2c3c723c */ /* 0x040fe200000418ff */
[----:B------:R-:W-:Y:S04]  /*18eb0*/  LDSM.16.M88.4 R112, [R215+0x4800] ;  /* 0x00480000d770783b */ /* 0x000fe80000000200 */
[----:B------:R-:W0:Y:S01]  /*18ec0*/  LDGDEPBAR ;  /* 0x00000000000079af */ /* 0x000e220000000000 */
[C---:B----4-:R-:W-:Y:S06]  /*18ed0*/  HMMA.16816.F32.BF16 R92, R44.reuse, R8, RZ ;  /* 0x000000082c5c723c */ /* 0x050fec00000418ff */
[----:B------:R-:W-:Y:S01]  /*18ee0*/  HMMA.16816.F32.BF16 R44, R44, R10, RZ ;  /* 0x0000000a2c2c723c */ /* 0x000fe200000418ff */
[----:B------:R-:W3:Y:S05]  /*18ef0*/  LDSM.16.M88.4 R8, [R220] ;  /* 0x00000000dc08783b */ /* 0x000eea0000000200 */
[----:B------:R-:W-:Y:S06]  /*18f00*/  HMMA.16816.F32.BF16 R12, R88, R48, R12 ;  /* 0x00000030580c723c */ /* 0x000fec000004180c */
[C---:B------:R-:W-:Y:S01]  /*18f10*/  HMMA.16816.F32.BF16 R28, R20.reuse, R98, R28 ;  /* 0x00000062141c723c */ /* 0x040fe2000004181c */
[----:B------:R-:W-:Y:S05]  /*18f20*/  LDSM.16.M88.4 R96, [R222+0x2000] ;  /* 0x00200000de60783b */ /* 0x000fea0000000200 */
[C---:B------:R-:W-:Y:S06]  /*18f30*/  HMMA.16816.F32.BF16 R40, R20.reuse, R76, R40 ;  /* 0x0000004c1428723c */ /* 0x040fec0000041828 */
[C---:B------:R-:W-:Y:S01]  /*18f40*/  HMMA.16816.F32.BF16 R68, R20.reuse, R78, R68 ;  /* 0x0000004e1444723c */ /* 0x040fe20000041844 */
[----:B------:R-:W-:Y:S05]  /*18f50*/  LDSM.16.M88.4 R76, [R215+0x1000] ;  /* 0x00100000d74c783b */ /* 0x000fea0000000200 */
[C---:B------:R-:W-:Y:S06]  /*18f60*/  HMMA.16816.F32.BF16 R64, R20.reuse, R32, R64 ;  /* 0x000000201440723c */ /* 0x040fec0000041840 */
[C---:B------:R-:W-:Y:S01]  /*18f70*/  HMMA.16816.F32.BF16 R60, R20.reuse, R34, R60 ;  /* 0x00000022143c723c */ /* 0x040fe2000004183c */
[----:B------:R-:W-:Y:S05]  /*18f80*/  LDSM.16.M88.4 R32, [R215+0x800] ;  /* 0x00080000d720783b */ /* 0x000fea0000000200 */
[C---:B-1----:R-:W-:Y:S06]  /*18f90*/  HMMA.16816.F32.BF16 R92, R20.reuse, R84, R92 ;  /* 0x00000054145c723c */ /* 0x042fec000004185c */
[----:B------:R-:W-:Y:S01]  /*18fa0*/  HMMA.16816.F32.BF16 R20, R20, R86, R44 ;  /* 0x000000561414723c */ /* 0x000fe2000004182c */
[----:B------:R-:W1:Y:S04]  /*18fb0*/  LDSM.16.M88.4 R44, [R225+0x2000] ;  /* 0x00200000e12c783b */ /* 0x000e680000000200 */
[----:B------:R-:W-:Y:S01]  /*18fc0*/  LDSM.16.M88.4 R84, [R221+0x2000] ;  /* 0x00200000dd54783b */ /* 0x000fe20000000200 */
[----:B---3--:R-:W-:Y:S06]  /*18fd0*/  HMMA.16816.F32.BF16 R12, R8, R36, R12 ;  /* 0x00000024080c723c */ /* 0x008fec000004180c */
        /* <DEDUP_REMOVED lines=8> */
[C---:B------:R-:W-:Y:S06]  /*19060*/  HMMA.16816.F32.BF16 R92, R88.reuse, R80, R92 ;  /* 0x00000050585c723c */ /* 0x040fec000004185c */
[----:B------:R-:W-:Y:S01]  /*19070*/  HMMA.16816.F32.BF16 R88, R88, R82, R20 ;  /* 0x000000525858723c */ /* 0x000fe20000041814 */
[----:B------:R-:W3:Y:S04]  /*19080*/  LDSM.16.M88.4 R20, [R223+0x2000] ;  /* 0x00200000df14783b */ /* 0x000ee80000000200 */
[----:B------:R-:W-:Y:S01]  /*19090*/  LDSM.16.M88.4 R80, [R224+0xb800] ;  /* 0x00b80000e050783b */ /* 0x000fe20000000200 */
[----:B-1----:R-:W-:Y:S06]  /*190a0*/  HMMA.16816.F32.BF16 R12, R44, R100, R12 ;  /* 0x000000642c0c723c */ /* 0x002fec000004180c */
[C---:B------:R-:W-:Y:S01]  /*190b0*/  HMMA.16816.F32.BF16 R28, R8.reuse, R38, R28 ;  /* 0x00000026081c723c */ /* 0x040fe2000004181c */
[----:B------:R-:W-:Y:S05]  /*190c0*/  LDSM.16.M88.4 R36, [R222+0x2800] ;  /* 0x00280000de24783b */ /* 0x000fea0000000200 */
[C---:B------:R-:W-:Y:S06]  /*190d0*/  HMMA.16816.F32.BF16 R64, R8.reuse, R76, R64 ;  /* 0x0000004c0840723c */ /* 0x040fec0000041840 */
[C---:B------:R-:W-:Y:S01]  /*190e0*/  HMMA.16816.F32.BF16 R60, R8.reuse, R78, R60 ;  /* 0x0000004e083c723c */ /* 0x040fe2000004183c */
[----:B------:R-:W1:Y:S05]  /*190f0*/  LDSM.16.M88.4 R76, [R219+0xa000] ;  /* 0x00a00000db4c783b */ /* 0x000e6a0000000200 */
[C---:B------:R-:W-:Y:S06]  /*19100*/  HMMA.16816.F32.BF16 R40, R8.reuse, R32, R40 ;  /* 0x000000200828723c */ /* 0x040fec0000041828 */
[----:B------:R-:W-:Y:S01]  /*19110*/  HMMA.16816.F32.BF16 R68, R8, R34, R68 ;  /* 0x000000220844723c */ /* 0x000fe20000041844 */
[----:B------:R-:W4:Y:S05]  /*19120*/  LDSM.16.M88.4 R32, [R222+0x3000] ;  /* 0x00300000de20783b */ /* 0x000f2a0000000200 */
[----:B---3--:R-:W-:Y:S06]  /*19130*/  HMMA.16816.F32.BF16 R12, R20, R96, R12 ;  /* 0x00000060140c723c */ /* 0x008fec000004180c */
        /* <DEDUP_REMOVED lines=8> */
[----:B------:R-:W3:Y:S05]  /*191c0*/  LDSM.16.M88.4 R24, [R220+0x2000] ;  /* 0x00200000dc18783b */ /* 0x000eea0000000200 */
[C---:B------:R-:W-:Y:S06]  /*191d0*/  HMMA.16816.F32.BF16 R40, R44.reuse, R4, R40 ;  /* 0x000000042c28723c */ /* 0x040fec0000041828 */
[----:B------:R-:W-:Y:S01]  /*191e0*/  HMMA.16816.F32.BF16 R68, R44, R6, R68 ;  /* 0x000000062c44723c */ /* 0x000fe20000041844 */
[----:B------:R-:W3:Y:S05]  /*191f0*/  LDSM.16.M88.4 R4, [R219+0xb000] ;  /* 0x00b00000db04783b */ /* 0x000eea0000000200 */
[----:B-1----:R-:W-:Y:S06]  /*19200*/  HMMA.16816.F32.BF16 R12, R84, R76, R12 ;  /* 0x0000004c540c723c */ /* 0x002fec000004180c */
        /* <DEDUP_REMOVED lines=24> */
[----:B------:R-:W2:Y:S05]  /*19390*/  LDSM.16.M88.4 R8, [R224+0xc800] ;  /* 0x00c80000e008783b */ /* 0x000eaa0000000200 */
        /* <DEDUP_REMOVED lines=16> */
[----:B------:R-:W3:Y:S04]  /*194a0*/  LDSM.16.M88.4 R24, [R215+0x4000] ;  /* 0x00400000d718783b */ /* 0x000ee80000000200 */
[----:B------:R-:W-:Y:S01]  /*194b0*/  LDSM.16.M88.4 R76, [R219+0xc800] ;  /* 0x00c80000db4c783b */ /* 0x000fe20000000200 */
[C---:B------:R-:W-:Y:S03]  /*194c0*/  HMMA.16816.F32.BF16 R28, R32.reuse, R82, R28 ;  /* 0x00000052201c723c */ /* 0x040fe6000004181c */
[----:B------:R-:W-:Y:S03]  /*194d0*/  LDSM.16.M88.4 R80, [R215+0x5000] ;  /* 0x00500000d750783b */ /* 0x000fe60000000200 */
[C---:B--2---:R-:W-:Y:S06]  /*194e0*/  HMMA.16816.F32.BF16 R40, R32.reuse, R8, R40 ;  /* 0x000000082028723c */ /* 0x044fec0000041828 */
[----:B------:R-:W-:Y:S01]  /*194f0*/  HMMA.16816.F32.BF16 R68, R32, R10, R68 ;  /* 0x0000000a2044723c */ /* 0x000fe20000041844 */
[----:B------:R-:W2:Y:S05]  /*19500*/  LDSM.16.M88.4 R8, [R222+0x4800] ;  /* 0x00480000de08783b */ /* 0x000eaa0000000200 */
[----:B-1----:R-:W-:Y:S06]  /*19510*/  HMMA.16816.F32.BF16 R12, R100, R36, R12 ;  /* 0x00000024640c723c */ /* 0x002fec000004180c */
[C---:B------:R-:W-:Y:S06]  /*19520*/  HMMA.16816.F32.BF16 R64, R32.reuse, R20, R64 ;  /* 0x000000142040723c */ /* 0x040fec0000041840 */
[C---:B------:R-:W-:Y:S01]  /*19530*/  HMMA.16816.F32.BF16 R60, R32.reuse, R22, R60 ;  /* 0x00000016203c723c */ /* 0x040fe2000004183c */
[----:B------:R-:W1:Y:S05]  /*19540*/  LDSM.16.M88.4 R20, [R222+0x5000] ;  /* 0x00500000de14783b */ /* 0x000e6a0000000200 */
[----:B----4-:R-:W-:Y:S06]  /*19550*/  HMMA.16816.F32.BF16 R92, R32, R44, R92 ;  /* 0x0000002c205c723c */ /* 0x010fec000004185c */
[----:B------:R-:W-:Y:S01]  /*19560*/  HMMA.16816.F32.BF16 R28, R4, R50, R28 ;  /* 0x00000032041c723c */ /* 0x000fe2000004181c */
[----:B------:R-:W-:Y:S05]  /*19570*/  LDSM.16.M88.4 R48, [R225+0x6000] ;  /* 0x00600000e130783b */ /* 0x000fea0000000200 */
[----:B------:R-:W-:Y:S01]  /*19580*/  HMMA.16816.F32.BF16 R88, R32, R46, R88 ;  /* 0x0000002e2058723c */ /* 0x000fe20000041858 */
[----:B------:R-:W4:Y:S04]  /*19590*/  LDSM.16.M88.4 R32, [R224+0xe000] ;  /* 0x00e00000e020783b */ /* 0x000f280000000200 */
[----:B------:R-:W-:Y:S01]  /*195a0*/  LDSM.16.M88.4 R44, [R224+0xe800] ;  /* 0x00e80000e02c783b */ /* 0x000fe20000000200 */
[----:B---3--:R-:W-:Y:S06]  /*195b0*/  HMMA.16816.F32.BF16 R12, R84, R24, R12 ;  /* 0x00000018540c723c */ /* 0x008fec000004180c */
[C---:B--2---:R-:W-:Y:S06]  /*195c0*/  HMMA.16816.F32.BF16 R40, R4.reuse, R8, R40 ;  /* 0x000000080428723c */ /* 0x044fec0000041828 */
[----:B------:R-:W-:Y:S01]  /*195d0*/  HMMA.16816.F32.BF16 R68, R4, R10, R68 ;  /* 0x0000000a0444723c */ /* 0x000fe20000041844 */
[----:B------:R-:W2:Y:S05]  /*195e0*/  LDSM.16.M88.4 R8, [R222+0x5800] ;  /* 0x00580000de08783b */ /* 0x000eaa0000000200 */
[----:B------:R-:W-:Y:S01]  /*195f0*/  HMMA.16816.F32.BF16 R28, R100, R38, R28 ;  /* 0x00000026641c723c */ /* 0x000fe2000004181c */
[----:B------:R-:W3:Y:S05]  /*19600*/  LDSM.16.M88.4 R36, [R223+0x6000] ;  /* 0x00600000df24783b */ /* 0x000eea0000000200 */
[----:B-1----:R-:W-:Y:S06]  /*19610*/  HMMA.16816.F32.BF16 R64, R4, R20, R64 ;  /* 0x000000140440723c */ /* 0x002fec0000041840 */
[----:B----4-:R-:W-:Y:S06]  /*19620*/  HMMA.16816.F32.BF16 R12, R48, R32, R12 ;  /* 0x00000020300c723c */ /* 0x010fec000004180c */
[----:B------:R-:W-:Y:S01]  /*19630*/  HMMA.16816.F32.BF16 R60, R4, R22, R60 ;  /* 0x00000016043c723c */ /* 0x000fe2000004183c */
[----:B------:R-:W-:Y:S05]  /*19640*/  LDSM.16.M88.4 R20, [R219+0xe000] ;  /* 0x00e00000db14783b */ /* 0x000fea0000000200 */
[----:B------:R-:W-:Y:S01]  /*19650*/  HMMA.16816.F32.BF16 R28, R84, R26, R28 ;  /* 0x0000001a541c723c */ /* 0x000fe2000004181c */
[----:B------:R-:W1:Y:S05]  /*19660*/  LDSM.16.M88.4 R24, [R221+0x6000] ;  /* 0x00600000dd18783b */ /* 0x000e6a0000000200 */
[C---:B--2---:R-:W-:Y:S06]  /*19670*/  HMMA.16816.F32.BF16 R92, R4.reuse, R8, R92 ;  /* 0x00000008045c723c */ /* 0x044fec000004185c */
[----:B------:R-:W-:Y:S01]  /*19680*/  HMMA.16816.F32.BF16 R88, R4, R10, R88 ;  /* 0x0000000a0458723c */ /* 0x000fe20000041858 */
[----:B------:R-:W-:Y:S04]  /*19690*/  LDSM.16.M88.4 R8, [R220+0x6000] ;  /* 0x00600000dc08783b */ /* 0x000fe80000000200 */
[----:B------:R-:W-:Y:S01]  /*196a0*/  LDSM.16.M88.4 R4, [R215+0x6000] ;  /* 0x00600000d704783b */ /* 0x000fe20000000200 */
[----:B---3--:R-:W-:Y:S06]  /*196b0*/  HMMA.16816.F32.BF16 R12, R36, R108, R12 ;  /* 0x0000006c240c723c */ /* 0x008fec000004180c */
[C---:B------:R-:W-:Y:S06]  /*196c0*/  HMMA.16816.F32.BF16 R40, R100.reuse, R76, R40 ;  /* 0x0000004c6428723c */ /* 0x040fec0000041828 */
        /* <DEDUP_REMOVED lines=22> */
[-C--:B------:R-:W-:Y:S01]  /*19830*/  FMUL.FTZ R16, R12, R3.reuse ;  /* 0x000000030c107220 */ /* 0x080fe20000410000 */
[-C--:B------:R-:W-:Y:S01]  /*19840*/  FMUL.FTZ R53, R13, R3.reuse ;  /* 0x000000030d357220 */ /* 0x080fe20000410000 */
[-C--:B------:R-:W-:Y:S01]  /*19850*/  FMUL.FTZ R52, R14, R3.reuse ;  /* 0x000000030e347220 */ /* 0x080fe20000410000 */
[----:B------:R-:W-:-:S02]  /*19860*/  FMUL.FTZ R54, R15, R3 ;  /* 0x000000030f367220 */ /* 0x000fc40000410000 */
[C---:B---3--:R-:W-:Y:S01]  /*19870*/  HMMA.16816.F32.BF16 R64, R48.reuse, R104, R64 ;  /* 0x000000683040723c */ /* 0x048fe20000041840 */
[----:B------:R-:W3:Y:S05]  /*19880*/  LDSM.16.M88.4 R12, [R222+0x7800] ;  /* 0x00780000de0c783b */ /* 0x000eea0000000200 */
[----:B------:R-:W-:Y:S06]  /*19890*/  HMMA.16816.F32.BF16 R60, R48, R106, R60 ;  /* 0x0000006a303c723c */ /* 0x000fec000004183c */
[----:B------:R-:W-:Y:S01]  /*198a0*/  HMMA.16816.F32.BF16 R28, R8, R6, R28 ;  /* 0x00000006081c723c */ /* 0x000fe2000004181c */
[----:B------:R-:W4:Y:S05]  /*198b0*/  LDSM.16.M88.4 R4, [R219+0xf000] ;  /* 0x00f00000db04783b */ /* 0x000f2a0000000200 */
[C---:B------:R-:W-:Y:S06]  /*198c0*/  HMMA.16816.F32.BF16 R40, R48.reuse, R44, R40 ;  /* 0x0000002c3028723c */ /* 0x040fec0000041828 */
[C---:B------:R-:W-:Y:S01]  /*198d0*/  HMMA.16816.F32.BF16 R68, R48.reuse, R46, R68 ;  /* 0x0000002e3044723c */ /* 0x040fe20000041844 */
[----:B------:R-:W-:Y:S05]  /*198e0*/  LDSM.16.M88.4 R44, [R215+0x6800] ;  /* 0x00680000d72c783b */ /* 0x000fea0000000200 */
[C---:B-1----:R-:W-:Y:S06]  /*198f0*/  HMMA.16816.F32.BF16 R92, R48.reuse, R76, R92 ;  /* 0x0000004c305c723c */ /* 0x042fec000004185c */
[----:B------:R-:W-:Y:S06]  /*19900*/  HMMA.16816.F32.BF16 R96, R48, R78, R96 ;  /* 0x0000004e3060723c */ /* 0x000fec0000041860 */
[C---:B--2---:R-:W-:Y:S06]  /*19910*/  HMMA.16816.F32.BF16 R64, R36.reuse, R20, R64 ;  /* 0x000000142440723c */ /* 0x044fec0000041840 */
[C---:B------:R-:W-:Y:S01]  /*19920*/  HMMA.16816.F32.BF16 R60, R36.reuse, R22, R60 ;  /* 0x00000016243c723c */ /* 0x040fe2000004183c */
[----:B------:R-:W1:Y:S05]  /*19930*/  LDSM.16.M88.4 R20, [R219+0xf800] ;  /* 0x00f80000db14783b */ /* 0x000e6a0000000200 */
[C---:B------:R-:W-:Y:S06]  /*19940*/  HMMA.16816.F32.BF16 R40, R36.reuse, R32, R40 ;  /* 0x000000202428723c */ /* 0x040fec0000041828 */
[C---:B------:R-:W-:Y:S01]  /*19950*/  HMMA.16816.F32.BF16 R68, R36.reuse, R34, R68 ;  /* 0x000000222444723c */ /* 0x040fe20000041844 */
[----:B------:R-:W2:Y:S05]  /*19960*/  LDSM.16.M88.4 R32, [R215+0x7000] ;  /* 0x00700000d720783b */ /* 0x000eaa0000000200 */
[C---:B---3--:R-:W-:Y:S06]  /*19970*/  HMMA.16816.F32.BF16 R92, R36.reuse, R12, R92 ;  /* 0x0000000c245c723c */ /* 0x048fec000004185c */
[----:B------:R-:W-:Y:S06]  /*19980*/  HMMA.16816.F32.BF16 R96, R36, R14, R96 ;  /* 0x0000000e2460723c */ /* 0x000fec0000041860 */
[C---:B----4-:R-:W-:Y:S06]  /*19990*/  HMMA.16816.F32.BF16 R64, R24.reuse, R4, R64 ;  /* 0x000000041840723c */ /* 0x050fec0000041840 */
[C---:B------:R-:W-:Y:S01]  /*199a0*/  HMMA.16816.F32.BF16 R60, R24.reuse, R6, R60 ;  /* 0x00000006183c723c */ /* 0x040fe2000004183c */
[----:B------:R-:W3:Y:S01]  /*199b0*/  LDSM.16.M88.4 R4, [R215+0x7800] ;  /* 0x00780000d704783b */ /* 0x000ee20000000200 */
[----:B------:R-:W-:Y:S01]  /*199c0*/  SHF.R.S32.HI R2, RZ, 0x1f, R59 ;  /* 0x0000001fff027819 */ /* 0x000fe2000001143b */
[-C--:B------:R-:W-:Y:S01]  /*199d0*/  FMUL.FTZ R28, R28, R3.reuse ;  /* 0x000000031c1c7220 */ /* 0x080fe20000410000 */
[-C--:B------:R-:W-:Y:S01]  /*199e0*/  FMUL.FTZ R29, R29, R3.reuse ;  /* 0x000000031d1d7220 */ /* 0x080fe20000410000 */
[-C--:B------:R-:W-:Y:S01]  /*199f0*/  FMUL.FTZ R30, R30, R3.reuse ;  /* 0x000000031e1e7220 */ /* 0x080fe20000410000 */
[C---:B------:R-:W-:Y:S06]  /*19a00*/  HMMA.16816.F32.BF16 R40, R24.reuse, R88, R40 ;  /* 0x000000581828723c */ /* 0x040fec0000041828 */
[C---:B------:R-:W-:Y:S06]  /*19a10*/  HMMA.16816.F32.BF16 R68, R24.reuse, R90, R68 ;  /* 0x0000005a1844723c */ /* 0x040fec0000041844 */
[----:B-1----:R-:W-:Y:S01]  /*19a20*/  HMMA.16816.F32.BF16 R92, R24, R20, R92 ;  /* 0x00000014185c723c */ /* 0x002fe2000004185c */
[----:B------:R-:W-:Y:S01]  /*19a30*/  FMUL.FTZ R31, R31, R3 ;  /* 0x000000031f1f7220 */ /* 0x000fe20000410000 */
[----:B------:R-:W-:Y:S01]  /*19a40*/  ISETP.GE.AND P5, PT, R165, 0x2, PT ;  /* 0x00000002a500780c */ /* 0x000fe20003fa6270 */
[----:B------:R-:W1:Y:S01]  /*19a50*/  MUFU.TANH R16, R16 ;  /* 0x0000001000107308 */ /* 0x000e620000002400 */
[----:B------:R-:W-:Y:S01]  /*19a60*/  ISETP.NE.U32.AND P0, PT, R244, RZ, PT ;  /* 0x000000fff400720c */ /* 0x000fe20003f05070 */
[----:B------:R-:W-:-:S04]  /*19a70*/  DEPBAR.LE SB0, 0x0 ;  /* 0x000080000000791a */ /* 0x000fc80000000000 */
[----:B------:R-:W-:Y:S06]  /*19a80*/  HMMA.16816.F32.BF16 R96, R24, R22, R96 ;  /* 0x000000161860723c */ /* 0x000fec0000041860 */
[C---:B------:R-:W-:Y:S06]  /*19a90*/  HMMA.16816.F32.BF16 R40, R8.reuse, R44, R40 ;  /* 0x0000002c0828723c */ /* 0x040fec0000041828 */
[C---:B------:R-:W-:Y:S06]  /*19aa0*/  HMMA.16816.F32.BF16 R68, R8.reuse, R46, R68 ;  /* 0x0000002e0844723c */ /* 0x040fec0000041844 */
[C---:B--2---:R-:W-:Y:S06]  /*19ab0*/  HMMA.16816.F32.BF16 R64, R8.reuse, R32, R64 ;  /* 0x000000200840723c */ /* 0x044fec0000041840 */
[C---:B------:R-:W-:Y:S06]  /*19ac0*/  HMMA.16816.F32.BF16 R60, R8.reuse, R34, R60 ;  /* 0x00000022083c723c */ /* 0x040fec000004183c */
[C---:B---3--:R-:W-:Y:S06]  /*19ad0*/  HMMA.16816.F32.BF16 R92, R8.reuse, R4, R92 ;  /* 0x00000004085c723c */ /* 0x048fec000004185c */
[----:B------:R-:W-:Y:S01]  /*19ae0*/  HMMA.16816.F32.BF16 R96, R8, R6, R96 ;  /* 0x000000060860723c */ /* 0x000fe20000041860 */
[----:B------:R-:W-:Y:S01]  /*19af0*/  LEA.HI R2, R2, R59, RZ, 0x2 ;  /* 0x0000003b02027211 */ /* 0x000fe200078f10ff */
[----:B------:R-:W-:-:S03]  /*19b00*/  FMUL.FTZ R40, R40, R3 ;  /* 0x0000000328287220 */ /* 0x000fc60000410000 */
[----:B------:R-:W-:Y:S01]  /*19b10*/  SHF.R.S32.HI R5, RZ, 0x2, R2 ;  /* 0x00000002ff057819 */ /* 0x000fe20000011402 */
        /* <DEDUP_REMOVED lines=21> */
[----:B------:R-:W-:Y:S01]  /*19c70*/  FMUL.FTZ R98, R98, R3 ;  /* 0x0000000362627220 */ /* 0x000fe20000410000 */
[----:B------:R-:W-:Y:S01]  /*19c80*/  LEA R72, R72, R5, 0x4 ;  /* 0x0000000548487211 */ /* 0x000fe200078e20ff */
[----:B------:R-:W-:Y:S01]  /*19c90*/  FMUL.FTZ R3, R99, R3 ;  /* 0x0000000363037220 */ /* 0x000fe20000410000 */
[----:B------:R-:W2:Y:S02]  /*19ca0*/  MUFU.TANH R53, R53 ;  /* 0x0000003500357308 */ /* 0x000ea40000002400 */
[----:B------:R-:W-:-:S04]  /*19cb0*/  IADD3 R5, R72, 0x1, R73 ;  /* 0x0000000148057810 */ /* 0x000fc80007ffe049 */
[----:B------:R-:W-:Y:S02]  /*19cc0*/  IADD3 R5, R74, R5, -R240 ;  /* 0x000000054a057210 */ /* 0x000fe40007ffe8f0 */
[----:B------:R-:W3:Y:S08]  /*19cd0*/  MUFU.TANH R52, R52 ;  /* 0x0000003400347308 */ /* 0x000ef00000002400 */
[----:B------:R-:W4:Y:S01]  /*19ce0*/  MUFU.TANH R54, R54 ;  /* 0x0000003600367308 */ /* 0x000f220000002400 */
[----:B------:R-:W-:-:S07]  /*19cf0*/  IMAD.IADD R5, R0, 0x1, R5 ;  /* 0x0000000100057824 */ /* 0x000fce00078e0205 */
[----:B------:R-:W1:Y:S08]  /*19d00*/  MUFU.TANH R28, R28 ;  /* 0x0000001c001c7308 */ /* 0x000e700000002400 */
[----:B------:R1:W1:Y:S08]  /*19d10*/  MUFU.TANH R44, R29 ;  /* 0x0000001d002c7308 */ /* 0x0002700000002400 */
[----:B------:R-:W1:Y:S08]  /*19d20*/  MUFU.TANH R30, R30 ;  /* 0x0000001e001e7308 */ /* 0x000e700000002400 */
        /* <DEDUP_REMOVED lines=24> */
[----:B------:R-:W1:Y:S01]  /*19eb0*/  MUFU.TANH R3, R3 ;  /* 0x0000000300037308 */ /* 0x000e620000002400 */
[----:B------:R-:W-:Y:S01]  /*19ec0*/  SHF.L.U32 R4, R57, 0x1, RZ ;  /* 0x0000000139047819 */ /* 0x000fe200000006ff */
[----:B------:R-:W-:Y:S01]  /*19ed0*/  BSSY B1, `(.L_x_1474) ;  /* 0x00000d5000017945 */ /* 0x000fe20003800000 */
[C---:B------:R-:W-:Y:S01]  /*19ee0*/  VIMNMX R0, R5.reuse, R74, PT ;  /* 0x0000004a05007248 */ /* 0x040fe20003fe0100 */
[C---:B------:R-:W-:Y:S01]  /*19ef0*/  VIADD R214, R222.reuse, 0x2000 ;  /* 0x00002000ded67836 */ /* 0x040fe20000000000 */
[----:B------:R-:W-:Y:S01]  /*19f00*/  VIADDMNMX R2, R5, 0x8, R74, PT ;  /* 0x0000000805027846 */ /* 0x000fe2000380014a */
[----:B------:R-:W-:Y:S01]  /*19f10*/  VIADD R208, R222, 0x5000 ;  /* 0x00005000ded07836 */ /* 0x000fe20000000000 */
[----:B------:R-:W-:-:S02]  /*19f20*/  LOP3.LUT R4, R4, 0x6, RZ, 0xc0, !PT ;  /* 0x0000000604047812 */ /* 0x000fc400078ec0ff */
[----:B------:R-:W-:Y:S02]  /*19f30*/  ISETP.NE.AND.EX P0, PT, R245, RZ, PT, P0 ;  /* 0x000000fff500720c */ /* 0x000fe40003f05300 */
[C---:B------:R-:W-:Y:S02]  /*19f40*/  IADD3 R218, R222.reuse, 0x800, RZ ;  /* 0x00000800deda7810 */ /* 0x040fe40007ffe0ff */
[C---:B------:R-:W-:Y:S02]  /*19f50*/  IADD3 R217, R222.reuse, 0x1000, RZ ;  /* 0x00001000ded97810 */ /* 0x040fe40007ffe0ff */
[C---:B------:R-:W-:Y:S02]  /*19f60*/  IADD3 R216, R222.reuse, 0x1800, RZ ;  /* 0x00001800ded87810 */ /* 0x040fe40007ffe0ff */
[C---:B------:R-:W-:Y:S02]  /*19f70*/  IADD3 R213, R222.reuse, 0x2800, RZ ;  /* 0x00002800ded57810 */ /* 0x040fe40007ffe0ff */
[----:B------:R-:W-:-:S02]  /*19f80*/  IADD3 R212, R222, 0x3000, RZ ;  /* 0x00003000ded47810 */ /* 0x000fc40007ffe0ff */
[C---:B------:R-:W-:Y:S02]  /*19f90*/  IADD3 R211, R222.reuse, 0x3800, RZ ;  /* 0x00003800ded37810 */ /* 0x040fe40007ffe0ff */
[C---:B------:R-:W-:Y:S02]  /*19fa0*/  IADD3 R210, R222.reuse, 0x4000, RZ ;  /* 0x00004000ded27810 */ /* 0x040fe40007ffe0ff */
[C---:B------:R-:W-:Y:S02]  /*19fb0*/  IADD3 R209, R222.reuse, 0x4800, RZ ;  /* 0x00004800ded17810 */ /* 0x040fe40007ffe0ff */
[C---:B------:R-:W-:Y:S02]  /*19fc0*/  IADD3 R207, R222.reuse, 0x5800, RZ ;  /* 0x00005800decf7810 */ /* 0x040fe40007ffe0ff */
[C---:B------:R-:W-:Y:S02]  /*19fd0*/  IADD3 R206, R222.reuse, 0x6000, RZ ;  /* 0x00006000dece7810 */ /* 0x040fe40007ffe0ff */
[----:B------:R-:W-:-:S02]  /*19fe0*/  IADD3 R205, R222, 0x6800, RZ ;  /* 0x00006800decd7810 */ /* 0x000fc40007ffe0ff */
[C---:B------:R-:W-:Y:S02]  /*19ff0*/  IADD3 R204, R222.reuse, 0x7000, RZ ;  /* 0x00007000decc7810 */ /* 0x040fe40007ffe0ff */
[----:B------:R-:W-:Y:S01]  /*1a000*/  IADD3 R168, R222, 0x7800, RZ ;  /* 0x00007800dea87810 */ /* 0x000fe20007ffe0ff */
[----:B------:R-:W-:Y:S06]  /*1a010*/  BAR.SYNC.DEFER_BLOCKING 0x0 ;  /* 0x0000000000007b1d */ /* 0x000fec0000010000 */
[----:B-1234-:R-:W-:Y:S05]  /*1a020*/  @!P5 BRA `(.L_x_1475) ;  /* 0x0000000800fcd947 */ /* 0x01efea0003800000 */
[----:B------:R-:W-:Y:S04]  /*1a030*/  BSSY B0, `(.L_x_1476) ;  /* 0x0000041000007945 */ /* 0x000fe80003800000 */
[----:B------:R-:W-:Y:S05]  /*1a040*/  @!P0 BRA `(.L_x_1477) ;  /* 0x0000000000f08947 */ /* 0x000fea0003800000 */
[----:B------:R-:W2:Y:S01]  /*1a050*/  LD.E R14, desc[UR6][R18.64+0x170] ;  /* 0x00017006120e7980 */ /* 0x000ea2000c101900 */
[----:B------:R-:W-:Y:S02]  /*1a060*/  IADD3 R11, R17, -0x40, RZ ;  /* 0xffffffc0110b7810 */ /* 0x000fe40007ffe0ff */
[----:B------:R-:W-:Y:S02]  /*1a070*/  IABS R7, R17 ;  /* 0x0000001100077213 */ /* 0x000fe40000000000 */
[-C--:B--2---:R-:W-:Y:S02]  /*1a080*/  IABS R8, R14.reuse ;  /* 0x0000000e00087213 */ /* 0x084fe40000000000 */
[----:B------:R-:W-:Y:S02]  /*1a090*/  IABS R6, R14 ;  /* 0x0000000e00067213 */ /* 0x000fe40000000000 */
[----:B------:R-:W1:Y:S02]  /*1a0a0*/  I2F.RP R9, R8 ;  /* 0x0000000800097306 */ /* 0x000e640000209400 */
[----:B------:R-:W-:-:S06]  /*1a0b0*/  IADD3 R6, RZ, -R6, RZ ;  /* 0x80000006ff067210 */ /* 0x000fcc0007ffe0ff */
[----:B-1----:R-:W1:Y:S02]  /*1a0c0*/  MUFU.RCP R22, R9 ;  /* 0x0000000900167308 */ /* 0x002e640000001000 */
[----:B-1----:R-:W-:-:S06]  /*1a0d0*/  VIADD R22, R22, 0xffffffe ;  /* 0x0ffffffe16167836 */ /* 0x002fcc0000000000 */
[----:B------:R-:W1:Y:S02]  /*1a0e0*/  F2I.FTZ.U32.TRUNC.NTZ R23, R22 ;  /* 0x0000001600177305 */ /* 0x000e64000021f000 */
[--C-:B-1----:R-:W-:Y:S02]  /*1a0f0*/  IMAD.MOV R5, RZ, RZ, -R23.reuse ;  /* 0x000000ffff057224 */ /* 0x102fe400078e0a17 */
[----:B------:R-:W-:Y:S02]  /*1a100*/  IMAD.MOV.U32 R22, RZ, RZ, RZ ;  /* 0x000000ffff167224 */ /* 0x000fe400078e00ff */
[----:B------:R-:W-:Y:S01]  /*1a110*/  IMAD R10, R5, R8, RZ ;  /* 0x00000008050a7224 */ /* 0x000fe200078e02ff */
[----:B------:R-:W-:Y:S02]  /*1a120*/  IABS R5, R11 ;  /* 0x0000000b00057213 */ /* 0x000fe40000000000 */
[----:B------:R-:W-:Y:S01]  /*1a130*/  LOP3.LUT R11, R11, R14, RZ, 0x3c, !PT ;  /* 0x0000000e0b0b7212 */ /* 0x000fe200078e3cff */
[----:B------:R-:W-:-:S02]  /*1a140*/  IMAD.HI.U32 R10, R23, R10, R22 ;  /* 0x0000000a170a7227 */ /* 0x000fc400078e0016 */
[----:B------:R-:W2:Y:S01]  /*1a150*/  LD.E.64 R22, desc[UR6][R18.64+0x20] ;  /* 0x0000200612167980 */ /* 0x000ea2000c101b00 */
[----:B------:R-:W-:-:S03]  /*1a160*/  ISETP.GE.AND P1, PT, R11, RZ, PT ;  /* 0x000000ff0b00720c */ /* 0x000fc60003f26270 */
[----:B------:R-:W-:-:S04]  /*1a170*/  IMAD.HI.U32 R9, R10, R5, RZ ;  /* 0x000000050a097227 */ /* 0x000fc800078e00ff */
[----:B------:R-:W-:-:S04]  /*1a180*/  IMAD.HI.U32 R10, R10, R7, RZ ;  /* 0x000000070a0a7227 */ /* 0x000fc800078e00ff */
[-C--:B------:R-:W-:Y:S02]  /*1a190*/  IMAD R5, R9, R6.reuse, R5 ;  /* 0x0000000609057224 */ /* 0x080fe400078e0205 */
[----:B------:R-:W-:-:S03]  /*1a1a0*/  IMAD R7, R10, R6, R7 ;  /* 0x000000060a077224 */ /* 0x000fc600078e0207 */
[C---:B------:R-:W-:Y:S02]  /*1a1b0*/  ISETP.GT.U32.AND P2, PT, R8.reuse, R5, PT ;  /* 0x000000050800720c */ /* 0x040fe40003f44070 */
[----:B------:R-:W-:-:S11]  /*1a1c0*/  ISETP.GT.U32.AND P3, PT, R8, R7, PT ;  /* 0x000000070800720c */ /* 0x000fd60003f64070 */
[----:B------:R-:W-:Y:S01]  /*1a1d0*/  @!P2 IMAD.IADD R5, R5, 0x1, -R8 ;  /* 0x000000010505a824 */ /* 0x000fe200078e0a08 */
[----:B------:R-:W-:Y:S01]  /*1a1e0*/  @!P2 IADD3 R9, R9, 0x1, RZ ;  /* 0x000000010909a810 */ /* 0x000fe20007ffe0ff */
[----:B------:R-:W-:Y:S01]  /*1a1f0*/  @!P3 VIADD R10, R10, 0x1 ;  /* 0x000000010a0ab836 */ /* 0x000fe20000000000 */
[-C--:B------:R-:W-:Y:S02]  /*1a200*/  @!P3 IADD3 R7, R7, -R8.reuse, RZ ;  /* 0x800000080707b210 */ /* 0x080fe40007ffe0ff */
[-C--:B------:R-:W-:Y:S02]  /*1a210*/  ISETP.GE.U32.AND P4, PT, R5, R8.reuse, PT ;  /* 0x000000080500720c */ /* 0x080fe40003f86070 */
[----:B------:R-:W-:Y:S02]  /*1a220*/  ISETP.GE.U32.AND P6, PT, R7, R8, PT ;  /* 0x000000080700720c */ /* 0x000fe40003fc6070 */
[----:B------:R-:W-:Y:S02]  /*1a230*/  LOP3.LUT R5, R17, R14, RZ, 0x3c, !PT ;  /* 0x0000000e11057212 */ /* 0x000fe400078e3cff */
[----:B------:R-:W-:-:S02]  /*1a240*/  ISETP.NE.AND P2, PT, R14, RZ, PT ;  /* 0x000000ff0e00720c */ /* 0x000fc40003f45270 */
[----:B------:R-:W-:Y:S02]  /*1a250*/  ISETP.GE.AND P3, PT, R5, RZ, PT ;  /* 0x000000ff0500720c */ /* 0x000fe40003f66270 */
[----:B------:R-:W-:-:S03]  /*1a260*/  LOP3.LUT R8, RZ, R14, RZ, 0x33, !PT ;  /* 0x0000000eff087212 */ /* 0x000fc600078e33ff */
[----:B------:R-:W-:Y:S02]  /*1a270*/  @P4 VIADD R9, R9, 0x1 ;  /* 0x0000000109094836 */ /* 0x000fe40000000000 */
[----:B------:R-:W-:Y:S02]  /*1a280*/  @P6 IADD3 R10, R10, 0x1, RZ ;  /* 0x000000010a0a6810 */ /* 0x000fe40007ffe0ff */
[----:B------:R-:W-:-:S04]  /*1a290*/  @!P1 IMAD.MOV R9, RZ, RZ, -R9 ;  /* 0x000000ffff099224 */ /* 0x000fc800078e0a09 */
[----:B------:R-:W-:Y:S02]  /*1a2a0*/  @!P3 IADD3 R10, -R10, RZ, RZ ;  /* 0x000000ff0a0ab210 */ /* 0x000fe40007ffe1ff */
[C---:B------:R-:W-:Y:S02]  /*1a2b0*/  SEL R6, R8.reuse, R9, !P2 ;  /* 0x0000000908067207 */ /* 0x040fe40005000000 */
[----:B------:R-:W-:Y:S02]  /*1a2c0*/  SEL R5, R8, R10, !P2 ;  /* 0x0000000a08057207 */ /* 0x000fe40005000000 */
[----:B------:R-:W3:Y:S01]  /*1a2d0*/  LD.E.64 R10, desc[UR6][R18.64+0x38] ;  /* 0x00003806120a7980 */ /* 0x000ee2000c101b00 */
[----:B------:R-:W-:-:S04]  /*1a2e0*/  IMAD.WIDE R26, R6, 0x4, R244 ;  /* 0x00000004061a7825 */ /* 0x000fc800078e02f4 */
[C---:B------:R-:W-:Y:S01]  /*1a2f0*/  IMAD.WIDE R24, R5.reuse, 0x4, R244 ;  /* 0x0000000405187825 */ /* 0x040fe200078e02f4 */
[----:B------:R-:W4:Y:S04]  /*1a300*/  LD.E R8, desc[UR6][R26.64] ;  /* 0x000000061a087980 */ /* 0x000f28000c101900 */
[----:B------:R-:W4:Y:S01]  /*1a310*/  LD.E R9, desc[UR6][R24.64] ;  /* 0x0000000618097980 */ /* 0x000f22000c101900 */
[----:B------:R-:W-:-:S04]  /*1a320*/  IMAD.IADD R7, R5, 0x1, -R6 ;  /* 0x0000000105077824 */ /* 0x000fc800078e0a06 */
[----:B------:R-:W-:-:S05]  /*1a330*/  IMAD R7, R14, R7, -0x40 ;  /* 0xffffffc00e077424 */ /* 0x000fca00078e0207 */
[----:B------:R-:W-:Y:S01]  /*1a340*/  SHF.R.S32.HI R6, RZ, 0x1f, R7 ;  /* 0x0000001fff067819 */ /* 0x000fe20000011407 */
[-C--:B---3--:R-:W-:Y:S02]  /*1a350*/  IMAD R5, R11, R7.reuse, RZ ;  /* 0x000000070b057224 */ /* 0x088fe400078e02ff */
[----:B------:R-:W-:-:S04]  /*1a360*/  IMAD.WIDE.U32 R14, R10, R7, RZ ;  /* 0x000000070a0e7225 */ /* 0x000fc800078e00ff */
[----:B------:R-:W-:Y:S01]  /*1a370*/  IMAD R6, R10, R6, R5 ;  /* 0x000000060a067224 */ /* 0x000fe200078e0205 */
[----:B----4-:R-:W-:-:S03]  /*1a380*/  IADD3 R9, -R9, R8, RZ ;  /* 0x0000000809097210 */ /* 0x010fc60007ffe1ff */
[----:B------:R-:W-:Y:S01]  /*1a390*/  IMAD.IADD R15, R15, 0x1, R6 ;  /* 0x000000010f0f7824 */ /* 0x000fe200078e0206 */
[----:B------:R-:W-:Y:S01]  /*1a3a0*/  SHF.R.S32.HI R7, RZ, 0x1f, R9 ;  /* 0x0000001fff077819 */ /* 0x000fe20000011409 */
[----:B--2---:R-:W-:Y:S02]  /*1a3b0*/  IMAD R5, R23, R9, RZ ;  /* 0x0000000917057224 */ /* 0x004fe400078e02ff */
[----:B------:R-:W-:-:S04]  /*1a3c0*/  IMAD.WIDE.U32 R14, R9, R22, R14 ;  /* 0x00000016090e7225 */ /* 0x000fc800078e000e */
[----:B------:R-:W-:Y:S02]  /*1a3d0*/  IMAD R5, R22, R7, R5 ;  /* 0x0000000716057224 */ /* 0x000fe400078e0205 */
[----:B------:R-:W-:-:S03]  /*1a3e0*/  IMAD.MOV.U32 R7, RZ, RZ, R14 ;  /* 0x000000ffff077224 */ /* 0x000fc600078e000e */
[----:B------:R-:W-:Y:S01]  /*1a3f0*/  IADD3 R6, R15, R5, RZ ;  /* 0x000000050f067210 */ /* 0x000fe20007ffe0ff */
[----:B------:R-:W-:Y:S05]  /*1a400*/  BRA `(.L_x_1478) ;  /* 0x00000000000c7947 */ /* 0x000fea0003800000 */
.L_x_1477:
[----:B------:R-:W2:Y:S02]  /*1a410*/  LD.E R7, desc[UR6][R18.64+0x38] ;  /* 0x0000380612077980 */ /* 0x000ea4000c101900 */
[----:B--2---:R-:W-:-:S04]  /*1a420*/  LEA R7, -R7, RZ, 0x6 ;  /* 0x000000ff07077211 */ /* 0x004fc800078e31ff */
[----:B------:R-:W-:Y:S02]  /*1a430*/  SHF.R.S32.HI R6, RZ, 0x1f, R7 ;  /* 0x0000001fff067819 */ /* 0x000fe40000011407 */
.L_x_1478:
[----:B------:R-:W-:Y:S05]  /*1a440*/  BSYNC B0 ;  /* 0x0000000000007941 */ /* 0x000fea0003800000 */
.L_x_1476:
[C---:B------:R-:W-:Y:S02]  /*1a450*/  LOP3.LUT P6, RZ, R246.reuse, 0x1, RZ, 0xc0, !PT ;  /* 0x00000001f6ff7812 */ /* 0x040fe400078cc0ff */
[C---:B------:R-:W-:Y:S02]  /*1a460*/  LOP3.LUT P4, RZ, R246.reuse, 0x2, RZ, 0xc0, !PT ;  /* 0x00000002f6ff7812 */ /* 0x040fe4000788c0ff */
[C---:B------:R-:W-:Y:S02]  /*1a470*/  LEA R38, P2, R7.reuse, R234, 0x1 ;  /* 0x000000ea07267211 */ /* 0x040fe400078408ff */
[C---:B------:R-:W-:Y:S02]  /*1a480*/  IADD3 R5, P1, R7.reuse, R232, RZ ;  /* 0x000000e807057210 */ /* 0x040fe40007f3e0ff */
        /* <DEDUP_REMOVED lines=121> */
.L_x_1475:
[----:B------:R-:W-:Y:S05]  /*1ac20*/  BSYNC B1 ;  /* 0x0000000000017941 */ /* 0x000fea0003800000 */
.L_x_1474:
[----:B------:R2:W3:Y:S01]  /*1ac30*/  LD.E R29, desc[UR6][R18.64+0xdc] ;  /* 0x0000dc06121d7980 */ /* 0x0004e2000c101900 */
[----:B------:R-:W-:Y:S01]  /*1ac40*/  IMAD.IADD R39, R17, 0x1, R4 ;  /* 0x0000000111277824 */ /* 0x000fe200078e0204 */
[----:B------:R-:W-:-:S03]  /*1ac50*/  LEA R229, R55, UR4, 0x1 ;  /* 0x0000000437e57c11 */ /* 0x000fc6000f8e08ff */
[C---:B------:R-:W-:Y:S02]  /*1ac60*/  VIADD R5, R39.reuse, 0x1 ;  /* 0x0000000127057836 */ /* 0x040fe40000000000 */
[C---:B-1----:R-:W-:Y:S01]  /*1ac70*/  VIADD R7, R39.reuse, 0x8 ;  /* 0x0000000827077836 */ /* 0x042fe20000000000 */
[----:B------:R-:W-:Y:S01]  /*1ac80*/  LDSM.16.MT88.4 R156, [R229+0x10000] ;  /* 0x01000000e59c783b */ /* 0x000fe20000004200 */
[----:B------:R-:W-:Y:S01]  /*1ac90*/  VIADD R17, R39, 0x20 ;  /* 0x0000002027117836 */ /* 0x000fe20000000000 */
[----:B------:R-:W-:Y:S01]  /*1aca0*/  ISETP.GE.AND P4, PT, R5, R0, PT ;  /* 0x000000000500720c */ /* 0x000fe20003f86270 */
[----:B------:R-:W-:Y:S01]  /*1acb0*/  VIADD R9, R39, 0x21 ;  /* 0x0000002127097836 */ /* 0x000fe20000000000 */
        /* <DEDUP_REMOVED lines=14> */
[----:B------:R-:W-:Y:S01]  /*1ada0*/  FSEL R37, R28, -INF , !P2 ;  /* 0xff8000001c257808 */ /* 0x000fe20005000000 */
[----:B------:R-:W-:Y:S01]  /*1adb0*/  IMAD R226, R56, 0x2, R228 ;  /* 0x0000000238e27824 */ /* 0x000fe200078e02e4 */
[C---:B------:R-:W-:Y:S01]  /*1adc0*/  ISETP.GE.AND P1, PT, R7.reuse, R0, PT ;  /* 0x000000000700720c */ /* 0x040fe20003f26270 */
[----:B------:R-:W-:Y:S01]  /*1add0*/  LDSM.16.MT88.4 R140, [R227+0x10000] ;  /* 0x01000000e38c783b */ /* 0x000fe20000004200 */
[----:B------:R-:W-:Y:S01]  /*1ade0*/  ISETP.GE.AND P2, PT, R7, R2, PT ;  /* 0x000000020700720c */ /* 0x000fe20003f46270 */
[----:B------:R-:W-:Y:S01]  /*1adf0*/  VIADD R7, R39, 0x18 ;  /* 0x0000001827077836 */ /* 0x000fe20000000000 */
[----:B------:R-:W-:Y:S01]  /*1ae00*/  FSEL R35, R44, -INF , !P6 ;  /* 0xff8000002c237808 */ /* 0x000fe20007000000 */
[----:B------:R-:W-:Y:S01]  /*1ae10*/  LDSM.16.MT88.4 R132, [R226+0x10000] ;  /* 0x01000000e284783b */ /* 0x000fe20000004200 */
[----:B------:R-:W-:-:S02]  /*1ae20*/  FSEL R25, R30, -INF , !P3 ;  /* 0xff8000001e197808 */ /* 0x000fc40005800000 */
[C---:B------:R-:W-:Y:S01]  /*1ae30*/  ISETP.GE.AND P6, PT, R5.reuse, R2, PT ;  /* 0x000000020500720c */ /* 0x040fe20003fc6270 */
[----:B------:R-:W-:Y:S01]  /*1ae40*/  LDSM.16.MT88.4 R48, [R228+0x12000] ;  /* 0x01200000e430783b */ /* 0x000fe20000004200 */
[-C--:B------:R-:W-:Y:S01]  /*1ae50*/  ISETP.GE.AND P3, PT, R5, R0.reuse, PT ;  /* 0x000000000500720c */ /* 0x080fe20003f66270 */
[----:B------:R-:W-:Y:S01]  /*1ae60*/  VIADD R5, R39, 0x19 ;  /* 0x0000001927057836 */ /* 0x000fe20000000000 */
[----:B------:R-:W-:Y:S01]  /*1ae70*/  FSEL R23, R31, -INF , !P4 ;  /* 0xff8000001f177808 */ /* 0x000fe20006000000 */
[----:B------:R-:W-:Y:S01]  /*1ae80*/  VIADD R31, R39, 0x28 ;  /* 0x00000028271f7836 */ /* 0x000fe20000000000 */
[----:B------:R-:W-:Y:S01]  /*1ae90*/  ISETP.GE.AND P4, PT, R7, R0, PT ;  /* 0x000000000700720c */ /* 0x000fe20003f86270 */
[----:B------:R-:W-:Y:S01]  /*1aea0*/  LDSM.16.MT88.4 R56, [R227+0x12000] ;  /* 0x01200000e338783b */ /* 0x000fe20000004200 */
[----:B--2---:R-:W-:Y:S02]  /*1aeb0*/  FSEL R19, R40, -INF , !P1 ;  /* 0xff80000028137808 */ /* 0x004fe40004800000 */
[----:B------:R-:W-:Y:S01]  /*1aec0*/  FSEL R13, R13, -INF , !P6 ;  /* 0xff8000000d0d7808 */ /* 0x000fe20007000000 */
[----:B------:R-:W-:Y:S01]  /*1aed0*/  LDSM.16.MT88.4 R64, [R226+0x12000] ;  /* 0x01200000e240783b */ /* 0x000fe20000004200 */
[----:B------:R-:W-:-:S02]  /*1aee0*/  ISETP.GE.AND P1, PT, R7, R2, PT ;  /* 0x000000020700720c */ /* 0x000fc40003f26270 */
[-C--:B------:R-:W-:Y:S01]  /*1aef0*/  ISETP.GE.AND P6, PT, R39, R0.reuse, PT ;  /* 0x000000002700720c */ /* 0x080fe20003fc6270 */
[----:B------:R-:W-:Y:S01]  /*1af00*/  LDSM.16.MT88.4 R72, [R229+0x14000] ;  /* 0x01400000e548783b */ /* 0x000fe20000004200 */
[----:B------:R-:W-:Y:S02]  /*1af10*/  FSEL R15, R12, -INF , !P2 ;  /* 0xff8000000c0f7808 */ /* 0x000fe40005000000 */
[----:B------:R-:W-:Y:S01]  /*1af20*/  FSEL R7, R41, -INF , !P3 ;  /* 0xff80000029077808 */ /* 0x000fe20005800000 */
[----:B------:R-:W-:Y:S01]  /*1af30*/  VIADD R41, R39, 0x31 ;  /* 0x0000003127297836 */ /* 0x000fe20000000000 */
[C---:B------:R-:W-:Y:S01]  /*1af40*/  ISETP.GE.AND P2, PT, R5.reuse, R0, PT ;  /* 0x000000000500720c */ /* 0x040fe20003f46270 */
[----:B------:R-:W-:Y:S01]  /*1af50*/  LDSM.16.MT88.4 R80, [R228+0x14000] ;  /* 0x01400000e450783b */ /* 0x000fe20000004200 */
[----:B------:R-:W-:Y:S02]  /*1af60*/  ISETP.GE.AND P3, PT, R5, R2, PT ;  /* 0x000000020500720c */ /* 0x000fe40003f66270 */
[----:B------:R-:W-:Y:S01]  /*1af70*/  FSEL R5, R33, -INF , !P4 ;  /* 0xff80000021057808 */ /* 0x000fe20006000000 */
[----:B------:R-:W-:Y:S01]  /*1af80*/  LDSM.16.MT88.4 R88, [R227+0x14000] ;  /* 0x01400000e358783b */ /* 0x000fe20000004200 */
[----:B------:R-:W-:-:S02]  /*1af90*/  FSEL R33, R16, -INF , !P6 ;  /* 0xff80000010217808 */ /* 0x000fc40007000000 */
[----:B------:R-:W-:Y:S01]  /*1afa0*/  FSEL R11, R20, -INF , !P1 ;  /* 0xff800000140b7808 */ /* 0x000fe20004800000 */
[----:B------:R-:W-:Y:S01]  /*1afb0*/  LDSM.16.MT88.4 R96, [R226+0x14000] ;  /* 0x01400000e260783b */ /* 0x000fe20000004200 */
[----:B------:R-:W-:Y:S02]  /*1afc0*/  FMNMX.FTZ R4, R33, R53, !PT ;  /* 0x0000003521047209 */ /* 0x000fe40007810000 */
[----:B------:R-:W-:Y:S01]  /*1afd0*/  ISETP.GE.AND P4, PT, R17, R0, PT ;  /* 0x000000001100720c */ /* 0x000fe20003f86270 */
[----:B------:R-:W-:Y:S01]  /*1afe0*/  LDSM.16.MT88.4 R104, [R229+0x16000] ;  /* 0x01600000e568783b */ /* 0x000fe20000004200 */
[----:B------:R-:W-:Y:S02]  /*1aff0*/  FMNMX.FTZ R4, R37, R4, !PT ;  /* 0x0000000425047209 */ /* 0x000fe40007810000 */
[----:B------:R-:W-:Y:S01]  /*1b000*/  ISETP.GE.AND P1, PT, R17, R2, PT ;  /* 0x000000021100720c */ /* 0x000fe20003f26270 */
[----:B------:R-:W-:Y:S01]  /*1b010*/  LDSM.16.MT88.4 R112, [R228+0x16000] ;  /* 0x01600000e470783b */ /* 0x000fe20000004200 */
[----:B------:R-:W-:-:S02]  /*1b020*/  FSEL R17, R32, -INF , !P2 ;  /* 0xff80000020117808 */ /* 0x000fc40005000000 */
[C---:B------:R-:W-:Y:S01]  /*1b030*/  ISETP.GE.AND P6, PT, R9.reuse, R0, PT ;  /* 0x000000000900720c */ /* 0x040fe20003fc6270 */
[----:B------:R-:W-:Y:S01]  /*1b040*/  LDSM.16.MT88.4 R120, [R227+0x16000] ;  /* 0x01600000e378783b */ /* 0x000fe20000004200 */
[----:B------:R-:W-:Y:S02]  /*1b050*/  ISETP.GE.AND P2, PT, R9, R2, PT ;  /* 0x000000020900720c */ /* 0x000fe40003f46270 */
[----:B------:R-:W-:Y:S02]  /*1b060*/  FSEL R9, R21, -INF , !P3 ;  /* 0xff80000015097808 */ /* 0x000fe40005800000 */
[----:B------:R-:W-:Y:S02]  /*1b070*/  FMNMX.FTZ R4, R35, R4, !PT ;  /* 0x0000000423047209 */ /* 0x000fe40007810000 */
[----:B------:R-:W-:Y:S02]  /*1b080*/  ISETP.GE.AND P3, PT, R39, R2, PT ;  /* 0x000000022700720c */ /* 0x000fe40003f66270 */
[----:B------:R-:W-:-:S02]  /*1b090*/  FMNMX.FTZ R4, R19, R4, !PT ;  /* 0x0000000413047209 */ /* 0x000fc40007810000 */
[----:B------:R-:W-:Y:S02]  /*1b0a0*/  FSEL R21, R52, -INF , !P3 ;  /* 0xff80000034157808 */ /* 0x000fe40005800000 */
[----:B------:R-:W-:Y:S02]  /*1b0b0*/  FMNMX.FTZ R6, R7, R4, !PT ;  /* 0x0000000407067209 */ /* 0x000fe40007810000 */
[----:B------:R-:W-:Y:S02]  /*1b0c0*/  FMNMX.FTZ R4, R21, R27, !PT ;  /* 0x0000001b15047209 */ /* 0x000fe40007810000 */
[----:B------:R-:W-:Y:S02]  /*1b0d0*/  FMNMX.FTZ R6, R5, R6, !PT ;  /* 0x0000000605067209 */ /* 0x000fe40007810000 */
[----:B------:R-:W-:Y:S02]  /*1b0e0*/  FMNMX.FTZ R4, R25, R4, !PT ;  /* 0x0000000419047209 */ /* 0x000fe40007810000 */
[----:B------:R-:W-:-:S02]  /*1b0f0*/  FSEL R179, R179, -INF , !P4 ;  /* 0xff800000b3b37808 */ /* 0x000fc40006000000 */
[----:B------:R-:W-:Y:S02]  /*1b100*/  FMNMX.FTZ R4, R23, R4, !PT ;  /* 0x0000000417047209 */ /* 0x000fe40007810000 */
[----:B------:R-:W-:Y:S02]  /*1b110*/  FMNMX.FTZ R6, R17, R6, !PT ;  /* 0x0000000611067209 */ /* 0x000fe40007810000 */
[----:B------:R-:W-:Y:S02]  /*1b120*/  FMNMX.FTZ R4, R15, R4, !PT ;  /* 0x000000040f047209 */ /* 0x000fe40007810000 */
[----:B------:R-:W-:Y:S02]  /*1b130*/  FSEL R183, R183, -INF , !P1 ;  /* 0xff800000b7b77808 */ /* 0x000fe40004800000 */
[----:B------:R-:W-:Y:S02]  /*1b140*/  FMNMX.FTZ R4, R13, R4, !PT ;  /* 0x000000040d047209 */ /* 0x000fe40007810000 */
[----:B------:R-:W-:-:S02]  /*1b150*/  ISETP.GE.AND P4, PT, R31, R0, PT ;  /* 0x000000001f00720c */ /* 0x000fc40003f86270 */
[----:B------:R-:W-:Y:S02]  /*1b160*/  FMNMX.FTZ R4, R11, R4, !PT ;  /* 0x000000040b047209 */ /* 0x000fe40007810000 */
[----:B------:R-:W-:Y:S01]  /*1b170*/  ISETP.GE.AND P1, PT, R31, R2, PT ;  /* 0x000000021f00720c */ /* 0x000fe20003f26270 */
[----:B------:R-:W-:Y:S01]  /*1b180*/  VIADD R31, R39, 0x29 ;  /* 0x00000029271f7836 */ /* 0x000fe20000000000 */
[----:B------:R-:W-:Y:S02]  /*1b190*/  FSEL R251, R251, -INF , !P6 ;  /* 0xff800000fbfb7808 */ /* 0x000fe40007000000 */
[----:B------:R-:W-:Y:S02]  /*1b1a0*/  FMNMX.FTZ R6, R179, R6, !PT ;  /* 0x00000006b3067209 */ /* 0x000fe40007810000 */
[----:B------:R-:W-:Y:S02]  /*1b1b0*/  FMNMX.FTZ R4, R9, R4, !PT ;  /* 0x0000000409047209 */ /* 0x000fe40007810000 */
[----:B------:R-:W-:-:S02]  /*1b1c0*/  ISETP.GE.AND P6, PT, R31, R0, PT ;  /* 0x000000001f00720c */ /* 0x000fc40003fc6270 */
[----:B------:R-:W-:Y:S02]  /*1b1d0*/  FSEL R181, R181, -INF , !P4 ;  /* 0xff800000b5b57808 */ /* 0x000fe40006000000 */
[----:B------:R-:W-:Y:S02]  /*1b1e0*/  FMNMX.FTZ R6, R251, R6, !PT ;  /* 0x00000006fb067209 */ /* 0x000fe40007810000 */
[----:B------:R-:W-:Y:S02]  /*1b1f0*/  FSEL R247, R247, -INF , !P2 ;  /* 0xff800000f7f77808 */ /* 0x000fe40005000000 */
[----:B------:R-:W-:Y:S02]  /*1b200*/  FMNMX.FTZ R4, R183, R4, !PT ;  /* 0x00000004b7047209 */ /* 0x000fe40007810000 */
[----:B------:R-:W-:Y:S01]  /*1b210*/  ISETP.GE.AND P3, PT, R31, R2, PT ;  /* 0x000000021f00720c */ /* 0x000fe20003f66270 */
[----:B------:R-:W-:Y:S01]  /*1b220*/  VIADD R31, R39, 0x38 ;  /* 0x00000038271f7836 */ /* 0x000fe20000000000 */
[----:B------:R-:W-:Y:S01]  /*1b230*/  ISETP.GE.AND P2, PT, R43, R0, PT ;  /* 0x000000002b00720c */ /* 0x000fe20003f46270 */
[----:B------:R-:W-:Y:S01]  /*1b240*/  VIADD R39, R39, 0x39 ;  /* 0x0000003927277836 */ /* 0x000fe20000000000 */
[----:B------:R-:W-:-:S02]  /*1b250*/  FSEL R249, R249, -INF , !P6 ;  /* 0xff800000f9f97808 */ /* 0x000fc40007000000 */
[----:B------:R-:W-:Y:S02]  /*1b260*/  FMNMX.FTZ R6, R181, R6, !PT ;  /* 0x00000006b5067209 */ /* 0x000fe40007810000 */
[----:B------:R-:W-:Y:S02]  /*1b270*/  FSEL R185, R185, -INF , !P1 ;  /* 0xff800000b9b97808 */ /* 0x000fe40004800000 */
[----:B------:R-:W-:Y:S02]  /*1b280*/  FMNMX.FTZ R4, R247, R4, !PT ;  /* 0x00000004f7047209 */ /* 0x000fe40007810000 */
[----:B------:R-:W-:Y:S02]  /*1b290*/  FSEL R201, R201, -INF , !P2 ;  /* 0xff800000c9c97808 */ /* 0x000fe40005000000 */
[----:B------:R-:W-:Y:S02]  /*1b2a0*/  ISETP.GE.AND P4, PT, R41, R0, PT ;  /* 0x000000002900720c */ /* 0x000fe40003f86270 */
[----:B------:R-:W-:-:S02]  /*1b2b0*/  FMNMX.FTZ R6, R249, R6, !PT ;  /* 0x00000006f9067209 */ /* 0x000fc40007810000 */
[----:B------:R-:W-:Y:S02]  /*1b2c0*/  ISETP.GE.AND P2, PT, R31, R0, PT ;  /* 0x000000001f00720c */ /* 0x000fe40003f46270 */
[----:B------:R-:W-:Y:S02]  /*1b2d0*/  ISETP.GE.AND P1, PT, R43, R2, PT ;  /* 0x000000022b00720c */ /* 0x000fe40003f26270 */
[----:B------:R-:W-:Y:S02]  /*1b2e0*/  FSEL R203, R203, -INF , !P3 ;  /* 0xff800000cbcb7808 */ /* 0x000fe40005800000 */
[----:B------:R-:W-:Y:S02]  /*1b2f0*/  FMNMX.FTZ R8, R185, R4, !PT ;  /* 0x00000004b9087209 */ /* 0x000fe40007810000 */
[----:B------:R-:W-:Y:S02]  /*1b300*/  FSEL R199, R199, -INF , !P4 ;  /* 0xff800000c7c77808 */ /* 0x000fe40006000000 */
[----:B------:R-:W-:-:S02]  /*1b310*/  FMNMX.FTZ R6, R201, R6, !PT ;  /* 0x00000006c9067209 */ /* 0x000fc40007810000 */
[----:B------:R-:W-:Y:S02]  /*1b320*/  FSEL R197, R197, -INF , !P2 ;  /* 0xff800000c5c57808 */ /* 0x000fe40005000000 */
[----:B------:R-:W-:Y:S02]  /*1b330*/  ISETP.GE.AND P2, PT, R41, R2, PT ;  /* 0x000000022900720c */ /* 0x000fe40003f46270 */
[----:B------:R-:W-:Y:S02]  /*1b340*/  FSEL R193, R193, -INF , !P1 ;  /* 0xff800000c1c17808 */ /* 0x000fe40004800000 */
[----:B------:R-:W-:Y:S02]  /*1b350*/  FMNMX.FTZ R8, R203, R8, !PT ;  /* 0x00000008cb087209 */ /* 0x000fe40007810000 */
[----:B------:R-:W-:Y:S02]  /*1b360*/  ISETP.GE.AND P4, PT, R39, R0, PT ;  /* 0x000000002700720c */ /* 0x000fe40003f86270 */
[----:B------:R-:W-:-:S02]  /*1b370*/  FMNMX.FTZ R6, R199, R6, !PT ;  /* 0x00000006c7067209 */ /* 0x000fc40007810000 */
[----:B------:R-:W-:Y:S02]  /*1b380*/  ISETP.GE.AND P1, PT, R31, R2, PT ;  /* 0x000000021f00720c */ /* 0x000fe40003f26270 */
[----:B------:R-:W-:Y:S02]  /*1b390*/  FSEL R191, R191, -INF , !P2 ;  /* 0xff800000bfbf7808 */ /* 0x000fe40005000000 */
[----:B------:R-:W-:Y:S02]  /*1b3a0*/  FMNMX.FTZ R8, R193, R8, !PT ;  /* 0x00000008c1087209 */ /* 0x000fe40007810000 */
[----:B------:R-:W-:Y:S02]  /*1b3b0*/  FSEL R195, R195, -INF , !P4 ;  /* 0xff800000c3c37808 */ /* 0x000fe40006000000 */
[----:B------:R-:W-:Y:S02]  /*1b3c0*/  FMNMX.FTZ R6, R197, R6, !PT ;  /* 0x00000006c5067209 */ /* 0x000fe40007810000 */
[----:B------:R-:W-:-:S02]  /*1b3d0*/  ISETP.GE.AND P2, PT, R39, R2, PT ;  /* 0x000000022700720c */ /* 0x000fc40003f46270 */
[----:B------:R-:W-:Y:S02]  /*1b3e0*/  FSEL R187, R187, -INF , !P1 ;  /* 0xff800000bbbb7808 */ /* 0x000fe40004800000 */
[----:B------:R-:W-:Y:S02]  /*1b3f0*/  FMNMX.FTZ R8, R191, R8, !PT ;  /* 0x00000008bf087209 */ /* 0x000fe40007810000 */
        /* <DEDUP_REMOVED lines=10> */
[----:B-1----:R-:W-:-:S03]  /*1b4a0*/  FMNMX.FTZ R164, R41, R164, !PT ;  /* 0x000000a429a47209 */ /* 0x002fc60007810000 */
[----:B------:R-:W1:Y:S01]  /*1b4b0*/  LDSM.16.MT88.4 R40, [R229+0x12000] ;  /* 0x01200000e528783b */ /* 0x000e620000004200 */
[----:B------:R-:W-:Y:S02]  /*1b4c0*/  FSETP.NEU.FTZ.AND P1, PT, R164, -INF , PT ;  /* 0xff800000a400780b */ /* 0x000fe40003f3d000 */
[----:B--2---:R-:W-:Y:S01]  /*1b4d0*/  FMNMX.FTZ R3, R4, R3, !PT ;  /* 0x0000000304037209 */ /* 0x004fe20007810000 */
[----:B---3--:R-:W-:-:S04]  /*1b4e0*/  FMUL.FTZ R30, R29, R164 ;  /* 0x000000a41d1e7220 */ /* 0x008fc80000410000 */
        /* <DEDUP_REMOVED lines=12> */
[-C--:B------:R-:W-:Y:S01]  /*1b5b0*/  FFMA.FTZ R172, R23, R29.reuse, -R28 ;  /* 0x0000001d17ac7223 */ /* 0x080fe2000001081c */
[-CC-:B------:R-:W-:Y:S01]  /*1b5c0*/  FFMA.FTZ R166, R5, R29.reuse, -R30.reuse ;  /* 0x0000001d05a67223 */ /* 0x180fe2000001081e */
[----:B------:R-:W-:Y:S01]  /*1b5d0*/  MUFU.EX2 R176, R176 ;  /* 0x000000b000b07308 */ /* 0x000fe20000000800 */
[----:B------:R-:W2:Y:S01]  /*1b5e0*/  LDSM.16.MT88.4 R4, [R226+0x16000] ;  /* 0x01600000e204783b */ /* 0x000ea20000004200 */
[-CC-:B------:R-:W-:Y:S01]  /*1b5f0*/  FFMA.FTZ R170, R19, R29.reuse, -R30.reuse ;  /* 0x0000001d13aa7223 */ /* 0x180fe2000001081e */
[-C--:B------:R-:W-:Y:S01]  /*1b600*/  FFMA.FTZ R33, R17, R29.reuse, -R30 ;  /* 0x0000001d11217223 */ /* 0x080fe2000001081e */
[-CC-:B------:R-:W-:Y:S01]  /*1b610*/  FFMA.FTZ R169, R15, R29.reuse, -R28.reuse ;  /* 0x0000001d0fa97223 */ /* 0x180fe2000001081c */
[-CC-:B------:R-:W-:Y:S01]  /*1b620*/  FFMA.FTZ R34, R13, R29.reuse, -R28.reuse ;  /* 0x0000001d0d227223 */ /* 0x180fe2000001081c */
[----:B------:R-:W3:Y:S01]  /*1b630*/  LDSM.16.MT88.4 R16, [R229+0x10800] ;  /* 0x01080000e510783b */ /* 0x000ee20000004200 */
[-CC-:B------:R-:W-:Y:S01]  /*1b640*/  FFMA.FTZ R35, R11, R29.reuse, -R28.reuse ;  /* 0x0000001d0b237223 */ /* 0x180fe2000001081c */
[----:B------:R-:W4:Y:S01]  /*1b650*/  MUFU.EX2 R175, R175 ;  /* 0x000000af00af7308 */ /* 0x000f220000000800 */
[-C--:B------:R-:W-:Y:S01]  /*1b660*/  FFMA.FTZ R32, R9, R29.reuse, -R28 ;  /* 0x0000001d09207223 */ /* 0x080fe2000001081c */
[----:B------:R-:W5:Y:S01]  /*1b670*/  LDSM.16.MT88.4 R12, [R228+0x10800] ;  /* 0x01080000e40c783b */ /* 0x000f620000004200 */
[-CC-:B------:R-:W-:Y:S01]  /*1b680*/  FFMA.FTZ R179, R179, R29.reuse, -R30.reuse ;  /* 0x0000001db3b37223 */ /* 0x180fe2000001081e */
[-CC-:B------:R-:W-:Y:S01]  /*1b690*/  FFMA.FTZ R180, R251, R29.reuse, -R30.reuse ;  /* 0x0000001dfbb47223 */ /* 0x180fe2000001081e */
[-CC-:B------:R-:W-:Y:S01]  /*1b6a0*/  FFMA.FTZ R181, R181, R29.reuse, -R30.reuse ;  /* 0x0000001db5b57223 */ /* 0x180fe2000001081e */
[----:B------:R-:W5:Y:S01]  /*1b6b0*/  LDSM.16.MT88.4 R8, [R227+0x10800] ;  /* 0x01080000e308783b */ /* 0x000f620000004200 */
[-C--:B------:R-:W-:Y:S01]  /*1b6c0*/  FFMA.FTZ R182, R249, R29.reuse, -R30 ;  /* 0x0000001df9b67223 */ /* 0x080fe2000001081e */
[----:B------:R-:W-:Y:S01]  /*1b6d0*/  MUFU.EX2 R174, R174 ;  /* 0x000000ae00ae7308 */ /* 0x000fe20000000800 */
[-CC-:B------:R-:W-:Y:S01]  /*1b6e0*/  FFMA.FTZ R183, R183, R29.reuse, -R28.reuse ;  /* 0x0000001db7b77223 */ /* 0x180fe2000001081c */
[----:B------:R-:W5:Y:S01]  /*1b6f0*/  LDSM.16.MT88.4 R20, [R229+0x12800] ;  /* 0x01280000e514783b */ /* 0x000f620000004200 */
[-CC-:B------:R-:W-:Y:S01]  /*1b700*/  FFMA.FTZ R184, R247, R29.reuse, -R28.reuse ;  /* 0x0000001df7b87223 */ /* 0x180fe2000001081c */
[-CC-:B------:R-:W-:Y:S01]  /*1b710*/  FFMA.FTZ R185, R185, R29.reuse, -R28.reuse ;  /* 0x0000001db9b97223 */ /* 0x180fe2000001081c */
[-C--:B------:R-:W-:Y:S01]  /*1b720*/  FFMA.FTZ R186, R203, R29.reuse, -R28 ;  /* 0x0000001dcbba7223 */ /* 0x080fe2000001081c */
[----:B------:R-:W-:Y:S01]  /*1b730*/  LDSM.16.MT88.4 R24, [R226+0x10800] ;  /* 0x01080000e218783b */ /* 0x000fe20000004200 */
[-CC-:B------:R-:W-:Y:S01]  /*1b740*/  FFMA.FTZ R190, R201, R29.reuse, -R30.reuse ;  /* 0x0000001dc9be7223 */ /* 0x180fe2000001081e */
[----:B------:R-:W1:Y:S01]  /*1b750*/  MUFU.EX2 R171, R171 ;  /* 0x000000ab00ab7308 */ /* 0x000e620000000800 */
[----:B----4-:R-:W-:Y:S01]  /*1b760*/  F2FP.BF16.F32.PACK_AB R128, R175, R176 ;  /* 0x000000b0af80723e */ /* 0x010fe200000010ff */
[-CC-:B------:R-:W-:Y:S01]  /*1b770*/  FFMA.FTZ R199, R199, R29.reuse, -R30.reuse ;  /* 0x0000001dc7c77223 */ /* 0x180fe2000001081e */
[-CC-:B------:R-:W-:Y:S01]  /*1b780*/  FFMA.FTZ R192, R197, R29.reuse, -R30.reuse ;  /* 0x0000001dc5c07223 */ /* 0x180fe2000001081e */
[-C--:B------:R-:W-:Y:S01]  /*1b790*/  FFMA.FTZ R249, R195, R29.reuse, -R30 ;  /* 0x0000001dc3f97223 */ /* 0x080fe2000001081e */
[-CC-:B------:R-:W-:Y:S01]  /*1b7a0*/  FFMA.FTZ R193, R193, R29.reuse, -R28.reuse ;  /* 0x0000001dc1c17223 */ /* 0x180fe2000001081c */
[-CC-:B------:R-:W-:Y:S01]  /*1b7b0*/  FFMA.FTZ R194, R191, R29.reuse, -R28.reuse ;  /* 0x0000001dbfc27223 */ /* 0x180fe2000001081c */
[-CC-:B------:R-:W-:Y:S01]  /*1b7c0*/  FFMA.FTZ R187, R187, R29.reuse, -R28.reuse ;  /* 0x0000001dbbbb7223 */ /* 0x180fe2000001081c */
[----:B------:R-:W-:Y:S01]  /*1b7d0*/  MUFU.EX2 R177, R177 ;  /* 0x000000b100b17308 */ /* 0x000fe20000000800 */
[----:B------:R-:W-:Y:S01]  /*1b7e0*/  FFMA.FTZ R196, R31, R29, -R28 ;  /* 0x0000001d1fc47223 */ /* 0x000fe2000001081c */
[----:B------:R-:W-:Y:S01]  /*1b7f0*/  FADD.FTZ R175, R176, R175 ;  /* 0x000000afb0af7221 */ /* 0x000fe20000010000 */
[----:B------:R-:W-:Y:S05]  /*1b800*/  LDSM.16.MT88.4 R28, [R228+0x15800] ;  /* 0x01580000e41c783b */ /* 0x000fea0000004200 */
[----:B------:R-:W4:Y:S01]  /*1b810*/  MUFU.EX2 R178, R178 ;  /* 0x000000b200b27308 */ /* 0x000f220000000800 */
[----:B-1----:R-:W-:Y:S01]  /*1b820*/  F2FP.BF16.F32.PACK_AB R130, R171, R174 ;  /* 0x000000aeab82723e */ /* 0x002fe200000010ff */
[----:B------:R-:W-:-:S04]  /*1b830*/  FADD.FTZ R174, R174, R175 ;  /* 0x000000afaeae7221 */ /* 0x000fc80000010000 */
[----:B------:R-:W-:Y:S02]  /*1b840*/  FADD.FTZ R171, R171, R174 ;  /* 0x000000aeabab7221 */ /* 0x000fe40000010000 */
[----:B------:R-:W-:Y:S08]  /*1b850*/  MUFU.EX2 R173, R173 ;  /* 0x000000ad00ad7308 */ /* 0x000ff00000000800 */
[----:B------:R-:W1:Y:S01]  /*1b860*/  MUFU.EX2 R172, R172 ;  /* 0x000000ac00ac7308 */ /* 0x000e620000000800 */
[----:B----4-:R-:W-:Y:S01]  /*1b870*/  F2FP.BF16.F32.PACK_AB R129, R178, R177 ;  /* 0x000000b1b281723e */ /* 0x010fe200000010ff */
[----:B------:R-:W-:-:S06]  /*1b880*/  FADD.FTZ R178, R177, R178 ;  /* 0x000000b2b1b27221 */ /* 0x000fcc0000010000 */
[----:B------:R-:W-:Y:S08]  /*1b890*/  MUFU.EX2 R170, R170 ;  /* 0x000000aa00aa7308 */ /* 0x000ff00000000800 */
[----:B------:R-:W4:Y:S01]  /*1b8a0*/  MUFU.EX2 R167, R167 ;  /* 0x000000a700a77308 */ /* 0x000f220000000800 */
[----:B-1----:R-:W-:Y:S01]  /*1b8b0*/  F2FP.BF16.F32.PACK_AB R131, R172, R173 ;  /* 0x000000adac83723e */ /* 0x002fe200000010ff */
[----:B------:R-:W-:-:S04]  /*1b8c0*/  FADD.FTZ R173, R173, R178 ;  /* 0x000000b2adad7221 */ /* 0x000fc80000010000 */
[----:B------:R-:W-:Y:S02]  /*1b8d0*/  FADD.FTZ R172, R172, R173 ;  /* 0x000000adacac7221 */ /* 0x000fe40000010000 */
        /* <DEDUP_REMOVED lines=8> */
[----:B------:R-:W1:Y:S05]  /*1b960*/  MUFU.EX2 R34, R34 ;  /* 0x0000002200227308 */ /* 0x000e6a0000000800 */
[C---:B------:R-:W-:Y:S03]  /*1b970*/  HMMA.16816.F32.BF16 R140, R128.reuse, R142, RZ ;  /* 0x0000008e808c723c */ /* 0x040fe600000418ff */
[----:B------:R-:W-:Y:S03]  /*1b980*/  MUFU.EX2 R35, R35 ;  /* 0x0000002300237308 */ /* 0x000fe60000000800 */
[C---:B------:R-:W-:Y:S05]  /*1b990*/  HMMA.16816.F32.BF16 R136, R128.reuse, R132, RZ ;  /* 0x000000848088723c */ /* 0x040fea00000418ff */
[----:B------:R-:W3:Y:S01]  /*1b9a0*/  MUFU.EX2 R32, R32 ;  /* 0x0000002000207308 */ /* 0x000ee20000000800 */
[C---:B------:R-:W-:Y:S06]  /*1b9b0*/  HMMA.16816.F32.BF16 R36, R128.reuse, R40, RZ ;  /* 0x000000288024723c */ /* 0x040fec00000418ff */
[C---:B------:R-:W-:Y:S01]  /*1b9c0*/  HMMA.16816.F32.BF16 R44, R128.reuse, R48, RZ ;  /* 0x00000030802c723c */ /* 0x040fe200000418ff */
[----:B------:R-:W-:Y:S05]  /*1b9d0*/  MUFU.EX2 R179, R179 ;  /* 0x000000b300b37308 */ /* 0x000fea0000000800 */
[C---:B------:R-:W-:Y:S03]  /*1b9e0*/  HMMA.16816.F32.BF16 R52, R128.reuse, R56, RZ ;  /* 0x000000388034723c */ /* 0x040fe600000418ff */
        /* <DEDUP_REMOVED lines=34> */
[C---:B------:R-:W-:Y:S06]  /*1bc10*/  HMMA.16816.F32.BF16 R120, R128.reuse, R122, RZ ;  /* 0x0000007a8078723c */ /* 0x040fec00000418ff */
[C---:B--2---:R-:W-:Y:S06]  /*1bc20*/  HMMA.16816.F32.BF16 R124, R128.reuse, R4, RZ ;  /* 0x00000004807c723c */ /* 0x044fec00000418ff */
[----:B------:R-:W-:Y:S01]  /*1bc30*/  HMMA.16816.F32.BF16 R128, R128, R6, RZ ;  /* 0x000000068080723c */ /* 0x000fe200000418ff */
[----:B----4-:R-:W-:Y:S01]  /*1bc40*/  F2FP.BF16.F32.PACK_AB R4, R167, R170 ;  /* 0x000000aaa704723e */ /* 0x010fe200000010ff */
[----:B------:R-:W-:Y:S01]  /*1bc50*/  FADD.FTZ R170, R170, R171 ;  /* 0x000000abaaaa7221 */ /* 0x000fe20000010000 */
[----:B-1----:R-:W-:Y:S01]  /*1bc60*/  F2FP.BF16.F32.PACK_AB R5, R34, R169 ;  /* 0x000000a92205723e */ /* 0x002fe200000010ff */
[----:B------:R-:W-:-:S02]  /*1bc70*/  FADD.FTZ R169, R169, R172 ;  /* 0x000000aca9a97221 */ /* 0x000fc40000010000 */
[----:B------:R-:W-:Y:S01]  /*1bc80*/  FADD.FTZ R167, R167, R170 ;  /* 0x000000aaa7a77221 */ /* 0x000fe20000010000 */
[----:B------:R-:W-:Y:S01]  /*1bc90*/  F2FP.BF16.F32.PACK_AB R6, R33, R166 ;  /* 0x000000a62106723e */ /* 0x000fe200000010ff */
[----:B------:R-:W-:Y:S01]  /*1bca0*/  FADD.FTZ R34, R34, R169 ;  /* 0x000000a922227221 */ /* 0x000fe20000010000 */
[----:B---3--:R-:W-:Y:S01]  /*1bcb0*/  F2FP.BF16.F32.PACK_AB R7, R32, R35 ;  /* 0x000000232007723e */ /* 0x008fe200000010ff */
[----:B------:R-:W-:Y:S02]  /*1bcc0*/  FADD.FTZ R166, R166, R167 ;  /* 0x000000a7a6a67221 */ /* 0x000fe40000010000 */
[----:B------:R-:W-:Y:S02]  /*1bcd0*/  FADD.FTZ R35, R35, R34 ;  /* 0x0000002223237221 */ /* 0x000fe40000010000 */
[----:B------:R-:W-:Y:S02]  /*1bce0*/  FADD.FTZ R166, R33, R166 ;  /* 0x000000a621a67221 */ /* 0x000fe40000010000 */
[----:B------:R-:W-:Y:S01]  /*1bcf0*/  HMMA.16816.F32.BF16 R160, R4, R16, R160 ;  /* 0x0000001004a0723c */ /* 0x000fe200000418a0 */
[----:B------:R-:W-:-:S05]  /*1bd00*/  FADD.FTZ R32, R32, R35 ;  /* 0x0000002320207221 */ /* 0x000fca0000010000 */
[C---:B------:R-:W-:Y:S01]  /*1bd10*/  HMMA.16816.F32.BF16 R156, R4.reuse, R18, R156 ;  /* 0x00000012049c723c */ /* 0x040fe2000004189c */
[----:B------:R-:W1:Y:S05]  /*1bd20*/  LDSM.16.MT88.4 R16, [R228+0x12800] ;  /* 0x01280000e410783b */ /* 0x000e6a0000004200 */
[C---:B-----5:R-:W-:Y:S06]  /*1bd30*/  HMMA.16816.F32.BF16 R152, R4.reuse, R12, R152 ;  /* 0x0000000c0498723c */ /* 0x060fec0000041898 */
[C---:B------:R-:W-:Y:S01]  /*1bd40*/  HMMA.16816.F32.BF16 R148, R4.reuse, R14, R148 ;  /* 0x0000000e0494723c */ /* 0x040fe20000041894 */
[----:B------:R-:W2:Y:S05]  /*1bd50*/  LDSM.16.MT88.4 R12, [R227+0x12800] ;  /* 0x01280000e30c783b */ /* 0x000eaa0000004200 */
[C---:B------:R-:W-:Y:S06]  /*1bd60*/  HMMA.16816.F32.BF16 R144, R4.reuse, R8, R144 ;  /* 0x000000080490723c */ /* 0x040fec0000041890 */
[C---:B------:R-:W-:Y:S01]  /*1bd70*/  HMMA.16816.F32.BF16 R140, R4.reuse, R10, R140 ;  /* 0x0000000a048c723c */ /* 0x040fe2000004188c */
[----:B------:R-:W3:Y:S05]  /*1bd80*/  LDSM.16.MT88.4 R8, [R226+0x12800] ;  /* 0x01280000e208783b */ /* 0x000eea0000004200 */
[C---:B------:R-:W-:Y:S06]  /*1bd90*/  HMMA.16816.F32.BF16 R36, R4.reuse, R20, R36 ;  /* 0x000000140424723c */ /* 0x040fec0000041824 */
[C---:B------:R-:W-:Y:S01]  /*1bda0*/  HMMA.16816.F32.BF16 R40, R4.reuse, R22, R40 ;  /* 0x000000160428723c */ /* 0x040fe20000041828 */
[----:B------:R-:W4:Y:S05]  /*1bdb0*/  LDSM.16.MT88.4 R20, [R228+0x14800] ;  /* 0x01480000e414783b */ /* 0x000f2a0000004200 */
        /* <DEDUP_REMOVED lines=11> */
[----:B------:R-:W5:Y:S05]  /*1be70*/  LDSM.16.MT88.4 R24, [R229+0x14800] ;  /* 0x01480000e518783b */ /* 0x000f6a0000004200 */
[C---:B----4-:R-:W-:Y:S06]  /*1be80*/  HMMA.16816.F32.BF16 R76, R4.reuse, R20, R76 ;  /* 0x00000014044c723c */ /* 0x050fec000004184c */
        /* <DEDUP_REMOVED lines=11> */
[C---:B-----5:R-:W-:Y:S06]  /*1bf40*/  HMMA.16816.F32.BF16 R68, R4.reuse, R24, R68 ;  /* 0x000000180444723c */ /* 0x060fec0000041844 */
        /* <DEDUP_REMOVED lines=8> */
[C---:B--2---:R-:W-:Y:S06]  /*1bfd0*/  HMMA.16816.F32.BF16 R124, R4.reuse, R12, R124 ;  /* 0x0000000c047c723c */ /* 0x044fec000004187c */
        /* <DEDUP_REMOVED lines=11> */
[----:B---3--:R-:W-:Y:S01]  /*1c090*/  HMMA.16816.F32.BF16 R160, R4, R8, R160 ;  /* 0x0000000804a0723c */ /* 0x008fe200000418a0 */
[----:B------:R-:W-:Y:S01]  /*1c0a0*/  FADD.FTZ R185, R185, R184 ;  /* 0x000000b8b9b97221 */ /* 0x000fe20000010000 */
[----:B------:R-:W-:-:S03]  /*1c0b0*/  FADD.FTZ R181, R182, R181 ;  /* 0x000000b5b6b57221 */ /* 0x000fc60000010000 */
[----:B------:R-:W-:Y:S01]  /*1c0c0*/  FADD.FTZ R186, R186, R185 ;  /* 0x000000b9baba7221 */ /* 0x000fe20000010000 */
[C---:B------:R-:W-:Y:S01]  /*1c0d0*/  HMMA.16816.F32.BF16 R156, R4.reuse, R10, R156 ;  /* 0x0000000a049c723c */ /* 0x040fe2000004189c */
[----:B------:R-:W2:Y:S05]  /*1c0e0*/  LDSM.16.MT88.4 R8, [R229+0x13000] ;  /* 0x01300000e508783b */ /* 0x000eaa0000004200 */
[C---:B----4-:R-:W-:Y:S06]  /*1c0f0*/  HMMA.16816.F32.BF16 R152, R4.reuse, R20, R152 ;  /* 0x000000140498723c */ /* 0x050fec0000041898 */
[C---:B------:R-:W-:Y:S01]  /*1c100*/  HMMA.16816.F32.BF16 R148, R4.reuse, R22, R148 ;  /* 0x000000160494723c */ /* 0x040fe20000041894 */
[----:B------:R-:W3:Y:S05]  /*1c110*/  LDSM.16.MT88.4 R20, [R227+0x13000] ;  /* 0x01300000e314783b */ /* 0x000eea0000004200 */
[C---:B------:R-:W-:Y:S06]  /*1c120*/  HMMA.16816.F32.BF16 R144, R4.reuse, R24, R144 ;  /* 0x000000180490723c */ /* 0x040fec0000041890 */
[C---:B------:R-:W-:Y:S01]  /*1c130*/  HMMA.16816.F32.BF16 R140, R4.reuse, R26, R140 ;  /* 0x0000001a048c723c */ /* 0x040fe2000004188c */
[----:B------:R-:W4:Y:S05]  /*1c140*/  LDSM.16.MT88.4 R24, [R226+0x13000] ;  /* 0x01300000e218783b */ /* 0x000f2a0000004200 */
[C---:B-1----:R-:W-:Y:S06]  /*1c150*/  HMMA.16816.F32.BF16 R136, R4.reuse, R16, R136 ;  /* 0x000000100488723c */ /* 0x042fec0000041888 */
[C---:B------:R-:W-:Y:S01]  /*1c160*/  HMMA.16816.F32.BF16 R132, R4.reuse, R18, R132 ;  /* 0x000000120484723c */ /* 0x040fe20000041884 */
[----:B------:R-:W-:Y:S05]  /*1c170*/  LDSM.16.MT88.4 R16, [R228+0x15000] ;  /* 0x01500000e410783b */ /* 0x000fea0000004200 */
[C---:B--2---:R-:W-:Y:S06]  /*1c180*/  HMMA.16816.F32.BF16 R36, R4.reuse, R8, R36 ;  /* 0x000000080424723c */ /* 0x044fec0000041824 */
[C---:B------:R-:W-:Y:S01]  /*1c190*/  HMMA.16816.F32.BF16 R40, R4.reuse, R10, R40 ;  /* 0x0000000a0428723c */ /* 0x040fe20000041828 */
[----:B------:R-:W1:Y:S05]  /*1c1a0*/  LDSM.16.MT88.4 R8, [R229+0x15000] ;  /* 0x01500000e508783b */ /* 0x000e6a0000004200 */
        /* <DEDUP_REMOVED lines=27> */
[C---:B--2---:R-:W-:Y:S06]  /*1c360*/  HMMA.16816.F32.BF16 R116, R4.reuse, R12, R116 ;  /* 0x0000000c0474723c */ /* 0x044fec0000041874 */
[C---:B------:R-:W-:Y:S01]  /*1c370*/  HMMA.16816.F32.BF16 R120, R4.reuse, R14, R120 ;  /* 0x0000000e0478723c */ /* 0x040fe20000041878 */
[----:B------:R-:W2:Y:S05]  /*1c380*/  LDSM.16.MT88.4 R12, [R226+0x11800] ;  /* 0x01180000e20c783b */ /* 0x000eaa0000004200 */
[C---:B------:R-:W-:Y:S06]  /*1c390*/  HMMA.16816.F32.BF16 R124, R4.reuse, R24, R124 ;  /* 0x00000018047c723c */ /* 0x040fec000004187c */
        /* <DEDUP_REMOVED lines=11> */
[----:B-1----:R-:W-:Y:S01]  /*1c450*/  HMMA.16816.F32.BF16 R160, R4, R8, R160 ;  /* 0x0000000804a0723c */ /* 0x002fe200000418a0 */
[----:B------:R-:W-:Y:S01]  /*1c460*/  FADD.FTZ R187, R187, R194 ;  /* 0x000000c2bbbb7221 */ /* 0x000fe20000010000 */
[----:B------:R-:W-:-:S03]  /*1c470*/  FADD.FTZ R249, R249, R192 ;  /* 0x000000c0f9f97221 */ /* 0x000fc60000010000 */
[----:B------:R-:W-:Y:S01]  /*1c480*/  FADD.FTZ R247, R196, R187 ;  /* 0x000000bbc4f77221 */ /* 0x000fe20000010000 */
        /* <DEDUP_REMOVED lines=35> */
[C---:B---3--:R-:W-:Y:S06]  /*1c6c0*/  HMMA.16816.F32.BF16 R108, R4.reuse, R16, R108 ;  /* 0x00000010046c723c */ /* 0x048fec000004186c */
[C---:B------:R-:W-:Y:S06]  /*1c6d0*/  HMMA.16816.F32.BF16 R112, R4.reuse, R18, R112 ;  /* 0x000000120470723c */ /* 0x040fec0000041870 */
[C---:B--2---:R-:W-:Y:S06]  /*1c6e0*/  HMMA.16816.F32.BF16 R116, R4.reuse, R12, R116 ;  /* 0x0000000c0474723c */ /* 0x044fec0000041874 */
        /* <DEDUP_REMOVED lines=13> */
[----:B--2---:R-:W-:Y:S02]  /*1c7c0*/  R2UR UR4, R166 ;  /* 0x00000000a60472ca */ /* 0x004fe400000e0000 */
[----:B------:R-:W-:-:S13]  /*1c7d0*/  R2UR UR5, R167 ;  /* 0x00000000a70572ca */ /* 0x000fda00000e0000 */
[----:B-1----:R-:W2:Y:S01]  /*1c7e0*/  LD.E R11, desc[UR4][R170.64+0x170] ;  /* 0x00017004aa0b7980 */ /* 0x002ea2000c101900 */
[----:B------:R-:W-:Y:S01]  /*1c7f0*/  IMAD.SHL.U32 R4, R243, 0x40, RZ ;  /* 0x00000040f3047824 */ /* 0x000fe200078e00ff */
[----:B------:R-:W-:Y:S02]  /*1c800*/  R2UR UR10, R166 ;  /* 0x00000000a60a72ca */ /* 0x000fe400000e0000 */
[----:B------:R-:W-:Y:S02]  /*1c810*/  R2UR UR11, R167 ;  /* 0x00000000a70b72ca */ /* 0x000fe400000e0000 */
[----:B------:R-:W-:Y:S02]  /*1c820*/  IADD3 R12, R4, 0x40, RZ ;  /* 0x00000040040c7810 */ /* 0x000fe40007ffe0ff */
[----:B------:R-:W-:Y:S02]  /*1c830*/  IABS R5, R4 ;  /* 0x0000000400057213 */ /* 0x000fe40000000000 */
[----:B------:R-:W-:-:S02]  /*1c840*/  R2UR UR12, R166 ;  /* 0x00000000a60c72ca */ /* 0x000fc400000e0000 */
[C---:B------:R-:W-:Y:S02]  /*1c850*/  R2UR UR13, R167.reuse ;  /* 0x00000000a70d72ca */ /* 0x040fe400000e0000 */
[----:B------:R-:W-:Y:S02]  /*1c860*/  R2UR UR8, R166 ;  /* 0x00000000a60872ca */ /* 0x000fe400000e0000 */
[----:B------:R-:W-:Y:S02]  /*1c870*/  R2UR UR9, R167 ;  /* 0x00000000a70972ca */ /* 0x000fe400000e0000 */
[-C--:B--2---:R-:W-:Y:S02]  /*1c880*/  IABS R8, R11.reuse ;  /* 0x0000000b00087213 */ /* 0x084fe40000000000 */
[-C--:B------:R-:W-:Y:S02]  /*1c890*/  IABS R6, R11.reuse ;  /* 0x0000000b00067213 */ /* 0x080fe40000000000 */
[----:B------:R-:W1:Y:S01]  /*1c8a0*/  I2F.RP R9, R8 ;  /* 0x0000000800097306 */ /* 0x000e620000209400 */
[----:B------:R-:W-:-:S02]  /*1c8b0*/  LOP3.LUT R4, R4, R11, RZ, 0x3c, !PT ;  /* 0x0000000b04047212 */ /* 0x000fc400078e3cff */
[----:B------:R-:W-:Y:S02]  /*1c8c0*/  IMAD.MOV R6, RZ, RZ, -R6 ;  /* 0x000000ffff067224 */ /* 0x000fe400078e0a06 */
[----:B------:R-:W-:Y:S02]  /*1c8d0*/  ISETP.GE.AND P1, PT, R4, RZ, PT ;  /* 0x000000ff0400720c */ /* 0x000fe40003f26270 */
[----:B------:R-:W-:Y:S01]  /*1c8e0*/  LOP3.LUT R4, RZ, R11, RZ, 0x33, !PT ;  /* 0x0000000bff047212 */ /* 0x000fe200078e33ff */
        /* <DEDUP_REMOVED lines=8> */
[----:B------:R-:W-:-:S03]  /*1c970*/  IMAD.HI.U32 R10, R15, R10, R14 ;  /* 0x0000000a0f0a7227 */ /* 0x000fc600078e000e */
[----:B------:R-:W-:Y:S02]  /*1c980*/  ISETP.GE.AND P3, PT, R12, RZ, PT ;  /* 0x000000ff0c00720c */ /* 0x000fe40003f66270 */
[----:B------:R-:W2:Y:S01]  /*1c990*/  LD.E.64 R12, desc[UR8][R170.64+0x28] ;  /* 0x00002808aa0c7980 */ /* 0x000ea2000c101b00 */
[----:B------:R-:W-:-:S04]  /*1c9a0*/  IMAD.HI.U32 R9, R10, R5, RZ ;  /* 0x000000050a097227 */ /* 0x000fc800078e00ff */
[----:B------:R-:W-:-:S04]  /*1c9b0*/  IMAD.HI.U32 R10, R10, R7, RZ ;  /* 0x000000070a0a7227 */ /* 0x000fc800078e00ff */
[-C--:B------:R-:W-:Y:S02]  /*1c9c0*/  IMAD R5, R9, R6.reuse, R5 ;  /* 0x0000000609057224 */ /* 0x080fe400078e0205 */
[----:B------:R-:W-:-:S03]  /*1c9d0*/  IMAD R7, R10, R6, R7 ;  /* 0x000000060a077224 */ /* 0x000fc600078e0207 */
[C---:B------:R-:W-:Y:S02]  /*1c9e0*/  ISETP.GT.U32.AND P2, PT, R8.reuse, R5, PT ;  /* 0x000000050800720c */ /* 0x040fe40003f44070 */
[----:B------:R-:W-:-:S11]  /*1c9f0*/  ISETP.GT.U32.AND P4, PT, R8, R7, PT ;  /* 0x000000070800720c */ /* 0x000fd60003f84070 */
[----:B------:R-:W-:Y:S02]  /*1ca00*/  @!P2 IMAD.IADD R5, R5, 0x1, -R8 ;  /* 0x000000010505a824 */ /* 0x000fe400078e0a08 */
[-C--:B------:R-:W-:Y:S01]  /*1ca10*/  @!P4 IADD3 R7, R7, -R8.reuse, RZ ;  /* 0x800000080707c210 */ /* 0x080fe20007ffe0ff */
[----:B------:R-:W-:Y:S02]  /*1ca20*/  @!P4 VIADD R10, R10, 0x1 ;  /* 0x000000010a0ac836 */ /* 0x000fe40000000000 */
[-C--:B------:R-:W-:Y:S01]  /*1ca30*/  ISETP.GE.U32.AND P5, PT, R5, R8.reuse, PT ;  /* 0x000000080500720c */ /* 0x080fe20003fa6070 */
[----:B------:R-:W-:Y:S01]  /*1ca40*/  @!P2 VIADD R9, R9, 0x1 ;  /* 0x000000010909a836 */ /* 0x000fe20000000000 */
[----:B------:R-:W-:Y:S02]  /*1ca50*/  ISETP.GE.U32.AND P6, PT, R7, R8, PT ;  /* 0x000000080700720c */ /* 0x000fe40003fc6070 */
[----:B------:R-:W-:-:S09]  /*1ca60*/  ISETP.NE.AND P2, PT, R11, RZ, PT ;  /* 0x000000ff0b00720c */ /* 0x000fd20003f45270 */
[----:B------:R-:W-:Y:S02]  /*1ca70*/  @P5 VIADD R9, R9, 0x1 ;  /* 0x0000000109095836 */ /* 0x000fe40000000000 */
[----:B------:R-:W-:Y:S02]  /*1ca80*/  @P6 IADD3 R10, R10, 0x1, RZ ;  /* 0x000000010a0a6810 */ /* 0x000fe40007ffe0ff */
[----:B------:R-:W-:-:S03]  /*1ca90*/  @!P1 IMAD.MOV R9, RZ, RZ, -R9 ;  /* 0x000000ffff099224 */ /* 0x000fc600078e0a09 */
[----:B------:R-:W-:Y:S02]  /*1caa0*/  @!P3 IMAD.MOV R10, RZ, RZ, -R10 ;  /* 0x000000ffff0ab224 */ /* 0x000fe400078e0a0a */
[C---:B------:R-:W-:Y:S02]  /*1cab0*/  SEL R6, R4.reuse, R9, !P2 ;  /* 0x0000000904067207 */ /* 0x040fe40005000000 */
[----:B------:R-:W3:Y:S01]  /*1cac0*/  LD.E.64 R8, desc[UR4][R170.64+0x40] ;  /* 0x00004004aa087980 */ /* 0x000ee2000c101b00 */
[----:B------:R-:W-:Y:S02]  /*1cad0*/  SEL R7, R4, R10, !P2 ;  /* 0x0000000a04077207 */ /* 0x000fe40005000000 */
[----:B------:R-:W-:-:S04]  /*1cae0*/  IMAD.WIDE R16, R6, 0x4, R244 ;  /* 0x0000000406107825 */ /* 0x000fc800078e02f4 */
[C---:B------:R-:W-:Y:S01]  /*1caf0*/  IMAD.WIDE R14, R7.reuse, 0x4, R244 ;  /* 0x00000004070e7825 */ /* 0x040fe200078e02f4 */
[----:B------:R-:W4:Y:S04]  /*1cb00*/  LD.E R4, desc[UR10][R16.64] ;  /* 0x0000000a10047980 */ /* 0x000f28000c101900 */
[----:B------:R-:W4:Y:S01]  /*1cb10*/  LD.E R5, desc[UR12][R14.64] ;  /* 0x0000000c0e057980 */ /* 0x000f22000c101900 */
[----:B------:R-:W-:-:S05]  /*1cb20*/  IADD3 R6, R7, -R6, RZ ;  /* 0x8000000607067210 */ /* 0x000fca0007ffe0ff */
[----:B------:R-:W-:-:S05]  /*1cb30*/  IMAD R11, R11, R6, -0x40 ;  /* 0xffffffc00b0b7424 */ /* 0x000fca00078e0206 */
[----:B------:R-:W-:Y:S01]  /*1cb40*/  SHF.R.S32.HI R7, RZ, 0x1f, R11 ;  /* 0x0000001fff077819 */ /* 0x000fe2000001140b */
[-C--:B---3--:R-:W-:Y:S02]  /*1cb50*/  IMAD R6, R9, R11.reuse, RZ ;  /* 0x0000000b09067224 */ /* 0x088fe400078e02ff */
[----:B------:R-:W-:-:S04]  /*1cb60*/  IMAD.WIDE.U32 R10, R8, R11, RZ ;  /* 0x0000000b080a7225 */ /* 0x000fc800078e00ff */
[----:B------:R-:W-:Y:S02]  /*1cb70*/  IMAD R6, R8, R7, R6 ;  /* 0x0000000708067224 */ /* 0x000fe400078e0206 */
[----:B----4-:R-:W-:Y:S02]  /*1cb80*/  IMAD.IADD R5, R4, 0x1, -R5 ;  /* 0x0000000104057824 */ /* 0x010fe400078e0a05 */
[----:B------:R-:W-:Y:S02]  /*1cb90*/  IMAD.IADD R11, R11, 0x1, R6 ;  /* 0x000000010b0b7824 */ /* 0x000fe400078e0206 */
[----:B--2---:R-:W-:Y:S01]  /*1cba0*/  IMAD R7, R13, R5, RZ ;  /* 0x000000050d077224 */ /* 0x004fe200078e02ff */
[----:B------:R-:W-:Y:S01]  /*1cbb0*/  SHF.R.S32.HI R4, RZ, 0x1f, R5 ;  /* 0x0000001fff047819 */ /* 0x000fe20000011405 */
[----:B------:R-:W-:-:S04]  /*1cbc0*/  IMAD.WIDE.U32 R10, R5, R12, R10 ;  /* 0x0000000c050a7225 */ /* 0x000fc800078e000a */
[----:B------:R-:W-:Y:S02]  /*1cbd0*/  IMAD R4, R12, R4, R7 ;  /* 0x000000040c047224 */ /* 0x000fe400078e0207 */
[----:B------:R-:W-:-:S03]  /*1cbe0*/  IMAD.MOV.U32 R5, RZ, RZ, R10 ;  /* 0x000000ffff057224 */ /* 0x000fc600078e000a */
[----:B------:R-:W-:Y:S01]  /*1cbf0*/  IADD3 R4, R11, R4, RZ ;  /* 0x000000040b047210 */ /* 0x000fe20007ffe0ff */
[----:B------:R-:W-:Y:S05]  /*1cc00*/  BRA `(.L_x_1482) ;  /* 0x0000000000147947 */ /* 0x000fea0003800000 */
.L_x_1481:
[----:B--2---:R-:W-:Y:S02]  /*1cc10*/  R2UR UR4, R166 ;  /* 0x00000000a60472ca */ /* 0x004fe400000e0000 */
[----:B------:R-:W-:-:S13]  /*1cc20*/  R2UR UR5, R167 ;  /* 0x00000000a70572ca */ /* 0x000fda00000e0000 */
[----:B-1----:R-:W2:Y:S02]  /*1cc30*/  LD.E R5, desc[UR4][R170.64+0x40] ;  /* 0x00004004aa057980 */ /* 0x002ea4000c101900 */
[----:B--2---:R-:W-:-:S05]  /*1cc40*/  IMAD.U32 R5, R5, -0x40, RZ ;  /* 0xffffffc005057824 */ /* 0x004fca00078e00ff */
[----:B------:R-:W-:Y:S02]  /*1cc50*/  SHF.R.S32.HI R4, RZ, 0x1f, R5 ;  /* 0x0000001fff047819 */ /* 0x000fe40000011405 */
.L_x_1482:
[----:B------:R-:W-:Y:S05]  /*1cc60*/  BSYNC B0 ;  /* 0x0000000000007941 */ /* 0x000fea0003800000 */
.L_x_1480:
[C---:B------:R-:W-:Y:S02]  /*1cc70*/  LOP3.LUT P3, RZ, R246.reuse, 0x1, RZ, 0xc0, !PT ;  /* 0x00000001f6ff7812 */ /* 0x040fe4000786c0ff */
[C---:B------:R-:W-:Y:S02]  /*1cc80*/  LOP3.LUT P6, RZ, R246.reuse, 0x2, RZ, 0xc0, !PT ;  /* 0x00000002f6ff7812 */ /* 0x040fe400078cc0ff */
[C---:B------:R-:W-:Y:S02]  /*1cc90*/  LOP3.LUT P5, RZ, R246.reuse, 0x4, RZ, 0xc0, !PT ;  /* 0x00000004f6ff7812 */ /* 0x040fe400078ac0ff */
[C---:B------:R-:W-:Y:S02]  /*1cca0*/  IADD3 R7, P1, R5.reuse, R230, RZ ;  /* 0x000000e605077210 */ /* 0x040fe40007f3e0ff */
[C---:B------:R-:W-:Y:S02]  /*1ccb0*/  LEA R200, P2, R5.reuse, R188, 0x1 ;  /* 0x000000bc05c87211 */ /* 0x040fe400078408ff */
[----:B------:R-:W-:Y:S01]  /*1ccc0*/  LOP3.LUT P4, RZ, R246, 0x8, RZ, 0xc0, !PT ;  /* 0x00000008f6ff7812 */ /* 0x000fe2000788c0ff */
[----:B------:R-:W-:Y:S01]  /*1ccd0*/  IMAD.X R6, R4, 0x1, R231, P1 ;  /* 0x0000000104067824 */ /* 0x000fe200008e06e7 */
[----:B------:R-:W-:-:S02]  /*1cce0*/  LEA.HI.X R201, R5, R189, R4, 0x1, P2 ;  /* 0x000000bd05c97211 */ /* 0x000fc400010f0c04 */
[CC--:B------:R-:W-:Y:S02]  /*1ccf0*/  @P3 LEA R14, P2, R7.reuse, R188.reuse, 0x1 ;  /* 0x000000bc070e3211 */ /* 0x0c0fe400078408ff */
[CC--:B------:R-:W-:Y:S02]  /*1cd00*/  @P6 LEA R12, P1, R7.reuse, R188.reuse, 0x1 ;  /* 0x000000bc070c6211 */ /* 0x0c0fe400078208ff */
[CCC-:B------:R-:W-:Y:S02]  /*1cd10*/  @P3 LEA.HI.X R15, R7.reuse, R189.reuse, R6.reuse, 0x1, P2 ;  /* 0x000000bd070f3211 */ /* 0x1c0fe400010f0c06 */
[C---:B------:R-:W-:Y:S02]  /*1cd20*/  @P5 LEA R10, P2, R7.reuse, R188, 0x1 ;  /* 0x000000bc070a5211 */ /* 0x040fe400078408ff */
[CCC-:B------:R-:W-:Y:S02]  /*1cd30*/  @P6 LEA.HI.X R13, R7.reuse, R189.reuse, R6.reuse, 0x1, P1 ;  /* 0x000000bd070d6211 */ /* 0x1c0fe400008f0c06 */
[----:B------:R-:W-:-:S02]  /*1cd40*/  @P5 LEA.HI.X R11, R7, R189, R6, 0x1, P2 ;  /* 0x000000bd070b5211 */ /* 0x000fc400010f0c06 */
[C---:B------:R-:W-:Y:S02]  /*1cd50*/  @P4 LEA R8, P1, R7.reuse, R188, 0x1 ;  /* 0x000000bc07084211 */ /* 0x040fe400078208ff */
[C---:B------:R-:W-:Y:S02]  /*1cd60*/  IADD3 R5, P2, R7.reuse, R230, RZ ;  /* 0x000000e607057210 */ /* 0x040fe40007f5e0ff */
[----:B------:R-:W-:Y:S02]  /*1cd70*/  @P4 LEA.HI.X R9, R7, R189, R6, 0x1, P1 ;  /* 0x000000bd07094211 */ /* 0x000fe400008f0c06 */
[CC--:B------:R-:W-:Y:S01]  /*1cd80*/  @P6 LEA R20, P1, R5.reuse, R188.reuse, 0x1 ;  /* 0x000000bc05146211 */ /* 0x0c0fe200078208ff */
[----:B------:R-:W-:Y:S01]  /*1cd90*/  IMAD.X R6, R6, 0x1, R231, P2 ;  /* 0x0000000106067824 */ /* 0x000fe200010e06e7 */
[----:B------:R-:W-:Y:S02]  /*1cda0*/  @P3 LEA R22, P2, R5, R188, 0x1 ;  /* 0x000000bc05163211 */ /* 0x000fe400078408ff */
[----:B------:R-:W-:-:S02]  /*1cdb0*/  @P3 R2UR UR10, R166 ;  /* 0x00000000a60a32ca */ /* 0x000fc400000e0000 */
[CCC-:B------:R-:W-:Y:S02]  /*1cdc0*/  @P3 LEA.HI.X R23, R5.reuse, R189.reuse, R6.reuse, 0x1, P2 ;  /* 0x000000bd05173211 */ /* 0x1c0fe400010f0c06 */
[CC--:B------:R-:W-:Y:S02]  /*1cdd0*/  @P5 LEA R18, P2, R5.reuse, R188.reuse, 0x1 ;  /* 0x000000bc05125211 */ /* 0x0c0fe400078408ff */
[CCC-:B------:R-:W-:Y:S02]  /*1cde0*/  @P6 LEA.HI.X R21, R5.reuse, R189.reuse, R6.reuse, 0x1, P1 ;  /* 0x000000bd05156211 */ /* 0x1c0fe400008f0c06 */
[C---:B------:R-:W-:Y:S02]  /*1cdf0*/  @P5 LEA.HI.X R19, R5.reuse, R189, R6, 0x1, P2 ;  /* 0x000000bd05135211 */ /* 0x040fe400010f0c06 */
[C---:B------:R-:W-:Y:S02]  /*1ce00*/  @P4 LEA R16, P1, R5.reuse, R188, 0x1 ;  /* 0x000000bc05104211 */ /* 0x040fe400078208ff */
[----:B------:R-:W-:-:S02]  /*1ce10*/  IADD3 R4, P2, R5, R230, RZ ;  /* 0x000000e605047210 */ /* 0x000fc40007f5e0ff */
[----:B------:R-:W-:Y:S01]  /*1ce20*/  @P4 LEA.HI.X R17, R5, R189, R6, 0x1, P1 ;  /* 0x000000bd05114211 */ /* 0x000fe200008f0c06 */
[----:B------:R-:W-:Y:S01]  /*1ce30*/  @P6 IMAD.MOV.U32 R5, RZ, RZ, R201 ;  /* 0x000000ffff056224 */ /* 0x000fe200078e00c9 */
[C---:B------:R-:W-:Y:S01]  /*1ce40*/  @P3 R2UR UR11, R167.reuse ;  /* 0x00000000a70b32ca */ /* 0x040fe200000e0000 */
[----:B------:R-:W-:Y:S01]  /*1ce50*/  IMAD.X R6, R6, 0x1, R231, P2 ;  /* 0x0000000106067824 */ /* 0x000fe200010e06e7 */
[CC--:B------:R-:W-:Y:S02]  /*1ce60*/  @P3 LEA R26, P2, R4.reuse, R188.reuse, 0x1 ;  /* 0x000000bc041a3211 */ /* 0x0c0fe400078408ff */
[----:B------:R-:W-:Y:S02]  /*1ce70*/  @P6 LEA R24, P1, R4, R188, 0x1 ;  /* 0x000000bc04186211 */ /* 0x000fe400078208ff */
[----:B------:R-:W-:Y:S02]  /*1ce80*/  @P6 R2UR UR8, R166 ;  /* 0x00000000a60862ca */ /* 0x000fe400000e0000 */
[----:B------:R-:W-:-:S02]  /*1ce90*/  @P6 R2UR UR9, R167 ;  /* 0x00000000a70962ca */ /* 0x000fc400000e0000 */
        /* <DEDUP_REMOVED lines=9> */
[----:B------:R-:W-:Y:S02]  /*1cf30*/  @P5 R2UR UR4, R166 ;  /* 0x00000000a60452ca */ /* 0x000fe400000e0000 */
[----:B------:R-:W-:-:S02]  /*1cf40*/  @P5 R2UR UR5, R167 ;  /* 0x00000000a70552ca */ /* 0x000fc400000e0000 */
[CCC-:B------:R-:W-:Y:S02]  /*1cf50*/  @P5 LEA.HI.X R177, R4.reuse, R189.reuse, R6.reuse, 0x1, P2 ;  /* 0x000000bd04b15211 */ /* 0x1c0fe400010f0c06 */
[----:B------:R-:W-:Y:S01]  /*1cf60*/  @P4 LEA.HI.X R179, R4, R189, R6, 0x1, P1 ;  /* 0x000000bd04b34211 */ /* 0x000fe200008f0c06 */
[--C-:B------:R-:W-:Y:S01]  /*1cf70*/  @P6 IMAD.MOV.U32 R4, RZ, RZ, R200.reuse ;  /* 0x000000ffff046224 */ /* 0x100fe200078e00c8 */
[C---:B------:R-:W-:Y:S02]  /*1cf80*/  @P4 R2UR UR12, R166.reuse ;  /* 0x00000000a60c42ca */ /* 0x040fe400000e0000 */
[C---:B------:R-:W-:Y:S02]  /*1cf90*/  @P4 R2UR UR13, R167.reuse ;  /* 0x00000000a70d42ca */ /* 0x040fe400000e0000 */
[----:B------:R-:W-:Y:S01]  /*1cfa0*/  @!PT LDS RZ, [RZ] ;  /* 0x00000000fffff984 */ /* 0x000fe20000000800 */
[----:B------:R-:W-:Y:S01]  /*1cfb0*/  @!PT LDS RZ, [RZ] ;  /* 0x00000000fffff984 */ /* 0x000fe20000000800 */
[----:B------:R-:W-:Y:S01]  /*1cfc0*/  @!PT LDS RZ, [RZ] ;  /* 0x00000000fffff984 */ /* 0x000fe20000000800 */
[----:B------:R1:W-:Y:S01]  /*1cfd0*/  @P6 LDGSTS.E.BYPASS.LTC128B.128 [R241+0x12000], desc[UR8][R4.64+0x80] ;  /* 0x1200008004f16fae */ /* 0x0003e2000b901d48 */
[----:B------:R-:W-:Y:S02]  /*1cfe0*/  @P4 R2UR UR14, R166 ;  /* 0x00000000a60e42ca */ /* 0x000fe400000e0000 */
[----:B------:R-:W-:Y:S01]  /*1cff0*/  @P4 R2UR UR15, R167 ;  /* 0x00000000a70f42ca */ /* 0x000fe200000e0000 */
[----:B------:R-:W-:Y:S01]  /*1d000*/  @!P6 STS.128 [R241+0x12000], RZ ;  /* 0x012000fff100e388 */ /* 0x000fe20000000c00 */
[----:B-1----:R-:W-:-:S02]  /*1d010*/  @P5 IMAD.MOV.U32 R4, RZ, RZ, R200 ;  /* 0x000000ffff045224 */ /* 0x002fc400078e00c8 */
        /* <DEDUP_REMOVED lines=45> */
[----:B------:R3:W-:Y:S01]  /*1d2f0*/  @P6 LDGSTS.E.BYPASS.LTC128B.128 [R241+0x13000], desc[UR8][R20.64+0x80] ;  /* 0x1300008014f16fae */ /* 0x0007e2000b901d48 */
        /* <DEDUP_REMOVED lines=33> */
[----:B------:R5:W-:Y:S01]  /*1d510*/  @P4 LDGSTS.E.BYPASS.LTC128B.128 [R241+0x17800], desc[UR4][R178.64+0x180] ;  /* 0x17800180b2f14fae */ /* 0x000be2000b901d44 */
[----:B------:R-:W-:-:S02]  /*1d520*/  R2UR UR4, R166 ;  /* 0x00000000a60472ca */ /* 0x000fc400000e0000 */
[----:B------:R-:W-:Y:S01]  /*1d530*/  R2UR UR5, R167 ;  /* 0x00000000a70572ca */ /* 0x000fe200000e0000 */
[----:B------:R-:W-:Y:S04]  /*1d540*/  @!P4 STS.128 [R241+0x17800], RZ ;  /* 0x017800fff100c388 */ /* 0x000fe80000000c00 */
[----:B------:R-:W-:Y:S04]  /*1d550*/  LDSM.16.M88.4 R172, [R225] ;  /* 0x00000000e1ac783b */ /* 0x000fe80000000200 */
[----:B-1----:R-:W1:Y:S04]  /*1d560*/  LDSM.16.M88.4 R4, [R224+0x8800] ;  /* 0x00880000e004783b */ /* 0x002e680000000200 */
[----:B--2---:R-:W2:Y:S04]  /*1d570*/  LDSM.16.M88.4 R12, [R224+0x8000] ;  /* 0x00800000e00c783b */ /* 0x004ea80000000200 */
[----:B------:R-:W5:Y:S04]  /*1d580*/  LDSM.16.M88.4 R180, [R224+0x9000] ;  /* 0x00900000e0b4783b */ /* 0x000f680000000200 */
[----:B------:R-:W5:Y:S04]  /*1d590*/  LDSM.16.M88.4 R32, [R224+0x9800] ;  /* 0x00980000e020783b */ /* 0x000f680000000200 */
[----:B------:R-:W-:Y:S04]  /*1d5a0*/  LDSM.16.M88.4 R28, [R223] ;  /* 0x00000000df1c783b */ /* 0x000fe80000000200 */
[----:B---3--:R-:W3:Y:S04]  /*1d5b0*/  LDSM.16.M88.4 R20, [R218] ;  /* 0x00000000da14783b */ /* 0x008ee80000000200 */
[----:B----4-:R-:W4:Y:S04]  /*1d5c0*/  LDSM.16.M88.4 R24, [R222] ;  /* 0x00000000de18783b */ /* 0x010f280000000200 */
[----:B------:R-:W4:Y:S04]  /*1d5d0*/  LDSM.16.M88.4 R192, [R217] ;  /* 0x00000000d9c0783b */ /* 0x000f280000000200 */
[----:B------:R-:W4:Y:S04]  /*1d5e0*/  LDSM.16.M88.4 R188, [R216] ;  /* 0x00000000d8bc783b */ /* 0x000f280000000200 */
[----:B------:R-:W-:Y:S01]  /*1d5f0*/  LDSM.16.M88.4 R196, [R219+0x9000] ;  /* 0x00900000dbc4783b */ /* 0x000fe20000000200 */
[C---:B-1----:R-:W-:Y:S03]  /*1d600*/  HMMA.16816.F32.BF16 R8, R172.reuse, R4, RZ ;  /* 0x00000004ac08723c */ /* 0x042fe600000418ff */
[----:B------:R-:W4:Y:S04]  /*1d610*/  LD.E R169, desc[UR4][R170.64+0x18c] ;  /* 0x00018c04aaa97980 */ /* 0x000f28000c101900 */
[----:B------:R-:W0:Y:S01]  /*1d620*/  LDGDEPBAR ;  /* 0x00000000000079af */ /* 0x000e220000000000 */
[C---:B------:R-:W-:Y:S06]  /*1d630*/  HMMA.16816.F32.BF16 R4, R172.reuse, R6, RZ ;  /* 0x00000006ac04723c */ /* 0x040fec00000418ff */
[C---:B--2---:R-:W-:Y:S06]  /*1d640*/  HMMA.16816.F32.BF16 R16, R172.reuse, R12, RZ ;  /* 0x0000000cac10723c */ /* 0x044fec00000418ff */
[C---:B------:R-:W-:Y:S06]  /*1d650*/  HMMA.16816.F32.BF16 R12, R172.reuse, R14, RZ ;  /* 0x0000000eac0c723c */ /* 0x040fec00000418ff */
[C---:B-----5:R-:W-:Y:S06]  /*1d660*/  HMMA.16816.F32.BF16 R184, R172.reuse, R180, RZ ;  /* 0x000000b4acb8723c */ /* 0x060fec00000418ff */
[C---:B------:R-:W-:Y:S06]  /*1d670*/  HMMA.16816.F32.BF16 R180, R172.reuse, R182, RZ ;  /* 0x000000b6acb4723c */ /* 0x040fec00000418ff */
[C---:B------:R-:W-:Y:S06]  /*1d680*/  HMMA.16816.F32.BF16 R176, R172.reuse, R32, RZ ;  /* 0x00000020acb0723c */ /* 0x040fec00000418ff */
[----:B------:R-:W-:Y:S01]  /*1d690*/  HMMA.16816.F32.BF16 R172, R172, R34, RZ ;  /* 0x00000022acac723c */ /* 0x000fe200000418ff */
[----:B------:R-:W-:Y:S05]  /*1d6a0*/  LDSM.16.M88.4 R32, [R221] ;  /* 0x00000000dd20783b */ /* 0x000fea0000000200 */
[C---:B---3--:R-:W-:Y:S06]  /*1d6b0*/  HMMA.16816.F32.BF16 R8, R28.reuse, R20, R8 ;  /* 0x000000141c08723c */ /* 0x048fec0000041808 */
[C---:B------:R-:W-:Y:S01]  /*1d6c0*/  HMMA.16816.F32.BF16 R4, R28.reuse, R22, R4 ;  /* 0x000000161c04723c */ /* 0x040fe20000041804 */
[----:B------:R-:W1:Y:S05]  /*1d6d0*/  LDSM.16.M88.4 R20, [R219+0x8800] ;  /* 0x00880000db14783b */ /* 0x000e6a0000000200 */
[C---:B----4-:R-:W-:Y:S06]  /*1d6e0*/  HMMA.16816.F32.BF16 R16, R28.reuse, R24, R16 ;  /* 0x000000181c10723c */ /* 0x050fec0000041810 */
        /* <DEDUP_REMOVED lines=79> */
[----:B------:R-:W-:Y:S05]  /*1dbe0*/  LDSM.16.M88.4 R196, [R223+0x4000] ;  /* 0x00400000dfc4783b */ /* 0x000fea0000000200 */
[C---:B-1----:R-:W-:Y:S06]  /*1dbf0*/  HMMA.16816.F32.BF16 R184, R32.reuse, R192, R184 ;  /* 0x000000c020b8723c */ /* 0x042fec00000418b8 */
[C---:B------:R-:W-:Y:S01]  /*1dc00*/  HMMA.16816.F32.BF16 R180, R32.reuse, R194, R180 ;  /* 0x000000c220b4723c */ /* 0x040fe200000418b4 */
[----:B------:R-:W-:Y:S05]  /*1dc10*/  LDSM.16.M88.4 R192, [R208] ;  /* 0x00000000d0c0783b */ /* 0x000fea0000000200 */
[C---:B---3--:R-:W-:Y:S06]  /*1dc20*/  HMMA.16816.F32.BF16 R176, R32.reuse, R188, R176 ;  /* 0x000000bc20b0723c */ /* 0x048fec00000418b0 */
[----:B------:R-:W-:Y:S01]  /*1dc30*/  HMMA.16816.F32.BF16 R172, R32, R190, R172 ;  /* 0x000000be20ac723c */ /* 0x000fe200000418ac */
[----:B------:R-:W1:Y:S04]  /*1dc40*/  LDSM.16.M88.4 R188, [R224+0xd000] ;  /* 0x00d00000e0bc783b */ /* 0x000e680000000200 */
[----:B------:R-:W3:Y:S01]  /*1dc50*/  LDSM.16.M88.4 R32, [R224+0xd800] ;  /* 0x00d80000e020783b */ /* 0x000ee20000000200 */
        /* <DEDUP_REMOVED lines=8> */
[----:B------:R-:W1:Y:S05]  /*1dce0*/  LDSM.16.M88.4 R188, [R207] ;  /* 0x00000000cfbc783b */ /* 0x000e6a0000000200 */
[C---:B---3--:R-:W-:Y:S06]  /*1dcf0*/  HMMA.16816.F32.BF16 R176, R28.reuse, R32, R176 ;  /* 0x000000201cb0723c */ /* 0x048fec00000418b0 */
[----:B------:R-:W-:Y:S01]  /*1dd00*/  HMMA.16816.F32.BF16 R172, R28, R34, R172 ;  /* 0x000000221cac723c */ /* 0x000fe200000418ac */
[----:B------:R-:W-:Y:S04]  /*1dd10*/  LDSM.16.M88.4 R32, [R221+0x4000] ;  /* 0x00400000dd20783b */ /* 0x000fe80000000200 */
[----:B------:R-:W3:Y:S01]  /*1dd20*/  LDSM.16.M88.4 R28, [R219+0xc000] ;  /* 0x00c00000db1c783b */ /* 0x000ee20000000200 */
        /* <DEDUP_REMOVED lines=9> */
[C---:B-1----:R-:W-:Y:S06]  /*1ddc0*/  HMMA.16816.F32.BF16 R176, R196.reuse, R188, R176 ;  /* 0x000000bcc4b0723c */ /* 0x042fec00000418b0 */
[----:B------:R-:W-:Y:S01]  /*1ddd0*/  HMMA.16816.F32.BF16 R172, R196, R190, R172 ;  /* 0x000000bec4ac723c */ /* 0x000fe200000418ac */
[----:B------:R-:W1:Y:S04]  /*1dde0*/  LDSM.16.M88.4 R188, [R219+0xd800] ;  /* 0x00d80000dbbc783b */ /* 0x000e680000000200 */
[----:B------:R-:W-:Y:S01]  /*1ddf0*/  LDSM.16.M88.4 R196, [R220+0x4000] ;  /* 0x00400000dcc4783b */ /* 0x000fe20000000200 */
[C---:B---3--:R-:W-:Y:S06]  /*1de00*/  HMMA.16816.F32.BF16 R16, R32.reuse, R28, R16 ;  /* 0x0000001c2010723c */ /* 0x048fec0000041810 */
[C---:B------:R-:W-:Y:S01]  /*1de10*/  HMMA.16816.F32.BF16 R12, R32.reuse, R30, R12 ;  /* 0x0000001e200c723c */ /* 0x040fe2000004180c */
[----:B------:R-:W3:Y:S05]  /*1de20*/  LDSM.16.M88.4 R28, [R215+0x4800] ;  /* 0x00480000d71c783b */ /* 0x000eea0000000200 */
[C---:B----4-:R-:W-:Y:S06]  /*1de30*/  HMMA.16816.F32.BF16 R8, R32.reuse, R24, R8 ;  /* 0x000000182008723c */ /* 0x050fec0000041808 */
[C---:B------:R-:W-:Y:S01]  /*1de40*/  HMMA.16816.F32.BF16 R4, R32.reuse, R26, R4 ;  /* 0x0000001a2004723c */ /* 0x040fe20000041804 */
[----:B------:R-:W4:Y:S05]  /*1de50*/  LDSM.16.M88.4 R24, [R215+0x5000] ;  /* 0x00500000d718783b */ /* 0x000f2a0000000200 */
[C---:B--2---:R-:W-:Y:S06]  /*1de60*/  HMMA.16816.F32.BF16 R184, R32.reuse, R20, R184 ;  /* 0x0000001420b8723c */ /* 0x044fec00000418b8 */
[C---:B------:R-:W-:Y:S01]  /*1de70*/  HMMA.16816.F32.BF16 R180, R32.reuse, R22, R180 ;  /* 0x0000001620b4723c */ /* 0x040fe200000418b4 */
[----:B------:R-:W2:Y:S05]  /*1de80*/  LDSM.16.M88.4 R20, [R215+0x5800] ;  /* 0x00580000d714783b */ /* 0x000eaa0000000200 */
[C---:B-1----:R-:W-:Y:S06]  /*1de90*/  HMMA.16816.F32.BF16 R176, R32.reuse, R188, R176 ;  /* 0x000000bc20b0723c */ /* 0x042fec00000418b0 */
[----:B------:R-:W-:Y:S01]  /*1dea0*/  HMMA.16816.F32.BF16 R172, R32, R190, R172 ;  /* 0x000000be20ac723c */ /* 0x000fe200000418ac */
[----:B------:R-:W-:Y:S04]  /*1deb0*/  LDSM.16.M88.4 R32, [R225+0x6000] ;  /* 0x00600000e120783b */ /* 0x000fe80000000200 */
[----:B------:R-:W-:Y:S01]  /*1dec0*/  LDSM.16.M88.4 R188, [R224+0xf000] ;  /* 0x00f00000e0bc783b */ /* 0x000fe20000000200 */
[C---:B---3--:R-:W-:Y:S06]  /*1ded0*/  HMMA.16816.F32.BF16 R8, R196.reuse, R28, R8 ;  /* 0x0000001cc408723c */ /* 0x048fec0000041808 */
[C---:B------:R-:W-:Y:S01]  /*1dee0*/  HMMA.16816.F32.BF16 R4, R196.reuse, R30, R4 ;  /* 0x0000001ec404723c */ /* 0x040fe20000041804 */
[----:B------:R-:W1:Y:S05]  /*1def0*/  LDSM.16.M88.4 R28, [R224+0xe000] ;  /* 0x00e00000e01c783b */ /* 0x000e6a0000000200 */
[C---:B----4-:R-:W-:Y:S06]  /*1df00*/  HMMA.16816.F32.BF16 R184, R196.reuse, R24, R184 ;  /* 0x00000018c4b8723c */ /* 0x050fec00000418b8 */
[C---:B------:R-:W-:Y:S01]  /*1df10*/  HMMA.16816.F32.BF16 R180, R196.reuse, R26, R180 ;  /* 0x0000001ac4b4723c */ /* 0x040fe200000418b4 */
[----:B------:R-:W3:Y:S05]  /*1df20*/  LDSM.16.M88.4 R24, [R224+0xe800] ;  /* 0x00e80000e018783b */ /* 0x000eea0000000200 */
[C---:B------:R-:W-:Y:S06]  /*1df30*/  HMMA.16816.F32.BF16 R16, R196.reuse, R192, R16 ;  /* 0x000000c0c410723c */ /* 0x040fec0000041810 */
[C---:B------:R-:W-:Y:S01]  /*1df40*/  HMMA.16816.F32.BF16 R12, R196.reuse, R194, R12 ;  /* 0x000000c2c40c723c */ /* 0x040fe2000004180c */
[----:B------:R-:W-:Y:S05]  /*1df50*/  LDSM.16.M88.4 R192, [R221+0x6000] ;  /* 0x00600000ddc0783b */ /* 0x000fea0000000200 */
[C---:B--2---:R-:W-:Y:S06]  /*1df60*/  HMMA.16816.F32.BF16 R176, R196.reuse, R20, R176 ;  /* 0x00000014c4b0723c */ /* 0x044fec00000418b0 */
[----:B------:R-:W-:Y:S01]  /*1df70*/  HMMA.16816.F32.BF16 R172, R196, R22, R172 ;  /* 0x00000016c4ac723c */ /* 0x000fe200000418ac */
[----:B------:R-:W2:Y:S05]  /*1df80*/  LDSM.16.M88.4 R20, [R224+0xf800] ;  /* 0x00f80000e014783b */ /* 0x000eaa0000000200 */
[C---:B-1----:R-:W-:Y:S06]  /*1df90*/  HMMA.16816.F32.BF16 R16, R32.reuse, R28, R16 ;  /* 0x0000001c2010723c */ /* 0x042fec0000041810 */
[C---:B------:R-:W-:Y:S01]  /*1dfa0*/  HMMA.16816.F32.BF16 R12, R32.reuse, R30, R12 ;  /* 0x0000001e200c723c */ /* 0x040fe2000004180c */
[----:B------:R-:W-:Y:S05]  /*1dfb0*/  LDSM.16.M88.4 R28, [R223+0x6000] ;  /* 0x00600000df1c783b */ /* 0x000fea0000000200 */
[C---:B---3--:R-:W-:Y:S06]  /*1dfc0*/  HMMA.16816.F32.BF16 R8, R32.reuse, R24, R8 ;  /* 0x000000182008723c */ /* 0x048fec0000041808 */
[C---:B------:R-:W-:Y:S01]  /*1dfd0*/  HMMA.16816.F32.BF16 R4, R32.reuse, R26, R4 ;  /* 0x0000001a2004723c */ /* 0x040fe20000041804 */
[----:B------:R-:W1:Y:S05]  /*1dfe0*/  LDSM.16.M88.4 R24, [R206] ;  /* 0x00000000ce18783b */ /* 0x000e6a0000000200 */
[C---:B------:R-:W-:Y:S06]  /*1dff0*/  HMMA.16816.F32.BF16 R184, R32.reuse, R188, R184 ;  /* 0x000000bc20b8723c */ /* 0x040fec00000418b8 */
[C---:B------:R-:W-:Y:S01]  /*1e000*/  HMMA.16816.F32.BF16 R180, R32.reuse, R190, R180 ;  /* 0x000000be20b4723c */ /* 0x040fe200000418b4 */
[----:B------:R-:W3:Y:S05]  /*1e010*/  LDSM.16.M88.4 R188, [R205] ;  /* 0x00000000cdbc783b */ /* 0x000eea0000000200 */
[C---:B--2---:R-:W-:Y:S06]  /*1e020*/  HMMA.16816.F32.BF16 R176, R32.reuse, R20, R176 ;  /* 0x0000001420b0723c */ /* 0x044fec00000418b0 */
[----:B------:R-:W-:Y:S01]  /*1e030*/  HMMA.16816.F32.BF16 R172, R32, R22, R172 ;  /* 0x0000001620ac723c */ /* 0x000fe200000418ac */
[----:B------:R-:W2:Y:S04]  /*1e040*/  LDSM.16.M88.4 R32, [R204] ;  /* 0x00000000cc20783b */ /* 0x000ea80000000200 */
[----:B------:R-:W4:Y:S01]  /*1e050*/  LDSM.16.M88.4 R20, [R168] ;  /* 0x00000000a814783b */ /* 0x000f220000000200 */
[C---:B-1----:R-:W-:Y:S06]  /*1e060*/  HMMA.16816.F32.BF16 R16, R28.reuse, R24, R16 ;  /* 0x000000181c10723c */ /* 0x042fec0000041810 */
[C---:B------:R-:W-:Y:S01]  /*1e070*/  HMMA.16816.F32.BF16 R12, R28.reuse, R26, R12 ;  /* 0x0000001a1c0c723c */ /* 0x040fe2000004180c */
[----:B------:R-:W1:Y:S05]  /*1e080*/  LDSM.16.M88.4 R24, [R219+0xe000] ;  /* 0x00e00000db18783b */ /* 0x000e6a0000000200 */
[C---:B---3--:R-:W-:Y:S06]  /*1e090*/  HMMA.16816.F32.BF16 R8, R28.reuse, R188, R8 ;  /* 0x000000bc1c08723c */ /* 0x048fec0000041808 */
[C---:B------:R-:W-:Y:S06]  /*1e0a0*/  HMMA.16816.F32.BF16 R4, R28.reuse, R190, R4 ;  /* 0x000000be1c04723c */ /* 0x040fec0000041804 */
[C---:B--2---:R-:W-:Y:S06]  /*1e0b0*/  HMMA.16816.F32.BF16 R184, R28.reuse, R32, R184 ;  /* 0x000000201cb8723c */ /* 0x044fec00000418b8 */
[C---:B------:R-:W-:Y:S01]  /*1e0c0*/  HMMA.16816.F32.BF16 R180, R28.reuse, R34, R180 ;  /* 0x000000221cb4723c */ /* 0x040fe200000418b4 */
[----:B------:R-:W-:Y:S05]  /*1e0d0*/  LDSM.16.M88.4 R32, [R219+0xe800] ;  /* 0x00e80000db20783b */ /* 0x000fea0000000200 */
[C---:B----4-:R-:W-:Y:S06]  /*1e0e0*/  HMMA.16816.F32.BF16 R176, R28.reuse, R20, R176 ;  /* 0x000000141cb0723c */ /* 0x050fec00000418b0 */
[----:B------:R-:W-:Y:S01]  /*1e0f0*/  HMMA.16816.F32.BF16 R172, R28, R22, R172 ;  /* 0x000000161cac723c */ /* 0x000fe200000418ac */
[----:B------:R-:W-:Y:S04]  /*1e100*/  LDSM.16.M88.4 R28, [R220+0x6000] ;  /* 0x00600000dc1c783b */ /* 0x000fe80000000200 */
[----:B------:R-:W2:Y:S01]  /*1e110*/  LDSM.16.M88.4 R20, [R215+0x6000] ;  /* 0x00600000d714783b */ /* 0x000ea20000000200 */
[C---:B-1----:R-:W-:Y:S06]  /*1e120*/  HMMA.16816.F32.BF16 R16, R192.reuse, R24, R16 ;  /* 0x00000018c010723c */ /* 0x042fec0000041810 */
[----:B------:R-:W-:Y:S01]  /*1e130*/  HMMA.16816.F32.BF16 R12, R192, R26, R12 ;  /* 0x0000001ac00c723c */ /* 0x000fe2000004180c */
[----:B------:R-:W-:-:S15]  /*1e140*/  LDSM.16.M88.4 R24, [R215+0x6800] ;  /* 0x00680000d718783b */ /* 0x000fde0000000200 */
[----:B------:R-:W-:-:S02]  /*1e150*/  NOP ;  /* 0x0000000000007918 */ /* 0x000fc40000000000 */
[C---:B--2---:R-:W-:Y:S06]  /*1e160*/  HMMA.16816.F32.BF16 R16, R28.reuse, R20, R16 ;  /* 0x000000141c10723c */ /* 0x044fec0000041810 */
[----:B------:R-:W-:Y:S01]  /*1e170*/  HMMA.16816.F32.BF16 R12, R28, R22, R12 ;  /* 0x000000161c0c723c */ /* 0x000fe2000004180c */
[----:B------:R-:W1:Y:S05]  /*1e180*/  LDSM.16.M88.4 R20, [R219+0xf000] ;  /* 0x00f00000db14783b */ /* 0x000e6a0000000200 */
[----:B------:R-:W-:-:S12]  /*1e190*/  HMMA.16816.F32.BF16 R8, R192, R32, R8 ;  /* 0x00000020c008723c */ /* 0x000fd80000041808 */
[-C--:B------:R-:W-:Y:S01]  /*1e1a0*/  FMUL.FTZ R16, R16, R169.reuse ;  /* 0x000000a910107220 */ /* 0x080fe20000410000 */
[-C--:B------:R-:W-:Y:S01]  /*1e1b0*/  FMUL.FTZ R17, R17, R169.reuse ;  /* 0x000000a911117220 */ /* 0x080fe20000410000 */
[-C--:B------:R-:W-:Y:S01]  /*1e1c0*/  FMUL.FTZ R32, R18, R169.reuse ;  /* 0x000000a912207220 */ /* 0x080fe20000410000 */
[-C--:B------:R-:W-:Y:S01]  /*1e1d0*/  FMUL.FTZ R188, R19, R169.reuse ;  /* 0x000000a913bc7220 */ /* 0x080fe20000410000 */
[----:B------:R-:W-:Y:S08]  /*1e1e0*/  MUFU.TANH R33, R16 ;  /* 0x0000001000217308 */ /* 0x000ff00000002400 */
[----:B------:R2:W3:Y:S02]  /*1e1f0*/  MUFU.TANH R189, R17 ;  /* 0x0000001100bd7308 */ /* 0x0004e40000002400 */
[----:B--2---:R-:W2:Y:S01]  /*1e200*/  LDSM.16.M88.4 R16, [R215+0x7000] ;  /* 0x00700000d710783b */ /* 0x004ea20000000200 */
[----:B-1----:R-:W-:Y:S01]  /*1e210*/  HMMA.16816.F32.BF16 R184, R192, R20, R184 ;  /* 0x00000014c0b8723c */ /* 0x002fe200000418b8 */
[-C--:B------:R-:W-:Y:S01]  /*1e220*/  FMUL.FTZ R12, R12, R169.reuse ;  /* 0x000000a90c0c7220 */ /* 0x080fe20000410000 */
[-C--:B------:R-:W-:Y:S01]  /*1e230*/  FMUL.FTZ R13, R13, R169.reuse ;  /* 0x000000a90d0d7220 */ /* 0x080fe20000410000 */
[----:B------:R-:W-:-:S03]  /*1e240*/  FMUL.FTZ R14, R14, R169 ;  /* 0x000000a90e0e7220 */ /* 0x000fc60000410000 */
[----:B------:R-:W-:Y:S01]  /*1e250*/  HMMA.16816.F32.BF16 R8, R28, R24, R8 ;  /* 0x000000181c08723c */ /* 0x000fe20000041808 */
[----:B------:R-:W-:Y:S01]  /*1e260*/  MUFU.TANH R24, R12 ;  /* 0x0000000c00187308 */ /* 0x000fe20000002400 */
[----:B------:R-:W-:-:S04]  /*1e270*/  FMUL.FTZ R20, R15, R169 ;  /* 0x000000a90f147220 */ /* 0x000fc80000410000 */
[----:B------:R-:W-:Y:S03]  /*1e280*/  HMMA.16816.F32.BF16 R4, R192, R34, R4 ;  /* 0x00000022c004723c */ /* 0x000fe60000041804 */
[----:B------:R-:W-:Y:S08]  /*1e290*/  MUFU.TANH R25, R13 ;  /* 0x0000000d00197308 */ /* 0x000ff00000002400 */
[----:B------:R1:W-:Y:S02]  /*1e2a0*/  MUFU.TANH R34, R14 ;  /* 0x0000000e00227308 */ /* 0x0003e40000002400 */
[----:B-1----:R-:W1:Y:S01]  /*1e2b0*/  LDSM.16.M88.4 R12, [R219+0xf800] ;  /* 0x00f80000db0c783b */ /* 0x002e620000000200 */
[----:B--2---:R-:W-:Y:S01]  /*1e2c0*/  HMMA.16816.F32.BF16 R184, R28, R16, R184 ;  /* 0x000000101cb8723c */ /* 0x004fe200000418b8 */
[----:B------:R-:W2:Y:S03]  /*1e2d0*/  S2R R17, SR_TID.X ;  /* 0x0000000000117919 */ /* 0x000ea60000002100 */
[-C--:B------:R-:W-:Y:S01]  /*1e2e0*/  FMUL.FTZ R8, R8, R169.reuse ;  /* 0x000000a908087220 */ /* 0x080fe20000410000 */
[-C--:B------:R-:W-:Y:S01]  /*1e2f0*/  FMUL.FTZ R9, R9, R169.reuse ;  /* 0x000000a909097220 */ /* 0x080fe20000410000 */
[----:B------:R-:W-:-:S04]  /*1e300*/  FMUL.FTZ R10, R10, R169 ;  /* 0x000000a90a0a7220 */ /* 0x000fc80000410000 */
[----:B------:R-:W-:Y:S01]  /*1e310*/  HMMA.16816.F32.BF16 R4, R28, R26, R4 ;  /* 0x0000001a1c04723c */ /* 0x000fe20000041804 */
[----:B------:R-:W-:Y:S05]  /*1e320*/  MUFU.TANH R26, R8 ;  /* 0x00000008001a7308 */ /* 0x000fea0000002400 */
[----:B------:R-:W-:Y:S03]  /*1e330*/  HMMA.16816.F32.BF16 R180, R192, R22, R180 ;  /* 0x00000016c0b4723c */ /* 0x000fe600000418b4 */
[----:B------:R-:W-:Y:S04]  /*1e340*/  MUFU.TANH R21, R9 ;  /* 0x0000000900157308 */ /* 0x000fe80000002400 */
[----:B------:R-:W-:-:S04]  /*1e350*/  FMUL.FTZ R23, R11, R169 ;  /* 0x000000a90b177220 */ /* 0x000fc80000410000 */
[----:B------:R4:W-:Y:S02]  /*1e360*/  MUFU.TANH R27, R10 ;  /* 0x0000000a001b7308 */ /* 0x0009e40000002400 */
[----:B----4-:R-:W4:Y:S01]  /*1e370*/  LDSM.16.M88.4 R8, [R215+0x7800] ;  /* 0x00780000d708783b */ /* 0x010f220000000200 */
[C---:B-1----:R-:W-:Y:S05]  /*1e380*/  HMMA.16816.F32.BF16 R176, R192.reuse, R12, R176 ;  /* 0x0000000cc0b0723c */ /* 0x042fea00000418b0 */
[----:B------:R-:W1:Y:S01]  /*1e390*/  MUFU.TANH R188, R188 ;  /* 0x000000bc00bc7308 */ /* 0x000e620000002400 */
[-C--:B------:R-:W-:Y:S01]  /*1e3a0*/  FMUL.FTZ R16, R4, R169.reuse ;  /* 0x000000a904107220 */ /* 0x080fe20000410000 */
[----:B------:R-:W-:Y:S01]  /*1e3b0*/  FMUL.FTZ R7, R7, R169 ;  /* 0x000000a907077220 */ /* 0x000fe20000410000 */
[----:B------:R-:W-:Y:S01]  /*1e3c0*/  HMMA.16816.F32.BF16 R172, R192, R14, R172 ;  /* 0x0000000ec0ac723c */ /* 0x000fe200000418ac */
[----:B--2---:R-:W-:-:S04]  /*1e3d0*/  IMAD.SHL.U32 R12, R17, 0x2, RZ ;  /* 0x00000002110c7824 */ /* 0x004fc800078e00ff */
[----:B------:R-:W2:Y:S01]  /*1e3e0*/  MUFU.TANH R20, R20 ;  /* 0x0000001400147308 */ /* 0x000ea20000002400 */
[-C--:B------:R-:W-:Y:S01]  /*1e3f0*/  FMUL.FTZ R6, R6, R169.reuse ;  /* 0x000000a906067220 */ /* 0x080fe20000410000 */
[-C--:B------:R-:W-:Y:S01]  /*1e400*/  FMUL.FTZ R185, R185, R169.reuse ;  /* 0x000000a9b9b97220 */ /* 0x080fe20000410000 */
[----:B------:R-:W-:Y:S01]  /*1e410*/  LOP3.LUT R12, R12, 0x6, RZ, 0xc0, !PT ;  /* 0x000000060c0c7812 */ /* 0x000fe200078ec0ff */
[-C--:B------:R-:W-:Y:S01]  /*1e420*/  FMUL.FTZ R4, R5, R169.reuse ;  /* 0x000000a905047220 */ /* 0x080fe20000410000 */
[----:B------:R-:W-:Y:S01]  /*1e430*/  HMMA.16816.F32.BF16 R180, R28, R18, R180 ;  /* 0x000000121cb4723c */ /* 0x000fe200000418b4 */
[-C--:B------:R-:W-:Y:S01]  /*1e440*/  FMUL.FTZ R186, R186, R169.reuse ;  /* 0x000000a9baba7220 */ /* 0x080fe20000410000 */
[----:B------:R-:W-:Y:S01]  /*1e450*/  FMUL.FTZ R22, R187, R169 ;  /* 0x000000a9bb167220 */ /* 0x000fe20000410000 */
[----:B------:R-:W-:Y:S01]  /*1e460*/  IMAD R13, R243, 0x40, R12 ;  /* 0x00000040f30d7824 */ /* 0x000fe200078e020c */
[----:B------:R-:W5:Y:S01]  /*1e470*/  MUFU.TANH R23, R23 ;  /* 0x0000001700177308 */ /* 0x000f620000002400 */
[----:B------:R-:W-:-:S04]  /*1e480*/  DEPBAR.LE SB0, 0x0 ;  /* 0x000080000000791a */ /* 0x000fc80000000000 */
[----:B------:R-:W-:-:S03]  /*1e490*/  VIADD R5, R13, 0x1 ;  /* 0x000000010d057836 */ /* 0x000fc60000000000 */
[----:B------:R1:W-:Y:S02]  /*1e4a0*/  MUFU.TANH R19, R7 ;  /* 0x0000000700137308 */ /* 0x0003e40000002400 */
[----:B------:R-:W-:Y:S01]  /*1e4b0*/  ISETP.GE.AND P1, PT, R5, R0, PT ;  /* 0x000000000500720c */ /* 0x000fe20003f26270 */
[----:B------:R-:W-:Y:S01]  /*1e4c0*/  VIADD R35, R13, 0x9 ;  /* 0x000000090d237836 */ /* 0x000fe20000000000 */
[----:B------:R-:W-:Y:S02]  /*1e4d0*/  ISETP.GE.AND P3, PT, R5, R2, PT ;  /* 0x000000020500720c */ /* 0x000fe40003f66270 */
[----:B---3--:R-:W-:Y:S02]  /*1e4e0*/  FSEL R5, R189, -INF , !P1 ;  /* 0xff800000bd057808 */ /* 0x008fe40004800000 */
[----:B------:R-:W3:Y:S01]  /*1e4f0*/  MUFU.TANH R16, R16 ;  /* 0x0000001000107308 */ /* 0x000ee20000002400 */
[----:B-1----:R-:W-:Y:S01]  /*1e500*/  VIADD R7, R13, 0x8 ;  /* 0x000000080d077836 */ /* 0x002fe20000000000 */
[----:B----4-:R-:W-:Y:S04]  /*1e510*/  HMMA.16816.F32.BF16 R176, R28, R8, R176 ;  /* 0x000000081cb0723c */ /* 0x010fe800000418b0 */
[----:B------:R-:W-:-:S02]  /*1e520*/  ISETP.GE.AND P2, PT, R7, R0, PT ;  /* 0x000000000700720c */ /* 0x000fc40003f46270 */
[----:B------:R-:W-:Y:S01]  /*1e530*/  ISETP.GE.AND P1, PT, R7, R2, PT ;  /* 0x000000020700720c */ /* 0x000fe20003f26270 */
[----:B------:R-:W-:Y:S01]  /*1e540*/  VIADD R9, R13, 0x10 ;  /* 0x000000100d097836 */ /* 0x000fe20000000000 */
[----:B------:R-:W-:Y:S02]  /*1e550*/  FSEL R7, R188, -INF , !P3 ;  /* 0xff800000bc077808 */ /* 0x000fe40005800000 */
[----:B------:R-:W-:Y:S02]  /*1e560*/  ISETP.GE.AND P3, PT, R35, R0, PT ;  /* 0x000000002300720c */ /* 0x000fe40003f66270 */
[----:B------:R-:W-:Y:S02]  /*1e570*/  FSEL R17, R24, -INF , !P2 ;  /* 0xff80000018117808 */ /* 0x000fe40005000000 */
[----:B------:R-:W-:Y:S02]  /*1e580*/  FSEL R12, R34, -INF , !P1 ;  /* 0xff800000220c7808 */ /* 0x000fe40004800000 */
[----:B------:R-:W-:-:S02]  /*1e590*/  FSEL R14, R25, -INF , !P3 ;  /* 0xff800000190e7808 */ /* 0x000fc40005800000 */
[----:B------:R-:W-:Y:S02]  /*1e5a0*/  ISETP.GE.AND P2, PT, R35, R2, PT ;  /* 0x000000022300720c */ /* 0x000fe40003f46270 */
[C---:B------:R-:W-:Y:S02]  /*1e5b0*/  ISETP.GE.AND P1, PT, R9.reuse, R0, PT ;  /* 0x000000000900720c */ /* 0x040fe40003f26270 */
[----:B------:R-:W-:Y:S01]  /*1e5c0*/  ISETP.GE.AND P3, PT, R9, R2, PT ;  /* 0x000000020900720c */ /* 0x000fe20003f66270 */
[C---:B------:R-:W-:Y:S02]  /*1e5d0*/  VIADD R9, R13.reuse, 0x11 ;  /* 0x000000110d097836 */ /* 0x040fe40000000000 */
[----:B------:R-:W-:Y:S01]  /*1e5e0*/  VIADD R25, R13, 0x18 ;  /* 0x000000180d197836 */ /* 0x000fe20000000000 */
[----:B--2---:R-:W-:Y:S02]  /*1e5f0*/  FSEL R15, R20, -INF , !P2 ;  /* 0xff800000140f7808 */ /* 0x004fe40005000000 */
[----:B------:R-:W-:Y:S01]  /*1e600*/  FSEL R20, R26, -INF , !P1 ;  /* 0xff8000001a147808 */ /* 0x000fe20004800000 */
[----:B------:R-:W-:Y:S01]  /*1e610*/  FMUL.FTZ R18, R184, R169 ;  /* 0x000000a9b8127220 */ /* 0x000fe20000410000 */
[----:B------:R-:W-:-:S02]  /*1e620*/  ISETP.GE.AND P2, PT, R9, R0, PT ;  /* 0x000000000900720c */ /* 0x000fc40003f46270 */
[----:B------:R-:W-:Y:S01]  /*1e630*/  ISETP.GE.AND P1, PT, R9, R2, PT ;  /* 0x000000020900720c */ /* 0x000fe20003f26270 */
[----:B------:R-:W-:Y:S01]  /*1e640*/  VIADD R9, R13, 0x19 ;  /* 0x000000190d097836 */ /* 0x000fe20000000000 */
[----:B------:R-:W-:Y:S01]  /*1e650*/  FSEL R27, R27, -INF , !P3 ;  /* 0xff8000001b1b7808 */ /* 0x000fe20005800000 */
[----:B------:R-:W1:Y:S01]  /*1e660*/  MUFU.TANH R6, R6 ;  /* 0x0000000600067308 */ /* 0x000e620000002400 */
[-C--:B------:R-:W-:Y:S02]  /*1e670*/  ISETP.GE.AND P3, PT, R25, R0.reuse, PT ;  /* 0x000000001900720c */ /* 0x080fe40003f66270 */
[----:B-----5:R-:W-:Y:S02]  /*1e680*/  FSEL R23, R23, -INF , !P1 ;  /* 0xff80000017177808 */ /* 0x020fe40004800000 */
[----:B------:R-:W-:-:S03]  /*1e690*/  ISETP.GE.AND P1, PT, R9, R0, PT ;  /* 0x000000000900720c */ /* 0x000fc60003f26270 */
[----:B------:R3:W-:Y:S08]  /*1e6a0*/  MUFU.TANH R251, R185 ;  /* 0x000000b900fb7308 */ /* 0x0007f00000002400 */
[----:B------:R-:W2:Y:S01]  /*1e6b0*/  MUFU.TANH R4, R4 ;  /* 0x0000000400047308 */ /* 0x000ea20000002400 */
[----:B---3--:R-:W-:-:S07]  /*1e6c0*/  FSEL R185, R16, -INF , !P3 ;  /* 0xff80000010b97808 */ /* 0x008fce0005800000 */
[----:B------:R-:W3:Y:S01]  /*1e6d0*/  MUFU.TANH R18, R18 ;  /* 0x0000001200127308 */ /* 0x000ee20000002400 */
[-C--:B------:R-:W-:Y:S02]  /*1e6e0*/  ISETP.GE.AND P3, PT, R9, R2.reuse, PT ;  /* 0x000000020900720c */ /* 0x080fe40003f66270 */
[----:B------:R-:W-:Y:S01]  /*1e6f0*/  HMMA.16816.F32.BF16 R8, R28, R10, R172 ;  /* 0x0000000a1c08723c */ /* 0x000fe200000418ac */
[-C--:B------:R-:W-:Y:S01]  /*1e700*/  FMUL.FTZ R180, R180, R169.reuse ;  /* 0x000000a9b4b47220 */ /* 0x080fe20000410000 */
[----:B------:R-:W-:Y:S01]  /*1e710*/  FSEL R187, R21, -INF , !P2 ;  /* 0xff80000015bb7808 */ /* 0x000fe20005000000 */
[----:B------:R-:W-:Y:S02]  /*1e720*/  VIADD R21, R13, 0x20 ;  /* 0x000000200d157836 */ /* 0x000fe40000000000 */
[----:B------:R-:W4:Y:S01]  /*1e730*/  MUFU.TANH R197, R186 ;  /* 0x000000ba00c57308 */ /* 0x000f220000002400 */
[----:B------:R-:W-:Y:S01]  /*1e740*/  ISETP.GE.AND P2, PT, R25, R2, PT ;  /* 0x000000021900720c */ /* 0x000fe20003f46270 */
[-C--:B------:R-:W-:Y:S01]  /*1e750*/  FMUL.FTZ R183, R183, R169.reuse ;  /* 0x000000a9b7b77220 */ /* 0x080fe20000410000 */
[-C--:B------:R-:W-:Y:S01]  /*1e760*/  FMUL.FTZ R182, R182, R169.reuse ;  /* 0x000000a9b6b67220 */ /* 0x080fe20000410000 */
[----:B------:R-:W-:Y:S01]  /*1e770*/  FMUL.FTZ R181, R181, R169 ;  /* 0x000000a9b5b57220 */ /* 0x000fe20000410000 */
[----:B-1----:R-:W-:Y:S01]  /*1e780*/  FSEL R25, R6, -INF , !P2 ;  /* 0xff80000006197808 */ /* 0x002fe20005000000 */
[----:B------:R-:W-:-:S02]  /*1e790*/  VIADD R29, R13, 0x21 ;  /* 0x000000210d1d7836 */ /* 0x000fc40000000000 */
[----:B------:R-:W1:Y:S01]  /*1e7a0*/  MUFU.TANH R22, R22 ;  /* 0x0000001600167308 */ /* 0x000e620000002400 */
[----:B------:R-:W-:-:S07]  /*1e7b0*/  ISETP.GE.AND P2, PT, R21, R0, PT ;  /* 0x000000001500720c */ /* 0x000fce0003f46270 */
[----:B------:R-:W5:Y:S01]  /*1e7c0*/  MUFU.TANH R203, R180 ;  /* 0x000000b400cb7308 */ /* 0x000f620000002400 */
[----:B------:R-:W-:-:S07]  /*1e7d0*/  FMUL.FTZ R177, R177, R169 ;  /* 0x000000a9b1b17220 */ /* 0x000fce0000410000 */
[----:B------:R2:W-:Y:S01]  /*1e7e0*/  MUFU.TANH R191, R183 ;  /* 0x000000b700bf7308 */ /* 0x0005e20000002400 */
[----:B------:R-:W-:-:S07]  /*1e7f0*/  FMUL.FTZ R175, R178, R169 ;  /* 0x000000a9b2af7220 */ /* 0x000fce0000410000 */
[----:B------:R3:W5:Y:S01]  /*1e800*/  MUFU.TANH R193, R182 ;  /* 0x000000b600c17308 */ /* 0x0007620000002400 */
[----:B--2---:R-:W-:-:S07]  /*1e810*/  FSEL R183, R4, -INF , !P1 ;  /* 0xff80000004b77808 */ /* 0x004fce0004800000 */
[----:B------:R-:W2:Y:S01]  /*1e820*/  MUFU.TANH R199, R181 ;  /* 0x000000b500c77308 */ /* 0x000ea20000002400 */
[----:B------:R-:W-:Y:S02]  /*1e830*/  ISETP.GE.AND P1, PT, R21, R2, PT ;  /* 0x000000021500720c */ /* 0x000fe40003f26270 */
[----:B------:R-:W-:Y:S02]  /*1e840*/  FSEL R21, R19, -INF , !P3 ;  /* 0xff80000013157808 */ /* 0x000fe40005800000 */
[C---:B------:R-:W-:Y:S02]  /*1e850*/  ISETP.GE.AND P3, PT, R29.reuse, R0, PT ;  /* 0x000000001d00720c */ /* 0x040fe40003f66270 */
[----:B---3--:R-:W-:Y:S02]  /*1e860*/  FSEL R182, R18, -INF , !P2 ;  /* 0xff80000012b67808 */ /* 0x008fe40005000000 */
[----:B------:R-:W-:Y:S01]  /*1e870*/  ISETP.GE.AND P2, PT, R29, R2, PT ;  /* 0x000000021d00720c */ /* 0x000fe20003f46270 */
[----:B------:R-:W-:Y:S01]  /*1e880*/  VIADD R29, R13, 0x28 ;  /* 0x000000280d1d7836 */ /* 0x000fe20000000000 */
[----:B------:R-:W3:Y:S01]  /*1e890*/  MUFU.TANH R6, R177 ;  /* 0x000000b100067308 */ /* 0x000ee20000002400 */
[----:B----4-:R-:W-:Y:S01]  /*1e8a0*/  FSEL R197, R197, -INF , !P1 ;  /* 0xff800000c5c57808 */ /* 0x010fe20004800000 */
[----:B------:R-:W-:-:S02]  /*1e8b0*/  VIADD R19, R13, 0x29 ;  /* 0x000000290d137836 */ /* 0x000fc40000000000 */
[-C--:B------:R-:W-:Y:S01]  /*1e8c0*/  FMUL.FTZ R10, R10, R169.reuse ;  /* 0x000000a90a0a7220 */ /* 0x080fe20000410000 */
[----:B------:R-:W-:Y:S01]  /*1e8d0*/  ISETP.GE.AND P1, PT, R29, R0, PT ;  /* 0x000000001d00720c */ /* 0x000fe20003f26270 */
[-C--:B------:R-:W-:Y:S01]  /*1e8e0*/  FMUL.FTZ R176, R176, R169.reuse ;  /* 0x000000a9b0b07220 */ /* 0x080fe20000410000 */
[----:B------:R-:W-:Y:S01]  /*1e8f0*/  FSEL R251, R251, -INF , !P3 ;  /* 0xff800000fbfb7808 */ /* 0x000fe20005800000 */
[-C--:B------:R-:W-:Y:S01]  /*1e900*/  FMUL.FTZ R173, R179, R169.reuse ;  /* 0x000000a9b3ad7220 */ /* 0x080fe20000410000 */
[----:B------:R-:W-:Y:S01]  /*1e910*/  ISETP.GE.AND P3, PT, R29, R2, PT ;  /* 0x000000021d00720c */ /* 0x000fe20003f66270 */
[----:B------:R-:W-:Y:S01]  /*1e920*/  MUFU.TANH R181, R176 ;  /* 0x000000b000b57308 */ /* 0x000fe20000002400 */
[----:B-1----:R-:W-:Y:S02]  /*1e930*/  FSEL R195, R22, -INF , !P2 ;  /* 0xff80000016c37808 */ /* 0x002fe40005000000 */
[----:B-----5:R-:W-:Y:S01]  /*1e940*/  FSEL R203, R203, -INF , !P1 ;  /* 0xff800000cbcb7808 */ /* 0x020fe20004800000 */
[----:B------:R-:W-:Y:S01]  /*1e950*/  FMUL.FTZ R8, R8, R169 ;  /* 0x000000a908087220 */ /* 0x000fe20000410000 */
[----:B------:R-:W-:-:S02]  /*1e960*/  ISETP.GE.AND P2, PT, R19, R0, PT ;  /* 0x000000001300720c */ /* 0x000fc40003f46270 */
[----:B------:R-:W-:Y:S01]  /*1e970*/  ISETP.GE.AND P1, PT, R19, R2, PT ;  /* 0x000000021300720c */ /* 0x000fe20003f26270 */
[----:B------:R-:W1:Y:S01]  /*1e980*/  MUFU.TANH R29, R10 ;  /* 0x0000000a001d7308 */ /* 0x000e620000002400 */
[C---:B------:R-:W-:Y:S02]  /*1e990*/  VIADD R19, R13.reuse, 0x30 ;  /* 0x000000300d137836 */ /* 0x040fe40000000000 */
[----:B------:R-:W-:Y:S02]  /*1e9a0*/  VIADD R31, R13, 0x31 ;  /* 0x000000310d1f7836 */ /* 0x000fe40000000000 */
[----:B------:R-:W-:-:S03]  /*1e9b0*/  FMUL.FTZ R172, R9, R169 ;  /* 0x000000a909ac7220 */ /* 0x000fc60000410000 */
[----:B------:R-:W4:Y:S01]  /*1e9c0*/  MUFU.TANH R175, R175 ;  /* 0x000000af00af7308 */ /* 0x000f220000002400 */
[----:B------:R-:W-:Y:S02]  /*1e9d0*/  FSEL R193, R193, -INF , !P3 ;  /* 0xff800000c1c17808 */ /* 0x000fe40005800000 */
[----:B--2---:R-:W-:Y:S02]  /*1e9e0*/  FSEL R199, R199, -INF , !P2 ;  /* 0xff800000c7c77808 */ /* 0x004fe40005000000 */
[C---:B------:R-:W-:Y:S02]  /*1e9f0*/  ISETP.GE.AND P3, PT, R19.reuse, R0, PT ;  /* 0x000000001300720c */ /* 0x040fe40003f66270 */
[----:B------:R-:W-:Y:S01]  /*1ea00*/  ISETP.GE.AND P2, PT, R19, R2, PT ;  /* 0x000000021300720c */ /* 0x000fe20003f46270 */
[----:B------:R-:W2:Y:S01]  /*1ea10*/  MUFU.TANH R173, R173 ;  /* 0x000000ad00ad7308 */ /* 0x000ea20000002400 */
[----:B------:R-:W-:Y:S01]  /*1ea20*/  FSEL R191, R191, -INF , !P1 ;  /* 0xff800000bfbf7808 */ /* 0x000fe20004800000 */
[----:B------:R-:W-:Y:S01]  /*1ea30*/  VIADD R19, R13, 0x38 ;  /* 0x000000380d137836 */ /* 0x000fe20000000000 */
[----:B------:R-:W-:-:S05]  /*1ea40*/  ISETP.GE.AND P1, PT, R31, R0, PT ;  /* 0x000000001f00720c */ /* 0x000fca0003f26270 */
[----:B------:R-:W5:Y:S01]  /*1ea50*/  MUFU.TANH R177, R8 ;  /* 0x0000000800b17308 */ /* 0x000f620000002400 */
[----:B---3--:R-:W-:Y:S01]  /*1ea60*/  FSEL R179, R6, -INF , !P1 ;  /* 0xff80000006b37808 */ /* 0x008fe20004800000 */
[----:B------:R-:W-:Y:S01]  /*1ea70*/  FMUL.FTZ R11, R11, R169 ;  /* 0x000000a90b0b7220 */ /* 0x000fe20000410000 */
[----:B------:R-:W-:-:S05]  /*1ea80*/  ISETP.GE.AND P1, PT, R19, R2, PT ;  /* 0x000000021300720c */ /* 0x000fca0003f26270 */
[----:B------:R-:W3:Y:S01]  /*1ea90*/  MUFU.TANH R172, R172 ;  /* 0x000000ac00ac7308 */ /* 0x000ee20000002400 */
[----:B-1----:R-:W-:Y:S01]  /*1eaa0*/  FSEL R29, R29, -INF , !P1 ;  /* 0xff8000001d1d7808 */ /* 0x002fe20004800000 */
[----:B------:R-:W-:Y:S01]  /*1eab0*/  VIADD R9, R13, 0x39 ;  /* 0x000000390d097836 */ /* 0x000fe20000000000 */
[----:B------:R-:W-:Y:S02]  /*1eac0*/  FSEL R181, R181, -INF , !P3 ;  /* 0xff800000b5b57808 */ /* 0x000fe40005800000 */
[----:B----4-:R-:W-:-:S03]  /*1ead0*/  FSEL R175, R175, -INF , !P2 ;  /* 0xff800000afaf7808 */ /* 0x010fc60005000000 */
[----:B------:R-:W1:Y:S01]  /*1eae0*/  MUFU.TANH R32, R32 ;  /* 0x0000002000207308 */ /* 0x000e620000002400 */
[----:B------:R-:W-:Y:S01]  /*1eaf0*/  BAR.SYNC.DEFER_BLOCKING 0x0 ;  /* 0x0000000000007b1d */ /* 0x000fe20000010000 */
[----:B------:R-:W-:Y:S02]  /*1eb00*/  ISETP.GE.AND P1, PT, R165, 0x3, PT ;  /* 0x00000003a500780c */ /* 0x000fe40003f26270 */
[----:B------:R-:W-:-:S04]  /*1eb10*/  ISETP.GE.AND P3, PT, R31, R2, PT ;  /* 0x000000021f00720c */ /* 0x000fc80003f66270 */
[----:B------:R-:W4:Y:S01]  /*1eb20*/  MUFU.TANH R28, R11 ;  /* 0x0000000b001c7308 */ /* 0x000f220000002400 */
[-C--:B------:R-:W-:Y:S02]  /*1eb30*/  ISETP.GE.AND P2, PT, R19, R0.reuse, PT ;  /* 0x000000001300720c */ /* 0x080fe40003f46270 */
[----:B--2---:R-:W-:Y:S02]  /*1eb40*/  FSEL R173, R173, -INF , !P3 ;  /* 0xff800000adad7808 */ /* 0x004fe40005800000 */
[----:B-----5:R-:W-:Y:S02]  /*1eb50*/  FSEL R177, R177, -INF , !P2 ;  /* 0xff800000b1b17808 */ /* 0x020fe40005000000 */
[-C--:B------:R-:W-:Y:S02]  /*1eb60*/  ISETP.GE.AND P3, PT, R13, R0.reuse, PT ;  /* 0x000000000d00720c */ /* 0x080fe40003f66270 */
[----:B------:R-:W-:Y:S02]  /*1eb70*/  ISETP.GE.AND P2, PT, R9, R0, PT ;  /* 0x000000000900720c */ /* 0x000fe40003f46270 */
[----:B------:R-:W-:-:S02]  /*1eb80*/  FSEL R33, R33, -INF , !P3 ;  /* 0xff80000021217808 */ /* 0x000fc40005800000 */
[----:B---3--:R-:W-:Y:S01]  /*1eb90*/  FSEL R172, R172, -INF , !P2 ;  /* 0xff800000acac7808 */ /* 0x008fe20005000000 */
[----:B------:R-:W-:Y:S01]  /*1eba0*/  BSSY B1, `(.L_x_1483) ;  /* 0x000010b000017945 */ /* 0x000fe20003800000 */
[-C--:B------:R-:W-:Y:S02]  /*1ebb0*/  ISETP.GE.AND P3, PT, R13, R2.reuse, PT ;  /* 0x000000020d00720c */ /* 0x080fe40003f66270 */
[----:B------:R-:W-:Y:S01]  /*1ebc0*/  ISETP.GE.AND P2, PT, R9, R2, PT ;  /* 0x000000020900720c */ /* 0x000fe20003f46270 */
[----:B------:R-:W-:Y:S01]  /*1ebd0*/  IMAD.MOV.U32 R188, RZ, RZ, R200 ;  /* 0x000000ffffbc7224 */ /* 0x000fe200078e00c8 */
[----:B-1----:R-:W-:Y:S01]  /*1ebe0*/  FSEL R9, R32, -INF , !P3 ;  /* 0xff80000020097808 */ /* 0x002fe20005800000 */
[----:B------:R-:W-:Y:S01]  /*1ebf0*/  IMAD.MOV.U32 R189, RZ, RZ, R201 ;  /* 0x000000ffffbd7224 */ /* 0x000fe200078e00c9 */
[----:B----4-:R-:W-:Y:S01]  /*1ec00*/  FSEL R28, R28, -INF , !P2 ;  /* 0xff8000001c1c7808 */ /* 0x010fe20005000000 */
        /* <DEDUP_REMOVED lines=8> */
[C---:B------:R-:W-:Y:S01]  /*1ec90*/  R2UR UR13, R167.reuse ;  /* 0x00000000a70d72ca */ /* 0x040fe200000e0000 */
[----:B------:R-:W-:Y:S01]  /*1eca0*/  VIADD R8, R2, 0xffffffc0 ;  /* 0xffffffc002087836 */ /* 0x000fe20000000000 */
[C---:B------:R-:W-:Y:S02]  /*1ecb0*/  R2UR UR10, R166.reuse ;  /* 0x00000000a60a72ca */ /* 0x040fe400000e0000 */
[----:B------:R-:W-:Y:S02]  /*1ecc0*/  R2UR UR11, R167 ;  /* 0x00000000a70b72ca */ /* 0x000fe400000e0000 */
[----:B------:R-:W-:-:S02]  /*1ecd0*/  R2UR UR8, R166 ;  /* 0x00000000a60872ca */ /* 0x000fc400000e0000 */
[----:B------:R-:W-:-:S13]  /*1ece0*/  R2UR UR9, R167 ;  /* 0x00000000a70972ca */ /* 0x000fda00000e0000 */
[----:B------:R-:W3:Y:S01]  /*1ecf0*/  LD.E.64 R34, desc[UR8][R170.64+0x20] ;  /* 0x00002008aa227980 */ /* 0x000ee2000c101b00 */
[-C--:B--2---:R-:W-:Y:S02]  /*1ed00*/  IABS R6, R13.reuse ;  /* 0x0000000d00067213 */ /* 0x084fe40000000000 */
[----:B------:R-:W-:Y:S02]  /*1ed10*/  IABS R4, R13 ;  /* 0x0000000d00047213 */ /* 0x000fe40000000000 */
[----:B------:R-:W1:Y:S03]  /*1ed20*/  I2F.RP R0, R6 ;  /* 0x0000000600007306 */ /* 0x000e660000209400 */
[----:B------:R-:W-:-:S05]  /*1ed30*/  IMAD.MOV R4, RZ, RZ, -R4 ;  /* 0x000000ffff047224 */ /* 0x000fca00078e0a04 */
[----:B-1----:R-:W1:Y:S02]  /*1ed40*/  MUFU.RCP R18, R0 ;  /* 0x0000000000127308 */ /* 0x002e640000001000 */
[----:B-1----:R-:W-:Y:S01]  /*1ed50*/  VIADD R18, R18, 0xffffffe ;  /* 0x0ffffffe12127836 */ /* 0x002fe20000000000 */
[----:B------:R-:W-:Y:S02]  /*1ed60*/  IABS R0, R8 ;  /* 0x0000000800007213 */ /* 0x000fe40000000000 */
[----:B------:R-:W-:-:S03]  /*1ed70*/  LOP3.LUT R8, R8, R13, RZ, 0x3c, !PT ;  /* 0x0000000d08087212 */ /* 0x000fc600078e3cff */
[----:B------:R-:W1:Y:S02]  /*1ed80*/  F2I.FTZ.U32.TRUNC.NTZ R19, R18 ;  /* 0x0000001200137305 */ /* 0x000e64000021f000 */
[----:B-1----:R-:W-:Y:S01]  /*1ed90*/  IMAD.MOV R11, RZ, RZ, -R19 ;  /* 0x000000ffff0b7224 */ /* 0x002fe200078e0a13 */
[----:B------:R-:W-:-:S03]  /*1eda0*/  MOV R18, RZ ;  /* 0x000000ff00127202 */ /* 0x000fc60000000f00 */
[----:B------:R-:W-:Y:S01]  /*1edb0*/  IMAD R16, R11, R6, RZ ;  /* 0x000000060b107224 */ /* 0x000fe200078e02ff */
[----:B------:R-:W-:Y:S02]  /*1edc0*/  IABS R11, R2 ;  /* 0x00000002000b7213 */ /* 0x000fe40000000000 */
[----:B------:R-:W-:Y:S01]  /*1edd0*/  LOP3.LUT R2, R2, R13, RZ, 0x3c, !PT ;  /* 0x0000000d02027212 */ /* 0x000fe200078e3cff */
[----:B------:R-:W-:-:S06]  /*1ede0*/  IMAD.HI.U32 R16, R19, R16, R18 ;  /* 0x0000001013107227 */ /* 0x000fcc00078e0012 */
[----:B------:R-:W-:-:S04]  /*1edf0*/  IMAD.HI.U32 R10, R16, R11, RZ ;  /* 0x0000000b100a7227 */ /* 0x000fc800078e00ff */
[----:B------:R-:W-:-:S04]  /*1ee00*/  IMAD.HI.U32 R19, R16, R0, RZ ;  /* 0x0000000010137227 */ /* 0x000fc800078e00ff */
[-C--:B------:R-:W-:Y:S02]  /*1ee10*/  IMAD R11, R10, R4.reuse, R11 ;  /* 0x000000040a0b7224 */ /* 0x080fe400078e020b */
[----:B------:R-:W-:-:S03]  /*1ee20*/  IMAD R31, R19, R4, R0 ;  /* 0x00000004131f7224 */ /* 0x000fc600078e0200 */
[C---:B------:R-:W-:Y:S02]  /*1ee30*/  ISETP.GT.U32.AND P2, PT, R6.reuse, R11, PT ;  /* 0x0000000b0600720c */ /* 0x040fe40003f44070 */
[----:B------:R-:W-:-:S11]  /*1ee40*/  ISETP.GT.U32.AND P1, PT, R6, R31, PT ;  /* 0x0000001f0600720c */ /* 0x000fd60003f24070 */
[-C--:B------:R-:W-:Y:S01]  /*1ee50*/  @!P2 IADD3 R11, R11, -R6.reuse, RZ ;  /* 0x800000060b0ba210 */ /* 0x080fe20007ffe0ff */
[----:B------:R-:W-:Y:S01]  /*1ee60*/  @!P2 VIADD R10, R10, 0x1 ;  /* 0x000000010a0aa836 */ /* 0x000fe20000000000 */
[----:B------:R-:W-:Y:S01]  /*1ee70*/  ISETP.GE.AND P2, PT, R2, RZ, PT ;  /* 0x000000ff0200720c */ /* 0x000fe20003f46270 */
[----:B------:R-:W-:Y:S01]  /*1ee80*/  @!P1 IMAD.IADD R31, R31, 0x1, -R6 ;  /* 0x000000011f1f9824 */ /* 0x000fe200078e0a06 */
[-C--:B------:R-:W-:Y:S01]  /*1ee90*/  ISETP.GE.U32.AND P0, PT, R11, R6.reuse, PT ;  /* 0x000000060b00720c */ /* 0x080fe20003f06070 */
[----:B------:R-:W-:Y:S01]  /*1eea0*/  @!P1 VIADD R19, R19, 0x1 ;  /* 0x0000000113139836 */ /* 0x000fe20000000000 */
[----:B------:R-:W-:Y:S02]  /*1eeb0*/  ISETP.NE.AND P1, PT, R13, RZ, PT ;  /* 0x000000ff0d00720c */ /* 0x000fe40003f25270 */
[----:B------:R-:W-:Y:S02]  /*1eec0*/  ISETP.GE.U32.AND P3, PT, R31, R6, PT ;  /* 0x000000061f00720c */ /* 0x000fe40003f66070 */
[----:B------:R-:W-:Y:S01]  /*1eed0*/  LOP3.LUT R11, RZ, R13, RZ, 0x33, !PT ;  /* 0x0000000dff0b7212 */ /* 0x000fe200078e33ff */
[----:B------:R-:W2:Y:S06]  /*1eee0*/  LD.E.64 R30, desc[UR4][R170.64+0x38] ;  /* 0x00003804aa1e7980 */ /* 0x000eac000c101b00 */
[----:B------:R-:W-:-:S02]  /*1eef0*/  @P0 IADD3 R10, R10, 0x1, RZ ;  /* 0x000000010a0a0810 */ /* 0x000fc40007ffe0ff */
[----:B------:R-:W-:Y:S02]  /*1ef00*/  ISETP.GE.AND P0, PT, R8, RZ, PT ;  /* 0x000000ff0800720c */ /* 0x000fe40003f06270 */
[----:B------:R-:W-:Y:S02]  /*1ef10*/  @P3 VIADD R19, R19, 0x1 ;  /* 0x0000000113133836 */ /* 0x000fe40000000000 */
[----:B------:R-:W-:-:S03]  /*1ef20*/  @!P2 IMAD.MOV R10, RZ, RZ, -R10 ;  /* 0x000000ffff0aa224 */ /* 0x000fc600078e0a0a */
[----:B------:R-:W-:Y:S02]  /*1ef30*/  MOV R2, R19 ;  /* 0x0000001300027202 */ /* 0x000fe40000000f00 */
[----:B------:R-:W-:-:S04]  /*1ef40*/  SEL R19, R11, R10, !P1 ;  /* 0x0000000a0b137207 */ /* 0x000fc80004800000 */
[----:B------:R-:W-:-:S05]  /*1ef50*/  @!P0 IMAD.MOV R2, RZ, RZ, -R2 ;  /* 0x000000ffff028224 */ /* 0x000fca00078e0a02 */
[----:B------:R-:W-:Y:S01]  /*1ef60*/  SEL R2, R11, R2, !P1 ;  /* 0x000000020b027207 */ /* 0x000fe20004800000 */
[----:B------:R-:W-:-:S04]  /*1ef70*/  IMAD.WIDE R10, R19, 0x4, R244 ;  /* 0x00000004130a7825 */ /* 0x000fc800078e02f4 */
[----:B------:R-:W-:Y:S02]  /*1ef80*/  IMAD.WIDE R200, R2, 0x4, R244 ;  /* 0x0000000402c87825 */ /* 0x000fe400078e02f4 */
[----:B------:R-:W4:Y:S04]  /*1ef90*/  LD.E R11, desc[UR12][R10.64] ;  /* 0x0000000c0a0b7980 */ /* 0x000f28000c101900 */
[----:B------:R-:W4:Y:S01]  /*1efa0*/  LD.E R0, desc[UR10][R200.64] ;  /* 0x0000000ac8007980 */ /* 0x000f22000c101900 */
[----:B------:R-:W-:-:S05]  /*1efb0*/  IADD3 R4, R19, -R2, RZ ;  /* 0x8000000213047210 */ /* 0x000fca0007ffe0ff */
[----:B------:R-:W-:-:S05]  /*1efc0*/  IMAD R4, R13, R4, -0x40 ;  /* 0xffffffc00d047424 */ /* 0x000fca00078e0204 */
[----:B------:R-:W-:Y:S01]  /*1efd0*/  SHF.R.S32.HI R13, RZ, 0x1f, R4 ;  /* 0x0000001fff0d7819 */ /* 0x000fe20000011404 */
[-C--:B--2---:R-:W-:Y:S02]  /*1efe0*/  IMAD R2, R31, R4.reuse, RZ ;  /* 0x000000041f027224 */ /* 0x084fe400078e02ff */
[----:B------:R-:W-:-:S04]  /*1eff0*/  IMAD.WIDE.U32 R18, R30, R4, RZ ;  /* 0x000000041e127225 */ /* 0x000fc800078e00ff */
[----:B------:R-:W-:-:S04]  /*1f000*/  IMAD R2, R30, R13, R2 ;  /* 0x0000000d1e027224 */ /* 0x000fc800078e0202 */
[----:B------:R-:W-:Y:S02]  /*1f010*/  IMAD.IADD R19, R19, 0x1, R2 ;  /* 0x0000000113137824 */ /* 0x000fe400078e0202 */
[----:B----4-:R-:W-:-:S04]  /*1f020*/  IMAD.IADD R11, R0, 0x1, -R11 ;  /* 0x00000001000b7824 */ /* 0x010fc800078e0a0b */
[----:B---3--:R-:W-:Y:S01]  /*1f030*/  IMAD R13, R35, R11, RZ ;  /* 0x0000000b230d7224 */ /* 0x008fe200078e02ff */
[----:B------:R-:W-:Y:S01]  /*1f040*/  SHF.R.S32.HI R0, RZ, 0x1f, R11 ;  /* 0x0000001fff007819 */ /* 0x000fe2000001140b */
[----:B------:R-:W-:-:S04]  /*1f050*/  IMAD.WIDE.U32 R18, R11, R34, R18 ;  /* 0x000000220b127225 */ /* 0x000fc800078e0012 */
[----:B------:R-:W-:Y:S02]  /*1f060*/  IMAD R0, R34, R0, R13 ;  /* 0x0000000022007224 */ /* 0x000fe400078e020d */
[----:B------:R-:W-:-:S03]  /*1f070*/  IMAD.MOV.U32 R13, RZ, RZ, R18 ;  /* 0x000000ffff0d7224 */ /* 0x000fc600078e0012 */
[----:B------:R-:W-:Y:S01]  /*1f080*/  IADD3 R4, R19, R0, RZ ;  /* 0x0000000013047210 */ /* 0x000fe20007ffe0ff */
[----:B------:R-:W-:Y:S05]  /*1f090*/  BRA `(.L_x_1487) ;  /* 0x0000000000147947 */ /* 0x000fea0003800000 */
.L_x_1486:
[----:B------:R-:W-:Y:S02]  /*1f0a0*/  R2UR UR4, R166 ;  /* 0x00000000a60472ca */ /* 0x000fe400000e0000 */
[----:B------:R-:W-:-:S13]  /*1f0b0*/  R2UR UR5, R167 ;  /* 0x00000000a70572ca */ /* 0x000fda00000e0000 */
[----:B------:R-:W2:Y:S02]  /*1f0c0*/  LD.E R13, desc[UR4][R170.64+0x38] ;  /* 0x00003804aa0d7980 */ /* 0x000ea4000c101900 */
[----:B--2---:R-:W-:-:S05]  /*1f0d0*/  IMAD.U32 R13, R13, -0x40, RZ ;  /* 0xffffffc00d0d7824 */ /* 0x004fca00078e00ff */
[----:B------:R-:W-:Y:S02]  /*1f0e0*/  SHF.R.S32.HI R4, RZ, 0x1f, R13 ;  /* 0x0000001fff047819 */ /* 0x000fe4000001140d */
.L_x_1487:
[----:B------:R-:W-:Y:S05]  /*1f0f0*/  BSYNC B0 ;  /* 0x0000000000007941 */ /* 0x000fea0003800000 */
.L_x_1485:
[----:B------:R-:W-:Y:S01]  /*1f100*/  @P6 IADD3 R31, P0, R13, R232, RZ ;  /* 0x000000e80d1f6210 */ /* 0x000fe20007f1e0ff */
[----:B------:R-:W-:Y:S01]  /*1f110*/  STL [R1+0x28], R27 ;  /* 0x0000281b01007387 */ /* 0x000fe20000100800 */
[----:B------:R-:W-:Y:S02]  /*1f120*/  LOP3.LUT R2, R246, 0x1, RZ, 0xc0, !PT ;  /* 0x00000001f6027812 */ /* 0x000fe400078ec0ff */
[----:B------:R-:W-:Y:S01]  /*1f130*/  @P6 LEA R22, P2, R31, R234, 0x1 ;  /* 0x000000ea1f166211 */ /* 0x000fe200078408ff */
[--C-:B------:R-:W-:Y:S01]  /*1f140*/  @P6 IMAD.X R0, R4, 0x1, R233.reuse, P0 ;  /* 0x0000000104006824 */ /* 0x100fe200000e06e9 */
[CC--:B------:R-:W-:Y:S01]  /*1f150*/  @P5 IADD3 R11, P0, R13.reuse, R232.reuse, RZ ;  /* 0x000000e80d0b5210 */ /* 0x0c0fe20007f1e0ff */
[----:B------:R-:W-:Y:S01]  /*1f160*/  STL [R1+0x24], R25 ;  /* 0x0000241901007387 */ /* 0x000fe20000100800 */
[----:B------:R-:W-:Y:S02]  /*1f170*/  ISETP.NE.U32.AND P3, PT, R2, 0x1, PT ;  /* 0x000000010200780c */ /* 0x000fe40003f65070 */
[----:B------:R-:W-:Y:S01]  /*1f180*/  @P4 IADD3 R19, P1, R13, R232, RZ ;  /* 0x000000e80d134210 */ /* 0x000fe20007f3e0ff */
[----:B------:R-:W-:Y:S01]  /*1f190*/  @P5 IMAD.X R2, R4, 0x1, R233, P0 ;  /* 0x0000000104025824 */ /* 0x000fe200000e06e9 */
[----:B------:R1:W-:Y:S01]  /*1f1a0*/  STL [R1+0x20], R23 ;  /* 0x0000201701007387 */ /* 0x0003e20000100800 */
[----:B------:R-:W-:-:S02]  /*1f1b0*/  @P5 LEA R200, P0, R11, R234, 0x1 ;  /* 0x000000ea0bc85211 */ /* 0x000fc400078008ff */
[C---:B------:R-:W-:Y:S01]  /*1f1c0*/  @P6 R2UR UR4, R166.reuse ;  /* 0x00000000a60462ca */ /* 0x040fe200000e0000 */
[----:B------:R2:W-:Y:S01]  /*1f1d0*/  STL.64 [R1+0x18], R20 ;  /* 0x0000181401007387 */ /* 0x0005e20000100a00 */
[----:B------:R-:W-:Y:S02]  /*1f1e0*/  @P5 LEA.HI.X R201, R11, R235, R2, 0x1, P0 ;  /* 0x000000eb0bc95211 */ /* 0x000fe400000f0c02 */
[C---:B------:R-:W-:Y:S01]  /*1f1f0*/  @P6 R2UR UR5, R167.reuse ;  /* 0x00000000a70562ca */ /* 0x040fe200000e0000 */
[----:B------:R-:W-:Y:S01]  /*1f200*/  STL [R1+0x10], R17 ;  /* 0x0000101101007387 */ /* 0x000fe20000100800 */
[C---:B------:R-:W-:Y:S02]  /*1f210*/  @!P3 R2UR UR8, R166.reuse ;  /* 0x00000000a608b2ca */ /* 0x040fe400000e0000 */
[----:B------:R-:W-:Y:S01]  /*1f220*/  @!P3 R2UR UR9, R167 ;  /* 0x00000000a709b2ca */ /* 0x000fe200000e0000 */
[----:B------:R3:W-:Y:S01]  /*1f230*/  STL.64 [R1+0x8], R14 ;  /* 0x0000080e01007387 */ /* 0x0007e20000100a00 */
[----:B------:R-:W-:-:S02]  /*1f240*/  @P5 R2UR UR12, R166 ;  /* 0x00000000a60c52ca */ /* 0x000fc400000e0000 */
[C---:B------:R-:W-:Y:S01]  /*1f250*/  @P5 R2UR UR13, R167.reuse ;  /* 0x00000000a70d52ca */ /* 0x040fe200000e0000 */
[----:B------:R-:W-:Y:S01]  /*1f260*/  STL [R1+0x4], R9 ;  /* 0x0000040901007387 */ /* 0x000fe20000100800 */
[----:B------:R-:W-:Y:S02]  /*1f270*/  @P4 R2UR UR10, R166 ;  /* 0x00000000a60a42ca */ /* 0x000fe400000e0000 */
[----:B------:R-:W-:Y:S01]  /*1f280*/  @P4 R2UR UR11, R167 ;  /* 0x00000000a70b42ca */ /* 0x000fe200000e0000 */
[----:B------:R4:W-:Y:S01]  /*1f290*/  STL [R1], R7 ;  /* 0x0000000701007387 */ /* 0x0009e20000100800 */
[----:B-1----:R-:W-:Y:S01]  /*1f2a0*/  @P6 LEA.HI.X R23, R31, R235, R0, 0x1, P2 ;  /* 0x000000eb1f176211 */ /* 0x002fe200010f0c00 */
[----:B------:R-:W-:Y:S01]  /*1f2b0*/  @P4 IMAD.X R0, R4, 0x1, R233, P1 ;  /* 0x0000000104004824 */ /* 0x000fe200008e06e9 */
[----:B------:R-:W-:Y:S02]  /*1f2c0*/  @P4 LEA R34, P1, R19, R234, 0x1 ;  /* 0x000000ea13224211 */ /* 0x000fe400078208ff */
[----:B------:R-:W-:-:S02]  /*1f2d0*/  IADD3 R11, P2, P0, R232, R232, R13 ;  /* 0x000000e8e80b7210 */ /* 0x000fc4000785e00d */
[----:B------:R-:W-:Y:S02]  /*1f2e0*/  @P4 LEA.HI.X R35, R19, R235, R0, 0x1, P1 ;  /* 0x000000eb13234211 */ /* 0x000fe400008f0c00 */
[-C--:B--2---:R-:W-:Y:S02]  /*1f2f0*/  LEA R20, P1, R13, R234.reuse, 0x1 ;  /* 0x000000ea0d147211 */ /* 0x084fe400078208ff */
[----:B------:R-:W-:Y:S02]  /*1f300*/  IADD3.X R2, R233, R233, R4, P2, P0 ;  /* 0x000000e9e9027210 */ /* 0x000fe400017e0404 */
[CC--:B------:R-:W-:Y:S01]  /*1f310*/  @P6 LEA R30, P2, R11.reuse, R234.reuse, 0x1 ;  /* 0x000000ea0b1e6211 */ /* 0x0c0fe200078408ff */
[----:B------:R-:W-:Y:S01]  /*1f320*/  @P6 IMAD.MOV.U32 R26, RZ, RZ, R20 ;  /* 0x000000ffff1a6224 */ /* 0x000fe200078e0014 */
[----:B---3--:R-:W-:Y:S02]  /*1f330*/  @!P3 LEA R14, P0, R11, R234, 0x1 ;  /* 0x000000ea0b0eb211 */ /* 0x008fe400078008ff */
[----:B------:R-:W-:-:S02]  /*1f340*/  LEA.HI.X R21, R13, R235, R4, 0x1, P1 ;  /* 0x000000eb0d157211 */ /* 0x000fc400008f0c04 */
[CC--:B------:R-:W-:Y:S02]  /*1f350*/  @P5 LEA R18, P1, R11.reuse, R234.reuse, 0x1 ;  /* 0x000000ea0b125211 */ /* 0x0c0fe400078208ff */
[CCC-:B------:R-:W-:Y:S01]  /*1f360*/  @!P3 LEA.HI.X R15, R11.reuse, R235.reuse, R2.reuse, 0x1, P0 ;  /* 0x000000eb0b0fb211 */ /* 0x1c0fe200000f0c02 */
[----:B------:R-:W-:Y:S01]  /*1f370*/  @P6 IMAD.MOV.U32 R27, RZ, RZ, R21 ;  /* 0x000000ffff1b6224 */ /* 0x000fe200078e0015 */
[CCC-:B------:R-:W-:Y:S01]  /*1f380*/  @P6 LEA.HI.X R31, R11.reuse, R235.reuse, R2.reuse, 0x1, P2 ;  /* 0x000000eb0b1f6211 */ /* 0x1c0fe200010f0c02 */
[----:B------:R-:W-:Y:S01]  /*1f390*/  @!PT LDS RZ, [RZ] ;  /* 0x00000000fffff984 */ /* 0x000fe20000000800 */
[----:B------:R-:W-:Y:S01]  /*1f3a0*/  @!PT LDS RZ, [RZ] ;  /* 0x00000000fffff984 */ /* 0x000fe20000000800 */
[----:B------:R-:W-:Y:S01]  /*1f3b0*/  @!PT LDS RZ, [RZ] ;  /* 0x00000000fffff984 */ /* 0x000fe20000000800 */
[----:B------:R-:W-:Y:S01]  /*1f3c0*/  @!P3 LDGSTS.E.BYPASS.LTC128B.128 [R241+0x8000], desc[UR8][R20.64] ;  /* 0x0800000014f1bfae */ /* 0x000fe2000b901d48 */
[C---:B------:R-:W-:Y:S02]  /*1f3d0*/  @P4 LEA R10, P0, R11.reuse, R234, 0x1 ;  /* 0x000000ea0b0a4211 */ /* 0x040fe400078008ff */
[C---:B------:R-:W-:Y:S01]  /*1f3e0*/  IADD3 R0, P2, R11.reuse, R232, RZ ;  /* 0x000000e80b007210 */ /* 0x040fe20007f5e0ff */
[----:B------:R1:W-:Y:S01]  /*1f3f0*/  @P3 STS.128 [R241+0x8000], RZ ;  /* 0x008000fff1003388 */ /* 0x0003e20000000c00 */
[----:B------:R-:W-:-:S02]  /*1f400*/  @P5 LEA.HI.X R19, R11, R235, R2, 0x1, P1 ;  /* 0x000000eb0b135211 */ /* 0x000fc400008f0c02 */
[-C--:B------:R-:W-:Y:S01]  /*1f410*/  @P4 LEA.HI.X R11, R11, R235.reuse, R2, 0x1, P0 ;  /* 0x000000eb0b0b4211 */ /* 0x080fe200000f0c02 */
[--C-:B------:R-:W-:Y:S01]  /*1f420*/  IMAD.X R2, R2, 0x1, R233.reuse, P2 ;  /* 0x0000000102027824 */ /* 0x100fe200010e06e9 */
[----:B------:R-:W-:Y:S01]  /*1f430*/  @!P3 IADD3 R13, P1, R13, R232, RZ ;  /* 0x000000e80d0db210 */ /* 0x000fe20007f3e0ff */
[----:B------:R-:W-:Y:S01]  /*1f440*/  @!PT LDS RZ, [RZ] ;  /* 0x00000000fffff984 */ /* 0x000fe20000000800 */
[----:B------:R-:W-:Y:S01]  /*1f450*/  @!PT LDS RZ, [RZ] ;  /* 0x00000000fffff984 */ /* 0x000fe20000000800 */
[----:B------:R-:W-:Y:S01]  /*1f460*/  @!PT LDS RZ, [RZ] ;  /* 0x00000000fffff984 */ /* 0x000fe20000000800 */
[----:B------:R2:W-:Y:S01]  /*1f470*/  @P6 LDGSTS.E.BYPASS.LTC128B.128 [R241+0xa000], desc[UR4][R26.64+0x80] ;  /* 0x0a0000801af16fae */ /* 0x0005e2000b901d44 */
[CC--:B------:R-:W-:Y:S02]  /*1f480*/  @!P3 LEA R6, P0, R0.reuse, R234.reuse, 0x1 ;  /* 0x000000ea0006b211 */ /* 0x0c0fe400078008ff */
[-C--:B------:R-:W-:Y:S01]  /*1f490*/  @P6 LEA R8, P2, R0, R234.reuse, 0x1 ;  /* 0x000000ea00086211 */ /* 0x080fe200078408ff */
[----:B------:R-:W-:Y:S01]  /*1f4a0*/  @!P3 IMAD.X R4, R4, 0x1, R233, P1 ;  /* 0x000000010404b824 */ /* 0x000fe200008e06e9 */
[C---:B----4-:R-:W-:Y:S01]  /*1f4b0*/  @!P3 LEA.HI.X R7, R0.reuse, R235, R2, 0x1, P0 ;  /* 0x000000eb0007b211 */ /* 0x050fe200000f0c02 */
[----:B------:R1:W-:Y:S01]  /*1f4c0*/  @!P6 STS.128 [R241+0xa000], RZ ;  /* 0x00a000fff100e388 */ /* 0x0003e20000000c00 */
[----:B------:R-:W-:-:S02]  /*1f4d0*/  @P5 LEA R16, P1, R0, R234, 0x1 ;  /* 0x000000ea00105211 */ /* 0x000fc400078208ff */
[CC--:B------:R-:W-:Y:S02]  /*1f4e0*/  @P4 LEA R24, P0, R0.reuse, R234.reuse, 0x1 ;  /* 0x000000ea00184211 */ /* 0x0c0fe400078008ff */
[CCC-:B------:R-:W-:Y:S02]  /*1f4f0*/  @P6 LEA.HI.X R9, R0.reuse, R235.reuse, R2.reuse, 0x1, P2 ;  /* 0x000000eb00096211 */ /* 0x1c0fe400010f0c02 */
[C---:B------:R-:W-:Y:S02]  /*1f500*/  @!P3 LEA R234, P2, R13.reuse, R234, 0x1 ;  /* 0x000000ea0deab211 */ /* 0x040fe400078408ff */
[CCC-:B------:R-:W-:Y:S02]  /*1f510*/  @P5 LEA.HI.X R17, R0.reuse, R235.reuse, R2.reuse, 0x1, P1 ;  /* 0x000000eb00115211 */ /* 0x1c0fe400008f0c02 */
[-C--:B------:R-:W-:Y:S02]  /*1f520*/  @P4 LEA.HI.X R25, R0, R235.reuse, R2, 0x1, P0 ;  /* 0x000000eb00194211 */ /* 0x080fe400000f0c02 */
[----:B------:R-:W-:Y:S01]  /*1f530*/  @!P3 LEA.HI.X R235, R13, R235, R4, 0x1, P2 ;  /* 0x000000eb0debb211 */ /* 0x000fe200010f0c04 */
[----:B--2---:R-:W-:-:S02]  /*1f540*/  @P5 IMAD.MOV.U32 R26, RZ, RZ, R20 ;  /* 0x000000ffff1a5224 */ /* 0x004fc400078e0014 */
[----:B------:R-:W-:-:S05]  /*1f550*/  @P5 IMAD.MOV.U32 R27, RZ, RZ, R21 ;  /* 0x000000ffff1b5224 */ /* 0x000fca00078e0015 */
[----:B------:R-:W-:Y:S01]  /*1f560*/  @!PT LDS RZ, [RZ] ;  /* 0x00000000fffff984 */ /* 0x000fe20000000800 */
[----:B------:R-:W-:Y:S01]  /*1f570*/  @!PT LDS RZ, [RZ] ;  /* 0x00000000fffff984 */ /* 0x000fe20000000800 */
[----:B------:R-:W-:Y:S01]  /*1f580*/  @!PT LDS RZ, [RZ] ;  /* 0x00000000fffff984 */ /* 0x000fe20000000800 */
[----:B------:R2:W-:Y:S04]  /*1f590*/  @P5 LDGSTS.E.BYPASS.LTC128B.128 [R241+0xc000], desc[UR12][R26.64+0x100] ;  /* 0x0c0001001af15fae */ /* 0x0005e8000b901d4c */
[----:B------:R1:W-:Y:S01]  /*1f5a0*/  @!P5 STS.128 [R241+0xc000], RZ ;  /* 0x00c000fff100d388 */ /* 0x0003e20000000c00 */
[----:B------:R-:W-:Y:S02]  /*1f5b0*/  @P4 R2UR UR12, R166 ;  /* 0x00000000a60c42ca */ /* 0x000fe400000e0000 */
[----:B------:R-:W-:Y:S01]  /*1f5c0*/  @P4 R2UR UR13, R167 ;  /* 0x00000000a70d42ca */ /* 0x000fe200000e0000 */
[----:B--2---:R-:W-:Y:S02]  /*1f5d0*/  @P4 IMAD.MOV.U32 R26, RZ, RZ, R20 ;  /* 0x000000ffff1a4224 */ /* 0x004fe400078e0014 */
[----:B------:R-:W-:-:S05]  /*1f5e0*/  @P4 IMAD.MOV.U32 R27, RZ, RZ, R21 ;  /* 0x000000ffff1b4224 */ /* 0x000fca00078e0015 */
[----:B------:R-:W-:Y:S01]  /*1f5f0*/  @!PT LDS RZ, [RZ] ;  /* 0x00000000fffff984 */ /* 0x000fe20000000800 */
[----:B------:R-:W-:Y:S01]  /*1f600*/  @!PT LDS RZ, [RZ] ;  /* 0x00000000fffff984 */ /* 0x000fe20000000800 */
[----:B------:R-:W-:Y:S01]  /*1f610*/  @!PT LDS RZ, [RZ] ;  /* 0x00000000fffff984 */ /* 0x000fe20000000800 */
[----:B------:R-:W-:Y:S04]  /*1f620*/  @P4 LDGSTS.E.BYPASS.LTC128B.128 [R241+0xe000], desc[UR10][R26.64+0x180] ;  /* 0x0e0001801af14fae */ /* 0x000fe8000b901d4a */
        /* <DEDUP_REMOVED lines=9> */
[----:B------:R-:W-:Y:S01]  /*1f6c0*/  @P6 LDGSTS.E.BYPASS.LTC128B.128 [R241+0xa800], desc[UR4][R22.64+0x80] ;  /* 0x0a80008016f16fae */ /* 0x000fe2000b901d44 */
[----:B------:R-:W-:-:S02]  /*1f6d0*/  @P5 R2UR UR4, R166 ;  /* 0x00000000a60452ca */ /* 0x000fc400000e0000 */
[C---:B------:R-:W-:Y:S02]  /*1f6e0*/  @P5 R2UR UR5, R167.reuse ;  /* 0x00000000a70552ca */ /* 0x040fe400000e0000 */
[C---:B------:R-:W-:Y:S02]  /*1f6f0*/  @!P3 R2UR UR10, R166.reuse ;  /* 0x00000000a60ab2ca */ /* 0x040fe400000e0000 */
[C---:B------:R-:W-:Y:S02]  /*1f700*/  @!P3 R2UR UR11, R167.reuse ;  /* 0x00000000a70bb2ca */ /* 0x040fe400000e0000 */
[----:B------:R-:W-:Y:S02]  /*1f710*/  @P6 R2UR UR8, R166 ;  /* 0x00000000a60862ca */ /* 0x000fe400000e0000 */
[----:B------:R-:W-:Y:S01]  /*1f720*/  @P6 R2UR UR9, R167 ;  /* 0x00000000a70962ca */ /* 0x000fe200000e0000 */
[----:B------:R1:W-:Y:S04]  /*1f730*/  @!P6 STS.128 [R241+0xa800], RZ ;  /* 0x00a800fff100e388 */ /* 0x0003e80000000c00 */
[----:B------:R-:W-:Y:S01]  /*1f740*/  @!PT LDS RZ, [RZ] ;  /* 0x00000000fffff984 */ /* 0x000fe20000000800 */
[----:B------:R-:W-:Y:S01]  /*1f750*/  @!PT LDS RZ, [RZ] ;  /* 0x00000000fffff984 */ /* 0x000fe20000000800 */
[----:B------:R-:W-:Y:S01]  /*1f760*/  @!PT LDS RZ, [RZ] ;  /* 0x00000000fffff984 */ /* 0x000fe20000000800 */
[----:B------:R3:W-:Y:S04]  /*1f770*/  @P5 LDGSTS.E.BYPASS.LTC128B.128 [R241+0xc800], desc[UR4][R200.64+0x100] ;  /* 0x0c800100c8f15fae */ /* 0x0007e8000b901d44 */
[----:B------:R1:W-:Y:S01]  /*1f780*/  @!P5 STS.128 [R241+0xc800], RZ ;  /* 0x00c800fff100d388 */ /* 0x0003e20000000c00 */
[----:B--2---:R-:W-:-:S03]  /*1f790*/  IMAD.MOV.U32 R235, RZ, RZ, R25 ;  /* 0x000000ffffeb7224 */ /* 0x004fc600078e0019 */
[----:B------:R-:W-:Y:S01]  /*1f7a0*/  @!PT LDS RZ, [RZ] ;  /* 0x00000000fffff984 */ /* 0x000fe20000000800 */
[----:B------:R-:W-:Y:S01]  /*1f7b0*/  @!PT LDS RZ, [RZ] ;  /* 0x00000000fffff984 */ /* 0x000fe20000000800 */
[----:B------:R-:W-:Y:S01]  /*1f7c0*/  @!PT LDS RZ, [RZ] ;  /* 0x00000000fffff984 */ /* 0x000fe20000000800 */
[----:B------:R2:W-:Y:S04]  /*1f7d0*/  @P4 LDGSTS.E.BYPASS.LTC128B.128 [R241+0xe800], desc[UR12][R34.64+0x180] ;  /* 0x0e80018022f14fae */ /* 0x0005e8000b901d4c */
[----:B------:R-:W5:Y:S01]  /*1f7e0*/  LDL.LU R27, [R1+0x28] ;  /* 0x00002800011b7983 */ /* 0x000f620000300800 */
[----:B------:R-:W-:Y:S01]  /*1f7f0*/  @P4 R2UR UR14, R166 ;  /* 0x00000000a60e42ca */ /* 0x000fe200000e0000 */
[----:B------:R-:W-:Y:S02]  /*1f800*/  IMAD.MOV.U32 R234, RZ, RZ, R24 ;  /* 0x000000ffffea7224 */ /* 0x000fe400078e0018 */
[----:B------:R1:W-:Y:S04]  /*1f810*/  @!P4 STS.128 [R241+0xe800], RZ ;  /* 0x00e800fff100c388 */ /* 0x0003e80000000c00 */
[----:B------:R-:W5:Y:S04]  /*1f820*/  LDL.LU R25, [R1+0x24] ;  /* 0x0000240001197983 */ /* 0x000f680000300800 */
[----:B------:R-:W-:Y:S01]  /*1f830*/  @!PT LDS RZ, [RZ] ;  /* 0x00000000fffff984 */ /* 0x000fe20000000800 */
[----:B------:R-:W-:Y:S01]  /*1f840*/  @!PT LDS RZ, [RZ] ;  /* 0x00000000fffff984 */ /* 0x000fe20000000800 */
[----:B------:R-:W-:Y:S01]  /*1f850*/  @!PT LDS RZ, [RZ] ;  /* 0x00000000fffff984 */ /* 0x000fe20000000800 */
[----:B------:R-:W-:Y:S01]  /*1f860*/  @!P3 LDGSTS.E.BYPASS.LTC128B.128 [R241+0x9000], desc[UR10][R14.64] ;  /* 0x090000000ef1bfae */ /* 0x000fe2000b901d4a */
[----:B---3--:R-:W-:-:S03]  /*1f870*/  IMAD.MOV.U32 R200, RZ, RZ, R20 ;  /* 0x000000ffffc87224 */ /* 0x008fc600078e0014 */
[----:B------:R-:W5:Y:S01]  /*1f880*/  LDL.LU R23, [R1+0x20] ;  /* 0x0000200001177983 */ /* 0x000f620000300800 */
[----:B------:R-:W-:-:S03]  /*1f890*/  IMAD.MOV.U32 R201, RZ, RZ, R21 ;  /* 0x000000ffffc97224 */ /* 0x000fc600078e0015 */
[----:B------:R1:W-:Y:S01]  /*1f8a0*/  @P3 STS.128 [R241+0x9000], RZ ;  /* 0x009000fff1003388 */ /* 0x0003e20000000c00 */
[----:B--2---:R-:W-:-:S03]  /*1f8b0*/  IMAD.MOV.U32 R35, RZ, RZ, R17 ;  /* 0x000000ffff237224 */ /* 0x004fc600078e0011 */
[----:B------:R-:W5:Y:S01]  /*1f8c0*/  LDL.LU.64 R20, [R1+0x18] ;  /* 0x0000180001147983 */ /* 0x000f620000300a00 */
[----:B------:R-:W-:Y:S01]  /*1f8d0*/  @P4 R2UR UR15, R167 ;  /* 0x00000000a70f42ca */ /* 0x000fe200000e0000 */
[----:B------:R-:W-:Y:S02]  /*1f8e0*/  IMAD.MOV.U32 R34, RZ, RZ, R16 ;  /* 0x000000ffff227224 */ /* 0x000fe400078e0010 */
[----:B------:R-:W-:Y:S01]  /*1f8f0*/  @!PT LDS RZ, [RZ] ;  /* 0x00000000fffff984 */ /* 0x000fe20000000800 */
[----:B------:R-:W-:Y:S01]  /*1f900*/  @!PT LDS RZ, [RZ] ;  /* 0x00000000fffff984 */ /* 0x000fe20000000800 */
[----:B------:R-:W-:Y:S01]  /*1f910*/  @!PT LDS RZ, [RZ] ;  /* 0x00000000fffff984 */ /* 0x000fe20000000800 */
[----:B------:R2:W-:Y:S04]  /*1f920*/  @P6 LDGSTS.E.BYPASS.LTC128B.128 [R241+0xb000], desc[UR8][R30.64+0x80] ;  /* 0x0b0000801ef16fae */ /* 0x0005e8000b901d48 */
[----:B------:R-:W5:Y:S04]  /*1f930*/  LDL.LU R17, [R1+0x10] ;  /* 0x0000100001117983 */ /* 0x000f680000300800 */
[----:B------:R1:W-:Y:S04]  /*1f940*/  @!P6 STS.128 [R241+0xb000], RZ ;  /* 0x00b000fff100e388 */ /* 0x0003e80000000c00 */
[----:B------:R-:W5:Y:S01]  /*1f950*/  LDL.LU.64 R14, [R1+0x8] ;  /* 0x00000800010e7983 */ /* 0x000f620000300a00 */
[----:B------:R-:W-:-:S02]  /*1f960*/  @!P3 R2UR UR12, R166 ;  /* 0x00000000a60cb2ca */ /* 0x000fc400000e0000 */
[----:B------:R-:W-:Y:S01]  /*1f970*/  @!P3 R2UR UR13, R167 ;  /* 0x00000000a70db2ca */ /* 0x000fe200000e0000 */
[----:B------:R-:W-:Y:S01]  /*1f980*/  @!PT LDS RZ, [RZ] ;  /* 0x00000000fffff984 */ /* 0x000fe20000000800 */
[----:B------:R-:W-:Y:S01]  /*1f990*/  @!PT LDS RZ, [RZ] ;  /* 0x00000000fffff984 */ /* 0x000fe20000000800 */
[----:B------:R-:W-:Y:S01]  /*1f9a0*/  @!PT LDS RZ, [RZ] ;  /* 0x00000000fffff984 */ /* 0x000fe20000000800 */
[----:B------:R3:W-:Y:S01]  /*1f9b0*/  @P5 LDGSTS.E.BYPASS.LTC128B.128 [R241+0xd000], desc[UR4][R18.64+0x100] ;  /* 0x0d00010012f15fae */ /* 0x0007e2000b901d44 */
[----:B--2---:R-:W-:-:S03]  /*1f9c0*/  IMAD.MOV.U32 R31, RZ, RZ, R9 ;  /* 0x000000ffff1f7224 */ /* 0x004fc600078e0009 */
[----:B------:R-:W5:Y:S01]  /*1f9d0*/  LDL.LU R9, [R1+0x4] ;  /* 0x0000040001097983 */ /* 0x000f620000300800 */
[C---:B------:R-:W-:Y:S01]  /*1f9e0*/  @P6 R2UR UR10, R166.reuse ;  /* 0x00000000a60a62ca */ /* 0x040fe200000e0000 */
[----:B------:R-:W-:Y:S02]  /*1f9f0*/  IMAD.MOV.U32 R30, RZ, RZ, R8 ;  /* 0x000000ffff1e7224 */ /* 0x000fe400078e0008 */
[----:B---3--:R-:W-:Y:S02]  /*1fa00*/  IMAD.MOV.U32 R19, RZ, RZ, R7 ;  /* 0x000000ffff137224 */ /* 0x008fe400078e0007 */
[----:B------:R-:W5:Y:S01]  /*1fa10*/  LDL.LU R7, [R1] ;  /* 0x0000000001077983 */ /* 0x000f620000300800 */
[C---:B------:R-:W-:Y:S02]  /*1fa20*/  @P6 R2UR UR11, R167.reuse ;  /* 0x00000000a70b62ca */ /* 0x040fe400000e0000 */
[----:B------:R-:W-:Y:S02]  /*1fa30*/  @P5 R2UR UR8, R166 ;  /* 0x00000000a60852ca */ /* 0x000fe400000e0000 */
[----:B------:R-:W-:-:S02]  /*1fa40*/  @P5 R2UR UR9, R167 ;  /* 0x00000000a70952ca */ /* 0x000fc400000e0000 */
[----:B------:R-:W-:Y:S02]  /*1fa50*/  @P4 R2UR UR4, R166 ;  /* 0x00000000a60442ca */ /* 0x000fe400000e0000 */
[----:B------:R-:W-:Y:S01]  /*1fa60*/  @P4 R2UR UR5, R167 ;  /* 0x00000000a70542ca */ /* 0x000fe200000e0000 */
[----:B------:R-:W-:Y:S01]  /*1fa70*/  IMAD.MOV.U32 R18, RZ, RZ, R6 ;  /* 0x000000ffff127224 */ /* 0x000fe200078e0006 */
[----:B------:R1:W-:Y:S04]  /*1fa80*/  @!P5 STS.128 [R241+0xd000], RZ ;  /* 0x00d000fff100d388 */ /* 0x0003e80000000c00 */
        /* <DEDUP_REMOVED lines=8> */
[----:B------:R-:W-:Y:S04]  /*1fb10*/  @!P3 LDGSTS.E.BYPASS.LTC128B.128 [R241+0x9800], desc[UR12][R18.64] ;  /* 0x0980000012f1bfae */ /* 0x000fe8000b901d4c */
[----:B------:R1:W-:Y:S04]  /*1fb20*/  @P3 STS.128 [R241+0x9800], RZ ;  /* 0x009800fff1003388 */ /* 0x0003e80000000c00 */
        /* <DEDUP_REMOVED lines=13> */
[----:B------:R2:W-:Y:S04]  /*1fc00*/  @P4 LDGSTS.E.BYPASS.LTC128B.128 [R241+0xf800], desc[UR4][R234.64+0x180] ;  /* 0x0f800180eaf14fae */ /* 0x0005e8000b901d44 */
[----:B------:R1:W-:Y:S04]  /*1fc10*/  @!P4 STS.128 [R241+0xf800], RZ ;  /* 0x00f800fff100c388 */ /* 0x0003e80000000c00 */
[----:B------:R-:W0:Y:S01]  /*1fc20*/  LDGDEPBAR ;  /* 0x00000000000079af */ /* 0x000e220000000000 */
[----:B--2---:R-:W-:-:S02]  /*1fc30*/  IMAD.MOV.U32 R234, RZ, RZ, R200 ;  /* 0x000000ffffea7224 */ /* 0x004fc400078e00c8 */
[----:B-1----:R-:W-:Y:S02]  /*1fc40*/  IMAD.MOV.U32 R235, RZ, RZ, R201 ;  /* 0x000000ffffeb7224 */ /* 0x002fe400078e00c9 */
.L_x_1484:
[----:B------:R-:W-:Y:S05]  /*1fc50*/  BSYNC B1 ;  /* 0x0000000000017941 */ /* 0x000fea0003800000 */
.L_x_1483:
[----:B------:R-:W-:Y:S02]  /*1fc60*/  R2UR UR4, R166 ;  /* 0x00000000a60472ca */ /* 0x000fe400000e0000 */
[----:B------:R-:W-:-:S13]  /*1fc70*/  R2UR UR5, R167 ;  /* 0x00000000a70572ca */ /* 0x000fda00000e0000 */
[----:B------:R-:W2:Y:S01]  /*1fc80*/  LD.E R31, desc[UR4][R170.64+0xdc] ;  /* 0x0000dc04aa1f7980 */ /* 0x000ea2000c101900 */
[----:B------:R-:W-:-:S04]  /*1fc90*/  FMNMX.FTZ R0, R164, R33, !PT ;  /* 0x00000021a4007209 */ /* 0x000fc80007810000 */
[----:B------:R-:W-:-:S04]  /*1fca0*/  FMNMX.FTZ R0, R5, R0, !PT ;  /* 0x0000000005007209 */ /* 0x000fc80007810000 */
[----:B-----5:R-:W-:Y:S02]  /*1fcb0*/  FMNMX.FTZ R11, R17, R0, !PT ;  /* 0x00000000110b7209 */ /* 0x020fe40007810000 */
[----:B------:R-:W-:Y:S02]  /*1fcc0*/  FMNMX.FTZ R0, R3, R9, !PT ;  /* 0x0000000903007209 */ /* 0x000fe40007810000 */
[----:B------:R-:W-:-:S04]  /*1fcd0*/  FMNMX.FTZ R11, R14, R11, !PT ;  /* 0x0000000b0e0b7209 */ /* 0x000fc80007810000 */
        /* <DEDUP_REMOVED lines=23> */
[----:B------:R-:W-:-:S03]  /*1fe50*/  FMNMX.FTZ R0, R175, R0, !PT ;  /* 0x00000000af007209 */ /* 0x000fc60007810000 */
[----:B------:R-:W1:Y:S01]  /*1fe60*/  SHFL.BFLY PT, R2, R13, 0x2, 0x1f ;  /* 0x0c401f000d027f89 */ /* 0x000e6200000e0000 */
[----:B------:R-:W-:-:S04]  /*1fe70*/  FMNMX.FTZ R0, R173, R0, !PT ;  /* 0x00000000ad007209 */ /* 0x000fc80007810000 */
[----:B------:R-:W-:-:S04]  /*1fe80*/  FMNMX.FTZ R11, R29, R0, !PT ;  /* 0x000000001d0b7209 */ /* 0x000fc80007810000 */
[----:B------:R-:W-:-:S05]  /*1fe90*/  FMNMX.FTZ R11, R28, R11, !PT ;  /* 0x0000000b1c0b7209 */ /* 0x000fca0007810000 */
[----:B------:R-:W3:Y:S01]  /*1fea0*/  SHFL.BFLY PT, R0, R11, 0x2, 0x1f ;  /* 0x0c401f000b007f89 */ /* 0x000ee200000e0000 */
[----:B-1----:R-:W-:-:S05]  /*1feb0*/  FMNMX.FTZ R2, R13, R2, !PT ;  /* 0x000000020d027209 */ /* 0x002fca0007810000 */
[----:B------:R-:W1:Y:S01]  /*1fec0*/  SHFL.BFLY PT, R167, R2, 0x1, 0x1f ;  /* 0x0c201f0002a77f89 */ /* 0x000e6200000e0000 */
[----:B---3--:R-:W-:-:S05]  /*1fed0*/  FMNMX.FTZ R0, R11, R0, !PT ;  /* 0x000000000b007209 */ /* 0x008fca0007810000 */
[----:B------:R-:W3:Y:S01]  /*1fee0*/  SHFL.BFLY PT, R165, R0, 0x1, 0x1f ;  /* 0x0c201f0000a57f89 */ /* 0x000ee200000e0000 */
[----:B-1----:R-:W-:-:S04]  /*1fef0*/  FMNMX.FTZ R167, R2, R167, !PT ;  /* 0x000000a702a77209 */ /* 0x002fc80007810000 */
[----:B------:R-:W-:Y:S02]  /*1ff00*/  FSETP.NEU.FTZ.AND P1, PT, R167, -INF , PT ;  /* 0xff800000a700780b */ /* 0x000fe40003f3d000 */
[----:B---3--:R-:W-:-:S04]  /*1ff10*/  FMNMX.FTZ R165, R0, R165, !PT ;  /* 0x000000a500a57209 */ /* 0x008fc80007810000 */
[----:B------:R-:W-:-:S04]  /*1ff20*/  FSETP.NEU.FTZ.AND P0, PT, R165, -INF , PT ;  /* 0xff800000a500780b */ /* 0x000fc80003f1d000 */
[----:B------:R-:W-:-:S05]  /*1ff30*/  FSEL R6, R165, RZ, P0 ;  /* 0x000000ffa5067208 */ /* 0x000fca0000000000 */
[----:B------:R-:W-:Y:S01]  /*1ff40*/  FADD.FTZ R6, R3, -R6 ;  /* 0x8000000603067221 */ /* 0x000fe20000010000 */
[C---:B--2---:R-:W-:Y:S01]  /*1ff50*/  FMUL.FTZ R170, R31.reuse, R167 ;  /* 0x000000a71faa7220 */ /* 0x044fe20000410000 */
[C---:B------:R-:W-:Y:S02]  /*1ff60*/  FMUL.FTZ R30, R31.reuse, R165 ;  /* 0x000000a51f1e7220 */ /* 0x040fe40000410000 */
[----:B------:R-:W-:Y:S02]  /*1ff70*/  FMUL.FTZ R3, R31, R6 ;  /* 0x000000061f037220 */ /* 0x000fe40000410000 */
[----:B------:R-:W-:Y:S02]  /*1ff80*/  FSEL R170, R170, RZ, P1 ;  /* 0x000000ffaaaa7208 */ /* 0x000fe40000800000 */
[----:B------:R-:W-:Y:S02]  /*1ff90*/  FSEL R30, R30, RZ, P0 ;  /* 0x000000ff1e1e7208 */ /* 0x000fe40000000000 */
[----:B------:R-:W1:Y:S01]  /*1ffa0*/  MUFU.EX2 R3, R3 ;  /* 0x0000000300037308 */ /* 0x000e620000000800 */
[-CC-:B------:R-:W-:Y:S01]  /*1ffb0*/  FFMA.FTZ R34, R17, R31.reuse, -R170.reuse ;  /* 0x0000001f11227223 */ /* 0x180fe200000108aa */
[-CC-:B------:R-:W-:Y:S01]  /*1ffc0*/  FFMA.FTZ R35, R5, R31.reuse, -R170.reuse ;  /* 0x0000001f05237223 */ /* 0x180fe200000108aa */
[----:B------:R-:W2:Y:S01]  /*1ffd0*/  LDSM.16.MT88.4 R16, [R229+0x10000] ;  /* 0x01000000e510783b */ /* 0x000ea20000004200 */
[----:B------:R-:W-:Y:S01]  /*1ffe0*/  FSEL R5, R167, RZ, P1 ;  /* 0x000000ffa7057208 */ /* 0x000fe20000800000 */
[-CC-:B------:R-:W-:Y:S01]  /*1fff0*/  FFMA.FTZ R166, R33, R31.reuse, -R170.reuse ;  /* 0x0000001f21a67223 */ /* 0x180fe200000108aa */
[-C--:B------:R-:W-:Y:S01]  /*20000*/  FFMA.FTZ R33, R14, R31.reuse, -R170 ;  /* 0x0000001f0e217223 */ /* 0x080fe200000108aa */
[-CC-:B------:R-:W-:Y:S01]  /*20010*/  FFMA.FTZ R32, R9, R31.reuse, -R30.reuse ;  /* 0x0000001f09207223 */ /* 0x180fe2000001081e */
[-CC-:B------:R-:W-:Y:S01]  /*20020*/  FFMA.FTZ R0, R12, R31.reuse, -R30.reuse ;  /* 0x0000001f0c007223 */ /* 0x180fe2000001081e */
[----:B------:R-:W-:Y:S01]  /*20030*/  FADD.FTZ R4, R164, -R5 ;  /* 0x80000005a4047221 */ /* 0x000fe20000010000 */
[-CC-:B------:R-:W-:Y:S01]  /*20040*/  FFMA.FTZ R169, R15, R31.reuse, -R30.reuse ;  /* 0x0000001f0fa97223 */ /* 0x180fe2000001081e */
[----:B------:R-:W-:Y:S01]  /*20050*/  LDSM.16.MT88.4 R8, [R227+0x10000] ;  /* 0x01000000e308783b */ /* 0x000fe20000004200 */
[----:B------:R-:W-:Y:S01]  /*20060*/  FFMA.FTZ R2, R7, R31, -R30 ;  /* 0x0000001f07027223 */ /* 0x000fe2000001081e */
[----:B------:R-:W-:Y:S01]  /*20070*/  FMUL.FTZ R164, R31, R4 ;  /* 0x000000041fa47220 */ /* 0x000fe20000410000 */
[----:B------:R-:W-:Y:S01]  /*20080*/  MUFU.EX2 R166, R166 ;  /* 0x000000a600a67308 */ /* 0x000fe20000000800 */
[----:B------:R-:W3:Y:S01]  /*20090*/  LDSM.16.MT88.4 R12, [R228+0x10000] ;  /* 0x01000000e40c783b */ /* 0x000ee20000004200 */
[-C--:B-1----:R-:W-:Y:S01]  /*200a0*/  FMUL.FTZ R162, R162, R3.reuse ;  /* 0x00000003a2a27220 */ /* 0x082fe20000410000 */
[-C--:B------:R-:W-:Y:S01]  /*200b0*/  FMUL.FTZ R163, R163, R3.reuse ;  /* 0x00000003a3a37220 */ /* 0x080fe20000410000 */
[-C--:B------:R-:W-:Y:S01]  /*200c0*/  FMUL.FTZ R158, R158, R3.reuse ;  /* 0x000000039e9e7220 */ /* 0x080fe20000410000 */
[-C--:B------:R-:W-:Y:S01]  /*200d0*/  FMUL.FTZ R159, R159, R3.reuse ;  /* 0x000000039f9f7220 */ /* 0x080fe20000410000 */
[-C--:B------:R-:W-:Y:S01]  /*200e0*/  FMUL.FTZ R154, R154, R3.reuse ;  /* 0x000000039a9a7220 */ /* 0x080fe20000410000 */
[-C--:B------:R-:W-:Y:S01]  /*200f0*/  FMUL.FTZ R155, R155, R3.reuse ;  /* 0x000000039b9b7220 */ /* 0x080fe20000410000 */
[----:B------:R-:W1:Y:S01]  /*20100*/  MUFU.EX2 R35, R35 ;  /* 0x0000002300237308 */ /* 0x000e620000000800 */
[-C--:B------:R-:W-:Y:S01]  /*20110*/  FMUL.FTZ R150, R150, R3.reuse ;  /* 0x0000000396967220 */ /* 0x080fe20000410000 */
[-C--:B------:R-:W-:Y:S01]  /*20120*/  FMUL.FTZ R151, R151, R3.reuse ;  /* 0x0000000397977220 */ /* 0x080fe20000410000 */
[-C--:B------:R-:W-:Y:S01]  /*20130*/  FMUL.FTZ R146, R146, R3.reuse ;  /* 0x0000000392927220 */ /* 0x080fe20000410000 */
[-C--:B------:R-:W-:Y:S01]  /*20140*/  FMUL.FTZ R147, R147, R3.reuse ;  /* 0x0000000393937220 */ /* 0x080fe20000410000 */
[-C--:B------:R-:W-:Y:S01]  /*20150*/  FMUL.FTZ R142, R142, R3.reuse ;  /* 0x000000038e8e7220 */ /* 0x080fe20000410000 */
[-C--:B------:R-:W-:Y:S01]  /*20160*/  FMUL.FTZ R143, R143, R3.reuse ;  /* 0x000000038f8f7220 */ /* 0x080fe20000410000 */
[-C--:B------:R-:W-:Y:S01]  /*20170*/  FMUL.FTZ R138, R138, R3.reuse ;  /* 0x000000038a8a7220 */ /* 0x080fe20000410000 */
[----:B------:R-:W-:Y:S01]  /*20180*/  MUFU.EX2 R34, R34 ;  /* 0x0000002200227308 */ /* 0x000fe20000000800 */
[-C--:B------:R-:W-:Y:S01]  /*20190*/  FMUL.FTZ R139, R139, R3.reuse ;  /* 0x000000038b8b7220 */ /* 0x080fe20000410000 */
[-C--:B------:R-:W-:Y:S01]  /*201a0*/  FMUL.FTZ R134, R134, R3.reuse ;  /* 0x0000000386867220 */ /* 0x080fe20000410000 */
[-C--:B------:R-:W-:Y:S01]  /*201b0*/  FMUL.FTZ R135, R135, R3.reuse ;  /* 0x0000000387877220 */ /* 0x080fe20000410000 */
[-C--:B------:R-:W-:Y:S01]  /*201c0*/  FMUL.FTZ R38, R38, R3.reuse ;  /* 0x0000000326267220 */ /* 0x080fe20000410000 */
[-C--:B------:R-:W-:Y:S01]  /*201d0*/  FMUL.FTZ R39, R39, R3.reuse ;  /* 0x0000000327277220 */ /* 0x080fe20000410000 */
[-C--:B------:R-:W-:Y:S01]  /*201e0*/  FMUL.FTZ R42, R42, R3.reuse ;  /* 0x000000032a2a7220 */ /* 0x080fe20000410000 */
[-C--:B------:R-:W-:Y:S01]  /*201f0*/  FMUL.FTZ R43, R43, R3.reuse ;  /* 0x000000032b2b7220 */ /* 0x080fe20000410000 */
[----:B------:R-:W4:Y:S01]  /*20200*/  MUFU.EX2 R33, R33 ;  /* 0x0000002100217308 */ /* 0x000f220000000800 */
[----:B-1----:R-:W-:Y:S01]  /*20210*/  F2FP.BF16.F32.PACK_AB R4, R35, R166 ;  /* 0x000000a62304723e */ /* 0x002fe200000010ff */
        /* <DEDUP_REMOVED lines=14> */
[----:B------:R-:W1:Y:S01]  /*20300*/  MUFU.EX2 R2, R2 ;  /* 0x0000000200027308 */ /* 0x000e620000000800 */
[----:B----4-:R-:W-:Y:S01]  /*20310*/  F2FP.BF16.F32.PACK_AB R6, R33, R34 ;  /* 0x000000222106723e */ /* 0x010fe200000010ff */
        /* <DEDUP_REMOVED lines=31> */
[----:B----4-:R-:W-:Y:S01]  /*20510*/  F2FP.BF16.F32.PACK_AB R7, R169, R0 ;  /* 0x00000000a907723e */ /* 0x010fe200000010ff */
[-CC-:B------:R-:W-:Y:S01]  /*20520*/  FFMA.FTZ R174, R187, R31.reuse, -R170.reuse ;  /* 0x0000001fbbae7223 */ /* 0x180fe200000108aa */
[-CC-:B------:R-:W-:Y:S01]  /*20530*/  FFMA.FTZ R176, R185, R31.reuse, -R170.reuse ;  /* 0x0000001fb9b07223 */ /* 0x180fe200000108aa */
[-CC-:B------:R-:W-:Y:S01]  /*20540*/  FFMA.FTZ R171, R20, R31.reuse, -R170.reuse ;  /* 0x0000001f14ab7223 */ /* 0x180fe200000108aa */
[-C--:B------:R-:W-:Y:S01]  /*20550*/  FFMA.FTZ R183, R183, R31.reuse, -R170 ;  /* 0x0000001fb7b77223 */ /* 0x080fe200000108aa */
[-CC-:B------:R-:W-:Y:S01]  /*20560*/  FFMA.FTZ R178, R27, R31.reuse, -R30.reuse ;  /* 0x0000001f1bb27223 */ /* 0x180fe2000001081e */
[-CC-:B------:R-:W-:Y:S01]  /*20570*/  FFMA.FTZ R185, R23, R31.reuse, -R30.reuse ;  /* 0x0000001f17b97223 */ /* 0x180fe2000001081e */
[-CC-:B------:R-:W-:Y:S01]  /*20580*/  FFMA.FTZ R180, R25, R31.reuse, -R30.reuse ;  /* 0x0000001f19b47223 */ /* 0x180fe2000001081e */
[-C--:B-1----:R-:W-:Y:S01]  /*20590*/  FMUL.FTZ R160, R160, R164.reuse ;  /* 0x000000a4a0a07220 */ /* 0x082fe20000410000 */
[-C--:B------:R-:W-:Y:S01]  /*205a0*/  FMUL.FTZ R161, R161, R164.reuse ;  /* 0x000000a4a1a17220 */ /* 0x080fe20000410000 */
[-C--:B------:R-:W-:Y:S01]  /*205b0*/  FMUL.FTZ R156, R156, R164.reuse ;  /* 0x000000a49c9c7220 */ /* 0x080fe20000410000 */
[-C--:B------:R-:W-:Y:S01]  /*205c0*/  FMUL.FTZ R157, R157, R164.reuse ;  /* 0x000000a49d9d7220 */ /* 0x080fe20000410000 */
        /* <DEDUP_REMOVED lines=71> */
[----:B------:R-:W-:Y:S01]  /*20a40*/  FFMA.FTZ R187, R21, R31, -R30 ;  /* 0x0000001f15bb7223 */ /* 0x000fe2000001081e */
[----:B------:R-:W4:Y:S01]  /*20a50*/  MUFU.EX2 R171, R171 ;  /* 0x000000ab00ab7308 */ /* 0x000f220000000800 */
[-C--:B------:R-:W-:Y:S01]  /*20a60*/  FMUL.FTZ R124, R124, R164.reuse ;  /* 0x000000a47c7c7220 */ /* 0x080fe20000410000 */
[-C--:B------:R-:W-:Y:S01]  /*20a70*/  FMUL.FTZ R125, R125, R164.reuse ;  /* 0x000000a47d7d7220 */ /* 0x080fe20000410000 */
[C---:B---3--:R-:W-:Y:S01]  /*20a80*/  HMMA.16816.F32.BF16 R44, R4.reuse, R8, R44 ;  /* 0x00000008042c723c */ /* 0x048fe2000004182c */
[-C--:B------:R-:W-:Y:S01]  /*20a90*/  FMUL.FTZ R128, R128, R164.reuse ;  /* 0x000000a480807220 */ /* 0x080fe20000410000 */
[-C--:B------:R-:W-:Y:S01]  /*20aa0*/  FMUL.FTZ R129, R129, R164.reuse ;  /* 0x000000a481817220 */ /* 0x080fe20000410000 */
[-C--:B------:R-:W-:Y:S01]  /*20ab0*/  FMUL.FTZ R126, R126, R3.reuse ;  /* 0x000000037e7e7220 */ /* 0x080fe20000410000 */
[-C--:B------:R-:W-:Y:S01]  /*20ac0*/  FMUL.FTZ R127, R127, R3.reuse ;  /* 0x000000037f7f7220 */ /* 0x080fe20000410000 */
[----:B------:R-:W3:Y:S01]  /*20ad0*/  MUFU.EX2 R174, R174 ;  /* 0x000000ae00ae7308 */ /* 0x000ee20000000800 */
[C---:B------:R-:W-:Y:S01]  /*20ae0*/  HMMA.16816.F32.BF16 R48, R4.reuse, R10, R48 ;  /* 0x0000000a0430723c */ /* 0x040fe20000041830 */
[----:B------:R-:W4:Y:S01]  /*20af0*/  LDSM.16.MT88.4 R8, [R229+0x14000] ;  /* 0x01400000e508783b */ /* 0x000f220000004200 */
[-C--:B------:R-:W-:Y:S01]  /*20b00*/  FMUL.FTZ R130, R130, R3.reuse ;  /* 0x0000000382827220 */ /* 0x080fe20000410000 */
[----:B------:R-:W-:Y:S01]  /*20b10*/  FMUL.FTZ R131, R131, R3 ;  /* 0x0000000383837220 */ /* 0x000fe20000410000 */
[-CC-:B------:R-:W-:Y:S01]  /*20b20*/  FFMA.FTZ R182, R182, R31.reuse, -R170.reuse ;  /* 0x0000001fb6b67223 */ /* 0x180fe200000108aa */
[----:B------:R-:W-:Y:S01]  /*20b30*/  LDSM.16.MT88.4 R20, [R227+0x10800] ;  /* 0x01080000e314783b */ /* 0x000fe20000004200 */
[-CC-:B------:R-:W-:Y:S01]  /*20b40*/  FFMA.FTZ R201, R251, R31.reuse, -R170.reuse ;  /* 0x0000001ffbc97223 */ /* 0x180fe200000108aa */
[----:B------:R-:W-:Y:S01]  /*20b50*/  MUFU.EX2 R176, R176 ;  /* 0x000000b000b07308 */ /* 0x000fe20000000800 */
[-CC-:B------:R-:W-:Y:S01]  /*20b60*/  FFMA.FTZ R184, R203, R31.reuse, -R170.reuse ;  /* 0x0000001fcbb87223 */ /* 0x180fe200000108aa */
[----:B------:R-:W-:Y:S01]  /*20b70*/  LDSM.16.MT88.4 R24, [R226+0x10800] ;  /* 0x01080000e218783b */ /* 0x000fe20000004200 */
[-C--:B------:R-:W-:Y:S01]  /*20b80*/  FFMA.FTZ R199, R199, R31.reuse, -R170 ;  /* 0x0000001fc7c77223 */ /* 0x080fe200000108aa */
[-CC-:B------:R-:W-:Y:S01]  /*20b90*/  FFMA.FTZ R186, R197, R31.reuse, -R30.reuse ;  /* 0x0000001fc5ba7223 */ /* 0x180fe2000001081e */
[-CC-:B------:R-:W-:Y:S01]  /*20ba0*/  FFMA.FTZ R195, R195, R31.reuse, -R30.reuse ;  /* 0x0000001fc3c37223 */ /* 0x180fe2000001081e */
[-CC-:B------:R-:W-:Y:S01]  /*20bb0*/  FFMA.FTZ R190, R193, R31.reuse, -R30.reuse ;  /* 0x0000001fc1be7223 */ /* 0x180fe2000001081e */
[-C--:B------:R-:W-:Y:S01]  /*20bc0*/  FFMA.FTZ R191, R191, R31.reuse, -R30 ;  /* 0x0000001fbfbf7223 */ /* 0x080fe2000001081e */
[----:B------:R-:W-:Y:S01]  /*20bd0*/  MUFU.EX2 R183, R183 ;  /* 0x000000b700b77308 */ /* 0x000fe20000000800 */
[-CC-:B------:R-:W-:Y:S01]  /*20be0*/  FFMA.FTZ R181, R181, R31.reuse, -R170.reuse ;  /* 0x0000001fb5b57223 */ /* 0x180fe200000108aa */
[C---:B-1----:R-:W-:Y:S01]  /*20bf0*/  HMMA.16816.F32.BF16 R52, R4.reuse, R16, R52 ;  /* 0x000000100434723c */ /* 0x042fe20000041834 */
[-CC-:B------:R-:W-:Y:S01]  /*20c00*/  FFMA.FTZ R192, R179, R31.reuse, -R170.reuse ;  /* 0x0000001fb3c07223 */ /* 0x180fe200000108aa */
[-CC-:B------:R-:W-:Y:S01]  /*20c10*/  FFMA.FTZ R177, R177, R31.reuse, -R170.reuse ;  /* 0x0000001fb1b17223 */ /* 0x180fe200000108aa */
[-C--:B------:R-:W-:Y:S01]  /*20c20*/  FFMA.FTZ R170, R172, R31.reuse, -R170 ;  /* 0x0000001facaa7223 */ /* 0x080fe200000108aa */
[-CC-:B------:R-:W-:Y:S01]  /*20c30*/  FFMA.FTZ R172, R175, R31.reuse, -R30.reuse ;  /* 0x0000001fafac7223 */ /* 0x180fe2000001081e */
[-CC-:B------:R-:W-:Y:S01]  /*20c40*/  FFMA.FTZ R173, R173, R31.reuse, -R30.reuse ;  /* 0x0000001fadad7223 */ /* 0x180fe2000001081e */
[C---:B------:R-:W-:Y:S01]  /*20c50*/  HMMA.16816.F32.BF16 R56, R4.reuse, R18, R56 ;  /* 0x000000120438723c */ /* 0x040fe20000041838 */
[----:B------:R-:W1:Y:S01]  /*20c60*/  LDSM.16.MT88.4 R16, [R228+0x14000] ;  /* 0x01400000e410783b */ /* 0x000e620000004200 */
[----:B------:R-:W-:Y:S01]  /*20c70*/  MUFU.EX2 R178, R178 ;  /* 0x000000b200b27308 */ /* 0x000fe20000000800 */
[-CC-:B------:R-:W-:Y:S01]  /*20c80*/  FFMA.FTZ R175, R29, R31.reuse, -R30.reuse ;  /* 0x0000001f1daf7223 */ /* 0x180fe2000001081e */
[----:B------:R-:W-:Y:S01]  /*20c90*/  FFMA.FTZ R194, R28, R31, -R30 ;  /* 0x0000001f1cc27223 */ /* 0x000fe2000001081e */
[----:B------:R-:W-:Y:S01]  /*20ca0*/  FFMA.FTZ R164, R249, R164, R166 ;  /* 0x000000a4f9a47223 */ /* 0x000fe200000100a6 */
[C---:B--2---:R-:W-:Y:S01]  /*20cb0*/  HMMA.16816.F32.BF16 R60, R4.reuse, R12, R60 ;  /* 0x0000000c043c723c */ /* 0x044fe2000004183c */
[----:B------:R-:W-:Y:S01]  /*20cc0*/  FFMA.FTZ R3, R247, R3, R32 ;  /* 0x00000003f7037223 */ /* 0x000fe20000010020 */
[----:B------:R-:W-:Y:S01]  /*20cd0*/  LDSM.16.MT88.4 R28, [R228+0x13800] ;  /* 0x01380000e41c783b */ /* 0x000fe20000004200 */
[----:B------:R-:W-:Y:S01]  /*20ce0*/  FADD.FTZ R35, R35, R164 ;  /* 0x000000a423237221 */ /* 0x000fe20000010000 */
[----:B------:R-:W2:Y:S01]  /*20cf0*/  MUFU.EX2 R185, R185 ;  /* 0x000000b900b97308 */ /* 0x000ea20000000800 */
[----:B------:R-:W-:Y:S01]  /*20d00*/  FADD.FTZ R3, R2, R3 ;  /* 0x0000000302037221 */ /* 0x000fe20000010000 */
[----:B------:R-:W-:Y:S01]  /*20d10*/  HMMA.16816.F32.BF16 R64, R4, R14, R64 ;  /* 0x0000000e0440723c */ /* 0x000fe20000041840 */
[----:B------:R-:W2:Y:S01]  /*20d20*/  LDSM.16.MT88.4 R12, [R227+0x14000] ;  /* 0x01400000e30c783b */ /* 0x000ea20000004200 */
[----:B------:R-:W-:Y:S01]  /*20d30*/  FADD.FTZ R34, R34, R35 ;  /* 0x0000002322227221 */ /* 0x000fe20000010000 */
[----:B------:R-:W-:Y:S01]  /*20d40*/  FADD.FTZ R0, R0, R3 ;  /* 0x0000000300007221 */ /* 0x000fe20000010000 */
[----:B------:R-:W-:-:S02]  /*20d50*/  MOV R164, R167 ;  /* 0x000000a700a47202 */ /* 0x000fc40000000f00 */
[----:B----4-:R-:W-:Y:S01]  /*20d60*/  HMMA.16816.F32.BF16 R68, R4, R8, R68 ;  /* 0x000000080444723c */ /* 0x010fe20000041844 */
[----:B------:R-:W-:Y:S01]  /*20d70*/  MUFU.EX2 R180, R180 ;  /* 0x000000b400b47308 */ /* 0x000fe20000000800 */
[----:B------:R-:W-:Y:S01]  /*20d80*/  FADD.FTZ R34, R33, R34 ;  /* 0x0000002221227221 */ /* 0x000fe20000010000 */
[----:B------:R-:W-:-:S03]  /*20d90*/  FADD.FTZ R169, R169, R0 ;  /* 0x00000000a9a97221 */ /* 0x000fc60000010000 */
[----:B------:R-:W-:Y:S01]  /*20da0*/  HMMA.16816.F32.BF16 R72, R4, R10, R72 ;  /* 0x0000000a0448723c */ /* 0x000fe20000041848 */
[----:B------:R-:W4:Y:S01]  /*20db0*/  LDSM.16.MT88.4 R8, [R226+0x14000] ;  /* 0x01400000e208783b */ /* 0x000f220000004200 */
[----:B------:R-:W-:Y:S01]  /*20dc0*/  FADD.FTZ R3, R171, R34 ;  /* 0x00000022ab037221 */ /* 0x000fe20000010000 */
[----:B------:R-:W4:Y:S03]  /*20dd0*/  MUFU.EX2 R187, R187 ;  /* 0x000000bb00bb7308 */ /* 0x000f260000000800 */
[----:B---3--:R-:W-:-:S05]  /*20de0*/  FADD.FTZ R3, R174, R3 ;  /* 0x00000003ae037221 */ /* 0x008fca0000010000 */
[----:B------:R-:W-:Y:S01]  /*20df0*/  MUFU.EX2 R182, R182 ;  /* 0x000000b600b67308 */ /* 0x000fe20000000800 */
[C---:B-1----:R-:W-:Y:S07]  /*20e00*/  HMMA.16816.F32.BF16 R76, R4.reuse, R16, R76 ;  /* 0x00000010044c723c */ /* 0x042fee000004184c */
[----:B------:R-:W1:Y:S01]  /*20e10*/  MUFU.EX2 R201, R201 ;  /* 0x000000c900c97308 */ /* 0x000e620000000800 */
[C---:B------:R-:W-:Y:S01]  /*20e20*/  HMMA.16816.F32.BF16 R80, R4.reuse, R18, R80 ;  /* 0x000000120450723c */ /* 0x040fe20000041850 */
[----:B------:R-:W3:Y:S06]  /*20e30*/  LDSM.16.MT88.4 R16, [R229+0x16000] ;  /* 0x01600000e510783b */ /* 0x000eec0000004200 */
[----:B------:R-:W-:Y:S01]  /*20e40*/  MUFU.EX2 R184, R184 ;  /* 0x000000b800b87308 */ /* 0x000fe20000000800 */
[C---:B--2---:R-:W-:Y:S06]  /*20e50*/  HMMA.16816.F32.BF16 R84, R4.reuse, R12, R84 ;  /* 0x0000000c0454723c */ /* 0x044fec0000041854 */
[C---:B------:R-:W-:Y:S01]  /*20e60*/  HMMA.16816.F32.BF16 R88, R4.reuse, R14, R88 ;  /* 0x0000000e0458723c */ /* 0x040fe20000041858 */
[----:B------:R-:W2:Y:S01]  /*20e70*/  LDSM.16.MT88.4 R12, [R228+0x16000] ;  /* 0x01600000e40c783b */ /* 0x000ea20000004200 */
[----:B------:R-:W-:Y:S04]  /*20e80*/  MUFU.EX2 R199, R199 ;  /* 0x000000c700c77308 */ /* 0x000fe80000000800 */
[C---:B----4-:R-:W-:Y:S04]  /*20e90*/  HMMA.16816.F32.BF16 R92, R4.reuse, R8, R92 ;  /* 0x00000008045c723c */ /* 0x050fe8000004185c */
[----:B------:R-:W-:Y:S02]  /*20ea0*/  MUFU.EX2 R186, R186 ;  /* 0x000000ba00ba7308 */ /* 0x000fe40000000800 */
[C---:B------:R-:W-:Y:S01]  /*20eb0*/  HMMA.16816.F32.BF16 R96, R4.reuse, R10, R96 ;  /* 0x0000000a0460723c */ /* 0x040fe20000041860 */
[----:B------:R-:W4:Y:S05]  /*20ec0*/  LDSM.16.MT88.4 R8, [R227+0x16000] ;  /* 0x01600000e308783b */ /* 0x000f2a0000004200 */
[----:B------:R-:W1:Y:S08]  /*20ed0*/  MUFU.EX2 R195, R195 ;  /* 0x000000c300c37308 */ /* 0x000e700000000800 */
[----:B------:R-:W-:Y:S01]  /*20ee0*/  MUFU.EX2 R190, R190 ;  /* 0x000000be00be7308 */ /* 0x000fe20000000800 */
[C---:B---3--:R-:W-:Y:S07]  /*20ef0*/  HMMA.16816.F32.BF16 R100, R4.reuse, R16, R100 ;  /* 0x000000100464723c */ /* 0x048fee0000041864 */
[----:B------:R-:W3:Y:S01]  /*20f00*/  MUFU.EX2 R191, R191 ;  /* 0x000000bf00bf7308 */ /* 0x000ee20000000800 */
[C---:B------:R-:W-:Y:S01]  /*20f10*/  HMMA.16816.F32.BF16 R104, R4.reuse, R18, R104 ;  /* 0x000000120468723c */ /* 0x040fe20000041868 */
[----:B------:R-:W1:Y:S05]  /*20f20*/  LDSM.16.MT88.4 R16, [R226+0x16000] ;  /* 0x01600000e210783b */ /* 0x000e6a0000004200 */
[C---:B--2---:R-:W-:Y:S01]  /*20f30*/  HMMA.16816.F32.BF16 R108, R4.reuse, R12, R108 ;  /* 0x0000000c046c723c */ /* 0x044fe2000004186c */
[----:B------:R-:W-:Y:S05]  /*20f40*/  MUFU.EX2 R181, R181 ;  /* 0x000000b500b57308 */ /* 0x000fea0000000800 */
[C---:B------:R-:W-:Y:S01]  /*20f50*/  HMMA.16816.F32.BF16 R112, R4.reuse, R14, R112 ;  /* 0x0000000e0470723c */ /* 0x040fe20000041870 */
[----:B------:R-:W2:Y:S02]  /*20f60*/  LDSM.16.MT88.4 R12, [R229+0x10800] ;  /* 0x01080000e50c783b */ /* 0x000ea40000004200 */
[----:B------:R-:W3:Y:S03]  /*20f70*/  MUFU.EX2 R192, R192 ;  /* 0x000000c000c07308 */ /* 0x000ee60000000800 */
[C---:B----4-:R-:W-:Y:S05]  /*20f80*/  HMMA.16816.F32.BF16 R116, R4.reuse, R8, R116 ;  /* 0x000000080474723c */ /* 0x050fea0000041874 */
[----:B------:R-:W-:Y:S01]  /*20f90*/  MUFU.EX2 R177, R177 ;  /* 0x000000b100b17308 */ /* 0x000fe20000000800 */
[C---:B------:R-:W-:Y:S01]  /*20fa0*/  HMMA.16816.F32.BF16 R120, R4.reuse, R10, R120 ;  /* 0x0000000a0478723c */ /* 0x040fe20000041878 */
[----:B------:R-:W4:Y:S06]  /*20fb0*/  LDSM.16.MT88.4 R8, [R228+0x10800] ;  /* 0x01080000e408783b */ /* 0x000f2c0000004200 */
[----:B------:R-:W-:Y:S08]  /*20fc0*/  MUFU.EX2 R170, R170 ;  /* 0x000000aa00aa7308 */ /* 0x000ff00000000800 */
[----:B------:R-:W-:Y:S01]  /*20fd0*/  MUFU.EX2 R172, R172 ;  /* 0x000000ac00ac7308 */ /* 0x000fe20000000800 */
[C---:B-1----:R-:W-:Y:S06]  /*20fe0*/  HMMA.16816.F32.BF16 R124, R4.reuse, R16, R124 ;  /* 0x00000010047c723c */ /* 0x042fec000004187c */
[----:B------:R-:W-:Y:S01]  /*20ff0*/  HMMA.16816.F32.BF16 R128, R4, R18, R128 ;  /* 0x000000120480723c */ /* 0x000fe20000041880 */
[----:B------:R-:W1:Y:S01]  /*21000*/  LDSM.16.MT88.4 R16, [R227+0x12800] ;  /* 0x01280000e310783b */ /* 0x000e620000004200 */
[----:B------:R-:W3:Y:S05]  /*21010*/  MUFU.EX2 R173, R173 ;  /* 0x000000ad00ad7308 */ /* 0x000eea0000000800 */
[----:B------:R-:W-:-:S02]  /*21020*/  F2FP.BF16.F32.PACK_AB R4, R174, R171 ;  /* 0x000000abae04723e */ /* 0x000fc400000010ff */
[----:B------:R-:W-:Y:S01]  /*21030*/  F2FP.BF16.F32.PACK_AB R5, R185, R178 ;  /* 0x000000b2b905723e */ /* 0x000fe200000010ff */
[----:B------:R-:W-:Y:S01]  /*21040*/  MUFU.EX2 R175, R175 ;  /* 0x000000af00af7308 */ /* 0x000fe20000000800 */
[----:B------:R-:W-:Y:S01]  /*21050*/  F2FP.BF16.F32.PACK_AB R6, R183, R176 ;  /* 0x000000b0b706723e */ /* 0x000fe200000010ff */
[----:B------:R-:W-:Y:S01]  /*21060*/  FADD.FTZ R178, R178, R169 ;  /* 0x000000a9b2b27221 */ /* 0x000fe20000010000 */
[----:B------:R-:W-:Y:S01]  /*21070*/  F2FP.BF16.F32.PACK_AB R7, R187, R180 ;  /* 0x000000b4bb07723e */ /* 0x000fe200000010ff */
[----:B------:R-:W-:Y:S01]  /*21080*/  FADD.FTZ R176, R176, R3 ;  /* 0x00000003b0b07221 */ /* 0x000fe20000010000 */
[----:B------:R-:W-:Y:S01]  /*21090*/  MOV R3, R165 ;  /* 0x000000a500037202 */ /* 0x000fe20000000f00 */
[----:B------:R-:W-:Y:S02]  /*210a0*/  FADD.FTZ R185, R185, R178 ;  /* 0x000000b2b9b97221 */ /* 0x000fe40000010000 */
[----:B------:R-:W3:Y:S01]  /*210b0*/  MUFU.EX2 R194, R194 ;  /* 0x000000c200c27308 */ /* 0x000ee20000000800 */
[----:B------:R-:W-:Y:S01]  /*210c0*/  FADD.FTZ R183, R183, R176 ;  /* 0x000000b0b7b77221 */ /* 0x000fe20000010000 */
[----:B--2---:R-:W-:Y:S01]  /*210d0*/  HMMA.16816.F32.BF16 R160, R4, R12, R160 ;  /* 0x0000000c04a0723c */ /* 0x004fe200000418a0 */
[----:B------:R-:W-:-:S04]  /*210e0*/  FADD.FTZ R180, R180, R185 ;  /* 0x000000b9b4b47221 */ /* 0x000fc80000010000 */
[----:B------:R-:W-:Y:S01]  /*210f0*/  FADD.FTZ R187, R187, R180 ;  /* 0x000000b4bbbb7221 */ /* 0x000fe20000010000 */
[C---:B------:R-:W-:Y:S01]  /*21100*/  HMMA.16816.F32.BF16 R156, R4.reuse, R14, R156 ;  /* 0x0000000e049c723c */ /* 0x040fe2000004189c */
[----:B------:R-:W2:Y:S05]  /*21110*/  LDSM.16.MT88.4 R12, [R229+0x12800] ;  /* 0x01280000e50c783b */ /* 0x000eaa0000004200 */
[C---:B----4-:R-:W-:Y:S06]  /*21120*/  HMMA.16816.F32.BF16 R152, R4.reuse, R8, R152 ;  /* 0x000000080498723c */ /* 0x050fec0000041898 */
[C---:B------:R-:W-:Y:S01]  /*21130*/  HMMA.16816.F32.BF16 R148, R4.reuse, R10, R148 ;  /* 0x0000000a0494723c */ /* 0x040fe20000041894 */
[----:B------:R-:W4:Y:S05]  /*21140*/  LDSM.16.MT88.4 R8, [R228+0x12800] ;  /* 0x01280000e408783b */ /* 0x000f2a0000004200 */
[C---:B------:R-:W-:Y:S06]  /*21150*/  HMMA.16816.F32.BF16 R144, R4.reuse, R20, R144 ;  /* 0x000000140490723c */ /* 0x040fec0000041890 */
[C---:B------:R-:W-:Y:S01]  /*21160*/  HMMA.16816.F32.BF16 R140, R4.reuse, R22, R140 ;  /* 0x00000016048c723c */ /* 0x040fe2000004188c */
[----:B------:R-:W3:Y:S05]  /*21170*/  LDSM.16.MT88.4 R20, [R226+0x12800] ;  /* 0x01280000e214783b */ /* 0x000eea0000004200 */
[C---:B-1----:R-:W-:Y:S06]  /*21180*/  HMMA.16816.F32.BF16 R52, R4.reuse, R16, R52 ;  /* 0x000000100434723c */ /* 0x042fec0000041834 */
[C---:B------:R-:W-:Y:S01]  /*21190*/  HMMA.16816.F32.BF16 R56, R4.reuse, R18, R56 ;  /* 0x000000120438723c */ /* 0x040fe20000041838 */
[----:B------:R-:W1:Y:S05]  /*211a0*/  LDSM.16.MT88.4 R16, [R227+0x14800] ;  /* 0x01480000e310783b */ /* 0x000e6a0000004200 */
[C---:B--2---:R-:W-:Y:S06]  /*211b0*/  HMMA.16816.F32.BF16 R36, R4.reuse, R12, R36 ;  /* 0x0000000c0424723c */ /* 0x044fec0000041824 */
[C---:B------:R-:W-:Y:S01]  /*211c0*/  HMMA.16816.F32.BF16 R40, R4.reuse, R14, R40 ;  /* 0x0000000e0428723c */ /* 0x040fe20000041828 */
[----:B------:R-:W2:Y:S05]  /*211d0*/  LDSM.16.MT88.4 R12, [R229+0x14800] ;  /* 0x01480000e50c783b */ /* 0x000eaa0000004200 */
[C---:B----4-:R-:W-:Y:S06]  /*211e0*/  HMMA.16816.F32.BF16 R44, R4.reuse, R8, R44 ;  /* 0x00000008042c723c */ /* 0x050fec000004182c */
[C---:B------:R-:W-:Y:S01]  /*211f0*/  HMMA.16816.F32.BF16 R48, R4.reuse, R10, R48 ;  /* 0x0000000a0430723c */ /* 0x040fe20000041830 */
[----:B------:R-:W4:Y:S05]  /*21200*/  LDSM.16.MT88.4 R8, [R228+0x14800] ;  /* 0x01480000e408783b */ /* 0x000f2a0000004200 */
[C---:B---3--:R-:W-:Y:S06]  /*21210*/  HMMA.16816.F32.BF16 R60, R4.reuse, R20, R60 ;  /* 0x00000014043c723c */ /* 0x048fec000004183c */
[C---:B------:R-:W-:Y:S01]  /*21220*/  HMMA.16816.F32.BF16 R64, R4.reuse, R22, R64 ;  /* 0x000000160440723c */ /* 0x040fe20000041840 */
[----:B------:R-:W3:Y:S05]  /*21230*/  LDSM.16.MT88.4 R20, [R226+0x14800] ;  /* 0x01480000e214783b */ /* 0x000eea0000004200 */
[C---:B-1----:R-:W-:Y:S06]  /*21240*/  HMMA.16816.F32.BF16 R84, R4.reuse, R16, R84 ;  /* 0x000000100454723c */ /* 0x042fec0000041854 */
[C---:B------:R-:W-:Y:S01]  /*21250*/  HMMA.16816.F32.BF16 R88, R4.reuse, R18, R88 ;  /* 0x000000120458723c */ /* 0x040fe20000041858 */
[----:B------:R-:W-:Y:S05]  /*21260*/  LDSM.16.MT88.4 R16, [R227+0x16800] ;  /* 0x01680000e310783b */ /* 0x000fea0000004200 */
[C---:B--2---:R-:W-:Y:S06]  /*21270*/  HMMA.16816.F32.BF16 R68, R4.reuse, R12, R68 ;  /* 0x0000000c0444723c */ /* 0x044fec0000041844 */
        /* <DEDUP_REMOVED lines=19> */
[----:B------:R-:W4:Y:S05]  /*213b0*/  LDSM.16.MT88.4 R16, [R227+0x11000] ;  /* 0x01100000e310783b */ /* 0x000f2a0000004200 */
[C---:B---3--:R-:W-:Y:S06]  /*213c0*/  HMMA.16816.F32.BF16 R124, R4.reuse, R20, R124 ;  /* 0x00000014047c723c */ /* 0x048fec000004187c */
[----:B------:R-:W-:Y:S01]  /*213d0*/  HMMA.16816.F32.BF16 R128, R4, R22, R128 ;  /* 0x000000160480723c */ /* 0x000fe20000041880 */
[----:B------:R-:W-:Y:S06]  /*213e0*/  LDSM.16.MT88.4 R20, [R227+0x13000] ;  /* 0x01300000e314783b */ /* 0x000fec0000004200 */
        /* <DEDUP_REMOVED lines=10> */
[----:B-1----:R-:W-:Y:S01]  /*21490*/  HMMA.16816.F32.BF16 R160, R4, R12, R160 ;  /* 0x0000000c04a0723c */ /* 0x002fe200000418a0 */
[----:B------:R-:W-:Y:S01]  /*214a0*/  FADD.FTZ R0, R199, R0 ;  /* 0x00000000c7007221 */ /* 0x000fe20000010000 */
[----:B------:R-:W-:-:S04]  /*214b0*/  FADD.FTZ R191, R191, R190 ;  /* 0x000000bebfbf7221 */ /* 0x000fc80000010000 */
[C---:B------:R-:W-:Y:S01]  /*214c0*/  HMMA.16816.F32.BF16 R156, R4.reuse, R14, R156 ;  /* 0x0000000e049c723c */ /* 0x040fe2000004189c */
[----:B------:R-:W1:Y:S05]  /*214d0*/  LDSM.16.MT88.4 R12, [R229+0x13000] ;  /* 0x01300000e50c783b */ /* 0x000e6a0000004200 */
[C---:B--2---:R-:W-:Y:S06]  /*214e0*/  HMMA.16816.F32.BF16 R152, R4.reuse, R8, R152 ;  /* 0x000000080498723c */ /* 0x044fec0000041898 */
[C---:B------:R-:W-:Y:S01]  /*214f0*/  HMMA.16816.F32.BF16 R148, R4.reuse, R10, R148 ;  /* 0x0000000a0494723c */ /* 0x040fe20000041894 */
[----:B------:R-:W2:Y:S05]  /*21500*/  LDSM.16.MT88.4 R8, [R228+0x13000] ;  /* 0x01300000e408783b */ /* 0x000eaa0000004200 */
[C---:B----4-:R-:W-:Y:S06]  /*21510*/  HMMA.16816.F32.BF16 R144, R4.reuse, R16, R144 ;  /* 0x000000100490723c */ /* 0x050fec0000041890 */
[C---:B------:R-:W-:Y:S01]  /*21520*/  HMMA.16816.F32.BF16 R140, R4.reuse, R18, R140 ;  /* 0x00000012048c723c */ /* 0x040fe2000004188c */
[----:B------:R-:W-:Y:S05]  /*21530*/  LDSM.16.MT88.4 R16, [R229+0x15000] ;  /* 0x01500000e510783b */ /* 0x000fea0000004200 */
[C---:B------:R-:W-:Y:S06]  /*21540*/  HMMA.16816.F32.BF16 R136, R4.reuse, R24, R136 ;  /* 0x000000180488723c */ /* 0x040fec0000041888 */
        /* <DEDUP_REMOVED lines=13> */
[----:B------:R-:W-:Y:S05]  /*21620*/  LDSM.16.MT88.4 R24, [R226+0x17000] ;  /* 0x01700000e218783b */ /* 0x000fea0000004200 */
[C---:B------:R-:W-:Y:S06]  /*21630*/  HMMA.16816.F32.BF16 R68, R4.reuse, R16, R68 ;  /* 0x000000100444723c */ /* 0x040fec0000041844 */
[C---:B------:R-:W-:Y:S01]  /*21640*/  HMMA.16816.F32.BF16 R72, R4.reuse, R18, R72 ;  /* 0x000000120448723c */ /* 0x040fe20000041848 */
[----:B------:R-:W3:Y:S05]  /*21650*/  LDSM.16.MT88.4 R16, [R229+0x17000] ;  /* 0x01700000e510783b */ /* 0x000eea0000004200 */
        /* <DEDUP_REMOVED lines=21> */
[----:B------:R-:W-:Y:S01]  /*217b0*/  F2FP.BF16.F32.PACK_AB R4, R192, R181 ;  /* 0x000000b5c004723e */ /* 0x000fe200000010ff */
        /* <DEDUP_REMOVED lines=42> */
[C---:B------:R-:W-:Y:S06]  /*21a60*/  HMMA.16816.F32.BF16 R48, R4.reuse, R30, R48 ;  /* 0x0000001e0430723c */ /* 0x040fec0000041830 */
[C---:B------:R-:W-:Y:S06]  /*21a70*/  HMMA.16816.F32.BF16 R84, R4.reuse, R24, R84 ;  /* 0x000000180454723c */ /* 0x040fec0000041854 */
[C---:B------:R-:W-:Y:S06]  /*21a80*/  HMMA.16816.F32.BF16 R88, R4.reuse, R26, R88 ;  /* 0x0000001a0458723c */ /* 0x040fec0000041858 */
[C---:B---3--:R-:W-:Y:S06]  /*21a90*/  HMMA.16816.F32.BF16 R100, R4.reuse, R16, R100 ;  /* 0x000000100464723c */ /* 0x048fec0000041864 */
[C---:B------:R-:W-:Y:S06]  /*21aa0*/  HMMA.16816.F32.BF16 R104, R4.reuse, R18, R104 ;  /* 0x000000120468723c */ /* 0x040fec0000041868 */
[C---:B-1----:R-:W-:Y:S06]  /*21ab0*/  HMMA.16816.F32.BF16 R108, R4.reuse, R8, R108 ;  /* 0x00000008046c723c */ /* 0x042fec000004186c */
[C---:B------:R-:W-:Y:S06]  /*21ac0*/  HMMA.16816.F32.BF16 R112, R4.reuse, R10, R112 ;  /* 0x0000000a0470723c */ /* 0x040fec0000041870 */
[C---:B----4-:R-:W-:Y:S06]  /*21ad0*/  HMMA.16816.F32.BF16 R116, R4.reuse, R12, R116 ;  /* 0x0000000c0474723c */ /* 0x050fec0000041874 */
[C---:B------:R-:W-:Y:S06]  /*21ae0*/  HMMA.16816.F32.BF16 R120, R4.reuse, R14, R120 ;  /* 0x0000000e0478723c */ /* 0x040fec0000041878 */
[C---:B--2---:R-:W-:Y:S06]  /*21af0*/  HMMA.16816.F32.BF16 R124, R4.reuse, R20, R124 ;  /* 0x00000014047c723c */ /* 0x044fec000004187c */
[----:B------:R-:W-:-:S15]  /*21b00*/  HMMA.16816.F32.BF16 R128, R4, R22, R128 ;  /* 0x000000160480723c */ /* 0x000fde0000041880 */
[----:B------:R-:W-:-:S09]  /*21b10*/  NOP ;  /* 0x0000000000007918 */ /* 0x000fd20000000000 */
.L_x_1479:
[----:B------:R-:W-:-:S13]  /*21b20*/  ISETP.GE.AND P0, PT, R243, 0x1, PT ;  /* 0x00000001f300780c */ /* 0x000fda0003f06270 */
[----:B------:R-:W-:Y:S05]  /*21b30*/  @!P0 BRA `(.L_x_1488) ;  /* 0x0000004c00948947 */ /* 0x000fea0003800000 */
[----:B------:R-:W-:Y:S02]  /*21b40*/  MOV R0, R3 ;  /* 0x0000000300007202 */ /* 0x000fe40000000f00 */
[----:B------:R-:W-:-:S07]  /*21b50*/  MOV R169, R164 ;  /* 0x000000a400a97202 */ /* 0x000fce0000000f00 */
.L_x_1497:
        /* <DEDUP_REMOVED lines=11> */
[C---:B--2---:R-:W-:Y:S02]  /*21c10*/  R2UR UR4, R170.reuse ;  /* 0x00000000aa0472ca */ /* 0x044fe400000e0000 */
[C---:B------:R-:W-:Y:S02]  /*21c20*/  R2UR UR5, R171.reuse ;  /* 0x00000000ab0572ca */ /* 0x040fe400000e0000 */
[C---:B------:R-:W-:Y:S02]  /*21c30*/  R2UR UR10, R170.reuse ;  /* 0x00000000aa0a72ca */ /* 0x040fe400000e0000 */
[C---:B------:R-:W-:Y:S02]  /*21c40*/  R2UR UR11, R171.reuse ;  /* 0x00000000ab0b72ca */ /* 0x040fe400000e0000 */
[C---:B------:R-:W-:Y:S02]  /*21c50*/  R2UR UR12, R170.reuse ;  /* 0x00000000aa0c72ca */ /* 0x040fe400000e0000 */
[C---:B------:R-:W-:Y:S02]  /*21c60*/  R2UR UR13, R171.reuse ;  /* 0x00000000ab0d72ca */ /* 0x040fe400000e0000 */
[----:B------:R-:W-:Y:S02]  /*21c70*/  R2UR UR8, R170 ;  /* 0x00000000aa0872ca */ /* 0x000fe400000e0000 */
[----:B------:R-:W-:Y:S01]  /*21c80*/  R2UR UR9, R171 ;  /* 0x00000000ab0972ca */ /* 0x000fe200000e0000 */
[----:B-1----:R-:W2:Y:S02]  /*21c90*/  LD.E R11, desc[UR4][R2.64+0x170] ;  /* 0x00017004020b7980 */ /* 0x002ea4000c101900 */
[-C--:B--2---:R-:W-:Y:S02]  /*21ca0*/  IABS R8, R11.reuse ;  /* 0x0000000b00087213 */ /* 0x084fe40000000000 */
[-C--:B------:R-:W-:Y:S02]  /*21cb0*/  IABS R6, R11.reuse ;  /* 0x0000000b00067213 */ /* 0x080fe40000000000 */
[----:B------:R-:W1:Y:S03]  /*21cc0*/  I2F.RP R7, R8 ;  /* 0x0000000800077306 */ /* 0x000e660000209400 */
[----:B------:R-:W-:Y:S07]  /*21cd0*/  IMAD.MOV R6, RZ, RZ, -R6 ;  /* 0x000000ffff067224 */ /* 0x000fee00078e0a06 */
[----:B-1----:R-:W1:Y:S02]  /*21ce0*/  MUFU.RCP R4, R7 ;  /* 0x0000000700047308 */ /* 0x002e640000001000 */
[----:B-1----:R-:W-:Y:S01]  /*21cf0*/  VIADD R14, R4, 0xffffffe ;  /* 0x0ffffffe040e7836 */ /* 0x002fe20000000000 */
[----:B------:R-:W-:Y:S01]  /*21d00*/  IABS R7, R12 ;  /* 0x0000000c00077213 */ /* 0x000fe20000000000 */
[C---:B------:R-:W-:Y:S01]  /*21d10*/  VIADD R4, R12.reuse, 0xffffffc0 ;  /* 0xffffffc00c047836 */ /* 0x040fe20000000000 */
[-C--:B------:R-:W-:Y:S05]  /*21d20*/  LOP3.LUT R12, R12, R11.reuse, RZ, 0x3c, !PT ;  /* 0x0000000b0c0c7212 */ /* 0x080fea00078e3cff */
[----:B------:R-:W1:Y:S02]  /*21d30*/  F2I.FTZ.U32.TRUNC.NTZ R15, R14 ;  /* 0x0000000e000f7305 */ /* 0x000e64000021f000 */
[--C-:B-1----:R-:W-:Y:S02]  /*21d40*/  IMAD.MOV R5, RZ, RZ, -R15.reuse ;  /* 0x000000ffff057224 */ /* 0x102fe400078e0a0f */
[----:B------:R-:W-:Y:S02]  /*21d50*/  IMAD.MOV.U32 R14, RZ, RZ, RZ ;  /* 0x000000ffff0e7224 */ /* 0x000fe400078e00ff */
[----:B------:R-:W-:Y:S01]  /*21d60*/  IMAD R10, R5, R8, RZ ;  /* 0x00000008050a7224 */ /* 0x000fe200078e02ff */
[----:B------:R-:W-:Y:S02]  /*21d70*/  IABS R5, R4 ;  /* 0x0000000400057213 */ /* 0x000fe40000000000 */
[----:B------:R-:W-:Y:S01]  /*21d80*/  LOP3.LUT R4, R4, R11, RZ, 0x3c, !PT ;  /* 0x0000000b04047212 */ /* 0x000fe200078e3cff */
[----:B------:R-:W-:Y:S02]  /*21d90*/  IMAD.HI.U32 R10, R15, R10, R14 ;  /* 0x0000000a0f0a7227 */ /* 0x000fe400078e000e */
[----:B------:R-:W2:Y:S01]  /*21da0*/  LD.E.64 R14, desc[UR8][R2.64+0x28] ;  /* 0x00002808020e7980 */ /* 0x000ea2000c101b00 */
[----:B------:R-:W-:Y:S03]  /*21db0*/  ISETP.GE.AND P0, PT, R4, RZ, PT ;  /* 0x000000ff0400720c */ /* 0x000fe60003f06270 */
        /* <DEDUP_REMOVED lines=13> */
[----:B------:R-:W3:Y:S01]  /*21e90*/  LD.E.64 R12, desc[UR4][R2.64+0x40] ;  /* 0x00004004020c7980 */ /* 0x000ee2000c101b00 */
[----:B------:R-:W-:Y:S02]  /*21ea0*/  ISETP.NE.AND P2, PT, R11, RZ, PT ;  /* 0x000000ff0b00720c */ /* 0x000fe40003f45270 */
[----:B------:R-:W-:Y:S04]  /*21eb0*/  LOP3.LUT R7, RZ, R11, RZ, 0x33, !PT ;  /* 0x0000000bff077212 */ /* 0x000fe800078e33ff */
[----:B------:R-:W-:Y:S02]  /*21ec0*/  @P3 VIADD R9, R9, 0x1 ;  /* 0x0000000109093836 */ /* 0x000fe40000000000 */
[----:B------:R-:W-:Y:S02]  /*21ed0*/  @P4 VIADD R10, R10, 0x1 ;  /* 0x000000010a0a4836 */ /* 0x000fe40000000000 */
[----:B------:R-:W-:Y:S02]  /*21ee0*/  @!P0 IMAD.MOV R9, RZ, RZ, -R9 ;  /* 0x000000ffff098224 */ /* 0x000fe400078e0a09 */
[----:B------:R-:W-:Y:S03]  /*21ef0*/  @!P1 IMAD.MOV R10, RZ, RZ, -R10 ;  /* 0x000000ffff0a9224 */ /* 0x000fe600078e0a0a */
[C---:B------:R-:W-:Y:S02]  /*21f00*/  SEL R9, R7.reuse, R9, !P2 ;  /* 0x0000000907097207 */ /* 0x040fe40005000000 */
[----:B------:R-:W-:Y:S02]  /*21f10*/  SEL R7, R7, R10, !P2 ;  /* 0x0000000a07077207 */ /* 0x000fe40005000000 */
[-C--:B------:R-:W-:Y:S02]  /*21f20*/  LEA R18, P1, R9, R244.reuse, 0x2 ;  /* 0x000000f409127211 */ /* 0x080fe400078210ff */
[----:B------:R-:W-:Y:S02]  /*21f30*/  LEA R16, P0, R7, R244, 0x2 ;  /* 0x000000f407107211 */ /* 0x000fe400078010ff */
[-C--:B------:R-:W-:Y:S02]  /*21f40*/  LEA.HI.X.SX32 R19, R9, R245.reuse, 0x2, P1 ;  /* 0x000000f509137211 */ /* 0x080fe400008f16ff */
[C---:B------:R-:W-:Y:S02]  /*21f50*/  LEA.HI.X.SX32 R17, R7.reuse, R245, 0x2, P0 ;  /* 0x000000f507117211 */ /* 0x040fe400000f16ff */
[----:B------:R-:W-:Y:S01]  /*21f60*/  IADD3 R6, R7, -R9, RZ ;  /* 0x8000000907067210 */ /* 0x000fe20007ffe0ff */
[----:B------:R-:W4:Y:S04]  /*21f70*/  LD.E R4, desc[UR10][R18.64] ;  /* 0x0000000a12047980 */ /* 0x000f28000c101900 */
[----:B------:R-:W-:Y:S01]  /*21f80*/  IMAD R11, R11, R6, -0x40 ;  /* 0xffffffc00b0b7424 */ /* 0x000fe200078e0206 */
[----:B------:R-:W4:Y:S04]  /*21f90*/  LD.E R5, desc[UR12][R16.64] ;  /* 0x0000000c10057980 */ /* 0x000f28000c101900 */
[----:B------:R-:W-:Y:S01]  /*21fa0*/  SHF.R.S32.HI R7, RZ, 0x1f, R11 ;  /* 0x0000001fff077819 */ /* 0x000fe2000001140b */
[-C--:B---3--:R-:W-:Y:S02]  /*21fb0*/  IMAD R6, R13, R11.reuse, RZ ;  /* 0x0000000b0d067224 */ /* 0x088fe400078e02ff */
[C---:B------:R-:W-:Y:S04]  /*21fc0*/  IMAD.WIDE.U32 R8, R12.reuse, R11, RZ ;  /* 0x0000000b0c087225 */ /* 0x040fe800078e00ff */
[----:B------:R-:W-:Y:S04]  /*21fd0*/  IMAD R6, R12, R7, R6 ;  /* 0x000000070c067224 */ /* 0x000fe800078e0206 */
[----:B------:R-:W-:Y:S02]  /*21fe0*/  IMAD.IADD R9, R9, 0x1, R6 ;  /* 0x0000000109097824 */ /* 0x000fe400078e0206 */
[----:B----4-:R-:W-:Y:S04]  /*21ff0*/  IMAD.IADD R5, R4, 0x1, -R5 ;  /* 0x0000000104057824 */ /* 0x010fe800078e0a05 */
[----:B--2---:R-:W-:Y:S01]  /*22000*/  IMAD R7, R15, R5, RZ ;  /* 0x000000050f077224 */ /* 0x004fe200078e02ff */
[----:B------:R-:W-:Y:S01]  /*22010*/  SHF.R.S32.HI R4, RZ, 0x1f, R5 ;  /* 0x0000001fff047819 */ /* 0x000fe20000011405 */
[----:B------:R-:W-:Y:S04]  /*22020*/  IMAD.WIDE.U32 R8, R5, R14, R8 ;  /* 0x0000000e05087225 */ /* 0x000fe800078e0008 */
[----:B------:R-:W-:Y:S04]  /*22030*/  IMAD R7, R14, R4, R7 ;  /* 0x000000040e077224 */ /* 0x000fe800078e0207 */
[----:B------:R-:W-:Y:S01]  /*22040*/  IMAD.IADD R6, R9, 0x1, R7 ;  /* 0x0000000109067824 */ /* 0x000fe200078e0207 */
[----:B------:R-:W-:Y:S05]  /*22050*/  BRA `(.L_x_1491) ;  /* 0x0000000000187947 */ /* 0x000fea0003800000 */
.L_x_1490:
[----:B--2---:R-:W-:Y:S02]  /*22060*/  R2UR UR4, R170 ;  /* 0x00000000aa0472ca */ /* 0x004fe400000e0000 */
[----:B------:R-:W-:Y:S11]  /*22070*/  R2UR UR5, R171 ;  /* 0x00000000ab0572ca */ /* 0x000ff600000e0000 */
[----:B------:R-:W-:Y:S02]  /*22080*/  @!UPT UIADD3 URZ, URZ, URZ, URZ ;  /* 0x0000003f3f3ff290 */ /* 0x000fe4000fffe03f */
[----:B-1----:R-:W2:Y:S02]  /*22090*/  LD.E R8, desc[UR4][R2.64+0x40] ;  /* 0x0000400402087980 */ /* 0x002ea4000c101900 */
[----:B--2---:R-:W-:Y:S05]  /*220a0*/  IMAD.U32 R8, R8, -0x40, RZ ;  /* 0xffffffc008087824 */ /* 0x004fea00078e00ff */
[----:B------:R-:W-:Y:S02]  /*220b0*/  SHF.R.S32.HI R6, RZ, 0x1f, R8 ;  /* 0x0000001fff067819 */ /* 0x000fe40000011408 */
.L_x_1491:
[----:B------:R-:W-:Y:S05]  /*220c0*/  BSYNC B0 ;  /* 0x0000000000007941 */ /* 0x000fea0003800000 */
.L_x_1489:
[C---:B------:R-:W-:Y:S01]  /*220d0*/  LOP3.LUT P6, RZ, R246.reuse, 0x1, RZ, 0xc0, !PT ;  /* 0x00000001f6ff7812 */ /* 0x040fe200078cc0ff */
[----:B------:R-:W-:Y:S01]  /*220e0*/  BSSY B1, `(.L_x_1492) ;  /* 0x000027c000017945 */ /* 0x000fe20003800000 */
[C---:B------:R-:W-:Y:S02]  /*220f0*/  LOP3.LUT P5, RZ, R246.reuse, 0x2, RZ, 0xc0, !PT ;  /* 0x00000002f6ff7812 */ /* 0x040fe400078ac0ff */
[----:B------:R-:W-:Y:S02]  /*22100*/  LOP3.LUT P4, RZ, R246, 0x4, RZ, 0xc0, !PT ;  /* 0x00000004f6ff7812 */ /* 0x000fe4000788c0ff */
[----:B------:R-:W-:Y:S02]  /*22110*/  LEA R250, P1, R8, R188, 0x1 ;  /* 0x000000bc08fa7211 */ /* 0x000fe400078208ff */
[----:B------:R-:W-:Y:S02]  /*22120*/  LOP3.LUT P3, RZ, R246, 0x8, RZ, 0xc0, !PT ;  /* 0x00000008f6ff7812 */ /* 0x000fe4000786c0ff */
[CC--:B------:R-:W-:Y:S02]  /*22130*/  LEA.HI.X R251, R8.reuse, R189.reuse, R6, 0x1, P1 ;  /* 0x000000bd08fb7211 */ /* 0x0c0fe400008f0c06 */
[----:B------:R-:W-:Y:S02]  /*22140*/  IADD3 R7, P0, R8, R230, RZ ;  /* 0x000000e608077210 */ /* 0x000fe40007f1e0ff */
[----:B------:R-:W-:Y:S02]  /*22150*/  @P6 R2UR UR4, R170 ;  /* 0x00000000aa0462ca */ /* 0x000fe400000e0000 */
[C---:B------:R-:W-:Y:S01]  /*22160*/  @P6 R2UR UR5, R171.reuse ;  /* 0x00000000ab0562ca */ /* 0x040fe200000e0000 */
[--C-:B------:R-:W-:Y:S01]  /*22170*/  IMAD.X R6, R6, 0x1, R231.reuse, P0 ;  /* 0x0000000106067824 */ /* 0x100fe200000e06e7 */
        /* <DEDUP_REMOVED lines=37> */
[--C-:B------:R-:W-:Y:S01]  /*223d0*/  IMAD.X R6, R6, 0x1, R231.reuse, P2 ;  /* 0x0000000106067824 */ /* 0x100fe200010e06e7 */
        /* <DEDUP_REMOVED lines=21> */
[-C--:B------:R-:W-:Y:S01]  /*22530*/  @P6 LEA R24, P0, R4, R188.reuse, 0x1 ;  /* 0x000000bc04186211 */ /* 0x080fe200078008ff */
        /* <DEDUP_REMOVED lines=12> */
[----:B------:R1:W-:Y:S01]  /*22600*/  @P3 LDGSTS.E.BYPASS.LTC128B.128 [R241+0x16800], desc[UR12][R8.64+0x180] ;  /* 0x1680018008f13fae */ /* 0x0003e2000b901d4c */
[----:B------:R-:W-:Y:S02]  /*22610*/  @P6 R2UR UR12, R170 ;  /* 0x00000000aa0c62ca */ /* 0x000fe400000e0000 */
[C---:B------:R-:W-:Y:S01]  /*22620*/  @P6 R2UR UR13, R171.reuse ;  /* 0x00000000ab0d62ca */ /* 0x040fe200000e0000 */
[----:B------:R-:W-:Y:S01]  /*22630*/  @!P3 STS.128 [R241+0x16800], RZ ;  /* 0x016800fff100b388 */ /* 0x000fe20000000c00 */
[CCC-:B------:R-:W-:Y:S02]  /*22640*/  @P5 LEA.HI.X R31, R4.reuse, R189.reuse, R6.reuse, 0x1, P2 ;  /* 0x000000bd041f5211 */ /* 0x1c0fe400010f0c06 */
[-CC-:B------:R-:W-:Y:S01]  /*22650*/  @P4 LEA.HI.X R29, R4, R189.reuse, R6.reuse, 0x1, P1 ;  /* 0x000000bd041d4211 */ /* 0x180fe200008f0c06 */
[----:B------:R-:W-:Y:S01]  /*22660*/  @!PT LDS RZ, [RZ] ;  /* 0x00000000fffff984 */ /* 0x000fe20000000800 */
[----:B------:R-:W-:Y:S01]  /*22670*/  @!PT LDS RZ, [RZ] ;  /* 0x00000000fffff984 */ /* 0x000fe20000000800 */
[----:B------:R-:W-:Y:S01]  /*22680*/  @!PT LDS RZ, [RZ] ;  /* 0x00000000fffff984 */ /* 0x000fe20000000800 */
[----:B------:R-:W-:Y:S01]  /*22690*/  @P6 LDGSTS.E.BYPASS.LTC128B.128 [R241+0x11000], desc[UR10][R22.64] ;  /* 0x1100000016f16fae */ /* 0x000fe2000b901d4a */
[----:B------:R-:W-:Y:S02]  /*226a0*/  @P5 R2UR UR10, R170 ;  /* 0x00000000aa0a52ca */ /* 0x000fe400000e0000 */
[C---:B------:R-:W-:Y:S01]  /*226b0*/  @P5 R2UR UR11, R171.reuse ;  /* 0x00000000ab0b52ca */ /* 0x040fe200000e0000 */
        /* <DEDUP_REMOVED lines=14> */
[----:B------:R-:W-:Y:S01]  /*227a0*/  @P4 LDGSTS.E.BYPASS.LTC128B.128 [R241+0x15000], desc[UR4][R18.64+0x100] ;  /* 0x1500010012f14fae */ /* 0x000fe2000b901d44 */
[C---:B------:R-:W-:Y:S02]  /*227b0*/  @P3 R2UR UR4, R170.reuse ;  /* 0x00000000aa0432ca */ /* 0x040fe400000e0000 */
[C---:B------:R-:W-:Y:S01]  /*227c0*/  @P3 R2UR UR5, R171.reuse ;  /* 0x00000000ab0532ca */ /* 0x040fe200000e0000 */
        /* <DEDUP_REMOVED lines=25> */
[----:B------:R-:W-:Y:S02]  /*22960*/  R2UR UR4, R170 ;  /* 0x00000000aa0472ca */ /* 0x000fe400000e0000 */
[----:B------:R-:W-:Y:S01]  /*22970*/  R2UR UR5, R171 ;  /* 0x00000000ab0572ca */ /* 0x000fe200000e0000 */
[----:B------:R-:W-:Y:S04]  /*22980*/  @!P3 STS.128 [R241+0x17800], RZ ;  /* 0x017800fff100b388 */ /* 0x000fe80000000c00 */
[----:B------:R-:W-:Y:S04]  /*22990*/  LDSM.16.M88.4 R32, [R225] ;  /* 0x00000000e120783b */ /* 0x000fe80000000200 */
[----:B-1----:R-:W1:Y:S04]  /*229a0*/  LDSM.16.M88.4 R8, [R224+0x8000] ;  /* 0x00800000e008783b */ /* 0x002e680000000200 */
[----:B--2---:R-:W2:Y:S04]  /*229b0*/  LDSM.16.M88.4 R16, [R224+0x8800] ;  /* 0x00880000e010783b */ /* 0x004ea80000000200 */
[----:B---3--:R-:W3:Y:S04]  /*229c0*/  LDSM.16.M88.4 R24, [R224+0x9000] ;  /* 0x00900000e018783b */ /* 0x008ee80000000200 */
[----:B------:R-:W5:Y:S04]  /*229d0*/  LDSM.16.M88.4 R164, [R224+0x9800] ;  /* 0x00980000e0a4783b */ /* 0x000f680000000200 */
[----:B------:R-:W0:Y:S04]  /*229e0*/  LDGDEPBAR ;  /* 0x00000000000079af */ /* 0x000e280000000000 */
[----:B------:R-:W-:Y:S04]  /*229f0*/  LDSM.16.M88.4 R172, [R223] ;  /* 0x00000000dfac783b */ /* 0x000fe80000000200 */
[----:B------:R-:W5:Y:S04]  /*22a00*/  LDSM.16.M88.4 R176, [R222] ;  /* 0x00000000deb0783b */ /* 0x000f680000000200 */
[----:B------:R-:W5:Y:S04]  /*22a10*/  LDSM.16.M88.4 R180, [R218] ;  /* 0x00000000dab4783b */ /* 0x000f680000000200 */
[----:B------:R-:W5:Y:S04]  /*22a20*/  LDSM.16.M88.4 R184, [R217] ;  /* 0x00000000d9b8783b */ /* 0x000f680000000200 */
[----:B----4-:R-:W4:Y:S01]  /*22a30*/  LDSM.16.M88.4 R188, [R216] ;  /* 0x00000000d8bc783b */ /* 0x010f220000000200 */
[C---:B-1----:R-:W-:Y:S03]  /*22a40*/  HMMA.16816.F32.BF16 R4, R32.reuse, R8, RZ ;  /* 0x000000082004723c */ /* 0x042fe600000418ff */
[----:B------:R-:W-:Y:S04]  /*22a50*/  LDSM.16.M88.4 R192, [R221] ;  /* 0x00000000ddc0783b */ /* 0x000fe80000000200 */
[----:B------:R-:W1:Y:S01]  /*22a60*/  LDSM.16.M88.4 R196, [R219+0x8000] ;  /* 0x00800000dbc4783b */ /* 0x000e620000000200 */
[C---:B------:R-:W-:Y:S03]  /*22a70*/  HMMA.16816.F32.BF16 R8, R32.reuse, R10, RZ ;  /* 0x0000000a2008723c */ /* 0x040fe600000418ff */
[----:B------:R-:W-:Y:S03]  /*22a80*/  LDSM.16.M88.4 R200, [R215] ;  /* 0x00000000d7c8783b */ /* 0x000fe60000000200 */
[C---:B--2---:R-:W-:Y:S01]  /*22a90*/  HMMA.16816.F32.BF16 R12, R32.reuse, R16, RZ ;  /* 0x00000010200c723c */ /* 0x044fe200000418ff */
[----:B------:R-:W2:Y:S05]  /*22aa0*/  LD.E R248, desc[UR4][R2.64+0x18c] ;  /* 0x00018c0402f87980 */ /* 0x000eaa000c101900 */
[C---:B------:R-:W-:Y:S06]  /*22ab0*/  HMMA.16816.F32.BF16 R16, R32.reuse, R18, RZ ;  /* 0x000000122010723c */ /* 0x040fec00000418ff */
[C---:B---3--:R-:W-:Y:S06]  /*22ac0*/  HMMA.16816.F32.BF16 R20, R32.reuse, R24, RZ ;  /* 0x000000182014723c */ /* 0x048fec00000418ff */
[C---:B------:R-:W-:Y:S06]  /*22ad0*/  HMMA.16816.F32.BF16 R24, R32.reuse, R26, RZ ;  /* 0x0000001a2018723c */ /* 0x040fec00000418ff */
[C---:B-----5:R-:W-:Y:S06]  /*22ae0*/  HMMA.16816.F32.BF16 R28, R32.reuse, R164, RZ ;  /* 0x000000a4201c723c */ /* 0x060fec00000418ff */
[----:B------:R-:W-:Y:S01]  /*22af0*/  HMMA.16816.F32.BF16 R32, R32, R166, RZ ;  /* 0x000000a62020723c */ /* 0x000fe200000418ff */
[----:B------:R-:W3:Y:S05]  /*22b00*/  LDSM.16.M88.4 R164, [R219+0x8800] ;  /* 0x00880000dba4783b */ /* 0x000eea0000000200 */
[C---:B------:R-:W-:Y:S06]  /*22b10*/  HMMA.16816.F32.BF16 R4, R172.reuse, R176, R4 ;  /* 0x000000b0ac04723c */ /* 0x040fec0000041804 */
[C---:B------:R-:W-:Y:S01]  /*22b20*/  HMMA.16816.F32.BF16 R8, R172.reuse, R178, R8 ;  /* 0x000000b2ac08723c */ /* 0x040fe20000041808 */
[----:B------:R-:W5:Y:S05]  /*22b30*/  LDSM.16.M88.4 R176, [R219+0x9000] ;  /* 0x00900000dbb0783b */ /* 0x000f6a0000000200 */
[C---:B------:R-:W-:Y:S06]  /*22b40*/  HMMA.16816.F32.BF16 R12, R172.reuse, R180, R12 ;  /* 0x000000b4ac0c723c */ /* 0x040fec000004180c */
[C---:B------:R-:W-:Y:S01]  /*22b50*/  HMMA.16816.F32.BF16 R16, R172.reuse, R182, R16 ;  /* 0x000000b6ac10723c */ /* 0x040fe20000041810 */
[----:B------:R-:W5:Y:S05]  /*22b60*/  LDSM.16.M88.4 R180, [R219+0x9800] ;  /* 0x00980000dbb4783b */ /* 0x000f6a0000000200 */
[C---:B------:R-:W-:Y:S06]  /*22b70*/  HMMA.16816.F32.BF16 R20, R172.reuse, R184, R20 ;  /* 0x000000b8ac14723c */ /* 0x040fec0000041814 */
[C---:B------:R-:W-:Y:S01]  /*22b80*/  HMMA.16816.F32.BF16 R24, R172.reuse, R186, R24 ;  /* 0x000000baac18723c */ /* 0x040fe20000041818 */
[----:B------:R-:W5:Y:S05]  /*22b90*/  LDSM.16.M88.4 R184, [R220] ;  /* 0x00000000dcb8783b */ /* 0x000f6a0000000200 */
[C---:B----4-:R-:W-:Y:S06]  /*22ba0*/  HMMA.16816.F32.BF16 R28, R172.reuse, R188, R28 ;  /* 0x000000bcac1c723c */ /* 0x050fec000004181c */
[----:B------:R-:W-:Y:S01]  /*22bb0*/  HMMA.16816.F32.BF16 R32, R172, R190, R32 ;  /* 0x000000beac20723c */ /* 0x000fe20000041820 */
[----:B------:R-:W4:Y:S04]  /*22bc0*/  LDSM.16.M88.4 R172, [R215+0x800] ;  /* 0x00080000d7ac783b */ /* 0x000f280000000200 */
[----:B------:R-:W4:Y:S01]  /*22bd0*/  LDSM.16.M88.4 R188, [R215+0x1000] ;  /* 0x00100000d7bc783b */ /* 0x000f220000000200 */
[C---:B-1----:R-:W-:Y:S06]  /*22be0*/  HMMA.16816.F32.BF16 R4, R192.reuse, R196, R4 ;  /* 0x000000c4c004723c */ /* 0x042fec0000041804 */
[C---:B------:R-:W-:Y:S01]  /*22bf0*/  HMMA.16816.F32.BF16 R8, R192.reuse, R198, R8 ;  /* 0x000000c6c008723c */ /* 0x040fe20000041808 */
[----:B------:R-:W1:Y:S05]  /*22c00*/  LDSM.16.M88.4 R196, [R215+0x1800] ;  /* 0x00180000d7c4783b */ /* 0x000e6a0000000200 */
[C---:B---3--:R-:W-:Y:S06]  /*22c10*/  HMMA.16816.F32.BF16 R12, R192.reuse, R164, R12 ;  /* 0x000000a4c00c723c */ /* 0x048fec000004180c */
[C---:B------:R-:W-:Y:S01]  /*22c20*/  HMMA.16816.F32.BF16 R16, R192.reuse, R166, R16 ;  /* 0x000000a6c010723c */ /* 0x040fe20000041810 */
[----:B------:R-:W-:Y:S05]  /*22c30*/  LDSM.16.M88.4 R164, [R225+0x2000] ;  /* 0x00200000e1a4783b */ /* 0x000fea0000000200 */
[C---:B-----5:R-:W-:Y:S06]  /*22c40*/  HMMA.16816.F32.BF16 R20, R192.reuse, R176, R20 ;  /* 0x000000b0c014723c */ /* 0x060fec0000041814 */
[C---:B------:R-:W-:Y:S01]  /*22c50*/  HMMA.16816.F32.BF16 R24, R192.reuse, R178, R24 ;  /* 0x000000b2c018723c */ /* 0x040fe20000041818 */
[----:B------:R-:W3:Y:S05]  /*22c60*/  LDSM.16.M88.4 R176, [R224+0xa000] ;  /* 0x00a00000e0b0783b */ /* 0x000eea0000000200 */
[C---:B------:R-:W-:Y:S06]  /*22c70*/  HMMA.16816.F32.BF16 R28, R192.reuse, R180, R28 ;  /* 0x000000b4c01c723c */ /* 0x040fec000004181c */
[----:B------:R-:W-:Y:S01]  /*22c80*/  HMMA.16816.F32.BF16 R32, R192, R182, R32 ;  /* 0x000000b6c020723c */ /* 0x000fe20000041820 */
[----:B------:R-:W5:Y:S04]  /*22c90*/  LDSM.16.M88.4 R180, [R224+0xa800] ;  /* 0x00a80000e0b4783b */ /* 0x000f680000000200 */
[----:B------:R-:W5:Y:S01]  /*22ca0*/  LDSM.16.M88.4 R192, [R224+0xb000] ;  /* 0x00b00000e0c0783b */ /* 0x000f620000000200 */
[C---:B------:R-:W-:Y:S06]  /*22cb0*/  HMMA.16816.F32.BF16 R4, R184.reuse, R200, R4 ;  /* 0x000000c8b804723c */ /* 0x040fec0000041804 */
[C---:B------:R-:W-:Y:S01]  /*22cc0*/  HMMA.16816.F32.BF16 R8, R184.reuse, R202, R8 ;  /* 0x000000cab808723c */ /* 0x040fe20000041808 */
[----:B------:R-:W5:Y:S05]  /*22cd0*/  LDSM.16.M88.4 R200, [R224+0xb800] ;  /* 0x00b80000e0c8783b */ /* 0x000f6a0000000200 */
[C---:B----4-:R-:W-:Y:S06]  /*22ce0*/  HMMA.16816.F32.BF16 R12, R184.reuse, R172, R12 ;  /* 0x000000acb80c723c */ /* 0x050fec000004180c */
[C---:B------:R-:W-:Y:S01]  /*22cf0*/  HMMA.16816.F32.BF16 R16, R184.reuse, R174, R16 ;  /* 0x000000aeb810723c */ /* 0x040fe20000041810 */
[----:B------:R-:W-:Y:S05]  /*22d00*/  LDSM.16.M88.4 R172, [R223+0x2000] ;  /* 0x00200000dfac783b */ /* 0x000fea0000000200 */
[C---:B------:R-:W-:Y:S06]  /*22d10*/  HMMA.16816.F32.BF16 R20, R184.reuse, R188, R20 ;  /* 0x000000bcb814723c */ /* 0x040fec0000041814 */
[C---:B------:R-:W-:Y:S01]  /*22d20*/  HMMA.16816.F32.BF16 R24, R184.reuse, R190, R24 ;  /* 0x000000beb818723c */ /* 0x040fe20000041818 */
[----:B------:R-:W4:Y:S05]  /*22d30*/  LDSM.16.M88.4 R188, [R214] ;  /* 0x00000000d6bc783b */ /* 0x000f2a0000000200 */
[C---:B-1----:R-:W-:Y:S06]  /*22d40*/  HMMA.16816.F32.BF16 R28, R184.reuse, R196, R28 ;  /* 0x000000c4b81c723c */ /* 0x042fec000004181c */
[----:B------:R-:W-:Y:S01]  /*22d50*/  HMMA.16816.F32.BF16 R32, R184, R198, R32 ;  /* 0x000000c6b820723c */ /* 0x000fe20000041820 */
[----:B------:R-:W1:Y:S04]  /*22d60*/  LDSM.16.M88.4 R184, [R213] ;  /* 0x00000000d5b8783b */ /* 0x000e680000000200 */
[----:B------:R-:W1:Y:S01]  /*22d70*/  LDSM.16.M88.4 R196, [R212] ;  /* 0x00000000d4c4783b */ /* 0x000e620000000200 */
[C---:B---3--:R-:W-:Y:S06]  /*22d80*/  HMMA.16816.F32.BF16 R4, R164.reuse, R176, R4 ;  /* 0x000000b0a404723c */ /* 0x048fec0000041804 */
[C---:B------:R-:W-:Y:S01]  /*22d90*/  HMMA.16816.F32.BF16 R8, R164.reuse, R178, R8 ;  /* 0x000000b2a408723c */ /* 0x040fe20000041808 */
[----:B------:R-:W3:Y:S05]  /*22da0*/  LDSM.16.M88.4 R176, [R211] ;  /* 0x00000000d3b0783b */ /* 0x000eea0000000200 */
        /* <DEDUP_REMOVED lines=9> */
[----:B------:R-:W-:Y:S01]  /*22e40*/  LDSM.16.M88.4 R200, [R215+0x2000] ;  /* 0x00200000d7c8783b */ /* 0x000fe20000000200 */
        /* <DEDUP_REMOVED lines=9> */
[C---:B---3--:R-:W-:Y:S06]  /*22ee0*/  HMMA.16816.F32.BF16 R28, R172.reuse, R176, R28 ;  /* 0x000000b0ac1c723c */ /* 0x048fec000004181c */
[----:B------:R-:W-:Y:S01]  /*22ef0*/  HMMA.16816.F32.BF16 R32, R172, R178, R32 ;  /* 0x000000b2ac20723c */ /* 0x000fe20000041820 */
[----:B------:R-:W3:Y:S04]  /*22f00*/  LDSM.16.M88.4 R172, [R215+0x2800] ;  /* 0x00280000d7ac783b */ /* 0x000ee80000000200 */
[----:B------:R-:W2:Y:S01]  /*22f10*/  LDSM.16.M88.4 R176, [R215+0x3000] ;  /* 0x00300000d7b0783b */ /* 0x000ea20000000200 */
[C---:B-----5:R-:W-:Y:S06]  /*22f20*/  HMMA.16816.F32.BF16 R4, R180.reuse, R192, R4 ;  /* 0x000000c0b404723c */ /* 0x060fec0000041804 */
[C---:B------:R-:W-:Y:S01]  /*22f30*/  HMMA.16816.F32.BF16 R8, R180.reuse, R194, R8 ;  /* 0x000000c2b408723c */ /* 0x040fe20000041808 */
[----:B------:R-:W5:Y:S05]  /*22f40*/  LDSM.16.M88.4 R192, [R215+0x3800] ;  /* 0x00380000d7c0783b */ /* 0x000f6a0000000200 */
[C---:B------:R-:W-:Y:S06]  /*22f50*/  HMMA.16816.F32.BF16 R12, R180.reuse, R164, R12 ;  /* 0x000000a4b40c723c */ /* 0x040fec000004180c */
[C---:B------:R-:W-:Y:S01]  /*22f60*/  HMMA.16816.F32.BF16 R16, R180.reuse, R166, R16 ;  /* 0x000000a6b410723c */ /* 0x040fe20000041810 */
[----:B------:R-:W-:Y:S05]  /*22f70*/  LDSM.16.M88.4 R164, [R225+0x4000] ;  /* 0x00400000e1a4783b */ /* 0x000fea0000000200 */
[C---:B-1----:R-:W-:Y:S06]  /*22f80*/  HMMA.16816.F32.BF16 R20, R180.reuse, R184, R20 ;  /* 0x000000b8b414723c */ /* 0x042fec0000041814 */
[C---:B------:R-:W-:Y:S01]  /*22f90*/  HMMA.16816.F32.BF16 R24, R180.reuse, R186, R24 ;  /* 0x000000bab418723c */ /* 0x040fe20000041818 */
[----:B------:R-:W-:Y:S05]  /*22fa0*/  LDSM.16.M88.4 R184, [R224+0xc800] ;  /* 0x00c80000e0b8783b */ /* 0x000fea0000000200 */
[C---:B------:R-:W-:Y:S06]  /*22fb0*/  HMMA.16816.F32.BF16 R28, R180.reuse, R188, R28 ;  /* 0x000000bcb41c723c */ /* 0x040fec000004181c */
[----:B------:R-:W-:Y:S01]  /*22fc0*/  HMMA.16816.F32.BF16 R32, R180, R190, R32 ;  /* 0x000000beb420723c */ /* 0x000fe20000041820 */
[----:B------:R-:W1:Y:S04]  /*22fd0*/  LDSM.16.M88.4 R180, [R224+0xc000] ;  /* 0x00c00000e0b4783b */ /* 0x000e680000000200 */
[----:B------:R-:W1:Y:S01]  /*22fe0*/  LDSM.16.M88.4 R188, [R224+0xd000] ;  /* 0x00d00000e0bc783b */ /* 0x000e620000000200 */
[C---:B----4-:R-:W-:Y:S06]  /*22ff0*/  HMMA.16816.F32.BF16 R4, R196.reuse, R200, R4 ;  /* 0x000000c8c404723c */ /* 0x050fec0000041804 */
[C---:B------:R-:W-:Y:S01]  /*23000*/  HMMA.16816.F32.BF16 R8, R196.reuse, R202, R8 ;  /* 0x000000cac408723c */ /* 0x040fe20000041808 */
[----:B------:R-:W-:Y:S05]  /*23010*/  LDSM.16.M88.4 R200, [R210] ;  /* 0x00000000d2c8783b */ /* 0x000fea0000000200 */
[C---:B---3--:R-:W-:Y:S06]  /*23020*/  HMMA.16816.F32.BF16 R12, R196.reuse, R172, R12 ;  /* 0x000000acc40c723c */ /* 0x048fec000004180c */
[C---:B------:R-:W-:Y:S01]  /*23030*/  HMMA.16816.F32.BF16 R16, R196.reuse, R174, R16 ;  /* 0x000000aec410723c */ /* 0x040fe20000041810 */
[----:B------:R-:W3:Y:S05]  /*23040*/  LDSM.16.M88.4 R172, [R224+0xd800] ;  /* 0x00d80000e0ac783b */ /* 0x000eea0000000200 */
[C---:B--2---:R-:W-:Y:S06]  /*23050*/  HMMA.16816.F32.BF16 R20, R196.reuse, R176, R20 ;  /* 0x000000b0c414723c */ /* 0x044fec0000041814 */
[C---:B------:R-:W-:Y:S01]  /*23060*/  HMMA.16816.F32.BF16 R24, R196.reuse, R178, R24 ;  /* 0x000000b2c418723c */ /* 0x040fe20000041818 */
[----:B------:R-:W2:Y:S05]  /*23070*/  LDSM.16.M88.4 R176, [R223+0x4000] ;  /* 0x00400000dfb0783b */ /* 0x000eaa0000000200 */
[C---:B-----5:R-:W-:Y:S06]  /*23080*/  HMMA.16816.F32.BF16 R28, R196.reuse, R192, R28 ;  /* 0x000000c0c41c723c */ /* 0x060fec000004181c */
[----:B------:R-:W-:Y:S01]  /*23090*/  HMMA.16816.F32.BF16 R32, R196, R194, R32 ;  /* 0x000000c2c420723c */ /* 0x000fe20000041820 */
[----:B------:R-:W4:Y:S04]  /*230a0*/  LDSM.16.M88.4 R192, [R209] ;  /* 0x00000000d1c0783b */ /* 0x000f280000000200 */
[----:B------:R-:W-:Y:S01]  /*230b0*/  LDSM.16.M88.4 R196, [R207] ;  /* 0x00000000cfc4783b */ /* 0x000fe20000000200 */
[C---:B-1----:R-:W-:Y:S06]  /*230c0*/  HMMA.16816.F32.BF16 R4, R164.reuse, R180, R4 ;  /* 0x000000b4a404723c */ /* 0x042fec0000041804 */
[C---:B------:R-:W-:Y:S01]  /*230d0*/  HMMA.16816.F32.BF16 R8, R164.reuse, R182, R8 ;  /* 0x000000b6a408723c */ /* 0x040fe20000041808 */
[----:B------:R-:W1:Y:S05]  /*230e0*/  LDSM.16.M88.4 R180, [R208] ;  /* 0x00000000d0b4783b */ /* 0x000e6a0000000200 */
[C---:B------:R-:W-:Y:S06]  /*230f0*/  HMMA.16816.F32.BF16 R12, R164.reuse, R184, R12 ;  /* 0x000000b8a40c723c */ /* 0x040fec000004180c */
[C---:B------:R-:W-:Y:S01]  /*23100*/  HMMA.16816.F32.BF16 R16, R164.reuse, R186, R16 ;  /* 0x000000baa410723c */ /* 0x040fe20000041810 */
[----:B------:R-:W-:Y:S05]  /*23110*/  LDSM.16.M88.4 R184, [R221+0x4000] ;  /* 0x00400000ddb8783b */ /* 0x000fea0000000200 */
[C---:B------:R-:W-:Y:S06]  /*23120*/  HMMA.16816.F32.BF16 R20, R164.reuse, R188, R20 ;  /* 0x000000bca414723c */ /* 0x040fec0000041814 */
[C---:B------:R-:W-:Y:S01]  /*23130*/  HMMA.16816.F32.BF16 R24, R164.reuse, R190, R24 ;  /* 0x000000bea418723c */ /* 0x040fe20000041818 */
[----:B------:R-:W5:Y:S05]  /*23140*/  LDSM.16.M88.4 R188, [R219+0xc000] ;  /* 0x00c00000dbbc783b */ /* 0x000f6a0000000200 */
[C---:B---3--:R-:W-:Y:S06]  /*23150*/  HMMA.16816.F32.BF16 R28, R164.reuse, R172, R28 ;  /* 0x000000aca41c723c */ /* 0x048fec000004181c */
[----:B------:R-:W-:Y:S01]  /*23160*/  HMMA.16816.F32.BF16 R32, R164, R174, R32 ;  /* 0x000000aea420723c */ /* 0x000fe20000041820 */
[----:B------:R-:W3:Y:S04]  /*23170*/  LDSM.16.M88.4 R164, [R219+0xc800] ;  /* 0x00c80000dba4783b */ /* 0x000ee80000000200 */
[----:B------:R-:W3:Y:S01]  /*23180*/  LDSM.16.M88.4 R172, [R219+0xd000] ;  /* 0x00d00000dbac783b */ /* 0x000ee20000000200 */
[C---:B--2---:R-:W-:Y:S06]  /*23190*/  HMMA.16816.F32.BF16 R4, R176.reuse, R200, R4 ;  /* 0x000000c8b004723c */ /* 0x044fec0000041804 */
[C---:B------:R-:W-:Y:S01]  /*231a0*/  HMMA.16816.F32.BF16 R8, R176.reuse, R202, R8 ;  /* 0x000000cab008723c */ /* 0x040fe20000041808 */
[----:B------:R-:W2:Y:S05]  /*231b0*/  LDSM.16.M88.4 R200, [R219+0xd800] ;  /* 0x00d80000dbc8783b */ /* 0x000eaa0000000200 */
        /* <DEDUP_REMOVED lines=8> */
[----:B------:R-:W-:Y:S04]  /*23240*/  LDSM.16.M88.4 R176, [R215+0x5800] ;  /* 0x00580000d7b0783b */ /* 0x000fe80000000200 */
[----:B------:R-:W-:Y:S01]  /*23250*/  LDSM.16.M88.4 R196, [R224+0xe000] ;  /* 0x00e00000e0c4783b */ /* 0x000fe20000000200 */
[C---:B-----5:R-:W-:Y:S06]  /*23260*/  HMMA.16816.F32.BF16 R4, R184.reuse, R188, R4 ;  /* 0x000000bcb804723c */ /* 0x060fec0000041804 */
[C---:B------:R-:W-:Y:S01]  /*23270*/  HMMA.16816.F32.BF16 R8, R184.reuse, R190, R8 ;  /* 0x000000beb808723c */ /* 0x040fe20000041808 */
[----:B------:R-:W-:Y:S05]  /*23280*/  LDSM.16.M88.4 R188, [R225+0x6000] ;  /* 0x00600000e1bc783b */ /* 0x000fea0000000200 */
[C---:B---3--:R-:W-:Y:S06]  /*23290*/  HMMA.16816.F32.BF16 R12, R184.reuse, R164, R12 ;  /* 0x000000a4b80c723c */ /* 0x048fec000004180c */
        /* <DEDUP_REMOVED lines=8> */
[----:B------:R-:W-:Y:S01]  /*23320*/  LDSM.16.M88.4 R200, [R224+0xf800] ;  /* 0x00f80000e0c8783b */ /* 0x000fe20000000200 */
[C---:B-1----:R-:W-:Y:S06]  /*23330*/  HMMA.16816.F32.BF16 R4, R180.reuse, R192, R4 ;  /* 0x000000c0b404723c */ /* 0x042fec0000041804 */
[C---:B------:R-:W-:Y:S01]  /*23340*/  HMMA.16816.F32.BF16 R8, R180.reuse, R194, R8 ;  /* 0x000000c2b408723c */ /* 0x040fe20000041808 */
[----:B------:R-:W1:Y:S05]  /*23350*/  LDSM.16.M88.4 R192, [R224+0xf000] ;  /* 0x00f00000e0c0783b */ /* 0x000e6a0000000200 */
[C---:B---3--:R-:W-:Y:S06]  /*23360*/  HMMA.16816.F32.BF16 R12, R180.reuse, R164, R12 ;  /* 0x000000a4b40c723c */ /* 0x048fec000004180c */
[C---:B------:R-:W-:Y:S01]  /*23370*/  HMMA.16816.F32.BF16 R16, R180.reuse, R166, R16 ;  /* 0x000000a6b410723c */ /* 0x040fe20000041810 */
[----:B------:R-:W-:Y:S05]  /*23380*/  LDSM.16.M88.4 R164, [R223+0x6000] ;  /* 0x00600000dfa4783b */ /* 0x000fea0000000200 */
[C---:B----4-:R-:W-:Y:S06]  /*23390*/  HMMA.16816.F32.BF16 R20, R180.reuse, R172, R20 ;  /* 0x000000acb414723c */ /* 0x050fec0000041814 */
[C---:B------:R-:W-:Y:S01]  /*233a0*/  HMMA.16816.F32.BF16 R24, R180.reuse, R174, R24 ;  /* 0x000000aeb418723c */ /* 0x040fe20000041818 */
[----:B------:R-:W3:Y:S05]  /*233b0*/  LDSM.16.M88.4 R172, [R206] ;  /* 0x00000000ceac783b */ /* 0x000eea0000000200 */
[C---:B------:R-:W-:Y:S06]  /*233c0*/  HMMA.16816.F32.BF16 R28, R180.reuse, R176, R28 ;  /* 0x000000b0b41c723c */ /* 0x040fec000004181c */
[----:B------:R-:W-:Y:S01]  /*233d0*/  HMMA.16816.F32.BF16 R32, R180, R178, R32 ;  /* 0x000000b2b420723c */ /* 0x000fe20000041820 */
[----:B------:R-:W4:Y:S04]  /*233e0*/  LDSM.16.M88.4 R176, [R205] ;  /* 0x00000000cdb0783b */ /* 0x000f280000000200 */
[----:B------:R-:W5:Y:S01]  /*233f0*/  LDSM.16.M88.4 R180, [R204] ;  /* 0x00000000ccb4783b */ /* 0x000f620000000200 */
[C---:B------:R-:W-:Y:S06]  /*23400*/  HMMA.16816.F32.BF16 R4, R188.reuse, R196, R4 ;  /* 0x000000c4bc04723c */ /* 0x040fec0000041804 */
[C---:B------:R-:W-:Y:S01]  /*23410*/  HMMA.16816.F32.BF16 R8, R188.reuse, R198, R8 ;  /* 0x000000c6bc08723c */ /* 0x040fe20000041808 */
[----:B------:R-:W5:Y:S05]  /*23420*/  LDSM.16.M88.4 R196, [R168] ;  /* 0x00000000a8c4783b */ /* 0x000f6a0000000200 */
[C---:B--2---:R-:W-:Y:S06]  /*23430*/  HMMA.16816.F32.BF16 R12, R188.reuse, R184, R12 ;  /* 0x000000b8bc0c723c */ /* 0x044fec000004180c */
        /* <DEDUP_REMOVED lines=9> */
[C---:B---3--:R-:W-:Y:S06]  /*234d0*/  HMMA.16816.F32.BF16 R4, R164.reuse, R172, R4 ;  /* 0x000000aca404723c */ /* 0x048fec0000041804 */
[C---:B------:R-:W-:Y:S01]  /*234e0*/  HMMA.16816.F32.BF16 R8, R164.reuse, R174, R8 ;  /* 0x000000aea408723c */ /* 0x040fe20000041808 */
[----:B------:R-:W2:Y:S05]  /*234f0*/  LDSM.16.M88.4 R172, [R219+0xe800] ;  /* 0x00e80000dbac783b */ /* 0x000eaa0000000200 */
[C---:B----4-:R-:W-:Y:S06]  /*23500*/  HMMA.16816.F32.BF16 R12, R164.reuse, R176, R12 ;  /* 0x000000b0a40c723c */ /* 0x050fec000004180c */
[C---:B------:R-:W-:Y:S01]  /*23510*/  HMMA.16816.F32.BF16 R16, R164.reuse, R178, R16 ;  /* 0x000000b2a410723c */ /* 0x040fe20000041810 */
[----:B------:R-:W3:Y:S05]  /*23520*/  LDSM.16.M88.4 R176, [R219+0xf000] ;  /* 0x00f00000dbb0783b */ /* 0x000eea0000000200 */
[C---:B-----5:R-:W-:Y:S06]  /*23530*/  HMMA.16816.F32.BF16 R20, R164.reuse, R180, R20 ;  /* 0x000000b4a414723c */ /* 0x060fec0000041814 */
[C---:B------:R-:W-:Y:S01]  /*23540*/  HMMA.16816.F32.BF16 R24, R164.reuse, R182, R24 ;  /* 0x000000b6a418723c */ /* 0x040fe20000041818 */
[----:B------:R-:W4:Y:S05]  /*23550*/  LDSM.16.M88.4 R180, [R219+0xf800] ;  /* 0x00f80000dbb4783b */ /* 0x000f2a0000000200 */
[C---:B------:R-:W-:Y:S06]  /*23560*/  HMMA.16816.F32.BF16 R28, R164.reuse, R196, R28 ;  /* 0x000000c4a41c723c */ /* 0x040fec000004181c */
[----:B------:R-:W-:Y:S01]  /*23570*/  HMMA.16816.F32.BF16 R32, R164, R198, R32 ;  /* 0x000000c6a420723c */ /* 0x000fe20000041820 */
[----:B------:R-:W5:Y:S05]  /*23580*/  LDSM.16.M88.4 R164, [R215+0x6800] ;  /* 0x00680000d7a4783b */ /* 0x000f6a0000000200 */
[C---:B-1----:R-:W-:Y:S06]  /*23590*/  HMMA.16816.F32.BF16 R4, R184.reuse, R192, R4 ;  /* 0x000000c0b804723c */ /* 0x042fec0000041804 */
[C---:B------:R-:W-:Y:S06]  /*235a0*/  HMMA.16816.F32.BF16 R8, R184.reuse, R194, R8 ;  /* 0x000000c2b808723c */ /* 0x040fec0000041808 */
[C---:B--2---:R-:W-:Y:S06]  /*235b0*/  HMMA.16816.F32.BF16 R12, R184.reuse, R172, R12 ;  /* 0x000000acb80c723c */ /* 0x044fec000004180c */
[C---:B------:R-:W-:Y:S06]  /*235c0*/  HMMA.16816.F32.BF16 R16, R184.reuse, R174, R16 ;  /* 0x000000aeb810723c */ /* 0x040fec0000041810 */
[C---:B---3--:R-:W-:Y:S06]  /*235d0*/  HMMA.16816.F32.BF16 R20, R184.reuse, R176, R20 ;  /* 0x000000b0b814723c */ /* 0x048fec0000041814 */
[C---:B------:R-:W-:Y:S06]  /*235e0*/  HMMA.16816.F32.BF16 R24, R184.reuse, R178, R24 ;  /* 0x000000b2b818723c */ /* 0x040fec0000041818 */
[C---:B----4-:R-:W-:Y:S06]  /*235f0*/  HMMA.16816.F32.BF16 R28, R184.reuse, R180, R28 ;  /* 0x000000b4b81c723c */ /* 0x050fec000004181c */
[----:B------:R-:W-:Y:S06]  /*23600*/  HMMA.16816.F32.BF16 R32, R184, R182, R32 ;  /* 0x000000b6b820723c */ /* 0x000fec0000041820 */
[C---:B------:R-:W-:Y:S06]  /*23610*/  HMMA.16816.F32.BF16 R4, R188.reuse, R200, R4 ;  /* 0x000000c8bc04723c */ /* 0x040fec0000041804 */
[C---:B------:R-:W-:Y:S06]  /*23620*/  HMMA.16816.F32.BF16 R8, R188.reuse, R202, R8 ;  /* 0x000000cabc08723c */ /* 0x040fec0000041808 */
[C---:B-----5:R-:W-:Y:S06]  /*23630*/  HMMA.16816.F32.BF16 R12, R188.reuse, R164, R12 ;  /* 0x000000a4bc0c723c */ /* 0x060fec000004180c */
[C---:B------:R-:W-:Y:S06]  /*23640*/  HMMA.16816.F32.BF16 R16, R188.reuse, R166, R16 ;  /* 0x000000a6bc10723c */ /* 0x040fec0000041810 */
[-C--:B------:R-:W-:Y:S01]  /*23650*/  FMUL.FTZ R181, R4, R248.reuse ;  /* 0x000000f804b57220 */ /* 0x080fe20000410000 */
[-C--:B------:R-:W-:Y:S01]  /*23660*/  FMUL.FTZ R194, R5, R248.reuse ;  /* 0x000000f805c27220 */ /* 0x080fe20000410000 */
[-C--:B------:R-:W-:Y:S03]  /*23670*/  FMUL.FTZ R192, R6, R248.reuse ;  /* 0x000000f806c07220 */ /* 0x080fe60000410000 */
[-C--:B------:R-:W-:Y:S01]  /*23680*/  FMUL.FTZ R203, R7, R248.reuse ;  /* 0x000000f807cb7220 */ /* 0x080fe20000410000 */
[----:B------:R-:W1:Y:S01]  /*23690*/  MUFU.TANH R181, R181 ;  /* 0x000000b500b57308 */ /* 0x000e620000002400 */
[----:B------:R-:W2:Y:S01]  /*236a0*/  LDSM.16.M88.4 R4, [R215+0x7000] ;  /* 0x00700000d704783b */ /* 0x000ea20000000200 */
[-C--:B------:R-:W-:Y:S01]  /*236b0*/  FMUL.FTZ R8, R8, R248.reuse ;  /* 0x000000f808087220 */ /* 0x080fe20000410000 */
[-C--:B------:R-:W-:Y:S01]  /*236c0*/  FMUL.FTZ R9, R9, R248.reuse ;  /* 0x000000f809097220 */ /* 0x080fe20000410000 */
[-C--:B------:R-:W-:Y:S01]  /*236d0*/  FMUL.FTZ R10, R10, R248.reuse ;  /* 0x000000f80a0a7220 */ /* 0x080fe20000410000 */
[-C--:B------:R-:W-:Y:S01]  /*236e0*/  FMUL.FTZ R11, R11, R248.reuse ;  /* 0x000000f80b0b7220 */ /* 0x080fe20000410000 */
[-C--:B------:R-:W-:Y:S01]  /*236f0*/  FMUL.FTZ R12, R12, R248.reuse ;  /* 0x000000f80c0c7220 */ /* 0x080fe20000410000 */
[-C--:B------:R-:W-:Y:S03]  /*23700*/  FMUL.FTZ R13, R13, R248.reuse ;  /* 0x000000f80d0d7220 */ /* 0x080fe60000410000 */
[----:B------:R-:W3:Y:S01]  /*23710*/  MUFU.TANH R193, R8 ;  /* 0x0000000800c17308 */ /* 0x000ee20000002400 */
[-C--:B------:R-:W-:Y:S01]  /*23720*/  FMUL.FTZ R14, R14, R248.reuse ;  /* 0x000000f80e0e7220 */ /* 0x080fe20000410000 */
[-C--:B------:R-:W-:Y:S01]  /*23730*/  FMUL.FTZ R15, R15, R248.reuse ;  /* 0x000000f80f0f7220 */ /* 0x080fe20000410000 */
[-C--:B------:R-:W-:Y:S01]  /*23740*/  FMUL.FTZ R16, R16, R248.reuse ;  /* 0x000000f810107220 */ /* 0x080fe20000410000 */
[-C--:B------:R-:W-:Y:S01]  /*23750*/  FMUL.FTZ R17, R17, R248.reuse ;  /* 0x000000f811117220 */ /* 0x080fe20000410000 */
[-C--:B------:R-:W-:Y:S01]  /*23760*/  FMUL.FTZ R18, R18, R248.reuse ;  /* 0x000000f812127220 */ /* 0x080fe20000410000 */
[-C--:B------:R-:W-:Y:S04]  /*23770*/  FMUL.FTZ R19, R19, R248.reuse ;  /* 0x000000f813137220 */ /* 0x080fe80000410000 */
[----:B------:R-:W4:Y:S10]  /*23780*/  MUFU.TANH R201, R9 ;  /* 0x0000000900c97308 */ /* 0x000f340000002400 */
[----:B------:R-:W1:Y:S10]  /*23790*/  MUFU.TANH R199, R10 ;  /* 0x0000000a00c77308 */ /* 0x000e740000002400 */
[----:B------:R5:W1:Y:S10]  /*237a0*/  MUFU.TANH R164, R11 ;  /* 0x0000000b00a47308 */ /* 0x000a740000002400 */
[----:B------:R-:W1:Y:S01]  /*237b0*/  MUFU.TANH R194, R194 ;  /* 0x000000c200c27308 */ /* 0x000e620000002400 */
[C---:B--2---:R-:W-:Y:S06]  /*237c0*/  HMMA.16816.F32.BF16 R20, R188.reuse, R4, R20 ;  /* 0x00000004bc14723c */ /* 0x044fec0000041814 */
[C---:B------:R-:W-:Y:S03]  /*237d0*/  HMMA.16816.F32.BF16 R24, R188.reuse, R6, R24 ;  /* 0x00000006bc18723c */ /* 0x040fe60000041818 */
[----:B------:R-:W2:Y:S01]  /*237e0*/  MUFU.TANH R192, R192 ;  /* 0x000000c000c07308 */ /* 0x000ea20000002400 */
[----:B-----5:R-:W5:Y:S02]  /*237f0*/  LDSM.16.M88.4 R8, [R215+0x7800] ;  /* 0x00780000d708783b */ /* 0x020f640000000200 */
[----:B------:R-:W-:Y:S07]  /*23800*/  DEPBAR.LE SB0, 0x0 ;  /* 0x000080000000791a */ /* 0x000fee0000000000 */
[----:B------:R-:W1:Y:S01]  /*23810*/  MUFU.TANH R203, R203 ;  /* 0x000000cb00cb7308 */ /* 0x000e620000002400 */
[----:B------:R-:W-:Y:S09]  /*23820*/  BAR.SYNC.DEFER_BLOCKING 0x0 ;  /* 0x0000000000007b1d */ /* 0x000ff20000010000 */
[----:B------:R1:W1:Y:S01]  /*23830*/  MUFU.TANH R196, R12 ;  /* 0x0000000c00c47308 */ /* 0x0002620000002400 */
[-C--:B------:R-:W-:Y:S01]  /*23840*/  FMUL.FTZ R20, R20, R248.reuse ;  /* 0x000000f814147220 */ /* 0x080fe20000410000 */
[-C--:B------:R-:W-:Y:S01]  /*23850*/  FMUL.FTZ R21, R21, R248.reuse ;  /* 0x000000f815157220 */ /* 0x080fe20000410000 */
[-C--:B------:R-:W-:Y:S01]  /*23860*/  FMUL.FTZ R22, R22, R248.reuse ;  /* 0x000000f816167220 */ /* 0x080fe20000410000 */
[-C--:B------:R-:W-:Y:S01]  /*23870*/  FMUL.FTZ R23, R23, R248.reuse ;  /* 0x000000f817177220 */ /* 0x080fe20000410000 */
[-C--:B------:R-:W-:Y:S01]  /*23880*/  FMUL.FTZ R24, R24, R248.reuse ;  /* 0x000000f818187220 */ /* 0x080fe20000410000 */
[-C--:B------:R-:W-:Y:S04]  /*23890*/  FMUL.FTZ R25, R25, R248.reuse ;  /* 0x000000f819197220 */ /* 0x080fe80000410000 */
[----:B------:R1:W1:Y:S01]  /*238a0*/  MUFU.TANH R175, R13 ;  /* 0x0000000d00af7308 */ /* 0x0002620000002400 */
[-C--:B------:R-:W-:Y:S01]  /*238b0*/  FMUL.FTZ R26, R26, R248.reuse ;  /* 0x000000f81a1a7220 */ /* 0x080fe20000410000 */
[-C--:B------:R-:W-:Y:S08]  /*238c0*/  FMUL.FTZ R27, R27, R248.reuse ;  /* 0x000000f81b1b7220 */ /* 0x080ff00000410000 */
[----:B------:R1:W1:Y:S10]  /*238d0*/  MUFU.TANH R173, R14 ;  /* 0x0000000e00ad7308 */ /* 0x0002740000002400 */
[----:B------:R1:W1:Y:S01]  /*238e0*/  MUFU.TANH R198, R15 ;  /* 0x0000000f00c67308 */ /* 0x0002620000002400 */
[C---:B-----5:R-:W-:Y:S06]  /*238f0*/  HMMA.16816.F32.BF16 R28, R188.reuse, R8, R28 ;  /* 0x00000008bc1c723c */ /* 0x060fec000004181c */
[----:B------:R-:W-:Y:S03]  /*23900*/  HMMA.16816.F32.BF16 R32, R188, R10, R32 ;  /* 0x0000000abc20723c */ /* 0x000fe60000041820 */
[----:B------:R1:W1:Y:S04]  /*23910*/  MUFU.TANH R200, R16 ;  /* 0x0000001000c87308 */ /* 0x0002680000002400 */
[----:B------:R-:W-:Y:S06]  /*23920*/  IMAD.MOV.U32 R188, RZ, RZ, R250 ;  /* 0x000000ffffbc7224 */ /* 0x000fec00078e00fa */
[----:B------:R1:W1:Y:S01]  /*23930*/  MUFU.TANH R202, R17 ;  /* 0x0000001100ca7308 */ /* 0x0002620000002400 */
[----:B------:R-:W-:Y:S09]  /*23940*/  IMAD.MOV.U32 R189, RZ, RZ, R251 ;  /* 0x000000ffffbd7224 */ /* 0x000ff200078e00fb */
[----:B------:R1:W1:Y:S01]  /*23950*/  MUFU.TANH R174, R18 ;  /* 0x0000001200ae7308 */ /* 0x0002620000002400 */
[-C--:B------:R-:W-:Y:S01]  /*23960*/  FMUL.FTZ R28, R28, R248.reuse ;  /* 0x000000f81c1c7220 */ /* 0x080fe20000410000 */
[-C--:B------:R-:W-:Y:S01]  /*23970*/  FMUL.FTZ R29, R29, R248.reuse ;  /* 0x000000f81d1d7220 */ /* 0x080fe20000410000 */
[-C--:B------:R-:W-:Y:S01]  /*23980*/  FMUL.FTZ R30, R30, R248.reuse ;  /* 0x000000f81e1e7220 */ /* 0x080fe20000410000 */
[-C--:B------:R-:W-:Y:S01]  /*23990*/  FMUL.FTZ R31, R31, R248.reuse ;  /* 0x000000f81f1f7220 */ /* 0x080fe20000410000 */
[-C--:B------:R-:W-:Y:S05]  /*239a0*/  FMUL.FTZ R32, R32, R248.reuse ;  /* 0x000000f820207220 */ /* 0x080fea0000410000 */
[----:B------:R1:W1:Y:S01]  /*239b0*/  MUFU.TANH R172, R19 ;  /* 0x0000001300ac7308 */ /* 0x0002620000002400 */
[-C--:B------:R-:W-:Y:S01]  /*239c0*/  FMUL.FTZ R33, R33, R248.reuse ;  /* 0x000000f821217220 */ /* 0x080fe20000410000 */
[-C--:B------:R-:W-:Y:S01]  /*239d0*/  FMUL.FTZ R34, R34, R248.reuse ;  /* 0x000000f822227220 */ /* 0x080fe20000410000 */
[----:B------:R-:W-:Y:S07]  /*239e0*/  FMUL.FTZ R35, R35, R248 ;  /* 0x000000f823237220 */ /* 0x000fee0000410000 */
        /* <DEDUP_REMOVED lines=15> */
[----:B------:R1:W1:Y:S01]  /*23ae0*/  MUFU.TANH R165, R35 ;  /* 0x0000002300a57308 */ /* 0x0002620000002400 */
[----:B--234-:R-:W-:Y:S05]  /*23af0*/  @!P0 BRA `(.L_x_1493) ;  /* 0x0000000c00688947 */ /* 0x01cfea0003800000 */
        /* <DEDUP_REMOVED lines=13> */
[C---:B------:R-:W-:Y:S02]  /*23bd0*/  R2UR UR12, R170.reuse ;  /* 0x00000000aa0c72ca */ /* 0x040fe400000e0000 */
[C---:B------:R-:W-:Y:S02]  /*23be0*/  R2UR UR13, R171.reuse ;  /* 0x00000000ab0d72ca */ /* 0x040fe400000e0000 */
[----:B------:R-:W-:Y:S01]  /*23bf0*/  R2UR UR8, R170 ;  /* 0x00000000aa0872ca */ /* 0x000fe200000e0000 */
[----:B-1----:R-:W2:Y:S01]  /*23c00*/  LD.E R12, desc[UR4][R2.64+0x170] ;  /* 0x00017004020c7980 */ /* 0x002ea2000c101900 */
[----:B------:R-:W-:Y:S02]  /*23c10*/  R2UR UR9, R171 ;  /* 0x00000000ab0972ca */ /* 0x000fe400000e0000 */
[-C--:B--2---:R-:W-:Y:S02]  /*23c20*/  IABS R7, R12.reuse ;  /* 0x0000000c00077213 */ /* 0x084fe40000000000 */
[-C--:B------:R-:W-:Y:S02]  /*23c30*/  IABS R6, R12.reuse ;  /* 0x0000000c00067213 */ /* 0x080fe40000000000 */
[----:B------:R-:W1:Y:S01]  /*23c40*/  I2F.RP R4, R7 ;  /* 0x0000000700047306 */ /* 0x000e620000209400 */
[-C--:B------:R-:W-:Y:S02]  /*23c50*/  LOP3.LUT R9, R9, R12.reuse, RZ, 0x3c, !PT ;  /* 0x0000000c09097212 */ /* 0x080fe400078e3cff */
[----:B------:R-:W-:Y:S07]  /*23c60*/  IMAD.MOV R6, RZ, RZ, -R6 ;  /* 0x000000ffff067224 */ /* 0x000fee00078e0a06 */
[----:B-1----:R-:W1:Y:S02]  /*23c70*/  MUFU.RCP R4, R4 ;  /* 0x0000000400047308 */ /* 0x002e640000001000 */
[----:B-1----:R-:W-:Y:S01]  /*23c80*/  VIADD R14, R4, 0xffffffe ;  /* 0x0ffffffe040e7836 */ /* 0x002fe20000000000 */
[----:B------:R-:W-:Y:S02]  /*23c90*/  IABS R4, R11 ;  /* 0x0000000b00047213 */ /* 0x000fe40000000000 */
[----:B------:R-:W-:Y:S05]  /*23ca0*/  LOP3.LUT R11, R11, R12, RZ, 0x3c, !PT ;  /* 0x0000000c0b0b7212 */ /* 0x000fea00078e3cff */
[----:B------:R-:W1:Y:S02]  /*23cb0*/  F2I.FTZ.U32.TRUNC.NTZ R15, R14 ;  /* 0x0000000e000f7305 */ /* 0x000e64000021f000 */
[--C-:B-1----:R-:W-:Y:S02]  /*23cc0*/  IMAD.MOV R10, RZ, RZ, -R15.reuse ;  /* 0x000000ffff0a7224 */ /* 0x102fe400078e0a0f */
[----:B------:R-:W-:Y:S02]  /*23cd0*/  IMAD.MOV.U32 R14, RZ, RZ, RZ ;  /* 0x000000ffff0e7224 */ /* 0x000fe400078e00ff */
[----:B------:R-:W-:Y:S04]  /*23ce0*/  IMAD R10, R10, R7, RZ ;  /* 0x000000070a0a7224 */ /* 0x000fe800078e02ff */
[----:B------:R-:W-:Y:S06]  /*23cf0*/  IMAD.HI.U32 R10, R15, R10, R14 ;  /* 0x0000000a0f0a7227 */ /* 0x000fec00078e000e */
[----:B------:R-:W-:Y:S04]  /*23d00*/  IMAD.HI.U32 R8, R10, R5, RZ ;  /* 0x000000050a087227 */ /* 0x000fe800078e00ff */
[----:B------:R-:W-:Y:S02]  /*23d10*/  IMAD R5, R8, R6, R5 ;  /* 0x0000000608057224 */ /* 0x000fe400078e0205 */
[----:B------:R-:W-:Y:S03]  /*23d20*/  IMAD.HI.U32 R13, R10, R4, RZ ;  /* 0x000000040a0d7227 */ /* 0x000fe600078e00ff */
[----:B------:R-:W-:Y:S01]  /*23d30*/  ISETP.GT.U32.AND P2, PT, R7, R5, PT ;  /* 0x000000050700720c */ /* 0x000fe20003f44070 */
        /* <DEDUP_REMOVED lines=11> */
[----:B------:R-:W-:Y:S02]  /*23df0*/  ISETP.GE.AND P1, PT, R11, RZ, PT ;  /* 0x000000ff0b00720c */ /* 0x000fe40003f26270 */
[----:B------:R-:W2:Y:S01]  /*23e00*/  LD.E.64 R10, desc[UR8][R2.64+0x20] ;  /* 0x00002008020a7980 */ /* 0x000ea2000c101b00 */
[----:B------:R-:W-:Y:S02]  /*23e10*/  @!P0 IMAD.MOV R8, RZ, RZ, -R8 ;  /* 0x000000ffff088224 */ /* 0x000fe400078e0a08 */
[----:B------:R-:W-:Y:S01]  /*23e20*/  @P2 VIADD R13, R13, 0x1 ;  /* 0x000000010d0d2836 */ /* 0x000fe20000000000 */
[----:B------:R-:W-:Y:S04]  /*23e30*/  ISETP.NE.AND P2, PT, R12, RZ, PT ;  /* 0x000000ff0c00720c */ /* 0x000fe80003f45270 */
[C---:B------:R-:W-:Y:S02]  /*23e40*/  SEL R7, R4.reuse, R8, !P2 ;  /* 0x0000000804077207 */ /* 0x040fe40005000000 */
[----:B------:R-:W3:Y:S01]  /*23e50*/  LD.E.64 R8, desc[UR4][R2.64+0x38] ;  /* 0x0000380402087980 */ /* 0x000ee2000c101b00 */
[----:B------:R-:W-:Y:S01]  /*23e60*/  @!P1 IMAD.MOV R13, RZ, RZ, -R13 ;  /* 0x000000ffff0d9224 */ /* 0x000fe200078e0a0d */
[CC--:B------:R-:W-:Y:S04]  /*23e70*/  LEA R16, P1, R7.reuse, R244.reuse, 0x2 ;  /* 0x000000f407107211 */ /* 0x0c0fe800078210ff */
[----:B------:R-:W-:Y:S02]  /*23e80*/  SEL R13, R4, R13, !P2 ;  /* 0x0000000d040d7207 */ /* 0x000fe40005000000 */
[----:B------:R-:W-:Y:S02]  /*23e90*/  LEA.HI.X.SX32 R17, R7, R245, 0x2, P1 ;  /* 0x000000f507117211 */ /* 0x000fe400008f16ff */
[C---:B------:R-:W-:Y:S02]  /*23ea0*/  LEA R14, P0, R13.reuse, R244, 0x2 ;  /* 0x000000f40d0e7211 */ /* 0x040fe400078010ff */
[C---:B------:R-:W-:Y:S01]  /*23eb0*/  IADD3 R7, R13.reuse, -R7, RZ ;  /* 0x800000070d077210 */ /* 0x040fe20007ffe0ff */
[----:B------:R-:W4:Y:S01]  /*23ec0*/  LD.E R4, desc[UR10][R16.64] ;  /* 0x0000000a10047980 */ /* 0x000f22000c101900 */
[----:B------:R-:W-:Y:S03]  /*23ed0*/  LEA.HI.X.SX32 R15, R13, R245, 0x2, P0 ;  /* 0x000000f50d0f7211 */ /* 0x000fe600000f16ff */
[----:B------:R-:W-:Y:S02]  /*23ee0*/  IMAD R12, R12, R7, -0x40 ;  /* 0xffffffc00c0c7424 */ /* 0x000fe400078e0207 */
[----:B------:R-:W4:Y:S03]  /*23ef0*/  LD.E R5, desc[UR12][R14.64] ;  /* 0x0000000c0e057980 */ /* 0x000f26000c101900 */
        /* <DEDUP_REMOVED lines=12> */
.L_x_1495:
[----:B------:R-:W-:Y:S02]  /*23fc0*/  R2UR UR4, R170 ;  /* 0x00000000aa0472ca */ /* 0x000fe400000e0000 */
[----:B------:R-:W-:Y:S11]  /*23fd0*/  R2UR UR5, R171 ;  /* 0x00000000ab0572ca */ /* 0x000ff600000e0000 */
[----:B------:R-:W-:Y:S02]  /*23fe0*/  @!UPT UIADD3 URZ, URZ, URZ, URZ ;  /* 0x0000003f3f3ff290 */ /* 0x000fe4000fffe03f */
[----:B-1----:R-:W2:Y:S02]  /*23ff0*/  LD.E R12, desc[UR4][R2.64+0x38] ;  /* 0x00003804020c7980 */ /* 0x002ea4000c101900 */
[----:B--2---:R-:W-:Y:S05]  /*24000*/  IMAD.U32 R12, R12, -0x40, RZ ;  /* 0xffffffc00c0c7824 */ /* 0x004fea00078e00ff */
[----:B------:R-:W-:Y:S02]  /*24010*/  SHF.R.S32.HI R6, RZ, 0x1f, R12 ;  /* 0x0000001fff067819 */ /* 0x000fe4000001140c */
.L_x_1496:
[----:B------:R-:W-:Y:S05]  /*24020*/  BSYNC B0 ;  /* 0x0000000000007941 */ /* 0x000fea0003800000 */
.L_x_1494:
[----:B------:R-:W-:Y:S02]  /*24030*/  @P6 R2UR UR4, R170 ;  /* 0x00000000aa0462ca */ /* 0x000fe400000e0000 */
[C---:B------:R-:W-:Y:S02]  /*24040*/  @P6 R2UR UR5, R171.reuse ;  /* 0x00000000ab0562ca */ /* 0x040fe400000e0000 */
[----:B------:R-:W-:Y:S02]  /*24050*/  LEA R16, P1, R12, R234, 0x1 ;  /* 0x000000ea0c107211 */ /* 0x000fe400078208ff */
[----:B------:R-:W-:Y:S02]  /*24060*/  @P5 R2UR UR8, R170 ;  /* 0x00000000aa0852ca */ /* 0x000fe400000e0000 */
[-C--:B------:R-:W-:Y:S02]  /*24070*/  LEA.HI.X R17, R12, R235.reuse, R6, 0x1, P1 ;  /* 0x000000eb0c117211 */ /* 0x080fe400008f0c06 */
        /* <DEDUP_REMOVED lines=25> */
[--C-:B------:R-:W-:Y:S01]  /*24210*/  IMAD.X R6, R6, 0x1, R233.reuse, P0 ;  /* 0x0000000106067824 */ /* 0x100fe200000e06e9 */
        /* <DEDUP_REMOVED lines=9> */
[CCC-:B------:R-:W-:Y:S01]  /*242b0*/  @P4 LEA.HI.X R11, R7.reuse, R235.reuse, R6.reuse, 0x1, P1 ;  /* 0x000000eb070b4211 */ /* 0x1c0fe200008f0c06 */
[----:B------:R2:W-:Y:S01]  /*242c0*/  @!P3 STS.128 [R241+0xe000], RZ ;  /* 0x00e000fff100b388 */ /* 0x0005e20000000c00 */
[C---:B------:R-:W-:Y:S02]  /*242d0*/  @P3 LEA R8, P0, R7.reuse, R234, 0x1 ;  /* 0x000000ea07083211 */ /* 0x040fe400078008ff */
        /* <DEDUP_REMOVED lines=9> */
[--C-:B------:R-:W-:Y:S01]  /*24370*/  IMAD.X R6, R6, 0x1, R233.reuse, P2 ;  /* 0x0000000106067824 */ /* 0x100fe200010e06e9 */
        /* <DEDUP_REMOVED lines=8> */
[CCC-:B------:R-:W-:Y:S01]  /*24400*/  @P4 LEA.HI.X R21, R5.reuse, R235.reuse, R6.reuse, 0x1, P1 ;  /* 0x000000eb05154211 */ /* 0x1c0fe200008f0c06 */
[----:B------:R-:W-:Y:S01]  /*24410*/  @!PT LDS RZ, [RZ] ;  /* 0x00000000fffff984 */ /* 0x000fe20000000800 */
[----:B------:R-:W-:Y:S01]  /*24420*/  @!PT LDS RZ, [RZ] ;  /* 0x00000000fffff984 */ /* 0x000fe20000000800 */
[----:B------:R-:W-:Y:S01]  /*24430*/  @!PT LDS RZ, [RZ] ;  /* 0x00000000fffff984 */ /* 0x000fe20000000800 */
[----:B------:R2:W-:Y:S01]  /*24440*/  @P4 LDGSTS.E.BYPASS.LTC128B.128 [R241+0xc800], desc[UR4][R10.64+0x100] ;  /* 0x0c8001000af14fae */ /* 0x0005e2000b901d44 */
[C---:B------:R-:W-:Y:S02]  /*24450*/  @P3 LEA R18, P0, R5.reuse, R234, 0x1 ;  /* 0x000000ea05123211 */ /* 0x040fe400078008ff */
        /* <DEDUP_REMOVED lines=10> */
[C---:B------:R-:W-:Y:S01]  /*24500*/  @P6 R2UR UR13, R171.reuse ;  /* 0x00000000ab0d62ca */ /* 0x040fe200000e0000 */
[----:B------:R2:W-:Y:S01]  /*24510*/  @!P3 STS.128 [R241+0xe800], RZ ;  /* 0x00e800fff100b388 */ /* 0x0005e20000000c00 */
        /* <DEDUP_REMOVED lines=8> */
[----:B------:R2:W-:Y:S01]  /*245a0*/  @!P6 STS.128 [R241+0x9000], RZ ;  /* 0x009000fff100e388 */ /* 0x0005e20000000c00 */
[CCC-:B------:R-:W-:Y:S02]  /*245b0*/  @P5 LEA.HI.X R29, R4.reuse, R235.reuse, R6.reuse, 0x1, P2 ;  /* 0x000000eb041d5211 */ /* 0x1c0fe400010f0c06 */
[-C--:B------:R-:W-:Y:S01]  /*245c0*/  @P4 LEA R26, P1, R4, R234.reuse, 0x1 ;  /* 0x000000ea041a4211 */ /* 0x080fe200078208ff */
[----:B------:R-:W-:Y:S01]  /*245d0*/  @!PT LDS RZ, [RZ] ;  /* 0x00000000fffff984 */ /* 0x000fe20000000800 */
[----:B------:R-:W-:Y:S01]  /*245e0*/  @!PT LDS RZ, [RZ] ;  /* 0x00000000fffff984 */ /* 0x000fe20000000800 */
[----:B------:R-:W-:Y:S01]  /*245f0*/  @!PT LDS RZ, [RZ] ;  /* 0x00000000fffff984 */ /* 0x000fe20000000800 */
[----:B------:R2:W-:Y:S01]  /*24600*/  @P5 LDGSTS.E.BYPASS.LTC128B.128 [R241+0xb000], desc[UR8][R22.64+0x80] ;  /* 0x0b00008016f15fae */ /* 0x0005e2000b901d48 */
[----:B------:R-:W-:Y:S02]  /*24610*/  @P4 R2UR UR8, R170 ;  /* 0x00000000aa0842ca */ /* 0x000fe400000e0000 */
[C---:B------:R-:W-:Y:S01]  /*24620*/  @P4 R2UR UR9, R171.reuse ;  /* 0x00000000ab0942ca */ /* 0x040fe200000e0000 */
        /* <DEDUP_REMOVED lines=39> */
.L_x_1493:
[----:B------:R-:W-:Y:S05]  /*248a0*/  BSYNC B1 ;  /* 0x0000000000017941 */ /* 0x000fea0003800000 */
.L_x_1492:
[----:B------:R-:W-:Y:S01]  /*248b0*/  R2UR UR4, R170 ;  /* 0x00000000aa0472ca */ /* 0x000fe200000e0000 */
[----:B-12---:R-:W-:Y:S01]  /*248c0*/  LDSM.16.MT88.4 R12, [R229+0x10000] ;  /* 0x01000000e50c783b */ /* 0x006fe20000004200 */
[----:B------:R-:W-:Y:S02]  /*248d0*/  R2UR UR5, R171 ;  /* 0x00000000ab0572ca */ /* 0x000fe400000e0000 */
[----:B------:R-:W-:Y:S02]  /*248e0*/  FMNMX.FTZ R5, R181, R169, !PT ;  /* 0x000000a9b5057209 */ /* 0x000fe40007810000 */
[----:B------:R-:W-:Y:S02]  /*248f0*/  FMNMX.FTZ R4, R192, R0, !PT ;  /* 0x00000000c0047209 */ /* 0x000fe40007810000 */
[----:B------:R-:W-:Y:S01]  /*24900*/  FMNMX.FTZ R6, R194, R5, !PT ;  /* 0x00000005c2067209 */ /* 0x000fe20007810000 */
[----:B------:R-:W-:Y:S01]  /*24910*/  LDSM.16.MT88.4 R20, [R228+0x10000] ;  /* 0x01000000e414783b */ /* 0x000fe20000004200 */
[----:B------:R-:W-:Y:S02]  /*24920*/  FMNMX.FTZ R4, R203, R4, !PT ;  /* 0x00000004cb047209 */ /* 0x000fe40007810000 */
[----:B------:R-:W-:Y:S02]  /*24930*/  FMNMX.FTZ R6, R193, R6, !PT ;  /* 0x00000006c1067209 */ /* 0x000fe40007810000 */
[----:B------:R-:W-:Y:S02]  /*24940*/  MOV R10, R164 ;  /* 0x000000a4000a7202 */ /* 0x000fe40000000f00 */
[----:B------:R-:W-:Y:S01]  /*24950*/  FMNMX.FTZ R5, R201, R6, !PT ;  /* 0x00000006c9057209 */ /* 0x000fe20007810000 */
[----:B------:R1:W2:Y:S01]  /*24960*/  LD.E R166, desc[UR4][R2.64+0xdc] ;  /* 0x0000dc0402a67980 */ /* 0x0002a2000c101900 */
[----:B------:R-:W-:Y:S02]  /*24970*/  FMNMX.FTZ R4, R199, R4, !PT ;  /* 0x00000004c7047209 */ /* 0x000fe40007810000 */
[----:B------:R-:W-:Y:S01]  /*24980*/  FMNMX.FTZ R6, R196, R5, !PT ;  /* 0x00000005c4067209 */ /* 0x000fe20007810000 */
[----:B------:R-:W-:Y:S01]  /*24990*/  LDSM.16.MT88.4 R28, [R227+0x10000] ;  /* 0x01000000e31c783b */ /* 0x000fe20000004200 */
[----:B------:R-:W-:Y:S02]  /*249a0*/  FMNMX.FTZ R4, R10, R4, !PT ;  /* 0x000000040a047209 */ /* 0x000fe40007810000 */
[----:B------:R-:W-:Y:S02]  /*249b0*/  FMNMX.FTZ R5, R175, R6, !PT ;  /* 0x00000006af057209 */ /* 0x000fe40007810000 */
[----:B------:R-:W-:Y:S02]  /*249c0*/  MOV R248, R187 ;  /* 0x000000bb00f87202 */ /* 0x000fe40000000f00 */
[----:B------:R-:W-:Y:S02]  /*249d0*/  FMNMX.FTZ R5, R200, R5, !PT ;  /* 0x00000005c8057209 */ /* 0x000fe40007810000 */
[----:B------:R-:W-:Y:S02]  /*249e0*/  MOV R250, R195 ;  /* 0x000000c300fa7202 */ /* 0x000fe40000000f00 */
[----:B------:R-:W-:Y:S02]  /*249f0*/  FMNMX.FTZ R5, R202, R5, !PT ;  /* 0x00000005ca057209 */ /* 0x000fe40007810000 */
[----:B------:R-:W-:Y:S02]  /*24a00*/  MOV R237, R197 ;  /* 0x000000c500ed7202 */ /* 0x000fe40000000f00 */
[----:B------:R-:W-:Y:S04]  /*24a10*/  FMNMX.FTZ R5, R248, R5, !PT ;  /* 0x00000005f8057209 */ /* 0x000fe80007810000 */
[----:B------:R-:W-:Y:S02]  /*24a20*/  FMNMX.FTZ R5, R250, R5, !PT ;  /* 0x00000005fa057209 */ /* 0x000fe40007810000 */
[----:B-1----:R-:W-:Y:S02]  /*24a30*/  FMNMX.FTZ R3, R173, R4, !PT ;  /* 0x00000004ad037209 */ /* 0x002fe40007810000 */
        /* <DEDUP_REMOVED lines=11> */
[----:B------:R-:W-:Y:S04]  /*24af0*/  FMNMX.FTZ R3, R182, R3, !PT ;  /* 0x00000003b6037209 */ /* 0x000fe80007810000 */
[----:B------:R-:W-:Y:S04]  /*24b00*/  FMNMX.FTZ R3, R180, R3, !PT ;  /* 0x00000003b4037209 */ /* 0x000fe80007810000 */
[----:B------:R-:W-:Y:S04]  /*24b10*/  FMNMX.FTZ R3, R178, R3, !PT ;  /* 0x00000003b2037209 */ /* 0x000fe80007810000 */
[----:B------:R-:W-:Y:S02]  /*24b20*/  FMNMX.FTZ R2, R176, R3, !PT ;  /* 0x00000003b0027209 */ /* 0x000fe40007810000 */
[----:B------:R-:W1:Y:S02]  /*24b30*/  SHFL.BFLY PT, R3, R6, 0x2, 0x1f ;  /* 0x0c401f0006037f89 */ /* 0x000e6400000e0000 */
[----:B------:R-:W-:Y:S04]  /*24b40*/  FMNMX.FTZ R2, R167, R2, !PT ;  /* 0x00000002a7027209 */ /* 0x000fe80007810000 */
[----:B------:R-:W-:Y:S05]  /*24b50*/  FMNMX.FTZ R7, R165, R2, !PT ;  /* 0x00000002a5077209 */ /* 0x000fea0007810000 */
[----:B------:R-:W3:Y:S01]  /*24b60*/  SHFL.BFLY PT, R2, R7, 0x2, 0x1f ;  /* 0x0c401f0007027f89 */ /* 0x000ee200000e0000 */
[----:B-1----:R-:W-:Y:S07]  /*24b70*/  FMNMX.FTZ R9, R6, R3, !PT ;  /* 0x0000000306097209 */ /* 0x002fee0007810000 */
[----:B------:R-:W1:Y:S01]  /*24b80*/  SHFL.BFLY PT, R164, R9, 0x1, 0x1f ;  /* 0x0c201f0009a47f89 */ /* 0x000e6200000e0000 */
[----:B---3--:R-:W-:Y:S07]  /*24b90*/  FMNMX.FTZ R4, R7, R2, !PT ;  /* 0x0000000207047209 */ /* 0x008fee0007810000 */
[----:B------:R-:W3:Y:S01]  /*24ba0*/  SHFL.BFLY PT, R3, R4, 0x1, 0x1f ;  /* 0x0c201f0004037f89 */ /* 0x000ee200000e0000 */
[----:B-1----:R-:W-:Y:S04]  /*24bb0*/  FMNMX.FTZ R164, R9, R164, !PT ;  /* 0x000000a409a47209 */ /* 0x002fe80007810000 */
[C---:B------:R-:W-:Y:S01]  /*24bc0*/  FSETP.NEU.FTZ.AND P0, PT, R164.reuse, -INF , PT ;  /* 0xff800000a400780b */ /* 0x040fe20003f1d000 */
[----:B------:R-:W-:Y:S01]  /*24bd0*/  FADD.FTZ R5, -R164, R169 ;  /* 0x000000a9a4057221 */ /* 0x000fe20000010100 */
[----:B---3--:R-:W-:Y:S01]  /*24be0*/  FMNMX.FTZ R3, R4, R3, !PT ;  /* 0x0000000304037209 */ /* 0x008fe20007810000 */
[C---:B--2---:R-:W-:Y:S04]  /*24bf0*/  FMUL.FTZ R187, R166.reuse, R164 ;  /* 0x000000a4a6bb7220 */ /* 0x044fe80000410000 */
[C---:B------:R-:W-:Y:S01]  /*24c00*/  FMUL.FTZ R4, R166.reuse, R3 ;  /* 0x00000003a6047220 */ /* 0x040fe20000410000 */
[C---:B------:R-:W-:Y:S01]  /*24c10*/  FMUL.FTZ R2, R166.reuse, R5 ;  /* 0x00000005a6027220 */ /* 0x040fe20000410000 */
[----:B------:R-:W-:Y:S01]  /*24c20*/  FADD.FTZ R5, -R3, R0 ;  /* 0x0000000003057221 */ /* 0x000fe20000010100 */
[----:B------:R-:W-:Y:S02]  /*24c30*/  FSEL R187, R187, RZ, P0 ;  /* 0x000000ffbbbb7208 */ /* 0x000fe40000000000 */
[----:B------:R-:W-:Y:S01]  /*24c40*/  FSETP.NEU.FTZ.AND P0, PT, R3, -INF , PT ;  /* 0xff8000000300780b */ /* 0x000fe20003f1d000 */
[----:B------:R-:W-:Y:S01]  /*24c50*/  FMUL.FTZ R0, R166, R5 ;  /* 0x00000005a6007220 */ /* 0x000fe20000410000 */
[----:B------:R-:W1:Y:S01]  /*24c60*/  MUFU.EX2 R2, R2 ;  /* 0x0000000200027308 */ /* 0x000e620000000800 */
[-CC-:B------:R-:W-:Y:S01]  /*24c70*/  FFMA.FTZ R197, R181, R166.reuse, -R187.reuse ;  /* 0x000000a6b5c57223 */ /* 0x180fe200000108bb */
[----:B------:R-:W-:Y:S01]  /*24c80*/  FSEL R181, R4, RZ, P0 ;  /* 0x000000ff04b57208 */ /* 0x000fe20000000000 */
[-CC-:B------:R-:W-:Y:S01]  /*24c90*/  FFMA.FTZ R194, R194, R166.reuse, -R187.reuse ;  /* 0x000000a6c2c27223 */ /* 0x180fe200000108bb */
[-CC-:B------:R-:W-:Y:S01]  /*24ca0*/  FFMA.FTZ R193, R193, R166.reuse, -R187.reuse ;  /* 0x000000a6c1c17223 */ /* 0x180fe200000108bb */
[-CC-:B------:R-:W-:Y:S01]  /*24cb0*/  FFMA.FTZ R185, R185, R166.reuse, -R187.reuse ;  /* 0x000000a6b9b97223 */ /* 0x180fe200000108bb */
[-C--:B------:R-:W-:Y:S01]  /*24cc0*/  FFMA.FTZ R183, R183, R166.reuse, -R187 ;  /* 0x000000a6b7b77223 */ /* 0x080fe200000108bb */
[-CC-:B------:R-:W-:Y:S01]  /*24cd0*/  FFMA.FTZ R195, R192, R166.reuse, -R181.reuse ;  /* 0x000000a6c0c37223 */ /* 0x180fe200000108b5 */
[-C--:B------:R-:W-:Y:S01]  /*24ce0*/  FFMA.FTZ R191, R203, R166.reuse, -R181 ;  /* 0x000000a6cbbf7223 */ /* 0x080fe200000108b5 */
[-C--:B------:R-:W-:Y:S01]  /*24cf0*/  FFMA.FTZ R192, R201, R166.reuse, -R187 ;  /* 0x000000a6c9c07223 */ /* 0x080fe200000108bb */
[-CC-:B------:R-:W-:Y:S01]  /*24d00*/  FFMA.FTZ R190, R199, R166.reuse, -R181.reuse ;  /* 0x000000a6c7be7223 */ /* 0x180fe200000108b5 */
[-CC-:B------:R-:W-:Y:S01]  /*24d10*/  FFMA.FTZ R169, R10, R166.reuse, -R181.reuse ;  /* 0x000000a60aa97223 */ /* 0x180fe200000108b5 */
[----:B------:R-:W2:Y:S01]  /*24d20*/  MUFU.EX2 R0, R0 ;  /* 0x0000000000007308 */ /* 0x000ea20000000800 */
[-CC-:B------:R-:W-:Y:S01]  /*24d30*/  FFMA.FTZ R201, R173, R166.reuse, -R181.reuse ;  /* 0x000000a6adc97223 */ /* 0x180fe200000108b5 */
[-C--:B------:R-:W-:Y:S01]  /*24d40*/  FFMA.FTZ R251, R172, R166.reuse, -R181 ;  /* 0x000000a6acfb7223 */ /* 0x080fe200000108b5 */
[-C--:B------:R-:W-:Y:S01]  /*24d50*/  FFMA.FTZ R177, R177, R166.reuse, -R187 ;  /* 0x000000a6b1b17223 */ /* 0x080fe200000108bb */
        /* <DEDUP_REMOVED lines=18> */
[C---:B------:R-:W-:Y:S01]  /*24e80*/  FMUL.FTZ R19, R0.reuse, R151 ;  /* 0x0000009700137220 */ /* 0x040fe20000410000 */
[----:B------:R-:W2:Y:S03]  /*24e90*/  LDSM.16.MT88.4 R156, [R226+0x10000] ;  /* 0x01000000e29c783b */ /* 0x000ea60000004200 */
[----:B------:R-:W-:Y:S01]  /*24ea0*/  MUFU.EX2 R195, R195 ;  /* 0x000000c300c37308 */ /* 0x000fe20000000800 */
[C---:B------:R-:W-:Y:S01]  /*24eb0*/  FMUL.FTZ R26, R0.reuse, R142 ;  /* 0x0000008e001a7220 */ /* 0x040fe20000410000 */
[C---:B------:R-:W-:Y:S01]  /*24ec0*/  FMUL.FTZ R27, R0.reuse, R143 ;  /* 0x0000008f001b7220 */ /* 0x040fe20000410000 */
[C---:B------:R-:W-:Y:S01]  /*24ed0*/  FMUL.FTZ R34, R0.reuse, R134 ;  /* 0x0000008600227220 */ /* 0x040fe20000410000 */
[----:B------:R-:W-:Y:S01]  /*24ee0*/  FMUL.FTZ R35, R0, R135 ;  /* 0x0000008700237220 */ /* 0x000fe20000410000 */
[C---:B------:R-:W-:Y:S01]  /*24ef0*/  FMUL.FTZ R36, R2.reuse, R36 ;  /* 0x0000002402247220 */ /* 0x040fe20000410000 */
[----:B------:R-:W-:Y:S01]  /*24f00*/  FMUL.FTZ R37, R2, R37 ;  /* 0x0000002502257220 */ /* 0x000fe20000410000 */
[----:B------:R-:W3:Y:S03]  /*24f10*/  LDSM.16.MT88.4 R148, [R229+0x12000] ;  /* 0x01200000e594783b */ /* 0x000ee60000004200 */
[----:B------:R-:W4:Y:S01]  /*24f20*/  MUFU.EX2 R191, R191 ;  /* 0x000000bf00bf7308 */ /* 0x000f220000000800 */
[----:B-1----:R-:W-:Y:S01]  /*24f30*/  F2FP.BF16.F32.PACK_AB R160, R194, R197 ;  /* 0x000000c5c2a0723e */ /* 0x002fe200000010ff */
[C---:B------:R-:W-:Y:S01]  /*24f40*/  FMUL.FTZ R38, R0.reuse, R38 ;  /* 0x0000002600267220 */ /* 0x040fe20000410000 */
[----:B------:R-:W-:Y:S01]  /*24f50*/  FMUL.FTZ R39, R0, R39 ;  /* 0x0000002700277220 */ /* 0x000fe20000410000 */
[C---:B------:R-:W-:Y:S01]  /*24f60*/  FMUL.FTZ R40, R2.reuse, R40 ;  /* 0x0000002802287220 */ /* 0x040fe20000410000 */
[----:B------:R-:W-:Y:S01]  /*24f70*/  FMUL.FTZ R41, R2, R41 ;  /* 0x0000002902297220 */ /* 0x000fe20000410000 */
[C---:B------:R-:W-:Y:S01]  /*24f80*/  FMUL.FTZ R42, R0.reuse, R42 ;  /* 0x0000002a002a7220 */ /* 0x040fe20000410000 */
[----:B------:R-:W1:Y:S03]  /*24f90*/  LDSM.16.MT88.4 R140, [R228+0x12000] ;  /* 0x01200000e48c783b */ /* 0x000e660000004200 */
[----:B------:R-:W-:Y:S01]  /*24fa0*/  MUFU.EX2 R193, R193 ;  /* 0x000000c100c17308 */ /* 0x000fe20000000800 */
[----:B------:R-:W-:Y:S01]  /*24fb0*/  FMUL.FTZ R43, R0, R43 ;  /* 0x0000002b002b7220 */ /* 0x000fe20000410000 */
[C---:B------:R-:W-:Y:S01]  /*24fc0*/  FMUL.FTZ R44, R2.reuse, R44 ;  /* 0x0000002c022c7220 */ /* 0x040fe20000410000 */
[----:B------:R-:W-:Y:S01]  /*24fd0*/  FMUL.FTZ R45, R2, R45 ;  /* 0x0000002d022d7220 */ /* 0x000fe20000410000 */
[C---:B------:R-:W-:Y:S01]  /*24fe0*/  FMUL.FTZ R46, R0.reuse, R46 ;  /* 0x0000002e002e7220 */ /* 0x040fe20000410000 */
[----:B------:R-:W-:Y:S01]  /*24ff0*/  FMUL.FTZ R47, R0, R47 ;  /* 0x0000002f002f7220 */ /* 0x000fe20000410000 */
[----:B------:R-:W-:Y:S01]  /*25000*/  FFMA.FTZ R176, R176, R166, -R181 ;  /* 0x000000a6b0b07223 */ /* 0x000fe200000108b5 */
[----:B------:R-:W5:Y:S03]  /*25010*/  LDSM.16.MT88.4 R132, [R227+0x12000] ;  /* 0x01200000e384783b */ /* 0x000f660000004200 */
[----:B------:R-:W2:Y:S01]  /*25020*/  MUFU.EX2 R192, R192 ;  /* 0x000000c000c07308 */ /* 0x000ea20000000800 */
[----:B----4-:R-:W-:Y:S01]  /*25030*/  F2FP.BF16.F32.PACK_AB R161, R191, R195 ;  /* 0x000000c3bfa1723e */ /* 0x010fe200000010ff */
[C---:B------:R-:W-:Y:S01]  /*25040*/  FMUL.FTZ R48, R2.reuse, R48 ;  /* 0x0000003002307220 */ /* 0x040fe20000410000 */
[----:B------:R-:W-:Y:S01]  /*25050*/  FMUL.FTZ R49, R2, R49 ;  /* 0x0000003102317220 */ /* 0x000fe20000410000 */
[C---:B------:R-:W-:Y:S01]  /*25060*/  FMUL.FTZ R50, R0.reuse, R50 ;  /* 0x0000003200327220 */ /* 0x040fe20000410000 */
[----:B------:R-:W-:Y:S01]  /*25070*/  FMUL.FTZ R51, R0, R51 ;  /* 0x0000003300337220 */ /* 0x000fe20000410000 */
[C---:B------:R-:W-:Y:S01]  /*25080*/  FMUL.FTZ R52, R2.reuse, R52 ;  /* 0x0000003402347220 */ /* 0x040fe20000410000 */
[----:B------:R-:W-:Y:S03]  /*25090*/  FMUL.FTZ R53, R2, R53 ;  /* 0x0000003502357220 */ /* 0x000fe60000410000 */
[----:B------:R-:W-:Y:S01]  /*250a0*/  MUFU.EX2 R190, R190 ;  /* 0x000000be00be7308 */ /* 0x000fe20000000800 */
[C---:B------:R-:W-:Y:S01]  /*250b0*/  FMUL.FTZ R54, R0.reuse, R54 ;  /* 0x0000003600367220 */ /* 0x040fe20000410000 */
[----:B------:R-:W-:Y:S01]  /*250c0*/  FMUL.FTZ R55, R0, R55 ;  /* 0x0000003700377220 */ /* 0x000fe20000410000 */
[C---:B------:R-:W-:Y:S01]  /*250d0*/  FMUL.FTZ R56, R2.reuse, R56 ;  /* 0x0000003802387220 */ /* 0x040fe20000410000 */
[----:B------:R-:W-:Y:S01]  /*250e0*/  FMUL.FTZ R57, R2, R57 ;  /* 0x0000003902397220 */ /* 0x000fe20000410000 */
[C---:B------:R-:W-:Y:S01]  /*250f0*/  FMUL.FTZ R58, R0.reuse, R58 ;  /* 0x0000003a003a7220 */ /* 0x040fe20000410000 */
[----:B------:R-:W-:Y:S01]  /*25100*/  FMUL.FTZ R59, R0, R59 ;  /* 0x0000003b003b7220 */ /* 0x000fe20000410000 */
[----:B------:R-:W-:Y:S03]  /*25110*/  FMUL.FTZ R60, R2, R60 ;  /* 0x0000003c023c7220 */ /* 0x000fe60000410000 */
[----:B------:R-:W4:Y:S01]  /*25120*/  MUFU.EX2 R169, R169 ;  /* 0x000000a900a97308 */ /* 0x000f220000000800 */
[----:B--2---:R-:W-:Y:S01]  /*25130*/  F2FP.BF16.F32.PACK_AB R162, R192, R193 ;  /* 0x000000c1c0a2723e */ /* 0x004fe200000010ff */
        /* <DEDUP_REMOVED lines=15> */
[----:B----4-:R-:W-:Y:S01]  /*25230*/  F2FP.BF16.F32.PACK_AB R163, R169, R190 ;  /* 0x000000bea9a3723e */ /* 0x010fe200000010ff */
[C---:B------:R-:W-:Y:S01]  /*25240*/  FMUL.FTZ R76, R2.reuse, R76 ;  /* 0x0000004c024c7220 */ /* 0x040fe20000410000 */
[----:B------:R-:W-:Y:S01]  /*25250*/  FMUL.FTZ R77, R2, R77 ;  /* 0x0000004d024d7220 */ /* 0x000fe20000410000 */
[C---:B------:R-:W-:Y:S01]  /*25260*/  FMUL.FTZ R78, R0.reuse, R78 ;  /* 0x0000004e004e7220 */ /* 0x040fe20000410000 */
[----:B------:R-:W-:Y:S01]  /*25270*/  FMUL.FTZ R79, R0, R79 ;  /* 0x0000004f004f7220 */ /* 0x000fe20000410000 */
[C---:B------:R-:W-:Y:S01]  /*25280*/  FMUL.FTZ R80, R2.reuse, R80 ;  /* 0x0000005002507220 */ /* 0x040fe20000410000 */
[----:B------:R-:W-:Y:S01]  /*25290*/  FMUL.FTZ R81, R2, R81 ;  /* 0x0000005102517220 */ /* 0x000fe20000410000 */
[C---:B------:R-:W-:Y:S01]  /*252a0*/  HMMA.16816.F32.BF16 R4, R160.reuse, R12, R4 ;  /* 0x0000000ca004723c */ /* 0x040fe20000041804 */
[----:B------:R-:W-:Y:S04]  /*252b0*/  MUFU.EX2 R201, R201 ;  /* 0x000000c900c97308 */ /* 0x000fe80000000800 */
[----:B------:R-:W-:Y:S01]  /*252c0*/  FMUL.FTZ R82, R0, R82 ;  /* 0x0000005200527220 */ /* 0x000fe20000410000 */
[C---:B------:R-:W-:Y:S05]  /*252d0*/  HMMA.16816.F32.BF16 R8, R160.reuse, R14, R8 ;  /* 0x0000000ea008723c */ /* 0x040fea0000041808 */
[----:B------:R-:W-:Y:S01]  /*252e0*/  MUFU.EX2 R251, R251 ;  /* 0x000000fb00fb7308 */ /* 0x000fe20000000800 */
[----:B------:R-:W-:Y:S01]  /*252f0*/  ISETP.GT.AND P0, PT, R243, 0x1, PT ;  /* 0x00000001f300780c */ /* 0x000fe20003f04270 */
[C---:B------:R-:W-:Y:S01]  /*25300*/  FMUL.FTZ R12, R2.reuse, R152 ;  /* 0x00000098020c7220 */ /* 0x040fe20000410000 */
[----:B------:R-:W-:Y:S03]  /*25310*/  FMUL.FTZ R13, R2, R153 ;  /* 0x00000099020d7220 */ /* 0x000fe60000410000 */
[C---:B------:R-:W-:Y:S01]  /*25320*/  FMUL.FTZ R14, R0.reuse, R154 ;  /* 0x0000009a000e7220 */ /* 0x040fe20000410000 */
[C---:B------:R-:W-:Y:S02]  /*25330*/  FMUL.FTZ R15, R0.reuse, R155 ;  /* 0x0000009b000f7220 */ /* 0x040fe40000410000 */
[----:B------:R-:W-:Y:S01]  /*25340*/  LDSM.16.MT88.4 R152, [R227+0x10800] ;  /* 0x01080000e398783b */ /* 0x000fe20000004200 */
[----:B------:R-:W-:Y:S01]  /*25350*/  FMUL.FTZ R83, R0, R83 ;  /* 0x0000005300537220 */ /* 0x000fe20000410000 */
[C---:B------:R-:W-:Y:S01]  /*25360*/  FMUL.FTZ R84, R2.reuse, R84 ;  /* 0x0000005402547220 */ /* 0x040fe20000410000 */
[----:B------:R-:W-:Y:S01]  /*25370*/  FMUL.FTZ R85, R2, R85 ;  /* 0x0000005502557220 */ /* 0x000fe20000410000 */
[C---:B------:R-:W-:Y:S01]  /*25380*/  FMUL.FTZ R86, R0.reuse, R86 ;  /* 0x0000005600567220 */ /* 0x040fe20000410000 */
[C---:B------:R-:W-:Y:S03]  /*25390*/  HMMA.16816.F32.BF16 R12, R160.reuse, R20, R12 ;  /* 0x00000014a00c723c */ /* 0x040fe6000004180c */
[----:B------:R-:W-:Y:S01]  /*253a0*/  FMUL.FTZ R87, R0, R87 ;  /* 0x0000005700577220 */ /* 0x000fe20000410000 */
[C---:B------:R-:W-:Y:S01]  /*253b0*/  FMUL.FTZ R88, R2.reuse, R88 ;  /* 0x0000005802587220 */ /* 0x040fe20000410000 */
[C---:B------:R-:W-:Y:S01]  /*253c0*/  FMUL.FTZ R89, R2.reuse, R89 ;  /* 0x0000005902597220 */ /* 0x040fe20000410000 */
[C---:B------:R-:W-:Y:S05]  /*253d0*/  HMMA.16816.F32.BF16 R16, R160.reuse, R22, R16 ;  /* 0x00000016a010723c */ /* 0x040fea0000041810 */
[C---:B------:R-:W-:Y:S01]  /*253e0*/  FMUL.FTZ R20, R2.reuse, R144 ;  /* 0x0000009002147220 */ /* 0x040fe20000410000 */
[----:B------:R-:W-:Y:S01]  /*253f0*/  FMUL.FTZ R21, R2, R145 ;  /* 0x0000009102157220 */ /* 0x000fe20000410000 */
[C---:B------:R-:W-:Y:S01]  /*25400*/  FMUL.FTZ R22, R0.reuse, R146 ;  /* 0x0000009200167220 */ /* 0x040fe20000410000 */
[C---:B------:R-:W-:Y:S02]  /*25410*/  FMUL.FTZ R23, R0.reuse, R147 ;  /* 0x0000009300177220 */ /* 0x040fe40000410000 */
[----:B------:R-:W-:Y:S01]  /*25420*/  LDSM.16.MT88.4 R144, [R229+0x10800] ;  /* 0x01080000e590783b */ /* 0x000fe20000004200 */
[C---:B------:R-:W-:Y:S01]  /*25430*/  FMUL.FTZ R90, R0.reuse, R90 ;  /* 0x0000005a005a7220 */ /* 0x040fe20000410000 */
[----:B------:R-:W-:Y:S01]  /*25440*/  FMUL.FTZ R91, R0, R91 ;  /* 0x0000005b005b7220 */ /* 0x000fe20000410000 */
[C---:B------:R-:W-:Y:S01]  /*25450*/  FMUL.FTZ R92, R2.reuse, R92 ;  /* 0x0000005c025c7220 */ /* 0x040fe20000410000 */
[----:B------:R-:W-:Y:S01]  /*25460*/  FMUL.FTZ R93, R2, R93 ;  /* 0x0000005d025d7220 */ /* 0x000fe20000410000 */
[C---:B------:R-:W-:Y:S03]  /*25470*/  HMMA.16816.F32.BF16 R20, R160.reuse, R28, R20 ;  /* 0x0000001ca014723c */ /* 0x040fe60000041814 */
[C---:B------:R-:W-:Y:S01]  /*25480*/  FMUL.FTZ R94, R0.reuse, R94 ;  /* 0x0000005e005e7220 */ /* 0x040fe20000410000 */
[----:B------:R-:W-:Y:S01]  /*25490*/  FMUL.FTZ R95, R0, R95 ;  /* 0x0000005f005f7220 */ /* 0x000fe20000410000 */
[C---:B------:R-:W-:Y:S01]  /*254a0*/  FMUL.FTZ R96, R2.reuse, R96 ;  /* 0x0000006002607220 */ /* 0x040fe20000410000 */
[C---:B------:R-:W-:Y:S05]  /*254b0*/  HMMA.16816.F32.BF16 R24, R160.reuse, R30, R24 ;  /* 0x0000001ea018723c */ /* 0x040fea0000041818 */
[C---:B------:R-:W-:Y:S01]  /*254c0*/  FMUL.FTZ R28, R2.reuse, R136 ;  /* 0x00000088021c7220 */ /* 0x040fe20000410000 */
[----:B------:R-:W-:Y:S01]  /*254d0*/  FMUL.FTZ R29, R2, R137 ;  /* 0x00000089021d7220 */ /* 0x000fe20000410000 */
[C---:B------:R-:W-:Y:S01]  /*254e0*/  FMUL.FTZ R30, R0.reuse, R138 ;  /* 0x0000008a001e7220 */ /* 0x040fe20000410000 */
[----:B------:R-:W-:Y:S02]  /*254f0*/  FMUL.FTZ R31, R0, R139 ;  /* 0x0000008b001f7220 */ /* 0x000fe40000410000 */
[----:B------:R-:W2:Y:S01]  /*25500*/  LDSM.16.MT88.4 R136, [R226+0x12000] ;  /* 0x01200000e288783b */ /* 0x000ea20000004200 */
[----:B------:R-:W-:Y:S01]  /*25510*/  FMUL.FTZ R97, R2, R97 ;  /* 0x0000006102617220 */ /* 0x000fe20000410000 */
[C---:B------:R-:W-:Y:S01]  /*25520*/  FMUL.FTZ R98, R0.reuse, R98 ;  /* 0x0000006200627220 */ /* 0x040fe20000410000 */
[----:B------:R-:W-:Y:S01]  /*25530*/  FMUL.FTZ R99, R0, R99 ;  /* 0x0000006300637220 */ /* 0x000fe20000410000 */
[C---:B------:R-:W-:Y:S01]  /*25540*/  FMUL.FTZ R100, R2.reuse, R100 ;  /* 0x0000006402647220 */ /* 0x040fe20000410000 */
[C---:B------:R-:W-:Y:S03]  /*25550*/  HMMA.16816.F32.BF16 R28, R160.reuse, R156, R28 ;  /* 0x0000009ca01c723c */ /* 0x040fe6000004181c */
[----:B------:R-:W-:Y:S01]  /*25560*/  FMUL.FTZ R101, R2, R101 ;  /* 0x0000006502657220 */ /* 0x000fe20000410000 */
[C---:B------:R-:W-:Y:S01]  /*25570*/  FMUL.FTZ R102, R0.reuse, R102 ;  /* 0x0000006600667220 */ /* 0x040fe20000410000 */
[----:B------:R-:W-:Y:S01]  /*25580*/  FMUL.FTZ R103, R0, R103 ;  /* 0x0000006700677220 */ /* 0x000fe20000410000 */
[C---:B------:R-:W-:Y:S01]  /*25590*/  HMMA.16816.F32.BF16 R32, R160.reuse, R158, R32 ;  /* 0x0000009ea020723c */ /* 0x040fe20000041820 */
[----:B------:R-:W-:Y:S04]  /*255a0*/  LDSM.16.MT88.4 R156, [R226+0x12800] ;  /* 0x01280000e29c783b */ /* 0x000fe80000004200 */
[C---:B------:R-:W-:Y:S01]  /*255b0*/  FMUL.FTZ R104, R2.reuse, R104 ;  /* 0x0000006802687220 */ /* 0x040fe20000410000 */
[C---:B---3--:R-:W-:Y:S05]  /*255c0*/  HMMA.16816.F32.BF16 R36, R160.reuse, R148, R36 ;  /* 0x00000094a024723c */ /* 0x048fea0000041824 */
[----:B------:R-:W-:Y:S01]  /*255d0*/  FMUL.FTZ R105, R2, R105 ;  /* 0x0000006902697220 */ /* 0x000fe20000410000 */
[C---:B------:R-:W-:Y:S01]  /*255e0*/  HMMA.16816.F32.BF16 R40, R160.reuse, R150, R40 ;  /* 0x00000096a028723c */ /* 0x040fe20000041828 */
[----:B------:R-:W-:Y:S04]  /*255f0*/  LDSM.16.MT88.4 R148, [R228+0x10800] ;  /* 0x01080000e494783b */ /* 0x000fe80000004200 */
[C---:B------:R-:W-:Y:S01]  /*25600*/  FMUL.FTZ R106, R0.reuse, R106 ;  /* 0x0000006a006a7220 */ /* 0x040fe20000410000 */
[C---:B-1----:R-:W-:Y:S05]  /*25610*/  HMMA.16816.F32.BF16 R44, R160.reuse, R140, R44 ;  /* 0x0000008ca02c723c */ /* 0x042fea000004182c */
[----:B------:R-:W-:Y:S01]  /*25620*/  FMUL.FTZ R107, R0, R107 ;  /* 0x0000006b006b7220 */ /* 0x000fe20000410000 */
[C---:B------:R-:W-:Y:S01]  /*25630*/  HMMA.16816.F32.BF16 R48, R160.reuse, R142, R48 ;  /* 0x0000008ea030723c */ /* 0x040fe20000041830 */
[----:B------:R-:W1:Y:S04]  /*25640*/  LDSM.16.MT88.4 R140, [R229+0x14000] ;  /* 0x01400000e58c783b */ /* 0x000e680000004200 */
[C---:B------:R-:W-:Y:S01]  /*25650*/  FMUL.FTZ R108, R2.reuse, R108 ;  /* 0x0000006c026c7220 */ /* 0x040fe20000410000 */
[C---:B-----5:R-:W-:Y:S05]  /*25660*/  HMMA.16816.F32.BF16 R52, R160.reuse, R132, R52 ;  /* 0x00000084a034723c */ /* 0x060fea0000041834 */
[----:B------:R-:W-:Y:S01]  /*25670*/  FMUL.FTZ R109, R2, R109 ;  /* 0x0000006d026d7220 */ /* 0x000fe20000410000 */
[C---:B------:R-:W-:Y:S01]  /*25680*/  HMMA.16816.F32.BF16 R56, R160.reuse, R134, R56 ;  /* 0x00000086a038723c */ /* 0x040fe20000041838 */
[----:B------:R-:W3:Y:S04]  /*25690*/  LDSM.16.MT88.4 R132, [R228+0x14000] ;  /* 0x01400000e484783b */ /* 0x000ee80000004200 */
[C---:B------:R-:W-:Y:S01]  /*256a0*/  FMUL.FTZ R110, R0.reuse, R110 ;  /* 0x0000006e006e7220 */ /* 0x040fe20000410000 */
[C---:B--2---:R-:W-:Y:S05]  /*256b0*/  HMMA.16816.F32.BF16 R60, R160.reuse, R136, R60 ;  /* 0x00000088a03c723c */ /* 0x044fea000004183c */
[----:B------:R-:W-:Y:S01]  /*256c0*/  FMUL.FTZ R111, R0, R111 ;  /* 0x0000006f006f7220 */ /* 0x000fe20000410000 */
[C---:B------:R-:W-:Y:S01]  /*256d0*/  HMMA.16816.F32.BF16 R64, R160.reuse, R138, R64 ;  /* 0x0000008aa040723c */ /* 0x040fe20000041840 */
[----:B------:R-:W2:Y:S04]  /*256e0*/  LDSM.16.MT88.4 R136, [R227+0x14000] ;  /* 0x01400000e388783b */ /* 0x000ea80000004200 */
[C---:B------:R-:W-:Y:S01]  /*256f0*/  FMUL.FTZ R112, R2.reuse, R112 ;  /* 0x0000007002707220 */ /* 0x040fe20000410000 */
[----:B------:R-:W-:Y:S01]  /*25700*/  FMUL.FTZ R113, R2, R113 ;  /* 0x0000007102717220 */ /* 0x000fe20000410000 */
[C---:B------:R-:W-:Y:S01]  /*25710*/  FMUL.FTZ R114, R0.reuse, R114 ;  /* 0x0000007200727220 */ /* 0x040fe20000410000 */
[----:B------:R-:W-:Y:S03]  /*25720*/  FMUL.FTZ R115, R0, R115 ;  /* 0x0000007300737220 */ /* 0x000fe60000410000 */
[-CC-:B------:R-:W-:Y:S01]  /*25730*/  FFMA.FTZ R199, R196, R166.reuse, -R187.reuse ;  /* 0x000000a6c4c77223 */ /* 0x180fe200000108bb */
[--C-:B------:R-:W-:Y:S01]  /*25740*/  FFMA.FTZ R196, R175, R166, -R187.reuse ;  /* 0x000000a6afc47223 */ /* 0x100fe200000108bb */
[C---:B------:R-:W-:Y:S01]  /*25750*/  FMUL.FTZ R116, R2.reuse, R116 ;  /* 0x0000007402747220 */ /* 0x040fe20000410000 */
[----:B------:R-:W-:Y:S01]  /*25760*/  FMUL.FTZ R117, R2, R117 ;  /* 0x0000007502757220 */ /* 0x000fe20000410000 */
[C---:B------:R-:W-:Y:S01]  /*25770*/  FMUL.FTZ R118, R0.reuse, R118 ;  /* 0x0000007600767220 */ /* 0x040fe20000410000 */
[----:B------:R-:W-:Y:S01]  /*25780*/  FMUL.FTZ R119, R0, R119 ;  /* 0x0000007700777220 */ /* 0x000fe20000410000 */
[C---:B-1----:R-:W-:Y:S01]  /*25790*/  HMMA.16816.F32.BF16 R68, R160.reuse, R140, R68 ;  /* 0x0000008ca044723c */ /* 0x042fe20000041844 */
[----:B------:R-:W-:Y:S02]  /*257a0*/  MUFU.EX2 R199, R199 ;  /* 0x000000c700c77308 */ /* 0x000fe40000000800 */
[-C--:B------:R-:W-:Y:S01]  /*257b0*/  FFMA.FTZ R203, R202, R166.reuse, -R187 ;  /* 0x000000a6cacb7223 */ /* 0x080fe200000108bb */
[-CC-:B------:R-:W-:Y:S01]  /*257c0*/  FFMA.FTZ R202, R174, R166.reuse, -R181.reuse ;  /* 0x000000a6aeca7223 */ /* 0x180fe200000108b5 */
[-C--:B------:R-:W-:Y:S01]  /*257d0*/  FFMA.FTZ R198, R198, R166.reuse, -R181 ;  /* 0x000000a6c6c67223 */ /* 0x080fe200000108b5 */
[C---:B------:R-:W-:Y:S01]  /*257e0*/  HMMA.16816.F32.BF16 R72, R160.reuse, R142, R72 ;  /* 0x0000008ea048723c */ /* 0x040fe20000041848 */
[----:B------:R-:W1:Y:S04]  /*257f0*/  LDSM.16.MT88.4 R140, [R226+0x14000] ;  /* 0x01400000e28c783b */ /* 0x000e680000004200 */
[----:B------:R-:W4:Y:S01]  /*25800*/  MUFU.EX2 R196, R196 ;  /* 0x000000c400c47308 */ /* 0x000f220000000800 */
[--C-:B------:R-:W-:Y:S01]  /*25810*/  FFMA.FTZ R200, R200, R166, -R187.reuse ;  /* 0x000000a6c8c87223 */ /* 0x100fe200000108bb */
[C---:B---3--:R-:W-:Y:S02]  /*25820*/  HMMA.16816.F32.BF16 R76, R160.reuse, R132, R76 ;  /* 0x00000084a04c723c */ /* 0x048fe4000004184c */
[----:B------:R-:W-:Y:S02]  /*25830*/  LDSM.16.MT88.4 R172, [R228+0x14800] ;  /* 0x01480000e4ac783b */ /* 0x000fe40000004200 */
[C---:B------:R-:W-:Y:S02]  /*25840*/  FMUL.FTZ R120, R2.reuse, R120 ;  /* 0x0000007802787220 */ /* 0x040fe40000410000 */
[C---:B------:R-:W-:Y:S02]  /*25850*/  HMMA.16816.F32.BF16 R80, R160.reuse, R134, R80 ;  /* 0x00000086a050723c */ /* 0x040fe40000041850 */
[----:B------:R-:W3:Y:S02]  /*25860*/  MUFU.EX2 R198, R198 ;  /* 0x000000c600c67308 */ /* 0x000ee40000000800 */
[----:B------:R-:W5:Y:S02]  /*25870*/  LDSM.16.MT88.4 R132, [R229+0x16000] ;  /* 0x01600000e584783b */ /* 0x000f640000004200 */
[C---:B--2---:R-:W-:Y:S06]  /*25880*/  HMMA.16816.F32.BF16 R84, R160.reuse, R136, R84 ;  /* 0x00000088a054723c */ /* 0x044fec0000041854 */
[----:B------:R-:W-:Y:S01]  /*25890*/  MUFU.EX2 R200, R200 ;  /* 0x000000c800c87308 */ /* 0x000fe20000000800 */
[----:B------:R-:W-:Y:S01]  /*258a0*/  FMUL.FTZ R121, R2, R121 ;  /* 0x0000007902797220 */ /* 0x000fe20000410000 */
[C---:B------:R-:W-:Y:S01]  /*258b0*/  HMMA.16816.F32.BF16 R88, R160.reuse, R138, R88 ;  /* 0x0000008aa058723c */ /* 0x040fe20000041858 */
[----:B------:R-:W2:Y:S02]  /*258c0*/  LDSM.16.MT88.4 R136, [R228+0x16000] ;  /* 0x01600000e488783b */ /* 0x000ea40000004200 */
[C---:B------:R-:W-:Y:S01]  /*258d0*/  FMUL.FTZ R122, R0.reuse, R122 ;  /* 0x0000007a007a7220 */ /* 0x040fe20000410000 */
[----:B------:R-:W-:Y:S04]  /*258e0*/  FMUL.FTZ R123, R0, R123 ;  /* 0x0000007b007b7220 */ /* 0x000fe80000410000 */
[----:B------:R-:W3:Y:S03]  /*258f0*/  MUFU.EX2 R203, R203 ;  /* 0x000000cb00cb7308 */ /* 0x000ee60000000800 */
[C---:B------:R-:W-:Y:S01]  /*25900*/  FMUL.FTZ R124, R2.reuse, R124 ;  /* 0x0000007c027c7220 */ /* 0x040fe20000410000 */
[----:B------:R-:W-:Y:S01]  /*25910*/  FMUL.FTZ R125, R2, R125 ;  /* 0x0000007d027d7220 */ /* 0x000fe20000410000 */
[C---:B------:R-:W-:Y:S01]  /*25920*/  FMUL.FTZ R126, R0.reuse, R126 ;  /* 0x0000007e007e7220 */ /* 0x040fe20000410000 */
[----:B------:R-:W-:Y:S01]  /*25930*/  FMUL.FTZ R127, R0, R127 ;  /* 0x0000007f007f7220 */ /* 0x000fe20000410000 */
[C---:B------:R-:W-:Y:S03]  /*25940*/  FMUL.FTZ R128, R2.reuse, R128 ;  /* 0x0000008002807220 */ /* 0x040fe60000410000 */
[----:B------:R-:W3:Y:S01]  /*25950*/  MUFU.EX2 R202, R202 ;  /* 0x000000ca00ca7308 */ /* 0x000ee20000000800 */
[----:B------:R-:W-:Y:S01]  /*25960*/  FMUL.FTZ R129, R2, R129 ;  /* 0x0000008102817220 */ /* 0x000fe20000410000 */
[C---:B-1----:R-:W-:Y:S03]  /*25970*/  HMMA.16816.F32.BF16 R92, R160.reuse, R140, R92 ;  /* 0x0000008ca05c723c */ /* 0x042fe6000004185c */
[C---:B------:R-:W-:Y:S01]  /*25980*/  FMUL.FTZ R130, R0.reuse, R130 ;  /* 0x0000008200827220 */ /* 0x040fe20000410000 */
[----:B------:R-:W-:Y:S01]  /*25990*/  FMUL.FTZ R131, R0, R131 ;  /* 0x0000008300837220 */ /* 0x000fe20000410000 */
[-CC-:B------:R-:W-:Y:S01]  /*259a0*/  FFMA.FTZ R248, R248, R166.reuse, -R187.reuse ;  /* 0x000000a6f8f87223 */ /* 0x180fe200000108bb */
[C---:B------:R-:W-:Y:S01]  /*259b0*/  HMMA.16816.F32.BF16 R96, R160.reuse, R142, R96 ;  /* 0x0000008ea060723c */ /* 0x040fe20000041860 */
[----:B------:R-:W1:Y:S04]  /*259c0*/  LDSM.16.MT88.4 R140, [R227+0x16000] ;  /* 0x01600000e38c783b */ /* 0x000e680000004200 */
[-C--:B------:R-:W-:Y:S01]  /*259d0*/  FFMA.FTZ R250, R250, R166.reuse, -R187 ;  /* 0x000000a6fafa7223 */ /* 0x080fe200000108bb */
[-CC-:B------:R-:W-:Y:S01]  /*259e0*/  FFMA.FTZ R252, R252, R166.reuse, -R181.reuse ;  /* 0x000000a6fcfc7223 */ /* 0x180fe200000108b5 */
[-C--:B------:R-:W-:Y:S01]  /*259f0*/  FFMA.FTZ R182, R182, R166.reuse, -R181 ;  /* 0x000000a6b6b67223 */ /* 0x080fe200000108b5 */
[-CC-:B------:R-:W-:Y:S01]  /*25a00*/  FFMA.FTZ R186, R186, R166.reuse, -R187.reuse ;  /* 0x000000a6baba7223 */ /* 0x180fe200000108bb */
[----:B------:R-:W1:Y:S01]  /*25a10*/  MUFU.EX2 R248, R248 ;  /* 0x000000f800f87308 */ /* 0x000e620000000800 */
[C---:B-----5:R-:W-:Y:S03]  /*25a20*/  HMMA.16816.F32.BF16 R100, R160.reuse, R132, R100 ;  /* 0x00000084a064723c */ /* 0x060fe60000041864 */
[-CC-:B------:R-:W-:Y:S01]  /*25a30*/  FFMA.FTZ R184, R184, R166.reuse, -R187.reuse ;  /* 0x000000a6b8b87223 */ /* 0x180fe200000108bb */
[-C--:B------:R-:W-:Y:S01]  /*25a40*/  FFMA.FTZ R187, R179, R166.reuse, -R187 ;  /* 0x000000a6b3bb7223 */ /* 0x080fe200000108bb */
[-CC-:B------:R-:W-:Y:S01]  /*25a50*/  FFMA.FTZ R180, R180, R166.reuse, -R181.reuse ;  /* 0x000000a6b4b47223 */ /* 0x180fe200000108b5 */
[C---:B------:R-:W-:Y:S01]  /*25a60*/  HMMA.16816.F32.BF16 R104, R160.reuse, R134, R104 ;  /* 0x00000086a068723c */ /* 0x040fe20000041868 */
[----:B------:R-:W5:Y:S02]  /*25a70*/  LDSM.16.MT88.4 R132, [R226+0x16000] ;  /* 0x01600000e284783b */ /* 0x000f640000004200 */
[----:B------:R-:W-:Y:S02]  /*25a80*/  MUFU.EX2 R171, R186 ;  /* 0x000000ba00ab7308 */ /* 0x000fe40000000800 */
[----:B------:R-:W-:Y:S01]  /*25a90*/  FFMA.FTZ R167, R167, R166, -R181 ;  /* 0x000000a6a7a77223 */ /* 0x000fe200000108b5 */
[C---:B--2---:R-:W-:Y:S07]  /*25aa0*/  HMMA.16816.F32.BF16 R108, R160.reuse, R136, R108 ;  /* 0x00000088a06c723c */ /* 0x044fee000004186c */
[----:B------:R-:W-:Y:S01]  /*25ab0*/  MUFU.EX2 R186, R176 ;  /* 0x000000b000ba7308 */ /* 0x000fe20000000800 */
[----:B------:R-:W-:Y:S01]  /*25ac0*/  FFMA.FTZ R195, R0, R247, R195 ;  /* 0x000000f700c37223 */ /* 0x000fe200000100c3 */
[C---:B------:R-:W-:Y:S03]  /*25ad0*/  HMMA.16816.F32.BF16 R112, R160.reuse, R138, R112 ;  /* 0x0000008aa070723c */ /* 0x040fe60000041870 */
[----:B----4-:R-:W-:Y:S05]  /*25ae0*/  F2FP.BF16.F32.PACK_AB R136, R196, R199 ;  /* 0x000000c7c488723e */ /* 0x010fea00000010ff */
[----:B------:R-:W-:Y:S03]  /*25af0*/  MUFU.EX2 R236, R184 ;  /* 0x000000b800ec7308 */ /* 0x000fe60000000800 */
[----:B---3--:R-:W-:Y:S01]  /*25b00*/  F2FP.BF16.F32.PACK_AB R137, R198, R201 ;  /* 0x000000c9c689723e */ /* 0x008fe200000010ff */
[----:B------:R-:W-:Y:S01]  /*25b10*/  FFMA.FTZ R197, R2, R249, R197 ;  /* 0x000000f902c57223 */ /* 0x000fe200000100c5 */
[----:B------:R-:W-:Y:S01]  /*25b20*/  F2FP.BF16.F32.PACK_AB R138, R203, R200 ;  /* 0x000000c8cb8a723e */ /* 0x000fe200000010ff */
[----:B------:R-:W-:Y:S01]  /*25b30*/  FADD.FTZ R195, R191, R195 ;  /* 0x000000c3bfc37221 */ /* 0x000fe20000010000 */
[C---:B-1----:R-:W-:Y:S03]  /*25b40*/  HMMA.16816.F32.BF16 R116, R160.reuse, R140, R116 ;  /* 0x0000008ca074723c */ /* 0x042fe60000041874 */
[----:B------:R-:W-:Y:S01]  /*25b50*/  MUFU.EX2 R184, R177 ;  /* 0x000000b100b87308 */ /* 0x000fe20000000800 */
[----:B------:R-:W-:Y:S01]  /*25b60*/  F2FP.BF16.F32.PACK_AB R139, R251, R202 ;  /* 0x000000cafb8b723e */ /* 0x000fe200000010ff */
[----:B------:R-:W-:Y:S01]  /*25b70*/  FADD.FTZ R194, R194, R197 ;  /* 0x000000c5c2c27221 */ /* 0x000fe20000010000 */
[----:B------:R-:W-:Y:S01]  /*25b80*/  FADD.FTZ R190, R190, R195 ;  /* 0x000000c3bebe7221 */ /* 0x000fe20000010000 */
[C---:B------:R-:W-:Y:S01]  /*25b90*/  HMMA.16816.F32.BF16 R120, R160.reuse, R142, R120 ;  /* 0x0000008ea078723c */ /* 0x040fe20000041878 */
[----:B------:R-:W1:Y:S05]  /*25ba0*/  LDSM.16.MT88.4 R140, [R226+0x10800] ;  /* 0x01080000e28c783b */ /* 0x000e6a0000004200 */
[----:B------:R-:W-:Y:S01]  /*25bb0*/  MUFU.EX2 R250, R250 ;  /* 0x000000fa00fa7308 */ /* 0x000fe20000000800 */
[----:B------:R-:W-:Y:S01]  /*25bc0*/  FADD.FTZ R193, R193, R194 ;  /* 0x000000c2c1c17221 */ /* 0x000fe20000010000 */
[----:B------:R-:W-:Y:S03]  /*25bd0*/  FADD.FTZ R190, R169, R190 ;  /* 0x000000bea9be7221 */ /* 0x000fe60000010000 */
[----:B------:R-:W-:Y:S01]  /*25be0*/  MOV R169, R164 ;  /* 0x000000a400a97202 */ /* 0x000fe20000000f00 */
[C---:B-----5:R-:W-:Y:S04]  /*25bf0*/  HMMA.16816.F32.BF16 R124, R160.reuse, R132, R124 ;  /* 0x00000084a07c723c */ /* 0x060fe8000004187c */
[----:B------:R-:W-:Y:S01]  /*25c00*/  MUFU.EX2 R252, R252 ;  /* 0x000000fc00fc7308 */ /* 0x000fe20000000800 */
[----:B------:R-:W-:Y:S01]  /*25c10*/  FADD.FTZ R192, R192, R193 ;  /* 0x000000c1c0c07221 */ /* 0x000fe20000010000 */
[----:B------:R-:W-:Y:S01]  /*25c20*/  FADD.FTZ R201, R201, R190 ;  /* 0x000000bec9c97221 */ /* 0x000fe20000010000 */
[----:B------:R-:W-:Y:S01]  /*25c30*/  HMMA.16816.F32.BF16 R128, R160, R134, R128 ;  /* 0x00000086a080723c */ /* 0x000fe20000041880 */
[----:B------:R-:W2:Y:S06]  /*25c40*/  LDSM.16.MT88.4 R132, [R229+0x12800] ;  /* 0x01280000e584783b */ /* 0x000eac0000004200 */
[----:B------:R-:W-:Y:S01]  /*25c50*/  MUFU.EX2 R167, R167 ;  /* 0x000000a700a77308 */ /* 0x000fe20000000800 */
[----:B------:R-:W-:Y:S01]  /*25c60*/  FADD.FTZ R199, R199, R192 ;  /* 0x000000c0c7c77221 */ /* 0x000fe20000010000 */
[C---:B------:R-:W-:Y:S01]  /*25c70*/  HMMA.16816.F32.BF16 R4, R136.reuse, R144, R4 ;  /* 0x000000908804723c */ /* 0x040fe20000041804 */
[----:B------:R-:W-:Y:S04]  /*25c80*/  LDSM.16.MT88.4 R160, [R229+0x14800] ;  /* 0x01480000e5a0783b */ /* 0x000fe80000004200 */
[----:B------:R-:W-:Y:S01]  /*25c90*/  FADD.FTZ R201, R198, R201 ;  /* 0x000000c9c6c97221 */ /* 0x000fe20000010000 */
[C---:B------:R-:W-:Y:S03]  /*25ca0*/  HMMA.16816.F32.BF16 R8, R136.reuse, R146, R8 ;  /* 0x000000928808723c */ /* 0x040fe60000041808 */
[----:B------:R-:W3:Y:S03]  /*25cb0*/  LDSM.16.MT88.4 R144, [R228+0x12800] ;  /* 0x01280000e490783b */ /* 0x000ee60000004200 */
[C---:B------:R-:W-:Y:S05]  /*25cc0*/  HMMA.16816.F32.BF16 R12, R136.reuse, R148, R12 ;  /* 0x00000094880c723c */ /* 0x040fea000004180c */
[----:B------:R-:W-:Y:S01]  /*25cd0*/  FADD.FTZ R199, R196, R199 ;  /* 0x000000c7c4c77221 */ /* 0x000fe20000010000 */
[C---:B------:R-:W-:Y:S01]  /*25ce0*/  HMMA.16816.F32.BF16 R16, R136.reuse, R150, R16 ;  /* 0x000000968810723c */ /* 0x040fe20000041810 */
[----:B------:R-:W4:Y:S04]  /*25cf0*/  LDSM.16.MT88.4 R148, [R227+0x12800] ;  /* 0x01280000e394783b */ /* 0x000f280000004200 */
[----:B------:R-:W-:Y:S01]  /*25d00*/  FADD.FTZ R202, R202, R201 ;  /* 0x000000c9caca7221 */ /* 0x000fe20000010000 */
[C---:B------:R-:W-:Y:S05]  /*25d10*/  HMMA.16816.F32.BF16 R20, R136.reuse, R152, R20 ;  /* 0x000000988814723c */ /* 0x040fea0000041814 */
[----:B------:R-:W-:Y:S01]  /*25d20*/  FADD.FTZ R200, R200, R199 ;  /* 0x000000c7c8c87221 */ /* 0x000fe20000010000 */
[C---:B------:R-:W-:Y:S01]  /*25d30*/  HMMA.16816.F32.BF16 R24, R136.reuse, R154, R24 ;  /* 0x0000009a8818723c */ /* 0x040fe20000041818 */
[----:B------:R-:W5:Y:S04]  /*25d40*/  LDSM.16.MT88.4 R152, [R227+0x14800] ;  /* 0x01480000e398783b */ /* 0x000f680000004200 */
[----:B------:R-:W-:Y:S01]  /*25d50*/  FADD.FTZ R251, R251, R202 ;  /* 0x000000cafbfb7221 */ /* 0x000fe20000010000 */
[C---:B-1----:R-:W-:Y:S05]  /*25d60*/  HMMA.16816.F32.BF16 R28, R136.reuse, R140, R28 ;  /* 0x0000008c881c723c */ /* 0x042fea000004181c */
[----:B------:R-:W-:Y:S01]  /*25d70*/  FADD.FTZ R203, R203, R200 ;  /* 0x000000c8cbcb7221 */ /* 0x000fe20000010000 */
[C---:B------:R-:W-:Y:S01]  /*25d80*/  HMMA.16816.F32.BF16 R32, R136.reuse, R142, R32 ;  /* 0x0000008e8820723c */ /* 0x040fe20000041820 */
[----:B------:R-:W-:Y:S04]  /*25d90*/  LDSM.16.MT88.4 R140, [R229+0x16800] ;  /* 0x01680000e58c783b */ /* 0x000fe80000004200 */
[----:B------:R-:W-:Y:S01]  /*25da0*/  FADD.FTZ R203, R248, R203 ;  /* 0x000000cbf8cb7221 */ /* 0x000fe20000010000 */
[C---:B--2---:R-:W-:Y:S06]  /*25db0*/  HMMA.16816.F32.BF16 R36, R136.reuse, R132, R36 ;  /* 0x000000848824723c */ /* 0x044fec0000041824 */
[C---:B------:R-:W-:Y:S01]  /*25dc0*/  HMMA.16816.F32.BF16 R40, R136.reuse, R134, R40 ;  /* 0x000000868828723c */ /* 0x040fe20000041828 */
[----:B------:R-:W1:Y:S05]  /*25dd0*/  LDSM.16.MT88.4 R132, [R226+0x14800] ;  /* 0x01480000e284783b */ /* 0x000e6a0000004200 */
[C---:B---3--:R-:W-:Y:S06]  /*25de0*/  HMMA.16816.F32.BF16 R44, R136.reuse, R144, R44 ;  /* 0x00000090882c723c */ /* 0x048fec000004182c */
[C---:B------:R-:W-:Y:S01]  /*25df0*/  HMMA.16816.F32.BF16 R48, R136.reuse, R146, R48 ;  /* 0x000000928830723c */ /* 0x040fe20000041830 */
[----:B------:R-:W2:Y:S05]  /*25e00*/  LDSM.16.MT88.4 R144, [R228+0x16800] ;  /* 0x01680000e490783b */ /* 0x000eaa0000004200 */
[C---:B----4-:R-:W-:Y:S06]  /*25e10*/  HMMA.16816.F32.BF16 R52, R136.reuse, R148, R52 ;  /* 0x000000948834723c */ /* 0x050fec0000041834 */
[C---:B------:R-:W-:Y:S01]  /*25e20*/  HMMA.16816.F32.BF16 R56, R136.reuse, R150, R56 ;  /* 0x000000968838723c */ /* 0x040fe20000041838 */
[----:B------:R-:W3:Y:S05]  /*25e30*/  LDSM.16.MT88.4 R148, [R227+0x16800] ;  /* 0x01680000e394783b */ /* 0x000eea0000004200 */
[C---:B------:R-:W-:Y:S06]  /*25e40*/  HMMA.16816.F32.BF16 R60, R136.reuse, R156, R60 ;  /* 0x0000009c883c723c */ /* 0x040fec000004183c */
[C---:B------:R-:W-:Y:S05]  /*25e50*/  HMMA.16816.F32.BF16 R64, R136.reuse, R158, R64 ;  /* 0x0000009e8840723c */ /* 0x040fea0000041840 */
[-CC-:B------:R-:W-:Y:S01]  /*25e60*/  FFMA.FTZ R156, R237, R166.reuse, -R181.reuse ;  /* 0x000000a6ed9c7223 */ /* 0x180fe200000108b5 */
[C---:B------:R-:W-:Y:S01]  /*25e70*/  HMMA.16816.F32.BF16 R68, R136.reuse, R160, R68 ;  /* 0x000000a08844723c */ /* 0x040fe20000041844 */
[----:B------:R-:W-:Y:S04]  /*25e80*/  MUFU.EX2 R237, R182 ;  /* 0x000000b600ed7308 */ /* 0x000fe80000000800 */
[----:B------:R-:W-:Y:S01]  /*25e90*/  FFMA.FTZ R181, R165, R166, -R181 ;  /* 0x000000a6a5b57223 */ /* 0x000fe200000108b5 */
[C---:B------:R-:W-:Y:S01]  /*25ea0*/  HMMA.16816.F32.BF16 R72, R136.reuse, R162, R72 ;  /* 0x000000a28848723c */ /* 0x040fe20000041848 */
[----:B------:R-:W-:Y:S04]  /*25eb0*/  LDSM.16.MT88.4 R160, [R228+0x11000] ;  /* 0x01100000e4a0783b */ /* 0x000fe80000004200 */
[----:B------:R4:W1:Y:S01]  /*25ec0*/  MUFU.EX2 R170, R156 ;  /* 0x0000009c00aa7308 */ /* 0x0008620000000800 */
[C---:B------:R-:W-:Y:S09]  /*25ed0*/  HMMA.16816.F32.BF16 R76, R136.reuse, R172, R76 ;  /* 0x000000ac884c723c */ /* 0x040ff2000004184c */
[----:B------:R-:W2:Y:S01]  /*25ee0*/  MUFU.EX2 R182, R180 ;  /* 0x000000b400b67308 */ /* 0x000ea20000000800 */
[C---:B------:R-:W-:Y:S01]  /*25ef0*/  HMMA.16816.F32.BF16 R80, R136.reuse, R174, R80 ;  /* 0x000000ae8850723c */ /* 0x040fe20000041850 */
[----:B------:R-:W-:Y:S05]  /*25f00*/  LDSM.16.MT88.4 R172, [R226+0x11000] ;  /* 0x01100000e2ac783b */ /* 0x000fea0000004200 */
[C---:B-----5:R-:W-:Y:S03]  /*25f10*/  HMMA.16816.F32.BF16 R84, R136.reuse, R152, R84 ;  /* 0x000000988854723c */ /* 0x060fe60000041854 */
[----:B------:R-:W-:Y:S01]  /*25f20*/  MUFU.EX2 R180, R185 ;  /* 0x000000b900b47308 */ /* 0x000fe20000000800 */
[----:B----4-:R-:W-:Y:S01]  /*25f30*/  LDSM.16.MT88.4 R156, [R229+0x11000] ;  /* 0x01100000e59c783b */ /* 0x010fe20000004200 */
[----:B-1----:R-:W-:Y:S01]  /*25f40*/  FADD.FTZ R251, R170, R251 ;  /* 0x000000fbaafb7221 */ /* 0x002fe20000010000 */
[C---:B------:R-:W-:Y:S07]  /*25f50*/  HMMA.16816.F32.BF16 R88, R136.reuse, R154, R88 ;  /* 0x0000009a8858723c */ /* 0x040fee0000041858 */
[----:B------:R-:W-:Y:S01]  /*25f60*/  MUFU.EX2 R166, R181 ;  /* 0x000000b500a67308 */ /* 0x000fe20000000800 */
[----:B------:R-:W1:Y:S01]  /*25f70*/  LDSM.16.MT88.4 R152, [R226+0x16800] ;  /* 0x01680000e298783b */ /* 0x000e620000004200 */
[C---:B------:R-:W-:Y:S03]  /*25f80*/  HMMA.16816.F32.BF16 R92, R136.reuse, R132, R92 ;  /* 0x00000084885c723c */ /* 0x040fe6000004185c */
[----:B------:R-:W-:Y:S03]  /*25f90*/  FADD.FTZ R0, R252, R251 ;  /* 0x000000fbfc007221 */ /* 0x000fe60000010000 */
[C---:B------:R-:W-:Y:S05]  /*25fa0*/  HMMA.16816.F32.BF16 R96, R136.reuse, R134, R96 ;  /* 0x000000868860723c */ /* 0x040fea0000041860 */
[----:B------:R-:W-:Y:S01]  /*25fb0*/  F2FP.BF16.F32.PACK_AB R132, R250, R248 ;  /* 0x000000f8fa84723e */ /* 0x000fe200000010ff */
[C---:B------:R-:W-:Y:S05]  /*25fc0*/  HMMA.16816.F32.BF16 R100, R136.reuse, R140, R100 ;  /* 0x0000008c8864723c */ /* 0x040fea0000041864 */
[----:B--2---:R-:W-:Y:S01]  /*25fd0*/  F2FP.BF16.F32.PACK_AB R135, R182, R237 ;  /* 0x000000edb687723e */ /* 0x004fe200000010ff */
[C---:B------:R-:W-:Y:S01]  /*25fe0*/  HMMA.16816.F32.BF16 R104, R136.reuse, R142, R104 ;  /* 0x0000008e8868723c */ /* 0x040fe20000041868 */
[----:B------:R-:W2:Y:S04]  /*25ff0*/  LDSM.16.MT88.4 R140, [R227+0x11000] ;  /* 0x01100000e38c783b */ /* 0x000ea80000004200 */
[----:B------:R-:W-:Y:S01]  /*26000*/  F2FP.BF16.F32.PACK_AB R133, R252, R170 ;  /* 0x000000aafc85723e */ /* 0x000fe200000010ff */
[C---:B------:R-:W-:Y:S05]  /*26010*/  HMMA.16816.F32.BF16 R108, R136.reuse, R144, R108 ;  /* 0x00000090886c723c */ /* 0x040fea000004186c */
[----:B------:R-:W-:Y:S01]  /*26020*/  F2FP.BF16.F32.PACK_AB R134, R236, R171 ;  /* 0x000000abec86723e */ /* 0x000fe200000010ff */
[C---:B------:R-:W-:Y:S01]  /*26030*/  HMMA.16816.F32.BF16 R112, R136.reuse, R146, R112 ;  /* 0x000000928870723c */ /* 0x040fe20000041870 */
[----:B------:R-:W4:Y:S04]  /*26040*/  LDSM.16.MT88.4 R144, [R229+0x13000] ;  /* 0x01300000e590783b */ /* 0x000f280000004200 */
[----:B------:R-:W-:Y:S01]  /*26050*/  FADD.FTZ R250, R250, R203 ;  /* 0x000000cbfafa7221 */ /* 0x000fe20000010000 */
[C---:B---3--:R-:W-:Y:S05]  /*26060*/  HMMA.16816.F32.BF16 R116, R136.reuse, R148, R116 ;  /* 0x000000948874723c */ /* 0x048fea0000041874 */
[----:B------:R-:W-:Y:S01]  /*26070*/  FADD.FTZ R250, R171, R250 ;  /* 0x000000faabfa7221 */ /* 0x000fe20000010000 */
[C---:B------:R-:W-:Y:S01]  /*26080*/  HMMA.16816.F32.BF16 R120, R136.reuse, R150, R120 ;  /* 0x000000968878723c */ /* 0x040fe20000041878 */
[----:B------:R-:W-:Y:S05]  /*26090*/  LDSM.16.MT88.4 R148, [R227+0x13000] ;  /* 0x01300000e394783b */ /* 0x000fea0000004200 */
[C---:B-1----:R-:W-:Y:S06]  /*260a0*/  HMMA.16816.F32.BF16 R124, R136.reuse, R152, R124 ;  /* 0x00000098887c723c */ /* 0x042fec000004187c */
[----:B------:R-:W-:Y:S01]  /*260b0*/  HMMA.16816.F32.BF16 R128, R136, R154, R128 ;  /* 0x0000009a8880723c */ /* 0x000fe20000041880 */
[----:B------:R-:W1:Y:S05]  /*260c0*/  LDSM.16.MT88.4 R136, [R228+0x13000] ;  /* 0x01300000e488783b */ /* 0x000e6a0000004200 */
[C---:B------:R-:W-:Y:S03]  /*260d0*/  HMMA.16816.F32.BF16 R4, R132.reuse, R156, R4 ;  /* 0x0000009c8404723c */ /* 0x040fe60000041804 */
[----:B------:R-:W3:Y:S03]  /*260e0*/  LDSM.16.MT88.4 R152, [R226+0x13000] ;  /* 0x01300000e298783b */ /* 0x000ee60000004200 */
[C---:B------:R-:W-:Y:S05]  /*260f0*/  HMMA.16816.F32.BF16 R8, R132.reuse, R158, R8 ;  /* 0x0000009e8408723c */ /* 0x040fea0000041808 */
[----:B------:R-:W-:Y:S01]  /*26100*/  LDSM.16.MT88.4 R156, [R228+0x15000] ;  /* 0x01500000e49c783b */ /* 0x000fe20000004200 */
        /* <DEDUP_REMOVED lines=20> */
[----:B------:R-:W3:Y:S04]  /*26250*/  MUFU.EX2 R155, R187 ;  /* 0x000000bb009b7308 */ /* 0x000ee80000000800 */
[----:B------:R-:W-:Y:S01]  /*26260*/  MOV R153, R237 ;  /* 0x000000ed00997202 */ /* 0x000fe20000000f00 */
[C---:B--2---:R-:W-:Y:S05]  /*26270*/  HMMA.16816.F32.BF16 R68, R132.reuse, R140, R68 ;  /* 0x0000008c8444723c */ /* 0x044fea0000041844 */
[----:B------:R-:W-:Y:S01]  /*26280*/  MUFU.EX2 R237, R183 ;  /* 0x000000b700ed7308 */ /* 0x000fe20000000800 */
[----:B------:R-:W-:Y:S01]  /*26290*/  MOV R152, R236 ;  /* 0x000000ec00987202 */ /* 0x000fe20000000f00 */
[C---:B------:R-:W-:Y:S01]  /*262a0*/  HMMA.16816.F32.BF16 R72, R132.reuse, R142, R72 ;  /* 0x0000008e8448723c */ /* 0x040fe20000041848 */
[----:B------:R-:W2:Y:S07]  /*262b0*/  LDSM.16.MT88.4 R140, [R228+0x17000] ;  /* 0x01700000e48c783b */ /* 0x000eae0000004200 */
[----:B------:R4:W1:Y:S01]  /*262c0*/  MUFU.EX2 R236, R178 ;  /* 0x000000b200ec7308 */ /* 0x0008620000000800 */
[C---:B------:R-:W-:Y:S03]  /*262d0*/  HMMA.16816.F32.BF16 R76, R132.reuse, R156, R76 ;  /* 0x0000009c844c723c */ /* 0x040fe6000004184c */
[----:B---3--:R-:W-:Y:S03]  /*262e0*/  MOV R165, R155 ;  /* 0x0000009b00a57202 */ /* 0x008fe60000000f00 */
[C---:B------:R-:W-:Y:S01]  /*262f0*/  HMMA.16816.F32.BF16 R80, R132.reuse, R158, R80 ;  /* 0x0000009e8450723c */ /* 0x040fe20000041850 */
[----:B------:R-:W3:Y:S05]  /*26300*/  LDSM.16.MT88.4 R156, [R229+0x11800] ;  /* 0x01180000e59c783b */ /* 0x000eea0000004200 */
[C---:B------:R-:W-:Y:S03]  /*26310*/  HMMA.16816.F32.BF16 R84, R132.reuse, R160, R84 ;  /* 0x000000a08454723c */ /* 0x040fe60000041854 */
[----:B----4-:R-:W-:Y:S03]  /*26320*/  LDSM.16.MT88.4 R176, [R226+0x11800] ;  /* 0x01180000e2b0783b */ /* 0x010fe60000004200 */
[C---:B------:R-:W-:Y:S06]  /*26330*/  HMMA.16816.F32.BF16 R88, R132.reuse, R162, R88 ;  /* 0x000000a28458723c */ /* 0x040fec0000041858 */
[C---:B-----5:R-:W-:Y:S06]  /*26340*/  HMMA.16816.F32.BF16 R92, R132.reuse, R172, R92 ;  /* 0x000000ac845c723c */ /* 0x060fec000004185c */
[C---:B------:R-:W-:Y:S05]  /*26350*/  HMMA.16816.F32.BF16 R96, R132.reuse, R174, R96 ;  /* 0x000000ae8460723c */ /* 0x040fea0000041860 */
[----:B-1----:R-:W-:Y:S01]  /*26360*/  F2FP.BF16.F32.PACK_AB R173, R186, R236 ;  /* 0x000000ecbaad723e */ /* 0x002fe200000010ff */
[C---:B------:R-:W-:Y:S05]  /*26370*/  HMMA.16816.F32.BF16 R100, R132.reuse, R136, R100 ;  /* 0x000000888464723c */ /* 0x040fea0000041864 */
[----:B------:R-:W-:Y:S01]  /*26380*/  F2FP.BF16.F32.PACK_AB R174, R165, R184 ;  /* 0x000000b8a5ae723e */ /* 0x000fe200000010ff */
[C---:B------:R-:W-:Y:S01]  /*26390*/  HMMA.16816.F32.BF16 R104, R132.reuse, R138, R104 ;  /* 0x0000008a8468723c */ /* 0x040fe20000041868 */
[----:B------:R-:W1:Y:S04]  /*263a0*/  LDSM.16.MT88.4 R136, [R228+0x11800] ;  /* 0x01180000e488783b */ /* 0x000e680000004200 */
[----:B------:R-:W-:Y:S01]  /*263b0*/  F2FP.BF16.F32.PACK_AB R175, R166, R167 ;  /* 0x000000a7a6af723e */ /* 0x000fe200000010ff */
[C---:B--2---:R-:W-:Y:S06]  /*263c0*/  HMMA.16816.F32.BF16 R108, R132.reuse, R140, R108 ;  /* 0x0000008c846c723c */ /* 0x044fec000004186c */
[C---:B------:R-:W-:Y:S01]  /*263d0*/  HMMA.16816.F32.BF16 R112, R132.reuse, R142, R112 ;  /* 0x0000008e8470723c */ /* 0x040fe20000041870 */
[----:B------:R-:W2:Y:S05]  /*263e0*/  LDSM.16.MT88.4 R140, [R227+0x11800] ;  /* 0x01180000e38c783b */ /* 0x000eaa0000004200 */
[C---:B------:R-:W-:Y:S06]  /*263f0*/  HMMA.16816.F32.BF16 R116, R132.reuse, R144, R116 ;  /* 0x000000908474723c */ /* 0x040fec0000041874 */
[C---:B------:R-:W-:Y:S05]  /*26400*/  HMMA.16816.F32.BF16 R120, R132.reuse, R146, R120 ;  /* 0x000000928478723c */ /* 0x040fea0000041878 */
[----:B------:R-:W-:Y:S01]  /*26410*/  MOV R144, R180 ;  /* 0x000000b400907202 */ /* 0x000fe20000000f00 */
[C---:B------:R-:W-:Y:S05]  /*26420*/  HMMA.16816.F32.BF16 R124, R132.reuse, R148, R124 ;  /* 0x00000094847c723c */ /* 0x040fea000004187c */
[----:B------:R-:W-:Y:S01]  /*26430*/  F2FP.BF16.F32.PACK_AB R172, R237, R144 ;  /* 0x00000090edac723e */ /* 0x000fe200000010ff */
[----:B------:R-:W-:Y:S05]  /*26440*/  HMMA.16816.F32.BF16 R128, R132, R150, R128 ;  /* 0x000000968480723c */ /* 0x000fea0000041880 */
[----:B------:R-:W-:Y:S01]  /*26450*/  MOV R145, R182 ;  /* 0x000000b600917202 */ /* 0x000fe20000000f00 */
[C---:B---3--:R-:W-:Y:S01]  /*26460*/  HMMA.16816.F32.BF16 R160, R172.reuse, R156, R4 ;  /* 0x0000009caca0723c */ /* 0x048fe20000041804 */
[----:B------:R-:W3:Y:S04]  /*26470*/  LDSM.16.MT88.4 R180, [R229+0x13800] ;  /* 0x01380000e5b4783b */ /* 0x000ee80000004200 */
[----:B------:R-:W-:Y:S01]  /*26480*/  MOV R134, R184 ;  /* 0x000000b800867202 */ /* 0x000fe20000000f00 */
[C---:B------:R-:W-:Y:S03]  /*26490*/  HMMA.16816.F32.BF16 R156, R172.reuse, R158, R8 ;  /* 0x0000009eac9c723c */ /* 0x040fe60000041808 */
[----:B------:R-:W-:Y:S02]  /*264a0*/  LDSM.16.MT88.4 R4, [R227+0x13800] ;  /* 0x01380000e304783b */ /* 0x000fe40000004200 */
[----:B------:R-:W-:Y:S02]  /*264b0*/  MOV R132, R152 ;  /* 0x0000009800847202 */ /* 0x000fe40000000f00 */
[----:B------:R-:W-:Y:S02]  /*264c0*/  MOV R133, R153 ;  /* 0x0000009900857202 */ /* 0x000fe40000000f00 */
[C---:B-1----:R-:W-:Y:S02]  /*264d0*/  HMMA.16816.F32.BF16 R152, R172.reuse, R136, R12 ;  /* 0x00000088ac98723c */ /* 0x042fe4000004180c */
[----:B------:R-:W-:Y:S01]  /*264e0*/  LDSM.16.MT88.4 R8, [R226+0x13800] ;  /* 0x01380000e208783b */ /* 0x000fe20000004200 */
[----:B------:R-:W-:Y:S03]  /*264f0*/  MOV R135, R186 ;  /* 0x000000ba00877202 */ /* 0x000fe60000000f00 */
[C---:B------:R-:W-:Y:S04]  /*26500*/  HMMA.16816.F32.BF16 R148, R172.reuse, R138, R16 ;  /* 0x0000008aac94723c */ /* 0x040fe80000041810 */
[----:B------:R-:W1:Y:S01]  /*26510*/  LDSM.16.MT88.4 R184, [R228+0x13800] ;  /* 0x01380000e4b8783b */ /* 0x000e620000004200 */
[----:B------:R-:W-:Y:S02]  /*26520*/  MOV R136, R144 ;  /* 0x0000009000887202 */ /* 0x000fe40000000f00 */
[----:B------:R-:W-:Y:S02]  /*26530*/  MOV R137, R145 ;  /* 0x0000009100897202 */ /* 0x000fe40000000f00 */
[C---:B--2---:R-:W-:Y:S03]  /*26540*/  HMMA.16816.F32.BF16 R144, R172.reuse, R140, R20 ;  /* 0x0000008cac90723c */ /* 0x044fe60000041814 */
[----:B------:R-:W2:Y:S03]  /*26550*/  LDSM.16.MT88.4 R12, [R229+0x15800] ;  /* 0x01580000e50c783b */ /* 0x000ea60000004200 */
[C---:B------:R-:W-:Y:S05]  /*26560*/  HMMA.16816.F32.BF16 R140, R172.reuse, R142, R24 ;  /* 0x0000008eac8c723c */ /* 0x040fea0000041818 */
[----:B------:R-:W4:Y:S02]  /*26570*/  LDSM.16.MT88.4 R16, [R228+0x15800] ;  /* 0x01580000e410783b */ /* 0x000f240000004200 */
[----:B------:R-:W-:Y:S04]  /*26580*/  MOV R26, R136 ;  /* 0x00000088001a7202 */ /* 0x000fe80000000f00 */
[----:B------:R-:W-:Y:S02]  /*26590*/  MOV R27, R137 ;  /* 0x00000089001b7202 */ /* 0x000fe40000000f00 */
[C---:B------:R-:W-:Y:S01]  /*265a0*/  HMMA.16816.F32.BF16 R136, R172.reuse, R176, R28 ;  /* 0x000000b0ac88723c */ /* 0x040fe2000004181c */
[----:B------:R-:W5:Y:S06]  /*265b0*/  LDSM.16.MT88.4 R20, [R227+0x15800] ;  /* 0x01580000e314783b */ /* 0x000f6c0000004200 */
[----:B------:R-:W-:Y:S04]  /*265c0*/  MOV R30, R132 ;  /* 0x00000084001e7202 */ /* 0x000fe80000000f00 */
[----:B------:R-:W-:Y:S02]  /*265d0*/  MOV R31, R133 ;  /* 0x00000085001f7202 */ /* 0x000fe40000000f00 */
[----:B------:R-:W-:Y:S02]  /*265e0*/  MOV R177, R134 ;  /* 0x0000008600b17202 */ /* 0x000fe40000000f00 */
[----:B------:R-:W-:Y:S02]  /*265f0*/  MOV R176, R135 ;  /* 0x0000008700b07202 */ /* 0x000fe40000000f00 */
[C---:B------:R-:W-:Y:S03]  /*26600*/  HMMA.16816.F32.BF16 R132, R172.reuse, R178, R32 ;  /* 0x000000b2ac84723c */ /* 0x040fe60000041820 */
[----:B------:R-:W-:Y:S02]  /*26610*/  MOV R28, R26 ;  /* 0x0000001a001c7202 */ /* 0x000fe40000000f00 */
[----:B------:R-:W-:Y:S01]  /*26620*/  MOV R29, R27 ;  /* 0x0000001b001d7202 */ /* 0x000fe20000000f00 */
[C---:B---3--:R-:W-:Y:S01]  /*26630*/  HMMA.16816.F32.BF16 R36, R172.reuse, R180, R36 ;  /* 0x000000b4ac24723c */ /* 0x048fe20000041824 */
[----:B------:R-:W3:Y:S04]  /*26640*/  LDSM.16.MT88.4 R24, [R226+0x15800] ;  /* 0x01580000e218783b */ /* 0x000ee80000004200 */
[----:B------:R-:W-:Y:S01]  /*26650*/  MOV R33, R28 ;  /* 0x0000001c00217202 */ /* 0x000fe20000000f00 */
[C---:B------:R-:W-:Y:S05]  /*26660*/  HMMA.16816.F32.BF16 R40, R172.reuse, R182, R40 ;  /* 0x000000b6ac28723c */ /* 0x040fea0000041828 */
[----:B------:R-:W-:Y:S01]  /*26670*/  MOV R32, R29 ;  /* 0x0000001d00207202 */ /* 0x000fe20000000f00 */
[C---:B-1----:R-:W-:Y:S05]  /*26680*/  HMMA.16816.F32.BF16 R44, R172.reuse, R184, R44 ;  /* 0x000000b8ac2c723c */ /* 0x042fea000004182c */
[----:B------:R-:W-:Y:S01]  /*26690*/  MOV R179, R30 ;  /* 0x0000001e00b37202 */ /* 0x000fe20000000f00 */
[C---:B------:R-:W-:Y:S05]  /*266a0*/  HMMA.16816.F32.BF16 R48, R172.reuse, R186, R48 ;  /* 0x000000baac30723c */ /* 0x040fea0000041830 */
[----:B------:R-:W-:Y:S01]  /*266b0*/  MOV R178, R31 ;  /* 0x0000001f00b27202 */ /* 0x000fe20000000f00 */
[C---:B------:R-:W-:Y:S01]  /*266c0*/  HMMA.16816.F32.BF16 R52, R172.reuse, R4, R52 ;  /* 0x00000004ac34723c */ /* 0x040fe20000041834 */
[----:B------:R-:W1:Y:S04]  /*266d0*/  LDSM.16.MT88.4 R28, [R229+0x17800] ;  /* 0x01780000e51c783b */ /* 0x000e680000004200 */
[----:B------:R-:W-:Y:S01]  /*266e0*/  MOV R35, R237 ;  /* 0x000000ed00237202 */ /* 0x000fe20000000f00 */
[C---:B------:R-:W-:Y:S03]  /*266f0*/  HMMA.16816.F32.BF16 R56, R172.reuse, R6, R56 ;  /* 0x00000006ac38723c */ /* 0x040fe60000041838 */
[----:B------:R-:W1:Y:S02]  /*26700*/  LDSM.16.MT88.4 R4, [R228+0x17800] ;  /* 0x01780000e404783b */ /* 0x000e640000004200 */
[----:B------:R-:W-:Y:S01]  /*26710*/  FADD.FTZ R0, R178, R0 ;  /* 0x00000000b2007221 */ /* 0x000fe20000010000 */
[C---:B------:R-:W-:Y:S01]  /*26720*/  HMMA.16816.F32.BF16 R60, R172.reuse, R8, R60 ;  /* 0x00000008ac3c723c */ /* 0x040fe2000004183c */
[----:B------:R-:W1:Y:S05]  /*26730*/  S2R R237, SR_CTAID.Z ;  /* 0x0000000000ed7919 */ /* 0x000e6a0000002700 */
[C---:B------:R-:W-:Y:S01]  /*26740*/  HMMA.16816.F32.BF16 R64, R172.reuse, R10, R64 ;  /* 0x0000000aac40723c */ /* 0x040fe20000041840 */
[----:B------:R-:W1:Y:S04]  /*26750*/  LDSM.16.MT88.4 R8, [R227+0x17800] ;  /* 0x01780000e308783b */ /* 0x000e680000004200 */
[----:B------:R-:W-:Y:S01]  /*26760*/  MOV R34, R236 ;  /* 0x000000ec00227202 */ /* 0x000fe20000000f00 */
[C---:B--2---:R-:W-:Y:S01]  /*26770*/  HMMA.16816.F32.BF16 R68, R172.reuse, R12, R68 ;  /* 0x0000000cac44723c */ /* 0x044fe20000041844 */
[----:B------:R-:W-:Y:S04]  /*26780*/  MOV R236, 0x90 ;  /* 0x0000009000ec7802 */ /* 0x000fe80000000f00 */
[----:B------:R-:W-:Y:S01]  /*26790*/  FADD.FTZ R0, R32, R0 ;  /* 0x0000000020007221 */ /* 0x000fe20000010000 */
[C---:B------:R-:W-:Y:S01]  /*267a0*/  HMMA.16816.F32.BF16 R72, R172.reuse, R14, R72 ;  /* 0x0000000eac48723c */ /* 0x040fe20000041848 */
[----:B------:R-:W2:Y:S04]  /*267b0*/  LDSM.16.MT88.4 R12, [R226+0x17800] ;  /* 0x01780000e20c783b */ /* 0x000ea80000004200 */
[----:B------:R-:W-:Y:S01]  /*267c0*/  FADD.FTZ R2, R179, R250 ;  /* 0x000000fab3027221 */ /* 0x000fe20000010000 */
[C---:B----4-:R-:W-:Y:S05]  /*267d0*/  HMMA.16816.F32.BF16 R76, R172.reuse, R16, R76 ;  /* 0x00000010ac4c723c */ /* 0x050fea000004184c */
[----:B------:R-:W-:Y:S01]  /*267e0*/  FADD.FTZ R0, R34, R0 ;  /* 0x0000000022007221 */ /* 0x000fe20000010000 */
[C---:B------:R-:W-:Y:S05]  /*267f0*/  HMMA.16816.F32.BF16 R80, R172.reuse, R18, R80 ;  /* 0x00000012ac50723c */ /* 0x040fea0000041850 */
[----:B------:R-:W-:Y:S01]  /*26800*/  FADD.FTZ R2, R33, R2 ;  /* 0x0000000221027221 */ /* 0x000fe20000010000 */
[C---:B-----5:R-:W-:Y:S05]  /*26810*/  HMMA.16816.F32.BF16 R84, R172.reuse, R20, R84 ;  /* 0x00000014ac54723c */ /* 0x060fea0000041854 */
[----:B------:R-:W-:Y:S01]  /*26820*/  FADD.FTZ R0, R176, R0 ;  /* 0x00000000b0007221 */ /* 0x000fe20000010000 */
[C---:B------:R-:W-:Y:S05]  /*26830*/  HMMA.16816.F32.BF16 R88, R172.reuse, R22, R88 ;  /* 0x00000016ac58723c */ /* 0x040fea0000041858 */
[----:B------:R-:W-:Y:S01]  /*26840*/  FADD.FTZ R2, R35, R2 ;  /* 0x0000000223027221 */ /* 0x000fe20000010000 */
[C---:B---3--:R-:W-:Y:S05]  /*26850*/  HMMA.16816.F32.BF16 R92, R172.reuse, R24, R92 ;  /* 0x00000018ac5c723c */ /* 0x048fea000004185c */
[----:B------:R-:W-:Y:S01]  /*26860*/  FADD.FTZ R167, R167, R0 ;  /* 0x00000000a7a77221 */ /* 0x000fe20000010000 */
[C---:B------:R-:W-:Y:S05]  /*26870*/  HMMA.16816.F32.BF16 R96, R172.reuse, R26, R96 ;  /* 0x0000001aac60723c */ /* 0x040fea0000041860 */
[----:B------:R-:W-:Y:S01]  /*26880*/  IADD3 R0, R243, -0x1, RZ ;  /* 0xfffffffff3007810 */ /* 0x000fe20007ffe0ff */
[C---:B-1----:R-:W-:Y:S05]  /*26890*/  HMMA.16816.F32.BF16 R100, R172.reuse, R28, R100 ;  /* 0x0000001cac64723c */ /* 0x042fea0000041864 */
[----:B------:R-:W-:Y:S01]  /*268a0*/  FADD.FTZ R2, R177, R2 ;  /* 0x00000002b1027221 */ /* 0x000fe20000010000 */
[C---:B------:R-:W-:Y:S05]  /*268b0*/  HMMA.16816.F32.BF16 R104, R172.reuse, R30, R104 ;  /* 0x0000001eac68723c */ /* 0x040fea0000041868 */
[----:B------:R-:W-:Y:S01]  /*268c0*/  MOV R243, R0 ;  /* 0x0000000000f37202 */ /* 0x000fe20000000f00 */
[C---:B------:R-:W-:Y:S05]  /*268d0*/  HMMA.16816.F32.BF16 R108, R172.reuse, R4, R108 ;  /* 0x00000004ac6c723c */ /* 0x040fea000004186c */
[----:B------:R-:W-:Y:S01]  /*268e0*/  FADD.FTZ R249, R165, R2 ;  /* 0x00000002a5f97221 */ /* 0x000fe20000010000 */
[C---:B------:R-:W-:Y:S05]  /*268f0*/  HMMA.16816.F32.BF16 R112, R172.reuse, R6, R112 ;  /* 0x00000006ac70723c */ /* 0x040fea0000041870 */
[----:B------:R-:W-:Y:S01]  /*26900*/  FADD.FTZ R247, R166, R167 ;  /* 0x000000a7a6f77221 */ /* 0x000fe20000010000 */
[C---:B------:R-:W-:Y:S05]  /*26910*/  HMMA.16816.F32.BF16 R116, R172.reuse, R8, R116 ;  /* 0x00000008ac74723c */ /* 0x040fea0000041874 */
[----:B------:R-:W-:Y:S01]  /*26920*/  MOV R0, R3 ;  /* 0x0000000300007202 */ /* 0x000fe20000000f00 */
[C---:B------:R-:W-:Y:S06]  /*26930*/  HMMA.16816.F32.BF16 R120, R172.reuse, R10, R120 ;  /* 0x0000000aac78723c */ /* 0x040fec0000041878 */
[C---:B--2---:R-:W-:Y:S06]  /*26940*/  HMMA.16816.F32.BF16 R124, R172.reuse, R12, R124 ;  /* 0x0000000cac7c723c */ /* 0x044fec000004187c */
[----:B------:R-:W-:Y:S01]  /*26950*/  HMMA.16816.F32.BF16 R128, R172, R14, R128 ;  /* 0x0000000eac80723c */ /* 0x000fe20000041880 */
[----:B------:R-:W-:Y:S11]  /*26960*/  @!UPT UIADD3 URZ, URZ, URZ, URZ ;  /* 0x0000003f3f3ff290 */ /* 0x000ff6000fffe03f */
[----:B------:R-:W-:Y:S01]  /*26970*/  @!UPT UIADD3 URZ, URZ, URZ, URZ ;  /* 0x0000003f3f3ff290 */ /* 0x000fe2000fffe03f */
[----:B------:R-:W-:Y:S11]  /*26980*/  @P0 BRA `(.L_x_1497) ;  /* 0xffffffb000740947 */ /* 0x000ff6000383ffff */
.L_x_1488:
        /* <DEDUP_REMOVED lines=14> */
.L_x_1514:
[----:B------:R-:W2:Y:S01]  /*26a70*/  S2R R2, SR_TID.X ;  /* 0x0000000000027919 */ /* 0x000ea20000002100 */
[----:B------:R-:W-:Y:S01]  /*26a80*/  FSETP.NE.FTZ.AND P4, PT, R8, RZ, PT ;  /* 0x000000ff0800720b */ /* 0x000fe20003f95000 */
[----:B----4-:R-:W-:Y:S01]  /*26a90*/  FADD.FTZ R13, R12, R13 ;  /* 0x0000000d0c0d7221 */ /* 0x010fe20000010000 */
[----:B------:R-:W-:Y:S01]  /*26aa0*/  MOV R0, 0x3f800000 ;  /* 0x3f80000000007802 */ /* 0x000fe20000000f00 */
[----:B------:R-:W4:Y:S01]  /*26ab0*/  S2UR UR4, SR_CgaCtaId ;  /* 0x00000000000479c3 */ /* 0x000f220000008800 */
[----:B------:R-:W-:Y:S01]  /*26ac0*/  UMOV UR5, 0x400 ;  /* 0x0000040000057882 */ /* 0x000fe20000000000 */
[----:B------:R-:W-:Y:S02]  /*26ad0*/  R2UR UR10, R6 ;  /* 0x00000000060a72ca */ /* 0x000fe400000e0000 */
[----:B------:R-:W-:Y:S02]  /*26ae0*/  FSETP.NE.FTZ.AND P3, PT, R13, RZ, PT ;  /* 0x000000ff0d00720b */ /* 0x000fe40003f75000 */
[----:B------:R-:W-:-:S04]  /*26af0*/  R2UR UR11, R7 ;  /* 0x00000000070b72ca */ /* 0x000fc800000e0000 */
[----:B------:R-:W1:Y:S01]  /*26b00*/  @P4 MUFU.RCP R0, R8 ;  /* 0x0000000800004308 */ /* 0x000e620000001000 */
[----:B----4-:R-:W-:Y:S01]  /*26b10*/  ULEA UR4, UR4, UR5, 0x18 ;  /* 0x0000000504047291 */ /* 0x010fe2000f8ec03f */
[----:B------:R-:W-:Y:S01]  /*26b20*/  R2UR UR5, R7 ;  /* 0x00000000070572ca */ /* 0x000fe200000e0000 */
[C---:B-1----:R-:W-:Y:S01]  /*26b30*/  FMUL.FTZ R160, R0.reuse, R160 ;  /* 0x000000a000a07220 */ /* 0x042fe20000410000 */
[----:B--2---:R-:W-:Y:S01]  /*26b40*/  SHF.R.S32.HI R5, RZ, 0x1f, R2 ;  /* 0x0000001fff057819 */ /* 0x004fe20000011402 */
[C---:B------:R-:W-:Y:S01]  /*26b50*/  FMUL.FTZ R161, R0.reuse, R161 ;  /* 0x000000a100a17220 */ /* 0x040fe20000410000 */
[C---:B------:R-:W-:Y:S01]  /*26b60*/  FMUL.FTZ R156, R0.reuse, R156 ;  /* 0x0000009c009c7220 */ /* 0x040fe20000410000 */
[C---:B------:R-:W-:Y:S01]  /*26b70*/  FMUL.FTZ R157, R0.reuse, R157 ;  /* 0x0000009d009d7220 */ /* 0x040fe20000410000 */
[----:B------:R-:W-:Y:S01]  /*26b80*/  LEA.HI R9, R5, R2, RZ, 0x2 ;  /* 0x0000000205097211 */ /* 0x000fe200078f10ff */
[C---:B------:R-:W-:Y:S01]  /*26b90*/  FMUL.FTZ R152, R0.reuse, R152 ;  /* 0x0000009800987220 */ /* 0x040fe20000410000 */
[C---:B------:R-:W-:Y:S01]  /*26ba0*/  FMUL.FTZ R153, R0.reuse, R153 ;  /* 0x0000009900997220 */ /* 0x040fe20000410000 */
[C---:B------:R-:W-:Y:S01]  /*26bb0*/  FMUL.FTZ R148, R0.reuse, R148 ;  /* 0x0000009400947220 */ /* 0x040fe20000410000 */
[--C-:B------:R-:W-:Y:S01]  /*26bc0*/  SHF.R.S32.HI R15, RZ, 0x2, R9.reuse ;  /* 0x00000002ff0f7819 */ /* 0x100fe20000011409 */
[C---:B------:R-:W-:Y:S01]  /*26bd0*/  FMUL.FTZ R149, R0.reuse, R149 ;  /* 0x0000009500957220 */ /* 0x040fe20000410000 */
[----:B---3--:R-:W-:Y:S01]  /*26be0*/  SHF.R.S32.HI R12, RZ, 0x1f, R9 ;  /* 0x0000001fff0c7819 */ /* 0x008fe20000011409 */
[C---:B------:R-:W-:Y:S01]  /*26bf0*/  FMUL.FTZ R144, R0.reuse, R144 ;  /* 0x0000009000907220 */ /* 0x040fe20000410000 */
[C---:B------:R-:W-:Y:S01]  /*26c00*/  FMUL.FTZ R145, R0.reuse, R145 ;  /* 0x0000009100917220 */ /* 0x040fe20000410000 */
[----:B------:R-:W-:Y:S01]  /*26c10*/  FMUL.FTZ R140, R0, R140 ;  /* 0x0000008c008c7220 */ /* 0x000fe20000410000 */
[----:B------:R-:W-:Y:S01]  /*26c20*/  LEA.HI R12, R12, R15, RZ, 0x3 ;  /* 0x0000000f0c0c7211 */ /* 0x000fe200078f18ff */
[C---:B------:R-:W-:Y:S01]  /*26c30*/  FMUL.FTZ R141, R0.reuse, R141 ;  /* 0x0000008d008d7220 */ /* 0x040fe20000410000 */
[C---:B------:R-:W-:Y:S01]  /*26c40*/  FMUL.FTZ R136, R0.reuse, R136 ;  /* 0x0000008800887220 */ /* 0x040fe20000410000 */
[----:B------:R-:W-:Y:S01]  /*26c50*/  FMUL.FTZ R137, R0, R137 ;  /* 0x0000008900897220 */ /* 0x000fe20000410000 */
[----:B------:R-:W-:Y:S01]  /*26c60*/  LOP3.LUT R12, R12, 0xfffffff8, RZ, 0xc0, !PT ;  /* 0xfffffff80c0c7812 */ /* 0x000fe200078ec0ff */
        /* <DEDUP_REMOVED lines=50> */
[----:B------:R-:W-:-:S02]  /*26f90*/  MOV R0, 0x3f800000 ;  /* 0x3f80000000007802 */ /* 0x000fc40000000f00 */
[----:B------:R-:W-:Y:S02]  /*26fa0*/  IADD3 R15, R15, -R12, RZ ;  /* 0x8000000c0f0f7210 */ /* 0x000fe40007ffe0ff */
[-C--:B------:R-:W-:Y:S02]  /*26fb0*/  LEA.HI R12, R5, R2.reuse, RZ, 0x5 ;  /* 0x00000002050c7211 */ /* 0x080fe400078f28ff */
[----:B------:R-:W1:Y:S01]  /*26fc0*/  @P3 MUFU.RCP R0, R13 ;  /* 0x0000000d00003308 */ /* 0x000e620000001000 */
[----:B------:R-:W-:Y:S02]  /*26fd0*/  LOP3.LUT R9, R9, 0x3ffffffc, RZ, 0xc0, !PT ;  /* 0x3ffffffc09097812 */ /* 0x000fe400078ec0ff */
[----:B------:R-:W-:Y:S02]  /*26fe0*/  SHF.L.U32 R16, R15, 0x6, RZ ;  /* 0x000000060f107819 */ /* 0x000fe400000006ff */
[----:B------:R-:W-:Y:S02]  /*26ff0*/  SHF.R.S32.HI R14, RZ, 0x5, R12 ;  /* 0x00000005ff0e7819 */ /* 0x000fe4000001140c */
[----:B------:R-:W-:-:S02]  /*27000*/  IADD3 R9, -R9, R2, RZ ;  /* 0x0000000209097210 */ /* 0x000fc40007ffe1ff */
[----:B------:R-:W-:Y:S02]  /*27010*/  LOP3.LUT R16, R16, 0x1c0, RZ, 0xc0, !PT ;  /* 0x000001c010107812 */ /* 0x000fe400078ec0ff */
[----:B------:R-:W-:Y:S02]  /*27020*/  LOP3.LUT R17, R15, 0x1, RZ, 0xc0, !PT ;  /* 0x000000010f117812 */ /* 0x000fe400078ec0ff */
[----:B------:R-:W-:Y:S02]  /*27030*/  LEA R9, R14, R9, 0x9 ;  /* 0x000000090e097211 */ /* 0x000fe400078e48ff */
[----:B------:R-:W-:Y:S02]  /*27040*/  LEA.HI R16, R16, R16, RZ, 0x1d ;  /* 0x0000001010107211 */ /* 0x000fe400078fe8ff */
[----:B------:R-:W-:Y:S01]  /*27050*/  ISETP.NE.U32.AND P0, PT, R17, 0x1, PT ;  /* 0x000000011100780c */ /* 0x000fe20003f05070 */
[C---:B-1----:R-:W-:Y:S01]  /*27060*/  FMUL.FTZ R163, R0.reuse, R163 ;  /* 0x000000a300a37220 */ /* 0x042fe20000410000 */
[----:B------:R-:W-:Y:S01]  /*27070*/  LEA R9, R9, R16, 0x1 ;  /* 0x0000001009097211 */ /* 0x000fe200078e08ff */
[C---:B------:R-:W-:Y:S01]  /*27080*/  FMUL.FTZ R162, R0.reuse, R162 ;  /* 0x000000a200a27220 */ /* 0x040fe20000410000 */
[----:B------:R-:W-:Y:S01]  /*27090*/  R2P PR, R15, 0x6 ;  /* 0x000000060f007804 */ /* 0x000fe20000000000 */
[C---:B------:R-:W-:Y:S01]  /*270a0*/  FMUL.FTZ R159, R0.reuse, R159 ;  /* 0x0000009f009f7220 */ /* 0x040fe20000410000 */
[----:B------:R-:W-:Y:S01]  /*270b0*/  MOV R15, 0x20 ;  /* 0x00000020000f7802 */ /* 0x000fe20000000f00 */
[C---:B------:R-:W-:Y:S01]  /*270c0*/  FMUL.FTZ R158, R0.reuse, R158 ;  /* 0x0000009e009e7220 */ /* 0x040fe20000410000 */
[----:B------:R-:W-:Y:S01]  /*270d0*/  LEA R9, R9, UR4, 0x1 ;  /* 0x0000000409097c11 */ /* 0x000fe2000f8e08ff */
[C---:B------:R-:W-:Y:S01]  /*270e0*/  FMUL.FTZ R155, R0.reuse, R155 ;  /* 0x0000009b009b7220 */ /* 0x040fe20000410000 */
[----:B------:R-:W-:Y:S01]  /*270f0*/  SEL R16, R15, 0xffffffe0, !P1 ;  /* 0xffffffe00f107807 */ /* 0x000fe20004800000 */
[C---:B------:R-:W-:Y:S01]  /*27100*/  FMUL.FTZ R154, R0.reuse, R154 ;  /* 0x0000009a009a7220 */ /* 0x040fe20000410000 */
[----:B------:R-:W-:Y:S01]  /*27110*/  MOV R15, 0x40 ;  /* 0x00000040000f7802 */ /* 0x000fe20000000f00 */
[C---:B------:R-:W-:Y:S01]  /*27120*/  FMUL.FTZ R151, R0.reuse, R151 ;  /* 0x0000009700977220 */ /* 0x040fe20000410000 */
[C---:B------:R-:W-:Y:S01]  /*27130*/  FMUL.FTZ R150, R0.reuse, R150 ;  /* 0x0000009600967220 */ /* 0x040fe20000410000 */
[C---:B------:R-:W-:Y:S01]  /*27140*/  IADD3 R17, R9.reuse, -0x10, RZ ;  /* 0xfffffff009117810 */ /* 0x040fe20007ffe0ff */
[C---:B------:R-:W-:Y:S01]  /*27150*/  FMUL.FTZ R147, R0.reuse, R147 ;  /* 0x0000009300937220 */ /* 0x040fe20000410000 */
[C---:B------:R-:W-:Y:S01]  /*27160*/  FMUL.FTZ R146, R0.reuse, R146 ;  /* 0x0000009200927220 */ /* 0x040fe20000410000 */
[----:B------:R-:W-:Y:S01]  /*27170*/  @P0 IADD3 R17, R9, 0x10, RZ ;  /* 0x0000001009110810 */ /* 0x000fe20007ffe0ff */
[C---:B------:R-:W-:Y:S01]  /*27180*/  FMUL.FTZ R143, R0.reuse, R143 ;  /* 0x0000008f008f7220 */ /* 0x040fe20000410000 */
[----:B------:R-:W-:Y:S01]  /*27190*/  F2FP.BF16.F32.PACK_AB R160, R161, R160 ;  /* 0x000000a0a1a0723e */ /* 0x000fe200000010ff */
[C---:B------:R-:W-:Y:S01]  /*271a0*/  FMUL.FTZ R142, R0.reuse, R142 ;  /* 0x0000008e008e7220 */ /* 0x040fe20000410000 */
[----:B------:R-:W-:Y:S01]  /*271b0*/  F2FP.BF16.F32.PACK_AB R162, R163, R162 ;  /* 0x000000a2a3a2723e */ /* 0x000fe200000010ff */
[C---:B------:R-:W-:Y:S01]  /*271c0*/  FMUL.FTZ R139, R0.reuse, R139 ;  /* 0x0000008b008b7220 */ /* 0x040fe20000410000 */
[----:B------:R-:W-:Y:S01]  /*271d0*/  SEL R18, R15, 0xffffffc0, !P2 ;  /* 0xffffffc00f127807 */ /* 0x000fe20005000000 */
[C---:B------:R-:W-:Y:S01]  /*271e0*/  FMUL.FTZ R138, R0.reuse, R138 ;  /* 0x0000008a008a7220 */ /* 0x040fe20000410000 */
[----:B------:R-:W-:Y:S01]  /*271f0*/  F2FP.BF16.F32.PACK_AB R156, R157, R156 ;  /* 0x0000009c9d9c723e */ /* 0x000fe200000010ff */
[C---:B------:R-:W-:Y:S01]  /*27200*/  FMUL.FTZ R135, R0.reuse, R135 ;  /* 0x0000008700877220 */ /* 0x040fe20000410000 */
[----:B------:R-:W-:Y:S01]  /*27210*/  F2FP.BF16.F32.PACK_AB R158, R159, R158 ;  /* 0x0000009e9f9e723e */ /* 0x000fe200000010ff */
[C---:B------:R-:W-:Y:S01]  /*27220*/  FMUL.FTZ R134, R0.reuse, R134 ;  /* 0x0000008600867220 */ /* 0x040fe20000410000 */
[----:B------:R-:W-:Y:S01]  /*27230*/  F2FP.BF16.F32.PACK_AB R152, R153, R152 ;  /* 0x000000989998723e */ /* 0x000fe200000010ff */
[C---:B------:R-:W-:Y:S01]  /*27240*/  FMUL.FTZ R39, R0.reuse, R39 ;  /* 0x0000002700277220 */ /* 0x040fe20000410000 */
[----:B------:R-:W-:Y:S01]  /*27250*/  F2FP.BF16.F32.PACK_AB R154, R155, R154 ;  /* 0x0000009a9b9a723e */ /* 0x000fe200000010ff */
[C---:B------:R-:W-:Y:S01]  /*27260*/  FMUL.FTZ R38, R0.reuse, R38 ;  /* 0x0000002600267220 */ /* 0x040fe20000410000 */
[----:B------:R-:W-:Y:S01]  /*27270*/  IADD3 R19, R9, R16, RZ ;  /* 0x0000001009137210 */ /* 0x000fe20007ffe0ff */
[C---:B------:R-:W-:Y:S01]  /*27280*/  FMUL.FTZ R43, R0.reuse, R43 ;  /* 0x0000002b002b7220 */ /* 0x040fe20000410000 */
[----:B------:R-:W-:Y:S01]  /*27290*/  F2FP.BF16.F32.PACK_AB R148, R149, R148 ;  /* 0x000000949594723e */ /* 0x000fe200000010ff */
[C---:B------:R-:W-:Y:S01]  /*272a0*/  FMUL.FTZ R42, R0.reuse, R42 ;  /* 0x0000002a002a7220 */ /* 0x040fe20000410000 */
[----:B------:R-:W-:Y:S01]  /*272b0*/  F2FP.BF16.F32.PACK_AB R150, R151, R150 ;  /* 0x000000969796723e */ /* 0x000fe200000010ff */
[----:B------:R-:W-:Y:S01]  /*272c0*/  FMUL.FTZ R47, R0, R47 ;  /* 0x0000002f002f7220 */ /* 0x000fe20000410000 */
[----:B------:R-:W-:Y:S01]  /*272d0*/  IADD3 R15, R16, R17, RZ ;  /* 0x00000011100f7210 */ /* 0x000fe20007ffe0ff */
[C---:B------:R-:W-:Y:S01]  /*272e0*/  FMUL.FTZ R46, R0.reuse, R46 ;  /* 0x0000002e002e7220 */ /* 0x040fe20000410000 */
[----:B------:R-:W-:Y:S01]  /*272f0*/  F2FP.BF16.F32.PACK_AB R144, R145, R144 ;  /* 0x000000909190723e */ /* 0x000fe200000010ff */
[----:B------:R-:W-:Y:S01]  /*27300*/  STS [R9], R160 ;  /* 0x000000a009007388 */ /* 0x000fe20000000800 */
[----:B------:R-:W-:Y:S01]  /*27310*/  F2FP.BF16.F32.PACK_AB R146, R147, R146 ;  /* 0x000000929392723e */ /* 0x000fe200000010ff */
[C---:B------:R-:W-:Y:S01]  /*27320*/  FMUL.FTZ R51, R0.reuse, R51 ;  /* 0x0000003300337220 */ /* 0x040fe20000410000 */
[----:B------:R-:W-:Y:S01]  /*27330*/  IADD3 R21, R9, R18, RZ ;  /* 0x0000001209157210 */ /* 0x000fe20007ffe0ff */
[----:B------:R-:W-:Y:S01]  /*27340*/  STS [R9+0x400], R162 ;  /* 0x000400a209007388 */ /* 0x000fe20000000800 */
[----:B------:R-:W-:Y:S01]  /*27350*/  F2FP.BF16.F32.PACK_AB R140, R141, R140 ;  /* 0x0000008c8d8c723e */ /* 0x000fe200000010ff */
[----:B------:R-:W-:Y:S01]  /*27360*/  FMUL.FTZ R50, R0, R50 ;  /* 0x0000003200327220 */ /* 0x000fe20000410000 */
[----:B------:R-:W-:Y:S01]  /*27370*/  F2FP.BF16.F32.PACK_AB R142, R143, R142 ;  /* 0x0000008e8f8e723e */ /* 0x000fe200000010ff */
[----:B------:R-:W-:Y:S01]  /*27380*/  STS [R17], R156 ;  /* 0x0000009c11007388 */ /* 0x000fe20000000800 */
[----:B------:R-:W-:Y:S01]  /*27390*/  IADD3 R23, R18, R17, RZ ;  /* 0x0000001112177210 */ /* 0x000fe20007ffe0ff */
[C---:B------:R-:W-:Y:S01]  /*273a0*/  FMUL.FTZ R55, R0.reuse, R55 ;  /* 0x0000003700377220 */ /* 0x040fe20000410000 */
[----:B------:R-:W-:Y:S01]  /*273b0*/  F2FP.BF16.F32.PACK_AB R136, R137, R136 ;  /* 0x000000888988723e */ /* 0x000fe200000010ff */
[----:B------:R-:W-:Y:S01]  /*273c0*/  STS [R17+0x400], R158 ;  /* 0x0004009e11007388 */ /* 0x000fe20000000800 */
[----:B------:R-:W-:Y:S01]  /*273d0*/  F2FP.BF16.F32.PACK_AB R138, R139, R138 ;  /* 0x0000008a8b8a723e */ /* 0x000fe200000010ff */
[C---:B------:R-:W-:Y:S01]  /*273e0*/  FMUL.FTZ R54, R0.reuse, R54 ;  /* 0x0000003600367220 */ /* 0x040fe20000410000 */
[----:B------:R-:W-:Y:S01]  /*273f0*/  IADD3 R25, R19, R18, RZ ;  /* 0x0000001213197210 */ /* 0x000fe20007ffe0ff */
[----:B------:R-:W-:Y:S01]  /*27400*/  STS [R19], R152 ;  /* 0x0000009813007388 */ /* 0x000fe20000000800 */
[----:B------:R-:W-:Y:S01]  /*27410*/  F2FP.BF16.F32.PACK_AB R132, R133, R132 ;  /* 0x000000848584723e */ /* 0x000fe200000010ff */
[C---:B------:R-:W-:Y:S01]  /*27420*/  FMUL.FTZ R59, R0.reuse, R59 ;  /* 0x0000003b003b7220 */ /* 0x040fe20000410000 */
[----:B------:R-:W-:Y:S01]  /*27430*/  F2FP.BF16.F32.PACK_AB R134, R135, R134 ;  /* 0x000000868786723e */ /* 0x000fe200000010ff */
[----:B------:R-:W-:Y:S01]  /*27440*/  STS [R19+0x400], R154 ;  /* 0x0004009a13007388 */ /* 0x000fe20000000800 */
[----:B------:R-:W-:Y:S01]  /*27450*/  IADD3 R27, R15, R18, RZ ;  /* 0x000000120f1b7210 */ /* 0x000fe20007ffe0ff */
[C---:B------:R-:W-:Y:S01]  /*27460*/  FMUL.FTZ R58, R0.reuse, R58 ;  /* 0x0000003a003a7220 */ /* 0x040fe20000410000 */
[----:B------:R-:W-:Y:S01]  /*27470*/  F2FP.BF16.F32.PACK_AB R36, R37, R36 ;  /* 0x000000242524723e */ /* 0x000fe200000010ff */
[----:B------:R-:W-:Y:S01]  /*27480*/  STS [R15], R148 ;  /* 0x000000940f007388 */ /* 0x000fe20000000800 */
[----:B------:R-:W-:Y:S01]  /*27490*/  F2FP.BF16.F32.PACK_AB R38, R39, R38 ;  /* 0x000000262726723e */ /* 0x000fe200000010ff */
[C---:B------:R-:W-:Y:S01]  /*274a0*/  FMUL.FTZ R63, R0.reuse, R63 ;  /* 0x0000003f003f7220 */ /* 0x040fe20000410000 */
[----:B------:R-:W-:Y:S01]  /*274b0*/  F2FP.BF16.F32.PACK_AB R40, R41, R40 ;  /* 0x000000282928723e */ /* 0x000fe200000010ff */
[----:B------:R-:W-:Y:S01]  /*274c0*/  STS [R15+0x400], R150 ;  /* 0x000400960f007388 */ /* 0x000fe20000000800 */
[C---:B------:R-:W-:Y:S01]  /*274d0*/  FMUL.FTZ R62, R0.reuse, R62 ;  /* 0x0000003e003e7220 */ /* 0x040fe20000410000 */
[----:B------:R-:W-:Y:S01]  /*274e0*/  F2FP.BF16.F32.PACK_AB R42, R43, R42 ;  /* 0x0000002a2b2a723e */ /* 0x000fe200000010ff */
[C---:B------:R-:W-:Y:S01]  /*274f0*/  FMUL.FTZ R67, R0.reuse, R67 ;  /* 0x0000004300437220 */ /* 0x040fe20000410000 */
[----:B------:R-:W-:Y:S01]  /*27500*/  STS [R21], R144 ;  /* 0x0000009015007388 */ /* 0x000fe20000000800 */
[----:B------:R-:W-:Y:S01]  /*27510*/  F2FP.BF16.F32.PACK_AB R44, R45, R44 ;  /* 0x0000002c2d2c723e */ /* 0x000fe200000010ff */
[C---:B------:R-:W-:Y:S01]  /*27520*/  FMUL.FTZ R66, R0.reuse, R66 ;  /* 0x0000004200427220 */ /* 0x040fe20000410000 */
[----:B------:R-:W-:Y:S01]  /*27530*/  F2FP.BF16.F32.PACK_AB R46, R47, R46 ;  /* 0x0000002e2f2e723e */ /* 0x000fe200000010ff */
[----:B------:R-:W-:Y:S01]  /*27540*/  STS [R21+0x400], R146 ;  /* 0x0004009215007388 */ /* 0x000fe20000000800 */
[----:B------:R-:W-:Y:S01]  /*27550*/  F2FP.BF16.F32.PACK_AB R48, R49, R48 ;  /* 0x000000303130723e */ /* 0x000fe200000010ff */
[C---:B------:R-:W-:Y:S01]  /*27560*/  FMUL.FTZ R71, R0.reuse, R71 ;  /* 0x0000004700477220 */ /* 0x040fe20000410000 */
[C---:B------:R-:W-:Y:S01]  /*27570*/  FMUL.FTZ R70, R0.reuse, R70 ;  /* 0x0000004600467220 */ /* 0x040fe20000410000 */
        /* <DEDUP_REMOVED lines=23> */
[----:B------:R-:W-:Y:S01]  /*276f0*/  FMUL.FTZ R91, R0, R91 ;  /* 0x0000005b005b7220 */ /* 0x000fe20000410000 */
[----:B------:R-:W-:Y:S01]  /*27700*/  STS [R9+0x2000], R36 ;  /* 0x0020002409007388 */ /* 0x000fe20000000800 */
[----:B------:R-:W-:Y:S01]  /*27710*/  ISETP.NE.AND P0, PT, R242, -0x1, PT ;  /* 0xfffffffff200780c */ /* 0x000fe20003f05270 */
[C---:B------:R-:W-:Y:S01]  /*27720*/  FMUL.FTZ R90, R0.reuse, R90 ;  /* 0x0000005a005a7220 */ /* 0x040fe20000410000 */
[----:B------:R-:W-:Y:S01]  /*27730*/  F2FP.BF16.F32.PACK_AB R68, R69, R68 ;  /* 0x000000444544723e */ /* 0x000fe200000010ff */
[----:B------:R-:W-:Y:S01]  /*27740*/  STS [R9+0x2400], R38 ;  /* 0x0024002609007388 */ /* 0x000fe20000000800 */
[----:B------:R-:W-:Y:S01]  /*27750*/  F2FP.BF16.F32.PACK_AB R70, R71, R70 ;  /* 0x000000464746723e */ /* 0x000fe200000010ff */
[C---:B------:R-:W-:Y:S01]  /*27760*/  FMUL.FTZ R95, R0.reuse, R95 ;  /* 0x0000005f005f7220 */ /* 0x040fe20000410000 */
[----:B------:R-:W-:Y:S01]  /*27770*/  F2FP.BF16.F32.PACK_AB R72, R73, R72 ;  /* 0x000000484948723e */ /* 0x000fe200000010ff */
[----:B------:R-:W-:Y:S01]  /*27780*/  STS [R17+0x2000], R40 ;  /* 0x0020002811007388 */ /* 0x000fe20000000800 */
[C---:B------:R-:W-:Y:S01]  /*27790*/  FMUL.FTZ R94, R0.reuse, R94 ;  /* 0x0000005e005e7220 */ /* 0x040fe20000410000 */
[----:B------:R-:W-:Y:S01]  /*277a0*/  F2FP.BF16.F32.PACK_AB R74, R75, R74 ;  /* 0x0000004a4b4a723e */ /* 0x000fe200000010ff */
[C---:B------:R-:W-:Y:S01]  /*277b0*/  FMUL.FTZ R99, R0.reuse, R99 ;  /* 0x0000006300637220 */ /* 0x040fe20000410000 */
[----:B------:R-:W-:Y:S01]  /*277c0*/  STS [R17+0x2400], R42 ;  /* 0x0024002a11007388 */ /* 0x000fe20000000800 */
[----:B------:R-:W-:Y:S01]  /*277d0*/  F2FP.BF16.F32.PACK_AB R76, R77, R76 ;  /* 0x0000004c4d4c723e */ /* 0x000fe200000010ff */
[C---:B------:R-:W-:Y:S01]  /*277e0*/  FMUL.FTZ R98, R0.reuse, R98 ;  /* 0x0000006200627220 */ /* 0x040fe20000410000 */
[----:B------:R-:W-:Y:S01]  /*277f0*/  F2FP.BF16.F32.PACK_AB R78, R79, R78 ;  /* 0x0000004e4f4e723e */ /* 0x000fe200000010ff */
[----:B------:R-:W-:Y:S01]  /*27800*/  STS [R19+0x2000], R44 ;  /* 0x0020002c13007388 */ /* 0x000fe20000000800 */
[----:B------:R-:W-:Y:S01]  /*27810*/  F2FP.BF16.F32.PACK_AB R80, R81, R80 ;  /* 0x000000505150723e */ /* 0x000fe200000010ff */
[C---:B------:R-:W-:Y:S01]  /*27820*/  FMUL.FTZ R103, R0.reuse, R103 ;  /* 0x0000006700677220 */ /* 0x040fe20000410000 */
[C---:B------:R-:W-:Y:S01]  /*27830*/  FMUL.FTZ R102, R0.reuse, R102 ;  /* 0x0000006600667220 */ /* 0x040fe20000410000 */
        /* <DEDUP_REMOVED lines=26> */
[----:B------:R-:W-:Y:S01]  /*279e0*/  FMUL.FTZ R122, R0, R122 ;  /* 0x0000007a007a7220 */ /* 0x000fe20000410000 */
[----:B------:R-:W-:Y:S01]  /*279f0*/  F2FP.BF16.F32.PACK_AB R102, R103, R102 ;  /* 0x000000666766723e */ /* 0x000fe200000010ff */
[----:B------:R-:W-:Y:S01]  /*27a00*/  STS [R25+0x2000], R60 ;  /* 0x0020003c19007388 */ /* 0x000fe20000000800 */
[----:B------:R-:W-:Y:S01]  /*27a10*/  R2UR UR4, R6 ;  /* 0x00000000060472ca */ /* 0x000fe200000e0000 */
[C---:B------:R-:W-:Y:S01]  /*27a20*/  FMUL.FTZ R127, R0.reuse, R127 ;  /* 0x0000007f007f7220 */ /* 0x040fe20000410000 */
[----:B------:R-:W-:Y:S01]  /*27a30*/  F2FP.BF16.F32.PACK_AB R104, R105, R104 ;  /* 0x000000686968723e */ /* 0x000fe200000010ff */
[----:B------:R-:W-:Y:S01]  /*27a40*/  STS [R25+0x2400], R62 ;  /* 0x0024003e19007388 */ /* 0x000fe20000000800 */
[C---:B------:R-:W-:Y:S01]  /*27a50*/  FMUL.FTZ R126, R0.reuse, R126 ;  /* 0x0000007e007e7220 */ /* 0x040fe20000410000 */
[C---:B------:R-:W-:Y:S01]  /*27a60*/  FMUL.FTZ R131, R0.reuse, R131 ;  /* 0x0000008300837220 */ /* 0x040fe20000410000 */
[----:B------:R-:W-:Y:S01]  /*27a70*/  F2FP.BF16.F32.PACK_AB R106, R107, R106 ;  /* 0x0000006a6b6a723e */ /* 0x000fe200000010ff */
[----:B------:R-:W-:Y:S01]  /*27a80*/  STS [R27+0x2000], R64 ;  /* 0x002000401b007388 */ /* 0x000fe20000000800 */
[----:B------:R-:W-:Y:S01]  /*27a90*/  F2FP.BF16.F32.PACK_AB R108, R109, R108 ;  /* 0x0000006c6d6c723e */ /* 0x000fe200000010ff */
[----:B------:R-:W-:Y:S01]  /*27aa0*/  FMUL.FTZ R0, R0, R130 ;  /* 0x0000008200007220 */ /* 0x000fe20000410000 */
        /* <DEDUP_REMOVED lines=8> */
[----:B------:R-:W-:Y:S02]  /*27b30*/  @!P0 R2UR UR8, R6 ;  /* 0x00000000060882ca */ /* 0x000fe400000e0000 */
[----:B------:R-:W-:Y:S01]  /*27b40*/  @!P0 R2UR UR9, R7 ;  /* 0x00000000070982ca */ /* 0x000fe200000e0000 */
        /* <DEDUP_REMOVED lines=23> */
[----:B------:R-:W-:Y:S04]  /*27cc0*/  STS [R17+0x6400], R106 ;  /* 0x0064006a11007388 */ /* 0x000fe80000000800 */
[----:B------:R-:W-:Y:S04]  /*27cd0*/  STS [R19+0x6000], R108 ;  /* 0x0060006c13007388 */ /* 0x000fe80000000800 */
[----:B------:R2:W-:Y:S04]  /*27ce0*/  STS [R19+0x6400], R110 ;  /* 0x0064006e13007388 */ /* 0x0005e80000000800 */
        /* <DEDUP_REMOVED lines=10> */
[----:B-1----:R-:W3:Y:S04]  /*27d90*/  LD.E.U8 R9, desc[UR4][R10.64+0x1c8] ;  /* 0x0001c8040a097980 */ /* 0x002ee8000c101100 */
[----:B--2---:R-:W2:Y:S04]  /*27da0*/  @!P0 LD.E.64 R18, desc[UR8][R10.64+0x80] ;  /* 0x000080080a128980 */ /* 0x004ea8000c101b00 */
[----:B------:R-:W4:Y:S01]  /*27db0*/  LD.E.64 R84, desc[UR10][R10.64+0x88] ;  /* 0x0000880a0a547980 */ /* 0x000f22000c101b00 */
[----:B------:R-:W1:Y:S08]  /*27dc0*/  @P4 MUFU.LG2 R17, R8 ;  /* 0x0000000800114308 */ /* 0x000e700000000c00 */
[----:B------:R-:W1:Y:S01]  /*27dd0*/  @P3 MUFU.LG2 R16, R13 ;  /* 0x0000000d00103308 */ /* 0x000e620000000c00 */
[----:B------:R-:W-:Y:S01]  /*27de0*/  @!P0 SHF.R.S32.HI R20, RZ, 0x1f, R238 ;  /* 0x0000001fff148819 */ /* 0x000fe200000114ee */
[----:B------:R2:W5:Y:S01]  /*27df0*/  LD.E.64 R82, desc[UR4][R10.64+0x90] ;  /* 0x000090040a527980 */ /* 0x000562000c101b00 */
[----:B------:R-:W-:Y:S01]  /*27e00*/  BSSY B0, `(.L_x_1499) ;  /* 0x0000024000007945 */ /* 0x000fe20003800000 */
[----:B------:R-:W-:Y:S01]  /*27e10*/  MOV R76, 0x7f800000 ;  /* 0x7f800000004c7802 */ /* 0x000fe20000000f00 */
[----:B-1----:R-:W-:Y:S01]  /*27e20*/  @P4 FMUL.FTZ R17, R17, 0.69314718246459960938 ;  /* 0x3f31721811114820 */ /* 0x002fe20000410000 */
[----:B------:R-:W-:-:S04]  /*27e30*/  @P3 FMUL.FTZ R16, R16, 0.69314718246459960938 ;  /* 0x3f31721810103820 */ /* 0x000fc80000410000 */
[----:B-----5:R-:W-:Y:S01]  /*27e40*/  @P3 FFMA.FTZ R76, R4, R3, R16 ;  /* 0x00000003044c3223 */ /* 0x020fe20000010010 */
[----:B---3--:R-:W-:Y:S01]  /*27e50*/  ISETP.NE.AND P1, PT, R9, RZ, PT ;  /* 0x000000ff0900720c */ /* 0x008fe20003f25270 */
[----:B--2---:R-:W-:-:S04]  /*27e60*/  @!P0 IMAD R15, R19, R238, RZ ;  /* 0x000000ee130f8224 */ /* 0x004fc800078e02ff */
[----:B------:R-:W-:Y:S02]  /*27e70*/  @!P0 IMAD R15, R18, R20, R15 ;  /* 0x00000014120f8224 */ /* 0x000fe400078e020f */
[-C--:B----4-:R-:W-:Y:S02]  /*27e80*/  @P0 IMAD R0, R85, R242.reuse, RZ ;  /* 0x000000f255000224 */ /* 0x090fe400078e02ff */
[----:B------:R-:W-:-:S04]  /*27e90*/  @P0 IMAD.WIDE.U32 R20, R84, R242, RZ ;  /* 0x000000f254140225 */ /* 0x000fc800078e00ff */
[----:B------:R-:W-:Y:S01]  /*27ea0*/  @!P0 IMAD.WIDE.U32 R18, R18, R238, RZ ;  /* 0x000000ee12128225 */ /* 0x000fe200078e00ff */
[----:B------:R-:W-:-:S03]  /*27eb0*/  MOV R9, 0x7f800000 ;  /* 0x7f80000000097802 */ /* 0x000fc60000000f00 */
[----:B------:R-:W-:Y:S01]  /*27ec0*/  @P4 FFMA.FTZ R9, R4, R164, R17 ;  /* 0x000000a404094223 */ /* 0x000fe20000010011 */
[----:B------:R-:W-:Y:S02]  /*27ed0*/  @P0 IADD3 R0, R21, R0, RZ ;  /* 0x0000000015000210 */ /* 0x000fe40007ffe0ff */
[----:B------:R-:W-:Y:S02]  /*27ee0*/  @P0 MOV R8, R20 ;  /* 0x0000001400080202 */ /* 0x000fe40000000f00 */
        /* <DEDUP_REMOVED lines=13> */
.L_x_1500:
        /* <DEDUP_REMOVED lines=8> */
.L_x_1501:
[----:B------:R-:W-:Y:S05]  /*28040*/  BSYNC B0 ;  /* 0x0000000000007941 */ /* 0x000fea0003800000 */
.L_x_1499:
[----:B------:R-:W1:Y:S01]  /*28050*/  S2R R4, SR_TID.X ;  /* 0x0000000000047919 */ /* 0x000e620000002100 */
[C---:B------:R-:W-:Y:S02]  /*28060*/  R2UR UR8, R6.reuse ;  /* 0x00000000060872ca */ /* 0x040fe400000e0000 */
[C---:B------:R-:W-:Y:S02]  /*28070*/  R2UR UR9, R7.reuse ;  /* 0x00000000070972ca */ /* 0x040fe400000e0000 */
[----:B------:R-:W-:Y:S02]  /*28080*/  R2UR UR4, R6 ;  /* 0x00000000060472ca */ /* 0x000fe400000e0000 */
[----:B------:R-:W-:Y:S02]  /*28090*/  R2UR UR5, R7 ;  /* 0x00000000070572ca */ /* 0x000fe400000e0000 */
[----:B------:R-:W-:Y:S02]  /*280a0*/  LOP3.LUT R15, R12, 0xffffffe0, RZ, 0xc0, !PT ;  /* 0xffffffe00c0f7812 */ /* 0x000fe400078ec0ff */
[----:B------:R-:W-:-:S03]  /*280b0*/  SHF.R.S32.HI R13, RZ, 0x1f, R14 ;  /* 0x0000001fff0d7819 */ /* 0x000fc6000001140e */
[----:B------:R-:W-:Y:S01]  /*280c0*/  IMAD.IADD R15, R2, 0x1, -R15 ;  /* 0x00000001020f7824 */ /* 0x000fe200078e0a0f */
[----:B------:R-:W-:Y:S01]  /*280d0*/  LEA.HI R13, R13, R14, RZ, 0x2 ;  /* 0x0000000e0d0d7211 */ /* 0x000fe200078f10ff */
[----:B------:R2:W5:Y:S03]  /*280e0*/  LD.E.64 R86, desc[UR8][R10.64+0x70] ;  /* 0x000070080a567980 */ /* 0x000566000c101b00 */
[----:B------:R-:W-:Y:S01]  /*280f0*/  LOP3.LUT R13, R13, 0xffffffc, RZ, 0xc0, !PT ;  /* 0x0ffffffc0d0d7812 */ /* 0x000fe200078ec0ff */
        /* <DEDUP_REMOVED lines=31> */
[----:B------:R-:W-:Y:S02]  /*282f0*/  IMAD R78, R239, -0x40, R240 ;  /* 0xffffffc0ef4e7824 */ /* 0x000fe400078e02f0 */
[----:B------:R-:W-:Y:S02]  /*28300*/  VIADD R79, R77, 0x8 ;  /* 0x000000084d4f7836 */ /* 0x000fe40000000000 */
        /* <DEDUP_REMOVED lines=14> */
.L_x_1503:
[----:B------:R-:W-:Y:S05]  /*283f0*/  BSYNC B0 ;  /* 0x0000000000007941 */ /* 0x000fea0003800000 */
.L_x_1502:
[----:B------:R-:W-:Y:S02]  /*28400*/  LEA.HI R5, R5, R2, RZ, 0x3 ;  /* 0x0000000205057211 */ /* 0x000fe400078f18ff */
[----:B------:R-:W-:Y:S02]  /*28410*/  R2UR UR4, R6 ;  /* 0x00000000060472ca */ /* 0x000fe400000e0000 */
[----:B------:R-:W-:Y:S02]  /*28420*/  LOP3.LUT R5, R5, 0xfffffff8, RZ, 0xc0, !PT ;  /* 0xfffffff805057812 */ /* 0x000fe400078ec0ff */
[----:B------:R-:W-:-:S03]  /*28430*/  R2UR UR5, R7 ;  /* 0x00000000070572ca */ /* 0x000fc600000e0000 */
[----:B------:R-:W-:-:S04]  /*28440*/  IMAD.IADD R5, R2, 0x1, -R5 ;  /* 0x0000000102057824 */ /* 0x000fc800078e0a05 */
[----:B---3--:R-:W-:Y:S02]  /*28450*/  IMAD.SHL.U32 R80, R5, 0x8, RZ ;  /* 0x0000000805507824 */ /* 0x008fe400078e00ff */
[----:B------:R-:W-:-:S03]  /*28460*/  IMAD.SHL.U32 R239, R239, 0x40, RZ ;  /* 0x00000040efef7824 */ /* 0x000fc600078e00ff */
[--C-:B------:R-:W-:Y:S01]  /*28470*/  SHF.R.S32.HI R81, RZ, 0x1f, R80.reuse ;  /* 0x0000001fff517819 */ /* 0x100fe20000011450 */
[-C--:B------:R-:W-:Y:S01]  /*28480*/  IMAD R76, R85, R239.reuse, RZ ;  /* 0x000000ef554c7224 */ /* 0x080fe200078e02ff */
[----:B------:R-:W-:Y:S01]  /*28490*/  SHF.R.S32.HI R9, RZ, 0x1f, R239 ;  /* 0x0000001fff097819 */ /* 0x000fe200000114ef */
[----:B--2---:R2:W5:Y:S01]  /*284a0*/  LD.E R10, desc[UR4][R10.64+0xc0] ;  /* 0x0000c0040a0a7980 */ /* 0x004562000c101900 */
[----:B------:R-:W-:Y:S01]  /*284b0*/  LEA.HI R3, R3, R4, RZ, 0x3 ;  /* 0x0000000403037211 */ /* 0x000fe200078f18ff */
[C---:B------:R-:W-:Y:S01]  /*284c0*/  IMAD.WIDE.U32 R78, R84.reuse, R239, R80 ;  /* 0x000000ef544e7225 */ /* 0x040fe200078e0050 */
[----:B------:R-:W-:Y:S01]  /*284d0*/  SHF.R.S32.HI R5, RZ, 0x1f, R237 ;  /* 0x0000001fff057819 */ /* 0x000fe200000114ed */
[----:B------:R-:W-:Y:S02]  /*284e0*/  BSSY B0, `(.L_x_1504) ;  /* 0x0000030000007945 */ /* 0x000fe40003800000 */
[----:B------:R-:W-:Y:S01]  /*284f0*/  IMAD R9, R84, R9, R76 ;  /* 0x0000000954097224 */ /* 0x000fe200078e024c */
[----:B------:R-:W-:Y:S01]  /*28500*/  IADD3 R8, P1, R8, R78, RZ ;  /* 0x0000004e08087210 */ /* 0x000fe20007f3e0ff */
[----:B------:R-:W-:-:S02]  /*28510*/  IMAD.IADD R240, R240, 0x1, -R239 ;  /* 0x00000001f0f07824 */ /* 0x000fc400078e0aef */
[----:B------:R-:W-:Y:S01]  /*28520*/  IMAD R2, R83, R237, RZ ;  /* 0x000000ed53027224 */ /* 0x000fe200078e02ff */
[----:B------:R-:W-:-:S03]  /*28530*/  IADD3.X R9, R0, R79, R9, P1, !PT ;  /* 0x0000004f00097210 */ /* 0x000fc60000ffe409 */
[C---:B------:R-:W-:Y:S02]  /*28540*/  IMAD R2, R82.reuse, R5, R2 ;  /* 0x0000000552027224 */ /* 0x040fe400078e0202 */
[----:B------:R-:W-:-:S04]  /*28550*/  IMAD.WIDE.U32 R82, R82, R237, R8 ;  /* 0x000000ed52527225 */ /* 0x000fc800078e0008 */
[----:B-----5:R-:W-:Y:S01]  /*28560*/  IMAD.IADD R89, R83, 0x1, R2 ;  /* 0x0000000153597824 */ /* 0x020fe200078e0202 */
[----:B--2---:R-:W-:Y:S02]  /*28570*/  SHF.R.S32.HI R11, RZ, 0x3, R3 ;  /* 0x00000003ff0b7819 */ /* 0x004fe40000011403 */
[----:B------:R-:W-:Y:S02]  /*28580*/  LOP3.LUT R3, R3, 0xfffffff8, RZ, 0xc0, !PT ;  /* 0xfffffff803037812 */ /* 0x000fe400078ec0ff */
[C---:B------:R-:W-:Y:S01]  /*28590*/  ISETP.GE.AND P1, PT, R11.reuse, R240, PT ;  /* 0x000000f00b00720c */ /* 0x040fe20003f26270 */
[C---:B------:R-:W-:Y:S01]  /*285a0*/  VIADD R5, R11.reuse, 0x10 ;  /* 0x000000100b057836 */ /* 0x040fe20000000000 */
[----:B------:R-:W-:Y:S01]  /*285b0*/  IADD3 R77, R11, 0x20, RZ ;  /* 0x000000200b4d7810 */ /* 0x000fe20007ffe0ff */
[----:B------:R-:W-:-:S03]  /*285c0*/  IMAD.IADD R3, R4, 0x1, -R3 ;  /* 0x0000000104037824 */ /* 0x000fc600078e0a03 */
[-C--:B------:R-:W-:Y:S01]  /*285d0*/  ISETP.GE.AND P0, PT, R5, R240.reuse, PT ;  /* 0x000000f00500720c */ /* 0x080fe20003f06270 */
[----:B------:R-:W-:Y:S01]  /*285e0*/  VIADD R5, R11, 0x30 ;  /* 0x000000300b057836 */ /* 0x000fe20000000000 */
[-C--:B------:R-:W-:Y:S01]  /*285f0*/  ISETP.GE.AND P6, PT, R77, R240.reuse, PT ;  /* 0x000000f04d00720c */ /* 0x080fe20003fc6270 */
[----:B------:R-:W-:Y:S01]  /*28600*/  IMAD.SHL.U32 R3, R3, 0x8, RZ ;  /* 0x0000000803037824 */ /* 0x000fe200078e00ff */
[----:B------:R-:W-:Y:S02]  /*28610*/  SHF.R.S32.HI R77, RZ, 0x1f, R11 ;  /* 0x0000001fff4d7819 */ /* 0x000fe4000001140b */
[----:B------:R-:W-:Y:S01]  /*28620*/  ISETP.GE.AND P5, PT, R5, R240, PT ;  /* 0x000000f00500720c */ /* 0x000fe20003fa6270 */
[C---:B------:R-:W-:Y:S01]  /*28630*/  VIADD R9, R3.reuse, 0x40 ;  /* 0x0000004003097836 */ /* 0x040fe20000000000 */
[C---:B------:R-:W-:Y:S01]  /*28640*/  IADD3 R5, R3.reuse, 0x80, RZ ;  /* 0x0000008003057810 */ /* 0x040fe20007ffe0ff */
[----:B------:R-:W-:Y:S01]  /*28650*/  VIADD R3, R3, 0xc0 ;  /* 0x000000c003037836 */ /* 0x000fe20000000000 */
[----:B------:R-:W-:Y:S09]  /*28660*/  @P1 BRA `(.L_x_1505) ;  /* 0x00000000005c1947 */ /* 0x000ff20003800000 */
[----:B------:R-:W-:Y:S01]  /*28670*/  IMAD R0, R85, R11, RZ ;  /* 0x0000000b55007224 */ /* 0x000fe200078e02ff */
[-C--:B------:R-:W-:Y:S01]  /*28680*/  ISETP.GE.AND P4, PT, R80, R10.reuse, PT ;  /* 0x0000000a5000720c */ /* 0x080fe20003f86270 */
[----:B------:R-:W-:Y:S01]  /*28690*/  IMAD.MOV.U32 R88, RZ, RZ, R82 ;  /* 0x000000ffff587224 */ /* 0x000fe200078e0052 */
[-C--:B------:R-:W-:Y:S01]  /*286a0*/  ISETP.GE.AND P3, PT, R9, R10.reuse, PT ;  /* 0x0000000a0900720c */ /* 0x080fe20003f66270 */
        /* <DEDUP_REMOVED lines=19> */
.L_x_1505:
[----:B------:R-:W-:Y:S05]  /*287e0*/  BSYNC B0 ;  /* 0x0000000000007941 */ /* 0x000fea0003800000 */
.L_x_1504:
[----:B------:R-:W-:Y:S04]  /*287f0*/  BSSY B0, `(.L_x_1506) ;  /* 0x000001c000007945 */ /* 0x000fe80003800000 */
[----:B------:R-:W-:Y:S05]  /*28800*/  @P0 BRA `(.L_x_1507) ;  /* 0x0000000000680947 */ /* 0x000fea0003800000 */
[----:B-12---:R-:W-:Y:S01]  /*28810*/  IADD3 R23, P3, R11, 0x10, RZ ;  /* 0x000000100b177810 */ /* 0x006fe20007f7e0ff */
        /* <DEDUP_REMOVED lines=20> */
[----:B------:R-:W-:-:S05]  /*28960*/  LEA.HI.X R21, R36, R87, R21, 0x1, P3 ;  /* 0x0000005724157211 */ /* 0x000fca00018f0c15 */
[----:B------:R3:W-:Y:S04]  /*28970*/  @!P4 ST.E.128 desc[UR12][R20.64], R64 ;  /* 0x000000401400c985 */ /* 0x0007e8000c101d0c */
[----:B------:R3:W-:Y:S04]  /*28980*/  @!P2 ST.E.128 desc[UR10][R20.64+0x80], R48 ;  /* 0x000080301400a985 */ /* 0x0007e8000c101d0a */
[----:B------:R3:W-:Y:S04]  /*28990*/  @!P1 ST.E.128 desc[UR8][R20.64+0x100], R32 ;  /* 0x0001002014009985 */ /* 0x0007e8000c101d08 */
[----:B------:R3:W-:Y:S02]  /*289a0*/  @!P0 ST.E.128 desc[UR4][R20.64+0x180], R16 ;  /* 0x0001801014008985 */ /* 0x0007e4000c101d04 */
.L_x_1507:
[----:B------:R-:W-:Y:S05]  /*289b0*/  BSYNC B0 ;  /* 0x0000000000007941 */ /* 0x000fea0003800000 */
.L_x_1506:
[----:B------:R-:W-:Y:S04]  /*289c0*/  BSSY B0, `(.L_x_1508) ;  /* 0x000001c000007945 */ /* 0x000fe80003800000 */
[----:B------:R-:W-:Y:S05]  /*289d0*/  @P6 BRA `(.L_x_1509) ;  /* 0x0000000000686947 */ /* 0x000fea0003800000 */
[----:B-1-3--:R-:W-:Y:S01]  /*289e0*/  IADD3 R19, P3, R11, 0x20, RZ ;  /* 0x000000200b137810 */ /* 0x00afe20007f7e0ff */
[----:B--2---:R-:W-:Y:S01]  /*289f0*/  IMAD.MOV.U32 R20, RZ, RZ, R82 ;  /* 0x000000ffff147224 */ /* 0x004fe200078e0052 */
        /* <DEDUP_REMOVED lines=24> */
.L_x_1509:
[----:B------:R-:W-:Y:S05]  /*28b80*/  BSYNC B0 ;  /* 0x0000000000007941 */ /* 0x000fea0003800000 */
.L_x_1508:
[----:B------:R-:W-:-:S04]  /*28b90*/  MOV R237, 0x0 ;  /* 0x0000000000ed7802 */ /* 0x000fc80000000f00 */
[----:B-1234-:R-:W-:Y:S05]  /*28ba0*/  @P5 RET.REL.NODEC R236 `(_ZN5flash24flash_fwd_splitkv_kernelI23Flash_fwd_kernel_traitsILi256ELi64ELi64ELi4ELb0ELb0EN7cutlass10bfloat16_tE19Flash_kernel_traitsILi256ELi64ELi64ELi4ES3_EELb1ELb0ELb0ELb0ELb0ELb1ELb0ELb1EEEvNS_16Flash_fwd_paramsE) ;  /* 0xfffffd74ec145950 */ /* 0x01efea0003c3ffff */
[----:B------:R-:W-:Y:S01]  /*28bb0*/  IADD3 R11, P0, R11, 0x30, RZ ;  /* 0x000000300b0b7810 */ /* 0x000fe20007f1e0ff */
[----:B------:R-:W-:Y:S01]  /*28bc0*/  IMAD.MOV.U32 R4, RZ, RZ, R82 ;  /* 0x000000ffff047224 */ /* 0x000fe200078e0052 */
[-C--:B------:R-:W-:Y:S01]  /*28bd0*/  ISETP.GE.AND P3, PT, R80, R10.reuse, PT ;  /* 0x0000000a5000720c */ /* 0x080fe20003f66270 */
[----:B------:R-:W-:Y:S01]  /*28be0*/  IMAD.MOV.U32 R237, RZ, RZ, 0x0 ;  /* 0x00000000ffed7424 */ /* 0x000fe200078e00ff */
        /* <DEDUP_REMOVED lines=15> */
[----:B------:R-:W-:-:S04]  /*28ce0*/  LEA R2, P4, R4, R86, 0x1 ;  /* 0x0000005604027211 */ /* 0x000fc800078808ff */
[----:B------:R-:W-:-:S05]  /*28cf0*/  LEA.HI.X R3, R4, R87, R77, 0x1, P4 ;  /* 0x0000005704037211 */ /* 0x000fca00020f0c4d */
[----:B------:R-:W-:Y:S04]  /*28d00*/  @!P3 ST.E.128 desc[UR10][R2.64], R56 ;  /* 0x000000380200b985 */ /* 0x000fe8000c101d0a */
[----:B------:R-:W-:Y:S04]  /*28d10*/  @!P2 ST.E.128 desc[UR8][R2.64+0x80], R40 ;  /* 0x000080280200a985 */ /* 0x000fe8000c101d08 */
[----:B------:R1:W-:Y:S02]  /*28d20*/  @!P1 ST.E.128 desc[UR4][R2.64+0x100], R24 ;  /* 0x0001001802009985 */ /* 0x0003e4000c101d04 */
[----:B-1----:R-:W-:Y:S05]  /*28d30*/  @P0 RET.REL.NODEC R236 `(_ZN5flash24flash_fwd_splitkv_kernelI23Flash_fwd_kernel_traitsILi256ELi64ELi64ELi4ELb0ELb0EN7cutlass10bfloat16_tE19Flash_kernel_traitsILi256ELi64ELi64ELi4ES3_EELb1ELb0ELb0ELb0ELb0ELb1ELb0ELb1EEEvNS_16Flash_fwd_paramsE) ;  /* 0xfffffd70ecb00950 */ /* 0x002fea0003c3ffff */
[----:B------:R-:W-:Y:S01]  /*28d40*/  R2UR UR4, R6 ;  /* 0x00000000060472ca */ /* 0x000fe200000e0000 */
[----:B------:R-:W-:Y:S01]  /*28d50*/  IMAD.MOV.U32 R237, RZ, RZ, 0x0 ;  /* 0x00000000ffed7424 */ /* 0x000fe200078e00ff */
[----:B------:R-:W-:-:S13]  /*28d60*/  R2UR UR5, R7 ;  /* 0x00000000070572ca */ /* 0x000fda00000e0000 */
[----:B------:R1:W-:Y:S02]  /*28d70*/  ST.E.128 desc[UR4][R2.64+0x180], R72 ;  /* 0x0001804802007985 */ /* 0x0003e4000c101d04 */
[----:B-1----:R-:W-:Y:S05]  /*28d80*/  RET.REL.NODEC R236 `(_ZN5flash24flash_fwd_splitkv_kernelI23Flash_fwd_kernel_traitsILi256ELi64ELi64ELi4ELb0ELb0EN7cutlass10bfloat16_tE19Flash_kernel_traitsILi256ELi64ELi64ELi4ES3_EELb1ELb0ELb0ELb0ELb0ELb1ELb0ELb1EEEvNS_16Flash_fwd_paramsE) ;  /* 0xfffffd70ec9c7950 */ /* 0x002fea0003c3ffff */
.L_x_1498:
[----:B------:R-:W-:Y:S01]  /*28d90*/  MOV R5, 0x2 ;  /* 0x0000000200057802 */ /* 0x000fe20000000f00 */
[----:B------:R-:W-:Y:S01]  /*28da0*/  IMAD.MOV.U32 R0, RZ, RZ, 0x1f ;  /* 0x0000001fff007424 */ /* 0x000fe200078e00ff */
[----:B------:R-:W-:-:S07]  /*28db0*/  MOV R2, 0xffffffff ;  /* 0xffffffff00027802 */ /* 0x000fce0000000f00 */
[----:B-1---5:R-:W-:Y:S05]  /*28dc0*/  WARPSYNC.COLLECTIVE R2, `(.L_x_1510) ;  /* 0x0000000002087348 */ /* 0x022fea0003c00000 */
[----:B------:R2:W3:Y:S02]  /*28dd0*/  SHFL.BFLY P0, R13, R249, R5, R0 ;  /* 0x0c000005f90d7389 */ /* 0x0004e40000000000 */
[----:B-123-5:R-:W-:Y:S01]  /*28de0*/  ENDCOLLECTIVE ;  /* 0x000000000000791b */ /* 0x02efe20003800000 */
.L_x_1510:
[----:B------:R-:W-:Y:S02]  /*28df0*/  IMAD.MOV.U32 R8, RZ, RZ, R13 ;  /* 0x000000ffff087224 */ /* 0x000fe400078e000d */
[----:B------:R-:W-:Y:S02]  /*28e00*/  IMAD.MOV.U32 R5, RZ, RZ, 0x1 ;  /* 0x00000001ff057424 */ /* 0x000fe400078e00ff */
[----:B------:R-:W-:-:S05]  /*28e10*/  FADD.FTZ R9, R8, R249 ;  /* 0x000000f908097221 */ /* 0x000fca0000010000 */
[----:B------:R-:W-:-:S07]  /*28e20*/  MOV R249, R9 ;  /* 0x0000000900f97202 */ /* 0x000fce0000000f00 */
[----:B------:R-:W-:Y:S05]  /*28e30*/  WARPSYNC.COLLECTIVE R2, `(.L_x_1511) ;  /* 0x0000000002087348 */ /* 0x000fea0003c00000 */
[----:B------:R1:W2:Y:S02]  /*28e40*/  SHFL.BFLY P0, R13, R249, R5, R0 ;  /* 0x0c000005f90d7389 */ /* 0x0002a40000000000 */
[----:B-12---:R-:W-:Y:S01]  /*28e50*/  ENDCOLLECTIVE ;  /* 0x000000000000791b */ /* 0x006fe20003800000 */
.L_x_1511:
[----:B------:R-:W-:Y:S01]  /*28e60*/  MOV R249, R247 ;  /* 0x000000f700f97202 */ /* 0x000fe20000000f00 */
[----:B------:R-:W-:Y:S01]  /*28e70*/  IMAD.MOV.U32 R5, RZ, RZ, 0x2 ;  /* 0x00000002ff057424 */ /* 0x000fe200078e00ff */
[----:B------:R-:W-:-:S07]  /*28e80*/  MOV R8, R13 ;  /* 0x0000000d00087202 */ /* 0x000fce0000000f00 */
[----:B------:R-:W-:Y:S05]  /*28e90*/  WARPSYNC.COLLECTIVE R2, `(.L_x_1512) ;  /* 0x0000000002087348 */ /* 0x000fea0003c00000 */
[----:B------:R1:W2:Y:S02]  /*28ea0*/  SHFL.BFLY P0, R13, R249, R5, R0 ;  /* 0x0c000005f90d7389 */ /* 0x0002a40000000000 */
[----:B-12---:R-:W-:Y:S01]  /*28eb0*/  ENDCOLLECTIVE ;  /* 0x000000000000791b */ /* 0x006fe20003800000 */
.L_x_1512:
[----:B------:R-:W-:Y:S01]  /*28ec0*/  FADD.FTZ R8, R9, R8 ;  /* 0x0000000809087221 */ /* 0x000fe20000010000 */
[----:B------:R-:W-:Y:S01]  /*28ed0*/  FADD.FTZ R12, R13, R247 ;  /* 0x000000f70d0c7221 */ /* 0x000fe20000010000 */
[----:B------:R-:W-:-:S04]  /*28ee0*/  MOV R5, 0x1 ;  /* 0x0000000100057802 */ /* 0x000fc80000000f00 */
[----:B------:R-:W-:-:S07]  /*28ef0*/  MOV R249, R12 ;  /* 0x0000000c00f97202 */ /* 0x000fce0000000f00 */
[----:B------:R-:W-:Y:S05]  /*28f00*/  WARPSYNC.COLLECTIVE R2, `(.L_x_1513) ;  /* 0x0000000002087348 */ /* 0x000fea0003c00000 */
[----:B------:R1:W2:Y:S02]  /*28f10*/  SHFL.BFLY P0, R13, R249, R5, R0 ;  /* 0x0c000005f90d7389 */ /* 0x0002a40000000000 */
[----:B-12---:R-:W-:Y:S01]  /*28f20*/  ENDCOLLECTIVE ;  /* 0x000000000000791b */ /* 0x006fe20003800000 */
.L_x_1513:
[----:B------:R-:W-:Y:S05]  /*28f30*/  BRA `(.L_x_1514) ;  /* 0xffffffd800cc7947 */ /* 0x000fea000383ffff */
.L_x_1515:
        /* <DEDUP_REMOVED lines=12> */
.L_x_4955:


//--------------------- .text._ZN5flash24flash_fwd_splitkv_kernelI23Flash_fwd_kernel_traitsILi256ELi64ELi64ELi4ELb0ELb0EN7cutlass10bfloat16_tE19Flash_kernel_traitsILi256ELi64ELi64ELi4ES3_EELb1ELb0ELb0ELb0ELb0ELb0ELb1ELb0EEEvNS_16Flash_fwd_paramsE --------------------------
	.section	.text._ZN5flash24flash_fwd_splitkv_kernelI23Flash_fwd_kernel_traitsILi256ELi64ELi64ELi4ELb0ELb0EN7cutlass10bfloat16_tE19Flash_kernel_traitsILi256ELi64ELi64ELi4ES3_EELb1ELb0ELb0ELb0ELb0ELb0ELb1ELb0EEEvNS_16Flash_fwd_paramsE,"ax",@progbits
	.align	128
        .global         _ZN5flash24flash_fwd_splitkv_kernelI23Flash_fwd_kernel_traitsILi256ELi64ELi64ELi4ELb0ELb0EN7cutlass10bfloat16_tE19Flash_kernel_traitsILi256ELi64ELi64ELi4ES3_EELb1ELb0ELb0ELb0ELb0ELb0ELb1ELb0EEEvNS_16Flash_fwd_paramsE
        .type           _ZN5flash24flash_fwd_splitkv_kernelI23Flash_fwd_kernel_traitsILi256ELi64ELi64ELi4ELb0ELb0EN7cutlass10bfloat16_tE19Flash_kernel_traitsILi256ELi64ELi64ELi4ES3_EELb1ELb0ELb0ELb0ELb0ELb0ELb1ELb0EEEvNS_16Flash_fwd_paramsE,@function
        .size           _ZN5flash24flash_fwd_splitkv_kernelI23Flash_fwd_kernel_traitsILi256ELi64ELi64ELi4ELb0ELb0EN7cutlass10bfloat16_tE19Flash_kernel_traitsILi256ELi64ELi64ELi4ES3_EELb1ELb0ELb0ELb0ELb0ELb0ELb1ELb0EEEvNS_16Flash_fwd_paramsE,(.L_x_4984 - _ZN5flash24flash_fwd_splitkv_kernelI23Flash_fwd_kernel_traitsILi256ELi64ELi64ELi4ELb0ELb0EN7cutlass10bfloat16_tE19Flash_kernel_traitsILi256ELi64ELi64ELi4ES3_EELb1ELb0ELb0ELb0ELb0ELb0ELb1ELb0EEEvNS_16Flash_fwd_paramsE)
        .other          _ZN5flash24flash_fwd_splitkv_kernelI23Flash_fwd_kernel_traitsILi256ELi64ELi64ELi4ELb0ELb0EN7cutlass10bfloat16_tE19Flash_kernel_traitsILi256ELi64ELi64ELi4ES3_EELb1ELb0ELb0ELb0ELb0ELb0ELb1ELb0EEEvNS_16Flash_fwd_paramsE,@"STO_CUDA_ENTRY STV_DEFAULT"
_ZN5flash24flash_fwd_splitkv_kernelI23Flash_fwd_kernel_traitsILi256ELi64ELi64ELi4ELb0ELb0EN7cutlass10bfloat16_tE19Flash_kernel_traitsILi256ELi64ELi64ELi4ES3_EELb1ELb0ELb0ELb0ELb0ELb0ELb1ELb0EEEvNS_16Flash_fwd_paramsE:
.text._ZN5flash24flash_fwd_splitkv_kernelI23Flash_fwd_kernel_traitsILi256ELi64ELi64ELi4ELb0ELb0EN7cutlass10bfloat16_tE19Flash_kernel_traitsILi256ELi64ELi64ELi4ES3_EELb1ELb0ELb0ELb0ELb0ELb0ELb1ELb0EEEvNS_16Flash_fwd_paramsE:
[----:B------:R-:W-:Y:S01]  /*0000*/  LDC R1, c[0x0][0x28] ;  /* 0x00000a00ff017b82 */ /* 0x000fe20000000800 */
[----:B------:R-:W-:-:S07]  /*0010*/  ULDC UR6, c[0x0][0x270] ;  /* 0x00009c0000067ab9 */ /* 0x000fce0000000800 */
[----:B------:R-:W1:Y:S01]  /*0020*/  S2UR UR14, SR_CTAID.Z ;  /* 0x00000000000e79c3 */ /* 0x000e620000002700 */
[----:B------:R-:W2:Y:S01]  /*0030*/  I2F.U32.RP R2, UR6 ;  /* 0x0000000600027d06 */ /* 0x000ea20008209000 */
[----:B------:R-:W-:Y:S01]  /*0040*/  UISETP.NE.U32.AND UP2, UPT, UR6, URZ, UPT ;  /* 0x0000003f0600728c */ /* 0x000fe2000bf45070 */
[----:B------:R-:W-:Y:S01]  /*0050*/  ULDC.64 UR8, c[0x0][0x2f0] ;  /* 0x0000bc0000087ab9 */ /* 0x000fe20000000a00 */
[----:B------:R-:W-:-:S05]  /*0060*/  ULDC.64 UR22, c[0x0][0x208] ;  /* 0x0000820000167ab9 */ /* 0x000fca0000000a00 */
[----:B--2---:R-:W2:Y:S02]  /*0070*/  MUFU.RCP R0, R2 ;  /* 0x0000000200007308 */ /* 0x004ea40000001000 */
[----:B--2---:R-:W-:-:S06]  /*0080*/  VIADD R0, R0, 0xffffffe ;  /* 0x0ffffffe00007836 */ /* 0x004fcc0000000000 */
[----:B------:R-:W2:Y:S02]  /*0090*/  F2I.FTZ.U32.TRUNC.NTZ R0, R0 ;  /* 0x0000000000007305 */ /* 0x000ea4000021f000 */
[----:B--2---:R-:W-:-:S13]  /*00a0*/  R2UR UR5, R0 ;  /* 0x00000000000572ca */ /* 0x004fda00000e0000 */
[----:B------:R-:W-:-:S04]  /*00b0*/  UIADD3 UR4, URZ, -UR5, URZ ;  /* 0x800000053f047290 */ /* 0x000fc8000fffe03f */
[----:B------:R-:W-:-:S03]  /*00c0*/  UIMAD UR7, UR4, UR6, URZ ;  /* 0x00000006040772a4 */ /* 0x000fc6000f8e023f */
[----:B------:R-:W-:Y:S02]  /*00d0*/  UMOV UR4, URZ ;  /* 0x0000003f00047c82 */ /* 0x000fe40008000000 */
[----:B------:R-:W-:-:S04]  /*00e0*/  UIMAD.WIDE.U32 UR4, UR5, UR7, UR4 ;  /* 0x00000007050472a5 */ /* 0x000fc8000f8e0004 */
[----:B-1----:R-:W-:-:S03]  /*00f0*/  UIMAD.WIDE.U32 UR12, UR5, UR14, URZ ;  /* 0x0000000e050c72a5 */ /* 0x002fc6000f8e003f */
[----:B------:R-:W-:Y:S01]  /*0100*/  ULDC.64 UR4, c[0x0][0x2f0] ;  /* 0x0000bc0000047ab9 */ /* 0x000fe20000000a00 */
[----:B------:R-:W-:Y:S02]  /*0110*/  UIADD3 UR7, -UR13, URZ, URZ ;  /* 0x0000003f0d077290 */ /* 0x000fe4000fffe13f */
[----:B------:R-:W-:Y:S02]  /*0120*/  UISETP.NE.U32.AND UP1, UPT, UR4, URZ, UPT ;  /* 0x0000003f0400728c */ /* 0x000fe4000bf25070 */
[----:B------:R-:W-:Y:S02]  /*0130*/  UIMAD UR7, UR6, UR7, UR14 ;  /* 0x00000007060772a4 */ /* 0x000fe4000f8e020e */
[----:B------:R-:W-:Y:S02]  /*0140*/  UISETP.NE.AND.EX UP1, UPT, UR5, URZ, UPT, UP1 ;  /* 0x0000003f0500728c */ /* 0x000fe4000bf25310 */
[----:B------:R-:W-:Y:S01]  /*0150*/  UISETP.GE.U32.AND UP0, UPT, UR7, UR6, UPT ;  /* 0x000000060700728c */ /* 0x000fe2000bf06070 */
[----:B------:R-:W-:-:S03]  /*0160*/  ULDC.64 UR4, c[0x0][0x300] ;  /* 0x0000c00000047ab9 */ /* 0x000fc60000000a00 */
[----:B------:R-:W-:-:S07]  /*0170*/  PLOP3.LUT P2, PT, PT, PT, UP1, 0x80, 0x0 ;  /* 0x000000000000781c */ /* 0x000fce0003f4f018 */
[----:B------:R-:W-:Y:S02]  /*0180*/  @UP0 UIADD3 UR7, UR7, -UR6, URZ ;  /* 0x8000000607070290 */ /* 0x000fe4000fffe03f */
[----:B------:R-:W-:Y:S02]  /*0190*/  @UP0 UIADD3 UR13, UR13, 0x1, URZ ;  /* 0x000000010d0d0890 */ /* 0x000fe4000fffe03f */
[----:B------:R-:W-:Y:S02]  /*01a0*/  UISETP.GE.U32.AND UP3, UPT, UR7, UR6, UPT ;  /* 0x000000060700728c */ /* 0x000fe4000bf66070 */
[----:B------:R-:W-:Y:S01]  /*01b0*/  UISETP.NE.U32.AND UP0, UPT, UR4, URZ, UPT ;  /* 0x0000003f0400728c */ /* 0x000fe2000bf05070 */
[----:B------:R-:W-:-:S03]  /*01c0*/  ULDC.U8 UR7, c[0x0][0x3c2] ;  /* 0x0000f08000077ab9 */ /* 0x000fc60000000000 */
[----:B------:R-:W-:-:S03]  /*01d0*/  UISETP.NE.AND.EX UP0, UPT, UR5, URZ, UPT, UP0 ;  /* 0x0000003f0500728c */ /* 0x000fc6000bf05300 */
[----:B------:R-:W-:Y:S02]  /*01e0*/  ULDC.64 UR4, c[0x0][0x2f8] ;  /* 0x0000be0000047ab9 */ /* 0x000fe40000000a00 */
[----:B------:R-:W-:Y:S01]  /*01f0*/  @UP3 UIADD3 UR13, UR13, 0x1, URZ ;  /* 0x000000010d0d3890 */ /* 0x000fe2000fffe03f */
[----:B------:R-:W-:Y:S01]  /*0200*/  PLOP3.LUT P0, PT, PT, PT, UP0, 0x80, 0x0 ;  /* 0x000000000000781c */ /* 0x000fe20003f0f008 */
[----:B------:R-:W-:Y:S02]  /*0210*/  @!UP2 ULOP3.LUT UR13, URZ, UR6, URZ, 0x33, !UPT ;  /* 0x000000063f0da292 */ /* 0x000fe4000f8e333f */
[----:B------:R-:W-:Y:S02]  /*0220*/  UISETP.NE.AND UP3, UPT, UR7, URZ, UPT ;  /* 0x0000003f0700728c */ /* 0x000fe4000bf65270 */
[----:B------:R-:W-:Y:S01]  /*0230*/  UIMAD.WIDE UR8, UR13, 0x4, UR8 ;  /* 0x000000040d0878a5 */ /* 0x000fe2000f8e0208 */
[----:B------:R-:W-:Y:S01]  /*0240*/  @UP0 ULDC.64 UR10, c[0x0][0x300] ;  /* 0x0000c000000a0ab9 */ /* 0x000fe20000000a00 */
[----:B------:R-:W-:-:S02]  /*0250*/  UISETP.EQ.U32.AND UP2, UPT, UR4, URZ, UPT ;  /* 0x0000003f0400728c */ /* 0x000fc4000bf42070 */
[----:B------:R-:W-:Y:S02]  /*0260*/  @UP0 UIMAD.WIDE UR10, UR13, 0x4, UR10 ;  /* 0x000000040d0a08a5 */ /* 0x000fe4000f8e020a */
[----:B------:R-:W-:Y:S01]  /*0270*/  IMAD.U32 R10, RZ, RZ, UR8 ;  /* 0x00000008ff0a7e24 */ /* 0x000fe2000f8e00ff */
[----:B------:R-:W-:Y:S01]  /*0280*/  UISETP.EQ.OR.EX UP2, UPT, UR5, URZ, !UP3, UP2 ;  /* 0x0000003f0500728c */ /* 0x000fe2000df42720 */
[----:B------:R-:W-:Y:S01]  /*0290*/  IMAD.U32 R11, RZ, RZ, UR9 ;  /* 0x00000009ff0b7e24 */ /* 0x000fe2000f8e00ff */
[----:B------:R-:W-:Y:S01]  /*02a0*/  ULDC.64 UR8, c[0x0][0x2f8] ;  /* 0x0000be0000087ab9 */ /* 0x000fe20000000a00 */
[----:B------:R-:W-:Y:S02]  /*02b0*/  IMAD.U32 R8, RZ, RZ, UR10 ;  /* 0x0000000aff087e24 */ /* 0x000fe4000f8e00ff */
[----:B------:R-:W-:Y:S01]  /*02c0*/  IMAD.U32 R9, RZ, RZ, UR11 ;  /* 0x0000000bff097e24 */ /* 0x000fe2000f8e00ff */
[----:B------:R-:W2:Y:S04]  /*02d0*/  @P2 LDG.E R4, desc[UR22][R10.64] ;  /* 0x000000160a042981 */ /* 0x000ea8000c1e1900 */
[----:B------:R-:W3:Y:S01]  /*02e0*/  @P2 LDG.E R0, desc[UR22][R10.64+0x4] ;  /* 0x000004160a002981 */ /* 0x000ee2000c1e1900 */
[----:B------:R-:W-:Y:S01]  /*02f0*/  PLOP3.LUT P1, PT, PT, PT, UP2, 0x80, 0x0 ;  /* 0x000000000000781c */ /* 0x000fe20003f2f028 */
[----:B------:R-:W-:-:S02]  /*0300*/  UIMAD.WIDE UR8, UR13, 0x4, UR8 ;  /* 0x000000040d0878a5 */ /* 0x000fc4000f8e0208 */
[----:B------:R-:W4:Y:S04]  /*0310*/  @P0 LDG.E R2, desc[UR22][R8.64] ;  /* 0x0000001608020981 */ /* 0x000f28000c1e1900 */
[----:B------:R-:W-:Y:S02]  /*0320*/  IMAD.U32 R6, RZ, RZ, UR8 ;  /* 0x00000008ff067e24 */ /* 0x000fe4000f8e00ff */
[----:B------:R-:W-:-:S05]  /*0330*/  IMAD.U32 R7, RZ, RZ, UR9 ;  /* 0x00000009ff077e24 */ /* 0x000fca000f8e00ff */
[----:B------:R-:W5:Y:S01]  /*0340*/  @!P1 LDG.E R3, desc[UR22][R6.64] ;  /* 0x0000001606039981 */ /* 0x000f62000c1e1900 */
[----:B------:R-:W-:Y:S01]  /*0350*/  UMOV UR11, 0xffffffff ;  /* 0xffffffff000b7882 */ /* 0x000fe20000000000 */
[----:B------:R-:W-:Y:S01]  /*0360*/  UMOV UR26, URZ ;  /* 0x0000003f001a7c82 */ /* 0x000fe20008000000 */
[----:B------:R-:W-:Y:S01]  /*0370*/  UMOV UR27, 0xffffffff ;  /* 0xffffffff001b7882 */ /* 0x000fe20000000000 */
[----:B------:R-:W1:Y:S08]  /*0380*/  S2UR UR17, SR_CTAID.X ;  /* 0x00000000001179c3 */ /* 0x000e700000002500 */
[----:B------:R-:W1:Y:S01]  /*0390*/  S2UR UR7, SR_CTAID.Y ;  /* 0x00000000000779c3 */ /* 0x000e620000002600 */
[----:B--2---:R-:W-:-:S02]  /*03a0*/  @P2 R2UR UR11, R4 ;  /* 0x00000000040b22ca */ /* 0x004fc400000e0000 */
[----:B---3--:R-:W-:Y:S02]  /*03b0*/  @P2 R2UR UR21, R0 ;  /* 0x00000000001522ca */ /* 0x008fe400000e0000 */
[----:B----4-:R-:W-:Y:S02]  /*03c0*/  @P0 R2UR UR26, R2 ;  /* 0x00000000021a02ca */ /* 0x010fe400000e0000 */
[----:B------:R-:W-:-:S04]  /*03d0*/  ISETP.NE.U32.AND P0, PT, RZ, UR4, PT ;  /* 0x00000004ff007c0c */ /* 0x000fc8000bf05070 */
[----:B------:R-:W-:-:S05]  /*03e0*/  ISETP.NE.AND.EX P0, PT, RZ, UR5, PT, P0 ;  /* 0x00000005ff007c0c */ /* 0x000fca000bf05300 */
[----:B------:R-:W-:Y:S02]  /*03f0*/  @UP1 UIADD3 UR21, UR21, -UR11, URZ ;  /* 0x8000000b15151290 */ /* 0x000fe4000fffe03f */
[----:B------:R-:W-:Y:S01]  /*0400*/  UIADD3 UR4, -UR13, URZ, URZ ;  /* 0x0000003f0d047290 */ /* 0x000fe2000fffe13f */
[----:B-----5:R-:W-:-:S03]  /*0410*/  @!P1 R2UR UR27, R3 ;  /* 0x00000000031b92ca */ /* 0x020fc600000e0000 */
[----:B------:R-:W-:Y:S01]  /*0420*/  UIMAD UR14, UR6, UR4, UR14 ;  /* 0x00000004060e72a4 */ /* 0x000fe2000f8e020e */
[----:B------:R-:W-:Y:S01]  /*0430*/  @!UP1 ULDC UR21, c[0x0][0x2c4] ;  /* 0x0000b10000159ab9 */ /* 0x000fe20000000800 */
[----:B-1----:R-:W-:Y:S10]  /*0440*/  @!P0 BRA `(.L_x_1516) ;  /* 0x00000000001c8947 */ /* 0x002ff40003800000 */
[----:B------:R-:W-:-:S13]  /*0450*/  PLOP3.LUT P0, PT, PT, PT, UP3, 0x80, 0x0 ;  /* 0x000000000000781c */ /* 0x000fda0003f0f038 */
[----:B------:R-:W2:Y:S04]  /*0460*/  @P0 LDG.E R0, desc[UR22][R6.64+0x4] ;  /* 0x0000041606000981 */ /* 0x000ea8000c1e1900 */
[----:B------:R-:W3:Y:S01]  /*0470*/  @!P0 LDG.E R2, desc[UR22][R6.64] ;  /* 0x0000001606028981 */ /* 0x000ee2000c1e1900 */
[----:B--2---:R-:W-:-:S13]  /*0480*/  @P0 R2UR UR8, R0 ;  /* 0x00000000000802ca */ /* 0x004fda00000e0000 */
[----:B------:R-:W-:-:S07]  /*0490*/  @UP3 UIADD3 UR8, UR8, -UR27, URZ ;  /* 0x8000001b08083290 */ /* 0x000fce000fffe03f */
[----:B---3--:R-:W-:Y:S01]  /*04a0*/  @!P0 R2UR UR8, R2 ;  /* 0x00000000020882ca */ /* 0x008fe200000e0000 */
[----:B------:R-:W-:-:S14]  /*04b0*/  BRA `(.L_x_1517) ;  /* 0x0000000000047947 */ /* 0x000fdc0003800000 */
.L_x_1516:
[----:B------:R-:W-:-:S04]  /*04c0*/  ULDC UR8, c[0x0][0x2c8] ;  /* 0x0000b20000087ab9 */ /* 0x000fc80000000800 */
.L_x_1517:
[----:B------:R-:W-:Y:S02]  /*04d0*/  ULDC.64 UR4, c[0x0][0x308] ;  /* 0x0000c20000047ab9 */ /* 0x000fe40000000a00 */
[----:B------:R-:W-:-:S04]  /*04e0*/  UISETP.NE.U32.AND UP2, UPT, UR4, URZ, UPT ;  /* 0x0000003f0400728c */ /* 0x000fc8000bf45070 */
[----:B------:R-:W-:-:S06]  /*04f0*/  UISETP.NE.AND.EX UP2, UPT, UR5, URZ, UPT, UP2 ;  /* 0x0000003f0500728c */ /* 0x000fcc000bf45320 */
[----:B------:R-:W-:-:S05]  /*0500*/  PLOP3.LUT P1, PT, PT, PT, UP2, 0x80, 0x0 ;  /* 0x000000000000781c */ /* 0x000fca0003f2f028 */
[----:B------:R-:W-:Y:S02]  /*0510*/  @UP2 ULDC.64 UR4, c[0x0][0x308] ;  /* 0x0000c20000042ab9 */ /* 0x000fe40000000a00 */
[----:B------:R-:W-:-:S06]  /*0520*/  @UP2 UIMAD.WIDE UR4, UR13, 0x4, UR4 ;  /* 0x000000040d0428a5 */ /* 0x000fcc000f8e0204 */
[----:B------:R-:W-:Y:S02]  /*0530*/  IMAD.U32 R3, RZ, RZ, UR5 ;  /* 0x00000005ff037e24 */ /* 0x000fe4000f8e00ff */
[----:B------:R-:W-:-:S05]  /*0540*/  IMAD.U32 R2, RZ, RZ, UR4 ;  /* 0x00000004ff027e24 */ /* 0x000fca000f8e00ff */
[----:B------:R1:W5:Y:S01]  /*0550*/  @P1 LDG.E R3, desc[UR22][R2.64] ;  /* 0x0000001602031981 */ /* 0x000362000c1e1900 */
[----:B------:R-:W-:-:S04]  /*0560*/  USHF.L.U32 UR17, UR17, 0x6, URZ ;  /* 0x0000000611117899 */ /* 0x000fc8000800063f */
[----:B------:R-:W-:-:S06]  /*0570*/  UISETP.GT.AND UP0, UPT, UR21, UR17, UPT ;  /* 0x000000111500728c */ /* 0x000fcc000bf04270 */
[----:B------:R-:W-:-:S13]  /*0580*/  PLOP3.LUT P0, PT, PT, PT, UP0, 0x80, 0x0 ;  /* 0x000000000000781c */ /* 0x000fda0003f0f008 */
[----:B------:R-:W-:Y:S05]  /*0590*/  @!P0 EXIT ;  /* 0x000000000000894d */ /* 0x000fea0003800000 */
[----:B------:R-:W-:Y:S01]  /*05a0*/  ULDC UR10, c[0x0][0x10] ;  /* 0x00000400000a7ab9 */ /* 0x000fe20000000800 */
[----:B------:R-:W1:Y:S01]  /*05b0*/  LDC R0, c[0x0][0x10] ;  /* 0x00000400ff007b82 */ /* 0x000e620000000800 */
[----:B------:R-:W-:Y:S01]  /*05c0*/  ULDC UR5, c[0x0][0x2c8] ;  /* 0x0000b20000057ab9 */ /* 0x000fe20000000800 */
[----:B-----5:R-:W-:Y:S01]  /*05d0*/  @P1 R2UR UR20, R3 ;  /* 0x00000000031412ca */ /* 0x020fe200000e0000 */
[----:B------:R-:W-:Y:S01]  /*05e0*/  UIADD3 UR5, UR5, 0x3f, URZ ;  /* 0x0000003f05057890 */ /* 0x000fe2000fffe03f */
[----:B------:R-:W2:Y:S03]  /*05f0*/  S2R R81, SR_TID.X ;  /* 0x0000000000517919 */ /* 0x000ea60000002100 */
[----:B------:R-:W-:-:S04]  /*0600*/  USHF.R.S32.HI UR4, URZ, 0x1f, UR5 ;  /* 0x0000001f3f047899 */ /* 0x000fc80008011405 */
[----:B------:R-:W-:-:S04]  /*0610*/  ULEA.HI UR4, UR4, UR5, URZ, 0x6 ;  /* 0x0000000504047291 */ /* 0x000fc8000f8f303f */
[----:B------:R-:W-:Y:S02]  /*0620*/  ULEA.HI.SX32 UR16, UR4, UR10, 0x1a ;  /* 0x0000000a04107291 */ /* 0x000fe4000f8fd23f */
[----:B------:R-:W-:Y:S02]  /*0630*/  @UP2 UIADD3 UR20, UR20, -UR26, URZ ;  /* 0x8000001a14142290 */ /* 0x000fe4000fffe03f */
[----:B------:R-:W-:Y:S01]  /*0640*/  UIADD3 UR16, UR16, -0x1, URZ ;  /* 0xffffffff10107890 */ /* 0x000fe2000fffe03f */
[-C--:B-1----:R-:W-:Y:S02]  /*0650*/  IABS R2, R0.reuse ;  /* 0x0000000000027213 */ /* 0x082fe40000000000 */
[----:B------:R-:W-:Y:S02]  /*0660*/  IABS R0, R0 ;  /* 0x0000000000007213 */ /* 0x000fe40000000000 */
[----:B------:R-:W-:-:S03]  /*0670*/  R2UR UR9, R2 ;  /* 0x00000000020972ca */ /* 0x000fc600000e0000 */
[----:B------:R-:W-:-:S10]  /*0680*/  IMAD.MOV R0, RZ, RZ, -R0 ;  /* 0x000000ffff007224 */ /* 0x000fd400078e0a00 */
        /* <DEDUP_REMOVED lines=10> */
[----:B------:R-:W-:-:S03]  /*0730*/  UIMAD UR15, UR4, UR9, URZ ;  /* 0x00000009040f72a4 */ /* 0x000fc6000f8e023f */
[----:B------:R-:W-:Y:S02]  /*0740*/  UMOV UR4, URZ ;  /* 0x0000003f00047c82 */ /* 0x000fe40008000000 */
[----:B------:R-:W-:Y:S01]  /*0750*/  UIMAD.WIDE.U32 UR18, UR5, UR15, UR4 ;  /* 0x0000000f051272a5 */ /* 0x000fe2000f8e0004 */
[----:B------:R-:W-:-:S06]  /*0760*/  R2UR UR4, R0 ;  /* 0x00000000000472ca */ /* 0x000fcc00000e0000 */
[----:B------:R-:W-:Y:S02]  /*0770*/  UMOV UR5, UR19 ;  /* 0x0000001300057c82 */ /* 0x000fe40008000000 */
[----:B------:R-:W-:-:S07]  /*0780*/  UIMAD.WIDE.U32 UR18, UR5, UR12, URZ ;  /* 0x0000000c051272a5 */ /* 0x000fce000f8e003f */
[----:B------:R-:W-:Y:S02]  /*0790*/  UMOV UR15, UR19 ;  /* 0x00000013000f7c82 */ /* 0x000fe40008000000 */
[----:B------:R-:W-:-:S03]  /*07a0*/  UIMAD UR12, UR15, UR4, UR12 ;  /* 0x000000040f0c72a4 */ /* 0x000fc6000f8e020c */
[----:B------:R-:W-:Y:S01]  /*07b0*/  @!UP2 ULDC.64 UR4, c[0x0][0x318] ;  /* 0x0000c6000004aab9 */ /* 0x000fe20000000a00 */
[----:B------:R-:W-:Y:S02]  /*07c0*/  UISETP.GT.U32.AND UP0, UPT, UR9, UR12, UPT ;  /* 0x0000000c0900728c */ /* 0x000fe4000bf04070 */
[----:B------:R-:W-:-:S03]  /*07d0*/  @!UP2 UISETP.NE.U32.AND UP1, UPT, UR4, URZ, UPT ;  /* 0x0000003f0400a28c */ /* 0x000fc6000bf25070 */
[----:B------:R-:W-:Y:S01]  /*07e0*/  @!UP2 ULDC UR4, c[0x0][0x2cc] ;  /* 0x0000b3000004aab9 */ /* 0x000fe20000000800 */
[----:B------:R-:W-:-:S04]  /*07f0*/  @!UP2 UISETP.NE.AND.EX UP1, UPT, UR5, URZ, UPT, UP1 ;  /* 0x0000003f0500a28c */ /* 0x000fc8000bf25310 */
[----:B------:R-:W-:Y:S02]  /*0800*/  @!UP2 USEL UR4, UR4, URZ, UP1 ;  /* 0x0000003f0404a287 */ /* 0x000fe40008800000 */
[----:B------:R-:W-:Y:S02]  /*0810*/  @!UP0 UIADD3 UR12, UR12, -UR9, URZ ;  /* 0x800000090c0c8290 */ /* 0x000fe4000fffe03f */
[----:B------:R-:W-:Y:S02]  /*0820*/  @!UP2 UIADD3 UR20, UR4, UR8, -UR26 ;  /* 0x000000080414a290 */ /* 0x000fe4000fffe81a */
[----:B------:R-:W-:Y:S02]  /*0830*/  UISETP.GE.U32.AND UP2, UPT, UR12, UR9, UPT ;  /* 0x000000090c00728c */ /* 0x000fe4000bf46070 */
[----:B------:R-:W-:Y:S02]  /*0840*/  @!UP0 UIADD3 UR15, UR15, 0x1, URZ ;  /* 0x000000010f0f8890 */ /* 0x000fe4000fffe03f */
[----:B------:R-:W-:-:S02]  /*0850*/  UIADD3 UR4, UR20, 0x3f, URZ ;  /* 0x0000003f14047890 */ /* 0x000fc4000fffe03f */
[----:B------:R-:W-:Y:S02]  /*0860*/  UISETP.GE.AND UP0, UPT, UR16, URZ, UPT ;  /* 0x0000003f1000728c */ /* 0x000fe4000bf06270 */
[----:B------:R-:W-:Y:S02]  /*0870*/  UISETP.NE.AND UP1, UPT, UR10, URZ, UPT ;  /* 0x0000003f0a00728c */ /* 0x000fe4000bf25270 */
[----:B------:R-:W-:Y:S02]  /*0880*/  USHF.R.S32.HI UR5, URZ, 0x1f, UR4 ;  /* 0x0000001f3f057899 */ /* 0x000fe40008011404 */
[----:B------:R-:W-:Y:S02]  /*0890*/  @UP2 UIADD3 UR15, UR15, 0x1, URZ ;  /* 0x000000010f0f2890 */ /* 0x000fe4000fffe03f */
[----:B------:R-:W-:Y:S02]  /*08a0*/  ULEA.HI UR4, UR5, UR4, URZ, 0x6 ;  /* 0x0000000405047291 */ /* 0x000fe4000f8f303f */
[----:B------:R-:W-:-:S02]  /*08b0*/  UIADD3 UR5, -UR21, 0x7f, UR17 ;  /* 0x0000007f15057890 */ /* 0x000fc4000fffe111 */
[----:B------:R-:W-:Y:S02]  /*08c0*/  @!UP0 UIADD3 UR15, -UR15, URZ, URZ ;  /* 0x0000003f0f0f8290 */ /* 0x000fe4000fffe13f */
[----:B------:R-:W-:Y:S02]  /*08d0*/  USHF.R.S32.HI UR4, URZ, 0x6, UR4 ;  /* 0x000000063f047899 */ /* 0x000fe40008011404 */
[----:B------:R-:W-:Y:S01]  /*08e0*/  @!UP1 ULOP3.LUT UR15, URZ, UR10, URZ, 0x33, !UPT ;  /* 0x0000000a3f0f9292 */ /* 0x000fe2000f8e333f */
[----:B------:R-:W-:-:S03]  /*08f0*/  ULDC UR16, c[0x0][0x398] ;  /* 0x0000e60000107ab9 */ /* 0x000fc60000000800 */
[----:B------:R-:W-:Y:S01]  /*0900*/  UIMAD UR10, UR15, UR7, URZ ;  /* 0x000000070f0a72a4 */ /* 0x000fe2000f8e023f */
[----:B------:R-:W-:Y:S01]  /*0910*/  IMAD.U32 R3, RZ, RZ, UR4 ;  /* 0x00000004ff037e24 */ /* 0x000fe2000f8e00ff */
[----:B------:R-:W-:Y:S01]  /*0920*/  UIADD3 UR5, UR5, UR16, UR20 ;  /* 0x0000001005057290 */ /* 0x000fe2000fffe014 */
[----:B------:R-:W-:-:S03]  /*0930*/  IMAD.U32 R0, RZ, RZ, UR15 ;  /* 0x0000000fff007e24 */ /* 0x000fc6000f8e00ff */
[----:B------:R-:W-:Y:S02]  /*0940*/  USHF.R.S32.HI UR4, URZ, 0x1f, UR5 ;  /* 0x0000001f3f047899 */ /* 0x000fe40008011405 */
[----:B------:R-:W-:Y:S02]  /*0950*/  VIADDMNMX R0, R0, UR10, R3, PT ;  /* 0x0000000a00007c46 */ /* 0x000fe4000b800103 */
[----:B------:R-:W-:Y:S02]  /*0960*/  ULEA.HI UR4, UR4, UR5, URZ, 0x6 ;  /* 0x0000000504047291 */ /* 0x000fe4000f8f303f */
[----:B------:R-:W-:Y:S02]  /*0970*/  R2UR UR15, R0 ;  /* 0x00000000000f72ca */ /* 0x000fe400000e0000 */
[----:B------:R-:W-:-:S11]  /*0980*/  USHF.R.S32.HI UR4, URZ, 0x6, UR4 ;  /* 0x000000063f047899 */ /* 0x000fd60008011404 */
[----:B------:R-:W-:-:S04]  /*0990*/  UISETP.LT.AND UP0, UPT, UR15, UR4, UPT ;  /* 0x000000040f00728c */ /* 0x000fc8000bf01270 */
[----:B------:R-:W-:-:S04]  /*09a0*/  USEL UR15, UR15, UR4, UP0 ;  /* 0x000000040f0f7287 */ /* 0x000fc80008000000 */
[----:B------:R-:W-:-:S06]  /*09b0*/  UISETP.GE.AND UP0, UPT, UR10, UR15, UPT ;  /* 0x0000000f0a00728c */ /* 0x000fcc000bf06270 */
[----:B------:R-:W-:-:S13]  /*09c0*/  PLOP3.LUT P0, PT, PT, PT, UP0, 0x80, 0x0 ;  /* 0x000000000000781c */ /* 0x000fda0003f0f008 */
[----:B--2---:R-:W-:Y:S05]  /*09d0*/  @!P0 BRA `(.L_x_1518) ;  /* 0x0000000800a08947 */ /* 0x004fea0003800000 */
[----:B------:R-:W-:Y:S01]  /*09e0*/  SHF.R.S32.HI R0, RZ, 0x1f, R81 ;  /* 0x0000001fff007819 */ /* 0x000fe20000011451 */
[----:B------:R-:W-:Y:S01]  /*09f0*/  ULDC.64 UR4, c[0x0][0x2c0] ;  /* 0x0000b00000047ab9 */ /* 0x000fe20000000a00 */
[----:B------:R-:W-:Y:S01]  /*0a00*/  BSSY B0, `(.L_x_1519) ;  /* 0x000002e000007945 */ /* 0x000fe20003800000 */
[----:B------:R-:W-:Y:S01]  /*0a10*/  UIMAD UR4, UR7, UR4, UR13 ;  /* 0x00000004070472a4 */ /* 0x000fe2000f8e020d */
[----:B------:R-:W-:-:S03]  /*0a20*/  LEA.HI R11, R0, R81, RZ, 0x4 ;  /* 0x00000051000b7211 */ /* 0x000fc600078f20ff */
[----:B------:R-:W-:Y:S01]  /*0a30*/  UIMAD UR6, UR4, UR6, UR14 ;  /* 0x00000006040672a4 */ /* 0x000fe2000f8e020e */
[----:B------:R-:W-:Y:S02]  /*0a40*/  LOP3.LUT R0, R11, 0xfffffff0, RZ, 0xc0, !PT ;  /* 0xfffffff00b007812 */ /* 0x000fe400078ec0ff */
[----:B------:R-:W-:Y:S01]  /*0a50*/  SHF.R.S32.HI R11, RZ, 0x4, R11 ;  /* 0x00000004ff0b7819 */ /* 0x000fe2000001140b */
[----:B------:R-:W-:Y:S02]  /*0a60*/  UIMAD UR6, UR6, UR5, UR17 ;  /* 0x00000005060672a4 */ /* 0x000fe4000f8e0211 */
[----:B------:R-:W-:Y:S01]  /*0a70*/  IMAD.IADD R81, R81, 0x1, -R0 ;  /* 0x0000000151517824 */ /* 0x000fe200078e0a00 */
[----:B------:R-:W-:Y:S01]  /*0a80*/  ULDC UR4, c[0x0][0x2dc] ;  /* 0x0000b70000047ab9 */ /* 0x000fe20000000800 */
[----:B------:R-:W-:Y:S01]  /*0a90*/  UIADD3 UR17, -UR17, UR21, URZ ;  /* 0x0000001511117290 */ /* 0x000fe2000fffe13f */
[----:B------:R-:W-:Y:S01]  /*0aa0*/  VIADD R7, R11, 0x8 ;  /* 0x000000080b077836 */ /* 0x000fe20000000000 */
[----:B------:R-:W-:Y:S01]  /*0ab0*/  UIMAD UR4, UR6, UR4, URZ ;  /* 0x00000004060472a4 */ /* 0x000fe2000f8e023f */
[C---:B------:R-:W-:Y:S01]  /*0ac0*/  IMAD.SHL.U32 R14, R81.reuse, 0x4, RZ ;  /* 0x00000004510e7824 */ /* 0x040fe200078e00ff */
[----:B------:R-:W-:Y:S01]  /*0ad0*/  ISETP.NE.AND P6, PT, R81, RZ, PT ;  /* 0x000000ff5100720c */ /* 0x000fe20003fc5270 */
[C---:B------:R-:W-:Y:S01]  /*0ae0*/  VIADD R6, R11.reuse, 0x10 ;  /* 0x000000100b067836 */ /* 0x040fe20000000000 */
[C---:B------:R-:W-:Y:S01]  /*0af0*/  ISETP.GE.AND P3, PT, R11.reuse, UR17, PT ;  /* 0x000000110b007c0c */ /* 0x040fe2000bf66270 */
[----:B------:R-:W-:Y:S01]  /*0b00*/  VIADD R2, R11, 0x30 ;  /* 0x000000300b027836 */ /* 0x000fe20000000000 */
[--C-:B------:R-:W-:Y:S01]  /*0b10*/  SHF.R.S32.HI R15, RZ, 0x1f, R14.reuse ;  /* 0x0000001fff0f7819 */ /* 0x100fe2000001140e */
[----:B------:R-:W-:Y:S01]  /*0b20*/  IMAD.U32 R0, RZ, RZ, UR4 ;  /* 0x00000004ff007e24 */ /* 0x000fe2000f8e00ff */
[----:B------:R-:W-:Y:S01]  /*0b30*/  ISETP.GE.AND P4, PT, R7, UR17, PT ;  /* 0x0000001107007c0c */ /* 0x000fe2000bf86270 */
[----:B------:R-:W-:Y:S01]  /*0b40*/  VIADD R10, R14, 0x40 ;  /* 0x000000400e0a7836 */ /* 0x000fe20000000000 */
[----:B------:R-:W-:Y:S01]  /*0b50*/  ISETP.GE.AND P5, PT, R6, UR17, PT ;  /* 0x0000001106007c0c */ /* 0x000fe2000bfa6270 */
[----:B------:R-:W-:-:S04]  /*0b60*/  IMAD.WIDE R4, R11, 0x100, R14 ;  /* 0x000001000b047825 */ /* 0x000fc800078e020e */
[----:B------:R-:W-:Y:S01]  /*0b70*/  VIADD R9, R14, 0x80 ;  /* 0x000000800e097836 */ /* 0x000fe20000000000 */
[----:B------:R-:W-:Y:S01]  /*0b80*/  IADD3 R3, P0, R4, UR4, RZ ;  /* 0x0000000404037c10 */ /* 0x000fe2000ff1e0ff */
[----:B------:R-:W-:Y:S01]  /*0b90*/  ULDC.64 UR4, c[0x0][0x288] ;  /* 0x0000a20000047ab9 */ /* 0x000fe20000000a00 */
[C---:B------:R-:W-:Y:S02]  /*0ba0*/  VIADD R4, R11.reuse, 0x20 ;  /* 0x000000200b047836 */ /* 0x040fe40000000000 */
[----:B------:R-:W-:Y:S01]  /*0bb0*/  LEA.HI.X.SX32 R0, R0, R5, 0x1, P0 ;  /* 0x0000000500007211 */ /* 0x000fe200000f0eff */
[----:B------:R-:W-:Y:S01]  /*0bc0*/  VIADD R5, R11, 0x18 ;  /* 0x000000180b057836 */ /* 0x000fe20000000000 */
[C---:B------:R-:W-:Y:S01]  /*0bd0*/  LEA R12, P0, R3.reuse, UR4, 0x2 ;  /* 0x00000004030c7c11 */ /* 0x040fe2000f8010ff */
[----:B------:R-:W-:Y:S01]  /*0be0*/  VIADD R8, R14, 0xc0 ;  /* 0x000000c00e087836 */ /* 0x000fe20000000000 */
[----:B------:R-:W-:Y:S02]  /*0bf0*/  ISETP.GE.AND P1, PT, R4, UR17, PT ;  /* 0x0000001104007c0c */ /* 0x000fe4000bf26270 */
[----:B------:R-:W-:Y:S01]  /*0c00*/  LEA.HI.X R13, R3, UR5, R0, 0x2, P0 ;  /* 0x00000005030d7c11 */ /* 0x000fe200080f1400 */
[----:B------:R-:W-:Y:S01]  /*0c10*/  VIADD R3, R11, 0x28 ;  /* 0x000000280b037836 */ /* 0x000fe20000000000 */
[----:B------:R-:W-:-:S04]  /*0c20*/  ISETP.GE.AND P0, PT, R5, UR17, PT ;  /* 0x0000001105007c0c */ /* 0x000fc8000bf06270 */
[----:B------:R-:W-:Y:S01]  /*0c30*/  ISETP.GE.AND P2, PT, R3, UR17, PT ;  /* 0x0000001103007c0c */ /* 0x000fe2000bf46270 */
[----:B------:R-:W-:-:S12]  /*0c40*/  @P3 BRA `(.L_x_1520) ;  /* 0x0000000000243947 */ /* 0x000fd80003800000 */
[----:B------:R-:W-:Y:S02]  /*0c50*/  ULDC UR4, c[0x0][0x2d0] ;  /* 0x0000b40000047ab9 */ /* 0x000fe40000000800 */
[----:B------:R-:W-:-:S13]  /*0c60*/  ISETP.GE.AND P3, PT, R14, UR4, PT ;  /* 0x000000040e007c0c */ /* 0x000fda000bf66270 */
[----:B------:R1:W-:Y:S01]  /*0c70*/  @!P3 STG.E.128 desc[UR22][R12.64], RZ ;  /* 0x000000ff0c00b986 */ /* 0x0003e2000c101d16 */
[----:B------:R-:W-:-:S13]  /*0c80*/  ISETP.GE.AND P3, PT, R10, UR4, PT ;  /* 0x000000040a007c0c */ /* 0x000fda000bf66270 */
[----:B------:R1:W-:Y:S01]  /*0c90*/  @!P3 STG.E.128 desc[UR22][R12.64+0x100], RZ ;  /* 0x000100ff0c00b986 */ /* 0x0003e2000c101d16 */
[----:B------:R-:W-:-:S13]  /*0ca0*/  ISETP.GE.AND P3, PT, R9, UR4, PT ;  /* 0x0000000409007c0c */ /* 0x000fda000bf66270 */
[----:B------:R1:W-:Y:S01]  /*0cb0*/  @!P3 STG.E.128 desc[UR22][R12.64+0x200], RZ ;  /* 0x000200ff0c00b986 */ /* 0x0003e2000c101d16 */
[----:B------:R-:W-:-:S13]  /*0cc0*/  ISETP.GE.AND P3, PT, R8, UR4, PT ;  /* 0x0000000408007c0c */ /* 0x000fda000bf66270 */
[----:B------:R1:W-:Y:S02]  /*0cd0*/  @!P3 STG.E.128 desc[UR22][R12.64+0x300], RZ ;  /* 0x000300ff0c00b986 */ /* 0x0003e4000c101d16 */
.L_x_1520:
[----:B------:R-:W-:Y:S05]  /*0ce0*/  BSYNC B0 ;  /* 0x0000000000007941 */ /* 0x000fea0003800000 */
.L_x_1519:
[----:B------:R-:W-:Y:S01]  /*0cf0*/  BSSY B0, `(.L_x_1521) ;  /* 0x000000d000007945 */ /* 0x000fe20003800000 */
[----:B------:R-:W-:Y:S02]  /*0d00*/  ISETP.GE.AND P3, PT, R2, UR17, PT ;  /* 0x0000001102007c0c */ /* 0x000fe4000bf66270 */
[----:B------:R-:W-:Y:S01]  /*0d10*/  IADD3 R0, R11, 0x38, RZ ;  /* 0x000000380b007810 */ /* 0x000fe20007ffe0ff */
[----:B------:R-:W-:Y:S05]  /*0d20*/  @P4 BRA `(.L_x_1522) ;  /* 0x0000000000244947 */ /* 0x000fea0003800000 */
        /* <DEDUP_REMOVED lines=9> */
.L_x_1522:
[----:B------:R-:W-:Y:S05]  /*0dc0*/  BSYNC B0 ;  /* 0x0000000000007941 */ /* 0x000fea0003800000 */
.L_x_1521:
[----:B------:R-:W-:Y:S01]  /*0dd0*/  BSSY B0, `(.L_x_1523) ;  /* 0x000000c000007945 */ /* 0x000fe20003800000 */
[----:B------:R-:W-:-:S03]  /*0de0*/  ISETP.GE.AND P4, PT, R0, UR17, PT ;  /* 0x0000001100007c0c */ /* 0x000fc6000bf86270 */
[----:B------:R-:W-:Y:S10]  /*0df0*/  @P5 BRA `(.L_x_1524) ;  /* 0x0000000000245947 */ /* 0x000ff40003800000 */
        /* <DEDUP_REMOVED lines=9> */
.L_x_1524:
[----:B------:R-:W-:Y:S05]  /*0e90*/  BSYNC B0 ;  /* 0x0000000000007941 */ /* 0x000fea0003800000 */
.L_x_1523:
[----:B------:R-:W-:Y:S01]  /*0ea0*/  BSSY B0, `(.L_x_1525) ;  /* 0x000000c000007945 */ /* 0x000fe20003800000 */
[----:B------:R-:W-:-:S03]  /*0eb0*/  ISETP.GE.OR P5, PT, R11, UR17, P6 ;  /* 0x000000110b007c0c */ /* 0x000fc6000b7a6670 */
        /* <DEDUP_REMOVED lines=10> */
.L_x_1526:
[----:B------:R-:W-:Y:S05]  /*0f60*/  BSYNC B0 ;  /* 0x0000000000007941 */ /* 0x000fea0003800000 */
.L_x_1525:
[----:B------:R-:W-:Y:S04]  /*0f70*/  BSSY B0, `(.L_x_1527) ;  /* 0x000000b000007945 */ /* 0x000fe80003800000 */
[----:B------:R-:W-:Y:S05]  /*0f80*/  @P1 BRA `(.L_x_1528) ;  /* 0x0000000000241947 */ /* 0x000fea0003800000 */
[----:B------:R-:W-:Y:S02]  /*0f90*/  ULDC UR4, c[0x0][0x2d0] ;  /* 0x0000b40000047ab9 */ /* 0x000fe40000000800 */
[----:B------:R-:W-:Y:S02]  /*0fa0*/  ISETP.GE.AND P1, PT, R14, UR4, PT ;  /* 0x000000040e007c0c */ /* 0x000fe4000bf26270 */
[----:B------:R-:W-:-:S11]  /*0fb0*/  ISETP.GE.AND P0, PT, R10, UR4, PT ;  /* 0x000000040a007c0c */ /* 0x000fd6000bf06270 */
[----:B------:R1:W-:Y:S01]  /*0fc0*/  @!P1 STG.E.128 desc[UR22][R12.64+0x8000], RZ ;  /* 0x008000ff0c009986 */ /* 0x0003e2000c101d16 */
[----:B------:R-:W-:-:S03]  /*0fd0*/  ISETP.GE.AND P1, PT, R9, UR4, PT ;  /* 0x0000000409007c0c */ /* 0x000fc6000bf26270 */
[----:B------:R1:W-:Y:S01]  /*0fe0*/  @!P0 STG.E.128 desc[UR22][R12.64+0x8100], RZ ;  /* 0x008100ff0c008986 */ /* 0x0003e2000c101d16 */
[----:B------:R-:W-:-:S09]  /*0ff0*/  ISETP.GE.AND P0, PT, R8, UR4, PT ;  /* 0x0000000408007c0c */ /* 0x000fd2000bf06270 */
[----:B------:R1:W-:Y:S04]  /*1000*/  @!P1 STG.E.128 desc[UR22][R12.64+0x8200], RZ ;  /* 0x008200ff0c009986 */ /* 0x0003e8000c101d16 */
[----:B------:R1:W-:Y:S02]  /*1010*/  @!P0 STG.E.128 desc[UR22][R12.64+0x8300], RZ ;  /* 0x008300ff0c008986 */ /* 0x0003e4000c101d16 */
.L_x_1528:
[----:B------:R-:W-:Y:S05]  /*1020*/  BSYNC B0 ;  /* 0x0000000000007941 */ /* 0x000fea0003800000 */
.L_x_1527:
[----:B------:R-:W-:Y:S04]  /*1030*/  BSSY B0, `(.L_x_1529) ;  /* 0x000000b000007945 */ /* 0x000fe80003800000 */
[----:B------:R-:W-:Y:S05]  /*1040*/  @P2 BRA `(.L_x_1530) ;  /* 0x0000000000242947 */ /* 0x000fea0003800000 */
[----:B------:R-:W-:Y:S02]  /*1050*/  ULDC UR4, c[0x0][0x2d0] ;  /* 0x0000b40000047ab9 */ /* 0x000fe40000000800 */
[----:B------:R-:W-:Y:S02]  /*1060*/  ISETP.GE.AND P0, PT, R14, UR4, PT ;  /* 0x000000040e007c0c */ /* 0x000fe4000bf06270 */
[----:B------:R-:W-:Y:S02]  /*1070*/  ISETP.GE.AND P2, PT, R10, UR4, PT ;  /* 0x000000040a007c0c */ /* 0x000fe4000bf46270 */
[----:B------:R-:W-:-:S09]  /*1080*/  ISETP.GE.AND P1, PT, R9, UR4, PT ;  /* 0x0000000409007c0c */ /* 0x000fd2000bf26270 */
[----:B------:R1:W-:Y:S01]  /*1090*/  @!P0 STG.E.128 desc[UR22][R12.64+0xa000], RZ ;  /* 0x00a000ff0c008986 */ /* 0x0003e2000c101d16 */
[----:B------:R-:W-:-:S03]  /*10a0*/  ISETP.GE.AND P0, PT, R8, UR4, PT ;  /* 0x0000000408007c0c */ /* 0x000fc6000bf06270 */
[----:B------:R1:W-:Y:S04]  /*10b0*/  @!P2 STG.E.128 desc[UR22][R12.64+0xa100], RZ ;  /* 0x00a100ff0c00a986 */ /* 0x0003e8000c101d16 */
[----:B------:R1:W-:Y:S06]  /*10c0*/  @!P1 STG.E.128 desc[UR22][R12.64+0xa200], RZ ;  /* 0x00a200ff0c009986 */ /* 0x0003ec000c101d16 */
[----:B------:R1:W-:Y:S02]  /*10d0*/  @!P0 STG.E.128 desc[UR22][R12.64+0xa300], RZ ;  /* 0x00a300ff0c008986 */ /* 0x0003e4000c101d16 */
.L_x_1530:
[----:B------:R-:W-:Y:S05]  /*10e0*/  BSYNC B0 ;  /* 0x0000000000007941 */ /* 0x000fea0003800000 */
.L_x_1529:
[----:B------:R-:W-:Y:S04]  /*10f0*/  BSSY B0, `(.L_x_1531) ;  /* 0x000000b000007945 */ /* 0x000fe80003800000 */
[----:B------:R-:W-:Y:S05]  /*1100*/  @P3 BRA `(.L_x_1532) ;  /* 0x0000000000243947 */ /* 0x000fea0003800000 */
[----:B------:R-:W-:Y:S02]  /*1110*/  ULDC UR4, c[0x0][0x2d0] ;  /* 0x0000b40000047ab9 */ /* 0x000fe40000000800 */
[----:B------:R-:W-:Y:S02]  /*1120*/  ISETP.GE.AND P3, PT, R14, UR4, PT ;  /* 0x000000040e007c0c */ /* 0x000fe4000bf66270 */
[----:B------:R-:W-:Y:S02]  /*1130*/  ISETP.GE.AND P2, PT, R10, UR4, PT ;  /* 0x000000040a007c0c */ /* 0x000fe4000bf46270 */
[----:B------:R-:W-:Y:S02]  /*1140*/  ISETP.GE.AND P1, PT, R9, UR4, PT ;  /* 0x0000000409007c0c */ /* 0x000fe4000bf26270 */
[----:B------:R-:W-:-:S07]  /*1150*/  ISETP.GE.AND P0, PT, R8, UR4, PT ;  /* 0x0000000408007c0c */ /* 0x000fce000bf06270 */
[----:B------:R1:W-:Y:S04]  /*1160*/  @!P3 STG.E.128 desc[UR22][R12.64+0xc000], RZ ;  /* 0x00c000ff0c00b986 */ /* 0x0003e8000c101d16 */
[----:B------:R1:W-:Y:S04]  /*1170*/  @!P2 STG.E.128 desc[UR22][R12.64+0xc100], RZ ;  /* 0x00c100ff0c00a986 */ /* 0x0003e8000c101d16 */
[----:B------:R1:W-:Y:S04]  /*1180*/  @!P1 STG.E.128 desc[UR22][R12.64+0xc200], RZ ;  /* 0x00c200ff0c009986 */ /* 0x0003e8000c101d16 */
[----:B------:R1:W-:Y:S02]  /*1190*/  @!P0 STG.E.128 desc[UR22][R12.64+0xc300], RZ ;  /* 0x00c300ff0c008986 */ /* 0x0003e4000c101d16 */
.L_x_1532:
[----:B------:R-:W-:Y:S05]  /*11a0*/  BSYNC B0 ;  /* 0x0000000000007941 */ /* 0x000fea0003800000 */
.L_x_1531:
        /* <DEDUP_REMOVED lines=11> */
.L_x_1534:
[----:B------:R-:W-:Y:S05]  /*1260*/  BSYNC B0 ;  /* 0x0000000000007941 */ /* 0x000fea0003800000 */
.L_x_1533:
[----:B------:R-:W-:Y:S01]  /*1270*/  USHF.R.S32.HI UR7, URZ, 0x1f, UR6 ;  /* 0x0000001f3f077899 */ /* 0x000fe20008011406 */
[----:B------:R-:W-:Y:S01]  /*1280*/  IADD3 R8, P0, R11, UR6, RZ ;  /* 0x000000060b087c10 */ /* 0x000fe2000ff1e0ff */
[----:B------:R-:W-:Y:S01]  /*1290*/  ULDC.64 UR4, c[0x0][0x2b8] ;  /* 0x0000ae0000047ab9 */ /* 0x000fe20000000a00 */
[----:B------:R-:W-:Y:S01]  /*12a0*/  ISETP.GE.OR P4, PT, R7, UR17, P6 ;  /* 0x0000001107007c0c */ /* 0x000fe2000b786670 */
[----:B------:R-:W-:Y:S01]  /*12b0*/  @!P5 IMAD.MOV.U32 R7, RZ, RZ, -0x800000 ;  /* 0xff800000ff07d424 */ /* 0x000fe200078e00ff */
[----:B------:R-:W-:Y:S02]  /*12c0*/  ISETP.GE.OR P3, PT, R6, UR17, P6 ;  /* 0x0000001106007c0c */ /* 0x000fe4000b766670 */
[----:B------:R-:W-:Y:S02]  /*12d0*/  LEA.HI.X.SX32 R11, R11, UR7, 0x1, P0 ;  /* 0x000000070b0b7c11 */ /* 0x000fe400080f0eff */
[----:B------:R-:W-:Y:S02]  /*12e0*/  LEA R10, P0, R8, UR4, 0x2 ;  /* 0x00000004080a7c11 */ /* 0x000fe4000f8010ff */
[----:B------:R-:W-:-:S02]  /*12f0*/  ISETP.GE.OR P2, PT, R5, UR17, P6 ;  /* 0x0000001105007c0c */ /* 0x000fc4000b746670 */
[----:B------:R-:W-:Y:S02]  /*1300*/  LEA.HI.X R11, R8, UR5, R11, 0x2, P0 ;  /* 0x00000005080b7c11 */ /* 0x000fe400080f140b */
[----:B------:R-:W-:Y:S01]  /*1310*/  ISETP.GE.OR P1, PT, R4, UR17, P6 ;  /* 0x0000001104007c0c */ /* 0x000fe2000b726670 */
[----:B------:R-:W-:Y:S01]  /*1320*/  @!P4 IMAD.MOV.U32 R17, RZ, RZ, -0x800000 ;  /* 0xff800000ff11c424 */ /* 0x000fe200078e00ff */
[----:B------:R-:W-:Y:S01]  /*1330*/  ISETP.GE.OR P0, PT, R3, UR17, P6 ;  /* 0x0000001103007c0c */ /* 0x000fe2000b706670 */
[----:B------:R1:W-:Y:S01]  /*1340*/  @!P5 STG.E desc[UR22][R10.64], R7 ;  /* 0x000000070a00d986 */ /* 0x0003e2000c101916 */
[----:B------:R-:W-:Y:S01]  /*1350*/  ISETP.GE.OR P5, PT, R2, UR17, P6 ;  /* 0x0000001102007c0c */ /* 0x000fe2000b7a6670 */
[----:B------:R-:W-:Y:S01]  /*1360*/  @!P3 IMAD.MOV.U32 R15, RZ, RZ, -0x800000 ;  /* 0xff800000ff0fb424 */ /* 0x000fe200078e00ff */
[----:B------:R-:W-:Y:S01]  /*1370*/  ISETP.GE.OR P6, PT, R0, UR17, P6 ;  /* 0x0000001100007c0c */ /* 0x000fe2000b7c6670 */
[----:B------:R1:W-:Y:S02]  /*1380*/  @!P4 STG.E desc[UR22][R10.64+0x20], R17 ;  /* 0x000020110a00c986 */ /* 0x0003e4000c101916 */
[----:B-1234-:R-:W-:-:S02]  /*1390*/  @!P2 IMAD.MOV.U32 R13, RZ, RZ, -0x800000 ;  /* 0xff800000ff0da424 */ /* 0x01efc400078e00ff */
[----:B------:R1:W-:Y:S02]  /*13a0*/  @!P3 STG.E desc[UR22][R10.64+0x40], R15 ;  /* 0x0000400f0a00b986 */ /* 0x0003e4000c101916 */
[----:B------:R-:W-:Y:S02]  /*13b0*/  @!P1 IMAD.MOV.U32 R9, RZ, RZ, -0x800000 ;  /* 0xff800000ff099424 */ /* 0x000fe400078e00ff */
[----:B------:R-:W-:Y:S01]  /*13c0*/  @!P0 IMAD.MOV.U32 R5, RZ, RZ, -0x800000 ;  /* 0xff800000ff058424 */ /* 0x000fe200078e00ff */
[----:B------:R1:W-:Y:S01]  /*13d0*/  @!P2 STG.E desc[UR22][R10.64+0x60], R13 ;  /* 0x0000600d0a00a986 */ /* 0x0003e2000c101916 */
[----:B------:R-:W-:-:S03]  /*13e0*/  @!P5 IMAD.MOV.U32 R3, RZ, RZ, -0x800000 ;  /* 0xff800000ff03d424 */ /* 0x000fc600078e00ff */
[----:B------:R1:W-:Y:S04]  /*13f0*/  @!P1 STG.E desc[UR22][R10.64+0x80], R9 ;  /* 0x000080090a009986 */ /* 0x0003e8000c101916 */
[----:B------:R1:W-:Y:S04]  /*1400*/  @!P0 STG.E desc[UR22][R10.64+0xa0], R5 ;  /* 0x0000a0050a008986 */ /* 0x0003e8000c101916 */
[----:B------:R1:W-:Y:S01]  /*1410*/  @!P5 STG.E desc[UR22][R10.64+0xc0], R3 ;  /* 0x0000c0030a00d986 */ /* 0x0003e2000c101916 */
[----:B------:R-:W-:Y:S05]  /*1420*/  @P6 EXIT ;  /* 0x000000000000694d */ /* 0x000fea0003800000 */
[----:B-1----:R-:W-:-:S05]  /*1430*/  MOV R3, 0xff800000 ;  /* 0xff80000000037802 */ /* 0x002fca0000000f00 */
[----:B------:R-:W-:Y:S01]  /*1440*/  STG.E desc[UR22][R10.64+0xe0], R3 ;  /* 0x0000e0030a007986 */ /* 0x000fe2000c101916 */
[----:B------:R-:W-:Y:S05]  /*1450*/  EXIT ;  /* 0x000000000000794d */ /* 0x000fea0003800000 */
.L_x_1518:
        /* <DEDUP_REMOVED lines=14> */
[----:B------:R-:W-:Y:S01]  /*1540*/  ISETP.NE.AND.EX P1, PT, RZ, UR7, PT, P1 ;  /* 0x00000007ff007c0c */ /* 0x000fe2000bf25310 */
[----:B------:R-:W-:Y:S01]  /*1550*/  UPLOP3.LUT UP6, UPT, UPT, UPT, UPT, 0x40, 0x0 ;  /* 0x000000000000789c */ /* 0x000fe20003fce870 */
[----:B--2---:R-:W-:-:S11]  /*1560*/  @P0 R2UR UR25, R2 ;  /* 0x00000000021902ca */ /* 0x004fd600000e0000 */
[----:B------:R-:W-:Y:S05]  /*1570*/  @!P1 BRA `(.L_x_1535) ;  /* 0x00000000002c9947 */ /* 0x000fea0003800000 */
[----:B------:R-:W-:Y:S01]  /*1580*/  USHF.R.S32.HI UR8, URZ, 0x1f, UR13 ;  /* 0x0000001f3f087899 */ /* 0x000fe2000801140d */
[----:B------:R-:W-:-:S03]  /*1590*/  ULDC.64 UR4, c[0x0][0x378] ;  /* 0x0000de0000047ab9 */ /* 0x000fc60000000a00 */
[----:B------:R-:W-:Y:S02]  /*15a0*/  UIMAD UR8, UR8, UR4, URZ ;  /* 0x00000004080872a4 */ /* 0x000fe4000f8e023f */
[----:B------:R-:W-:Y:S02]  /*15b0*/  UIMAD.WIDE.U32 UR18, UR13, UR4, URZ ;  /* 0x000000040d1272a5 */ /* 0x000fe4000f8e003f */
[----:B------:R-:W-:Y:S02]  /*15c0*/  UIMAD UR5, UR13, UR5, UR8 ;  /* 0x000000050d0572a4 */ /* 0x000fe4000f8e0208 */
[----:B------:R-:W-:Y:S02]  /*15d0*/  ULEA UR4, UP0, UR18, UR6, 0x2 ;  /* 0x0000000612047291 */ /* 0x000fe4000f80103f */
[----:B------:R-:W-:Y:S02]  /*15e0*/  UIADD3 UR5, UR19, UR5, URZ ;  /* 0x0000000513057290 */ /* 0x000fe4000fffe03f */
[----:B------:R-:W-:-:S02]  /*15f0*/  UISETP.NE.U32.AND UP6, UPT, UR4, URZ, UPT ;  /* 0x0000003f0400728c */ /* 0x000fc4000bfc5070 */
[----:B------:R-:W-:-:S04]  /*1600*/  USHF.L.U64.HI UR5, UR18, 0x2, UR5 ;  /* 0x0000000212057899 */ /* 0x000fc80008010205 */
[----:B------:R-:W-:-:S04]  /*1610*/  UIADD3.X UR19, UR5, UR7, URZ, UP0, !UPT ;  /* 0x0000000705137290 */ /* 0x000fc800087fe43f */
[----:B------:R-:W-:-:S11]  /*1620*/  UISETP.NE.AND.EX UP6, UPT, UR19, URZ, UPT, UP6 ;  /* 0x0000003f1300728c */ /* 0x000fd6000bfc5360 */
.L_x_1535:
[----:B------:R-:W-:Y:S01]  /*1630*/  PLOP3.LUT P0, PT, PT, PT, UP6, 0x40, 0x0 ;  /* 0x000000000000781c */ /* 0x000fe20003f0e868 */
[----:B------:R-:W-:-:S12]  /*1640*/  UMOV UR18, UR4 ;  /* 0x0000000400127c82 */ /* 0x000fd80008000000 */
[----:B------:R-:W-:Y:S05]  /*1650*/  @P0 BRA `(.L_x_1536) ;  /* 0x0000000400740947 */ /* 0x000fea0003800000 */
        /* <DEDUP_REMOVED lines=11> */
[----:B--2---:R-:W-:Y:S02]  /*1710*/  R2UR UR25, R0 ;  /* 0x00000000001972ca */ /* 0x004fe400000e0000 */
[----:B------:R-:W-:-:S04]  /*1720*/  MOV R0, UR12 ;  /* 0x0000000c00007c02 */ /* 0x000fc80008000f00 */
        /* <DEDUP_REMOVED lines=21> */
[----:B------:R-:W-:Y:S02]  /*1880*/  IMAD.U32 R2, RZ, RZ, UR4 ;  /* 0x00000004ff027e24 */ /* 0x000fe4000f8e00ff */
[----:B------:R-:W-:Y:S01]  /*1890*/  IMAD.U32 R3, RZ, RZ, UR5 ;  /* 0x00000005ff037e24 */ /* 0x000fe2000f8e00ff */
[----:B-1----:R-:W-:Y:S01]  /*18a0*/  IABS R5, R4 ;  /* 0x0000000400057213 */ /* 0x002fe20000000000 */
[----:B------:R-:W-:Y:S01]  /*18b0*/  IMAD.U32 R0, RZ, RZ, UR14 ;  /* 0x0000000eff007e24 */ /* 0x000fe2000f8e00ff */
[----:B------:R-:W-:Y:S02]  /*18c0*/  UIADD3 UR8, -UR8, URZ, URZ ;  /* 0x0000003f08087290 */ /* 0x000fe4000fffe13f */
[----:B------:R1:W2:Y:S01]  /*18d0*/  LDG.E R2, desc[UR22][R2.64] ;  /* 0x0000001602027981 */ /* 0x0002a2000c1e1900 */
[----:B------:R-:W3:Y:S01]  /*18e0*/  I2F.RP R8, R5 ;  /* 0x0000000500087306 */ /* 0x000ee20000209400 */
[----:B------:R-:W-:Y:S01]  /*18f0*/  IABS R0, R0 ;  /* 0x0000000000007213 */ /* 0x000fe20000000000 */
[----:B------:R-:W-:Y:S01]  /*1900*/  ULDC.64 UR4, c[0x0][0x230] ;  /* 0x00008c0000047ab9 */ /* 0x000fe20000000a00 */
[----:B------:R-:W-:-:S03]  /*1910*/  UIMAD UR12, UR9, UR8, UR12 ;  /* 0x00000008090c72a4 */ /* 0x000fc6000f8e020c */
[----:B------:R-:W-:Y:S02]  /*1920*/  ULDC.64 UR8, c[0x0][0x248] ;  /* 0x0000920000087ab9 */ /* 0x000fe40000000a00 */
[----:B---3--:R-:W3:Y:S02]  /*1930*/  MUFU.RCP R7, R8 ;  /* 0x0000000800077308 */ /* 0x008ee40000001000 */
[----:B---3--:R-:W-:-:S06]  /*1940*/  IADD3 R7, R7, 0xffffffe, RZ ;  /* 0x0ffffffe07077810 */ /* 0x008fcc0007ffe0ff */
[----:B------:R-:W3:Y:S02]  /*1950*/  F2I.FTZ.U32.TRUNC.NTZ R7, R7 ;  /* 0x0000000700077305 */ /* 0x000ee4000021f000 */
[----:B---3--:R-:W-:-:S04]  /*1960*/  IMAD.MOV R6, RZ, RZ, -R7 ;  /* 0x000000ffff067224 */ /* 0x008fc800078e0a07 */
[----:B-1----:R-:W-:Y:S01]  /*1970*/  IMAD R3, R6, R5, RZ ;  /* 0x0000000506037224 */ /* 0x002fe200078e02ff */
[----:B------:R-:W-:-:S05]  /*1980*/  MOV R6, RZ ;  /* 0x000000ff00067202 */ /* 0x000fca0000000f00 */
[----:B------:R-:W-:-:S04]  /*1990*/  IMAD.HI.U32 R6, R7, R3, R6 ;  /* 0x0000000307067227 */ /* 0x000fc800078e0006 */
[----:B------:R-:W-:-:S04]  /*19a0*/  IMAD.MOV.U32 R3, RZ, RZ, R0 ;  /* 0x000000ffff037224 */ /* 0x000fc800078e0000 */
[----:B------:R-:W-:-:S04]  /*19b0*/  IMAD.HI.U32 R6, R6, R3, RZ ;  /* 0x0000000306067227 */ /* 0x000fc800078e00ff */
[----:B------:R-:W-:-:S04]  /*19c0*/  IMAD.MOV R0, RZ, RZ, -R6 ;  /* 0x000000ffff007224 */ /* 0x000fc800078e0a06 */
[----:B------:R-:W-:-:S05]  /*19d0*/  IMAD R0, R5, R0, R3 ;  /* 0x0000000005007224 */ /* 0x000fca00078e0203 */
[----:B------:R-:W-:-:S13]  /*19e0*/  ISETP.GT.U32.AND P1, PT, R5, R0, PT ;  /* 0x000000000500720c */ /* 0x000fda0003f24070 */
[-C--:B------:R-:W-:Y:S01]  /*19f0*/  @!P1 IADD3 R0, R0, -R5.reuse, RZ ;  /* 0x8000000500009210 */ /* 0x080fe20007ffe0ff */
[----:B------:R-:W-:Y:S01]  /*1a00*/  @!P1 VIADD R6, R6, 0x1 ;  /* 0x0000000106069836 */ /* 0x000fe20000000000 */
[----:B------:R-:W-:Y:S02]  /*1a10*/  ISETP.NE.AND P1, PT, R4, RZ, PT ;  /* 0x000000ff0400720c */ /* 0x000fe40003f25270 */
[----:B------:R-:W-:Y:S02]  /*1a20*/  ISETP.GE.U32.AND P2, PT, R0, R5, PT ;  /* 0x000000050000720c */ /* 0x000fe40003f46070 */
[----:B------:R-:W-:-:S04]  /*1a30*/  LOP3.LUT R0, R4, UR14, RZ, 0x3c, !PT ;  /* 0x0000000e04007c12 */ /* 0x000fc8000f8e3cff */
[----:B------:R-:W-:-:S07]  /*1a40*/  ISETP.GE.AND P0, PT, R0, RZ, PT ;  /* 0x000000ff0000720c */ /* 0x000fce0003f06270 */
[----:B------:R-:W-:-:S06]  /*1a50*/  @P2 VIADD R6, R6, 0x1 ;  /* 0x0000000106062836 */ /* 0x000fcc0000000000 */
        /* <DEDUP_REMOVED lines=8> */
[----:B------:R-:W-:Y:S02]  /*1ae0*/  UIMAD UR5, UR26, UR5, UR24 ;  /* 0x000000051a0572a4 */ /* 0x000fe4000f8e0218 */
[----:B------:R-:W-:Y:S02]  /*1af0*/  USHF.R.S32.HI UR24, URZ, 0x1f, UR12 ;  /* 0x0000001f3f187899 */ /* 0x000fe4000801140c */
[----:B------:R-:W-:Y:S02]  /*1b00*/  UIADD3 UR7, UR7, UR5, URZ ;  /* 0x0000000507077290 */ /* 0x000fe4000fffe03f */
[----:B------:R-:W-:Y:S02]  /*1b10*/  UIMAD UR27, UR24, UR8, URZ ;  /* 0x00000008181b72a4 */ /* 0x000fe4000f8e023f */
[----:B------:R-:W-:Y:S02]  /*1b20*/  UIMAD.WIDE.U32 UR28, UR12, UR8, UR6 ;  /* 0x000000080c1c72a5 */ /* 0x000fe4000f8e0006 */
[----:B------:R-:W-:Y:S01]  /*1b30*/  UIMAD UR27, UR12, UR9, UR27 ;  /* 0x000000090c1b72a4 */ /* 0x000fe2000f8e021b */
[----:B------:R-:W-:Y:S01]  /*1b40*/  ULDC.64 UR6, c[0x0][0x260] ;  /* 0x0000980000067ab9 */ /* 0x000fe20000000a00 */
[----:B------:R-:W-:-:S02]  /*1b50*/  ULDC.64 UR4, c[0x0][0x238] ;  /* 0x00008e0000047ab9 */ /* 0x000fc40000000a00 */
[----:B------:R-:W-:Y:S01]  /*1b60*/  UIADD3 UR27, UR29, UR27, URZ ;  /* 0x0000001b1d1b7290 */ /* 0x000fe2000fffe03f */
[----:B------:R-:W-:Y:S01]  /*1b70*/  IMAD.U32 R3, RZ, RZ, UR29 ;  /* 0x0000001dff037e24 */ /* 0x000fe2000f8e00ff */
[----:B------:R-:W-:Y:S01]  /*1b80*/  UIMAD UR25, UR25, UR4, URZ ;  /* 0x00000004191972a4 */ /* 0x000fe2000f8e023f */
[----:B------:R-:W-:Y:S01]  /*1b90*/  IMAD.U32 R2, RZ, RZ, UR28 ;  /* 0x0000001cff027e24 */ /* 0x000fe2000f8e00ff */
[----:B------:R-:W-:Y:S01]  /*1ba0*/  UIMAD.WIDE.U32 UR28, UR26, UR4, URZ ;  /* 0x000000041a1c72a5 */ /* 0x000fe2000f8e003f */
[----:B------:R-:W-:Y:S01]  /*1bb0*/  IMAD R25, R17, UR6, RZ ;  /* 0x0000000611197c24 */ /* 0x000fe2000f8e02ff */
[----:B------:R-:W-:Y:S01]  /*1bc0*/  MOV R3, UR27 ;  /* 0x0000001b00037c02 */ /* 0x000fe20008000f00 */
[----:B------:R-:W-:Y:S02]  /*1bd0*/  UIMAD UR5, UR26, UR5, UR25 ;  /* 0x000000051a0572a4 */ /* 0x000fe4000f8e0219 */
[C---:B------:R-:W-:Y:S02]  /*1be0*/  IMAD R25, R6.reuse, UR7, R25 ;  /* 0x0000000706197c24 */ /* 0x040fe4000f8e0219 */
[----:B------:R-:W-:Y:S01]  /*1bf0*/  IMAD.WIDE.U32 R36, R6, UR6, R2 ;  /* 0x0000000606247c25 */ /* 0x000fe2000f8e0002 */
[----:B------:R-:W-:-:S03]  /*1c00*/  UIADD3 UR27, UR29, UR5, URZ ;  /* 0x000000051d1b7290 */ /* 0x000fc6000fffe03f */
[----:B------:R-:W-:Y:S01]  /*1c10*/  IMAD.IADD R25, R37, 0x1, R25 ;  /* 0x0000000125197824 */ /* 0x000fe200078e0219 */
[----:B------:R-:W-:Y:S08]  /*1c20*/  BRA `(.L_x_1537) ;  /* 0x0000000400407947 */ /* 0x000ff00003800000 */
.L_x_1536:
[----:B------:R-:W1:Y:S01]  /*1c30*/  LDC R6, c[0x0][0x278] ;  /* 0x00009e00ff067b82 */ /* 0x000e620000000800 */
[----:B------:R-:W-:Y:S01]  /*1c40*/  IMAD.MOV.U32 R4, RZ, RZ, RZ ;  /* 0x000000ffff047224 */ /* 0x000fe200078e00ff */
[----:B------:R-:W-:Y:S01]  /*1c50*/  MOV R0, UR14 ;  /* 0x0000000e00007c02 */ /* 0x000fe20008000f00 */
[----:B------:R-:W-:Y:S02]  /*1c60*/  UISETP.NE.AND UP0, UPT, UR27, -0x1, UPT ;  /* 0xffffffff1b00788c */ /* 0x000fe4000bf05270 */
[----:B------:R-:W-:Y:S01]  /*1c70*/  ULEA UR12, UR15, 0xffffffc0, 0x6 ;  /* 0xffffffc00f0c7891 */ /* 0x000fe2000f8e303f */
[----:B------:R-:W-:-:S03]  /*1c80*/  IABS R0, R0 ;  /* 0x0000000000007213 */ /* 0x000fc60000000000 */
[----:B------:R-:W-:Y:S01]  /*1c90*/  PLOP3.LUT P0, PT, PT, PT, UP0, 0x80, 0x0 ;  /* 0x000000000000781c */ /* 0x000fe20003f0f008 */
[----:B------:R-:W-:-:S04]  /*1ca0*/  USHF.R.S32.HI UR24, URZ, 0x1f, UR12 ;  /* 0x0000001f3f187899 */ /* 0x000fc8000801140c */
[----:B------:R-:W-:Y:S01]  /*1cb0*/  @UP0 UIADD3 UR5, UR26, UR27, URZ ;  /* 0x0000001b1a050290 */ /* 0x000fe2000fffe03f */
[----:B------:R-:W-:-:S03]  /*1cc0*/  @UP0 ULDC.64 UR8, c[0x0][0x248] ;  /* 0x0000920000080ab9 */ /* 0x000fc60000000a00 */
[----:B------:R-:W-:Y:S02]  /*1cd0*/  @UP0 UIMAD.WIDE.U32 UR6, UR5, UR8, URZ ;  /* 0x00000008050602a5 */ /* 0x000fe4000f8e003f */
[----:B------:R-:W-:Y:S01]  /*1ce0*/  @UP0 UIMAD UR5, UR5, UR9, URZ ;  /* 0x00000009050502a4 */ /* 0x000fe2000f8e023f */
[----:B-1----:R-:W-:-:S03]  /*1cf0*/  IABS R7, R6 ;  /* 0x0000000600077213 */ /* 0x002fc60000000000 */
[----:B------:R-:W-:Y:S01]  /*1d00*/  @UP0 UIADD3 UR5, UR7, UR5, URZ ;  /* 0x0000000507050290 */ /* 0x000fe2000fffe03f */
[----:B------:R-:W-:Y:S01]  /*1d10*/  ISETP.NE.AND P1, PT, R6, RZ, PT ;  /* 0x000000ff0600720c */ /* 0x000fe20003f25270 */
[----:B------:R-:W1:Y:S08]  /*1d20*/  I2F.RP R8, R7 ;  /* 0x0000000700087306 */ /* 0x000e700000209400 */
[----:B-1----:R-:W1:Y:S02]  /*1d30*/  MUFU.RCP R3, R8 ;  /* 0x0000000800037308 */ /* 0x002e640000001000 */
[----:B-1----:R-:W-:-:S06]  /*1d40*/  VIADD R3, R3, 0xffffffe ;  /* 0x0ffffffe03037836 */ /* 0x002fcc0000000000 */
[----:B------:R-:W1:Y:S02]  /*1d50*/  F2I.FTZ.U32.TRUNC.NTZ R5, R3 ;  /* 0x0000000300057305 */ /* 0x000e64000021f000 */
[----:B-1----:R-:W-:-:S04]  /*1d60*/  IMAD.MOV R2, RZ, RZ, -R5 ;  /* 0x000000ffff027224 */ /* 0x002fc800078e0a05 */
[----:B------:R-:W-:-:S04]  /*1d70*/  IMAD R2, R2, R7, RZ ;  /* 0x0000000702027224 */ /* 0x000fc800078e02ff */
[----:B------:R-:W-:Y:S02]  /*1d80*/  IMAD.HI.U32 R5, R5, R2, R4 ;  /* 0x0000000205057227 */ /* 0x000fe400078e0004 */
[----:B------:R-:W1:Y:S04]  /*1d90*/  LDC.64 R2, c[0x0][0x260] ;  /* 0x00009800ff027b82 */ /* 0x000e680000000a00 */
[----:B------:R-:W-:-:S04]  /*1da0*/  IMAD.HI.U32 R5, R5, R0, RZ ;  /* 0x0000000005057227 */ /* 0x000fc800078e00ff */
        /* <DEDUP_REMOVED lines=9> */
[----:B-1----:R-:W-:Y:S06]  /*1e40*/  @P0 BRA `(.L_x_1538) ;  /* 0x0000000000300947 */ /* 0x002fec0003800000 */
        /* <DEDUP_REMOVED lines=12> */
.L_x_1538:
        /* <DEDUP_REMOVED lines=11> */
[----:B------:R-:W-:Y:S01]  /*1fc0*/  IMAD R0, R17, R2, RZ ;  /* 0x0000000211007224 */ /* 0x000fe200078e02ff */
        /* <DEDUP_REMOVED lines=17> */
[----:B------:R-:W-:Y:S01]  /*20e0*/  UIMAD UR6, UR6, UR4, URZ ;  /* 0x00000004060672a4 */ /* 0x000fe2000f8e023f */
[----:B------:R-:W-:-:S03]  /*20f0*/  UMOV UR26, UR28 ;  /* 0x0000001c001a7c82 */ /* 0x000fc60008000000 */
[----:B------:R-:W-:Y:S02]  /*2100*/  UIMAD UR5, UR25, UR5, UR6 ;  /* 0x00000005190572a4 */ /* 0x000fe4000f8e0206 */
[----:B------:R-:W-:-:S04]  /*2110*/  UIMAD.WIDE.U32 UR28, UR25, UR4, UR26 ;  /* 0x00000004191c72a5 */ /* 0x000fc8000f8e001a */
[----:B------:R-:W-:-:S12]  /*2120*/  UIADD3 UR27, UR29, UR5, URZ ;  /* 0x000000051d1b7290 */ /* 0x000fd8000fffe03f */
.L_x_1537:
[----:B------:R-:W-:Y:S01]  /*2130*/  SHF.R.S32.HI R24, RZ, 0x1f, R81 ;  /* 0x0000001fff187819 */ /* 0x000fe20000011451 */
[----:B------:R-:W-:Y:S01]  /*2140*/  UISETP.NE.AND UP0, UPT, UR11, -0x1, UPT ;  /* 0xffffffff0b00788c */ /* 0x000fe2000bf05270 */
[----:B------:R-:W1:Y:S01]  /*2150*/  S2R R31, SR_CTAID.X ;  /* 0x00000000001f7919 */ /* 0x000e620000002500 */
[----:B------:R-:W-:Y:S01]  /*2160*/  USHF.R.S32.HI UR29, URZ, 0x1f, UR14 ;  /* 0x0000001f3f1d7899 */ /* 0x000fe2000801140e */
[CC--:B------:R-:W-:Y:S01]  /*2170*/  LEA.HI R8, R24.reuse, R81.reuse, RZ, 0x3 ;  /* 0x0000005118087211 */ /* 0x0c0fe200078f18ff */
[----:B------:R-:W2:Y:S01]  /*2180*/  S2UR UR25, SR_CgaCtaId ;  /* 0x00000000001979c3 */ /* 0x000ea20000008800 */
[----:B------:R-:W-:Y:S01]  /*2190*/  LEA.HI R16, R24, R81, RZ, 0x4 ;  /* 0x0000005118107211 */ /* 0x000fe200078f20ff */
[----:B------:R-:W-:Y:S01]  /*21a0*/  ULDC.64 UR6, c[0x0][0x268] ;  /* 0x00009a0000067ab9 */ /* 0x000fe20000000a00 */
[----:B------:R-:W-:Y:S01]  /*21b0*/  SHF.R.S32.HI R22, RZ, 0x3, R8 ;  /* 0x00000003ff167819 */ /* 0x000fe20000011408 */
[----:B------:R-:W-:Y:S01]  /*21c0*/  IMAD R17, R17, UR6, RZ ;  /* 0x0000000611117c24 */ /* 0x000fe2000f8e02ff */
[----:B------:R-:W-:Y:S01]  /*21d0*/  LOP3.LUT R8, R8, 0xfffffff8, RZ, 0xc0, !PT ;  /* 0xfffffff808087812 */ /* 0x000fe200078ec0ff */
[----:B------:R-:W-:Y:S01]  /*21e0*/  IMAD.MOV.U32 R7, RZ, RZ, 0x10 ;  /* 0x00000010ff077424 */ /* 0x000fe200078e00ff */
[----:B------:R-:W-:Y:S01]  /*21f0*/  @UP0 ULDC.64 UR4, c[0x0][0x240] ;  /* 0x0000900000040ab9 */ /* 0x000fe20000000a00 */
[----:B------:R-:W-:Y:S01]  /*2200*/  IMAD.SHL.U32 R235, R22, 0x40, RZ ;  /* 0x0000004016eb7824 */ /* 0x000fe200078e00ff */
[----:B------:R-:W-:Y:S01]  /*2210*/  @UP0 UIMAD.WIDE.U32 UR30, UR11, UR4, URZ ;  /* 0x000000040b1e02a5 */ /* 0x000fe2000f8e003f */
[----:B------:R-:W-:Y:S01]  /*2220*/  IMAD.IADD R8, R81, 0x1, -R8 ;  /* 0x0000000151087824 */ /* 0x000fe200078e0a08 */
[----:B------:R-:W-:Y:S01]  /*2230*/  @!UP0 USHF.R.S32.HI UR26, URZ, 0x1f, UR13 ;  /* 0x0000001f3f1a8899 */ /* 0x000fe2000801140d */
[----:B------:R-:W-:Y:S01]  /*2240*/  LOP3.LUT R0, R16, 0xfffffff0, RZ, 0xc0, !PT ;  /* 0xfffffff010007812 */ /* 0x000fe200078ec0ff */
[----:B------:R-:W-:Y:S01]  /*2250*/  @UP0 UIMAD UR11, UR11, UR5, UR31 ;  /* 0x000000050b0b02a4 */ /* 0x000fe2000f8e021f */
[----:B------:R-:W-:Y:S01]  /*2260*/  IMAD.SHL.U32 R236, R8, 0x8, RZ ;  /* 0x0000000808ec7824 */ /* 0x000fe200078e00ff */
[----:B------:R-:W-:Y:S01]  /*2270*/  LOP3.LUT R235, R235, 0x1c0, RZ, 0xc0, !PT ;  /* 0x000001c0ebeb7812 */ /* 0x000fe200078ec0ff */
[----:B------:R-:W-:Y:S01]  /*2280*/  @!UP0 ULDC.64 UR4, c[0x0][0x228] ;  /* 0x00008a0000048ab9 */ /* 0x000fe20000000a00 */
[----:B------:R-:W-:Y:S01]  /*2290*/  IMAD.IADD R21, R81, 0x1, -R0 ;  /* 0x0000000151157824 */ /* 0x000fe200078e0a00 */
[----:B------:R-:W-:Y:S01]  /*22a0*/  @!UP0 UIMAD UR26, UR26, UR4, URZ ;  /* 0x000000041a1a82a4 */ /* 0x000fe2000f8e023f */
[--C-:B------:R-:W-:Y:S01]  /*22b0*/  LOP3.LUT R2, R235, 0x38, R236.reuse, 0xf8, !PT ;  /* 0x00000038eb027812 */ /* 0x100fe200078ef8ec */
[----:B------:R-:W-:Y:S01]  /*22c0*/  @!UP0 UIMAD.WIDE.U32 UR32, UR13, UR4, URZ ;  /* 0x000000040d2082a5 */ /* 0x000fe2000f8e003f */
[----:B------:R-:W-:Y:S01]  /*22d0*/  SHF.R.U32.HI R235, RZ, 0x3, R235 ;  /* 0x00000003ffeb7819 */ /* 0x000fe200000116eb */
[----:B------:R-:W-:Y:S01]  /*22e0*/  @!UP0 UIMAD UR26, UR13, UR5, UR26 ;  /* 0x000000050d1a82a4 */ /* 0x000fe2000f8e021a */
[----:B------:R-:W-:Y:S01]  /*22f0*/  SHF.R.S32.HI R0, RZ, 0x1f, R21 ;  /* 0x0000001fff007819 */ /* 0x000fe20000011415 */
[----:B------:R-:W-:Y:S01]  /*2300*/  VIADD R33, R22, 0x10 ;  /* 0x0000001016217836 */ /* 0x000fe20000000000 */
[----:B------:R-:W-:Y:S01]  /*2310*/  LOP3.LUT R235, R2, R235, RZ, 0x3c, !PT ;  /* 0x000000eb02eb7212 */ /* 0x000fe200078e3cff */
[----:B------:R-:W-:Y:S01]  /*2320*/  ULDC.64 UR4, c[0x0][0x258] ;  /* 0x0000960000047ab9 */ /* 0x000fe20000000a00 */
[----:B------:R-:W-:Y:S01]  /*2330*/  LEA.HI R2, R24, R81, RZ, 0x6 ;  /* 0x0000005118027211 */ /* 0x000fe200078f30ff */
[----:B------:R-:W-:Y:S01]  /*2340*/  @!UP0 UIADD3 UR11, UR33, UR26, URZ ;  /* 0x0000001a210b8290 */ /* 0x000fe2000fffe03f */
[----:B------:R-:W-:Y:S01]  /*2350*/  LEA.HI R0, R0, R21, RZ, 0x3 ;  /* 0x0000001500007211 */ /* 0x000fe200078f18ff */
[----:B------:R-:W-:Y:S01]  /*2360*/  UIMAD UR26, UR29, UR4, URZ ;  /* 0x000000041d1a72a4 */ /* 0x000fe2000f8e023f */
[----:B------:R-:W-:Y:S01]  /*2370*/  SHF.R.S32.HI R32, RZ, 0x1f, R236 ;  /* 0x0000001fff207819 */ /* 0x000fe200000114ec */
[----:B------:R-:W-:Y:S01]  /*2380*/  IMAD.SHL.U32 R2, R2, 0x8, RZ ;  /* 0x0000000802027824 */ /* 0x000fe200078e00ff */
[----:B------:R-:W-:Y:S01]  /*2390*/  @!UP0 UMOV UR30, UR32 ;  /* 0x00000020001e8c82 */ /* 0x000fe20008000000 */
[----:B------:R-:W-:Y:S01]  /*23a0*/  UIMAD UR26, UR14, UR5, UR26 ;  /* 0x000000050e1a72a4 */ /* 0x000fe2000f8e021a */
[----:B------:R-:W-:Y:S01]  /*23b0*/  LOP3.LUT R4, R0, 0xfffffff8, RZ, 0xc0, !PT ;  /* 0xfffffff800047812 */ /* 0x000fe200078ec0ff */
[----:B------:R-:W-:Y:S01]  /*23c0*/  UIADD3 UR5, -UR17, UR21, URZ ;  /* 0x0000001511057290 */ /* 0x000fe2000fffe13f */
[----:B------:R-:W-:Y:S01]  /*23d0*/  LOP3.LUT R235, R235, 0xfffffe00, R2, 0xf8, !PT ;  /* 0xfffffe00ebeb7812 */ /* 0x000fe200078ef802 */
[----:B------:R-:W-:Y:S01]  /*23e0*/  IMAD.U32 R26, RZ, RZ, UR4 ;  /* 0x00000004ff1a7e24 */ /* 0x000fe2000f8e00ff */
[C---:B------:R-:W-:Y:S01]  /*23f0*/  IADD3 R2, P0, R236.reuse, UR30, RZ ;  /* 0x0000001eec027c10 */ /* 0x040fe2000ff1e0ff */
[----:B------:R-:W-:Y:S01]  /*2400*/  IMAD.IADD R21, R21, 0x1, -R4 ;  /* 0x0000000115157824 */ /* 0x000fe200078e0a04 */
[----:B------:R-:W-:Y:S01]  /*2410*/  IADD3 R4, P1, R236, UR28, RZ ;  /* 0x0000001cec047c10 */ /* 0x000fe2000ff3e0ff */
[----:B------:R-:W-:Y:S01]  /*2420*/  UMOV UR4, 0x400 ;  /* 0x0000040000047882 */ /* 0x000fe20000000000 */
[----:B------:R-:W-:Y:S01]  /*2430*/  IADD3.X R3, R32, UR11, RZ, P0, !PT ;  /* 0x0000000b20037c10 */ /* 0x000fe200087fe4ff */
[----:B------:R-:W-:Y:S01]  /*2440*/  UIADD3 UR11, UR15, -0x1, URZ ;  /* 0xffffffff0f0b7890 */ /* 0x000fe2000fffe03f */
[----:B------:R-:W-:Y:S01]  /*2450*/  ISETP.GE.AND P0, PT, R22, UR5, PT ;  /* 0x0000000516007c0c */ /* 0x000fe2000bf06270 */
[----:B--2---:R-:W-:Y:S01]  /*2460*/  ULEA UR4, UR25, UR4, 0x18 ;  /* 0x0000000419047291 */ /* 0x004fe2000f8ec03f */
[----:B------:R-:W-:Y:S01]  /*2470*/  IADD3.X R5, R32, UR27, RZ, P1, !PT ;  /* 0x0000001b20057c10 */ /* 0x000fe20008ffe4ff */
[----:B------:R-:W-:Y:S01]  /*2480*/  IMAD.WIDE.U32 R26, R26, UR14, R2 ;  /* 0x0000000e1a1a7c25 */ /* 0x000fe2000f8e0002 */
[----:B------:R-:W-:Y:S01]  /*2490*/  SHF.R.S32.HI R23, RZ, 0x1f, R22 ;  /* 0x0000001fff177819 */ /* 0x000fe20000011416 */
[----:B------:R-:W-:Y:S01]  /*24a0*/  USHF.L.U32 UR14, UR11, 0x6, URZ ;  /* 0x000000060b0e7899 */ /* 0x000fe2000800063f */
[----:B------:R-:W-:Y:S01]  /*24b0*/  IADD3 R174, P1, R22, UR12, RZ ;  /* 0x0000000c16ae7c10 */ /* 0x000fe2000ff3e0ff */
[----:B------:R-:W-:Y:S01]  /*24c0*/  IMAD.MOV.U32 R2, RZ, RZ, 0x20 ;  /* 0x00000020ff027424 */ /* 0x000fe200078e00ff */
[----:B------:R-:W-:Y:S01]  /*24d0*/  ISETP.GE.AND P3, PT, R33, UR5, PT ;  /* 0x0000000521007c0c */ /* 0x000fe2000bf66270 */
[----:B------:R-:W-:Y:S01]  /*24e0*/  IMAD R17, R18, UR7, R17 ;  /* 0x0000000712117c24 */ /* 0x000fe2000f8e0211 */
[----:B------:R-:W-:Y:S01]  /*24f0*/  IADD3 R36, P5, R236, R36, RZ ;  /* 0x00000024ec247210 */ /* 0x000fe20007fbe0ff */
[----:B------:R-:W-:Y:S01]  /*2500*/  IMAD.WIDE.U32 R18, R18, UR6, R4 ;  /* 0x0000000612127c25 */ /* 0x000fe2000f8e0004 */
[----:B------:R-:W-:Y:S01]  /*2510*/  IADD3.X R9, R23, UR24, RZ, P1, !PT ;  /* 0x0000001817097c10 */ /* 0x000fe20008ffe4ff */
[----:B------:R-:W-:Y:S01]  /*2520*/  UIADD3 UR12, -UR14, UR20, URZ ;  /* 0x000000140e0c7290 */ /* 0x000fe2000fffe13f */
[----:B------:R-:W-:Y:S01]  /*2530*/  R2P PR, R21, 0x6 ;  /* 0x0000000615007804 */ /* 0x000fe20000000000 */
[----:B------:R-:W-:Y:S01]  /*2540*/  VIADD R29, R27, UR26 ;  /* 0x0000001a1b1d7c36 */ /* 0x000fe20008000000 */
[----:B------:R-:W-:Y:S01]  /*2550*/  BSSY B0, `(.L_x_1539) ;  /* 0x0000035000007945 */ /* 0x000fe20003800000 */
[----:B-1----:R-:W-:Y:S01]  /*2560*/  IMAD.WIDE R30, R31, 0x40, R22 ;  /* 0x000000401f1e7825 */ /* 0x002fe200078e0216 */
[----:B------:R-:W-:-:S02]  /*2570*/  LEA R235, R235, UR4, 0x1 ;  /* 0x00000004ebeb7c11 */ /* 0x000fc4000f8e08ff */
[----:B------:R-:W-:Y:S01]  /*2580*/  SEL R7, R7, 0xfffffff0, !P1 ;  /* 0xfffffff007077807 */ /* 0x000fe20004800000 */
[----:B------:R-:W-:Y:S01]  /*2590*/  VIADD R6, R236, 0x40 ;  /* 0x00000040ec067836 */ /* 0x000fe20000000000 */
[----:B------:R-:W-:Y:S01]  /*25a0*/  SEL R5, R2, 0xffffffe0, !P2 ;  /* 0xffffffe002057807 */ /* 0x000fe20005000000 */
        /* <DEDUP_REMOVED lines=47> */
.L_x_1540:
[----:B------:R-:W-:Y:S05]  /*28a0*/  BSYNC B0 ;  /* 0x0000000000007941 */ /* 0x000fea0003800000 */
.L_x_1539:
[----:B------:R-:W-:Y:S01]  /*28b0*/  IMAD.X R37, R32, 0x1, R25, P5 ;  /* 0x0000000120257824 */ /* 0x000fe200028e0619 */
[C---:B------:R-:W-:Y:S01]  /*28c0*/  IADD3 R25, R22.reuse, 0x20, RZ ;  /* 0x0000002016197810 */ /* 0x040fe20007ffe0ff */
[----:B-12---:R-:W-:Y:S01]  /*28d0*/  IMAD R11, R23, UR8, RZ ;  /* 0x00000008170b7c24 */ /* 0x006fe2000f8e02ff */
[----:B------:R-:W-:Y:S01]  /*28e0*/  BSSY B0, `(.L_x_1541) ;  /* 0x000003b000007945 */ /* 0x000fe20003800000 */
[C---:B------:R-:W-:Y:S01]  /*28f0*/  VIADD R20, R22.reuse, 0x30 ;  /* 0x0000003016147836 */ /* 0x040fe20000000000 */
[C---:B------:R-:W-:Y:S01]  /*2900*/  ISETP.GE.AND P0, PT, R33.reuse, UR12, PT ;  /* 0x0000000c21007c0c */ /* 0x040fe2000bf06270 */
[C---:B------:R-:W-:Y:S01]  /*2910*/  IMAD R166, R22.reuse, UR9, R11 ;  /* 0x0000000916a67c24 */ /* 0x040fe2000f8e020b */
[----:B------:R-:W-:Y:S01]  /*2920*/  ISETP.GE.AND P4, PT, R33, UR12, PT ;  /* 0x0000000c21007c0c */ /* 0x000fe2000bf86270 */
[C---:B------:R-:W-:Y:S01]  /*2930*/  IMAD.WIDE.U32 R36, R22.reuse, UR8, R36 ;  /* 0x0000000816247c25 */ /* 0x040fe2000f8e0024 */
[----:B------:R-:W-:Y:S02]  /*2940*/  ISETP.GE.AND P6, PT, R22, UR12, PT ;  /* 0x0000000c16007c0c */ /* 0x000fe4000bfc6270 */
[----:B------:R-:W-:Y:S01]  /*2950*/  ISETP.GE.AND P1, PT, R25, UR5, PT ;  /* 0x0000000519007c0c */ /* 0x000fe2000bf26270 */
[----:B------:R-:W-:Y:S01]  /*2960*/  IMAD.MOV.U32 R165, RZ, RZ, R36 ;  /* 0x000000ffffa57224 */ /* 0x000fe200078e0024 */
[----:B------:R-:W-:-:S02]  /*2970*/  ISETP.GE.AND P5, PT, R20, UR5, PT ;  /* 0x0000000514007c0c */ /* 0x000fc4000bfa6270 */
[----:B------:R-:W-:Y:S01]  /*2980*/  IADD3 R166, R37, R166, RZ ;  /* 0x000000a625a67210 */ /* 0x000fe20007ffe0ff */
[----:B------:R-:W-:Y:S10]  /*2990*/  @P3 BRA `(.L_x_1542) ;  /* 0x0000000000bc3947 */ /* 0x000ff40003800000 */
[----:B------:R-:W-:Y:S01]  /*29a0*/  ULDC UR24, c[0x0][0x2d0] ;  /* 0x0000b40000187ab9 */ /* 0x000fe20000000800 */
[----:B------:R-:W-:Y:S01]  /*29b0*/  IADD3 R13, P2, R30, 0x10, RZ ;  /* 0x000000101e0d7810 */ /* 0x000fe20007f5e0ff */
[----:B------:R-:W-:Y:S01]  /*29c0*/  ULDC.64 UR6, c[0x0][0x240] ;  /* 0x0000900000067ab9 */ /* 0x000fe20000000a00 */
[----:B------:R-:W-:Y:S01]  /*29d0*/  ISETP.GE.AND P3, PT, R236, UR24, PT ;  /* 0x00000018ec007c0c */ /* 0x000fe2000bf66270 */
[----:B------:R-:W-:Y:S02]  /*29e0*/  IMAD.MOV.U32 R14, RZ, RZ, R26 ;  /* 0x000000ffff0e7224 */ /* 0x000fe400078e001a */
[----:B------:R-:W-:Y:S02]  /*29f0*/  IMAD.X R12, RZ, RZ, R31, P2 ;  /* 0x000000ffff0c7224 */ /* 0x000fe400010e061f */
[----:B------:R-:W-:Y:S02]  /*2a00*/  IMAD.MOV.U32 R15, RZ, RZ, R29 ;  /* 0x000000ffff0f7224 */ /* 0x000fe400078e001d */
[----:B------:R-:W-:-:S02]  /*2a10*/  IMAD R12, R12, UR6, RZ ;  /* 0x000000060c0c7c24 */ /* 0x000fc4000f8e02ff */
[----:B------:R-:W-:-:S04]  /*2a20*/  IMAD.WIDE.U32 R14, R13, UR6, R14 ;  /* 0x000000060d0e7c25 */ /* 0x000fc8000f8e000e */
[----:B------:R-:W1:Y:S01]  /*2a30*/  @!P3 LDC.64 R10, c[0x0][0x210] ;  /* 0x00008400ff0abb82 */ /* 0x000e620000000a00 */
        /* <DEDUP_REMOVED lines=37> */
.L_x_1542:
[----:B------:R-:W-:Y:S05]  /*2c90*/  BSYNC B0 ;  /* 0x0000000000007941 */ /* 0x000fea0003800000 */
.L_x_1541:
[----:B------:R-:W-:Y:S04]  /*2ca0*/  BSSY B0, `(.L_x_1543) ;  /* 0x0000031000007945 */ /* 0x000fe80003800000 */
[----:B------:R-:W-:Y:S05]  /*2cb0*/  @P1 BRA `(.L_x_1544) ;  /* 0x0000000000bc1947 */ /* 0x000fea0003800000 */
[----:B------:R-:W-:Y:S01]  /*2cc0*/  ULDC UR24, c[0x0][0x2d0] ;  /* 0x0000b40000187ab9 */ /* 0x000fe20000000800 */
[----:B------:R-:W-:Y:S01]  /*2cd0*/  IADD3 R13, P2, R30, 0x20, RZ ;  /* 0x000000201e0d7810 */ /* 0x000fe20007f5e0ff */
[----:B------:R-:W-:Y:S01]  /*2ce0*/  ULDC.64 UR6, c[0x0][0x240] ;  /* 0x0000900000067ab9 */ /* 0x000fe20000000a00 */
[----:B------:R-:W-:Y:S01]  /*2cf0*/  ISETP.GE.AND P1, PT, R236, UR24, PT ;  /* 0x00000018ec007c0c */ /* 0x000fe2000bf26270 */
[----:B--2---:R-:W-:Y:S01]  /*2d00*/  IMAD.MOV.U32 R32, RZ, RZ, R26 ;  /* 0x000000ffff207224 */ /* 0x004fe200078e001a */
[----:B------:R-:W-:Y:S01]  /*2d10*/  ISETP.GE.AND P3, PT, R6, UR24, PT ;  /* 0x0000001806007c0c */ /* 0x000fe2000bf66270 */
[----:B------:R-:W-:Y:S02]  /*2d20*/  IMAD.X R12, RZ, RZ, R31, P2 ;  /* 0x000000ffff0c7224 */ /* 0x000fe400010e061f */
[----:B------:R-:W-:Y:S02]  /*2d30*/  IMAD.MOV.U32 R33, RZ, RZ, R29 ;  /* 0x000000ffff217224 */ /* 0x000fe400078e001d */
[----:B------:R-:W-:-:S02]  /*2d40*/  IMAD R12, R12, UR6, RZ ;  /* 0x000000060c0c7c24 */ /* 0x000fc4000f8e02ff */
[----:B------:R-:W-:-:S04]  /*2d50*/  IMAD.WIDE.U32 R32, R13, UR6, R32 ;  /* 0x000000060d207c25 */ /* 0x000fc8000f8e0020 */
[----:B-1----:R-:W1:Y:S01]  /*2d60*/  @!P1 LDC.64 R10, c[0x0][0x210] ;  /* 0x00008400ff0a9b82 */ /* 0x002e620000000a00 */
[----:B------:R-:W-:Y:S01]  /*2d70*/  IMAD R13, R13, UR7, R12 ;  /* 0x000000070d0d7c24 */ /* 0x000fe2000f8e020c */
[----:B------:R3:W-:Y:S03]  /*2d80*/  @P1 STS.128 [R235+0x1000], RZ ;  /* 0x001000ffeb001388 */ /* 0x0007e60000000c00 */
[----:B------:R-:W-:-:S03]  /*2d90*/  IMAD.IADD R14, R33, 0x1, R13 ;  /* 0x00000001210e7824 */ /* 0x000fc600078e020d */
[----:B------:R-:W2:Y:S01]  /*2da0*/  @!P3 LDC.64 R12, c[0x0][0x210] ;  /* 0x00008400ff0cbb82 */ /* 0x000ea20000000a00 */
[----:B-1----:R-:W-:-:S04]  /*2db0*/  @!P1 LEA R34, P2, R32, R10, 0x1 ;  /* 0x0000000a20229211 */ /* 0x002fc800078408ff */
[----:B------:R-:W-:Y:S02]  /*2dc0*/  @!P1 LEA.HI.X R35, R32, R11, R14, 0x1, P2 ;  /* 0x0000000b20239211 */ /* 0x000fe400010f0c0e */
[----:B------:R-:W-:-:S03]  /*2dd0*/  ISETP.GE.AND P2, PT, R4, UR24, PT ;  /* 0x0000001804007c0c */ /* 0x000fc6000bf46270 */
[----:B------:R-:W-:Y:S01]  /*2de0*/  @!PT LDS RZ, [RZ] ;  /* 0x00000000fffff984 */ /* 0x000fe20000000800 */
[----:B------:R-:W-:Y:S01]  /*2df0*/  @!PT LDS RZ, [RZ] ;  /* 0x00000000fffff984 */ /* 0x000fe20000000800 */
[----:B------:R-:W-:Y:S01]  /*2e00*/  @!PT LDS RZ, [RZ] ;  /* 0x00000000fffff984 */ /* 0x000fe20000000800 */
[----:B------:R3:W-:Y:S01]  /*2e10*/  @!P1 LDGSTS.E.BYPASS.LTC128B.128 [R235+0x1000], desc[UR22][R34.64] ;  /* 0x0100000022eb9fae */ /* 0x0007e2000b901d56 */
[----:B--2---:R-:W-:-:S03]  /*2e20*/  @!P3 LEA R12, P1, R32, R12, 0x1 ;  /* 0x0000000c200cb211 */ /* 0x004fc600078208ff */
        /* <DEDUP_REMOVED lines=24> */
.L_x_1544:
[----:B------:R-:W-:Y:S05]  /*2fb0*/  BSYNC B0 ;  /* 0x0000000000007941 */ /* 0x000fea0003800000 */
.L_x_1543:
        /* <DEDUP_REMOVED lines=13> */
[----:B------:R-:W5:Y:S01]  /*3090*/  @!P2 LDC.64 R14, c[0x0][0x210] ;  /* 0x00008400ff0eab82 */ /* 0x000f620000000a00 */
[----:B------:R-:W-:Y:S01]  /*30a0*/  IMAD R28, R27, UR7, R28 ;  /* 0x000000071b1c7c24 */ /* 0x000fe2000f8e021c */
[----:B------:R5:W-:Y:S03]  /*30b0*/  @P2 STS.128 [R235+0x1800], RZ ;  /* 0x001800ffeb002388 */ /* 0x000be60000000c00 */
[----:B------:R-:W-:-:S03]  /*30c0*/  IMAD.IADD R27, R31, 0x1, R28 ;  /* 0x000000011f1b7824 */ /* 0x000fc600078e021c */
[----:B---3--:R-:W3:Y:S08]  /*30d0*/  @!P5 LDC.64 R12, c[0x0][0x210] ;  /* 0x00008400ff0cdb82 */ /* 0x008ef00000000a00 */
[----:B-12-4-:R-:W1:Y:S01]  /*30e0*/  @!P3 LDC.64 R10, c[0x0][0x210] ;  /* 0x00008400ff0abb82 */ /* 0x016e620000000a00 */
        /* <DEDUP_REMOVED lines=30> */
.L_x_1546:
[----:B------:R-:W-:Y:S05]  /*32d0*/  BSYNC B0 ;  /* 0x0000000000007941 */ /* 0x000fea0003800000 */
.L_x_1545:
[----:B------:R-:W-:Y:S04]  /*32e0*/  BSSY B0, `(.L_x_1547) ;  /* 0x0000028000007945 */ /* 0x000fe80003800000 */
[----:B------:R-:W-:Y:S05]  /*32f0*/  @P6 BRA `(.L_x_1548) ;  /* 0x0000000000986947 */ /* 0x000fea0003800000 */
[----:B------:R-:W-:Y:S02]  /*3300*/  ULDC UR6, c[0x0][0x2d0] ;  /* 0x0000b40000067ab9 */ /* 0x000fe40000000800 */
[----:B------:R-:W-:Y:S02]  /*3310*/  ISETP.GE.AND P5, PT, R6, UR6, PT ;  /* 0x0000000606007c0c */ /* 0x000fe4000bfa6270 */
[----:B------:R-:W-:Y:S02]  /*3320*/  ISETP.GE.AND P6, PT, R236, UR6, PT ;  /* 0x00000006ec007c0c */ /* 0x000fe4000bfc6270 */
[----:B------:R-:W-:-:S09]  /*3330*/  ISETP.GE.AND P3, PT, R4, UR6, PT ;  /* 0x0000000604007c0c */ /* 0x000fd2000bf66270 */
[----:B--23--:R-:W2:Y:S02]  /*3340*/  @!P5 LDC.64 R12, c[0x0][0x218] ;  /* 0x00008600ff0cdb82 */ /* 0x00cea40000000a00 */
[----:B------:R3:W-:Y:S06]  /*3350*/  @P6 STS.128 [R235+0x8000], RZ ;  /* 0x008000ffeb006388 */ /* 0x0007ec0000000c00 */
[----:B------:R-:W5:Y:S08]  /*3360*/  @!P6 LDC.64 R14, c[0x0][0x218] ;  /* 0x00008600ff0eeb82 */ /* 0x000f700000000a00 */
[----:B-1--4-:R-:W1:Y:S01]  /*3370*/  @!P3 LDC.64 R10, c[0x0][0x218] ;  /* 0x00008600ff0abb82 */ /* 0x012e620000000a00 */
        /* <DEDUP_REMOVED lines=30> */
.L_x_1548:
[----:B------:R-:W-:Y:S05]  /*3560*/  BSYNC B0 ;  /* 0x0000000000007941 */ /* 0x000fea0003800000 */
.L_x_1547:
[----:B------:R-:W-:Y:S01]  /*3570*/  LEA.HI R26, R24, R81, RZ, 0x5 ;  /* 0x00000051181a7211 */ /* 0x000fe200078f28ff */
[----:B------:R-:W-:Y:S01]  /*3580*/  USHF.L.U64.HI UR26, UR8, 0x4, UR9 ;  /* 0x00000004081a7899 */ /* 0x000fe20008010209 */
[----:B------:R-:W-:Y:S01]  /*3590*/  BSSY B0, `(.L_x_1549) ;  /* 0x0000030000007945 */ /* 0x000fe20003800000 */
[----:B------:R-:W-:Y:S01]  /*35a0*/  USHF.L.U32 UR27, UR8, 0x4, URZ ;  /* 0x00000004081b7899 */ /* 0x000fe2000800063f */
[C---:B------:R-:W-:Y:S02]  /*35b0*/  ISETP.GE.AND P3, PT, R25.reuse, UR12, PT ;  /* 0x0000000c19007c0c */ /* 0x040fe4000bf66270 */
[----:B------:R-:W-:Y:S02]  /*35c0*/  ISETP.GE.AND P5, PT, R25, UR12, PT ;  /* 0x0000000c19007c0c */ /* 0x000fe4000bfa6270 */
[----:B------:R-:W-:Y:S02]  /*35d0*/  ISETP.GE.AND P6, PT, R20, UR12, PT ;  /* 0x0000000c14007c0c */ /* 0x000fe4000bfc6270 */
[----:B------:R-:W-:-:S02]  /*35e0*/  SHF.R.S32.HI R25, RZ, 0x4, R16 ;  /* 0x00000004ff197819 */ /* 0x000fc40000011410 */
[----:B------:R-:W-:Y:S01]  /*35f0*/  LOP3.LUT R24, R26, 0xffffffe0, RZ, 0xc0, !PT ;  /* 0xffffffe01a187812 */ /* 0x000fe200078ec0ff */
[----:B------:R-:W-:Y:S08]  /*3600*/  @P0 BRA `(.L_x_1550) ;  /* 0x0000000000a00947 */ /* 0x000ff00003800000 */
[----:B------:R-:W-:Y:S01]  /*3610*/  ULDC UR6, c[0x0][0x2d0] ;  /* 0x0000b40000067ab9 */ /* 0x000fe20000000800 */
[----:B--23--:R-:W-:Y:S02]  /*3620*/  IADD3 R15, P1, R165, UR27, RZ ;  /* 0x0000001ba50f7c10 */ /* 0x00cfe4000ff3e0ff */
[----:B------:R-:W-:Y:S02]  /*3630*/  ISETP.GE.AND P0, PT, R236, UR6, PT ;  /* 0x00000006ec007c0c */ /* 0x000fe4000bf06270 */
[----:B------:R-:W-:Y:S02]  /*3640*/  IADD3.X R14, R166, UR26, RZ, P1, !PT ;  /* 0x0000001aa60e7c10 */ /* 0x000fe40008ffe4ff */
[----:B------:R-:W-:-:S09]  /*3650*/  ISETP.GE.AND P2, PT, R6, UR6, PT ;  /* 0x0000000606007c0c */ /* 0x000fd2000bf46270 */
[----:B-1--4-:R-:W1:Y:S01]  /*3660*/  @!P0 LDC.64 R10, c[0x0][0x218] ;  /* 0x00008600ff0a8b82 */ /* 0x012e620000000a00 */
        /* <DEDUP_REMOVED lines=34> */
.L_x_1550:
[----:B------:R-:W-:Y:S05]  /*3890*/  BSYNC B0 ;  /* 0x0000000000007941 */ /* 0x000fea0003800000 */
.L_x_1549:
        /* <DEDUP_REMOVED lines=11> */
[----:B---3--:R-:W2:Y:S01]  /*3950*/  @!P1 LDC.64 R14, c[0x0][0x218] ;  /* 0x00008600ff0e9b82 */ /* 0x008ea20000000a00 */
[----:B------:R3:W-:Y:S07]  /*3960*/  @P1 STS.128 [R235+0x9000], RZ ;  /* 0x009000ffeb001388 */ /* 0x0007ee0000000c00 */
[----:B------:R-:W5:Y:S08]  /*3970*/  @!P3 LDC.64 R12, c[0x0][0x218] ;  /* 0x00008600ff0cbb82 */ /* 0x000f700000000a00 */
[----:B-1--4-:R-:W1:Y:S01]  /*3980*/  @!P2 LDC.64 R10, c[0x0][0x218] ;  /* 0x00008600ff0aab82 */ /* 0x012e620000000a00 */
        /* <DEDUP_REMOVED lines=30> */
.L_x_1552:
[----:B------:R-:W-:Y:S05]  /*3b70*/  BSYNC B0 ;  /* 0x0000000000007941 */ /* 0x000fea0003800000 */
.L_x_1551:
[----:B------:R-:W-:Y:S04]  /*3b80*/  BSSY B0, `(.L_x_1553) ;  /* 0x000002e000007945 */ /* 0x000fe80003800000 */
[----:B------:R-:W-:Y:S05]  /*3b90*/  @P6 BRA `(.L_x_1554) ;  /* 0x0000000000b06947 */ /* 0x000fea0003800000 */
[----:B------:R-:W-:Y:S01]  /*3ba0*/  ULDC UR6, c[0x0][0x2d0] ;  /* 0x0000b40000067ab9 */ /* 0x000fe20000000800 */
[----:B------:R-:W-:Y:S01]  /*3bb0*/  IMAD.U32 R27, RZ, RZ, UR8 ;  /* 0x00000008ff1b7e24 */ /* 0x000fe2000f8e00ff */
[----:B------:R-:W-:Y:S01]  /*3bc0*/  ISETP.GE.AND P3, PT, R6, UR6, PT ;  /* 0x0000000606007c0c */ /* 0x000fe2000bf66270 */
[----:B--2---:R-:W-:Y:S01]  /*3bd0*/  IMAD.MOV.U32 R28, RZ, RZ, R165 ;  /* 0x000000ffff1c7224 */ /* 0x004fe200078e00a5 */
[----:B------:R-:W-:Y:S01]  /*3be0*/  ISETP.GE.AND P6, PT, R236, UR6, PT ;  /* 0x00000006ec007c0c */ /* 0x000fe2000bfc6270 */
[----:B------:R-:W-:Y:S01]  /*3bf0*/  IMAD.MOV.U32 R29, RZ, RZ, R166 ;  /* 0x000000ffff1d7224 */ /* 0x000fe200078e00a6 */
[----:B------:R-:W-:Y:S01]  /*3c00*/  ISETP.GE.AND P2, PT, R4, UR6, PT ;  /* 0x0000000604007c0c */ /* 0x000fe2000bf46270 */
[----:B------:R-:W-:Y:S01]  /*3c10*/  UIMAD UR7, UR9, 0x30, URZ ;  /* 0x00000030090778a4 */ /* 0x000fe2000f8e023f */
[----:B------:R-:W-:-:S05]  /*3c20*/  IMAD.WIDE.U32 R30, R27, 0x30, R28 ;  /* 0x000000301b1e7825 */ /* 0x000fca00078e001c */
[----:B------:R-:W-:Y:S02]  /*3c30*/  VIADD R28, R31, UR7 ;  /* 0x000000071f1c7c36 */ /* 0x000fe40008000000 */
[----:B---3--:R-:W2:Y:S02]  /*3c40*/  @!P3 LDC.64 R12, c[0x0][0x218] ;  /* 0x00008600ff0cbb82 */ /* 0x008ea40000000a00 */
[----:B------:R3:W-:Y:S06]  /*3c50*/  @P6 STS.128 [R235+0x9800], RZ ;  /* 0x009800ffeb006388 */ /* 0x0007ec0000000c00 */
[----:B------:R-:W5:Y:S08]  /*3c60*/  @!P6 LDC.64 R14, c[0x0][0x218] ;  /* 0x00008600ff0eeb82 */ /* 0x000f700000000a00 */
[----:B-1--4-:R-:W1:Y:S01]  /*3c70*/  @!P2 LDC.64 R10, c[0x0][0x218] ;  /* 0x00008600ff0aab82 */ /* 0x012e620000000a00 */
[----:B--2---:R-:W-:-:S04]  /*3c80*/  @!P3 LEA R12, P0, R30, R12, 0x1 ;  /* 0x0000000c1e0cb211 */ /* 0x004fc800078008ff */
[C---:B------:R-:W-:Y:S02]  /*3c90*/  @!P3 LEA.HI.X R13, R30.reuse, R13, R28, 0x1, P0 ;  /* 0x0000000d1e0db211 */ /* 0x040fe400000f0c1c */
        /* <DEDUP_REMOVED lines=28> */
.L_x_1554:
[----:B------:R-:W-:Y:S05]  /*3e60*/  BSYNC B0 ;  /* 0x0000000000007941 */ /* 0x000fea0003800000 */
.L_x_1553:
[----:B------:R-:W0:Y:S01]  /*3e70*/  LDGDEPBAR ;  /* 0x00000000000079af */ /* 0x000e220000000000 */
[----:B--23--:R-:W-:Y:S01]  /*3e80*/  LEA.HI R12, R16, R25, RZ, 0x1 ;  /* 0x00000019100c7211 */ /* 0x00cfe200078f08ff */
[----:B-1--4-:R-:W-:Y:S01]  /*3e90*/  IMAD.SHL.U32 R10, R8, 0x40, RZ ;  /* 0x00000040080a7824 */ /* 0x012fe200078e00ff */
[C---:B------:R-:W-:Y:S01]  /*3ea0*/  ISETP.GE.AND P1, PT, R22.reuse, UR12, PT ;  /* 0x0000000c16007c0c */ /* 0x040fe2000bf26270 */
[----:B------:R-:W-:Y:S01]  /*3eb0*/  IMAD.SHL.U32 R22, R22, 0x8, RZ ;  /* 0x0000000816167824 */ /* 0x000fe200078e00ff */
[----:B------:R-:W-:Y:S01]  /*3ec0*/  LOP3.LUT R12, R12, 0xfffffffe, RZ, 0xc0, !PT ;  /* 0xfffffffe0c0c7812 */ /* 0x000fe200078ec0ff */
[----:B------:R-:W-:Y:S01]  /*3ed0*/  IMAD.IADD R24, R81, 0x1, -R24 ;  /* 0x0000000151187824 */ /* 0x000fe200078e0a18 */
[----:B------:R-:W-:Y:S01]  /*3ee0*/  LOP3.LUT R15, R10, 0x1c0, RZ, 0xc0, !PT ;  /* 0x000001c00a0f7812 */ /* 0x000fe200078ec0ff */
[----:B------:R-:W-:Y:S01]  /*3ef0*/  IMAD.SHL.U32 R21, R21, 0x40, RZ ;  /* 0x0000004015157824 */ /* 0x000fe200078e00ff */
[----:B------:R-:W-:Y:S01]  /*3f00*/  SHF.R.S32.HI R11, RZ, 0x5, R26 ;  /* 0x00000005ff0b7819 */ /* 0x000fe2000001141a */
[----:B------:R-:W-:Y:S01]  /*3f10*/  IMAD.IADD R12, R25, 0x1, -R12 ;  /* 0x00000001190c7824 */ /* 0x000fe200078e0a0c */
[----:B------:R-:W-:Y:S01]  /*3f20*/  LOP3.LUT R22, R15, 0x8, R22, 0xf8, !PT ;  /* 0x000000080f167812 */ /* 0x000fe200078ef816 */
[----:B------:R-:W-:Y:S01]  /*3f30*/  ULDC.64 UR6, c[0x0][0x250] ;  /* 0x0000940000067ab9 */ /* 0x000fe20000000a00 */
[----:B------:R-:W-:Y:S01]  /*3f40*/  SHF.R.U32.HI R15, RZ, 0x3, R15 ;  /* 0x00000003ff0f7819 */ /* 0x000fe2000001160f */
[----:B------:R-:W-:Y:S01]  /*3f50*/  IMAD.SHL.U32 R14, R12, 0x8, RZ ;  /* 0x000000080c0e7824 */ /* 0x000fe200078e00ff */
[----:B------:R-:W-:Y:S01]  /*3f60*/  SHF.R.S32.HI R13, RZ, 0x1f, R24 ;  /* 0x0000001fff0d7819 */ /* 0x000fe20000011418 */
[----:B------:R-:W-:Y:S01]  /*3f70*/  IMAD R9, R9, UR6, RZ ;  /* 0x0000000609097c24 */ /* 0x000fe2000f8e02ff */
[----:B------:R-:W-:Y:S01]  /*3f80*/  LOP3.LUT R21, R21, 0x1c0, RZ, 0xc0, !PT ;  /* 0x000001c015157812 */ /* 0x000fe200078ec0ff */
[----:B------:R-:W-:Y:S01]  /*3f90*/  IMAD.IADD R19, R19, 0x1, R17 ;  /* 0x0000000113137824 */ /* 0x000fe200078e0211 */
[----:B------:R-:W-:Y:S01]  /*3fa0*/  LOP3.LUT R15, R22, R15, RZ, 0x3c, !PT ;  /* 0x0000000f160f7212 */ /* 0x000fe200078e3cff */
[C---:B------:R-:W-:Y:S01]  /*3fb0*/  IMAD R9, R174.reuse, UR7, R9 ;  /* 0x00000007ae097c24 */ /* 0x040fe2000f8e0209 */
[----:B------:R-:W-:Y:S01]  /*3fc0*/  LEA.HI R13, R13, R24, RZ, 0x2 ;  /* 0x000000180d0d7211 */ /* 0x000fe200078f10ff */
[----:B------:R-:W-:Y:S01]  /*3fd0*/  IMAD.WIDE.U32 R174, R174, UR6, R18 ;  /* 0x00000006aeae7c25 */ /* 0x000fe2000f8e0012 */
[----:B------:R-:W-:Y:S01]  /*3fe0*/  LOP3.LUT R14, R21, 0x8, R14, 0xf8, !PT ;  /* 0x00000008150e7812 */ /* 0x000fe200078ef80e */
[----:B------:R-:W-:-:S04]  /*3ff0*/  DEPBAR.LE SB0, 0x0 ;  /* 0x000080000000791a */ /* 0x000fc80000000000 */
[----:B------:R-:W-:Y:S01]  /*4000*/  BAR.SYNC.DEFER_BLOCKING 0x0 ;  /* 0x0000000000007b1d */ /* 0x000fe20000010000 */
[----:B------:R-:W-:Y:S01]  /*4010*/  SHF.R.U32.HI R21, RZ, 0x3, R21 ;  /* 0x00000003ff157819 */ /* 0x000fe20000011615 */
[----:B------:R-:W-:Y:S01]  /*4020*/  IMAD R233, R12, 0x200, R15 ;  /* 0x000002000ce97824 */ /* 0x000fe200078e020f */
[----:B------:R-:W-:Y:S01]  /*4030*/  LEA R10, R11, UR17, 0x4 ;  /* 0x000000110b0a7c11 */ /* 0x000fe2000f8e20ff */
[----:B------:R-:W-:Y:S01]  /*4040*/  IMAD.SHL.U32 R15, R0, 0x40, RZ ;  /* 0x00000040000f7824 */ /* 0x000fe200078e00ff */
[----:B------:R-:W-:Y:S01]  /*4050*/  SHF.R.S32.HI R13, RZ, 0x2, R13 ;  /* 0x00000002ff0d7819 */ /* 0x000fe2000001140d */
[----:B------:R-:W-:Y:S01]  /*4060*/  ULDC.64 UR24, c[0x0][0x220] ;  /* 0x0000880000187ab9 */ /* 0x000fe20000000a00 */
[----:B------:R-:W-:Y:S01]  /*4070*/  LOP3.LUT R14, R14, R21, RZ, 0x3c, !PT ;  /* 0x000000150e0e7212 */ /* 0x000fe200078e3cff */
[----:B------:R-:W-:Y:S01]  /*4080*/  IMAD.IADD R172, R175, 0x1, R9 ;  /* 0x00000001afac7824 */ /* 0x000fe200078e0209 */
[----:B------:R-:W-:Y:S01]  /*4090*/  IADD3 R10, R10, 0x1, R13 ;  /* 0x000000010a0a7810 */ /* 0x000fe20007ffe00d */
[----:B------:R-:W-:Y:S01]  /*40a0*/  IMAD.U32 R13, RZ, RZ, UR21 ;  /* 0x00000015ff0d7e24 */ /* 0x000fe2000f8e00ff */
[----:B------:R-:W-:Y:S01]  /*40b0*/  LOP3.LUT R0, R14, 0xfffffe00, R15, 0xf8, !PT ;  /* 0xfffffe000e007812 */ /* 0x000fe200078ef80f */
[----:B------:R-:W-:Y:S01]  /*40c0*/  USHF.L.U64.HI UR21, UR6, 0x4, UR7 ;  /* 0x0000000406157899 */ /* 0x000fe20008010207 */
[----:B------:R-:W-:Y:S01]  /*40d0*/  LEA R242, P0, R174, UR24, 0x1 ;  /* 0x00000018aef27c11 */ /* 0x000fe2000f8008ff */
[----:B------:R-:W-:Y:S01]  /*40e0*/  USHF.L.U32 UR28, UR6, 0x4, URZ ;  /* 0x00000004061c7899 */ /* 0x000fe2000800063f */
[----:B------:R-:W-:Y:S01]  /*40f0*/  IADD3 R10, R10, UR20, -R13 ;  /* 0x000000140a0a7c10 */ /* 0x000fe2000fffe80d */
[----:B------:R-:W-:Y:S01]  /*4100*/  IMAD R234, R11, 0x400, R0 ;  /* 0x000004000bea7824 */ /* 0x000fe200078e0200 */
[----:B------:R-:W-:Y:S01]  /*4110*/  BSSY B0, `(.L_x_1555) ;  /* 0x0000029000007945 */ /* 0x000fe20003800000 */
[----:B------:R-:W-:-:S02]  /*4120*/  ISETP.GE.AND P6, PT, R20, UR12, PT ;  /* 0x0000000c14007c0c */ /* 0x000fc4000bfc6270 */
[----:B------:R-:W-:Y:S01]  /*4130*/  VIADD R80, R10, UR16 ;  /* 0x000000100a507c36 */ /* 0x000fe20008000000 */
[----:B------:R-:W-:Y:S02]  /*4140*/  LEA R233, R233, UR4, 0x1 ;  /* 0x00000004e9e97c11 */ /* 0x000fe4000f8e08ff */
[----:B------:R-:W-:Y:S01]  /*4150*/  LEA.HI.X R245, R174, UR25, R172, 0x1, P0 ;  /* 0x00000019aef57c11 */ /* 0x000fe200080f0cac */
[----:B------:R1:W-:Y:S01]  /*4160*/  @P1 STS.128 [R235+0x10000], RZ ;  /* 0x010000ffeb001388 */ /* 0x0003e20000000c00 */
[----:B------:R-:W-:-:S03]  /*4170*/  LEA R234, R234, UR4, 0x1 ;  /* 0x00000004eaea7c11 */ /* 0x000fc6000f8e08ff */
        /* <DEDUP_REMOVED lines=9> */
[----:B------:R-:W-:Y:S01]  /*4210*/  @!P3 IMAD.MOV.U32 R243, RZ, RZ, R245 ;  /* 0x000000fffff3b224 */ /* 0x000fe200078e00f5 */
[----:B------:R2:W-:Y:S01]  /*4220*/  @P3 STS.128 [R235+0x10000], RZ ;  /* 0x010000ffeb003388 */ /* 0x0005e20000000c00 */
[----:B------:R-:W-:-:S03]  /*4230*/  @!P2 IMAD.MOV.U32 R244, RZ, RZ, R242 ;  /* 0x000000fffff4a224 */ /* 0x000fc600078e00f2 */
        /* <DEDUP_REMOVED lines=10> */
[----:B---3--:R-:W-:-:S05]  /*42e0*/  @!P1 IMAD.MOV.U32 R243, RZ, RZ, R245 ;  /* 0x000000fffff39224 */ /* 0x008fca00078e00f5 */
[----:B------:R-:W-:Y:S01]  /*42f0*/  @!PT LDS RZ, [RZ] ;  /* 0x00000000fffff984 */ /* 0x000fe20000000800 */
[----:B------:R-:W-:Y:S01]  /*4300*/  @!PT LDS RZ, [RZ] ;  /* 0x00000000fffff984 */ /* 0x000fe20000000800 */
[----:B------:R-:W-:Y:S01]  /*4310*/  @!PT LDS RZ, [RZ] ;  /* 0x00000000fffff984 */ /* 0x000fe20000000800 */
[----:B------:R2:W-:Y:S04]  /*4320*/  @!P1 LDGSTS.E.BYPASS.LTC128B.128 [R235+0x14000], desc[UR22][R242.64+0x100] ;  /* 0x14000100f2eb9fae */ /* 0x0005e8000b901d56 */
[----:B------:R2:W-:Y:S01]  /*4330*/  @P0 STS.128 [R235+0x16000], RZ ;  /* 0x016000ffeb000388 */ /* 0x0005e20000000c00 */
[----:B------:R-:W-:Y:S05]  /*4340*/  @P0 BRA `(.L_x_1556) ;  /* 0x0000000000140947 */ /* 0x000fea0003800000 */
[----:B--2---:R-:W-:-:S05]  /*4350*/  MOV R243, R245 ;  /* 0x000000f500f37202 */ /* 0x004fca0000000f00 */
[----:B------:R-:W-:Y:S01]  /*4360*/  @!PT LDS RZ, [RZ] ;  /* 0x00000000fffff984 */ /* 0x000fe20000000800 */
[----:B------:R-:W-:Y:S01]  /*4370*/  @!PT LDS RZ, [RZ] ;  /* 0x00000000fffff984 */ /* 0x000fe20000000800 */
[----:B------:R-:W-:Y:S01]  /*4380*/  @!PT LDS RZ, [RZ] ;  /* 0x00000000fffff984 */ /* 0x000fe20000000800 */
[----:B------:R3:W-:Y:S02]  /*4390*/  LDGSTS.E.BYPASS.LTC128B.128 [R235+0x16000], desc[UR22][R242.64+0x180] ;  /* 0x16000180f2eb7fae */ /* 0x0007e4000b901d56 */
.L_x_1556:
[----:B------:R-:W-:Y:S05]  /*43a0*/  BSYNC B0 ;  /* 0x0000000000007941 */ /* 0x000fea0003800000 */
.L_x_1555:
        /* <DEDUP_REMOVED lines=11> */
[----:B------:R-:W-:Y:S01]  /*4460*/  IMAD.U32 R9, RZ, RZ, UR28 ;  /* 0x0000001cff097e24 */ /* 0x000fe2000f8e00ff */
        /* <DEDUP_REMOVED lines=28> */
[----:B------:R-:W-:Y:S01]  /*4630*/  IMAD.U32 R11, RZ, RZ, UR28 ;  /* 0x0000001cff0b7e24 */ /* 0x000fe2000f8e00ff */
[----:B------:R-:W-:Y:S01]  /*4640*/  MOV R9, UR28 ;  /* 0x0000001c00097c02 */ /* 0x000fe20008000f00 */
[----:B------:R-:W-:-:S03]  /*4650*/  IMAD.U32 R10, RZ, RZ, UR21 ;  /* 0x00000015ff0a7e24 */ /* 0x000fc6000f8e00ff */
[----:B-1----:R-:W-:-:S04]  /*4660*/  LEA R12, P0, R11, R242, 0x1 ;  /* 0x000000f20b0c7211 */ /* 0x002fc800078008ff */
[----:B------:R-:W-:-:S05]  /*4670*/  LEA.HI.X R13, R9, R245, R10, 0x1, P0 ;  /* 0x000000f5090d7211 */ /* 0x000fca00000f0c0a */
[----:B------:R-:W-:Y:S01]  /*4680*/  @!PT LDS RZ, [RZ] ;  /* 0x00000000fffff984 */ /* 0x000fe20000000800 */
[----:B------:R-:W-:Y:S01]  /*4690*/  @!PT LDS RZ, [RZ] ;  /* 0x00000000fffff984 */ /* 0x000fe20000000800 */
[----:B------:R-:W-:Y:S01]  /*46a0*/  @!PT LDS RZ, [RZ] ;  /* 0x00000000fffff984 */ /* 0x000fe20000000800 */
[----:B------:R1:W-:Y:S04]  /*46b0*/  LDGSTS.E.BYPASS.LTC128B.128 [R235+0x16800], desc[UR22][R12.64+0x180] ;  /* 0x168001800ceb7fae */ /* 0x0003e8000b901d56 */
.L_x_1558:
[----:B------:R-:W-:Y:S05]  /*46c0*/  BSYNC B0 ;  /* 0x0000000000007941 */ /* 0x000fea0003800000 */
.L_x_1557:
        /* <DEDUP_REMOVED lines=13> */
[----:B------:R-:W-:-:S03]  /*47a0*/  IMAD.SHL.U32 R9, R9, 0x20, RZ ;  /* 0x0000002009097824 */ /* 0x000fc600078e00ff */
[----:B------:R-:W-:-:S05]  /*47b0*/  SHF.L.U64.HI R10, R11, 0x5, R10 ;  /* 0x000000050b0a7819 */ /* 0x000fca000001020a */
[CC--:B-1----:R-:W-:Y:S01]  /*47c0*/  @!P5 LEA R16, P0, R9.reuse, R242.reuse, 0x1 ;  /* 0x000000f20910d211 */ /* 0x0c2fe200078008ff */
[----:B------:R1:W-:Y:S01]  /*47d0*/  @P5 STS.128 [R235+0x11000], RZ ;  /* 0x011000ffeb005388 */ /* 0x0003e20000000c00 */
[CC--:B------:R-:W-:Y:S02]  /*47e0*/  @!P4 LEA R14, P3, R9.reuse, R242.reuse, 0x1 ;  /* 0x000000f2090ec211 */ /* 0x0c0fe400078608ff */
[-CC-:B------:R-:W-:Y:S02]  /*47f0*/  @!P5 LEA.HI.X R17, R9, R245.reuse, R10.reuse, 0x1, P0 ;  /* 0x000000f50911d211 */ /* 0x180fe400000f0c0a */
[----:B------:R-:W-:Y:S02]  /*4800*/  ISETP.GE.AND P0, PT, R3, UR16, PT ;  /* 0x0000001003007c0c */ /* 0x000fe4000bf06270 */
[C---:B------:R-:W-:Y:S01]  /*4810*/  @!P2 LEA R12, P1, R9.reuse, R242, 0x1 ;  /* 0x000000f2090ca211 */ /* 0x040fe200078208ff */
[----:B------:R-:W-:Y:S01]  /*4820*/  @!PT LDS RZ, [RZ] ;  /* 0x00000000fffff984 */ /* 0x000fe20000000800 */
[----:B------:R-:W-:Y:S01]  /*4830*/  @!PT LDS RZ, [RZ] ;  /* 0x00000000fffff984 */ /* 0x000fe20000000800 */
[----:B------:R-:W-:Y:S01]  /*4840*/  @!PT LDS RZ, [RZ] ;  /* 0x00000000fffff984 */ /* 0x000fe20000000800 */
[----:B------:R1:W-:Y:S01]  /*4850*/  @!P5 LDGSTS.E.BYPASS.LTC128B.128 [R235+0x11000], desc[UR22][R16.64] ;  /* 0x1100000010ebdfae */ /* 0x0003e2000b901d56 */
[----:B------:R-:W-:-:S02]  /*4860*/  @!P4 LEA.HI.X R15, R9, R245, R10, 0x1, P3 ;  /* 0x000000f5090fc211 */ /* 0x000fc400018f0c0a */
[----:B------:R-:W-:Y:S01]  /*4870*/  @!P2 LEA.HI.X R13, R9, R245, R10, 0x1, P1 ;  /* 0x000000f5090da211 */ /* 0x000fe200008f0c0a */
        /* <DEDUP_REMOVED lines=18> */
.L_x_1560:
[----:B------:R-:W-:Y:S05]  /*49a0*/  BSYNC B0 ;  /* 0x0000000000007941 */ /* 0x000fea0003800000 */
.L_x_1559:
[----:B------:R1:W-:Y:S01]  /*49b0*/  @P6 STS.128 [R235+0x11800], RZ ;  /* 0x011800ffeb006388 */ /* 0x0003e20000000c00 */
[----:B------:R-:W-:Y:S03]  /*49c0*/  BSSY B0, `(.L_x_1561) ;  /* 0x0000036000007945 */ /* 0x000fe60003800000 */
[----:B------:R1:W-:Y:S04]  /*49d0*/  @P6 STS.128 [R235+0x13800], RZ ;  /* 0x013800ffeb006388 */ /* 0x0003e80000000c00 */
[----:B------:R1:W-:Y:S04]  /*49e0*/  @P6 STS.128 [R235+0x15800], RZ ;  /* 0x015800ffeb006388 */ /* 0x0003e80000000c00 */
[----:B------:R1:W-:Y:S01]  /*49f0*/  @P6 STS.128 [R235+0x17800], RZ ;  /* 0x017800ffeb006388 */ /* 0x0003e20000000c00 */
[----:B------:R-:W-:Y:S05]  /*4a00*/  @P6 BRA `(.L_x_1562) ;  /* 0x0000000000c46947 */ /* 0x000fea0003800000 */
[----:B------:R-:W-:Y:S01]  /*4a10*/  ULDC UR17, c[0x0][0x2d0] ;  /* 0x0000b40000117ab9 */ /* 0x000fe20000000800 */
[----:B-1----:R-:W-:Y:S01]  /*4a20*/  IMAD.U32 R12, RZ, RZ, UR6 ;  /* 0x00000006ff0c7e24 */ /* 0x002fe2000f8e00ff */
[----:B------:R-:W-:Y:S01]  /*4a30*/  ISETP.GE.AND P3, PT, R236, UR17, PT ;  /* 0x00000011ec007c0c */ /* 0x000fe2000bf66270 */
[----:B------:R-:W-:Y:S01]  /*4a40*/  IMAD.U32 R10, RZ, RZ, UR6 ;  /* 0x00000006ff0a7e24 */ /* 0x000fe2000f8e00ff */
[----:B------:R-:W-:Y:S02]  /*4a50*/  ISETP.GE.AND P2, PT, R6, UR17, PT ;  /* 0x0000001106007c0c */ /* 0x000fe4000bf46270 */
[----:B------:R-:W-:Y:S02]  /*4a60*/  ISETP.GE.AND P1, PT, R4, UR17, PT ;  /* 0x0000001104007c0c */ /* 0x000fe4000bf26270 */
[----:B------:R-:W-:Y:S02]  /*4a70*/  MOV R9, UR6 ;  /* 0x0000000600097c02 */ /* 0x000fe40008000f00 */
[----:B------:R-:W-:-:S05]  /*4a80*/  ISETP.GE.AND P0, PT, R3, UR17, PT ;  /* 0x0000001103007c0c */ /* 0x000fca000bf06270 */
[----:B--23--:R-:W-:Y:S01]  /*4a90*/  @!P3 MOV R243, R245 ;  /* 0x000000f500f3b202 */ /* 0x00cfe20000000f00 */
[----:B------:R-:W-:Y:S01]  /*4aa0*/  VOTEU.ALL UP2, P3 ;  /* 0x00000000003f7886 */ /* 0x000fe20001840000 */
[----:B------:R-:W-:Y:S01]  /*4ab0*/  VOTEU.ALL UP1, P2 ;  /* 0x00000000003f7886 */ /* 0x000fe20001020000 */
[----:B------:R1:W-:Y:S01]  /*4ac0*/  @P3 STS.128 [R235+0x11800], RZ ;  /* 0x011800ffeb003388 */ /* 0x0003e20000000c00 */
[----:B------:R-:W-:Y:S01]  /*4ad0*/  VOTEU.ALL UP0, P1 ;  /* 0x00000000003f7886 */ /* 0x000fe20000800000 */
[----:B------:R-:W-:Y:S01]  /*4ae0*/  @!P3 IMAD.WIDE.U32 R12, R12, 0x60, R242 ;  /* 0x000000600c0cb825 */ /* 0x000fe200078e00f2 */
[----:B------:R-:W-:Y:S02]  /*4af0*/  @!UP2 UIMAD UR29, UR7, 0x60, URZ ;  /* 0x00000060071da8a4 */ /* 0x000fe4000f8e023f */
[----:B------:R-:W-:Y:S01]  /*4b00*/  @!UP1 UIMAD UR16, UR7, 0x60, URZ ;  /* 0x00000060071098a4 */ /* 0x000fe2000f8e023f */
[----:B------:R-:W-:Y:S01]  /*4b10*/  @!P2 IMAD.MOV.U32 R243, RZ, RZ, R245 ;  /* 0x000000fffff3a224 */ /* 0x000fe200078e00f5 */
[----:B------:R-:W-:-:S02]  /*4b20*/  @!UP0 UIMAD UR12, UR7, 0x60, URZ ;  /* 0x00000060070c88a4 */ /* 0x000fc4000f8e023f */
[----:B------:R-:W-:Y:S02]  /*4b30*/  @!P3 VIADD R13, R13, UR29 ;  /* 0x0000001d0d0dbc36 */ /* 0x000fe40008000000 */
[----:B------:R-:W-:Y:S01]  /*4b40*/  @!P2 IMAD.WIDE.U32 R10, R10, 0x60, R242 ;  /* 0x000000600a0aa825 */ /* 0x000fe200078e00f2 */
[----:B------:R-:W-:Y:S02]  /*4b50*/  @!P1 MOV R243, R245 ;  /* 0x000000f500f39202 */ /* 0x000fe40000000f00 */
[----:B------:R-:W-:Y:S01]  /*4b60*/  @!PT LDS RZ, [RZ] ;  /* 0x00000000fffff984 */ /* 0x000fe20000000800 */
[----:B------:R-:W-:Y:S01]  /*4b70*/  @!PT LDS RZ, [RZ] ;  /* 0x00000000fffff984 */ /* 0x000fe20000000800 */
[----:B------:R-:W-:Y:S01]  /*4b80*/  @!PT LDS RZ, [RZ] ;  /* 0x00000000fffff984 */ /* 0x000fe20000000800 */
[----:B------:R1:W-:Y:S02]  /*4b90*/  @!P3 LDGSTS.E.BYPASS.LTC128B.128 [R235+0x11800], desc[UR22][R12.64] ;  /* 0x118000000cebbfae */ /* 0x0003e4000b901d56 */
[----:B------:R-:W-:Y:S01]  /*4ba0*/  @!P2 IADD3 R11, R11, UR16, RZ ;  /* 0x000000100b0bac10 */ /* 0x000fe2000fffe0ff */
[----:B------:R-:W-:Y:S01]  /*4bb0*/  @!P1 IMAD.WIDE.U32 R14, R9, 0x60, R242 ;  /* 0x00000060090e9825 */ /* 0x000fe200078e00f2 */
[----:B------:R1:W-:Y:S03]  /*4bc0*/  @P2 STS.128 [R235+0x13800], RZ ;  /* 0x013800ffeb002388 */ /* 0x0003e60000000c00 */
[----:B------:R-:W-:Y:S01]  /*4bd0*/  @!P1 VIADD R15, R15, UR12 ;  /* 0x0000000c0f0f9c36 */ /* 0x000fe20008000000 */
        /* <DEDUP_REMOVED lines=12> */
[----:B------:R-:W-:Y:S01]  /*4ca0*/  UIMAD UR12, UR7, 0x60, URZ ;  /* 0x00000060070c78a4 */ /* 0x000fe2000f8e023f */
[----:B------:R-:W-:-:S03]  /*4cb0*/  MOV R243, R245 ;  /* 0x000000f500f37202 */ /* 0x000fc60000000f00 */
[----:B-1----:R-:W-:-:S05]  /*4cc0*/  IMAD.WIDE.U32 R10, R9, 0x60, R242 ;  /* 0x00000060090a7825 */ /* 0x002fca00078e00f2 */
[----:B------:R-:W-:-:S05]  /*4cd0*/  IADD3 R11, R11, UR12, RZ ;  /* 0x0000000c0b0b7c10 */ /* 0x000fca000fffe0ff */
[----:B------:R-:W-:Y:S01]  /*4ce0*/  @!PT LDS RZ, [RZ] ;  /* 0x00000000fffff984 */ /* 0x000fe20000000800 */
[----:B------:R-:W-:Y:S01]  /*4cf0*/  @!PT LDS RZ, [RZ] ;  /* 0x00000000fffff984 */ /* 0x000fe20000000800 */
[----:B------:R-:W-:Y:S01]  /*4d00*/  @!PT LDS RZ, [RZ] ;  /* 0x00000000fffff984 */ /* 0x000fe20000000800 */
[----:B------:R1:W-:Y:S02]  /*4d10*/  LDGSTS.E.BYPASS.LTC128B.128 [R235+0x17800], desc[UR22][R10.64+0x180] ;  /* 0x178001800aeb7fae */ /* 0x0003e4000b901d56 */
.L_x_1562:
[----:B------:R-:W-:Y:S05]  /*4d20*/  BSYNC B0 ;  /* 0x0000000000007941 */ /* 0x000fea0003800000 */
.L_x_1561:
[----:B------:R-:W-:Y:S01]  /*4d30*/  LDSM.16.M88.4 R76, [R234] ;  /* 0x00000000ea4c783b */ /* 0x000fe20000000200 */
[----:B------:R-:W-:Y:S01]  /*4d40*/  LOP3.LUT P0, RZ, R8, 0x2, RZ, 0xc0, !PT ;  /* 0x0000000208ff7812 */ /* 0x000fe2000780c0ff */
[----:B------:R-:W-:Y:S01]  /*4d50*/  VIADD R9, R233, 0x8000 ;  /* 0x00008000e9097836 */ /* 0x000fe20000000000 */
[----:B------:R-:W-:Y:S01]  /*4d60*/  LEA R232, R7, R234, 0x1 ;  /* 0x000000ea07e87211 */ /* 0x000fe200078e08ff */
[----:B------:R-:W5:Y:S01]  /*4d70*/  LDSM.16.M88.4 R28, [R233+0x8000] ;  /* 0x00800000e91c783b */ /* 0x000f620000000200 */
[----:B------:R-:W-:Y:S01]  /*4d80*/  VIADD R231, R233, 0x8020 ;  /* 0x00008020e9e77836 */ /* 0x000fe20000000000 */
[----:B------:R-:W-:Y:S01]  /*4d90*/  UISETP.GT.AND UP0, UPT, UR11, UR10, UPT ;  /* 0x0000000a0b00728c */ /* 0x000fe2000bf04270 */
[C---:B------:R-:W-:Y:S01]  /*4da0*/  IMAD R230, R5.reuse, 0x2, R234 ;  /* 0x0000000205e67824 */ /* 0x040fe200078e02ea */
[----:B------:R-:W2:Y:S01]  /*4db0*/  LDSM.16.M88.4 R20, [R233+0x8800] ;  /* 0x00880000e914783b */ /* 0x000ea20000000200 */
[----:B------:R-:W-:Y:S01]  /*4dc0*/  IMAD R229, R5, 0x2, R232 ;  /* 0x0000000205e57824 */ /* 0x000fe200078e02e8 */
[----:B------:R-:W-:-:S02]  /*4dd0*/  VIMNMX R167, R80, UR20, PT ;  /* 0x0000001450a77c48 */ /* 0x000fc4000bfe0100 */
[----:B-1----:R-:W1:Y:S01]  /*4de0*/  LDSM.16.M88.4 R12, [R233+0x9000] ;  /* 0x00900000e90c783b */ /* 0x002e620000000200 */
[----:B------:R-:W-:Y:S01]  /*4df0*/  PLOP3.LUT P6, PT, PT, PT, UP0, 0x80, 0x0 ;  /* 0x000000000000781c */ /* 0x000fe20003fcf008 */
[----:B------:R-:W-:Y:S01]  /*4e00*/  @P0 VIADD R231, R9, 0xffffffe0 ;  /* 0xffffffe009e70836 */ /* 0x000fe20000000000 */
[----:B------:R-:W-:Y:S01]  /*4e10*/  LOP3.LUT P0, RZ, R8, 0x4, RZ, 0xc0, !PT ;  /* 0x0000000408ff7812 */ /* 0x000fe2000780c0ff */
[----:B------:R-:W3:Y:S02]  /*4e20*/  LDSM.16.M88.4 R36, [R233+0x9800] ;  /* 0x00980000e924783b */ /* 0x000ee40000000200 */
[C---:B------:R-:W-:Y:S01]  /*4e30*/  VIADD R223, R231.reuse, 0x800 ;  /* 0x00000800e7df7836 */ /* 0x040fe20000000000 */
[----:B------:R-:W-:Y:S01]  /*4e40*/  SEL R2, R2, 0xffffffe0, !P0 ;  /* 0xffffffe002027807 */ /* 0x000fe20004000000 */
[----:B------:R-:W-:Y:S01]  /*4e50*/  LDSM.16.M88.4 R56, [R232] ;  /* 0x00000000e838783b */ /* 0x000fe20000000200 */
[C---:B------:R-:W-:Y:S01]  /*4e60*/  IADD3 R222, R231.reuse, 0x1000, RZ ;  /* 0x00001000e7de7810 */ /* 0x040fe20007ffe0ff */
[C---:B------:R-:W-:Y:S01]  /*4e70*/  VIADD R221, R231.reuse, 0x1800 ;  /* 0x00001800e7dd7836 */ /* 0x040fe20000000000 */
[C---:B------:R-:W-:Y:S01]  /*4e80*/  LEA R227, R2.reuse, R233, 0x1 ;  /* 0x000000e902e37211 */ /* 0x040fe200078e08ff */
[----:B------:R-:W4:Y:S01]  /*4e90*/  LDSM.16.M88.4 R68, [R231+0x800] ;  /* 0x00080000e744783b */ /* 0x000f220000000200 */
[----:B------:R-:W-:Y:S01]  /*4ea0*/  IMAD R220, R2, 0x2, R231 ;  /* 0x0000000202dc7824 */ /* 0x000fe200078e02e7 */
[C---:B------:R-:W-:Y:S01]  /*4eb0*/  IADD3 R218, R231.reuse, 0x2800, RZ ;  /* 0x00002800e7da7810 */ /* 0x040fe20007ffe0ff */
[C---:B------:R-:W-:Y:S01]  /*4ec0*/  VIADD R219, R231.reuse, 0x2000 ;  /* 0x00002000e7db7836 */ /* 0x040fe20000000000 */
[----:B------:R-:W4:Y:S01]  /*4ed0*/  LDSM.16.M88.4 R64, [R231+0x1000] ;  /* 0x00100000e740783b */ /* 0x000f220000000200 */
[C---:B------:R-:W-:Y:S01]  /*4ee0*/  VIADD R217, R231.reuse, 0x3000 ;  /* 0x00003000e7d97836 */ /* 0x040fe20000000000 */
[C---:B------:R-:W-:Y:S01]  /*4ef0*/  IADD3 R216, R231.reuse, 0x3800, RZ ;  /* 0x00003800e7d87810 */ /* 0x040fe20007ffe0ff */
[C---:B------:R-:W-:Y:S01]  /*4f00*/  VIADD R215, R231.reuse, 0x4000 ;  /* 0x00004000e7d77836 */ /* 0x040fe20000000000 */
[----:B------:R-:W4:Y:S01]  /*4f10*/  LDSM.16.M88.4 R72, [R231] ;  /* 0x00000000e748783b */ /* 0x000f220000000200 */
[C---:B------:R-:W-:Y:S01]  /*4f20*/  IADD3 R214, R231.reuse, 0x4800, RZ ;  /* 0x00004800e7d67810 */ /* 0x040fe20007ffe0ff */
[C---:B------:R-:W-:Y:S01]  /*4f30*/  VIADD R213, R231.reuse, 0x5000 ;  /* 0x00005000e7d57836 */ /* 0x040fe20000000000 */
[C---:B------:R-:W-:Y:S01]  /*4f40*/  IADD3 R212, R231.reuse, 0x5800, RZ ;  /* 0x00005800e7d47810 */ /* 0x040fe20007ffe0ff */
[----:B------:R-:W4:Y:S01]  /*4f50*/  LDSM.16.M88.4 R60, [R231+0x1800] ;  /* 0x00180000e73c783b */ /* 0x000f220000000200 */
[C---:B------:R-:W-:Y:S01]  /*4f60*/  VIADD R211, R231.reuse, 0x6000 ;  /* 0x00006000e7d37836 */ /* 0x040fe20000000000 */
[C---:B------:R-:W-:Y:S01]  /*4f70*/  IADD3 R210, R231.reuse, 0x6800, RZ ;  /* 0x00006800e7d27810 */ /* 0x040fe20007ffe0ff */
[C---:B------:R-:W-:Y:S01]  /*4f80*/  VIADD R209, R231.reuse, 0x7000 ;  /* 0x00007000e7d17836 */ /* 0x040fe20000000000 */
[----:B------:R-:W-:Y:S01]  /*4f90*/  LDSM.16.M88.4 R52, [R230] ;  /* 0x00000000e634783b */ /* 0x000fe20000000200 */
[----:B------:R-:W-:Y:S01]  /*4fa0*/  IADD3 R208, R231, 0x7800, RZ ;  /* 0x00007800e7d07810 */ /* 0x000fe20007ffe0ff */
[C---:B-----5:R-:W-:Y:S02]  /*4fb0*/  HMMA.16816.F32.BF16 R32, R76.reuse, R28, RZ ;  /* 0x0000001c4c20723c */ /* 0x060fe400000418ff */
[----:B------:R-:W5:Y:S04]  /*4fc0*/  LDSM.16.M88.4 R44, [R227+0x8800] ;  /* 0x00880000e32c783b */ /* 0x000f680000000200 */
[----:B------:R-:W5:Y:S01]  /*4fd0*/  LDSM.16.M88.4 R40, [R227+0x9000] ;  /* 0x00900000e328783b */ /* 0x000f620000000200 */
[C---:B--2---:R-:W-:Y:S03]  /*4fe0*/  HMMA.16816.F32.BF16 R24, R76.reuse, R20, RZ ;  /* 0x000000144c18723c */ /* 0x044fe600000418ff */
[----:B------:R-:W2:Y:S03]  /*4ff0*/  LDSM.16.M88.4 R48, [R227+0x8000] ;  /* 0x00800000e330783b */ /* 0x000ea60000000200 */
[C---:B-1----:R-:W-:Y:S01]  /*5000*/  HMMA.16816.F32.BF16 R16, R76.reuse, R12, RZ ;  /* 0x0000000c4c10723c */ /* 0x042fe200000418ff */
[----:B------:R-:W0:Y:S05]  /*5010*/  LDGDEPBAR ;  /* 0x00000000000079af */ /* 0x000e2a0000000000 */
[C---:B------:R-:W-:Y:S06]  /*5020*/  HMMA.16816.F32.BF16 R28, R76.reuse, R30, RZ ;  /* 0x0000001e4c1c723c */ /* 0x040fec00000418ff */
[C---:B------:R-:W-:Y:S06]  /*5030*/  HMMA.16816.F32.BF16 R20, R76.reuse, R22, RZ ;  /* 0x000000164c14723c */ /* 0x040fec00000418ff */
[C---:B------:R-:W-:Y:S06]  /*5040*/  HMMA.16816.F32.BF16 R12, R76.reuse, R14, RZ ;  /* 0x0000000e4c0c723c */ /* 0x040fec00000418ff */
[C---:B---3--:R-:W-:Y:S06]  /*5050*/  HMMA.16816.F32.BF16 R8, R76.reuse, R36, RZ ;  /* 0x000000244c08723c */ /* 0x048fec00000418ff */
[----:B------:R-:W-:Y:S01]  /*5060*/  HMMA.16816.F32.BF16 R76, R76, R38, RZ ;  /* 0x000000264c4c723c */ /* 0x000fe200000418ff */
[----:B------:R-:W1:Y:S05]  /*5070*/  LDSM.16.M88.4 R36, [R227+0x9800] ;  /* 0x00980000e324783b */ /* 0x000e6a0000000200 */
[C---:B----4-:R-:W-:Y:S06]  /*5080*/  HMMA.16816.F32.BF16 R24, R56.reuse, R68, R24 ;  /* 0x000000443818723c */ /* 0x050fec0000041818 */
[C---:B------:R-:W-:Y:S01]  /*5090*/  HMMA.16816.F32.BF16 R20, R56.reuse, R70, R20 ;  /* 0x000000463814723c */ /* 0x040fe20000041814 */
[----:B------:R-:W-:Y:S05]  /*50a0*/  LDSM.16.M88.4 R68, [R220] ;  /* 0x00000000dc44783b */ /* 0x000fea0000000200 */
        /* <DEDUP_REMOVED lines=11> */
[C---:B------:R-:W-:Y:S06]  /*5160*/  HMMA.16816.F32.BF16 R20, R52.reuse, R46, R20 ;  /* 0x0000002e3414723c */ /* 0x040fec0000041814 */
[C---:B------:R-:W-:Y:S06]  /*5170*/  HMMA.16816.F32.BF16 R16, R52.reuse, R40, R16 ;  /* 0x000000283410723c */ /* 0x040fec0000041810 */
[C---:B------:R-:W-:Y:S01]  /*5180*/  HMMA.16816.F32.BF16 R12, R52.reuse, R42, R12 ;  /* 0x0000002a340c723c */ /* 0x040fe2000004180c */
[----:B------:R-:W-:Y:S05]  /*5190*/  LDSM.16.M88.4 R40, [R234+0x2000] ;  /* 0x00200000ea28783b */ /* 0x000fea0000000200 */
[C---:B--2---:R-:W-:Y:S06]  /*51a0*/  HMMA.16816.F32.BF16 R32, R52.reuse, R48, R32 ;  /* 0x000000303420723c */ /* 0x044fec0000041820 */
[C---:B------:R-:W-:Y:S01]  /*51b0*/  HMMA.16816.F32.BF16 R28, R52.reuse, R50, R28 ;  /* 0x00000032341c723c */ /* 0x040fe2000004181c */
[----:B------:R-:W2:Y:S05]  /*51c0*/  LDSM.16.M88.4 R48, [R233+0xb000] ;  /* 0x00b00000e930783b */ /* 0x000eaa0000000200 */
[C---:B-1----:R-:W-:Y:S01]  /*51d0*/  HMMA.16816.F32.BF16 R44, R52.reuse, R36, R8 ;  /* 0x00000024342c723c */ /* 0x042fe20000041808 */
[----:B------:R-:W1:Y:S05]  /*51e0*/  LDSM.16.M88.4 R8, [R233+0xa000] ;  /* 0x00a00000e908783b */ /* 0x000e6a0000000200 */
[----:B------:R-:W-:Y:S01]  /*51f0*/  HMMA.16816.F32.BF16 R76, R52, R38, R76 ;  /* 0x00000026344c723c */ /* 0x000fe2000004184c */
[----:B------:R-:W5:Y:S04]  /*5200*/  LDSM.16.M88.4 R52, [R233+0xa800] ;  /* 0x00a80000e934783b */ /* 0x000f680000000200 */
[----:B------:R-:W5:Y:S01]  /*5210*/  LDSM.16.M88.4 R36, [R233+0xb800] ;  /* 0x00b80000e924783b */ /* 0x000f620000000200 */
[C---:B---3--:R-:W-:Y:S06]  /*5220*/  HMMA.16816.F32.BF16 R24, R72.reuse, R64, R24 ;  /* 0x000000404818723c */ /* 0x048fec0000041818 */
[C---:B------:R-:W-:Y:S06]  /*5230*/  HMMA.16816.F32.BF16 R20, R72.reuse, R66, R20 ;  /* 0x000000424814723c */ /* 0x040fec0000041814 */
[C---:B----4-:R-:W-:Y:S06]  /*5240*/  HMMA.16816.F32.BF16 R16, R72.reuse, R60, R16 ;  /* 0x0000003c4810723c */ /* 0x050fec0000041810 */
[C---:B------:R-:W-:Y:S01]  /*5250*/  HMMA.16816.F32.BF16 R12, R72.reuse, R62, R12 ;  /* 0x0000003e480c723c */ /* 0x040fe2000004180c */
[----:B------:R-:W-:Y:S05]  /*5260*/  LDSM.16.M88.4 R60, [R232+0x2000] ;  /* 0x00200000e83c783b */ /* 0x000fea0000000200 */
[C---:B------:R-:W-:Y:S06]  /*5270*/  HMMA.16816.F32.BF16 R32, R72.reuse, R68, R32 ;  /* 0x000000444820723c */ /* 0x040fec0000041820 */
[C---:B------:R-:W-:Y:S01]  /*5280*/  HMMA.16816.F32.BF16 R28, R72.reuse, R70, R28 ;  /* 0x00000046481c723c */ /* 0x040fe2000004181c */
[----:B------:R-:W3:Y:S05]  /*5290*/  LDSM.16.M88.4 R68, [R231+0x3000] ;  /* 0x00300000e744783b */ /* 0x000eea0000000200 */
[C---:B------:R-:W-:Y:S01]  /*52a0*/  HMMA.16816.F32.BF16 R64, R72.reuse, R56, R44 ;  /* 0x000000384840723c */ /* 0x040fe2000004182c */
[----:B------:R-:W4:Y:S05]  /*52b0*/  LDSM.16.M88.4 R44, [R231+0x2000] ;  /* 0x00200000e72c783b */ /* 0x000f2a0000000200 */
[----:B------:R-:W-:Y:S01]  /*52c0*/  HMMA.16816.F32.BF16 R76, R72, R58, R76 ;  /* 0x0000003a484c723c */ /* 0x000fe2000004184c */
[----:B------:R-:W4:Y:S04]  /*52d0*/  LDSM.16.M88.4 R72, [R231+0x2800] ;  /* 0x00280000e748783b */ /* 0x000f280000000200 */
[----:B------:R-:W4:Y:S01]  /*52e0*/  LDSM.16.M88.4 R56, [R231+0x3800] ;  /* 0x00380000e738783b */ /* 0x000f220000000200 */
[C---:B--2---:R-:W-:Y:S06]  /*52f0*/  HMMA.16816.F32.BF16 R16, R40.reuse, R48, R16 ;  /* 0x000000302810723c */ /* 0x044fec0000041810 */
[C---:B------:R-:W-:Y:S01]  /*5300*/  HMMA.16816.F32.BF16 R12, R40.reuse, R50, R12 ;  /* 0x00000032280c723c */ /* 0x040fe2000004180c */
[----:B------:R-:W-:Y:S05]  /*5310*/  LDSM.16.M88.4 R48, [R230+0x2000] ;  /* 0x00200000e630783b */ /* 0x000fea0000000200 */
[C---:B-1----:R-:W-:Y:S06]  /*5320*/  HMMA.16816.F32.BF16 R32, R40.reuse, R8, R32 ;  /* 0x000000082820723c */ /* 0x042fec0000041820 */
        /* <DEDUP_REMOVED lines=16> */
[----:B------:R-:W-:Y:S05]  /*5430*/  LDSM.16.M88.4 R72, [R220+0x2800] ;  /* 0x00280000dc48783b */ /* 0x000fea0000000200 */
[C---:B------:R-:W-:Y:S01]  /*5440*/  HMMA.16816.F32.BF16 R68, R60.reuse, R56, R64 ;  /* 0x000000383c44723c */ /* 0x040fe20000041840 */
[----:B------:R-:W3:Y:S05]  /*5450*/  LDSM.16.M88.4 R64, [R229+0x2000] ;  /* 0x00200000e540783b */ /* 0x000eea0000000200 */
        /* <DEDUP_REMOVED lines=8> */
[----:B------:R-:W-:Y:S05]  /*54e0*/  LDSM.16.M88.4 R52, [R233+0xc800] ;  /* 0x00c80000e934783b */ /* 0x000fea0000000200 */
[C---:B-----5:R-:W-:Y:S06]  /*54f0*/  HMMA.16816.F32.BF16 R16, R48.reuse, R40, R16 ;  /* 0x000000283010723c */ /* 0x060fec0000041810 */
[C---:B------:R-:W-:Y:S01]  /*5500*/  HMMA.16816.F32.BF16 R12, R48.reuse, R42, R12 ;  /* 0x0000002a300c723c */ /* 0x040fe2000004180c */
[----:B------:R-:W1:Y:S05]  /*5510*/  LDSM.16.M88.4 R40, [R234+0x4000] ;  /* 0x00400000ea28783b */ /* 0x000e6a0000000200 */
[C---:B------:R-:W-:Y:S06]  /*5520*/  HMMA.16816.F32.BF16 R68, R48.reuse, R36, R68 ;  /* 0x000000243044723c */ /* 0x040fec0000041844 */
[----:B------:R-:W-:Y:S01]  /*5530*/  HMMA.16816.F32.BF16 R76, R48, R38, R76 ;  /* 0x00000026304c723c */ /* 0x000fe2000004184c */
[----:B------:R-:W2:Y:S04]  /*5540*/  LDSM.16.M88.4 R48, [R233+0xd000] ;  /* 0x00d00000e930783b */ /* 0x000ea80000000200 */
[----:B------:R-:W5:Y:S01]  /*5550*/  LDSM.16.M88.4 R36, [R233+0xd800] ;  /* 0x00d80000e924783b */ /* 0x000f620000000200 */
[C---:B---3--:R-:W-:Y:S06]  /*5560*/  HMMA.16816.F32.BF16 R32, R64.reuse, R44, R32 ;  /* 0x0000002c4020723c */ /* 0x048fec0000041820 */
[C---:B------:R-:W-:Y:S01]  /*5570*/  HMMA.16816.F32.BF16 R28, R64.reuse, R46, R28 ;  /* 0x0000002e401c723c */ /* 0x040fe2000004181c */
[----:B------:R-:W-:Y:S05]  /*5580*/  LDSM.16.M88.4 R44, [R231+0x4000] ;  /* 0x00400000e72c783b */ /* 0x000fea0000000200 */
[C---:B------:R-:W-:Y:S06]  /*5590*/  HMMA.16816.F32.BF16 R24, R64.reuse, R72, R24 ;  /* 0x000000484018723c */ /* 0x040fec0000041818 */
[C---:B------:R-:W-:Y:S01]  /*55a0*/  HMMA.16816.F32.BF16 R20, R64.reuse, R74, R20 ;  /* 0x0000004a4014723c */ /* 0x040fe20000041814 */
[----:B------:R-:W-:Y:S05]  /*55b0*/  LDSM.16.M88.4 R72, [R231+0x4800] ;  /* 0x00480000e748783b */ /* 0x000fea0000000200 */
[C---:B----4-:R-:W-:Y:S06]  /*55c0*/  HMMA.16816.F32.BF16 R16, R64.reuse, R60, R16 ;  /* 0x0000003c4010723c */ /* 0x050fec0000041810 */
[C---:B------:R-:W-:Y:S01]  /*55d0*/  HMMA.16816.F32.BF16 R12, R64.reuse, R62, R12 ;  /* 0x0000003e400c723c */ /* 0x040fe2000004180c */
[----:B------:R-:W3:Y:S05]  /*55e0*/  LDSM.16.M88.4 R60, [R232+0x4000] ;  /* 0x00400000e83c783b */ /* 0x000eea0000000200 */
[C---:B------:R-:W-:Y:S06]  /*55f0*/  HMMA.16816.F32.BF16 R68, R64.reuse, R56, R68 ;  /* 0x000000384044723c */ /* 0x040fec0000041844 */
[----:B------:R-:W-:Y:S01]  /*5600*/  HMMA.16816.F32.BF16 R76, R64, R58, R76 ;  /* 0x0000003a404c723c */ /* 0x000fe2000004184c */
[----:B------:R-:W4:Y:S04]  /*5610*/  LDSM.16.M88.4 R64, [R231+0x5000] ;  /* 0x00500000e740783b */ /* 0x000f280000000200 */
[----:B------:R-:W4:Y:S01]  /*5620*/  LDSM.16.M88.4 R56, [R231+0x5800] ;  /* 0x00580000e738783b */ /* 0x000f220000000200 */
        /* <DEDUP_REMOVED lines=9> */
[C---:B-----5:R-:W-:Y:S06]  /*56c0*/  HMMA.16816.F32.BF16 R68, R40.reuse, R36, R68 ;  /* 0x000000242844723c */ /* 0x060fec0000041844 */
        /* <DEDUP_REMOVED lines=68> */
[----:B-1----:R-:W-:Y:S01]  /*5b10*/  HMMA.16816.F32.BF16 R32, R48, R8, R32 ;  /* 0x000000083020723c */ /* 0x002fe20000041820 */
[----:B------:R-:W-:-:S05]  /*5b20*/  DEPBAR.LE SB0, 0x0 ;  /* 0x000080000000791a */ /* 0x000fca0000000000 */
[----:B------:R-:W-:Y:S01]  /*5b30*/  HMMA.16816.F32.BF16 R28, R48, R10, R28 ;  /* 0x0000000a301c723c */ /* 0x000fe2000004181c */
[----:B------:R-:W-:-:S05]  /*5b40*/  IMAD.U32 R9, RZ, RZ, UR20 ;  /* 0x00000014ff097e24 */ /* 0x000fca000f8e00ff */
[----:B------:R-:W-:Y:S01]  /*5b50*/  HMMA.16816.F32.BF16 R24, R48, R52, R24 ;  /* 0x000000343018723c */ /* 0x000fe20000041818 */
[----:B------:R-:W-:-:S05]  /*5b60*/  VIADDMNMX R2, R80, 0x8, R9, PT ;  /* 0x0000000850027846 */ /* 0x000fca0003800109 */
[C---:B------:R-:W-:Y:S06]  /*5b70*/  HMMA.16816.F32.BF16 R20, R48.reuse, R54, R20 ;  /* 0x000000363014723c */ /* 0x040fec0000041814 */
[C---:B--2---:R-:W-:Y:S06]  /*5b80*/  HMMA.16816.F32.BF16 R16, R48.reuse, R40, R16 ;  /* 0x000000283010723c */ /* 0x044fec0000041810 */
[----:B------:R-:W-:Y:S01]  /*5b90*/  HMMA.16816.F32.BF16 R12, R48, R42, R12 ;  /* 0x0000002a300c723c */ /* 0x000fe2000004180c */
[----:B------:R-:W-:-:S04]  /*5ba0*/  SHF.L.U32 R40, R81, 0x1, RZ ;  /* 0x0000000151287819 */ /* 0x000fc800000006ff */
[----:B------:R-:W-:Y:S01]  /*5bb0*/  LOP3.LUT R40, R40, 0x6, RZ, 0xc0, !PT ;  /* 0x0000000628287812 */ /* 0x000fe200078ec0ff */
[C---:B-----5:R-:W-:Y:S06]  /*5bc0*/  HMMA.16816.F32.BF16 R68, R48.reuse, R36, R68 ;  /* 0x000000243044723c */ /* 0x060fec0000041844 */
[----:B------:R-:W-:Y:S06]  /*5bd0*/  HMMA.16816.F32.BF16 R76, R48, R38, R76 ;  /* 0x00000026304c723c */ /* 0x000fec000004184c */
[C---:B---3--:R-:W-:Y:S06]  /*5be0*/  HMMA.16816.F32.BF16 R32, R64.reuse, R44, R32 ;  /* 0x0000002c4020723c */ /* 0x048fec0000041820 */
[C---:B------:R-:W-:Y:S06]  /*5bf0*/  HMMA.16816.F32.BF16 R28, R64.reuse, R46, R28 ;  /* 0x0000002e401c723c */ /* 0x040fec000004181c */
[C---:B------:R-:W-:Y:S06]  /*5c00*/  HMMA.16816.F32.BF16 R24, R64.reuse, R72, R24 ;  /* 0x000000484018723c */ /* 0x040fec0000041818 */
[C---:B------:R-:W-:Y:S06]  /*5c10*/  HMMA.16816.F32.BF16 R20, R64.reuse, R74, R20 ;  /* 0x0000004a4014723c */ /* 0x040fec0000041814 */
[C---:B----4-:R-:W-:Y:S06]  /*5c20*/  HMMA.16816.F32.BF16 R16, R64.reuse, R60, R16 ;  /* 0x0000003c4010723c */ /* 0x050fec0000041810 */
[C---:B------:R-:W-:Y:S06]  /*5c30*/  HMMA.16816.F32.BF16 R12, R64.reuse, R62, R12 ;  /* 0x0000003e400c723c */ /* 0x040fec000004180c */
[C---:B------:R-:W-:Y:S06]  /*5c40*/  HMMA.16816.F32.BF16 R68, R64.reuse, R56, R68 ;  /* 0x000000384044723c */ /* 0x040fec0000041844 */
[----:B------:R-:W-:Y:S01]  /*5c50*/  HMMA.16816.F32.BF16 R76, R64, R58, R76 ;  /* 0x0000003a404c723c */ /* 0x000fe2000004184c */
[----:B------:R-:W-:Y:S06]  /*5c60*/  BAR.SYNC.DEFER_BLOCKING 0x0 ;  /* 0x0000000000007b1d */ /* 0x000fec0000010000 */
[----:B------:R-:W-:-:S02]  /*5c70*/  NOP ;  /* 0x0000000000007918 */ /* 0x000fc40000000000 */
[----:B------:R-:W-:-:S15]  /*5c80*/  @!P6 BRA `(.L_x_1563) ;  /* 0x000000100004e947 */ /* 0x000fde0003800000 */
[----:B------:R-:W-:-:S13]  /*5c90*/  PLOP3.LUT P0, PT, PT, PT, UP6, 0x40, 0x0 ;  /* 0x000000000000781c */ /* 0x000fda0003f0e868 */
[----:B------:R-:W-:Y:S05]  /*5ca0*/  @P0 BRA `(.L_x_1564) ;  /* 0x0000000400280947 */ /* 0x000fea0003800000 */
        /* <DEDUP_REMOVED lines=52> */
[----:B------:R-:W-:Y:S02]  /*5ff0*/  IMAD.U32 R10, RZ, RZ, UR34 ;  /* 0x00000022ff0a7e24 */ /* 0x000fe4000f8e00ff */
[----:B------:R-:W-:Y:S02]  /*6000*/  IMAD.U32 R11, RZ, RZ, UR35 ;  /* 0x00000023ff0b7e24 */ /* 0x000fe4000f8e00ff */
[----:B------:R-:W2:Y:S04]  /*6010*/  LDG.E R9, desc[UR22][R36.64] ;  /* 0x0000001624097981 */ /* 0x000ea8000c1e1900 */
[----:B------:R1:W2:Y:S01]  /*6020*/  LDG.E R8, desc[UR22][R10.64] ;  /* 0x000000160a087981 */ /* 0x0002a2000c1e1900 */
        /* <DEDUP_REMOVED lines=9> */
[----:B------:R-:W-:-:S04]  /*60c0*/  IMAD.U32 R10, RZ, RZ, UR30 ;  /* 0x0000001eff0a7e24 */ /* 0x000fc8000f8e00ff */
[----:B------:R-:W-:Y:S01]  /*60d0*/  IMAD.U32 R11, RZ, RZ, UR12 ;  /* 0x0000000cff0b7e24 */ /* 0x000fe2000f8e00ff */
[----:B--2---:R-:W-:-:S04]  /*60e0*/  IADD3 R8, -R9, R8, RZ ;  /* 0x0000000809087210 */ /* 0x004fc80007ffe1ff */
[----:B------:R-:W-:Y:S01]  /*60f0*/  SHF.R.S32.HI R41, RZ, 0x1f, R8 ;  /* 0x0000001fff297819 */ /* 0x000fe20000011408 */
[----:B------:R-:W-:-:S04]  /*6100*/  IMAD.WIDE.U32 R42, R8, UR16, R10 ;  /* 0x00000010082a7c25 */ /* 0x000fc8000f8e000a */
[----:B------:R-:W-:-:S04]  /*6110*/  IMAD R41, R41, UR16, RZ ;  /* 0x0000001029297c24 */ /* 0x000fc8000f8e02ff */
[----:B------:R-:W-:-:S05]  /*6120*/  IMAD R41, R8, UR17, R41 ;  /* 0x0000001108297c24 */ /* 0x000fca000f8e0229 */
[----:B------:R-:W-:Y:S01]  /*6130*/  IADD3 R41, R43, R41, RZ ;  /* 0x000000292b297210 */ /* 0x000fe20007ffe0ff */
[----:B------:R-:W-:Y:S06]  /*6140*/  BRA `(.L_x_1565) ;  /* 0x0000000000107947 */ /* 0x000fec0003800000 */
.L_x_1564:
[----:B------:R-:W-:-:S04]  /*6150*/  ULEA UR12, -UR8, URZ, 0x6 ;  /* 0x0000003f080c7291 */ /* 0x000fc8000f8e313f */
[----:B------:R-:W-:Y:S02]  /*6160*/  USHF.R.S32.HI UR16, URZ, 0x1f, UR12 ;  /* 0x0000001f3f107899 */ /* 0x000fe4000801140c */
[----:B------:R-:W-:-:S04]  /*6170*/  MOV R42, UR12 ;  /* 0x0000000c002a7c02 */ /* 0x000fc80008000f00 */
[----:B------:R-:W-:-:S07]  /*6180*/  MOV R41, UR16 ;  /* 0x0000001000297c02 */ /* 0x000fce0008000f00 */
.L_x_1565:
[----:B------:R-:W-:Y:S01]  /*6190*/  ULDC UR12, c[0x0][0x2d0] ;  /* 0x0000b400000c7ab9 */ /* 0x000fe20000000800 */
[----:B------:R-:W-:Y:S01]  /*61a0*/  BSSY B0, `(.L_x_1566) ;  /* 0x00000ac000007945 */ /* 0x000fe20003800000 */
[----:B------:R-:W-:Y:S02]  /*61b0*/  ISETP.GE.AND P4, PT, R6, UR12, PT ;  /* 0x0000000c06007c0c */ /* 0x000fe4000bf86270 */
[----:B------:R-:W-:Y:S02]  /*61c0*/  ISETP.GE.AND P5, PT, R236, UR12, PT ;  /* 0x0000000cec007c0c */ /* 0x000fe4000bfa6270 */
[----:B------:R-:W-:Y:S02]  /*61d0*/  ISETP.GE.AND P3, PT, R4, UR12, PT ;  /* 0x0000000c04007c0c */ /* 0x000fe4000bf66270 */
[----:B------:R-:W-:-:S07]  /*61e0*/  ISETP.GE.AND P2, PT, R3, UR12, PT ;  /* 0x0000000c03007c0c */ /* 0x000fce000bf46270 */
[----:B------:R-:W1:Y:S01]  /*61f0*/  @!P4 LDC.64 R8, c[0x0][0x218] ;  /* 0x00008600ff08cb82 */ /* 0x000e620000000a00 */
[CC--:B------:R-:W-:Y:S01]  /*6200*/  @!P4 IADD3 R43, P0, R42.reuse, R165.reuse, RZ ;  /* 0x000000a52a2bc210 */ /* 0x0c0fe20007f1e0ff */
[----:B------:R2:W-:Y:S01]  /*6210*/  @P5 STS.128 [R235+0x8000], RZ ;  /* 0x008000ffeb005388 */ /* 0x0005e20000000c00 */
[----:B------:R-:W-:-:S03]  /*6220*/  @!P5 IADD3 R3, P1, R42, R165, RZ ;  /* 0x000000a52a03d210 */ /* 0x000fc60007f3e0ff */
[C-C-:B------:R-:W-:Y:S02]  /*6230*/  @!P4 IMAD.X R4, R41.reuse, 0x1, R166.reuse, P0 ;  /* 0x000000012904c824 */ /* 0x140fe400000e06a6 */
[----:B------:R-:W3:Y:S01]  /*6240*/  @!P5 LDC.64 R10, c[0x0][0x218] ;  /* 0x00008600ff0adb82 */ /* 0x000ee20000000a00 */
[----:B------:R-:W-:-:S07]  /*6250*/  @!P5 IMAD.X R6, R41, 0x1, R166, P1 ;  /* 0x000000012906d824 */ /* 0x000fce00008e06a6 */
[----:B------:R-:W4:Y:S08]  /*6260*/  @!P3 LDC.64 R38, c[0x0][0x218] ;  /* 0x00008600ff26bb82 */ /* 0x000f300000000a00 */
[----:B------:R-:W5:Y:S01]  /*6270*/  @!P2 LDC.64 R36, c[0x0][0x218] ;  /* 0x00008600ff24ab82 */ /* 0x000f620000000a00 */
[----:B-1----:R-:W-:-:S04]  /*6280*/  @!P4 LEA R44, P0, R43, R8, 0x1 ;  /* 0x000000082b2cc211 */ /* 0x002fc800078008ff */
[----:B------:R-:W-:Y:S02]  /*6290*/  @!P4 LEA.HI.X R45, R43, R9, R4, 0x1, P0 ;  /* 0x000000092b2dc211 */ /* 0x000fe400000f0c04 */
[----:B------:R-:W-:Y:S01]  /*62a0*/  @!P3 IADD3 R4, P0, R42, R165, RZ ;  /* 0x000000a52a04b210 */ /* 0x000fe20007f1e0ff */
[----:B------:R-:W1:Y:S01]  /*62b0*/  @!P5 LDC.64 R8, c[0x0][0x218] ;  /* 0x00008600ff08db82 */ /* 0x000e620000000a00 */
[----:B---3--:R-:W-:-:S04]  /*62c0*/  @!P5 LEA R58, P1, R3, R10, 0x1 ;  /* 0x0000000a033ad211 */ /* 0x008fc800078208ff */
[----:B------:R-:W-:Y:S01]  /*62d0*/  @!P5 LEA.HI.X R59, R3, R11, R6, 0x1, P1 ;  /* 0x0000000b033bd211 */ /* 0x000fe200008f0c06 */
[C---:B------:R-:W-:Y:S01]  /*62e0*/  @!P3 IMAD.X R6, R41.reuse, 0x1, R166, P0 ;  /* 0x000000012906b824 */ /* 0x040fe200000e06a6 */
[----:B------:R-:W-:Y:S01]  /*62f0*/  @!P2 IADD3 R3, P0, R42, R165, RZ ;  /* 0x000000a52a03a210 */ /* 0x000fe20007f1e0ff */
[----:B------:R-:W3:Y:S01]  /*6300*/  @!P4 LDC.64 R10, c[0x0][0x218] ;  /* 0x00008600ff0acb82 */ /* 0x000ee20000000a00 */
[C---:B----4-:R-:W-:Y:S01]  /*6310*/  @!P3 LEA R50, P1, R4.reuse, R38, 0x1 ;  /* 0x000000260432b211 */ /* 0x050fe200078208ff */
[----:B------:R-:W-:Y:S01]  /*6320*/  @!PT LDS RZ, [RZ] ;  /* 0x00000000fffff984 */ /* 0x000fe20000000800 */
[----:B------:R-:W-:Y:S01]  /*6330*/  @!PT LDS RZ, [RZ] ;  /* 0x00000000fffff984 */ /* 0x000fe20000000800 */
[----:B------:R-:W-:Y:S01]  /*6340*/  @!PT LDS RZ, [RZ] ;  /* 0x00000000fffff984 */ /* 0x000fe20000000800 */
[----:B------:R4:W-:Y:S03]  /*6350*/  @!P5 LDGSTS.E.BYPASS.LTC128B.128 [R235+0x8000], desc[UR22][R58.64] ;  /* 0x080000003aebdfae */ /* 0x0009e6000b901d56 */
[----:B------:R-:W-:Y:S01]  /*6360*/  @!P3 LEA.HI.X R51, R4, R39, R6, 0x1, P1 ;  /* 0x000000270433b211 */ /* 0x000fe200008f0c06 */
[----:B------:R-:W-:Y:S01]  /*6370*/  @!P2 IMAD.X R6, R41, 0x1, R166, P0 ;  /* 0x000000012906a824 */ /* 0x000fe200000e06a6 */
[----:B------:R-:W-:Y:S01]  /*6380*/  IADD3 R4, P1, R42, UR27, RZ ;  /* 0x0000001b2a047c10 */ /* 0x000fe2000ff3e0ff */
[----:B------:R-:W2:Y:S01]  /*6390*/  @!P3 LDC.64 R38, c[0x0][0x218] ;  /* 0x00008600ff26bb82 */ /* 0x000ea20000000a00 */
[C---:B-----5:R-:W-:Y:S01]  /*63a0*/  @!P2 LEA R48, P0, R3.reuse, R36, 0x1 ;  /* 0x000000240330a211 */ /* 0x060fe200078008ff */
[----:B------:R1:W-:Y:S03]  /*63b0*/  @P4 STS.128 [R235+0xa000], RZ ;  /* 0x00a000ffeb004388 */ /* 0x0003e60000000c00 */
[----:B------:R-:W-:Y:S01]  /*63c0*/  @!P2 LEA.HI.X R49, R3, R37, R6, 0x1, P0 ;  /* 0x000000250331a211 */ /* 0x000fe200000f0c06 */
[----:B------:R-:W-:Y:S01]  /*63d0*/  @!PT LDS RZ, [RZ] ;  /* 0x00000000fffff984 */ /* 0x000fe20000000800 */
[----:B------:R-:W-:Y:S01]  /*63e0*/  @!PT LDS RZ, [RZ] ;  /* 0x00000000fffff984 */ /* 0x000fe20000000800 */
[----:B------:R-:W-:Y:S01]  /*63f0*/  @!PT LDS RZ, [RZ] ;  /* 0x00000000fffff984 */ /* 0x000fe20000000800 */
[----:B------:R5:W-:Y:S01]  /*6400*/  @!P4 LDGSTS.E.BYPASS.LTC128B.128 [R235+0xa000], desc[UR22][R44.64+0x80] ;  /* 0x0a0000802cebcfae */ /* 0x000be2000b901d56 */
[----:B------:R-:W-:Y:S01]  /*6410*/  IADD3.X R3, R41, UR26, RZ, P1, !PT ;  /* 0x0000001a29037c10 */ /* 0x000fe20008ffe4ff */
[----:B------:R-:W4:Y:S01]  /*6420*/  @!P2 LDC.64 R36, c[0x0][0x218] ;  /* 0x00008600ff24ab82 */ /* 0x000f220000000a00 */
[CC--:B------:R-:W-:Y:S01]  /*6430*/  @!P5 IADD3 R43, P0, R4.reuse, R165.reuse, RZ ;  /* 0x000000a5042bd210 */ /* 0x0c0fe20007f1e0ff */
[----:B------:R2:W-:Y:S03]  /*6440*/  @P3 STS.128 [R235+0xc000], RZ ;  /* 0x00c000ffeb003388 */ /* 0x0005e60000000c00 */
[----:B-1----:R-:W-:Y:S01]  /*6450*/  @!P5 LEA R54, P1, R43, R8, 0x1 ;  /* 0x000000082b36d211 */ /* 0x002fe200078208ff */
[----:B------:R-:W-:Y:S01]  /*6460*/  @!P5 IMAD.X R46, R3, 0x1, R166, P0 ;  /* 0x00000001032ed824 */ /* 0x000fe200000e06a6 */
[----:B------:R-:W-:Y:S01]  /*6470*/  @!P4 IADD3 R6, P0, R4, R165, RZ ;  /* 0x000000a50406c210 */ /* 0x000fe20007f1e0ff */
[----:B------:R-:W-:Y:S01]  /*6480*/  @!PT LDS RZ, [RZ] ;  /* 0x00000000fffff984 */ /* 0x000fe20000000800 */
[----:B------:R-:W-:Y:S01]  /*6490*/  @!PT LDS RZ, [RZ] ;  /* 0x00000000fffff984 */ /* 0x000fe20000000800 */
[----:B------:R-:W-:Y:S01]  /*64a0*/  @!PT LDS RZ, [RZ] ;  /* 0x00000000fffff984 */ /* 0x000fe20000000800 */
[----:B------:R1:W-:Y:S03]  /*64b0*/  @!P3 LDGSTS.E.BYPASS.LTC128B.128 [R235+0xc000], desc[UR22][R50.64+0x100] ;  /* 0x0c00010032ebbfae */ /* 0x0003e6000b901d56 */
[----:B------:R-:W-:Y:S01]  /*64c0*/  @!P5 LEA.HI.X R55, R43, R9, R46, 0x1, P1 ;  /* 0x000000092b37d211 */ /* 0x000fe200008f0c2e */
[----:B------:R-:W-:Y:S01]  /*64d0*/  @!P4 IMAD.X R8, R3, 0x1, R166, P0 ;  /* 0x000000010308c824 */ /* 0x000fe200000e06a6 */
[----:B---3--:R-:W-:Y:S01]  /*64e0*/  @!P4 LEA R52, P1, R6, R10, 0x1 ;  /* 0x0000000a0634c211 */ /* 0x008fe200078208ff */
[----:B------:R3:W-:Y:S01]  /*64f0*/  @P2 STS.128 [R235+0xe000], RZ ;  /* 0x00e000ffeb002388 */ /* 0x0007e20000000c00 */
[----:B------:R-:W-:-:S02]  /*6500*/  @!P3 IADD3 R10, P0, R4, R165, RZ ;  /* 0x000000a5040ab210 */ /* 0x000fc40007f1e0ff */
[----:B------:R-:W-:Y:S01]  /*6510*/  @!P4 LEA.HI.X R53, R6, R11, R8, 0x1, P1 ;  /* 0x0000000b0635c211 */ /* 0x000fe200008f0c08 */
[----:B------:R-:W-:Y:S01]  /*6520*/  @!PT LDS RZ, [RZ] ;  /* 0x00000000fffff984 */ /* 0x000fe20000000800 */
[----:B------:R-:W-:Y:S01]  /*6530*/  @!PT LDS RZ, [RZ] ;  /* 0x00000000fffff984 */ /* 0x000fe20000000800 */
[----:B------:R-:W-:Y:S01]  /*6540*/  @!PT LDS RZ, [RZ] ;  /* 0x00000000fffff984 */ /* 0x000fe20000000800 */
[----:B------:R3:W-:Y:S01]  /*6550*/  @!P2 LDGSTS.E.BYPASS.LTC128B.128 [R235+0xe000], desc[UR22][R48.64+0x180] ;  /* 0x0e00018030ebafae */ /* 0x0007e2000b901d56 */
[----:B--2---:R-:W-:Y:S01]  /*6560*/  @!P3 LEA R46, P1, R10, R38, 0x1 ;  /* 0x000000260a2eb211 */ /* 0x004fe200078208ff */
[C-C-:B------:R-:W-:Y:S01]  /*6570*/  @!P3 IMAD.X R11, R3.reuse, 0x1, R166.reuse, P0 ;  /* 0x00000001030bb824 */ /* 0x140fe200000e06a6 */
[----:B------:R-:W2:Y:S01]  /*6580*/  @!P5 LDC.64 R8, c[0x0][0x218] ;  /* 0x00008600ff08db82 */ /* 0x000ea20000000a00 */
[----:B------:R-:W-:Y:S01]  /*6590*/  @!P2 IADD3 R6, P0, R4, R165, RZ ;  /* 0x000000a50406a210 */ /* 0x000fe20007f1e0ff */
[----:B------:R1:W-:Y:S02]  /*65a0*/  @P5 STS.128 [R235+0x8800], RZ ;  /* 0x008800ffeb005388 */ /* 0x0003e40000000c00 */
[----:B------:R-:W-:Y:S02]  /*65b0*/  @!P3 LEA.HI.X R47, R10, R39, R11, 0x1, P1 ;  /* 0x000000270a2fb211 */ /* 0x000fe400008f0c0b */
[----:B------:R-:W-:Y:S01]  /*65c0*/  @!P2 IMAD.X R43, R3, 0x1, R166, P0 ;  /* 0x00000001032ba824 */ /* 0x000fe200000e06a6 */
[----:B----4-:R-:W-:Y:S01]  /*65d0*/  @!P2 LEA R56, P0, R6, R36, 0x1 ;  /* 0x000000240638a211 */ /* 0x010fe200078008ff */
[----:B------:R-:W5:Y:S01]  /*65e0*/  @!P4 LDC.64 R10, c[0x0][0x218] ;  /* 0x00008600ff0acb82 */ /* 0x000f620000000a00 */
[----:B------:R-:W-:Y:S01]  /*65f0*/  IADD3 R4, P1, R4, UR27, RZ ;  /* 0x0000001b04047c10 */ /* 0x000fe2000ff3e0ff */
[----:B------:R-:W-:Y:S01]  /*6600*/  @!PT LDS RZ, [RZ] ;  /* 0x00000000fffff984 */ /* 0x000fe20000000800 */
[----:B------:R-:W-:Y:S01]  /*6610*/  @!PT LDS RZ, [RZ] ;  /* 0x00000000fffff984 */ /* 0x000fe20000000800 */
[----:B------:R-:W-:Y:S01]  /*6620*/  @!PT LDS RZ, [RZ] ;  /* 0x00000000fffff984 */ /* 0x000fe20000000800 */
[----:B------:R-:W-:Y:S01]  /*6630*/  @!P5 LDGSTS.E.BYPASS.LTC128B.128 [R235+0x8800], desc[UR22][R54.64] ;  /* 0x0880000036ebdfae */ /* 0x000fe2000b901d56 */
[----:B------:R-:W-:-:S02]  /*6640*/  @!P2 LEA.HI.X R57, R6, R37, R43, 0x1, P0 ;  /* 0x000000250639a211 */ /* 0x000fc400000f0c2b */
[----:B------:R-:W-:Y:S01]  /*6650*/  IADD3.X R3, R3, UR26, RZ, P1, !PT ;  /* 0x0000001a03037c10 */ /* 0x000fe20008ffe4ff */
[----:B------:R4:W-:Y:S01]  /*6660*/  @P4 STS.128 [R235+0xa800], RZ ;  /* 0x00a800ffeb004388 */ /* 0x0009e20000000c00 */
[CC--:B------:R-:W-:Y:S01]  /*6670*/  @!P5 IADD3 R6, P0, R4.reuse, R165.reuse, RZ ;  /* 0x000000a50406d210 */ /* 0x0c0fe20007f1e0ff */
[----:B------:R-:W1:Y:S01]  /*6680*/  @!P3 LDC.64 R38, c[0x0][0x218] ;  /* 0x00008600ff26bb82 */ /* 0x000e620000000a00 */
[----:B------:R-:W-:Y:S01]  /*6690*/  @!P4 IADD3 R43, P1, R4, R165, RZ ;  /* 0x000000a5042bc210 */ /* 0x000fe20007f3e0ff */
[----:B------:R-:W-:Y:S01]  /*66a0*/  @!PT LDS RZ, [RZ] ;  /* 0x00000000fffff984 */ /* 0x000fe20000000800 */
[----:B------:R-:W-:Y:S01]  /*66b0*/  @!PT LDS RZ, [RZ] ;  /* 0x00000000fffff984 */ /* 0x000fe20000000800 */
[----:B------:R-:W-:Y:S01]  /*66c0*/  @!PT LDS RZ, [RZ] ;  /* 0x00000000fffff984 */ /* 0x000fe20000000800 */
[----:B------:R4:W-:Y:S02]  /*66d0*/  @!P4 LDGSTS.E.BYPASS.LTC128B.128 [R235+0xa800], desc[UR22][R52.64+0x80] ;  /* 0x0a80008034ebcfae */ /* 0x0009e4000b901d56 */
[C-C-:B------:R-:W-:Y:S02]  /*66e0*/  @!P5 IMAD.X R58, R3.reuse, 0x1, R166.reuse, P0 ;  /* 0x00000001033ad824 */ /* 0x140fe400000e06a6 */
[----:B------:R1:W-:Y:S02]  /*66f0*/  @P3 STS.128 [R235+0xc800], RZ ;  /* 0x00c800ffeb003388 */ /* 0x0003e40000000c00 */
[----:B------:R-:W4:Y:S01]  /*6700*/  @!P2 LDC.64 R36, c[0x0][0x218] ;  /* 0x00008600ff24ab82 */ /* 0x000f220000000a00 */
[C---:B--2---:R-:W-:Y:S01]  /*6710*/  @!P5 LEA R60, P0, R6.reuse, R8, 0x1 ;  /* 0x00000008063cd211 */ /* 0x044fe200078008ff */
[----:B------:R-:W-:Y:S01]  /*6720*/  @!P4 IMAD.X R8, R3, 0x1, R166, P1 ;  /* 0x000000010308c824 */ /* 0x000fe200008e06a6 */
[----:B------:R-:W-:Y:S01]  /*6730*/  @!PT LDS RZ, [RZ] ;  /* 0x00000000fffff984 */ /* 0x000fe20000000800 */
[----:B------:R-:W-:Y:S01]  /*6740*/  @!PT LDS RZ, [RZ] ;  /* 0x00000000fffff984 */ /* 0x000fe20000000800 */
[----:B------:R-:W-:Y:S01]  /*6750*/  @!PT LDS RZ, [RZ] ;  /* 0x00000000fffff984 */ /* 0x000fe20000000800 */
[----:B------:R2:W-:Y:S02]  /*6760*/  @!P3 LDGSTS.E.BYPASS.LTC128B.128 [R235+0xc800], desc[UR22][R46.64+0x100] ;  /* 0x0c8001002eebbfae */ /* 0x0005e4000b901d56 */
[----:B------:R-:W-:-:S02]  /*6770*/  @!P5 LEA.HI.X R61, R6, R9, R58, 0x1, P0 ;  /* 0x00000009063dd211 */ /* 0x000fc400000f0c3a */
[----:B------:R-:W-:Y:S01]  /*6780*/  @!P3 IADD3 R6, P0, R4, R165, RZ ;  /* 0x000000a50406b210 */ /* 0x000fe20007f1e0ff */
[----:B------:R2:W-:Y:S01]  /*6790*/  @P2 STS.128 [R235+0xe800], RZ ;  /* 0x00e800ffeb002388 */ /* 0x0005e20000000c00 */
[----:B-----5:R-:W-:-:S03]  /*67a0*/  @!P4 LEA R44, P1, R43, R10, 0x1 ;  /* 0x0000000a2b2cc211 */ /* 0x020fc600078208ff */
[----:B------:R-:W-:Y:S01]  /*67b0*/  @!PT LDS RZ, [RZ] ;  /* 0x00000000fffff984 */ /* 0x000fe20000000800 */
[----:B------:R-:W-:Y:S01]  /*67c0*/  @!PT LDS RZ, [RZ] ;  /* 0x00000000fffff984 */ /* 0x000fe20000000800 */
[----:B------:R-:W-:Y:S01]  /*67d0*/  @!PT LDS RZ, [RZ] ;  /* 0x00000000fffff984 */ /* 0x000fe20000000800 */
[----:B------:R2:W-:Y:S01]  /*67e0*/  @!P2 LDGSTS.E.BYPASS.LTC128B.128 [R235+0xe800], desc[UR22][R56.64+0x180] ;  /* 0x0e80018038ebafae */ /* 0x0005e2000b901d56 */
[----:B------:R-:W-:Y:S01]  /*67f0*/  @!P4 LEA.HI.X R45, R43, R11, R8, 0x1, P1 ;  /* 0x0000000b2b2dc211 */ /* 0x000fe200008f0c08 */
[C-C-:B------:R-:W-:Y:S01]  /*6800*/  @!P3 IMAD.X R43, R3.reuse, 0x1, R166.reuse, P0 ;  /* 0x00000001032bb824 */ /* 0x140fe200000e06a6 */
[----:B------:R-:W5:Y:S01]  /*6810*/  @!P5 LDC.64 R8, c[0x0][0x218] ;  /* 0x00008600ff08db82 */ /* 0x000f620000000a00 */
[----:B-1----:R-:W-:Y:S01]  /*6820*/  @!P3 LEA R50, P1, R6, R38, 0x1 ;  /* 0x000000260632b211 */ /* 0x002fe200078208ff */
[----:B------:R2:W-:Y:S01]  /*6830*/  @P5 STS.128 [R235+0x9000], RZ ;  /* 0x009000ffeb005388 */ /* 0x0005e20000000c00 */
[----:B---3--:R-:W-:Y:S02]  /*6840*/  @!P2 IADD3 R48, P0, R4, R165, RZ ;  /* 0x000000a50430a210 */ /* 0x008fe40007f1e0ff */
[----:B------:R-:W-:Y:S01]  /*6850*/  @!P3 LEA.HI.X R51, R6, R39, R43, 0x1, P1 ;  /* 0x000000270633b211 */ /* 0x000fe200008f0c2b */
[----:B------:R-:W-:Y:S01]  /*6860*/  @!PT LDS RZ, [RZ] ;  /* 0x00000000fffff984 */ /* 0x000fe20000000800 */
[----:B------:R-:W-:Y:S01]  /*6870*/  @!PT LDS RZ, [RZ] ;  /* 0x00000000fffff984 */ /* 0x000fe20000000800 */
[----:B------:R-:W-:Y:S01]  /*6880*/  @!PT LDS RZ, [RZ] ;  /* 0x00000000fffff984 */ /* 0x000fe20000000800 */
[----:B------:R2:W-:Y:S01]  /*6890*/  @!P5 LDGSTS.E.BYPASS.LTC128B.128 [R235+0x9000], desc[UR22][R60.64] ;  /* 0x090000003cebdfae */ /* 0x0005e2000b901d56 */
[----:B------:R-:W-:Y:S01]  /*68a0*/  IADD3 R6, P1, R4, UR27, RZ ;  /* 0x0000001b04067c10 */ /* 0x000fe2000ff3e0ff */
[----:B------:R-:W1:Y:S01]  /*68b0*/  @!P4 LDC.64 R10, c[0x0][0x218] ;  /* 0x00008600ff0acb82 */ /* 0x000e620000000a00 */
[C---:B------:R-:W-:Y:S01]  /*68c0*/  @!P2 IMAD.X R4, R3.reuse, 0x1, R166, P0 ;  /* 0x000000010304a824 */ /* 0x040fe200000e06a6 */
[----:B----4-:R-:W-:Y:S01]  /*68d0*/  @!P2 LEA R36, P0, R48, R36, 0x1 ;  /* 0x000000243024a211 */ /* 0x010fe200078008ff */
[----:B------:R2:W-:Y:S01]  /*68e0*/  @P4 STS.128 [R235+0xb000], RZ ;  /* 0x00b000ffeb004388 */ /* 0x0005e20000000c00 */
[----:B------:R-:W-:-:S02]  /*68f0*/  IADD3.X R3, R3, UR26, RZ, P1, !PT ;  /* 0x0000001a03037c10 */ /* 0x000fc40008ffe4ff */
[----:B------:R-:W-:Y:S01]  /*6900*/  @!P2 LEA.HI.X R37, R48, R37, R4, 0x1, P0 ;  /* 0x000000253025a211 */ /* 0x000fe200000f0c04 */
[----:B------:R-:W-:Y:S01]  /*6910*/  @!PT LDS RZ, [RZ] ;  /* 0x00000000fffff984 */ /* 0x000fe20000000800 */
[----:B------:R-:W-:Y:S01]  /*6920*/  @!PT LDS RZ, [RZ] ;  /* 0x00000000fffff984 */ /* 0x000fe20000000800 */
[----:B------:R-:W-:Y:S01]  /*6930*/  @!PT LDS RZ, [RZ] ;  /* 0x00000000fffff984 */ /* 0x000fe20000000800 */
[----:B------:R2:W-:Y:S01]  /*6940*/  @!P4 LDGSTS.E.BYPASS.LTC128B.128 [R235+0xb000], desc[UR22][R44.64+0x80] ;  /* 0x0b0000802cebcfae */ /* 0x0005e2000b901d56 */
[----:B------:R-:W3:Y:S01]  /*6950*/  @!P3 LDC.64 R38, c[0x0][0x218] ;  /* 0x00008600ff26bb82 */ /* 0x000ee20000000a00 */
[CC--:B------:R-:W-:Y:S02]  /*6960*/  @!P5 IADD3 R4, P0, R6.reuse, R165.reuse, RZ ;  /* 0x000000a50604d210 */ /* 0x0c0fe40007f1e0ff */
[----:B------:R-:W-:Y:S01]  /*6970*/  @!P4 IADD3 R43, P1, R6, R165, RZ ;  /* 0x000000a5062bc210 */ /* 0x000fe20007f3e0ff */
[----:B------:R2:W-:Y:S02]  /*6980*/  @P3 STS.128 [R235+0xd000], RZ ;  /* 0x00d000ffeb003388 */ /* 0x0005e40000000c00 */
[C-C-:B------:R-:W-:Y:S01]  /*6990*/  @!P5 IMAD.X R48, R3.reuse, 0x1, R166.reuse, P0 ;  /* 0x000000010330d824 */ /* 0x140fe200000e06a6 */
[C---:B-----5:R-:W-:Y:S01]  /*69a0*/  @!P5 LEA R52, P0, R4.reuse, R8, 0x1 ;  /* 0x000000080434d211 */ /* 0x060fe200078008ff */
        /* <DEDUP_REMOVED lines=8> */
[----:B-1----:R-:W-:-:S03]  /*6a30*/  @!P4 LEA R10, P1, R43, R10, 0x1 ;  /* 0x0000000a2b0ac211 */ /* 0x002fc600078208ff */
[----:B------:R-:W-:Y:S01]  /*6a40*/  @!PT LDS RZ, [RZ] ;  /* 0x00000000fffff984 */ /* 0x000fe20000000800 */
[----:B------:R-:W-:Y:S01]  /*6a50*/  @!PT LDS RZ, [RZ] ;  /* 0x00000000fffff984 */ /* 0x000fe20000000800 */
[----:B------:R-:W-:Y:S01]  /*6a60*/  @!PT LDS RZ, [RZ] ;  /* 0x00000000fffff984 */ /* 0x000fe20000000800 */
[----:B------:R2:W-:Y:S01]  /*6a70*/  @!P2 LDGSTS.E.BYPASS.LTC128B.128 [R235+0xf000], desc[UR22][R36.64+0x180] ;  /* 0x0f00018024ebafae */ /* 0x0005e2000b901d56 */
[----:B------:R-:W-:Y:S01]  /*6a80*/  @!P4 LEA.HI.X R11, R43, R11, R8, 0x1, P1 ;  /* 0x0000000b2b0bc211 */ /* 0x000fe200008f0c08 */
[----:B------:R-:W-:Y:S02]  /*6a90*/  @!P3 IMAD.X R8, R3, 0x1, R166, P0 ;  /* 0x000000010308b824 */ /* 0x000fe400000e06a6 */
[----:B------:R2:W-:Y:S01]  /*6aa0*/  @P5 STS.128 [R235+0x9800], RZ ;  /* 0x009800ffeb005388 */ /* 0x0005e20000000c00 */
        /* <DEDUP_REMOVED lines=21> */
[----:B------:R-:W-:-:S04]  /*6c00*/  LEA R8, P0, R6, UR16, 0x1 ;  /* 0x0000001006087c11 */ /* 0x000fc8000f8008ff */
[----:B------:R-:W-:-:S05]  /*6c10*/  LEA.HI.X R9, R6, UR17, R3, 0x1, P0 ;  /* 0x0000001106097c11 */ /* 0x000fca00080f0c03 */
[----:B------:R-:W-:Y:S01]  /*6c20*/  @!PT LDS RZ, [RZ] ;  /* 0x00000000fffff984 */ /* 0x000fe20000000800 */
[----:B------:R-:W-:Y:S01]  /*6c30*/  @!PT LDS RZ, [RZ] ;  /* 0x00000000fffff984 */ /* 0x000fe20000000800 */
[----:B------:R-:W-:Y:S01]  /*6c40*/  @!PT LDS RZ, [RZ] ;  /* 0x00000000fffff984 */ /* 0x000fe20000000800 */
[----:B------:R1:W-:Y:S04]  /*6c50*/  LDGSTS.E.BYPASS.LTC128B.128 [R235+0xf800], desc[UR22][R8.64+0x180] ;  /* 0x0f80018008eb7fae */ /* 0x0003e8000b901d56 */
.L_x_1567:
[----:B------:R-:W-:Y:S05]  /*6c60*/  BSYNC B0 ;  /* 0x0000000000007941 */ /* 0x000fea0003800000 */
.L_x_1566:
[----:B------:R-:W0:Y:S01]  /*6c70*/  LDGDEPBAR ;  /* 0x00000000000079af */ /* 0x000e220000000000 */
[----:B------:R-:W-:-:S04]  /*6c80*/  IADD3 R165, P0, R42, R165, RZ ;  /* 0x000000a52aa57210 */ /* 0x000fc80007f1e0ff */
[----:B------:R-:W-:-:S09]  /*6c90*/  IADD3.X R166, R41, R166, RZ, P0, !PT ;  /* 0x000000a629a67210 */ /* 0x000fd200007fe4ff */
.L_x_1563:
[----:B------:R-:W-:Y:S01]  /*6ca0*/  VIADD R40, R40, UR14 ;  /* 0x0000000e28287c36 */ /* 0x000fe20008000000 */
[----:B------:R-:W-:Y:S01]  /*6cb0*/  ULDC UR12, c[0x0][0x2ec] ;  /* 0x0000bb00000c7ab9 */ /* 0x000fe20000000800 */
[----:B------:R-:W-:Y:S01]  /*6cc0*/  LEA R228, R0, UR4, 0x1 ;  /* 0x0000000400e47c11 */ /* 0x000fe2000f8e08ff */
[----:B------:R-:W-:Y:S01]  /*6cd0*/  ULDC.64 UR16, c[0x0][0x218] ;  /* 0x0000860000107ab9 */ /* 0x000fe20000000a00 */
[C---:B------:R-:W-:Y:S02]  /*6ce0*/  VIADD R4, R40.reuse, 0x1 ;  /* 0x0000000128047836 */ /* 0x040fe40000000000 */
[C---:B------:R-:W-:Y:S01]  /*6cf0*/  VIADD R3, R40.reuse, 0x8 ;  /* 0x0000000828037836 */ /* 0x040fe20000000000 */
[----:B------:R-:W-:Y:S01]  /*6d00*/  LDSM.16.MT88.4 R100, [R228+0x14000] ;  /* 0x01400000e464783b */ /* 0x000fe20000004200 */
[----:B------:R-:W-:Y:S01]  /*6d10*/  VIADD R6, R40, 0x20 ;  /* 0x0000002028067836 */ /* 0x000fe20000000000 */
[-C--:B------:R-:W-:Y:S01]  /*6d20*/  ISETP.GE.AND P1, PT, R4, R167.reuse, PT ;  /* 0x000000a70400720c */ /* 0x080fe20003f26270 */
[----:B-1----:R-:W-:Y:S01]  /*6d30*/  VIADD R8, R40, 0x30 ;  /* 0x0000003028087836 */ /* 0x002fe20000000000 */
[-C--:B------:R-:W-:Y:S01]  /*6d40*/  ISETP.GE.AND P4, PT, R4, R2.reuse, PT ;  /* 0x000000020400720c */ /* 0x080fe20003f86270 */
[C---:B------:R-:W-:Y:S01]  /*6d50*/  VIADD R4, R40.reuse, 0x9 ;  /* 0x0000000928047836 */ /* 0x040fe20000000000 */
[-C--:B------:R-:W-:Y:S01]  /*6d60*/  ISETP.GE.AND P0, PT, R3, R167.reuse, PT ;  /* 0x000000a70300720c */ /* 0x080fe20003f06270 */
[--C-:B------:R-:W-:Y:S01]  /*6d70*/  IMAD R226, R7, 0x2, R228.reuse ;  /* 0x0000000207e27824 */ /* 0x100fe200078e02e4 */
[-C--:B------:R-:W-:Y:S01]  /*6d80*/  ISETP.GE.AND P2, PT, R3, R2.reuse, PT ;  /* 0x000000020300720c */ /* 0x080fe20003f46270 */
[----:B------:R-:W-:Y:S01]  /*6d90*/  VIADD R3, R40, 0x10 ;  /* 0x0000001028037836 */ /* 0x000fe20000000000 */
[CC--:B------:R-:W-:Y:S01]  /*6da0*/  ISETP.GE.AND P5, PT, R4.reuse, R167.reuse, PT ;  /* 0x000000a70400720c */ /* 0x0c0fe20003fa6270 */
[C---:B------:R-:W-:Y:S01]  /*6db0*/  IMAD R225, R5.reuse, 0x2, R228 ;  /* 0x0000000205e17824 */ /* 0x040fe200078e02e4 */
[----:B------:R-:W-:Y:S01]  /*6dc0*/  ISETP.GE.AND P3, PT, R4, R2, PT ;  /* 0x000000020400720c */ /* 0x000fe20003f66270 */
[----:B------:R-:W-:Y:S01]  /*6dd0*/  VIADD R4, R40, 0x11 ;  /* 0x0000001128047836 */ /* 0x000fe20000000000 */
[----:B--2---:R-:W-:Y:S01]  /*6de0*/  FSEL R39, R28, -INF , !P0 ;  /* 0xff8000001c277808 */ /* 0x004fe20004000000 */
[----:B------:R-:W-:Y:S01]  /*6df0*/  IMAD R224, R5, 0x2, R226 ;  /* 0x0000000205e07824 */ /* 0x000fe200078e02e2 */
[----:B------:R-:W-:Y:S01]  /*6e00*/  FSEL R43, R30, -INF , !P2 ;  /* 0xff8000001e2b7808 */ /* 0x000fe20005000000 */
[----:B------:R-:W-:Y:S01]  /*6e10*/  LDSM.16.MT88.4 R52, [R225+0x10000] ;  /* 0x01000000e134783b */ /* 0x000fe20000004200 */
[----:B------:R-:W-:-:S02]  /*6e20*/  ISETP.GE.AND P0, PT, R3, R167, PT ;  /* 0x000000a70300720c */ /* 0x000fc40003f06270 */
[----:B------:R-:W-:Y:S01]  /*6e30*/  ISETP.GE.AND P2, PT, R3, R2, PT ;  /* 0x000000020300720c */ /* 0x000fe20003f46270 */
[----:B------:R-:W-:Y:S01]  /*6e40*/  VIADD R3, R40, 0x18 ;  /* 0x0000001828037836 */ /* 0x000fe20000000000 */
[----:B------:R-:W-:Y:S01]  /*6e50*/  FSEL R37, R29, -INF , !P5 ;  /* 0xff8000001d257808 */ /* 0x000fe20006800000 */
[----:B------:R-:W-:Y:S01]  /*6e60*/  LDSM.16.MT88.4 R60, [R224+0x10000] ;  /* 0x01000000e03c783b */ /* 0x000fe20000004200 */
[----:B------:R-:W-:Y:S02]  /*6e70*/  FSEL R41, R31, -INF , !P3 ;  /* 0xff8000001f297808 */ /* 0x000fe40005800000 */
[-C--:B------:R-:W-:Y:S01]  /*6e80*/  ISETP.GE.AND P5, PT, R4, R167.reuse, PT ;  /* 0x000000a70400720c */ /* 0x080fe20003fa6270 */
[----:B------:R-:W-:Y:S01]  /*6e90*/  LDSM.16.MT88.4 R84, [R225+0x12000] ;  /* 0x01200000e154783b */ /* 0x000fe20000004200 */
[----:B------:R-:W-:Y:S02]  /*6ea0*/  FSEL R31, R24, -INF , !P0 ;  /* 0xff800000181f7808 */ /* 0x000fe40004000000 */
[----:B------:R-:W-:Y:S01]  /*6eb0*/  FSEL R11, R26, -INF , !P2 ;  /* 0xff8000001a0b7808 */ /* 0x000fe20005000000 */
[----:B------:R-:W-:Y:S01]  /*6ec0*/  LDSM.16.MT88.4 R92, [R224+0x12000] ;  /* 0x01200000e05c783b */ /* 0x000fe20000004200 */
[----:B------:R-:W-:-:S02]  /*6ed0*/  ISETP.GE.AND P0, PT, R3, R167, PT ;  /* 0x000000a70300720c */ /* 0x000fc40003f06270 */
[-C--:B------:R-:W-:Y:S01]  /*6ee0*/  ISETP.GE.AND P2, PT, R3, R2.reuse, PT ;  /* 0x000000020300720c */ /* 0x080fe20003f46270 */
[----:B------:R-:W-:Y:S01]  /*6ef0*/  VIADD R3, R40, 0x19 ;  /* 0x0000001928037836 */ /* 0x000fe20000000000 */
[----:B------:R-:W-:Y:S01]  /*6f00*/  ISETP.GE.AND P3, PT, R4, R2, PT ;  /* 0x000000020400720c */ /* 0x000fe20003f66270 */
[C---:B------:R-:W-:Y:S01]  /*6f10*/  VIADD R4, R40.reuse, 0x21 ;  /* 0x0000002128047836 */ /* 0x040fe20000000000 */
[----:B------:R-:W-:Y:S01]  /*6f20*/  FSEL R29, R25, -INF , !P5 ;  /* 0xff800000191d7808 */ /* 0x000fe20006800000 */
[----:B------:R-:W-:Y:S01]  /*6f30*/  LDSM.16.MT88.4 R108, [R226+0x14000] ;  /* 0x01400000e26c783b */ /* 0x000fe20000004200 */
[----:B------:R-:W-:Y:S02]  /*6f40*/  ISETP.GE.AND P5, PT, R40, R167, PT ;  /* 0x000000a72800720c */ /* 0x000fe40003fa6270 */
        /* <DEDUP_REMOVED lines=12> */
[----:B------:R-:W-:Y:S01]  /*7010*/  ISETP.GE.AND P2, PT, R6, R2, PT ;  /* 0x000000020600720c */ /* 0x000fe20003f46270 */
[----:B------:R-:W-:Y:S01]  /*7020*/  LDSM.16.MT88.4 R144, [R225+0x16000] ;  /* 0x01600000e190783b */ /* 0x000fe20000004200 */
[----:B------:R-:W-:Y:S02]  /*7030*/  FMNMX.FTZ R6, R3, R33, !PT ;  /* 0x0000002103067209 */ /* 0x000fe40007810000 */
[----:B------:R-:W-:Y:S02]  /*7040*/  FSEL R23, R23, -INF , !P3 ;  /* 0xff80000017177808 */ /* 0x000fe40005800000 */
[----:B------:R-:W-:Y:S02]  /*7050*/  FMNMX.FTZ R6, R39, R6, !PT ;  /* 0x0000000627067209 */ /* 0x000fe40007810000 */
[----:B------:R-:W-:Y:S02]  /*7060*/  ISETP.GE.AND P3, PT, R40, R2, PT ;  /* 0x000000022800720c */ /* 0x000fe40003f66270 */
[----:B------:R-:W-:-:S02]  /*7070*/  FMNMX.FTZ R6, R37, R6, !PT ;  /* 0x0000000625067209 */ /* 0x000fc40007810000 */
[----:B------:R-:W-:Y:S02]  /*7080*/  FSEL R247, R16, -INF , !P0 ;  /* 0xff80000010f77808 */ /* 0x000fe40004000000 */
[----:B------:R-:W-:Y:S02]  /*7090*/  FSEL R35, R35, -INF , !P4 ;  /* 0xff80000023237808 */ /* 0x000fe40006000000 */
[----:B------:R-:W-:Y:S01]  /*70a0*/  FMNMX.FTZ R16, R31, R6, !PT ;  /* 0x000000061f107209 */ /* 0x000fe20007810000 */
[----:B------:R-:W-:Y:S01]  /*70b0*/  VIADD R6, R40, 0x31 ;  /* 0x0000003128067836 */ /* 0x000fe20000000000 */
[----:B------:R-:W-:Y:S02]  /*70c0*/  FSEL R45, R34, -INF , !P3 ;  /* 0xff800000222d7808 */ /* 0x000fe40005800000 */
[----:B------:R-:W-:Y:S02]  /*70d0*/  FMNMX.FTZ R16, R29, R16, !PT ;  /* 0x000000101d107209 */ /* 0x000fe40007810000 */
[----:B------:R-:W-:-:S02]  /*70e0*/  FMNMX.FTZ R10, R45, R35, !PT ;  /* 0x000000232d0a7209 */ /* 0x000fc40007810000 */
[----:B------:R-:W-:Y:S02]  /*70f0*/  FSEL R21, R21, -INF , !P1 ;  /* 0xff80000015157808 */ /* 0x000fe40004800000 */
[C---:B------:R-:W-:Y:S02]  /*7100*/  ISETP.GE.AND P5, PT, R4.reuse, R167, PT ;  /* 0x000000a70400720c */ /* 0x040fe40003fa6270 */
[----:B------:R-:W-:Y:S01]  /*7110*/  ISETP.GE.AND P1, PT, R4, R2, PT ;  /* 0x000000020400720c */ /* 0x000fe20003f26270 */
[----:B------:R-:W-:Y:S01]  /*7120*/  VIADD R4, R40, 0x28 ;  /* 0x0000002828047836 */ /* 0x000fe20000000000 */
[----:B------:R-:W-:Y:S02]  /*7130*/  FMNMX.FTZ R16, R25, R16, !PT ;  /* 0x0000001019107209 */ /* 0x000fe40007810000 */
[----:B------:R-:W-:Y:S02]  /*7140*/  FMNMX.FTZ R10, R43, R10, !PT ;  /* 0x0000000a2b0a7209 */ /* 0x000fe40007810000 */
[----:B------:R-:W-:-:S02]  /*7150*/  FMNMX.FTZ R16, R21, R16, !PT ;  /* 0x0000001015107209 */ /* 0x000fc40007810000 */
[----:B------:R-:W-:Y:S02]  /*7160*/  FMNMX.FTZ R10, R41, R10, !PT ;  /* 0x0000000a290a7209 */ /* 0x000fe40007810000 */
[C---:B------:R-:W-:Y:S02]  /*7170*/  ISETP.GE.AND P4, PT, R4.reuse, R167, PT ;  /* 0x000000a70400720c */ /* 0x040fe40003f86270 */
[----:B------:R-:W-:Y:S01]  /*7180*/  ISETP.GE.AND P0, PT, R4, R2, PT ;  /* 0x000000020400720c */ /* 0x000fe20003f06270 */
[----:B------:R-:W-:Y:S01]  /*7190*/  VIADD R4, R40, 0x29 ;  /* 0x0000002928047836 */ /* 0x000fe20000000000 */
[----:B------:R-:W-:Y:S02]  /*71a0*/  FSEL R191, R17, -INF , !P5 ;  /* 0xff80000011bf7808 */ /* 0x000fe40006800000 */
[----:B------:R-:W-:Y:S02]  /*71b0*/  FMNMX.FTZ R16, R247, R16, !PT ;  /* 0x00000010f7107209 */ /* 0x000fe40007810000 */
[----:B------:R-:W-:-:S02]  /*71c0*/  FMNMX.FTZ R10, R11, R10, !PT ;  /* 0x0000000a0b0a7209 */ /* 0x000fc40007810000 */
[----:B------:R-:W-:Y:S02]  /*71d0*/  FSEL R241, R18, -INF , !P2 ;  /* 0xff80000012f17808 */ /* 0x000fe40005000000 */
[----:B------:R-:W-:Y:S02]  /*71e0*/  FSEL R243, R12, -INF , !P4 ;  /* 0xff8000000cf37808 */ /* 0x000fe40006000000 */
[----:B------:R-:W-:Y:S02]  /*71f0*/  ISETP.GE.AND P2, PT, R4, R167, PT ;  /* 0x000000a70400720c */ /* 0x000fe40003f46270 */
[----:B------:R-:W-:Y:S02]  /*7200*/  FMNMX.FTZ R12, R191, R16, !PT ;  /* 0x00000010bf0c7209 */ /* 0x000fe40007810000 */
[----:B------:R-:W-:Y:S02]  /*7210*/  FMNMX.FTZ R10, R27, R10, !PT ;  /* 0x0000000a1b0a7209 */ /* 0x000fe40007810000 */
[----:B------:R-:W-:-:S02]  /*7220*/  FSEL R195, R19, -INF , !P1 ;  /* 0xff80000013c37808 */ /* 0x000fc40004800000 */
[-C--:B------:R-:W-:Y:S02]  /*7230*/  ISETP.GE.AND P1, PT, R8, R167.reuse, PT ;  /* 0x000000a70800720c */ /* 0x080fe40003f26270 */
[----:B------:R-:W-:Y:S02]  /*7240*/  FSEL R193, R13, -INF , !P2 ;  /* 0xff8000000dc17808 */ /* 0x000fe40005000000 */
[----:B------:R-:W-:Y:S02]  /*7250*/  FMNMX.FTZ R12, R243, R12, !PT ;  /* 0x0000000cf30c7209 */ /* 0x000fe40007810000 */
[----:B------:R-:W-:Y:S02]  /*7260*/  FMNMX.FTZ R10, R9, R10, !PT ;  /* 0x0000000a090a7209 */ /* 0x000fe40007810000 */
[----:B------:R-:W-:Y:S01]  /*7270*/  ISETP.GE.AND P3, PT, R4, R2, PT ;  /* 0x000000020400720c */ /* 0x000fe20003f66270 */
[----:B------:R-:W-:Y:S01]  /*7280*/  VIADD R4, R40, 0x38 ;  /* 0x0000003828047836 */ /* 0x000fe20000000000 */
[----:B------:R-:W-:Y:S01]  /*7290*/  ISETP.GE.AND P2, PT, R6, R167, PT ;  /* 0x000000a70600720c */ /* 0x000fe20003f46270 */
[----:B------:R-:W-:Y:S01]  /*72a0*/  VIADD R40, R40, 0x39 ;  /* 0x0000003928287836 */ /* 0x000fe20000000000 */
[----:B------:R-:W-:-:S02]  /*72b0*/  FSEL R237, R68, -INF , !P1 ;  /* 0xff80000044ed7808 */ /* 0x000fc40004800000 */
[----:B------:R-:W-:Y:S02]  /*72c0*/  FMNMX.FTZ R12, R193, R12, !PT ;  /* 0x0000000cc10c7209 */ /* 0x000fe40007810000 */
[----:B------:R-:W-:Y:S02]  /*72d0*/  FMNMX.FTZ R10, R23, R10, !PT ;  /* 0x0000000a170a7209 */ /* 0x000fe40007810000 */
[----:B------:R-:W-:Y:S02]  /*72e0*/  ISETP.GE.AND P1, PT, R4, R167, PT ;  /* 0x000000a70400720c */ /* 0x000fe40003f26270 */
[----:B------:R-:W-:Y:S02]  /*72f0*/  FSEL R207, R69, -INF , !P2 ;  /* 0xff80000045cf7808 */ /* 0x000fe40005000000 */
[----:B------:R-:W-:Y:S02]  /*7300*/  FMNMX.FTZ R12, R237, R12, !PT ;  /* 0x0000000ced0c7209 */ /* 0x000fe40007810000 */
[----:B------:R-:W-:-:S02]  /*7310*/  FMNMX.FTZ R10, R241, R10, !PT ;  /* 0x0000000af10a7209 */ /* 0x000fc40007810000 */
[----:B------:R-:W-:Y:S02]  /*7320*/  ISETP.GE.AND P2, PT, R40, R167, PT ;  /* 0x000000a72800720c */ /* 0x000fe40003f46270 */
[----:B------:R-:W-:Y:S02]  /*7330*/  FSEL R205, R76, -INF , !P1 ;  /* 0xff8000004ccd7808 */ /* 0x000fe40004800000 */
[----:B------:R-:W-:Y:S02]  /*7340*/  FMNMX.FTZ R12, R207, R12, !PT ;  /* 0x0000000ccf0c7209 */ /* 0x000fe40007810000 */
[----:B------:R-:W-:Y:S02]  /*7350*/  FSEL R239, R14, -INF , !P0 ;  /* 0xff8000000eef7808 */ /* 0x000fe40004000000 */
[----:B------:R-:W-:Y:S02]  /*7360*/  FMNMX.FTZ R10, R195, R10, !PT ;  /* 0x0000000ac30a7209 */ /* 0x000fe40007810000 */
[----:B------:R-:W-:-:S02]  /*7370*/  FSEL R203, R77, -INF , !P2 ;  /* 0xff8000004dcb7808 */ /* 0x000fc40005000000 */
[----:B------:R-:W-:Y:S02]  /*7380*/  FMNMX.FTZ R12, R205, R12, !PT ;  /* 0x0000000ccd0c7209 */ /* 0x000fe40007810000 */
[----:B------:R-:W-:Y:S02]  /*7390*/  ISETP.GE.AND P0, PT, R8, R2, PT ;  /* 0x000000020800720c */ /* 0x000fe40003f06270 */
[----:B------:R-:W-:Y:S02]  /*73a0*/  FSEL R197, R15, -INF , !P3 ;  /* 0xff8000000fc57808 */ /* 0x000fe40005800000 */
[----:B------:R-:W-:Y:S02]  /*73b0*/  FMNMX.FTZ R10, R239, R10, !PT ;  /* 0x0000000aef0a7209 */ /* 0x000fe40007810000 */
[----:B------:R-:W-:Y:S02]  /*73c0*/  FMNMX.FTZ R8, R203, R12, !PT ;  /* 0x0000000ccb087209 */ /* 0x000fe40007810000 */
[----:B------:R-:W-:-:S02]  /*73d0*/  ISETP.GE.AND P1, PT, R6, R2, PT ;  /* 0x000000020600720c */ /* 0x000fc40003f26270 */
[----:B------:R-:W-:Y:S01]  /*73e0*/  FSEL R201, R70, -INF , !P0 ;  /* 0xff80000046c97808 */ /* 0x000fe20004000000 */
[----:B------:R-:W1:Y:S01]  /*73f0*/  SHFL.BFLY PT, R13, R8, 0x2, 0x1f ;  /* 0x0c401f00080d7f89 */ /* 0x000e6200000e0000 */
[----:B------:R-:W-:Y:S02]  /*7400*/  FMNMX.FTZ R10, R197, R10, !PT ;  /* 0x0000000ac50a7209 */ /* 0x000fe40007810000 */
[----:B------:R-:W-:Y:S02]  /*7410*/  ISETP.GE.AND P0, PT, R4, R2, PT ;  /* 0x000000020400720c */ /* 0x000fe40003f06270 */
[----:B------:R-:W-:Y:S02]  /*7420*/  FSEL R199, R71, -INF , !P1 ;  /* 0xff80000047c77808 */ /* 0x000fe40004800000 */
[----:B------:R-:W-:Y:S01]  /*7430*/  FMNMX.FTZ R10, R201, R10, !PT ;  /* 0x0000000ac90a7209 */ /* 0x000fe20007810000 */
[----:B------:R-:W-:Y:S01]  /*7440*/  LDSM.16.MT88.4 R68, [R228+0x12000] ;  /* 0x01200000e444783b */ /* 0x000fe20000004200 */
[----:B------:R-:W-:-:S02]  /*7450*/  ISETP.GE.AND P1, PT, R40, R2, PT ;  /* 0x000000022800720c */ /* 0x000fc40003f26270 */
[----:B------:R-:W-:Y:S02]  /*7460*/  FSEL R171, R78, -INF , !P0 ;  /* 0xff8000004eab7808 */ /* 0x000fe40004000000 */
[----:B------:R-:W-:Y:S02]  /*7470*/  FMNMX.FTZ R10, R199, R10, !PT ;  /* 0x0000000ac70a7209 */ /* 0x000fe40007810000 */
[----:B------:R-:W-:Y:S02]  /*7480*/  FSEL R169, R79, -INF , !P1 ;  /* 0xff8000004fa97808 */ /* 0x000fe40004800000 */
[----:B------:R-:W-:Y:S01]  /*7490*/  FMNMX.FTZ R10, R171, R10, !PT ;  /* 0x0000000aab0a7209 */ /* 0x000fe20007810000 */
[----:B------:R-:W-:Y:S03]  /*74a0*/  LDSM.16.MT88.4 R76, [R226+0x12000] ;  /* 0x01200000e24c783b */ /* 0x000fe60000004200 */
[----:B------:R-:W-:-:S02]  /*74b0*/  FMNMX.FTZ R17, R169, R10, !PT ;  /* 0x0000000aa9117209 */ /* 0x000fc40007810000 */
[----:B-1----:R-:W-:-:S03]  /*74c0*/  FMNMX.FTZ R15, R8, R13, !PT ;  /* 0x0000000d080f7209 */ /* 0x002fc60007810000 */
[----:B------:R-:W1:Y:S04]  /*74d0*/  SHFL.BFLY PT, R4, R17, 0x2, 0x1f ;  /* 0x0c401f0011047f89 */ /* 0x000e6800000e0000 */
[----:B------:R-:W2:Y:S01]  /*74e0*/  SHFL.BFLY PT, R164, R15, 0x1, 0x1f ;  /* 0x0c201f000fa47f89 */ /* 0x000ea200000e0000 */
[----:B-1----:R-:W-:-:S03]  /*74f0*/  FMNMX.FTZ R13, R17, R4, !PT ;  /* 0x00000004110d7209 */ /* 0x002fc60007810000 */
[----:B------:R-:W-:Y:S01]  /*7500*/  LDSM.16.MT88.4 R16, [R224+0x16000] ;  /* 0x01600000e010783b */ /* 0x000fe20000004200 */
[----:B--2---:R-:W-:-:S03]  /*7510*/  FMNMX.FTZ R164, R15, R164, !PT ;  /* 0x000000a40fa47209 */ /* 0x004fc60007810000 */
[----:B------:R-:W1:Y:S01]  /*7520*/  SHFL.BFLY PT, R4, R13, 0x1, 0x1f ;  /* 0x0c201f000d047f89 */ /* 0x000e6200000e0000 */
[C---:B------:R-:W-:Y:S01]  /*7530*/  FSETP.NEU.FTZ.AND P0, PT, R164.reuse, -INF , PT ;  /* 0xff800000a400780b */ /* 0x040fe20003f1d000 */
[----:B------:R-:W-:-:S05]  /*7540*/  FMUL.FTZ R170, R164, UR12 ;  /* 0x0000000ca4aa7c20 */ /* 0x000fca0008410000 */
[----:B------:R-:W-:-:S05]  /*7550*/  FSEL R170, R170, RZ, P0 ;  /* 0x000000ffaaaa7208 */ /* 0x000fca0000000000 */
[--C-:B------:R-:W-:Y:S01]  /*7560*/  FFMA.FTZ R187, R3, UR12, -R170.reuse ;  /* 0x0000000c03bb7c23 */ /* 0x100fe200080108aa */
[--C-:B------:R-:W-:Y:S01]  /*7570*/  FFMA.FTZ R185, R39, UR12, -R170.reuse ;  /* 0x0000000c27b97c23 */ /* 0x100fe200080108aa */
[--C-:B------:R-:W-:Y:S01]  /*7580*/  FFMA.FTZ R182, R37, UR12, -R170.reuse ;  /* 0x0000000c25b67c23 */ /* 0x100fe200080108aa */
[--C-:B------:R-:W-:Y:S01]  /*7590*/  FFMA.FTZ R186, R33, UR12, -R170.reuse ;  /* 0x0000000c21ba7c23 */ /* 0x100fe200080108aa */
[----:B------:R-:W2:Y:S01]  /*75a0*/  LDSM.16.MT88.4 R36, [R228+0x10000] ;  /* 0x01000000e424783b */ /* 0x000ea20000004200 */
[--C-:B------:R-:W-:Y:S01]  /*75b0*/  FFMA.FTZ R181, R31, UR12, -R170.reuse ;  /* 0x0000000c1fb57c23 */ /* 0x100fe200080108aa */
[----:B------:R-:W-:Y:S01]  /*75c0*/  MUFU.EX2 R187, R187 ;  /* 0x000000bb00bb7308 */ /* 0x000fe20000000800 */
[--C-:B------:R-:W-:Y:S01]  /*75d0*/  FFMA.FTZ R180, R29, UR12, -R170.reuse ;  /* 0x0000000c1db47c23 */ /* 0x100fe200080108aa */
[--C-:B------:R-:W-:Y:S01]  /*75e0*/  FFMA.FTZ R178, R25, UR12, -R170.reuse ;  /* 0x0000000c19b27c23 */ /* 0x100fe200080108aa */
[--C-:B------:R-:W-:Y:S01]  /*75f0*/  FFMA.FTZ R173, R21, UR12, -R170.reuse ;  /* 0x0000000c15ad7c23 */ /* 0x100fe200080108aa */
[--C-:B------:R-:W-:Y:S01]  /*7600*/  FFMA.FTZ R190, R247, UR12, -R170.reuse ;  /* 0x0000000cf7be7c23 */ /* 0x100fe200080108aa */
[----:B-1----:R-:W-:Y:S01]  /*7610*/  FMNMX.FTZ R3, R13, R4, !PT ;  /* 0x000000040d037209 */ /* 0x002fe20007810000 */
[--C-:B------:R-:W-:Y:S01]  /*7620*/  FFMA.FTZ R191, R191, UR12, -R170.reuse ;  /* 0x0000000cbfbf7c23 */ /* 0x100fe200080108aa */
[----:B------:R-:W-:Y:S01]  /*7630*/  LDSM.16.MT88.4 R12, [R228+0x10800] ;  /* 0x01080000e40c783b */ /* 0x000fe20000004200 */
[----:B------:R-:W1:Y:S01]  /*7640*/  MUFU.EX2 R186, R186 ;  /* 0x000000ba00ba7308 */ /* 0x000e620000000800 */
[C---:B------:R-:W-:Y:S01]  /*7650*/  FSETP.NEU.FTZ.AND P0, PT, R3.reuse, -INF , PT ;  /* 0xff8000000300780b */ /* 0x040fe20003f1d000 */
[----:B------:R-:W-:Y:S01]  /*7660*/  FMUL.FTZ R168, R3, UR12 ;  /* 0x0000000c03a87c20 */ /* 0x000fe20008410000 */
[----:B------:R-:W-:Y:S01]  /*7670*/  LDSM.16.MT88.4 R4, [R225+0x10800] ;  /* 0x01080000e104783b */ /* 0x000fe20000004200 */
[--C-:B------:R-:W-:Y:S01]  /*7680*/  FFMA.FTZ R192, R243, UR12, -R170.reuse ;  /* 0x0000000cf3c07c23 */ /* 0x100fe200080108aa */
[--C-:B------:R-:W-:Y:S01]  /*7690*/  FFMA.FTZ R193, R193, UR12, -R170.reuse ;  /* 0x0000000cc1c17c23 */ /* 0x100fe200080108aa */
[--C-:B------:R-:W-:Y:S01]  /*76a0*/  FFMA.FTZ R198, R237, UR12, -R170.reuse ;  /* 0x0000000cedc67c23 */ /* 0x100fe200080108aa */
[----:B------:R-:W-:Y:S01]  /*76b0*/  FSEL R168, R168, RZ, P0 ;  /* 0x000000ffa8a87208 */ /* 0x000fe20000000000 */
[----:B------:R-:W-:Y:S01]  /*76c0*/  MUFU.EX2 R185, R185 ;  /* 0x000000b900b97308 */ /* 0x000fe20000000800 */
[--C-:B------:R-:W-:Y:S01]  /*76d0*/  FFMA.FTZ R207, R207, UR12, -R170.reuse ;  /* 0x0000000ccfcf7c23 */ /* 0x100fe200080108aa */
[--C-:B------:R-:W-:Y:S01]  /*76e0*/  FFMA.FTZ R200, R205, UR12, -R170.reuse ;  /* 0x0000000ccdc87c23 */ /* 0x100fe200080108aa */
[----:B------:R-:W-:Y:S01]  /*76f0*/  FFMA.FTZ R243, R203, UR12, -R170 ;  /* 0x0000000ccbf37c23 */ /* 0x000fe200080108aa */
[--C-:B------:R-:W-:Y:S01]  /*7700*/  FFMA.FTZ R188, R45, UR12, -R168.reuse ;  /* 0x0000000c2dbc7c23 */ /* 0x100fe200080108a8 */
[--C-:B------:R-:W-:Y:S01]  /*7710*/  FFMA.FTZ R189, R35, UR12, -R168.reuse ;  /* 0x0000000c23bd7c23 */ /* 0x100fe200080108a8 */
[----:B------:R-:W3:Y:S01]  /*7720*/  LDSM.16.MT88.4 R44, [R226+0x10000] ;  /* 0x01000000e22c783b */ /* 0x000ee20000004200 */
[--C-:B------:R-:W-:Y:S01]  /*7730*/  FFMA.FTZ R184, R43, UR12, -R168.reuse ;  /* 0x0000000c2bb87c23 */ /* 0x100fe200080108a8 */
[--C-:B------:R-:W-:Y:S01]  /*7740*/  FFMA.FTZ R183, R41, UR12, -R168.reuse ;  /* 0x0000000c29b77c23 */ /* 0x100fe200080108a8 */
[----:B------:R-:W4:Y:S01]  /*7750*/  MUFU.EX2 R182, R182 ;  /* 0x000000b600b67308 */ /* 0x000f220000000800 */
[--C-:B------:R-:W-:Y:S01]  /*7760*/  FFMA.FTZ R179, R11, UR12, -R168.reuse ;  /* 0x0000000c0bb37c23 */ /* 0x100fe200080108a8 */
[--C-:B------:R-:W-:Y:S01]  /*7770*/  FFMA.FTZ R177, R9, UR12, -R168.reuse ;  /* 0x0000000c09b17c23 */ /* 0x100fe200080108a8 */
[----:B-1----:R-:W-:Y:S01]  /*7780*/  F2FP.BF16.F32.PACK_AB R152, R186, R187 ;  /* 0x000000bbba98723e */ /* 0x002fe200000010ff */
[----:B------:R-:W1:Y:S01]  /*7790*/  LDSM.16.MT88.4 R8, [R226+0x10800] ;  /* 0x01080000e208783b */ /* 0x000e620000004200 */
[--C-:B------:R-:W-:Y:S01]  /*77a0*/  FFMA.FTZ R176, R27, UR12, -R168.reuse ;  /* 0x0000000c1bb07c23 */ /* 0x100fe200080108a8 */
[--C-:B------:R-:W-:Y:S01]  /*77b0*/  FFMA.FTZ R0, R23, UR12, -R168.reuse ;  /* 0x0000000c17007c23 */ /* 0x100fe200080108a8 */
[--C-:B------:R-:W-:Y:S01]  /*77c0*/  FFMA.FTZ R194, R241, UR12, -R168.reuse ;  /* 0x0000000cf1c27c23 */ /* 0x100fe200080108a8 */
[----:B------:R-:W-:Y:S01]  /*77d0*/  MUFU.EX2 R188, R188 ;  /* 0x000000bc00bc7308 */ /* 0x000fe20000000800 */
[----:B------:R-:W5:Y:S01]  /*77e0*/  LDSM.16.MT88.4 R20, [R224+0x10800] ;  /* 0x01080000e014783b */ /* 0x000f620000004200 */
[--C-:B------:R-:W-:Y:S01]  /*77f0*/  FFMA.FTZ R195, R195, UR12, -R168.reuse ;  /* 0x0000000cc3c37c23 */ /* 0x100fe200080108a8 */
[--C-:B------:R-:W-:Y:S01]  /*7800*/  FFMA.FTZ R196, R239, UR12, -R168.reuse ;  /* 0x0000000cefc47c23 */ /* 0x100fe200080108a8 */
[--C-:B------:R-:W-:Y:S01]  /*7810*/  FFMA.FTZ R197, R197, UR12, -R168.reuse ;  /* 0x0000000cc5c57c23 */ /* 0x100fe200080108a8 */
[----:B------:R-:W-:Y:S01]  /*7820*/  LDSM.16.MT88.4 R32, [R228+0x12800] ;  /* 0x01280000e420783b */ /* 0x000fe20000004200 */
[--C-:B------:R-:W-:Y:S01]  /*7830*/  FFMA.FTZ R202, R199, UR12, -R168.reuse ;  /* 0x0000000cc7ca7c23 */ /* 0x100fe200080108a8 */
[--C-:B------:R-:W-:Y:S01]  /*7840*/  FFMA.FTZ R201, R201, UR12, -R168.reuse ;  /* 0x0000000cc9c97c23 */ /* 0x100fe200080108a8 */
[----:B------:R-:W2:Y:S01]  /*7850*/  MUFU.EX2 R189, R189 ;  /* 0x000000bd00bd7308 */ /* 0x000ea20000000800 */
[----:B----4-:R-:W-:Y:S01]  /*7860*/  F2FP.BF16.F32.PACK_AB R154, R182, R185 ;  /* 0x000000b9b69a723e */ /* 0x010fe200000010ff */
[----:B------:R-:W-:Y:S01]  /*7870*/  LDSM.16.MT88.4 R24, [R226+0x12800] ;  /* 0x01280000e218783b */ /* 0x000fe20000004200 */
[--C-:B------:R-:W-:Y:S01]  /*7880*/  FFMA.FTZ R199, R171, UR12, -R168.reuse ;  /* 0x0000000cabc77c23 */ /* 0x100fe200080108a8 */
[----:B------:R-:W-:Y:S01]  /*7890*/  FFMA.FTZ R204, R169, UR12, -R168 ;  /* 0x0000000ca9cc7c23 */ /* 0x000fe200080108a8 */
[----:B------:R-:W-:Y:S01]  /*78a0*/  FADD.FTZ R186, R187, R186 ;  /* 0x000000babbba7221 */ /* 0x000fe20000010000 */
[----:B------:R-:W-:Y:S01]  /*78b0*/  LDSM.16.MT88.4 R168, [R225+0x13800] ;  /* 0x01380000e1a8783b */ /* 0x000fe20000004200 */
[----:B------:R-:W-:Y:S01]  /*78c0*/  LEA R240, P0, R165, UR16, 0x1 ;  /* 0x00000010a5f07c11 */ /* 0x000fe2000f8008ff */
[----:B------:R-:W-:Y:S01]  /*78d0*/  MUFU.EX2 R184, R184 ;  /* 0x000000b800b87308 */ /* 0x000fe20000000800 */
[----:B------:R-:W-:-:S02]  /*78e0*/  FADD.FTZ R185, R185, R186 ;  /* 0x000000bab9b97221 */ /* 0x000fc40000010000 */
[----:B------:R-:W-:Y:S02]  /*78f0*/  LEA.HI.X R239, R165, UR17, R166, 0x1, P0 ;  /* 0x00000011a5ef7c11 */ /* 0x000fe400080f0ca6 */
[----:B------:R-:W-:-:S03]  /*7900*/  FADD.FTZ R182, R182, R185 ;  /* 0x000000b9b6b67221 */ /* 0x000fc60000010000 */
[----:B------:R-:W4:Y:S01]  /*7910*/  MUFU.EX2 R183, R183 ;  /* 0x000000b700b77308 */ /* 0x000f220000000800 */
[----:B--2---:R-:W-:Y:S01]  /*7920*/  F2FP.BF16.F32.PACK_AB R153, R189, R188 ;  /* 0x000000bcbd99723e */ /* 0x004fe200000010ff */
[----:B------:R-:W-:-:S06]  /*7930*/  FADD.FTZ R189, R188, R189 ;  /* 0x000000bdbcbd7221 */ /* 0x000fcc0000010000 */
[----:B------:R-:W-:Y:S08]  /*7940*/  MUFU.EX2 R181, R181 ;  /* 0x000000b500b57308 */ /* 0x000ff00000000800 */
[----:B------:R-:W2:Y:S01]  /*7950*/  MUFU.EX2 R180, R180 ;  /* 0x000000b400b47308 */ /* 0x000ea20000000800 */
[----:B----4-:R-:W-:-:S07]  /*7960*/  F2FP.BF16.F32.PACK_AB R155, R183, R184 ;  /* 0x000000b8b79b723e */ /* 0x010fce00000010ff */
[C---:B------:R-:W-:Y:S01]  /*7970*/  HMMA.16816.F32.BF16 R160, R152.reuse, R36, RZ ;  /* 0x0000002498a0723c */ /* 0x040fe200000418ff */
[----:B------:R-:W-:Y:S05]  /*7980*/  MUFU.EX2 R178, R178 ;  /* 0x000000b200b27308 */ /* 0x000fea0000000800 */
[----:B---3--:R-:W-:Y:S03]  /*7990*/  HMMA.16816.F32.BF16 R40, R152, R44, RZ ;  /* 0x0000002c9828723c */ /* 0x008fe600000418ff */
[----:B------:R-:W3:Y:S01]  /*79a0*/  MUFU.EX2 R173, R173 ;  /* 0x000000ad00ad7308 */ /* 0x000ee20000000800 */
[----:B--2---:R-:W-:-:S02]  /*79b0*/  F2FP.BF16.F32.PACK_AB R28, R180, R181 ;  /* 0x000000b5b41c723e */ /* 0x004fc400000010ff */
[C---:B------:R-:W-:Y:S05]  /*79c0*/  HMMA.16816.F32.BF16 R36, R152.reuse, R38, RZ ;  /* 0x000000269824723c */ /* 0x040fea00000418ff */
[----:B------:R-:W-:Y:S01]  /*79d0*/  MUFU.EX2 R179, R179 ;  /* 0x000000b300b37308 */ /* 0x000fe20000000800 */
[C---:B------:R-:W-:Y:S06]  /*79e0*/  HMMA.16816.F32.BF16 R44, R152.reuse, R46, RZ ;  /* 0x0000002e982c723c */ /* 0x040fec00000418ff */
[----:B------:R-:W-:Y:S01]  /*79f0*/  HMMA.16816.F32.BF16 R48, R152, R52, RZ ;  /* 0x000000349830723c */ /* 0x000fe200000418ff */
[----:B------:R-:W2:Y:S01]  /*7a00*/  MUFU.EX2 R176, R176 ;  /* 0x000000b000b07308 */ /* 0x000ea20000000800 */
[----:B---3--:R-:W-:-:S04]  /*7a10*/  F2FP.BF16.F32.PACK_AB R30, R173, R178 ;  /* 0x000000b2ad1e723e */ /* 0x008fc800000010ff */
[C---:B------:R-:W-:Y:S03]  /*7a20*/  HMMA.16816.F32.BF16 R56, R152.reuse, R60, RZ ;  /* 0x0000003c9838723c */ /* 0x040fe600000418ff */
[----:B------:R-:W-:Y:S03]  /*7a30*/  MUFU.EX2 R177, R177 ;  /* 0x000000b100b17308 */ /* 0x000fe60000000800 */
[C---:B------:R-:W-:Y:S05]  /*7a40*/  HMMA.16816.F32.BF16 R64, R152.reuse, R68, RZ ;  /* 0x000000449840723c */ /* 0x040fea00000418ff */
[----:B------:R-:W3:Y:S01]  /*7a50*/  MUFU.EX2 R0, R0 ;  /* 0x0000000000007308 */ /* 0x000ee20000000800 */
[----:B--2---:R-:W-:Y:S01]  /*7a60*/  F2FP.BF16.F32.PACK_AB R29, R176, R179 ;  /* 0x000000b3b01d723e */ /* 0x004fe200000010ff */
[C---:B------:R-:W-:Y:S06]  /*7a70*/  HMMA.16816.F32.BF16 R72, R152.reuse, R76, RZ ;  /* 0x0000004c9848723c */ /* 0x040fec00000418ff */
[C---:B------:R-:W-:Y:S01]  /*7a80*/  HMMA.16816.F32.BF16 R80, R152.reuse, R84, RZ ;  /* 0x000000549850723c */ /* 0x040fe200000418ff */
[----:B------:R-:W-:Y:S05]  /*7a90*/  MUFU.EX2 R190, R190 ;  /* 0x000000be00be7308 */ /* 0x000fea0000000800 */
[----:B------:R-:W-:Y:S01]  /*7aa0*/  HMMA.16816.F32.BF16 R88, R152, R92, RZ ;  /* 0x0000005c9858723c */ /* 0x000fe200000418ff */
[----:B---3--:R-:W-:-:S02]  /*7ab0*/  F2FP.BF16.F32.PACK_AB R31, R0, R177 ;  /* 0x000000b1001f723e */ /* 0x008fc400000010ff */
[----:B------:R-:W2:Y:S03]  /*7ac0*/  MUFU.EX2 R191, R191 ;  /* 0x000000bf00bf7308 */ /* 0x000ea60000000800 */
        /* <DEDUP_REMOVED lines=9> */
[----:B------:R-:W3:Y:S05]  /*7b60*/  MUFU.EX2 R195, R195 ;  /* 0x000000c300c37308 */ /* 0x000eea0000000800 */
        /* <DEDUP_REMOVED lines=23> */
[C---:B------:R-:W-:Y:S06]  /*7ce0*/  HMMA.16816.F32.BF16 R144, R152.reuse, R146, RZ ;  /* 0x000000929890723c */ /* 0x040fec00000418ff */
[C---:B------:R-:W-:Y:S06]  /*7cf0*/  HMMA.16816.F32.BF16 R148, R152.reuse, R16, RZ ;  /* 0x000000109894723c */ /* 0x040fec00000418ff */
[----:B------:R-:W-:Y:S01]  /*7d00*/  HMMA.16816.F32.BF16 R152, R152, R18, RZ ;  /* 0x000000129898723c */ /* 0x000fe200000418ff */
[----:B------:R-:W2:Y:S05]  /*7d10*/  LDSM.16.MT88.4 R16, [R224+0x12800] ;  /* 0x01280000e010783b */ /* 0x000eaa0000004200 */
        /* <DEDUP_REMOVED lines=9> */
[C---:B-----5:R-:W-:Y:S06]  /*7db0*/  HMMA.16816.F32.BF16 R56, R28.reuse, R20, R56 ;  /* 0x000000141c38723c */ /* 0x060fec0000041838 */
[C---:B------:R-:W-:Y:S01]  /*7dc0*/  HMMA.16816.F32.BF16 R60, R28.reuse, R22, R60 ;  /* 0x000000161c3c723c */ /* 0x040fe2000004183c */
[----:B------:R-:W5:Y:S05]  /*7dd0*/  LDSM.16.MT88.4 R20, [R225+0x14800] ;  /* 0x01480000e114783b */ /* 0x000f6a0000004200 */
        /* <DEDUP_REMOVED lines=26> */
[----:B------:R-:W-:Y:S05]  /*7f80*/  LDSM.16.MT88.4 R32, [R224+0x16800] ;  /* 0x01680000e020783b */ /* 0x000fea0000004200 */
[C---:B----4-:R-:W-:Y:S06]  /*7f90*/  HMMA.16816.F32.BF16 R140, R28.reuse, R4, R140 ;  /* 0x000000041c8c723c */ /* 0x050fec000004188c */
[----:B------:R-:W-:Y:S01]  /*7fa0*/  HMMA.16816.F32.BF16 R144, R28, R6, R144 ;  /* 0x000000061c90723c */ /* 0x000fe20000041890 */
[----:B------:R-:W-:-:S02]  /*7fb0*/  F2FP.BF16.F32.PACK_AB R4, R191, R190 ;  /* 0x000000bebf04723e */ /* 0x000fc400000010ff */
[----:B------:R-:W-:-:S03]  /*7fc0*/  F2FP.BF16.F32.PACK_AB R5, R195, R194 ;  /* 0x000000c2c305723e */ /* 0x000fc600000010ff */
[----:B------:R-:W-:Y:S01]  /*7fd0*/  HMMA.16816.F32.BF16 R72, R28, R24, R72 ;  /* 0x000000181c48723c */ /* 0x000fe20000041848 */
[----:B------:R-:W-:Y:S02]  /*7fe0*/  F2FP.BF16.F32.PACK_AB R6, R193, R192 ;  /* 0x000000c0c106723e */ /* 0x000fe400000010ff */
[----:B------:R-:W-:-:S03]  /*7ff0*/  F2FP.BF16.F32.PACK_AB R7, R197, R196 ;  /* 0x000000c4c507723e */ /* 0x000fc600000010ff */
[----:B------:R-:W-:Y:S01]  /*8000*/  HMMA.16816.F32.BF16 R76, R28, R26, R76 ;  /* 0x0000001a1c4c723c */ /* 0x000fe2000004184c */
[----:B------:R-:W-:Y:S05]  /*8010*/  LDSM.16.MT88.4 R24, [R226+0x11000] ;  /* 0x01100000e218783b */ /* 0x000fea0000004200 */
[C---:B-----5:R-:W-:Y:S06]  /*8020*/  HMMA.16816.F32.BF16 R160, R4.reuse, R20, R160 ;  /* 0x0000001404a0723c */ /* 0x060fec00000418a0 */
        /* <DEDUP_REMOVED lines=21> */
[----:B------:R-:W-:Y:S01]  /*8180*/  HMMA.16816.F32.BF16 R116, R4, R10, R116 ;  /* 0x0000000a0474723c */ /* 0x000fe20000041874 */
[----:B------:R-:W1:Y:S05]  /*8190*/  LDSM.16.MT88.4 R8, [R225+0x17000] ;  /* 0x01700000e108783b */ /* 0x000e6a0000004200 */
[C---:B------:R-:W-:Y:S06]  /*81a0*/  HMMA.16816.F32.BF16 R148, R28.reuse, R32, R148 ;  /* 0x000000201c94723c */ /* 0x040fec0000041894 */
[----:B------:R-:W-:Y:S01]  /*81b0*/  HMMA.16816.F32.BF16 R152, R28, R34, R152 ;  /* 0x000000221c98723c */ /* 0x000fe20000041898 */
[----:B------:R-:W5:Y:S04]  /*81c0*/  LDSM.16.MT88.4 R32, [R225+0x13000] ;  /* 0x01300000e120783b */ /* 0x000f680000004200 */
[----:B------:R-:W5:Y:S01]  /*81d0*/  LDSM.16.MT88.4 R28, [R224+0x13000] ;  /* 0x01300000e01c783b */ /* 0x000f620000004200 */
        /* <DEDUP_REMOVED lines=15> */
[C---:B-----5:R-:W-:Y:S06]  /*82d0*/  HMMA.16816.F32.BF16 R80, R4.reuse, R32, R80 ;  /* 0x000000200450723c */ /* 0x060fec0000041850 */
[C---:B------:R-:W-:Y:S01]  /*82e0*/  HMMA.16816.F32.BF16 R84, R4.reuse, R34, R84 ;  /* 0x000000220454723c */ /* 0x040fe20000041854 */
[----:B------:R-:W-:Y:S05]  /*82f0*/  LDSM.16.MT88.4 R32, [R224+0x13800] ;  /* 0x01380000e020783b */ /* 0x000fea0000004200 */
[C---:B------:R-:W-:Y:S06]  /*8300*/  HMMA.16816.F32.BF16 R88, R4.reuse, R28, R88 ;  /* 0x0000001c0458723c */ /* 0x040fec0000041858 */
[C---:B------:R-:W-:Y:S01]  /*8310*/  HMMA.16816.F32.BF16 R92, R4.reuse, R30, R92 ;  /* 0x0000001e045c723c */ /* 0x040fe2000004185c */
[----:B------:R-:W-:Y:S05]  /*8320*/  LDSM.16.MT88.4 R28, [R228+0x11800] ;  /* 0x01180000e41c783b */ /* 0x000fea0000004200 */
[C---:B------:R-:W-:Y:S06]  /*8330*/  HMMA.16816.F32.BF16 R96, R4.reuse, R24, R96 ;  /* 0x000000180460723c */ /* 0x040fec0000041860 */
[----:B------:R-:W-:Y:S01]  /*8340*/  HMMA.16816.F32.BF16 R100, R4, R26, R100 ;  /* 0x0000001a0464723c */ /* 0x000fe20000041864 */
[----:B------:R-:W-:Y:S06]  /*8350*/  LDSM.16.MT88.4 R24, [R226+0x11800] ;  /* 0x01180000e218783b */ /* 0x000fec0000004200 */
[----:B------:R-:W-:-:S02]  /*8360*/  F2FP.BF16.F32.PACK_AB R4, R207, R198 ;  /* 0x000000c6cf04723e */ /* 0x000fc400000010ff */
[----:B------:R-:W-:Y:S02]  /*8370*/  F2FP.BF16.F32.PACK_AB R6, R243, R200 ;  /* 0x000000c8f306723e */ /* 0x000fe400000010ff */
[----:B------:R-:W-:Y:S02]  /*8380*/  F2FP.BF16.F32.PACK_AB R5, R202, R201 ;  /* 0x000000c9ca05723e */ /* 0x000fe400000010ff */
[----:B------:R-:W-:-:S07]  /*8390*/  F2FP.BF16.F32.PACK_AB R7, R204, R199 ;  /* 0x000000c7cc07723e */ /* 0x000fce00000010ff */
        /* <DEDUP_REMOVED lines=13> */
[----:B------:R-:W-:Y:S01]  /*8470*/  HMMA.16816.F32.BF16 R160, R4, R28, R160 ;  /* 0x0000001c04a0723c */ /* 0x000fe200000418a0 */
[----:B------:R-:W-:-:S04]  /*8480*/  FADD.FTZ R20, R184, R189 ;  /* 0x000000bdb8147221 */ /* 0x000fc80000010000 */
[----:B------:R-:W-:Y:S01]  /*8490*/  FADD.FTZ R20, R183, R20 ;  /* 0x00000014b7147221 */ /* 0x000fe20000010000 */
[----:B--2---:R-:W-:Y:S03]  /*84a0*/  HMMA.16816.F32.BF16 R132, R4, R16, R132 ;  /* 0x000000100484723c */ /* 0x004fe60000041884 */
[----:B------:R-:W-:-:S03]  /*84b0*/  FADD.FTZ R179, R179, R20 ;  /* 0x00000014b3b37221 */ /* 0x000fc60000010000 */
[C---:B------:R-:W-:Y:S01]  /*84c0*/  HMMA.16816.F32.BF16 R36, R4.reuse, R30, R36 ;  /* 0x0000001e0424723c */ /* 0x040fe20000041824 */
[----:B------:R-:W-:Y:S01]  /*84d0*/  FADD.FTZ R17, R181, R182 ;  /* 0x000000b6b5117221 */ /* 0x000fe20000010000 */
[----:B------:R-:W2:Y:S01]  /*84e0*/  LDSM.16.MT88.4 R28, [R226+0x15800] ;  /* 0x01580000e21c783b */ /* 0x000ea20000004200 */
[----:B------:R-:W-:Y:S02]  /*84f0*/  FADD.FTZ R176, R176, R179 ;  /* 0x000000b3b0b07221 */ /* 0x000fe40000010000 */
[----:B------:R-:W-:Y:S01]  /*8500*/  FADD.FTZ R17, R180, R17 ;  /* 0x00000011b4117221 */ /* 0x000fe20000010000 */
[C---:B------:R-:W-:Y:S01]  /*8510*/  HMMA.16816.F32.BF16 R40, R4.reuse, R24, R40 ;  /* 0x000000180428723c */ /* 0x040fe20000041828 */
[----:B------:R-:W-:Y:S02]  /*8520*/  FADD.FTZ R177, R177, R176 ;  /* 0x000000b0b1b17221 */ /* 0x000fe40000010000 */
[----:B------:R-:W-:Y:S02]  /*8530*/  FADD.FTZ R178, R178, R17 ;  /* 0x00000011b2b27221 */ /* 0x000fe40000010000 */
[----:B------:R-:W-:Y:S01]  /*8540*/  FADD.FTZ R177, R0, R177 ;  /* 0x000000b100b17221 */ /* 0x000fe20000010000 */
[----:B------:R-:W-:Y:S01]  /*8550*/  HMMA.16816.F32.BF16 R44, R4, R26, R44 ;  /* 0x0000001a042c723c */ /* 0x000fe2000004182c */
[----:B------:R-:W4:Y:S01]  /*8560*/  LDSM.16.MT88.4 R24, [R225+0x15800] ;  /* 0x01580000e118783b */ /* 0x000f220000004200 */
[----:B------:R-:W-:Y:S01]  /*8570*/  FADD.FTZ R173, R173, R178 ;  /* 0x000000b2adad7221 */ /* 0x000fe20000010000 */
[----:B------:R-:W-:-:S03]  /*8580*/  FADD.FTZ R194, R194, R177 ;  /* 0x000000b1c2c27221 */ /* 0x000fc60000010000 */
        /* <DEDUP_REMOVED lines=8> */
[----:B-1----:R-:W-:Y:S01]  /*8610*/  HMMA.16816.F32.BF16 R156, R4, R8, R156 ;  /* 0x00000008049c723c */ /* 0x002fe2000004189c */
[----:B------:R-:W-:Y:S01]  /*8620*/  FADD.FTZ R193, R193, R192 ;  /* 0x000000c0c1c17221 */ /* 0x000fe20000010000 */
[----:B------:R-:W-:-:S03]  /*8630*/  FADD.FTZ R196, R197, R196 ;  /* 0x000000c4c5c47221 */ /* 0x000fc60000010000 */
[----:B------:R-:W-:Y:S01]  /*8640*/  FADD.FTZ R198, R198, R193 ;  /* 0x000000c1c6c67221 */ /* 0x000fe20000010000 */
[----:B------:R-:W-:Y:S01]  /*8650*/  HMMA.16816.F32.BF16 R120, R4, R10, R120 ;  /* 0x0000000a0478723c */ /* 0x000fe20000041878 */
[----:B------:R-:W1:Y:S01]  /*8660*/  LDSM.16.MT88.4 R8, [R224+0x17800] ;  /* 0x01780000e008783b */ /* 0x000e620000004200 */
[----:B------:R-:W-:Y:S01]  /*8670*/  FADD.FTZ R201, R201, R196 ;  /* 0x000000c4c9c97221 */ /* 0x000fe20000010000 */
[----:B------:R-:W-:-:S03]  /*8680*/  FADD.FTZ R207, R207, R198 ;  /* 0x000000c6cfcf7221 */ /* 0x000fc60000010000 */
[----:B------:R-:W-:Y:S01]  /*8690*/  FADD.FTZ R202, R202, R201 ;  /* 0x000000c9caca7221 */ /* 0x000fe20000010000 */
[----:B------:R-:W-:Y:S01]  /*86a0*/  FADD.FTZ R200, R200, R207 ;  /* 0x000000cfc8c87221 */ /* 0x000fe20000010000 */
[----:B------:R-:W-:Y:S02]  /*86b0*/  HMMA.16816.F32.BF16 R80, R4, R168, R80 ;  /* 0x000000a80450723c */ /* 0x000fe40000041850 */
[----:B------:R-:W-:Y:S01]  /*86c0*/  FADD.FTZ R199, R199, R202 ;  /* 0x000000cac7c77221 */ /* 0x000fe20000010000 */
[----:B------:R-:W-:-:S03]  /*86d0*/  FADD.FTZ R243, R243, R200 ;  /* 0x000000c8f3f37221 */ /* 0x000fc60000010000 */
[----:B------:R-:W-:Y:S01]  /*86e0*/  HMMA.16816.F32.BF16 R84, R4, R170, R84 ;  /* 0x000000aa0454723c */ /* 0x000fe20000041854 */
[----:B------:R-:W-:-:S05]  /*86f0*/  FADD.FTZ R241, R204, R199 ;  /* 0x000000c7ccf17221 */ /* 0x000fca0000010000 */
[C---:B------:R-:W-:Y:S06]  /*8700*/  HMMA.16816.F32.BF16 R88, R4.reuse, R32, R88 ;  /* 0x000000200458723c */ /* 0x040fec0000041858 */
[C---:B------:R-:W-:Y:S06]  /*8710*/  HMMA.16816.F32.BF16 R92, R4.reuse, R34, R92 ;  /* 0x00000022045c723c */ /* 0x040fec000004185c */
[C---:B--2---:R-:W-:Y:S06]  /*8720*/  HMMA.16816.F32.BF16 R104, R4.reuse, R28, R104 ;  /* 0x0000001c0468723c */ /* 0x044fec0000041868 */
[C---:B------:R-:W-:Y:S06]  /*8730*/  HMMA.16816.F32.BF16 R108, R4.reuse, R30, R108 ;  /* 0x0000001e046c723c */ /* 0x040fec000004186c */
[C---:B----4-:R-:W-:Y:S06]  /*8740*/  HMMA.16816.F32.BF16 R112, R4.reuse, R24, R112 ;  /* 0x000000180470723c */ /* 0x050fec0000041870 */
[C---:B------:R-:W-:Y:S06]  /*8750*/  HMMA.16816.F32.BF16 R116, R4.reuse, R26, R116 ;  /* 0x0000001a0474723c */ /* 0x040fec0000041874 */
[C---:B------:R-:W-:Y:S06]  /*8760*/  HMMA.16816.F32.BF16 R128, R4.reuse, R22, R128 ;  /* 0x000000160480723c */ /* 0x040fec0000041880 */
[C---:B------:R-:W-:Y:S06]  /*8770*/  HMMA.16816.F32.BF16 R136, R4.reuse, R18, R136 ;  /* 0x000000120488723c */ /* 0x040fec0000041888 */
[C---:B---3--:R-:W-:Y:S06]  /*8780*/  HMMA.16816.F32.BF16 R140, R4.reuse, R12, R140 ;  /* 0x0000000c048c723c */ /* 0x048fec000004188c */
[C---:B------:R-:W-:Y:S06]  /*8790*/  HMMA.16816.F32.BF16 R144, R4.reuse, R14, R144 ;  /* 0x0000000e0490723c */ /* 0x040fec0000041890 */
[C---:B-1----:R-:W-:Y:S06]  /*87a0*/  HMMA.16816.F32.BF16 R148, R4.reuse, R8, R148 ;  /* 0x000000080494723c */ /* 0x042fec0000041894 */
[----:B------:R-:W-:Y:S01]  /*87b0*/  HMMA.16816.F32.BF16 R152, R4, R10, R152 ;  /* 0x0000000a0498723c */ /* 0x000fe20000041898 */
[----:B------:R-:W-:-:S08]  /*87c0*/  NOP ;  /* 0x0000000000007918 */ /* 0x000fd00000000000 */
[----:B------:R-:W-:-:S15]  /*87d0*/  @!P6 BRA `(.L_x_1568) ;  /* 0x0000004c00b8e947 */ /* 0x000fde0003800000 */
[----:B------:R-:W-:Y:S01]  /*87e0*/  PLOP3.LUT P0, PT, PT, PT, UP6, 0x40, 0x0 ;  /* 0x000000000000781c */ /* 0x000fe20003f0e868 */
[----:B------:R-:W-:-:S04]  /*87f0*/  DEPBAR.LE SB0, 0x0 ;  /* 0x000080000000791a */ /* 0x000fc80000000000 */
[----:B------:R-:W-:Y:S01]  /*8800*/  UIADD3 UR11, UR15, -0x2, URZ ;  /* 0xfffffffe0f0b7890 */ /* 0x000fe2000fffe03f */
[----:B------:R-:W-:Y:S07]  /*8810*/  BAR.SYNC.DEFER_BLOCKING 0x0 ;  /* 0x0000000000007b1d */ /* 0x000fee0000010000 */
[----:B------:R-:W-:Y:S05]  /*8820*/  @P0 BRA `(.L_x_1569) ;  /* 0x00000004002c0947 */ /* 0x000fea0003800000 */
        /* <DEDUP_REMOVED lines=75> */
.L_x_1569:
[----:B------:R-:W-:-:S04]  /*8ce0*/  ULEA UR4, -UR6, URZ, 0x6 ;  /* 0x0000003f06047291 */ /* 0x000fc8000f8e313f */
[----:B------:R-:W-:Y:S02]  /*8cf0*/  USHF.R.S32.HI UR7, URZ, 0x1f, UR4 ;  /* 0x0000001f3f077899 */ /* 0x000fe40008011404 */
[----:B------:R-:W-:-:S04]  /*8d00*/  MOV R7, UR4 ;  /* 0x0000000400077c02 */ /* 0x000fc80008000f00 */
[----:B------:R-:W-:-:S07]  /*8d10*/  MOV R11, UR7 ;  /* 0x00000007000b7c02 */ /* 0x000fce0008000f00 */
.L_x_1570:
[C---:B------:R-:W-:Y:S01]  /*8d20*/  VIADD R0, R236.reuse, 0x40 ;  /* 0x00000040ec007836 */ /* 0x040fe20000000000 */
[----:B------:R-:W-:Y:S01]  /*8d30*/  ULDC UR4, c[0x0][0x2d0] ;  /* 0x0000b40000047ab9 */ /* 0x000fe20000000800 */
[----:B------:R-:W-:Y:S01]  /*8d40*/  VIADD R4, R236, 0x80 ;  /* 0x00000080ec047836 */ /* 0x000fe20000000000 */
[C---:B------:R-:W-:Y:S01]  /*8d50*/  LEA R204, P5, R7.reuse, R242, 0x1 ;  /* 0x000000f207cc7211 */ /* 0x040fe200078a08ff */
[----:B------:R-:W-:Y:S01]  /*8d60*/  UISETP.GT.AND UP0, UPT, UR11, UR10, UPT ;  /* 0x0000000a0b00728c */ /* 0x000fe2000bf04270 */
[----:B------:R-:W-:Y:S01]  /*8d70*/  ISETP.GE.AND P4, PT, R0, UR4, PT ;  /* 0x0000000400007c0c */ /* 0x000fe2000bf86270 */
[----:B------:R-:W-:Y:S01]  /*8d80*/  VIADD R0, R236, 0xc0 ;  /* 0x000000c0ec007836 */ /* 0x000fe20000000000 */
[----:B------:R-:W-:Y:S02]  /*8d90*/  ISETP.GE.AND P3, PT, R4, UR4, PT ;  /* 0x0000000404007c0c */ /* 0x000fe4000bf66270 */
[----:B------:R-:W-:Y:S02]  /*8da0*/  LEA.HI.X R205, R7, R245, R11, 0x1, P5 ;  /* 0x000000f507cd7211 */ /* 0x000fe400028f0c0b */
[----:B------:R-:W-:-:S02]  /*8db0*/  ISETP.GE.AND P2, PT, R0, UR4, PT ;  /* 0x0000000400007c0c */ /* 0x000fc4000bf46270 */
[----:B------:R-:W-:-:S05]  /*8dc0*/  ISETP.GE.AND P5, PT, R236, UR4, PT ;  /* 0x00000004ec007c0c */ /* 0x000fca000bfa6270 */
[CC--:B------:R-:W-:Y:S02]  /*8dd0*/  @!P4 IADD3 R5, P0, R7.reuse, R174.reuse, RZ ;  /* 0x000000ae0705c210 */ /* 0x0c0fe40007f1e0ff */
[----:B------:R-:W-:-:S03]  /*8de0*/  @!P3 IADD3 R9, P1, R7, R174, RZ ;  /* 0x000000ae0709b210 */ /* 0x000fc60007f3e0ff */
[--C-:B------:R-:W-:Y:S01]  /*8df0*/  @!P4 IMAD.X R4, R11, 0x1, R172.reuse, P0 ;  /* 0x000000010b04c824 */ /* 0x100fe200000e06ac */
[----:B------:R-:W-:Y:S01]  /*8e00*/  @!P4 LEA R30, P0, R5, UR24, 0x1 ;  /* 0x00000018051ecc11 */ /* 0x000fe2000f8008ff */
[----:B------:R-:W-:Y:S01]  /*8e10*/  @!P3 IMAD.X R0, R11, 0x1, R172, P1 ;  /* 0x000000010b00b824 */ /* 0x000fe200008e06ac */
[----:B------:R-:W-:Y:S01]  /*8e20*/  @!P3 LEA R18, P1, R9, UR24, 0x1 ;  /* 0x000000180912bc11 */ /* 0x000fe2000f8208ff */
[----:B------:R-:W-:Y:S01]  /*8e30*/  @P5 STS.128 [R235+0x10000], RZ ;  /* 0x010000ffeb005388 */ /* 0x000fe20000000c00 */
[----:B------:R-:W-:Y:S02]  /*8e40*/  @!P4 LEA.HI.X R31, R5, UR25, R4, 0x1, P0 ;  /* 0x00000019051fcc11 */ /* 0x000fe400080f0c04 */
[----:B------:R-:W-:Y:S01]  /*8e50*/  @!P2 IADD3 R5, P0, R7, R174, RZ ;  /* 0x000000ae0705a210 */ /* 0x000fe20007f1e0ff */
[----:B------:R-:W-:Y:S01]  /*8e60*/  @!PT LDS RZ, [RZ] ;  /* 0x00000000fffff984 */ /* 0x000fe20000000800 */
[----:B------:R-:W-:Y:S01]  /*8e70*/  @!PT LDS RZ, [RZ] ;  /* 0x00000000fffff984 */ /* 0x000fe20000000800 */
[----:B------:R-:W-:Y:S01]  /*8e80*/  @!PT LDS RZ, [RZ] ;  /* 0x00000000fffff984 */ /* 0x000fe20000000800 */
[----:B------:R-:W-:Y:S01]  /*8e90*/  @!P5 LDGSTS.E.BYPASS.LTC128B.128 [R235+0x10000], desc[UR22][R204.64] ;  /* 0x10000000ccebdfae */ /* 0x000fe2000b901d56 */
[----:B------:R-:W-:Y:S02]  /*8ea0*/  @!P3 LEA.HI.X R19, R9, UR25, R0, 0x1, P1 ;  /* 0x000000190913bc11 */ /* 0x000fe400088f0c00 */
[----:B------:R-:W-:Y:S01]  /*8eb0*/  IADD3 R13, P1, R7, UR28, RZ ;  /* 0x0000001c070d7c10 */ /* 0x000fe2000ff3e0ff */
[----:B------:R-:W-:Y:S01]  /*8ec0*/  @!P2 IMAD.X R0, R11, 0x1, R172, P0 ;  /* 0x000000010b00a824 */ /* 0x000fe200000e06ac */
[----:B------:R-:W-:Y:S01]  /*8ed0*/  @!P2 LEA R16, P0, R5, UR24, 0x1 ;  /* 0x000000180510ac11 */ /* 0x000fe2000f8008ff */
[----:B------:R-:W-:Y:S01]  /*8ee0*/  @P4 STS.128 [R235+0x12000], RZ ;  /* 0x012000ffeb004388 */ /* 0x000fe20000000c00 */
[----:B------:R-:W-:-:S02]  /*8ef0*/  IADD3.X R11, R11, UR21, RZ, P1, !PT ;  /* 0x000000150b0b7c10 */ /* 0x000fc40008ffe4ff */
[----:B------:R-:W-:Y:S01]  /*8f00*/  @!P2 LEA.HI.X R17, R5, UR25, R0, 0x1, P0 ;  /* 0x000000190511ac11 */ /* 0x000fe200080f0c00 */
[----:B------:R-:W-:Y:S01]  /*8f10*/  @!PT LDS RZ, [RZ] ;  /* 0x00000000fffff984 */ /* 0x000fe20000000800 */
[----:B------:R-:W-:Y:S01]  /*8f20*/  @!PT LDS RZ, [RZ] ;  /* 0x00000000fffff984 */ /* 0x000fe20000000800 */
[----:B------:R-:W-:Y:S01]  /*8f30*/  @!PT LDS RZ, [RZ] ;  /* 0x00000000fffff984 */ /* 0x000fe20000000800 */
[----:B------:R-:W-:Y:S01]  /*8f40*/  @!P4 LDGSTS.E.BYPASS.LTC128B.128 [R235+0x12000], desc[UR22][R30.64+0x80] ;  /* 0x120000801eebcfae */ /* 0x000fe2000b901d56 */
[CC--:B------:R-:W-:Y:S02]  /*8f50*/  @!P3 IADD3 R5, P0, R13.reuse, R174.reuse, RZ ;  /* 0x000000ae0d05b210 */ /* 0x0c0fe40007f1e0ff */
[C---:B------:R-:W-:Y:S01]  /*8f60*/  @!P4 IADD3 R7, P1, R13.reuse, R174, RZ ;  /* 0x000000ae0d07c210 */ /* 0x040fe20007f3e0ff */
[----:B------:R-:W-:Y:S01]  /*8f70*/  @P3 STS.128 [R235+0x14000], RZ ;  /* 0x014000ffeb003388 */ /* 0x000fe20000000c00 */
[----:B------:R-:W-:Y:S01]  /*8f80*/  @!P5 LEA R26, P6, R13, R242, 0x1 ;  /* 0x000000f20d1ad211 */ /* 0x000fe200078c08ff */
[--C-:B------:R-:W-:Y:S01]  /*8f90*/  @!P3 IMAD.X R0, R11, 0x1, R172.reuse, P0 ;  /* 0x000000010b00b824 */ /* 0x100fe200000e06ac */
[----:B------:R-:W-:Y:S01]  /*8fa0*/  @!P3 LEA R14, P0, R5, UR24, 0x1 ;  /* 0x00000018050ebc11 */ /* 0x000fe2000f8008ff */
[----:B------:R-:W-:Y:S01]  /*8fb0*/  @!P4 IMAD.X R4, R11, 0x1, R172, P1 ;  /* 0x000000010b04c824 */ /* 0x000fe200008e06ac */
[----:B------:R-:W-:Y:S01]  /*8fc0*/  @!P4 LEA R24, P1, R7, UR24, 0x1 ;  /* 0x000000180718cc11 */ /* 0x000fe2000f8208ff */
[----:B------:R-:W-:Y:S01]  /*8fd0*/  @!PT LDS RZ, [RZ] ;  /* 0x00000000fffff984 */ /* 0x000fe20000000800 */
[----:B------:R-:W-:Y:S01]  /*8fe0*/  @!PT LDS RZ, [RZ] ;  /* 0x00000000fffff984 */ /* 0x000fe20000000800 */
[----:B------:R-:W-:Y:S01]  /*8ff0*/  @!PT LDS RZ, [RZ] ;  /* 0x00000000fffff984 */ /* 0x000fe20000000800 */
[----:B------:R-:W-:Y:S01]  /*9000*/  @!P3 LDGSTS.E.BYPASS.LTC128B.128 [R235+0x14000], desc[UR22][R18.64+0x100] ;  /* 0x1400010012ebbfae */ /* 0x000fe2000b901d56 */
[----:B------:R-:W-:-:S02]  /*9010*/  @!P3 LEA.HI.X R15, R5, UR25, R0, 0x1, P0 ;  /* 0x00000019050fbc11 */ /* 0x000fc400080f0c00 */
[-C--:B------:R-:W-:Y:S01]  /*9020*/  @!P2 IADD3 R5, P0, R13, R174.reuse, RZ ;  /* 0x000000ae0d05a210 */ /* 0x080fe20007f1e0ff */
[----:B------:R-:W-:Y:S01]  /*9030*/  @P2 STS.128 [R235+0x16000], RZ ;  /* 0x016000ffeb002388 */ /* 0x000fe20000000c00 */
[----:B------:R-:W-:Y:S02]  /*9040*/  @!P4 LEA.HI.X R25, R7, UR25, R4, 0x1, P1 ;  /* 0x000000190719cc11 */ /* 0x000fe400088f0c04 */
        /* <DEDUP_REMOVED lines=8> */
[----:B------:R-:W-:Y:S01]  /*90d0*/  @!P5 LEA.HI.X R27, R13, R245, R11, 0x1, P6 ;  /* 0x000000f50d1bd211 */ /* 0x000fe200030f0c0b */
[----:B------:R-:W-:Y:S01]  /*90e0*/  @P5 STS.128 [R235+0x10800], RZ ;  /* 0x010800ffeb005388 */ /* 0x000fe20000000c00 */
[----:B------:R-:W-:-:S02]  /*90f0*/  @!P4 IADD3 R11, P1, R9, R174, RZ ;  /* 0x000000ae090bc210 */ /* 0x000fc40007f3e0ff */
[----:B------:R-:W-:Y:S01]  /*9100*/  @!P2 LEA.HI.X R13, R5, UR25, R0, 0x1, P0 ;  /* 0x00000019050dac11 */ /* 0x000fe200080f0c00 */
[----:B------:R-:W-:Y:S01]  /*9110*/  @!PT LDS RZ, [RZ] ;  /* 0x00000000fffff984 */ /* 0x000fe20000000800 */
[----:B------:R-:W-:Y:S01]  /*9120*/  @!PT LDS RZ, [RZ] ;  /* 0x00000000fffff984 */ /* 0x000fe20000000800 */
[----:B------:R-:W-:Y:S01]  /*9130*/  @!PT LDS RZ, [RZ] ;  /* 0x00000000fffff984 */ /* 0x000fe20000000800 */
[----:B------:R-:W-:Y:S01]  /*9140*/  @!P5 LDGSTS.E.BYPASS.LTC128B.128 [R235+0x10800], desc[UR22][R26.64] ;  /* 0x108000001aebdfae */ /* 0x000fe2000b901d56 */
[----:B------:R-:W-:Y:S01]  /*9150*/  @!P3 IADD3 R5, P0, R9, R174, RZ ;  /* 0x000000ae0905b210 */ /* 0x000fe20007f1e0ff */
[--C-:B------:R-:W-:Y:S01]  /*9160*/  @!P4 IMAD.X R0, R7, 0x1, R172.reuse, P1 ;  /* 0x000000010700c824 */ /* 0x100fe200008e06ac */
[----:B------:R-:W-:Y:S01]  /*9170*/  @!P4 LEA R20, P1, R11, UR24, 0x1 ;  /* 0x000000180b14cc11 */ /* 0x000fe2000f8208ff */
[----:B------:R-:W-:Y:S01]  /*9180*/  @P4 STS.128 [R235+0x12800], RZ ;  /* 0x012800ffeb004388 */ /* 0x000fe20000000c00 */
[----:B------:R-:W-:Y:S01]  /*9190*/  @!P5 LEA R22, P6, R9, R242, 0x1 ;  /* 0x000000f20916d211 */ /* 0x000fe200078c08ff */
[----:B------:R-:W-:Y:S01]  /*91a0*/  @!P3 IMAD.X R4, R7, 0x1, R172, P0 ;  /* 0x000000010704b824 */ /* 0x000fe200000e06ac */
[----:B------:R-:W-:Y:S01]  /*91b0*/  @!P3 LEA R10, P0, R5, UR24, 0x1 ;  /* 0x00000018050abc11 */ /* 0x000fe2000f8008ff */
[----:B------:R-:W-:Y:S01]  /*91c0*/  @!PT LDS RZ, [RZ] ;  /* 0x00000000fffff984 */ /* 0x000fe20000000800 */
[----:B------:R-:W-:Y:S01]  /*91d0*/  @!PT LDS RZ, [RZ] ;  /* 0x00000000fffff984 */ /* 0x000fe20000000800 */
[----:B------:R-:W-:Y:S01]  /*91e0*/  @!PT LDS RZ, [RZ] ;  /* 0x00000000fffff984 */ /* 0x000fe20000000800 */
[----:B------:R-:W-:Y:S01]  /*91f0*/  @!P4 LDGSTS.E.BYPASS.LTC128B.128 [R235+0x12800], desc[UR22][R24.64+0x80] ;  /* 0x1280008018ebcfae */ /* 0x000fe2000b901d56 */
[----:B------:R-:W-:-:S02]  /*9200*/  @!P4 LEA.HI.X R21, R11, UR25, R0, 0x1, P1 ;  /* 0x000000190b15cc11 */ /* 0x000fc400088f0c00 */
[----:B------:R-:W-:Y:S01]  /*9210*/  @!P2 IADD3 R0, P1, R9, R174, RZ ;  /* 0x000000ae0900a210 */ /* 0x000fe20007f3e0ff */
[----:B------:R-:W-:Y:S01]  /*9220*/  @P3 STS.128 [R235+0x14800], RZ ;  /* 0x014800ffeb003388 */ /* 0x000fe20000000c00 */
[----:B------:R-:W-:Y:S02]  /*9230*/  @!P3 LEA.HI.X R11, R5, UR25, R4, 0x1, P0 ;  /* 0x00000019050bbc11 */ /* 0x000fe400080f0c04 */
[----:B------:R-:W-:Y:S01]  /*9240*/  @!P5 LEA.HI.X R23, R9, R245, R7, 0x1, P6 ;  /* 0x000000f50917d211 */ /* 0x000fe200030f0c07 */
[----:B------:R-:W-:Y:S01]  /*9250*/  @!P2 IMAD.X R5, R7, 0x1, R172, P1 ;  /* 0x000000010705a824 */ /* 0x000fe200008e06ac */
[----:B------:R-:W-:Y:S01]  /*9260*/  IADD3 R9, P0, R9, UR28, RZ ;  /* 0x0000001c09097c10 */ /* 0x000fe2000ff1e0ff */
[----:B------:R-:W-:Y:S01]  /*9270*/  @!PT LDS RZ, [RZ] ;  /* 0x00000000fffff984 */ /* 0x000fe20000000800 */
[----:B------:R-:W-:Y:S01]  /*9280*/  @!PT LDS RZ, [RZ] ;  /* 0x00000000fffff984 */ /* 0x000fe20000000800 */
[----:B------:R-:W-:Y:S01]  /*9290*/  @!PT LDS RZ, [RZ] ;  /* 0x00000000fffff984 */ /* 0x000fe20000000800 */
[----:B------:R-:W-:Y:S01]  /*92a0*/  @!P3 LDGSTS.E.BYPASS.LTC128B.128 [R235+0x14800], desc[UR22][R14.64+0x100] ;  /* 0x148001000eebbfae */ /* 0x000fe2000b901d56 */
[C---:B------:R-:W-:Y:S02]  /*92b0*/  @!P2 LEA R32, P1, R0.reuse, UR24, 0x1 ;  /* 0x000000180020ac11 */ /* 0x040fe4000f8208ff */
[----:B------:R-:W-:Y:S01]  /*92c0*/  IADD3.X R7, R7, UR21, RZ, P0, !PT ;  /* 0x0000001507077c10 */ /* 0x000fe200087fe4ff */
[----:B------:R-:W-:Y:S01]  /*92d0*/  @P2 STS.128 [R235+0x16800], RZ ;  /* 0x016800ffeb002388 */ /* 0x000fe20000000c00 */
[C---:B------:R-:W-:Y:S01]  /*92e0*/  @!P5 LEA R168, P0, R9.reuse, R242, 0x1 ;  /* 0x000000f209a8d211 */ /* 0x040fe200078008ff */
[----:B------:R-:W-:Y:S01]  /*92f0*/  IMAD.MOV.U32 R242, RZ, RZ, R204 ;  /* 0x000000fffff27224 */ /* 0x000fe200078e00cc */
[----:B------:R-:W-:Y:S01]  /*9300*/  @!P4 IADD3 R4, P6, R9, R174, RZ ;  /* 0x000000ae0904c210 */ /* 0x000fe20007fde0ff */
[----:B------:R-:W-:Y:S01]  /*9310*/  @!PT LDS RZ, [RZ] ;  /* 0x00000000fffff984 */ /* 0x000fe20000000800 */
[----:B------:R-:W-:Y:S01]  /*9320*/  @!PT LDS RZ, [RZ] ;  /* 0x00000000fffff984 */ /* 0x000fe20000000800 */
[----:B------:R-:W-:Y:S01]  /*9330*/  @!PT LDS RZ, [RZ] ;  /* 0x00000000fffff984 */ /* 0x000fe20000000800 */
[----:B------:R-:W-:Y:S01]  /*9340*/  @!P2 LDGSTS.E.BYPASS.LTC128B.128 [R235+0x16800], desc[UR22][R12.64+0x180] ;  /* 0x168001800cebafae */ /* 0x000fe2000b901d56 */
[----:B------:R-:W-:-:S02]  /*9350*/  @!P2 LEA.HI.X R33, R0, UR25, R5, 0x1, P1 ;  /* 0x000000190021ac11 */ /* 0x000fc400088f0c05 */
[CC--:B------:R-:W-:Y:S01]  /*9360*/  @!P3 IADD3 R0, P1, R9.reuse, R174.reuse, RZ ;  /* 0x000000ae0900b210 */ /* 0x0c0fe20007f3e0ff */
[----:B------:R-:W-:Y:S01]  /*9370*/  @P5 STS.128 [R235+0x11000], RZ ;  /* 0x011000ffeb005388 */ /* 0x000fe20000000c00 */
[----:B------:R-:W-:Y:S01]  /*9380*/  @!P5 LEA.HI.X R169, R9, R245, R7, 0x1, P0 ;  /* 0x000000f509a9d211 */ /* 0x000fe200000f0c07 */
[--C-:B------:R-:W-:Y:S01]  /*9390*/  @!P4 IMAD.X R29, R7, 0x1, R172.reuse, P6 ;  /* 0x00000001071dc824 */ /* 0x100fe200030e06ac */
[----:B------:R-:W-:Y:S01]  /*93a0*/  @!P2 IADD3 R9, P0, R9, R174, RZ ;  /* 0x000000ae0909a210 */ /* 0x000fe20007f1e0ff */
[----:B------:R-:W-:Y:S01]  /*93b0*/  @!PT LDS RZ, [RZ] ;  /* 0x00000000fffff984 */ /* 0x000fe20000000800 */
[----:B------:R-:W-:Y:S01]  /*93c0*/  @!PT LDS RZ, [RZ] ;  /* 0x00000000fffff984 */ /* 0x000fe20000000800 */
[----:B------:R-:W-:Y:S01]  /*93d0*/  @!PT LDS RZ, [RZ] ;  /* 0x00000000fffff984 */ /* 0x000fe20000000800 */
[----:B------:R-:W-:Y:S01]  /*93e0*/  @!P5 LDGSTS.E.BYPASS.LTC128B.128 [R235+0x11000], desc[UR22][R22.64] ;  /* 0x1100000016ebdfae */ /* 0x000fe2000b901d56 */
[----:B------:R-:W-:Y:S01]  /*93f0*/  @!P4 LEA R28, P6, R4, UR24, 0x1 ;  /* 0x00000018041ccc11 */ /* 0x000fe2000f8c08ff */
[C-C-:B------:R-:W-:Y:S01]  /*9400*/  @!P3 IMAD.X R5, R7.reuse, 0x1, R172.reuse, P1 ;  /* 0x000000010705b824 */ /* 0x140fe200008e06ac */
[----:B------:R-:W-:Y:S01]  /*9410*/  @!P3 LEA R176, P1, R0, UR24, 0x1 ;  /* 0x0000001800b0bc11 */ /* 0x000fe2000f8208ff */
[----:B------:R-:W-:Y:S01]  /*9420*/  @P4 STS.128 [R235+0x13000], RZ ;  /* 0x013000ffeb004388 */ /* 0x000fe20000000c00 */
[----:B------:R-:W-:Y:S01]  /*9430*/  @!P2 IMAD.X R172, R7, 0x1, R172, P0 ;  /* 0x0000000107aca824 */ /* 0x000fe200000e06ac */
[----:B------:R-:W-:Y:S01]  /*9440*/  @!P4 LEA.HI.X R29, R4, UR25, R29, 0x1, P6 ;  /* 0x00000019041dcc11 */ /* 0x000fe2000b0f0c1d */
[----:B------:R-:W-:Y:S01]  /*9450*/  IMAD.MOV.U32 R245, RZ, RZ, R205 ;  /* 0x000000fffff57224 */ /* 0x000fe200078e00cd */
[----:B------:R-:W-:Y:S01]  /*9460*/  @!PT LDS RZ, [RZ] ;  /* 0x00000000fffff984 */ /* 0x000fe20000000800 */
[----:B------:R-:W-:Y:S01]  /*9470*/  @!PT LDS RZ, [RZ] ;  /* 0x00000000fffff984 */ /* 0x000fe20000000800 */
[----:B------:R-:W-:Y:S01]  /*9480*/  @!PT LDS RZ, [RZ] ;  /* 0x00000000fffff984 */ /* 0x000fe20000000800 */
[----:B------:R-:W-:Y:S01]  /*9490*/  @!P4 LDGSTS.E.BYPASS.LTC128B.128 [R235+0x13000], desc[UR22][R20.64+0x80] ;  /* 0x1300008014ebcfae */ /* 0x000fe2000b901d56 */
[----:B------:R-:W-:-:S02]  /*94a0*/  @!P2 LEA R170, P0, R9, UR24, 0x1 ;  /* 0x0000001809aaac11 */ /* 0x000fc4000f8008ff */
        /* <DEDUP_REMOVED lines=34> */
[----:B-1----:R-:W3:Y:S04]  /*96d0*/  LDSM.16.M88.4 R32, [R233+0x8800] ;  /* 0x00880000e920783b */ /* 0x002ee80000000200 */
[----:B------:R-:W1:Y:S04]  /*96e0*/  LDSM.16.M88.4 R24, [R233+0x9000] ;  /* 0x00900000e918783b */ /* 0x000e680000000200 */
[----:B------:R-:W5:Y:S04]  /*96f0*/  LDSM.16.M88.4 R172, [R233+0x9800] ;  /* 0x00980000e9ac783b */ /* 0x000f680000000200 */
[----:B------:R-:W-:Y:S04]  /*9700*/  LDSM.16.M88.4 R12, [R232] ;  /* 0x00000000e80c783b */ /* 0x000fe80000000200 */
[----:B------:R-:W5:Y:S04]  /*9710*/  LDSM.16.M88.4 R20, [R231] ;  /* 0x00000000e714783b */ /* 0x000f680000000200 */
[----:B------:R-:W5:Y:S04]  /*9720*/  LDSM.16.M88.4 R200, [R223] ;  /* 0x00000000dfc8783b */ /* 0x000f680000000200 */
[----:B------:R-:W5:Y:S04]  /*9730*/  LDSM.16.M88.4 R180, [R222] ;  /* 0x00000000deb4783b */ /* 0x000f680000000200 */
[----:B--2---:R-:W2:Y:S04]  /*9740*/  LDSM.16.M88.4 R176, [R221] ;  /* 0x00000000ddb0783b */ /* 0x004ea80000000200 */
[----:B------:R-:W-:Y:S01]  /*9750*/  LDSM.16.M88.4 R16, [R230] ;  /* 0x00000000e610783b */ /* 0x000fe20000000200 */
[C---:B----4-:R-:W-:Y:S03]  /*9760*/  HMMA.16816.F32.BF16 R8, R184.reuse, R4, RZ ;  /* 0x00000004b808723c */ /* 0x050fe600000418ff */
[----:B------:R-:W4:Y:S04]  /*9770*/  LDSM.16.M88.4 R192, [R227+0x8000] ;  /* 0x00800000e3c0783b */ /* 0x000f280000000200 */
[----:B------:R-:W-:Y:S01]  /*9780*/  LDSM.16.M88.4 R196, [R227+0x9000] ;  /* 0x00900000e3c4783b */ /* 0x000fe20000000200 */
[C---:B---3--:R-:W-:Y:S01]  /*9790*/  HMMA.16816.F32.BF16 R168, R184.reuse, R32, RZ ;  /* 0x00000020b8a8723c */ /* 0x048fe200000418ff */
[----:B------:R-:W3:Y:S05]  /*97a0*/  S2R R0, SR_TID.X ;  /* 0x0000000000007919 */ /* 0x000eea0000002100 */
[C---:B------:R-:W-:Y:S01]  /*97b0*/  HMMA.16816.F32.BF16 R4, R184.reuse, R6, RZ ;  /* 0x00000006b804723c */ /* 0x040fe200000418ff */
[----:B------:R-:W0:Y:S05]  /*97c0*/  LDGDEPBAR ;  /* 0x00000000000079af */ /* 0x000e2a0000000000 */
[C---:B------:R-:W-:Y:S06]  /*97d0*/  HMMA.16816.F32.BF16 R32, R184.reuse, R34, RZ ;  /* 0x00000022b820723c */ /* 0x040fec00000418ff */
[C---:B-1----:R-:W-:Y:S06]  /*97e0*/  HMMA.16816.F32.BF16 R28, R184.reuse, R24, RZ ;  /* 0x00000018b81c723c */ /* 0x042fec00000418ff */
[C---:B------:R-:W-:Y:S06]  /*97f0*/  HMMA.16816.F32.BF16 R24, R184.reuse, R26, RZ ;  /* 0x0000001ab818723c */ /* 0x040fec00000418ff */
[----:B-----5:R-:W-:Y:S01]  /*9800*/  HMMA.16816.F32.BF16 R188, R184, R172, RZ ;  /* 0x000000acb8bc723c */ /* 0x020fe200000418ff */
[----:B---3--:R-:W-:-:S05]  /*9810*/  IMAD.SHL.U32 R0, R0, 0x2, RZ ;  /* 0x0000000200007824 */ /* 0x008fca00078e00ff */
[----:B------:R-:W-:Y:S01]  /*9820*/  HMMA.16816.F32.BF16 R184, R184, R174, RZ ;  /* 0x000000aeb8b8723c */ /* 0x000fe200000418ff */
[----:B------:R-:W1:Y:S05]  /*9830*/  LDSM.16.M88.4 R172, [R227+0x8800] ;  /* 0x00880000e3ac783b */ /* 0x000e6a0000000200 */
[C---:B------:R-:W-:Y:S06]  /*9840*/  HMMA.16816.F32.BF16 R8, R12.reuse, R20, R8 ;  /* 0x000000140c08723c */ /* 0x040fec0000041808 */
[C---:B------:R-:W-:Y:S01]  /*9850*/  HMMA.16816.F32.BF16 R4, R12.reuse, R22, R4 ;  /* 0x000000160c04723c */ /* 0x040fe20000041804 */
[----:B------:R-:W3:Y:S05]  /*9860*/  LDSM.16.M88.4 R20, [R227+0x9800] ;  /* 0x00980000e314783b */ /* 0x000eea0000000200 */
[C---:B------:R-:W-:Y:S06]  /*9870*/  HMMA.16816.F32.BF16 R168, R12.reuse, R200, R168 ;  /* 0x000000c80ca8723c */ /* 0x040fec00000418a8 */
[C---:B------:R-:W-:Y:S01]  /*9880*/  HMMA.16816.F32.BF16 R32, R12.reuse, R202, R32 ;  /* 0x000000ca0c20723c */ /* 0x040fe20000041820 */
[----:B------:R-:W-:Y:S05]  /*9890*/  LDSM.16.M88.4 R200, [R233+0xa800] ;  /* 0x00a80000e9c8783b */ /* 0x000fea0000000200 */
[C---:B------:R-:W-:Y:S06]  /*98a0*/  HMMA.16816.F32.BF16 R28, R12.reuse, R180, R28 ;  /* 0x000000b40c1c723c */ /* 0x040fec000004181c */
[C---:B------:R-:W-:Y:S01]  /*98b0*/  HMMA.16816.F32.BF16 R24, R12.reuse, R182, R24 ;  /* 0x000000b60c18723c */ /* 0x040fe20000041818 */
[----:B------:R-:W-:Y:S05]  /*98c0*/  LDSM.16.M88.4 R180, [R220] ;  /* 0x00000000dcb4783b */ /* 0x000fea0000000200 */
[C---:B--2---:R-:W-:Y:S06]  /*98d0*/  HMMA.16816.F32.BF16 R188, R12.reuse, R176, R188 ;  /* 0x000000b00cbc723c */ /* 0x044fec00000418bc */
[----:B------:R-:W-:Y:S01]  /*98e0*/  HMMA.16816.F32.BF16 R184, R12, R178, R184 ;  /* 0x000000b20cb8723c */ /* 0x000fe200000418b8 */
[----:B------:R-:W2:Y:S04]  /*98f0*/  LDSM.16.M88.4 R12, [R229] ;  /* 0x00000000e50c783b */ /* 0x000ea80000000200 */
[----:B------:R-:W5:Y:S01]  /*9900*/  LDSM.16.M88.4 R176, [R220+0x800] ;  /* 0x00080000dcb0783b */ /* 0x000f620000000200 */
        /* <DEDUP_REMOVED lines=9> */
[C---:B---3--:R-:W-:Y:S06]  /*99a0*/  HMMA.16816.F32.BF16 R188, R16.reuse, R20, R188 ;  /* 0x0000001410bc723c */ /* 0x048fec00000418bc */
[----:B------:R-:W-:Y:S01]  /*99b0*/  HMMA.16816.F32.BF16 R184, R16, R22, R184 ;  /* 0x0000001610b8723c */ /* 0x000fe200000418b8 */
[----:B------:R-:W-:Y:S04]  /*99c0*/  LDSM.16.M88.4 R20, [R234+0x2000] ;  /* 0x00200000ea14783b */ /* 0x000fe80000000200 */
[----:B------:R-:W3:Y:S01]  /*99d0*/  LDSM.16.M88.4 R16, [R233+0xa000] ;  /* 0x00a00000e910783b */ /* 0x000ee20000000200 */
[C---:B--2---:R-:W-:Y:S06]  /*99e0*/  HMMA.16816.F32.BF16 R8, R12.reuse, R180, R8 ;  /* 0x000000b40c08723c */ /* 0x044fec0000041808 */
[C---:B------:R-:W-:Y:S01]  /*99f0*/  HMMA.16816.F32.BF16 R4, R12.reuse, R182, R4 ;  /* 0x000000b60c04723c */ /* 0x040fe20000041804 */
[----:B------:R-:W2:Y:S05]  /*9a00*/  LDSM.16.M88.4 R180, [R233+0xb000] ;  /* 0x00b00000e9b4783b */ /* 0x000eaa0000000200 */
[C---:B-----5:R-:W-:Y:S06]  /*9a10*/  HMMA.16816.F32.BF16 R168, R12.reuse, R176, R168 ;  /* 0x000000b00ca8723c */ /* 0x060fec00000418a8 */
[C---:B------:R-:W-:Y:S01]  /*9a20*/  HMMA.16816.F32.BF16 R32, R12.reuse, R178, R32 ;  /* 0x000000b20c20723c */ /* 0x040fe20000041820 */
[----:B------:R-:W5:Y:S05]  /*9a30*/  LDSM.16.M88.4 R176, [R233+0xb800] ;  /* 0x00b80000e9b0783b */ /* 0x000f6a0000000200 */
[C---:B----4-:R-:W-:Y:S06]  /*9a40*/  HMMA.16816.F32.BF16 R28, R12.reuse, R192, R28 ;  /* 0x000000c00c1c723c */ /* 0x050fec000004181c */
[C---:B------:R-:W-:Y:S01]  /*9a50*/  HMMA.16816.F32.BF16 R24, R12.reuse, R194, R24 ;  /* 0x000000c20c18723c */ /* 0x040fe20000041818 */
[----:B------:R-:W-:Y:S05]  /*9a60*/  LDSM.16.M88.4 R192, [R217] ;  /* 0x00000000d9c0783b */ /* 0x000fea0000000200 */
[C---:B-1----:R-:W-:Y:S06]  /*9a70*/  HMMA.16816.F32.BF16 R188, R12.reuse, R172, R188 ;  /* 0x000000ac0cbc723c */ /* 0x042fec00000418bc */
[----:B------:R-:W-:Y:S01]  /*9a80*/  HMMA.16816.F32.BF16 R184, R12, R174, R184 ;  /* 0x000000ae0cb8723c */ /* 0x000fe200000418b8 */
[----:B------:R-:W1:Y:S04]  /*9a90*/  LDSM.16.M88.4 R12, [R232+0x2000] ;  /* 0x00200000e80c783b */ /* 0x000e680000000200 */
[----:B------:R-:W4:Y:S01]  /*9aa0*/  LDSM.16.M88.4 R172, [R218] ;  /* 0x00000000daac783b */ /* 0x000f220000000200 */
[C---:B---3--:R-:W-:Y:S06]  /*9ab0*/  HMMA.16816.F32.BF16 R8, R20.reuse, R16, R8 ;  /* 0x000000101408723c */ /* 0x048fec0000041808 */
[C---:B------:R-:W-:Y:S01]  /*9ac0*/  HMMA.16816.F32.BF16 R4, R20.reuse, R18, R4 ;  /* 0x000000121404723c */ /* 0x040fe20000041804 */
[----:B------:R-:W3:Y:S05]  /*9ad0*/  LDSM.16.M88.4 R16, [R216] ;  /* 0x00000000d810783b */ /* 0x000eea0000000200 */
[C---:B------:R-:W-:Y:S06]  /*9ae0*/  HMMA.16816.F32.BF16 R168, R20.reuse, R200, R168 ;  /* 0x000000c814a8723c */ /* 0x040fec00000418a8 */
[C---:B------:R-:W-:Y:S01]  /*9af0*/  HMMA.16816.F32.BF16 R32, R20.reuse, R202, R32 ;  /* 0x000000ca1420723c */ /* 0x040fe20000041820 */
[----:B------:R-:W-:Y:S05]  /*9b00*/  LDSM.16.M88.4 R200, [R233+0xd800] ;  /* 0x00d80000e9c8783b */ /* 0x000fea0000000200 */
[C---:B--2---:R-:W-:Y:S06]  /*9b10*/  HMMA.16816.F32.BF16 R28, R20.reuse, R180, R28 ;  /* 0x000000b4141c723c */ /* 0x044fec000004181c */
[C---:B------:R-:W-:Y:S01]  /*9b20*/  HMMA.16816.F32.BF16 R24, R20.reuse, R182, R24 ;  /* 0x000000b61418723c */ /* 0x040fe20000041818 */
[----:B------:R-:W-:Y:S05]  /*9b30*/  LDSM.16.M88.4 R180, [R227+0xa000] ;  /* 0x00a00000e3b4783b */ /* 0x000fea0000000200 */
[C---:B-----5:R-:W-:Y:S06]  /*9b40*/  HMMA.16816.F32.BF16 R188, R20.reuse, R176, R188 ;  /* 0x000000b014bc723c */ /* 0x060fec00000418bc */
[----:B------:R-:W-:Y:S01]  /*9b50*/  HMMA.16816.F32.BF16 R184, R20, R178, R184 ;  /* 0x000000b214b8723c */ /* 0x000fe200000418b8 */
[----:B------:R-:W2:Y:S04]  /*9b60*/  LDSM.16.M88.4 R20, [R230+0x2000] ;  /* 0x00200000e614783b */ /* 0x000ea80000000200 */
[----:B------:R-:W5:Y:S01]  /*9b70*/  LDSM.16.M88.4 R176, [R227+0xa800] ;  /* 0x00a80000e3b0783b */ /* 0x000f620000000200 */
[C---:B-1----:R-:W-:Y:S06]  /*9b80*/  HMMA.16816.F32.BF16 R8, R12.reuse, R196, R8 ;  /* 0x000000c40c08723c */ /* 0x042fec0000041808 */
[C---:B------:R-:W-:Y:S01]  /*9b90*/  HMMA.16816.F32.BF16 R4, R12.reuse, R198, R4 ;  /* 0x000000c60c04723c */ /* 0x040fe20000041804 */
[----:B------:R-:W1:Y:S05]  /*9ba0*/  LDSM.16.M88.4 R196, [R227+0xb000] ;  /* 0x00b00000e3c4783b */ /* 0x000e6a0000000200 */
[C---:B----4-:R-:W-:Y:S06]  /*9bb0*/  HMMA.16816.F32.BF16 R168, R12.reuse, R172, R168 ;  /* 0x000000ac0ca8723c */ /* 0x050fec00000418a8 */
[C---:B------:R-:W-:Y:S01]  /*9bc0*/  HMMA.16816.F32.BF16 R32, R12.reuse, R174, R32 ;  /* 0x000000ae0c20723c */ /* 0x040fe20000041820 */
[----:B------:R-:W4:Y:S05]  /*9bd0*/  LDSM.16.M88.4 R172, [R227+0xb800] ;  /* 0x00b80000e3ac783b */ /* 0x000f2a0000000200 */
[C---:B------:R-:W-:Y:S06]  /*9be0*/  HMMA.16816.F32.BF16 R28, R12.reuse, R192, R28 ;  /* 0x000000c00c1c723c */ /* 0x040fec000004181c */
[C---:B------:R-:W-:Y:S01]  /*9bf0*/  HMMA.16816.F32.BF16 R24, R12.reuse, R194, R24 ;  /* 0x000000c20c18723c */ /* 0x040fe20000041818 */
[----:B------:R-:W-:Y:S05]  /*9c00*/  LDSM.16.M88.4 R192, [R220+0x2800] ;  /* 0x00280000dcc0783b */ /* 0x000fea0000000200 */
        /* <DEDUP_REMOVED lines=10> */
[C---:B-1----:R-:W-:Y:S06]  /*9cb0*/  HMMA.16816.F32.BF16 R28, R20.reuse, R196, R28 ;  /* 0x000000c4141c723c */ /* 0x042fec000004181c */
[C---:B------:R-:W-:Y:S01]  /*9cc0*/  HMMA.16816.F32.BF16 R24, R20.reuse, R198, R24 ;  /* 0x000000c61418723c */ /* 0x040fe20000041818 */
[----:B------:R-:W-:Y:S05]  /*9cd0*/  LDSM.16.M88.4 R196, [R234+0x4000] ;  /* 0x00400000eac4783b */ /* 0x000fea0000000200 */
[C---:B----4-:R-:W-:Y:S06]  /*9ce0*/  HMMA.16816.F32.BF16 R188, R20.reuse, R172, R188 ;  /* 0x000000ac14bc723c */ /* 0x050fec00000418bc */
[----:B------:R-:W-:Y:S01]  /*9cf0*/  HMMA.16816.F32.BF16 R184, R20, R174, R184 ;  /* 0x000000ae14b8723c */ /* 0x000fe200000418b8 */
[----:B------:R-:W1:Y:S04]  /*9d00*/  LDSM.16.M88.4 R172, [R233+0xc000] ;  /* 0x00c00000e9ac783b */ /* 0x000e680000000200 */
[----:B------:R-:W4:Y:S01]  /*9d10*/  LDSM.16.M88.4 R20, [R233+0xc800] ;  /* 0x00c80000e914783b */ /* 0x000f220000000200 */
[C---:B---3--:R-:W-:Y:S06]  /*9d20*/  HMMA.16816.F32.BF16 R8, R12.reuse, R16, R8 ;  /* 0x000000100c08723c */ /* 0x048fec0000041808 */
[C---:B------:R-:W-:Y:S01]  /*9d30*/  HMMA.16816.F32.BF16 R4, R12.reuse, R18, R4 ;  /* 0x000000120c04723c */ /* 0x040fe20000041804 */
[----:B------:R-:W3:Y:S05]  /*9d40*/  LDSM.16.M88.4 R16, [R233+0xd000] ;  /* 0x00d00000e910783b */ /* 0x000eea0000000200 */
[C---:B------:R-:W-:Y:S06]  /*9d50*/  HMMA.16816.F32.BF16 R168, R12.reuse, R192, R168 ;  /* 0x000000c00ca8723c */ /* 0x040fec00000418a8 */
[C---:B------:R-:W-:Y:S01]  /*9d60*/  HMMA.16816.F32.BF16 R32, R12.reuse, R194, R32 ;  /* 0x000000c20c20723c */ /* 0x040fe20000041820 */
[----:B------:R-:W-:Y:S05]  /*9d70*/  LDSM.16.M88.4 R192, [R215] ;  /* 0x00000000d7c0783b */ /* 0x000fea0000000200 */
[C---:B--2---:R-:W-:Y:S06]  /*9d80*/  HMMA.16816.F32.BF16 R28, R12.reuse, R180, R28 ;  /* 0x000000b40c1c723c */ /* 0x044fec000004181c */
[C---:B------:R-:W-:Y:S01]  /*9d90*/  HMMA.16816.F32.BF16 R24, R12.reuse, R182, R24 ;  /* 0x000000b60c18723c */ /* 0x040fe20000041818 */
[----:B------:R-:W-:Y:S05]  /*9da0*/  LDSM.16.M88.4 R180, [R214] ;  /* 0x00000000d6b4783b */ /* 0x000fea0000000200 */
[C---:B-----5:R-:W-:Y:S06]  /*9db0*/  HMMA.16816.F32.BF16 R188, R12.reuse, R176, R188 ;  /* 0x000000b00cbc723c */ /* 0x060fec00000418bc */
[----:B------:R-:W-:Y:S01]  /*9dc0*/  HMMA.16816.F32.BF16 R184, R12, R178, R184 ;  /* 0x000000b20cb8723c */ /* 0x000fe200000418b8 */
[----:B------:R-:W2:Y:S04]  /*9dd0*/  LDSM.16.M88.4 R12, [R232+0x4000] ;  /* 0x00400000e80c783b */ /* 0x000ea80000000200 */
[----:B------:R-:W5:Y:S01]  /*9de0*/  LDSM.16.M88.4 R176, [R213] ;  /* 0x00000000d5b0783b */ /* 0x000f620000000200 */
[C---:B-1----:R-:W-:Y:S06]  /*9df0*/  HMMA.16816.F32.BF16 R8, R196.reuse, R172, R8 ;  /* 0x000000acc408723c */ /* 0x042fec0000041808 */
[C---:B------:R-:W-:Y:S01]  /*9e00*/  HMMA.16816.F32.BF16 R4, R196.reuse, R174, R4 ;  /* 0x000000aec404723c */ /* 0x040fe20000041804 */
[----:B------:R-:W1:Y:S05]  /*9e10*/  LDSM.16.M88.4 R172, [R212] ;  /* 0x00000000d4ac783b */ /* 0x000e6a0000000200 */
[C---:B----4-:R-:W-:Y:S06]  /*9e20*/  HMMA.16816.F32.BF16 R168, R196.reuse, R20, R168 ;  /* 0x00000014c4a8723c */ /* 0x050fec00000418a8 */
[C---:B------:R-:W-:Y:S01]  /*9e30*/  HMMA.16816.F32.BF16 R32, R196.reuse, R22, R32 ;  /* 0x00000016c420723c */ /* 0x040fe20000041820 */
[----:B------:R-:W-:Y:S05]  /*9e40*/  LDSM.16.M88.4 R20, [R227+0xc000] ;  /* 0x00c00000e314783b */ /* 0x000fea0000000200 */
[C---:B---3--:R-:W-:Y:S06]  /*9e50*/  HMMA.16816.F32.BF16 R28, R196.reuse, R16, R28 ;  /* 0x00000010c41c723c */ /* 0x048fec000004181c */
[C---:B------:R-:W-:Y:S01]  /*9e60*/  HMMA.16816.F32.BF16 R24, R196.reuse, R18, R24 ;  /* 0x00000012c418723c */ /* 0x040fe20000041818 */
[----:B------:R-:W3:Y:S05]  /*9e70*/  LDSM.16.M88.4 R16, [R230+0x4000] ;  /* 0x00400000e610783b */ /* 0x000eea0000000200 */
[C---:B------:R-:W-:Y:S06]  /*9e80*/  HMMA.16816.F32.BF16 R188, R196.reuse, R200, R188 ;  /* 0x000000c8c4bc723c */ /* 0x040fec00000418bc */
[----:B------:R-:W-:Y:S01]  /*9e90*/  HMMA.16816.F32.BF16 R184, R196, R202, R184 ;  /* 0x000000cac4b8723c */ /* 0x000fe200000418b8 */
[----:B------:R-:W4:Y:S04]  /*9ea0*/  LDSM.16.M88.4 R196, [R227+0xc800] ;  /* 0x00c80000e3c4783b */ /* 0x000f280000000200 */
[----:B------:R-:W-:Y:S01]  /*9eb0*/  LDSM.16.M88.4 R200, [R220+0x5800] ;  /* 0x00580000dcc8783b */ /* 0x000fe20000000200 */
[C---:B--2---:R-:W-:Y:S06]  /*9ec0*/  HMMA.16816.F32.BF16 R8, R12.reuse, R192, R8 ;  /* 0x000000c00c08723c */ /* 0x044fec0000041808 */
[C---:B------:R-:W-:Y:S01]  /*9ed0*/  HMMA.16816.F32.BF16 R4, R12.reuse, R194, R4 ;  /* 0x000000c20c04723c */ /* 0x040fe20000041804 */
[----:B------:R-:W2:Y:S05]  /*9ee0*/  LDSM.16.M88.4 R192, [R227+0xd000] ;  /* 0x00d00000e3c0783b */ /* 0x000eaa0000000200 */
[C---:B------:R-:W-:Y:S06]  /*9ef0*/  HMMA.16816.F32.BF16 R168, R12.reuse, R180, R168 ;  /* 0x000000b40ca8723c */ /* 0x040fec00000418a8 */
[C---:B------:R-:W-:Y:S01]  /*9f00*/  HMMA.16816.F32.BF16 R32, R12.reuse, R182, R32 ;  /* 0x000000b60c20723c */ /* 0x040fe20000041820 */
[----:B------:R-:W2:Y:S05]  /*9f10*/  LDSM.16.M88.4 R180, [R227+0xd800] ;  /* 0x00d80000e3b4783b */ /* 0x000eaa0000000200 */
[C---:B-----5:R-:W-:Y:S06]  /*9f20*/  HMMA.16816.F32.BF16 R28, R12.reuse, R176, R28 ;  /* 0x000000b00c1c723c */ /* 0x060fec000004181c */
[C---:B------:R-:W-:Y:S01]  /*9f30*/  HMMA.16816.F32.BF16 R24, R12.reuse, R178, R24 ;  /* 0x000000b20c18723c */ /* 0x040fe20000041818 */
[----:B------:R-:W-:Y:S05]  /*9f40*/  LDSM.16.M88.4 R176, [R220+0x4800] ;  /* 0x00480000dcb0783b */ /* 0x000fea0000000200 */
[C---:B-1----:R-:W-:Y:S06]  /*9f50*/  HMMA.16816.F32.BF16 R188, R12.reuse, R172, R188 ;  /* 0x000000ac0cbc723c */ /* 0x042fec00000418bc */
[----:B------:R-:W-:Y:S01]  /*9f60*/  HMMA.16816.F32.BF16 R184, R12, R174, R184 ;  /* 0x000000ae0cb8723c */ /* 0x000fe200000418b8 */
[----:B------:R-:W-:Y:S04]  /*9f70*/  LDSM.16.M88.4 R172, [R229+0x4000] ;  /* 0x00400000e5ac783b */ /* 0x000fe80000000200 */
[----:B------:R-:W1:Y:S01]  /*9f80*/  LDSM.16.M88.4 R12, [R220+0x4000] ;  /* 0x00400000dc0c783b */ /* 0x000e620000000200 */
[C---:B---3--:R-:W-:Y:S06]  /*9f90*/  HMMA.16816.F32.BF16 R8, R16.reuse, R20, R8 ;  /* 0x000000141008723c */ /* 0x048fec0000041808 */
[C---:B------:R-:W-:Y:S01]  /*9fa0*/  HMMA.16816.F32.BF16 R4, R16.reuse, R22, R4 ;  /* 0x000000161004723c */ /* 0x040fe20000041804 */
[----:B------:R-:W3:Y:S05]  /*9fb0*/  LDSM.16.M88.4 R20, [R220+0x5000] ;  /* 0x00500000dc14783b */ /* 0x000eea0000000200 */
[C---:B----4-:R-:W-:Y:S06]  /*9fc0*/  HMMA.16816.F32.BF16 R168, R16.reuse, R196, R168 ;  /* 0x000000c410a8723c */ /* 0x050fec00000418a8 */
[C---:B------:R-:W-:Y:S01]  /*9fd0*/  HMMA.16816.F32.BF16 R32, R16.reuse, R198, R32 ;  /* 0x000000c61020723c */ /* 0x040fe20000041820 */
[----:B------:R-:W-:Y:S05]  /*9fe0*/  LDSM.16.M88.4 R196, [R232+0x6000] ;  /* 0x00600000e8c4783b */ /* 0x000fea0000000200 */
[C---:B--2---:R-:W-:Y:S06]  /*9ff0*/  HMMA.16816.F32.BF16 R28, R16.reuse, R192, R28 ;  /* 0x000000c0101c723c */ /* 0x044fec000004181c */
[C---:B------:R-:W-:Y:S01]  /*a000*/  HMMA.16816.F32.BF16 R24, R16.reuse, R194, R24 ;  /* 0x000000c21018723c */ /* 0x040fe20000041818 */
[----:B------:R-:W-:Y:S05]  /*a010*/  LDSM.16.M88.4 R192, [R233+0xf000] ;  /* 0x00f00000e9c0783b */ /* 0x000fea0000000200 */
[C---:B------:R-:W-:Y:S06]  /*a020*/  HMMA.16816.F32.BF16 R188, R16.reuse, R180, R188 ;  /* 0x000000b410bc723c */ /* 0x040fec00000418bc */
[----:B------:R-:W-:Y:S01]  /*a030*/  HMMA.16816.F32.BF16 R184, R16, R182, R184 ;  /* 0x000000b610b8723c */ /* 0x000fe200000418b8 */
[----:B------:R-:W-:Y:S04]  /*a040*/  LDSM.16.M88.4 R16, [R234+0x6000] ;  /* 0x00600000ea10783b */ /* 0x000fe80000000200 */
[----:B------:R-:W2:Y:S01]  /*a050*/  LDSM.16.M88.4 R180, [R233+0xe000] ;  /* 0x00e00000e9b4783b */ /* 0x000ea20000000200 */
[C---:B-1----:R-:W-:Y:S06]  /*a060*/  HMMA.16816.F32.BF16 R8, R172.reuse, R12, R8 ;  /* 0x0000000cac08723c */ /* 0x042fec0000041808 */
[C---:B------:R-:W-:Y:S01]  /*a070*/  HMMA.16816.F32.BF16 R4, R172.reuse, R14, R4 ;  /* 0x0000000eac04723c */ /* 0x040fe20000041804 */
[----:B------:R-:W1:Y:S05]  /*a080*/  LDSM.16.M88.4 R12, [R233+0xe800] ;  /* 0x00e80000e90c783b */ /* 0x000e6a0000000200 */
[C---:B------:R-:W-:Y:S06]  /*a090*/  HMMA.16816.F32.BF16 R168, R172.reuse, R176, R168 ;  /* 0x000000b0aca8723c */ /* 0x040fec00000418a8 */
[C---:B------:R-:W-:Y:S01]  /*a0a0*/  HMMA.16816.F32.BF16 R32, R172.reuse, R178, R32 ;  /* 0x000000b2ac20723c */ /* 0x040fe20000041820 */
[----:B------:R-:W4:Y:S05]  /*a0b0*/  LDSM.16.M88.4 R176, [R211] ;  /* 0x00000000d3b0783b */ /* 0x000f2a0000000200 */
[C---:B---3--:R-:W-:Y:S06]  /*a0c0*/  HMMA.16816.F32.BF16 R28, R172.reuse, R20, R28 ;  /* 0x00000014ac1c723c */ /* 0x048fec000004181c */
[C---:B------:R-:W-:Y:S01]  /*a0d0*/  HMMA.16816.F32.BF16 R24, R172.reuse, R22, R24 ;  /* 0x00000016ac18723c */ /* 0x040fe20000041818 */
[----:B------:R-:W-:Y:S05]  /*a0e0*/  LDSM.16.M88.4 R20, [R233+0xf800] ;  /* 0x00f80000e914783b */ /* 0x000fea0000000200 */
[C---:B------:R-:W-:Y:S06]  /*a0f0*/  HMMA.16816.F32.BF16 R188, R172.reuse, R200, R188 ;  /* 0x000000c8acbc723c */ /* 0x040fec00000418bc */
[----:B------:R-:W-:Y:S01]  /*a100*/  HMMA.16816.F32.BF16 R184, R172, R202, R184 ;  /* 0x000000caacb8723c */ /* 0x000fe200000418b8 */
[----:B------:R-:W3:Y:S04]  /*a110*/  LDSM.16.M88.4 R172, [R210] ;  /* 0x00000000d2ac783b */ /* 0x000ee80000000200 */
[----:B------:R-:W-:Y:S01]  /*a120*/  LDSM.16.M88.4 R200, [R209] ;  /* 0x00000000d1c8783b */ /* 0x000fe20000000200 */
[C---:B--2---:R-:W-:Y:S06]  /*a130*/  HMMA.16816.F32.BF16 R8, R16.reuse, R180, R8 ;  /* 0x000000b41008723c */ /* 0x044fec0000041808 */
[C---:B------:R-:W-:Y:S01]  /*a140*/  HMMA.16816.F32.BF16 R4, R16.reuse, R182, R4 ;  /* 0x000000b61004723c */ /* 0x040fe20000041804 */
[----:B------:R-:W-:Y:S05]  /*a150*/  LDSM.16.M88.4 R180, [R230+0x6000] ;  /* 0x00600000e6b4783b */ /* 0x000fea0000000200 */
[C---:B-1----:R-:W-:Y:S06]  /*a160*/  HMMA.16816.F32.BF16 R168, R16.reuse, R12, R168 ;  /* 0x0000000c10a8723c */ /* 0x042fec00000418a8 */
[----:B------:R-:W-:Y:S01]  /*a170*/  HMMA.16816.F32.BF16 R32, R16, R14, R32 ;  /* 0x0000000e1020723c */ /* 0x000fe20000041820 */
[----:B------:R-:W1:Y:S05]  /*a180*/  LDSM.16.M88.4 R12, [R227+0xe000] ;  /* 0x00e00000e30c783b */ /* 0x000e6a0000000200 */
[C---:B----4-:R-:W-:Y:S06]  /*a190*/  HMMA.16816.F32.BF16 R8, R196.reuse, R176, R8 ;  /* 0x000000b0c408723c */ /* 0x050fec0000041808 */
[----:B------:R-:W-:Y:S01]  /*a1a0*/  HMMA.16816.F32.BF16 R4, R196, R178, R4 ;  /* 0x000000b2c404723c */ /* 0x000fe20000041804 */
[----:B------:R-:W2:Y:S05]  /*a1b0*/  LDSM.16.M88.4 R176, [R227+0xe800] ;  /* 0x00e80000e3b0783b */ /* 0x000eaa0000000200 */
[C---:B------:R-:W-:Y:S06]  /*a1c0*/  HMMA.16816.F32.BF16 R28, R16.reuse, R192, R28 ;  /* 0x000000c0101c723c */ /* 0x040fec000004181c */
[----:B------:R-:W-:Y:S01]  /*a1d0*/  HMMA.16816.F32.BF16 R24, R16, R194, R24 ;  /* 0x000000c21018723c */ /* 0x000fe20000041818 */
[----:B------:R-:W4:Y:S05]  /*a1e0*/  LDSM.16.M88.4 R192, [R208] ;  /* 0x00000000d0c0783b */ /* 0x000f2a0000000200 */
[C---:B---3--:R-:W-:Y:S06]  /*a1f0*/  HMMA.16816.F32.BF16 R168, R196.reuse, R172, R168 ;  /* 0x000000acc4a8723c */ /* 0x048fec00000418a8 */
[----:B------:R-:W-:Y:S01]  /*a200*/  HMMA.16816.F32.BF16 R32, R196, R174, R32 ;  /* 0x000000aec420723c */ /* 0x000fe20000041820 */
[----:B------:R-:W-:Y:S05]  /*a210*/  LDSM.16.M88.4 R172, [R227+0xf000] ;  /* 0x00f00000e3ac783b */ /* 0x000fea0000000200 */
[C---:B------:R-:W-:Y:S06]  /*a220*/  HMMA.16816.F32.BF16 R188, R16.reuse, R20, R188 ;  /* 0x0000001410bc723c */ /* 0x040fec00000418bc */
[----:B------:R-:W-:Y:S01]  /*a230*/  HMMA.16816.F32.BF16 R184, R16, R22, R184 ;  /* 0x0000001610b8723c */ /* 0x000fe200000418b8 */
[----:B------:R-:W-:Y:S04]  /*a240*/  LDSM.16.M88.4 R20, [R229+0x6000] ;  /* 0x00600000e514783b */ /* 0x000fe80000000200 */
[----:B------:R-:W3:Y:S01]  /*a250*/  LDSM.16.M88.4 R16, [R220+0x6000] ;  /* 0x00600000dc10783b */ /* 0x000ee20000000200 */
[C---:B-1----:R-:W-:Y:S06]  /*a260*/  HMMA.16816.F32.BF16 R8, R180.reuse, R12, R8 ;  /* 0x0000000cb408723c */ /* 0x042fec0000041808 */
[C---:B------:R-:W-:Y:S01]  /*a270*/  HMMA.16816.F32.BF16 R4, R180.reuse, R14, R4 ;  /* 0x0000000eb404723c */ /* 0x040fe20000041804 */
[----:B------:R-:W1:Y:S05]  /*a280*/  LDSM.16.M88.4 R12, [R220+0x6800] ;  /* 0x00680000dc0c783b */ /* 0x000e6a0000000200 */
[C---:B--2---:R-:W-:Y:S06]  /*a290*/  HMMA.16816.F32.BF16 R168, R180.reuse, R176, R168 ;  /* 0x000000b0b4a8723c */ /* 0x044fec00000418a8 */
[----:B------:R-:W-:Y:S01]  /*a2a0*/  HMMA.16816.F32.BF16 R32, R180, R178, R32 ;  /* 0x000000b2b420723c */ /* 0x000fe20000041820 */
[----:B------:R-:W2:Y:S05]  /*a2b0*/  LDSM.16.M88.4 R176, [R227+0xf800] ;  /* 0x00f80000e3b0783b */ /* 0x000eaa0000000200 */
[C---:B------:R-:W-:Y:S06]  /*a2c0*/  HMMA.16816.F32.BF16 R28, R196.reuse, R200, R28 ;  /* 0x000000c8c41c723c */ /* 0x040fec000004181c */
[C---:B----4-:R-:W-:Y:S06]  /*a2d0*/  HMMA.16816.F32.BF16 R188, R196.reuse, R192, R188 ;  /* 0x000000c0c4bc723c */ /* 0x050fec00000418bc */
[C---:B------:R-:W-:Y:S01]  /*a2e0*/  HMMA.16816.F32.BF16 R184, R196.reuse, R194, R184 ;  /* 0x000000c2c4b8723c */ /* 0x040fe200000418b8 */
[----:B------:R-:W4:Y:S05]  /*a2f0*/  LDSM.16.M88.4 R192, [R220+0x7000] ;  /* 0x00700000dcc0783b */ /* 0x000f2a0000000200 */
[----:B------:R-:W-:Y:S06]  /*a300*/  HMMA.16816.F32.BF16 R24, R196, R202, R24 ;  /* 0x000000cac418723c */ /* 0x000fec0000041818 */
[C---:B---3--:R-:W-:Y:S06]  /*a310*/  HMMA.16816.F32.BF16 R8, R20.reuse, R16, R8 ;  /* 0x000000101408723c */ /* 0x048fec0000041808 */
[----:B------:R-:W-:Y:S01]  /*a320*/  HMMA.16816.F32.BF16 R4, R20, R18, R4 ;  /* 0x000000121404723c */ /* 0x000fe20000041804 */
[----:B------:R-:W-:Y:S01]  /*a330*/  IMAD.U32 R16, RZ, RZ, UR11 ;  /* 0x0000000bff107e24 */ /* 0x000fe2000f8e00ff */
[----:B------:R-:W-:-:S04]  /*a340*/  LOP3.LUT R17, R0, 0x6, RZ, 0xc0, !PT ;  /* 0x0000000600117812 */ /* 0x000fc800078ec0ff */
[----:B------:R-:W-:Y:S01]  /*a350*/  HMMA.16816.F32.BF16 R28, R180, R172, R28 ;  /* 0x000000acb41c723c */ /* 0x000fe2000004181c */
[----:B------:R-:W-:Y:S02]  /*a360*/  IMAD R0, R16, 0x40, R17 ;  /* 0x0000004010007824 */ /* 0x000fe400078e0211 */
[----:B------:R-:W3:Y:S01]  /*a370*/  LDSM.16.M88.4 R16, [R220+0x7800] ;  /* 0x00780000dc10783b */ /* 0x000ee20000000200 */
[----:B------:R-:W-:-:S04]  /*a380*/  DEPBAR.LE SB0, 0x0 ;  /* 0x000080000000791a */ /* 0x000fc80000000000 */
[----:B-1----:R-:W-:Y:S06]  /*a390*/  HMMA.16816.F32.BF16 R168, R20, R12, R168 ;  /* 0x0000000c14a8723c */ /* 0x002fec00000418a8 */
[----:B------:R-:W-:Y:S01]  /*a3a0*/  HMMA.16816.F32.BF16 R24, R180, R174, R24 ;  /* 0x000000aeb418723c */ /* 0x000fe20000041818 */
[C---:B------:R-:W-:Y:S02]  /*a3b0*/  VIADD R12, R0.reuse, 0x1 ;  /* 0x00000001000c7836 */ /* 0x040fe40000000000 */
[----:B------:R-:W-:-:S03]  /*a3c0*/  VIADD R13, R0, 0x8 ;  /* 0x00000008000d7836 */ /* 0x000fc60000000000 */
[CC--:B------:R-:W-:Y:S01]  /*a3d0*/  ISETP.GE.AND P1, PT, R12.reuse, R167.reuse, PT ;  /* 0x000000a70c00720c */ /* 0x0c0fe20003f26270 */
[----:B--2---:R-:W-:Y:S01]  /*a3e0*/  HMMA.16816.F32.BF16 R188, R180, R176, R188 ;  /* 0x000000b0b4bc723c */ /* 0x004fe200000418bc */
[----:B------:R-:W-:Y:S01]  /*a3f0*/  BAR.SYNC.DEFER_BLOCKING 0x0 ;  /* 0x0000000000007b1d */ /* 0x000fe20000010000 */
[-C--:B------:R-:W-:Y:S02]  /*a400*/  ISETP.GE.AND P0, PT, R12, R2.reuse, PT ;  /* 0x000000020c00720c */ /* 0x080fe40003f06270 */
[----:B------:R-:W-:Y:S01]  /*a410*/  FSEL R12, R9, -INF , !P1 ;  /* 0xff800000090c7808 */ /* 0x000fe20004800000 */
[C---:B------:R-:W-:Y:S01]  /*a420*/  VIADD R9, R0.reuse, 0x9 ;  /* 0x0000000900097836 */ /* 0x040fe20000000000 */
[----:B------:R-:W-:Y:S01]  /*a430*/  HMMA.16816.F32.BF16 R32, R20, R14, R32 ;  /* 0x0000000e1420723c */ /* 0x000fe20000041820 */
[CC--:B------:R-:W-:Y:S02]  /*a440*/  ISETP.GE.AND P6, PT, R13.reuse, R167.reuse, PT ;  /* 0x000000a70d00720c */ /* 0x0c0fe40003fc6270 */
[----:B------:R-:W-:Y:S01]  /*a450*/  ISETP.GE.AND P1, PT, R13, R2, PT ;  /* 0x000000020d00720c */ /* 0x000fe20003f26270 */
[----:B------:R-:W-:Y:S01]  /*a460*/  VIADD R13, R0, 0x10 ;  /* 0x00000010000d7836 */ /* 0x000fe20000000000 */
[----:B------:R-:W-:Y:S01]  /*a470*/  FSEL R11, R11, -INF , !P0 ;  /* 0xff8000000b0b7808 */ /* 0x000fe20004000000 */
[----:B------:R-:W-:Y:S01]  /*a480*/  HMMA.16816.F32.BF16 R184, R180, R178, R184 ;  /* 0x000000b2b4b8723c */ /* 0x000fe200000418b8 */
[----:B------:R-:W-:-:S02]  /*a490*/  ISETP.GE.AND P0, PT, R9, R167, PT ;  /* 0x000000a70900720c */ /* 0x000fc40003f06270 */
[----:B------:R-:W-:Y:S02]  /*a4a0*/  FSEL R4, R4, -INF , !P6 ;  /* 0xff80000004047808 */ /* 0x000fe40007000000 */
[-C--:B------:R-:W-:Y:S01]  /*a4b0*/  ISETP.GE.AND P6, PT, R9, R2.reuse, PT ;  /* 0x000000020900720c */ /* 0x080fe20003fc6270 */
[C---:B----4-:R-:W-:Y:S01]  /*a4c0*/  HMMA.16816.F32.BF16 R28, R20.reuse, R192, R28 ;  /* 0x000000c0141c723c */ /* 0x050fe2000004181c */
[----:B------:R-:W-:Y:S02]  /*a4d0*/  FSEL R9, R6, -INF , !P1 ;  /* 0xff80000006097808 */ /* 0x000fe40004800000 */
[----:B------:R-:W-:Y:S01]  /*a4e0*/  FSEL R6, R5, -INF , !P0 ;  /* 0xff80000005067808 */ /* 0x000fe20004000000 */
[C---:B------:R-:W-:Y:S01]  /*a4f0*/  VIADD R5, R0.reuse, 0x11 ;  /* 0x0000001100057836 */ /* 0x040fe20000000000 */
[C---:B------:R-:W-:Y:S01]  /*a500*/  ISETP.GE.AND P1, PT, R13.reuse, R167, PT ;  /* 0x000000a70d00720c */ /* 0x040fe20003f26270 */
[----:B------:R-:W-:Y:S01]  /*a510*/  HMMA.16816.F32.BF16 R24, R20, R194, R24 ;  /* 0x000000c21418723c */ /* 0x000fe20000041818 */
[----:B------:R-:W-:Y:S01]  /*a520*/  ISETP.GE.AND P0, PT, R13, R2, PT ;  /* 0x000000020d00720c */ /* 0x000fe20003f06270 */
[----:B------:R-:W-:Y:S01]  /*a530*/  VIADD R13, R0, 0x18 ;  /* 0x00000018000d7836 */ /* 0x000fe20000000000 */
[----:B------:R-:W-:-:S02]  /*a540*/  FSEL R7, R7, -INF , !P6 ;  /* 0xff80000007077808 */ /* 0x000fc40007000000 */
[CC--:B------:R-:W-:Y:S01]  /*a550*/  ISETP.GE.AND P6, PT, R5.reuse, R167.reuse, PT ;  /* 0x000000a70500720c */ /* 0x0c0fe20003fc6270 */
[C---:B---3--:R-:W-:Y:S01]  /*a560*/  HMMA.16816.F32.BF16 R188, R20.reuse, R16, R188 ;  /* 0x0000001014bc723c */ /* 0x048fe200000418bc */
[----:B------:R-:W-:Y:S02]  /*a570*/  FSEL R196, R168, -INF , !P1 ;  /* 0xff800000a8c47808 */ /* 0x000fe40004800000 */
[----:B------:R-:W-:Y:S01]  /*a580*/  ISETP.GE.AND P1, PT, R5, R2, PT ;  /* 0x000000020500720c */ /* 0x000fe20003f26270 */
[----:B------:R-:W-:Y:S01]  /*a590*/  VIADD R5, R0, 0x19 ;  /* 0x0000001900057836 */ /* 0x000fe20000000000 */
[----:B------:R-:W-:Y:S01]  /*a5a0*/  FSEL R237, R170, -INF , !P0 ;  /* 0xff800000aaed7808 */ /* 0x000fe20004000000 */
[----:B------:R-:W-:Y:S01]  /*a5b0*/  HMMA.16816.F32.BF16 R16, R20, R18, R184 ;  /* 0x000000121410723c */ /* 0x000fe200000418b8 */
[----:B------:R-:W-:Y:S02]  /*a5c0*/  FSEL R192, R169, -INF , !P6 ;  /* 0xff800000a9c07808 */ /* 0x000fe40007000000 */
[----:B------:R-:W-:-:S02]  /*a5d0*/  ISETP.GE.AND P0, PT, R13, R167, PT ;  /* 0x000000a70d00720c */ /* 0x000fc40003f06270 */
[-C--:B------:R-:W-:Y:S01]  /*a5e0*/  ISETP.GE.AND P6, PT, R13, R2.reuse, PT ;  /* 0x000000020d00720c */ /* 0x080fe20003fc6270 */
[----:B------:R-:W-:Y:S01]  /*a5f0*/  VIADD R13, R0, 0x20 ;  /* 0x00000020000d7836 */ /* 0x000fe20000000000 */
[----:B------:R-:W-:Y:S02]  /*a600*/  FSEL R207, R171, -INF , !P1 ;  /* 0xff800000abcf7808 */ /* 0x000fe40004800000 */
[----:B------:R-:W-:Y:S02]  /*a610*/  FSEL R32, R32, -INF , !P0 ;  /* 0xff80000020207808 */ /* 0x000fe40004000000 */
[C---:B------:R-:W-:Y:S02]  /*a620*/  ISETP.GE.AND P1, PT, R5.reuse, R167, PT ;  /* 0x000000a70500720c */ /* 0x040fe40003f26270 */
[----:B------:R-:W-:Y:S01]  /*a630*/  ISETP.GE.AND P0, PT, R5, R2, PT ;  /* 0x000000020500720c */ /* 0x000fe20003f06270 */
[----:B------:R-:W-:Y:S01]  /*a640*/  VIADD R5, R0, 0x21 ;  /* 0x0000002100057836 */ /* 0x000fe20000000000 */
[----:B------:R-:W-:-:S02]  /*a650*/  FSEL R201, R34, -INF , !P6 ;  /* 0xff80000022c97808 */ /* 0x000fc40007000000 */
[-C--:B------:R-:W-:Y:S02]  /*a660*/  ISETP.GE.AND P6, PT, R13, R167.reuse, PT ;  /* 0x000000a70d00720c */ /* 0x080fe40003fc6270 */
[----:B------:R-:W-:Y:S02]  /*a670*/  FSEL R34, R33, -INF , !P1 ;  /* 0xff80000021227808 */ /* 0x000fe40004800000 */
[----:B------:R-:W-:Y:S01]  /*a680*/  ISETP.GE.AND P1, PT, R13, R2, PT ;  /* 0x000000020d00720c */ /* 0x000fe20003f26270 */
[----:B------:R-:W-:Y:S01]  /*a690*/  VIADD R13, R0, 0x28 ;  /* 0x00000028000d7836 */ /* 0x000fe20000000000 */
[----:B------:R-:W-:Y:S02]  /*a6a0*/  FSEL R203, R35, -INF , !P0 ;  /* 0xff80000023cb7808 */ /* 0x000fe40004000000 */
        /* <DEDUP_REMOVED lines=10> */
[CC--:B------:R-:W-:Y:S02]  /*a750*/  ISETP.GE.AND P6, PT, R5.reuse, R167.reuse, PT ;  /* 0x000000a70500720c */ /* 0x0c0fe40003fc6270 */
        /* <DEDUP_REMOVED lines=16> */
[----:B------:R-:W-:Y:S02]  /*a860*/  FSEL R184, R16, -INF , !P6 ;  /* 0xff80000010b87808 */ /* 0x000fe40007000000 */
[----:B------:R-:W-:Y:S02]  /*a870*/  ISETP.GE.AND P6, PT, R5, R167, PT ;  /* 0x000000a70500720c */ /* 0x000fe40003fc6270 */
[----:B------:R-:W-:Y:S02]  /*a880*/  FSEL R171, R191, -INF , !P0 ;  /* 0xff800000bfab7808 */ /* 0x000fe40004000000 */
[----:B------:R-:W-:-:S02]  /*a890*/  FSEL R182, R17, -INF , !P6 ;  /* 0xff80000011b67808 */ /* 0x000fc40007000000 */
[----:B------:R-:W-:Y:S02]  /*a8a0*/  PLOP3.LUT P6, PT, PT, PT, UP0, 0x80, 0x0 ;  /* 0x000000000000781c */ /* 0x000fe40003fcf008 */
[-C--:B------:R-:W-:Y:S02]  /*a8b0*/  ISETP.GE.AND P1, PT, R13, R2.reuse, PT ;  /* 0x000000020d00720c */ /* 0x080fe40003f26270 */
[----:B------:R-:W-:Y:S02]  /*a8c0*/  ISETP.GE.AND P0, PT, R0, R167, PT ;  /* 0x000000a70000720c */ /* 0x000fe40003f06270 */
[----:B------:R-:W-:Y:S02]  /*a8d0*/  FSEL R169, R18, -INF , !P1 ;  /* 0xff80000012a97808 */ /* 0x000fe40004800000 */
[----:B------:R-:W-:Y:S02]  /*a8e0*/  FSEL R8, R8, -INF , !P0 ;  /* 0xff80000008087808 */ /* 0x000fe40004000000 */
[----:B------:R-:W-:-:S02]  /*a8f0*/  ISETP.GE.AND P1, PT, R0, R2, PT ;  /* 0x000000020000720c */ /* 0x000fc40003f26270 */
[----:B------:R-:W-:Y:S02]  /*a900*/  ISETP.GE.AND P0, PT, R5, R2, PT ;  /* 0x000000020500720c */ /* 0x000fe40003f06270 */
[----:B------:R-:W-:Y:S02]  /*a910*/  FSEL R5, R10, -INF , !P1 ;  /* 0xff8000000a057808 */ /* 0x000fe40004800000 */
[----:B------:R-:W-:Y:S01]  /*a920*/  FSEL R168, R19, -INF , !P0 ;  /* 0xff80000013a87808 */ /* 0x000fe20004000000 */
[----:B------:R-:W-:Y:S08]  /*a930*/  @!P6 BRA `(.L_x_1571) ;  /* 0x0000000c00bce947 */ /* 0x000ff00003800000 */
[----:B------:R-:W-:-:S13]  /*a940*/  PLOP3.LUT P0, PT, PT, PT, UP6, 0x40, 0x0 ;  /* 0x000000000000781c */ /* 0x000fda0003f0e868 */
[----:B------:R-:W-:Y:S05]  /*a950*/  @P0 BRA `(.L_x_1572) ;  /* 0x00000004002c0947 */ /* 0x000fea0003800000 */
        /* <DEDUP_REMOVED lines=71> */
[----:B------:R-:W-:Y:S01]  /*add0*/  UIMAD UR4, UR7, UR15, UR4 ;  /* 0x0000000f070472a4 */ /* 0x000fe2000f8e0204 */
[----:B------:R-:W-:-:S03]  /*ade0*/  UMOV UR20, UR24 ;  /* 0x0000001800147c82 */ /* 0x000fc60008000000 */
[----:B------:R-:W-:Y:S01]  /*adf0*/  UIADD3 UR14, UR25, UR4, URZ ;  /* 0x00000004190e7290 */ /* 0x000fe2000fffe03f */
[----:B------:R-:W-:Y:S11]  /*ae00*/  BRA `(.L_x_1573) ;  /* 0x0000000000087947 */ /* 0x000ff60003800000 */
.L_x_1572:
[----:B------:R-:W-:-:S04]  /*ae10*/  ULEA UR20, -UR8, URZ, 0x6 ;  /* 0x0000003f08147291 */ /* 0x000fc8000f8e313f */
[----:B------:R-:W-:-:S12]  /*ae20*/  USHF.R.S32.HI UR14, URZ, 0x1f, UR20 ;  /* 0x0000001f3f0e7899 */ /* 0x000fd80008011414 */
.L_x_1573:
        /* <DEDUP_REMOVED lines=154> */
.L_x_1575:
[----:B------:R-:W-:Y:S05]  /*b7d0*/  BSYNC B0 ;  /* 0x0000000000007941 */ /* 0x000fea0003800000 */
.L_x_1574:
[----:B------:R-:W0:Y:S01]  /*b7e0*/  LDGDEPBAR ;  /* 0x00000000000079af */ /* 0x000e220000000000 */
[----:B------:R-:W-:Y:S02]  /*b7f0*/  IMAD.U32 R13, RZ, RZ, UR20 ;  /* 0x00000014ff0d7e24 */ /* 0x000fe4000f8e00ff */
[----:B------:R-:W-:-:S03]  /*b800*/  IMAD.U32 R0, RZ, RZ, UR14 ;  /* 0x0000000eff007e24 */ /* 0x000fc6000f8e00ff */
[----:B------:R-:W-:-:S04]  /*b810*/  LEA R240, P0, R13, R240, 0x1 ;  /* 0x000000f00df07211 */ /* 0x000fc800078008ff */
[----:B------:R-:W-:-:S09]  /*b820*/  LEA.HI.X R239, R13, R239, R0, 0x1, P0 ;  /* 0x000000ef0def7211 */ /* 0x000fd200000f0c00 */
.L_x_1571:
[----:B------:R-:W-:Y:S01]  /*b830*/  FMNMX.FTZ R13, R164, R8, !PT ;  /* 0x00000008a40d7209 */ /* 0x000fe20007810000 */
[----:B-1----:R-:W-:Y:S01]  /*b840*/  LDSM.16.MT88.4 R16, [R225+0x10000] ;  /* 0x01000000e110783b */ /* 0x002fe20000004200 */
[----:B------:R-:W-:Y:S02]  /*b850*/  FMNMX.FTZ R0, R3, R5, !PT ;  /* 0x0000000503007209 */ /* 0x000fe40007810000 */
[----:B------:R-:W-:Y:S01]  /*b860*/  FMNMX.FTZ R13, R12, R13, !PT ;  /* 0x0000000d0c0d7209 */ /* 0x000fe20007810000 */
[----:B------:R-:W-:Y:S01]  /*b870*/  LDSM.16.MT88.4 R20, [R226+0x10000] ;  /* 0x01000000e214783b */ /* 0x000fe20000004200 */
[----:B------:R-:W-:Y:S02]  /*b880*/  FMNMX.FTZ R0, R11, R0, !PT ;  /* 0x000000000b007209 */ /* 0x000fe40007810000 */
[----:B------:R-:W-:Y:S01]  /*b890*/  FMNMX.FTZ R13, R4, R13, !PT ;  /* 0x0000000d040d7209 */ /* 0x000fe20007810000 */
[----:B------:R-:W-:Y:S01]  /*b8a0*/  LDSM.16.MT88.4 R24, [R226+0x10800] ;  /* 0x01080000e218783b */ /* 0x000fe20000004200 */
[----:B------:R-:W-:-:S02]  /*b8b0*/  FMNMX.FTZ R0, R9, R0, !PT ;  /* 0x0000000009007209 */ /* 0x000fc40007810000 */
[----:B------:R-:W-:Y:S01]  /*b8c0*/  FMNMX.FTZ R13, R6, R13, !PT ;  /* 0x0000000d060d7209 */ /* 0x000fe20007810000 */
[----:B------:R-:W-:Y:S01]  /*b8d0*/  LDSM.16.MT88.4 R28, [R228+0x10800] ;  /* 0x01080000e41c783b */ /* 0x000fe20000004200 */
        /* <DEDUP_REMOVED lines=22> */
[----:B--2---:R-:W-:-:S02]  /*ba40*/  FMNMX.FTZ R15, R169, R0, !PT ;  /* 0x00000000a90f7209 */ /* 0x004fc40007810000 */
        /* <DEDUP_REMOVED lines=14> */
[----:B------:R-:W-:-:S04]  /*bb30*/  FSEL R183, R183, RZ, P1 ;  /* 0x000000ffb7b77208 */ /* 0x000fc80000800000 */
[----:B------:R-:W-:Y:S01]  /*bb40*/  FSEL R170, R170, RZ, P0 ;  /* 0x000000ffaaaa7208 */ /* 0x000fe20000000000 */
[--C-:B------:R-:W-:Y:S01]  /*bb50*/  FFMA.FTZ R173, R6, UR12, -R183.reuse ;  /* 0x0000000c06ad7c23 */ /* 0x100fe200080108b7 */
[----:B------:R-:W-:Y:S01]  /*bb60*/  FSEL R6, R177, RZ, P0 ;  /* 0x000000ffb1067208 */ /* 0x000fe20000000000 */
[--C-:B------:R-:W-:Y:S01]  /*bb70*/  FFMA.FTZ R174, R4, UR12, -R183.reuse ;  /* 0x0000000c04ae7c23 */ /* 0x100fe200080108b7 */
[--C-:B------:R-:W-:Y:S01]  /*bb80*/  FFMA.FTZ R176, R8, UR12, -R183.reuse ;  /* 0x0000000c08b07c23 */ /* 0x100fe200080108b7 */
[----:B------:R-:W-:Y:S01]  /*bb90*/  FFMA.FTZ R172, R5, UR12, -R170 ;  /* 0x0000000c05ac7c23 */ /* 0x000fe200080108aa */
[----:B------:R-:W-:Y:S01]  /*bba0*/  FSEL R5, R178, RZ, P1 ;  /* 0x000000ffb2057208 */ /* 0x000fe20000800000 */
[----:B------:R-:W-:Y:S01]  /*bbb0*/  FADD.FTZ R6, R3, -R6 ;  /* 0x8000000603067221 */ /* 0x000fe20000010000 */
[--C-:B------:R-:W-:Y:S01]  /*bbc0*/  FFMA.FTZ R2, R11, UR12, -R170.reuse ;  /* 0x0000000c0b027c23 */ /* 0x100fe200080108aa */
[--C-:B------:R-:W-:Y:S01]  /*bbd0*/  FFMA.FTZ R0, R9, UR12, -R170.reuse ;  /* 0x0000000c09007c23 */ /* 0x100fe200080108aa */
[----:B------:R-:W-:Y:S01]  /*bbe0*/  FFMA.FTZ R175, R12, UR12, -R183 ;  /* 0x0000000c0caf7c23 */ /* 0x000fe200080108b7 */
[----:B------:R-:W-:Y:S01]  /*bbf0*/  FADD.FTZ R4, R164, -R5 ;  /* 0x80000005a4047221 */ /* 0x000fe20000010000 */
[----:B------:R-:W1:Y:S01]  /*bc00*/  LDSM.16.MT88.4 R8, [R228+0x10000] ;  /* 0x01000000e408783b */ /* 0x000e620000004200 */
        /* <DEDUP_REMOVED lines=14> */
[----:B------:R-:W-:Y:S01]  /*bcf0*/  LDSM.16.MT88.4 R32, [R224+0x16000] ;  /* 0x01600000e020783b */ /* 0x000fe20000004200 */
[--C-:B------:R-:W-:Y:S01]  /*bd00*/  FFMA.FTZ R203, R200, UR12, -R183.reuse ;  /* 0x0000000cc8cb7c23 */ /* 0x100fe200080108b7 */
[--C-:B------:R-:W-:Y:S01]  /*bd10*/  FFMA.FTZ R201, R206, UR12, -R183.reuse ;  /* 0x0000000ccec97c23 */ /* 0x100fe200080108b7 */
[--C-:B------:R-:W-:Y:S01]  /*bd20*/  FFMA.FTZ R198, R198, UR12, -R183.reuse ;  /* 0x0000000cc6c67c23 */ /* 0x100fe200080108b7 */
[----:B------:R-:W-:Y:S01]  /*bd30*/  LDSM.16.MT88.4 R164, [R226+0x12800] ;  /* 0x01280000e2a4783b */ /* 0x000fe20000004200 */
[----:B------:R-:W-:Y:S01]  /*bd40*/  MUFU.EX2 R174, R174 ;  /* 0x000000ae00ae7308 */ /* 0x000fe20000000800 */
[--C-:B------:R-:W-:Y:S01]  /*bd50*/  FFMA.FTZ R202, R202, UR12, -R183.reuse ;  /* 0x0000000ccaca7c23 */ /* 0x100fe200080108b7 */
        /* <DEDUP_REMOVED lines=9> */
[----:B------:R-:W-:Y:S01]  /*bdf0*/  FFMA.FTZ R183, R182, UR12, -R183 ;  /* 0x0000000cb6b77c23 */ /* 0x000fe200080108b7 */
[--C-:B------:R-:W-:Y:S01]  /*be00*/  FFMA.FTZ R181, R181, UR12, -R170.reuse ;  /* 0x0000000cb5b57c23 */ /* 0x100fe200080108aa */
[--C-:B------:R-:W-:Y:S01]  /*be10*/  FFMA.FTZ R182, R171, UR12, -R170.reuse ;  /* 0x0000000cabb67c23 */ /* 0x100fe200080108aa */
[--C-:B------:R-:W-:Y:S01]  /*be20*/  FFMA.FTZ R186, R169, UR12, -R170.reuse ;  /* 0x0000000ca9ba7c23 */ /* 0x100fe200080108aa */
[----:B------:R-:W-:Y:S01]  /*be30*/  FFMA.FTZ R199, R168, UR12, -R170 ;  /* 0x0000000ca8c77c23 */ /* 0x000fe200080108aa */
[----:B------:R-:W-:Y:S01]  /*be40*/  MUFU.EX2 R172, R172 ;  /* 0x000000ac00ac7308 */ /* 0x000fe20000000800 */
[----:B------:R-:W-:Y:S07]  /*be50*/  LDSM.16.MT88.4 R168, [R228+0x15800] ;  /* 0x01580000e4a8783b */ /* 0x000fee0000004200 */
        /* <DEDUP_REMOVED lines=122> */
[----:B------:R-:W3:Y:S01]  /*c600*/  MUFU.EX2 R190, R190 ;  /* 0x000000be00be7308 */ /* 0x000ee20000000800 */
[-C--:B------:R-:W-:Y:S01]  /*c610*/  FMUL.FTZ R156, R156, R180.reuse ;  /* 0x000000b49c9c7220 */ /* 0x080fe20000410000 */
[-C--:B------:R-:W-:Y:S01]  /*c620*/  FMUL.FTZ R157, R157, R180.reuse ;  /* 0x000000b49d9d7220 */ /* 0x080fe20000410000 */
[-C--:B------:R-:W-:Y:S01]  /*c630*/  FMUL.FTZ R158, R158, R3.reuse ;  /* 0x000000039e9e7220 */ /* 0x080fe20000410000 */
[-C--:B------:R-:W-:Y:S01]  /*c640*/  FMUL.FTZ R159, R159, R3.reuse ;  /* 0x000000039f9f7220 */ /* 0x080fe20000410000 */
[C---:B------:R-:W-:Y:S01]  /*c650*/  HMMA.16816.F32.BF16 R116, R4.reuse, R18, R116 ;  /* 0x000000120474723c */ /* 0x040fe20000041874 */
[----:B------:R-:W5:Y:S01]  /*c660*/  LDSM.16.MT88.4 R16, [R226+0x16000] ;  /* 0x01600000e210783b */ /* 0x000f620000004200 */
[-C--:B------:R-:W-:Y:S01]  /*c670*/  FMUL.FTZ R120, R120, R180.reuse ;  /* 0x000000b478787220 */ /* 0x080fe20000410000 */
[----:B------:R-:W-:Y:S01]  /*c680*/  MUFU.EX2 R187, R187 ;  /* 0x000000bb00bb7308 */ /* 0x000fe20000000800 */
[-C--:B------:R-:W-:Y:S01]  /*c690*/  FMUL.FTZ R121, R121, R180.reuse ;  /* 0x000000b479797220 */ /* 0x080fe20000410000 */
[-C--:B------:R-:W-:Y:S01]  /*c6a0*/  FMUL.FTZ R122, R122, R3.reuse ;  /* 0x000000037a7a7220 */ /* 0x080fe20000410000 */
[C---:B-1----:R-:W-:Y:S01]  /*c6b0*/  HMMA.16816.F32.BF16 R96, R4.reuse, R8, R96 ;  /* 0x000000080460723c */ /* 0x042fe20000041860 */
[-C--:B------:R-:W-:Y:S01]  /*c6c0*/  FMUL.FTZ R123, R123, R3.reuse ;  /* 0x000000037b7b7220 */ /* 0x080fe20000410000 */
[-C--:B------:R-:W-:Y:S01]  /*c6d0*/  FMUL.FTZ R132, R132, R180.reuse ;  /* 0x000000b484847220 */ /* 0x080fe20000410000 */
[-C--:B------:R-:W-:Y:S01]  /*c6e0*/  FMUL.FTZ R133, R133, R180.reuse ;  /* 0x000000b485857220 */ /* 0x080fe20000410000 */
[-C--:B------:R-:W-:Y:S01]  /*c6f0*/  FMUL.FTZ R134, R134, R3.reuse ;  /* 0x0000000386867220 */ /* 0x080fe20000410000 */
[----:B------:R-:W-:Y:S01]  /*c700*/  MUFU.EX2 R192, R192 ;  /* 0x000000c000c07308 */ /* 0x000fe20000000800 */
[C---:B------:R-:W-:Y:S01]  /*c710*/  HMMA.16816.F32.BF16 R100, R4.reuse, R10, R100 ;  /* 0x0000000a0464723c */ /* 0x040fe20000041864 */
[----:B------:R-:W1:Y:S01]  /*c720*/  LDSM.16.MT88.4 R8, [R228+0x16000] ;  /* 0x01600000e408783b */ /* 0x000e620000004200 */
[-C--:B------:R-:W-:Y:S01]  /*c730*/  FMUL.FTZ R135, R135, R3.reuse ;  /* 0x0000000387877220 */ /* 0x080fe20000410000 */
[-C--:B------:R-:W-:Y:S01]  /*c740*/  FMUL.FTZ R136, R136, R180.reuse ;  /* 0x000000b488887220 */ /* 0x080fe20000410000 */
[-C--:B------:R-:W-:Y:S01]  /*c750*/  FMUL.FTZ R137, R137, R180.reuse ;  /* 0x000000b489897220 */ /* 0x080fe20000410000 */
[-C--:B------:R-:W-:Y:S01]  /*c760*/  FMUL.FTZ R138, R138, R3.reuse ;  /* 0x000000038a8a7220 */ /* 0x080fe20000410000 */
[C---:B----4-:R-:W-:Y:S01]  /*c770*/  HMMA.16816.F32.BF16 R104, R4.reuse, R20, R104 ;  /* 0x000000140468723c */ /* 0x050fe20000041868 */
[----:B------:R-:W-:Y:S01]  /*c780*/  MUFU.EX2 R189, R189 ;  /* 0x000000bd00bd7308 */ /* 0x000fe20000000800 */
[-C--:B------:R-:W-:Y:S01]  /*c790*/  FMUL.FTZ R139, R139, R3.reuse ;  /* 0x000000038b8b7220 */ /* 0x080fe20000410000 */
[-C--:B------:R-:W-:Y:S01]  /*c7a0*/  FMUL.FTZ R124, R124, R180.reuse ;  /* 0x000000b47c7c7220 */ /* 0x080fe20000410000 */
[-C--:B------:R-:W-:Y:S01]  /*c7b0*/  FMUL.FTZ R125, R125, R180.reuse ;  /* 0x000000b47d7d7220 */ /* 0x080fe20000410000 */
[-C--:B------:R-:W-:Y:S01]  /*c7c0*/  FMUL.FTZ R126, R126, R3.reuse ;  /* 0x000000037e7e7220 */ /* 0x080fe20000410000 */
[C---:B------:R-:W-:Y:S01]  /*c7d0*/  HMMA.16816.F32.BF16 R108, R4.reuse, R22, R108 ;  /* 0x00000016046c723c */ /* 0x040fe2000004186c */
[----:B------:R-:W4:Y:S01]  /*c7e0*/  LDSM.16.MT88.4 R20, [R225+0x10800] ;  /* 0x01080000e114783b */ /* 0x000f220000004200 */
[-C--:B------:R-:W-:Y:S01]  /*c7f0*/  FMUL.FTZ R127, R127, R3.reuse ;  /* 0x000000037f7f7220 */ /* 0x080fe20000410000 */
[----:B------:R-:W3:Y:S01]  /*c800*/  MUFU.EX2 R194, R194 ;  /* 0x000000c200c27308 */ /* 0x000ee20000000800 */
[-C--:B------:R-:W-:Y:S01]  /*c810*/  FMUL.FTZ R128, R128, R180.reuse ;  /* 0x000000b480807220 */ /* 0x080fe20000410000 */
[-C--:B------:R-:W-:Y:S01]  /*c820*/  FMUL.FTZ R129, R129, R180.reuse ;  /* 0x000000b481817220 */ /* 0x080fe20000410000 */
[C---:B--2---:R-:W-:Y:S01]  /*c830*/  HMMA.16816.F32.BF16 R156, R4.reuse, R12, R156 ;  /* 0x0000000c049c723c */ /* 0x044fe2000004189c */
[-C--:B------:R-:W-:Y:S01]  /*c840*/  FMUL.FTZ R130, R130, R3.reuse ;  /* 0x0000000382827220 */ /* 0x080fe20000410000 */
[-C--:B------:R-:W-:Y:S01]  /*c850*/  FMUL.FTZ R131, R131, R3.reuse ;  /* 0x0000000383837220 */ /* 0x080fe20000410000 */
[-C--:B------:R-:W-:Y:S01]  /*c860*/  FMUL.FTZ R140, R140, R180.reuse ;  /* 0x000000b48c8c7220 */ /* 0x080fe20000410000 */
[-C--:B------:R-:W-:Y:S01]  /*c870*/  FMUL.FTZ R141, R141, R180.reuse ;  /* 0x000000b48d8d7220 */ /* 0x080fe20000410000 */
[----:B------:R-:W-:Y:S01]  /*c880*/  MUFU.EX2 R191, R191 ;  /* 0x000000bf00bf7308 */ /* 0x000fe20000000800 */
[C---:B------:R-:W-:Y:S01]  /*c890*/  HMMA.16816.F32.BF16 R120, R4.reuse, R14, R120 ;  /* 0x0000000e0478723c */ /* 0x040fe20000041878 */
[----:B------:R-:W2:Y:S01]  /*c8a0*/  LDSM.16.MT88.4 R12, [R225+0x16000] ;  /* 0x01600000e10c783b */ /* 0x000ea20000004200 */
[-C--:B------:R-:W-:Y:S01]  /*c8b0*/  FMUL.FTZ R142, R142, R3.reuse ;  /* 0x000000038e8e7220 */ /* 0x080fe20000410000 */
[-C--:B------:R-:W-:Y:S01]  /*c8c0*/  FMUL.FTZ R143, R143, R3.reuse ;  /* 0x000000038f8f7220 */ /* 0x080fe20000410000 */
[-C--:B------:R-:W-:Y:S01]  /*c8d0*/  FMUL.FTZ R144, R144, R180.reuse ;  /* 0x000000b490907220 */ /* 0x080fe20000410000 */
[-C--:B------:R-:W-:Y:S01]  /*c8e0*/  FMUL.FTZ R145, R145, R180.reuse ;  /* 0x000000b491917220 */ /* 0x080fe20000410000 */
[C---:B-----5:R-:W-:Y:S01]  /*c8f0*/  HMMA.16816.F32.BF16 R132, R4.reuse, R16, R132 ;  /* 0x000000100484723c */ /* 0x060fe20000041884 */
[----:B------:R-:W5:Y:S01]  /*c900*/  MUFU.EX2 R196, R196 ;  /* 0x000000c400c47308 */ /* 0x000f620000000800 */
        /* <DEDUP_REMOVED lines=10> */
[C---:B-1----:R-:W-:Y:S01]  /*c9b0*/  HMMA.16816.F32.BF16 R124, R4.reuse, R8, R124 ;  /* 0x00000008047c723c */ /* 0x042fe2000004187c */
[-C--:B------:R-:W-:Y:S01]  /*c9c0*/  FMUL.FTZ R154, R154, R3.reuse ;  /* 0x000000039a9a7220 */ /* 0x080fe20000410000 */
[-C--:B------:R-:W-:Y:S01]  /*c9d0*/  FMUL.FTZ R155, R155, R3.reuse ;  /* 0x000000039b9b7220 */ /* 0x080fe20000410000 */
[----:B------:R-:W1:Y:S01]  /*c9e0*/  MUFU.EX2 R201, R201 ;  /* 0x000000c900c97308 */ /* 0x000e620000000800 */
[----:B------:R-:W-:Y:S01]  /*c9f0*/  FFMA.FTZ R176, R243, R180, R176 ;  /* 0x000000b4f3b07223 */ /* 0x000fe200000100b0 */
[----:B------:R-:W-:Y:S01]  /*ca00*/  FFMA.FTZ R3, R241, R3, R172 ;  /* 0x00000003f1037223 */ /* 0x000fe200000100ac */
[C---:B------:R-:W-:Y:S01]  /*ca10*/  HMMA.16816.F32.BF16 R128, R4.reuse, R10, R128 ;  /* 0x0000000a0480723c */ /* 0x040fe20000041880 */
[----:B---3--:R-:W-:Y:S01]  /*ca20*/  F2FP.BF16.F32.PACK_AB R8, R190, R185 ;  /* 0x000000b9be08723e */ /* 0x008fe200000010ff */
[----:B------:R-:W-:Y:S01]  /*ca30*/  FADD.FTZ R175, R175, R176 ;  /* 0x000000b0afaf7221 */ /* 0x000fe20000010000 */
[----:B------:R-:W-:Y:S01]  /*ca40*/  F2FP.BF16.F32.PACK_AB R9, R194, R189 ;  /* 0x000000bdc209723e */ /* 0x000fe200000010ff */
[----:B------:R-:W-:Y:S01]  /*ca50*/  FADD.FTZ R3, R2, R3 ;  /* 0x0000000302037221 */ /* 0x000fe20000010000 */
[----:B------:R-:W3:Y:S01]  /*ca60*/  MUFU.EX2 R198, R198 ;  /* 0x000000c600c67308 */ /* 0x000ee20000000800 */
[----:B------:R-:W-:Y:S01]  /*ca70*/  HMMA.16816.F32.BF16 R148, R4, R32, R148 ;  /* 0x000000200494723c */ /* 0x000fe20000041894 */
[----:B------:R-:W-:Y:S01]  /*ca80*/  F2FP.BF16.F32.PACK_AB R10, R192, R187 ;  /* 0x000000bbc00a723e */ /* 0x000fe200000010ff */
[----:B------:R-:W-:Y:S01]  /*ca90*/  FADD.FTZ R174, R174, R175 ;  /* 0x000000afaeae7221 */ /* 0x000fe20000010000 */
[----:B-----5:R-:W-:Y:S01]  /*caa0*/  F2FP.BF16.F32.PACK_AB R11, R196, R191 ;  /* 0x000000bfc40b723e */ /* 0x020fe200000010ff */
[----:B------:R-:W-:-:S02]  /*cab0*/  FADD.FTZ R0, R0, R3 ;  /* 0x0000000300007221 */ /* 0x000fc40000010000 */
[----:B------:R-:W-:Y:S01]  /*cac0*/  HMMA.16816.F32.BF16 R152, R4, R34, R152 ;  /* 0x000000220498723c */ /* 0x000fe20000041898 */
[----:B------:R-:W-:Y:S01]  /*cad0*/  LDSM.16.MT88.4 R32, [R225+0x12800] ;  /* 0x01280000e120783b */ /* 0x000fe20000004200 */
[----:B------:R-:W-:Y:S01]  /*cae0*/  MUFU.EX2 R202, R202 ;  /* 0x000000ca00ca7308 */ /* 0x000fe20000000800 */
[----:B------:R-:W-:Y:S01]  /*caf0*/  FADD.FTZ R174, R173, R174 ;  /* 0x000000aeadae7221 */ /* 0x000fe20000010000 */
[----:B------:R-:W-:Y:S02]  /*cb00*/  FADD.FTZ R0, R179, R0 ;  /* 0x00000000b3007221 */ /* 0x000fe40000010000 */
[C---:B----4-:R-:W-:Y:S01]  /*cb10*/  HMMA.16816.F32.BF16 R48, R8.reuse, R20, R48 ;  /* 0x000000140830723c */ /* 0x050fe20000041830 */
[----:B------:R-:W-:Y:S01]  /*cb20*/  FADD.FTZ R185, R185, R174 ;  /* 0x000000aeb9b97221 */ /* 0x000fe20000010000 */
[----:B------:R-:W-:Y:S02]  /*cb30*/  FADD.FTZ R189, R189, R0 ;  /* 0x00000000bdbd7221 */ /* 0x000fe40000010000 */
[----:B------:R-:W-:Y:S01]  /*cb40*/  MUFU.EX2 R203, R203 ;  /* 0x000000cb00cb7308 */ /* 0x000fe20000000800 */
[----:B------:R-:W-:Y:S01]  /*cb50*/  FADD.FTZ R190, R190, R185 ;  /* 0x000000b9bebe7221 */ /* 0x000fe20000010000 */
[----:B------:R-:W-:Y:S01]  /*cb60*/  HMMA.16816.F32.BF16 R52, R8, R22, R52 ;  /* 0x000000160834723c */ /* 0x000fe20000041834 */
[----:B------:R-:W4:Y:S01]  /*cb70*/  LDSM.16.MT88.4 R20, [R226+0x14800] ;  /* 0x01480000e214783b */ /* 0x000f220000004200 */
[----:B------:R-:W-:Y:S01]  /*cb80*/  FADD.FTZ R194, R194, R189 ;  /* 0x000000bdc2c27221 */ /* 0x000fe20000010000 */
[----:B------:R-:W-:-:S03]  /*cb90*/  FADD.FTZ R187, R187, R190 ;  /* 0x000000bebbbb7221 */ /* 0x000fc60000010000 */
[----:B--2---:R-:W-:Y:S01]  /*cba0*/  HMMA.16816.F32.BF16 R140, R4, R12, R140 ;  /* 0x0000000c048c723c */ /* 0x004fe2000004188c */
[----:B------:R-:W-:Y:S01]  /*cbb0*/  MUFU.EX2 R195, R195 ;  /* 0x000000c300c37308 */ /* 0x000fe20000000800 */
[----:B------:R-:W-:Y:S01]  /*cbc0*/  FADD.FTZ R191, R191, R194 ;  /* 0x000000c2bfbf7221 */ /* 0x000fe20000010000 */
[----:B------:R-:W-:-:S03]  /*cbd0*/  FADD.FTZ R192, R192, R187 ;  /* 0x000000bbc0c07221 */ /* 0x000fc60000010000 */
[----:B------:R-:W-:Y:S01]  /*cbe0*/  HMMA.16816.F32.BF16 R144, R4, R14, R144 ;  /* 0x0000000e0490723c */ /* 0x000fe20000041890 */
[----:B------:R-:W2:Y:S01]  /*cbf0*/  LDSM.16.MT88.4 R12, [R228+0x12800] ;  /* 0x01280000e40c783b */ /* 0x000ea20000004200 */
[----:B------:R-:W-:Y:S01]  /*cc00*/  FADD.FTZ R196, R196, R191 ;  /* 0x000000bfc4c47221 */ /* 0x000fe20000010000 */
[----:B------:R-:W5:Y:S01]  /*cc10*/  MUFU.EX2 R200, R200 ;  /* 0x000000c800c87308 */ /* 0x000f620000000800 */
[----:B-1----:R-:W-:Y:S01]  /*cc20*/  FADD.FTZ R3, R201, R192 ;  /* 0x000000c0c9037221 */ /* 0x002fe20000010000 */
[----:B------:R-:W-:Y:S01]  /*cc30*/  LDSM.16.MT88.4 R4, [R224+0x14800] ;  /* 0x01480000e004783b */ /* 0x000fe20000004200 */
[----:B------:R-:W-:Y:S02]  /*cc40*/  HMMA.16816.F32.BF16 R40, R8, R24, R40 ;  /* 0x000000180828723c */ /* 0x000fe40000041828 */
[----:B---3--:R-:W-:-:S03]  /*cc50*/  FADD.FTZ R3, R198, R3 ;  /* 0x00000003c6037221 */ /* 0x008fc60000010000 */
[----:B------:R-:W-:Y:S01]  /*cc60*/  MUFU.EX2 R197, R197 ;  /* 0x000000c500c57308 */ /* 0x000fe20000000800 */
[C---:B------:R-:W-:Y:S01]  /*cc70*/  HMMA.16816.F32.BF16 R44, R8.reuse, R26, R44 ;  /* 0x0000001a082c723c */ /* 0x040fe2000004182c */
[----:B------:R-:W1:Y:S05]  /*cc80*/  LDSM.16.MT88.4 R24, [R228+0x14800] ;  /* 0x01480000e418783b */ /* 0x000e6a0000004200 */
[C---:B------:R-:W-:Y:S01]  /*cc90*/  HMMA.16816.F32.BF16 R56, R8.reuse, R16, R56 ;  /* 0x000000100838723c */ /* 0x040fe20000041838 */
[----:B------:R-:W3:Y:S05]  /*cca0*/  MUFU.EX2 R204, R204 ;  /* 0x000000cc00cc7308 */ /* 0x000eea0000000800 */
[C---:B------:R-:W-:Y:S01]  /*ccb0*/  HMMA.16816.F32.BF16 R60, R8.reuse, R18, R60 ;  /* 0x00000012083c723c */ /* 0x040fe2000004183c */
[----:B------:R-:W5:Y:S02]  /*ccc0*/  LDSM.16.MT88.4 R16, [R225+0x14800] ;  /* 0x01480000e110783b */ /* 0x000f640000004200 */
[----:B------:R-:W-:Y:S03]  /*ccd0*/  MUFU.EX2 R188, R188 ;  /* 0x000000bc00bc7308 */ /* 0x000fe60000000800 */
[C---:B----4-:R-:W-:Y:S05]  /*cce0*/  HMMA.16816.F32.BF16 R104, R8.reuse, R20, R104 ;  /* 0x000000140868723c */ /* 0x050fea0000041868 */
[----:B------:R-:W4:Y:S01]  /*ccf0*/  MUFU.EX2 R193, R193 ;  /* 0x000000c100c17308 */ /* 0x000f220000000800 */
[C---:B------:R-:W-:Y:S01]  /*cd00*/  HMMA.16816.F32.BF16 R108, R8.reuse, R22, R108 ;  /* 0x00000016086c723c */ /* 0x040fe2000004186c */
[----:B------:R-:W3:Y:S05]  /*cd10*/  LDSM.16.MT88.4 R20, [R224+0x16800] ;  /* 0x01680000e014783b */ /* 0x000eea0000004200 */
[C---:B------:R-:W-:Y:S01]  /*cd20*/  HMMA.16816.F32.BF16 R160, R8.reuse, R28, R160 ;  /* 0x0000001c08a0723c */ /* 0x040fe200000418a0 */
[----:B------:R-:W-:Y:S05]  /*cd30*/  MUFU.EX2 R184, R184 ;  /* 0x000000b800b87308 */ /* 0x000fea0000000800 */
[C---:B------:R-:W-:Y:S01]  /*cd40*/  HMMA.16816.F32.BF16 R36, R8.reuse, R30, R36 ;  /* 0x0000001e0824723c */ /* 0x040fe20000041824 */
[----:B------:R-:W4:Y:S02]  /*cd50*/  LDSM.16.MT88.4 R28, [R224+0x12800] ;  /* 0x01280000e01c783b */ /* 0x000f240000004200 */
[----:B------:R-:W-:Y:S03]  /*cd60*/  MUFU.EX2 R183, R183 ;  /* 0x000000b700b77308 */ /* 0x000fe60000000800 */
[C---:B--2---:R-:W-:Y:S05]  /*cd70*/  HMMA.16816.F32.BF16 R64, R8.reuse, R12, R64 ;  /* 0x0000000c0840723c */ /* 0x044fea0000041840 */
[----:B------:R-:W-:Y:S01]  /*cd80*/  MUFU.EX2 R181, R181 ;  /* 0x000000b500b57308 */ /* 0x000fe20000000800 */
[C---:B------:R-:W-:Y:S01]  /*cd90*/  HMMA.16816.F32.BF16 R68, R8.reuse, R14, R68 ;  /* 0x0000000e0844723c */ /* 0x040fe20000041844 */
[----:B------:R-:W2:Y:S05]  /*cda0*/  LDSM.16.MT88.4 R12, [R228+0x16800] ;  /* 0x01680000e40c783b */ /* 0x000eaa0000004200 */
[C---:B-1----:R-:W-:Y:S01]  /*cdb0*/  HMMA.16816.F32.BF16 R96, R8.reuse, R24, R96 ;  /* 0x000000180860723c */ /* 0x042fe20000041860 */
[----:B------:R-:W1:Y:S05]  /*cdc0*/  MUFU.EX2 R182, R182 ;  /* 0x000000b600b67308 */ /* 0x000e6a0000000800 */
[C---:B------:R-:W-:Y:S01]  /*cdd0*/  HMMA.16816.F32.BF16 R100, R8.reuse, R26, R100 ;  /* 0x0000001a0864723c */ /* 0x040fe20000041864 */
[----:B------:R-:W1:Y:S02]  /*cde0*/  LDSM.16.MT88.4 R24, [R226+0x16800] ;  /* 0x01680000e218783b */ /* 0x000e640000004200 */
[----:B------:R-:W-:Y:S03]  /*cdf0*/  MUFU.EX2 R186, R186 ;  /* 0x000000ba00ba7308 */ /* 0x000fe60000000800 */
[C---:B-----5:R-:W-:Y:S05]  /*ce00*/  HMMA.16816.F32.BF16 R112, R8.reuse, R16, R112 ;  /* 0x000000100870723c */ /* 0x060fea0000041870 */
[----:B------:R-:W5:Y:S01]  /*ce10*/  MUFU.EX2 R199, R199 ;  /* 0x000000c700c77308 */ /* 0x000f620000000800 */
[C---:B------:R-:W-:Y:S01]  /*ce20*/  HMMA.16816.F32.BF16 R116, R8.reuse, R18, R116 ;  /* 0x000000120874723c */ /* 0x040fe20000041874 */
[----:B------:R-:W5:Y:S05]  /*ce30*/  LDSM.16.MT88.4 R16, [R225+0x16800] ;  /* 0x01680000e110783b */ /* 0x000f6a0000004200 */
[C---:B------:R-:W-:Y:S06]  /*ce40*/  HMMA.16816.F32.BF16 R156, R8.reuse, R4, R156 ;  /* 0x00000004089c723c */ /* 0x040fec000004189c */
[C---:B------:R-:W-:Y:S01]  /*ce50*/  HMMA.16816.F32.BF16 R120, R8.reuse, R6, R120 ;  /* 0x000000060878723c */ /* 0x040fe20000041878 */
[----:B------:R-:W5:Y:S05]  /*ce60*/  LDSM.16.MT88.4 R4, [R228+0x11000] ;  /* 0x01100000e404783b */ /* 0x000f6a0000004200 */
[C---:B---3--:R-:W-:Y:S06]  /*ce70*/  HMMA.16816.F32.BF16 R148, R8.reuse, R20, R148 ;  /* 0x000000140894723c */ /* 0x048fec0000041894 */
[C---:B------:R-:W-:Y:S01]  /*ce80*/  HMMA.16816.F32.BF16 R152, R8.reuse, R22, R152 ;  /* 0x000000160898723c */ /* 0x040fe20000041898 */
[----:B------:R-:W3:Y:S05]  /*ce90*/  LDSM.16.MT88.4 R20, [R225+0x13000] ;  /* 0x01300000e114783b */ /* 0x000eea0000004200 */
        /* <DEDUP_REMOVED lines=8> */
[----:B------:R-:W-:Y:S05]  /*cf20*/  LDSM.16.MT88.4 R28, [R226+0x13000] ;  /* 0x01300000e21c783b */ /* 0x000fea0000004200 */
[C---:B--2---:R-:W-:Y:S06]  /*cf30*/  HMMA.16816.F32.BF16 R124, R8.reuse, R12, R124 ;  /* 0x0000000c087c723c */ /* 0x044fec000004187c */
[C---:B------:R-:W-:Y:S01]  /*cf40*/  HMMA.16816.F32.BF16 R128, R8.reuse, R14, R128 ;  /* 0x0000000e0880723c */ /* 0x040fe20000041880 */
[----:B------:R-:W-:Y:S05]  /*cf50*/  LDSM.16.MT88.4 R12, [R224+0x13000] ;  /* 0x01300000e00c783b */ /* 0x000fea0000004200 */
[C---:B-1----:R-:W-:Y:S06]  /*cf60*/  HMMA.16816.F32.BF16 R132, R8.reuse, R24, R132 ;  /* 0x000000180884723c */ /* 0x042fec0000041884 */
[C---:B------:R-:W-:Y:S01]  /*cf70*/  HMMA.16816.F32.BF16 R136, R8.reuse, R26, R136 ;  /* 0x0000001a0888723c */ /* 0x040fe20000041888 */
[----:B------:R-:W-:Y:S05]  /*cf80*/  LDSM.16.MT88.4 R24, [R228+0x13000] ;  /* 0x01300000e418783b */ /* 0x000fea0000004200 */
[C---:B-----5:R-:W-:Y:S06]  /*cf90*/  HMMA.16816.F32.BF16 R140, R8.reuse, R16, R140 ;  /* 0x00000010088c723c */ /* 0x060fec000004188c */
[----:B------:R-:W-:Y:S01]  /*cfa0*/  HMMA.16816.F32.BF16 R144, R8, R18, R144 ;  /* 0x000000120890723c */ /* 0x000fe20000041890 */
[----:B------:R-:W1:Y:S06]  /*cfb0*/  LDSM.16.MT88.4 R16, [R225+0x11000] ;  /* 0x01100000e110783b */ /* 0x000e6c0000004200 */
[----:B------:R-:W-:-:S02]  /*cfc0*/  F2FP.BF16.F32.PACK_AB R8, R198, R201 ;  /* 0x000000c9c608723e */ /* 0x000fc400000010ff */
[----:B------:R-:W-:Y:S01]  /*cfd0*/  F2FP.BF16.F32.PACK_AB R9, R200, R195 ;  /* 0x000000c3c809723e */ /* 0x000fe200000010ff */
[----:B------:R-:W-:Y:S01]  /*cfe0*/  FADD.FTZ R195, R195, R196 ;  /* 0x000000c4c3c37221 */ /* 0x000fe20000010000 */
[C---:B------:R-:W-:Y:S01]  /*cff0*/  F2FP.BF16.F32.PACK_AB R10, R203.reuse, R202 ;  /* 0x000000cacb0a723e */ /* 0x040fe200000010ff */
[----:B------:R-:W-:Y:S01]  /*d000*/  FADD.FTZ R202, R202, R3 ;  /* 0x00000003caca7221 */ /* 0x000fe20000010000 */
[----:B------:R-:W-:Y:S01]  /*d010*/  F2FP.BF16.F32.PACK_AB R11, R204, R197 ;  /* 0x000000c5cc0b723e */ /* 0x000fe200000010ff */
[----:B------:R-:W-:Y:S01]  /*d020*/  FADD.FTZ R200, R200, R195 ;  /* 0x000000c3c8c87221 */ /* 0x000fe20000010000 */
[----:B------:R-:W-:Y:S01]  /*d030*/  MOV R3, R177 ;  /* 0x000000b100037202 */ /* 0x000fe20000000f00 */
[----:B------:R-:W-:Y:S02]  /*d040*/  FADD.FTZ R203, R203, R202 ;  /* 0x000000cacbcb7221 */ /* 0x000fe40000010000 */
[----:B------:R-:W-:Y:S02]  /*d050*/  FADD.FTZ R197, R197, R200 ;  /* 0x000000c8c5c57221 */ /* 0x000fe40000010000 */
[----:B------:R-:W-:Y:S02]  /*d060*/  HMMA.16816.F32.BF16 R160, R8, R4, R160 ;  /* 0x0000000408a0723c */ /* 0x000fe400000418a0 */
        /* <DEDUP_REMOVED lines=8> */
[----:B------:R-:W-:Y:S05]  /*d0f0*/  LDSM.16.MT88.4 R16, [R226+0x15000] ;  /* 0x01500000e210783b */ /* 0x000fea0000004200 */
[C---:B------:R-:W-:Y:S06]  /*d100*/  HMMA.16816.F32.BF16 R64, R8.reuse, R24, R64 ;  /* 0x000000180840723c */ /* 0x040fec0000041840 */
        /* <DEDUP_REMOVED lines=8> */
[C---:B------:R-:W-:Y:S06]  /*d190*/  HMMA.16816.F32.BF16 R88, R8.reuse, R12, R88 ;  /* 0x0000000c0858723c */ /* 0x040fec0000041858 */
[C---:B------:R-:W-:Y:S01]  /*d1a0*/  HMMA.16816.F32.BF16 R92, R8.reuse, R14, R92 ;  /* 0x0000000e085c723c */ /* 0x040fe2000004185c */
[----:B------:R-:W4:Y:S05]  /*d1b0*/  LDSM.16.MT88.4 R12, [R226+0x17000] ;  /* 0x01700000e20c783b */ /* 0x000f2a0000004200 */
[C---:B---3--:R-:W-:Y:S06]  /*d1c0*/  HMMA.16816.F32.BF16 R124, R8.reuse, R20, R124 ;  /* 0x00000014087c723c */ /* 0x048fec000004187c */
[C---:B------:R-:W-:Y:S01]  /*d1d0*/  HMMA.16816.F32.BF16 R128, R8.reuse, R22, R128 ;  /* 0x000000160880723c */ /* 0x040fe20000041880 */
[----:B------:R-:W3:Y:S05]  /*d1e0*/  LDSM.16.MT88.4 R20, [R224+0x11800] ;  /* 0x01180000e014783b */ /* 0x000eea0000004200 */
[C---:B------:R-:W-:Y:S06]  /*d1f0*/  HMMA.16816.F32.BF16 R56, R8.reuse, R32, R56 ;  /* 0x000000200838723c */ /* 0x040fec0000041838 */
[C---:B------:R-:W-:Y:S01]  /*d200*/  HMMA.16816.F32.BF16 R60, R8.reuse, R34, R60 ;  /* 0x00000022083c723c */ /* 0x040fe2000004183c */
[----:B------:R-:W-:Y:S05]  /*d210*/  LDSM.16.MT88.4 R32, [R228+0x11800] ;  /* 0x01180000e420783b */ /* 0x000fea0000004200 */
[C---:B-1----:R-:W-:Y:S06]  /*d220*/  HMMA.16816.F32.BF16 R140, R8.reuse, R4, R140 ;  /* 0x00000004088c723c */ /* 0x042fec000004188c */
[----:B------:R-:W-:Y:S01]  /*d230*/  HMMA.16816.F32.BF16 R144, R8, R6, R144 ;  /* 0x000000060890723c */ /* 0x000fe20000041890 */
[----:B------:R-:W-:Y:S01]  /*d240*/  F2FP.BF16.F32.PACK_AB R4, R193, R188 ;  /* 0x000000bcc104723e */ /* 0x000fe200000010ff */
[----:B------:R-:W-:Y:S01]  /*d250*/  FADD.FTZ R188, R188, R203 ;  /* 0x000000cbbcbc7221 */ /* 0x000fe20000010000 */
[----:B------:R-:W-:Y:S01]  /*d260*/  F2FP.BF16.F32.PACK_AB R5, R182, R181 ;  /* 0x000000b5b605723e */ /* 0x000fe200000010ff */
[----:B------:R-:W-:-:S02]  /*d270*/  FADD.FTZ R181, R181, R204 ;  /* 0x000000ccb5b57221 */ /* 0x000fc40000010000 */
[C---:B------:R-:W-:Y:S01]  /*d280*/  HMMA.16816.F32.BF16 R40, R8.reuse, R164, R40 ;  /* 0x000000a40828723c */ /* 0x040fe20000041828 */
[----:B------:R-:W-:Y:S01]  /*d290*/  F2FP.BF16.F32.PACK_AB R6, R183, R184 ;  /* 0x000000b8b706723e */ /* 0x000fe200000010ff */
[----:B------:R-:W-:Y:S01]  /*d2a0*/  FADD.FTZ R193, R193, R188 ;  /* 0x000000bcc1c17221 */ /* 0x000fe20000010000 */
[----:B------:R-:W-:Y:S01]  /*d2b0*/  F2FP.BF16.F32.PACK_AB R7, R199, R186 ;  /* 0x000000bac707723e */ /* 0x000fe200000010ff */
[----:B------:R-:W-:Y:S02]  /*d2c0*/  FADD.FTZ R181, R182, R181 ;  /* 0x000000b5b6b57221 */ /* 0x000fe40000010000 */
[----:B------:R-:W-:Y:S01]  /*d2d0*/  HMMA.16816.F32.BF16 R44, R8, R166, R44 ;  /* 0x000000a6082c723c */ /* 0x000fe2000004182c */
[----:B------:R-:W1:Y:S01]  /*d2e0*/  LDSM.16.MT88.4 R164, [R224+0x17000] ;  /* 0x01700000e0a4783b */ /* 0x000e620000004200 */
[----:B------:R-:W-:Y:S01]  /*d2f0*/  FADD.FTZ R184, R184, R193 ;  /* 0x000000c1b8b87221 */ /* 0x000fe20000010000 */
[----:B------:R-:W-:-:S03]  /*d300*/  FADD.FTZ R186, R186, R181 ;  /* 0x000000b5baba7221 */ /* 0x000fc60000010000 */
[----:B------:R-:W-:Y:S01]  /*d310*/  HMMA.16816.F32.BF16 R104, R8, R16, R104 ;  /* 0x000000100868723c */ /* 0x000fe20000041868 */
[----:B------:R-:W-:Y:S01]  /*d320*/  FADD.FTZ R243, R183, R184 ;  /* 0x000000b8b7f37221 */ /* 0x000fe20000010000 */
[----:B------:R-:W-:-:S04]  /*d330*/  FADD.FTZ R241, R199, R186 ;  /* 0x000000bac7f17221 */ /* 0x000fc80000010000 */
        /* <DEDUP_REMOVED lines=8> */
[C---:B----4-:R-:W-:Y:S06]  /*d3c0*/  HMMA.16816.F32.BF16 R132, R8.reuse, R12, R132 ;  /* 0x0000000c0884723c */ /* 0x050fec0000041884 */
[----:B------:R-:W-:Y:S01]  /*d3d0*/  HMMA.16816.F32.BF16 R136, R8, R14, R136 ;  /* 0x0000000e0888723c */ /* 0x000fe20000041888 */
[----:B------:R-:W4:Y:S05]  /*d3e0*/  LDSM.16.MT88.4 R12, [R226+0x13800] ;  /* 0x01380000e20c783b */ /* 0x000f2a0000004200 */
[C---:B---3--:R-:W-:Y:S06]  /*d3f0*/  HMMA.16816.F32.BF16 R56, R4.reuse, R20, R56 ;  /* 0x000000140438723c */ /* 0x048fec0000041838 */
[----:B------:R-:W-:Y:S01]  /*d400*/  HMMA.16816.F32.BF16 R60, R4, R22, R60 ;  /* 0x00000016043c723c */ /* 0x000fe2000004183c */
[----:B------:R-:W3:Y:S05]  /*d410*/  LDSM.16.MT88.4 R20, [R224+0x15800] ;  /* 0x01580000e014783b */ /* 0x000eea0000004200 */
[C---:B-1----:R-:W-:Y:S06]  /*d420*/  HMMA.16816.F32.BF16 R148, R8.reuse, R164, R148 ;  /* 0x000000a40894723c */ /* 0x042fec0000041894 */
[----:B------:R-:W-:Y:S01]  /*d430*/  HMMA.16816.F32.BF16 R152, R8, R166, R152 ;  /* 0x000000a60898723c */ /* 0x000fe20000041898 */
[----:B------:R-:W1:Y:S04]  /*d440*/  LDSM.16.MT88.4 R164, [R225+0x13800] ;  /* 0x01380000e1a4783b */ /* 0x000e680000004200 */
[----:B------:R-:W-:Y:S01]  /*d450*/  LDSM.16.MT88.4 R8, [R226+0x17800] ;  /* 0x01780000e208783b */ /* 0x000fe20000004200 */
[C---:B------:R-:W-:Y:S06]  /*d460*/  HMMA.16816.F32.BF16 R160, R4.reuse, R32, R160 ;  /* 0x0000002004a0723c */ /* 0x040fec00000418a0 */
[C---:B------:R-:W-:Y:S01]  /*d470*/  HMMA.16816.F32.BF16 R36, R4.reuse, R34, R36 ;  /* 0x000000220424723c */ /* 0x040fe20000041824 */
[----:B------:R-:W5:Y:S05]  /*d480*/  LDSM.16.MT88.4 R32, [R224+0x13800] ;  /* 0x01380000e020783b */ /* 0x000f6a0000004200 */
[C---:B--2---:R-:W-:Y:S06]  /*d490*/  HMMA.16816.F32.BF16 R40, R4.reuse, R28, R40 ;  /* 0x0000001c0428723c */ /* 0x044fec0000041828 */
[C---:B------:R-:W-:Y:S01]  /*d4a0*/  HMMA.16816.F32.BF16 R44, R4.reuse, R30, R44 ;  /* 0x0000001e042c723c */ /* 0x040fe2000004182c */
[----:B------:R-:W2:Y:S05]  /*d4b0*/  LDSM.16.MT88.4 R28, [R226+0x15800] ;  /* 0x01580000e21c783b */ /* 0x000eaa0000004200 */
[C---:B------:R-:W-:Y:S06]  /*d4c0*/  HMMA.16816.F32.BF16 R48, R4.reuse, R24, R48 ;  /* 0x000000180430723c */ /* 0x040fec0000041830 */
        /* <DEDUP_REMOVED lines=12> */
[C---:B-----5:R-:W-:Y:S06]  /*d590*/  HMMA.16816.F32.BF16 R88, R4.reuse, R32, R88 ;  /* 0x000000200458723c */ /* 0x060fec0000041858 */
[C---:B------:R-:W-:Y:S06]  /*d5a0*/  HMMA.16816.F32.BF16 R92, R4.reuse, R34, R92 ;  /* 0x00000022045c723c */ /* 0x040fec000004185c */
[C---:B------:R-:W-:Y:S06]  /*d5b0*/  HMMA.16816.F32.BF16 R96, R4.reuse, R168, R96 ;  /* 0x000000a80460723c */ /* 0x040fec0000041860 */
[C---:B------:R-:W-:Y:S06]  /*d5c0*/  HMMA.16816.F32.BF16 R100, R4.reuse, R170, R100 ;  /* 0x000000aa0464723c */ /* 0x040fec0000041864 */
[C---:B--2---:R-:W-:Y:S06]  /*d5d0*/  HMMA.16816.F32.BF16 R104, R4.reuse, R28, R104 ;  /* 0x0000001c0468723c */ /* 0x044fec0000041868 */
[C---:B------:R-:W-:Y:S06]  /*d5e0*/  HMMA.16816.F32.BF16 R108, R4.reuse, R30, R108 ;  /* 0x0000001e046c723c */ /* 0x040fec000004186c */
[C---:B------:R-:W-:Y:S06]  /*d5f0*/  HMMA.16816.F32.BF16 R112, R4.reuse, R24, R112 ;  /* 0x000000180470723c */ /* 0x040fec0000041870 */
[C---:B------:R-:W-:Y:S06]  /*d600*/  HMMA.16816.F32.BF16 R116, R4.reuse, R26, R116 ;  /* 0x0000001a0474723c */ /* 0x040fec0000041874 */
[C---:B------:R-:W-:Y:S06]  /*d610*/  HMMA.16816.F32.BF16 R124, R4.reuse, R16, R124 ;  /* 0x00000010047c723c */ /* 0x040fec000004187c */
[C---:B------:R-:W-:Y:S06]  /*d620*/  HMMA.16816.F32.BF16 R128, R4.reuse, R18, R128 ;  /* 0x000000120480723c */ /* 0x040fec0000041880 */
[C---:B------:R-:W-:Y:S06]  /*d630*/  HMMA.16816.F32.BF16 R132, R4.reuse, R8, R132 ;  /* 0x000000080484723c */ /* 0x040fec0000041884 */
[C---:B------:R-:W-:Y:S06]  /*d640*/  HMMA.16816.F32.BF16 R136, R4.reuse, R10, R136 ;  /* 0x0000000a0488723c */ /* 0x040fec0000041888 */
[C---:B----4-:R-:W-:Y:S06]  /*d650*/  HMMA.16816.F32.BF16 R140, R4.reuse, R12, R140 ;  /* 0x0000000c048c723c */ /* 0x050fec000004188c */
[C---:B------:R-:W-:Y:S06]  /*d660*/  HMMA.16816.F32.BF16 R144, R4.reuse, R14, R144 ;  /* 0x0000000e0490723c */ /* 0x040fec0000041890 */
[C---:B---3--:R-:W-:Y:S06]  /*d670*/  HMMA.16816.F32.BF16 R148, R4.reuse, R20, R148 ;  /* 0x000000140494723c */ /* 0x048fec0000041894 */
[C---:B------:R-:W-:Y:S06]  /*d680*/  HMMA.16816.F32.BF16 R152, R4.reuse, R22, R152 ;  /* 0x000000160498723c */ /* 0x040fec0000041898 */
[----:B------:R-:W-:Y:S07]  /*d690*/  HMMA.16816.F32.BF16 R80, R4, R164, R80 ;  /* 0x000000a40450723c */ /* 0x000fee0000041850 */
[----:B------:R-:W-:-:S15]  /*d6a0*/  MOV R164, R178 ;  /* 0x000000b200a47202 */ /* 0x000fde0000000f00 */
[----:B------:R-:W-:-:S02]  /*d6b0*/  NOP ;  /* 0x0000000000007918 */ /* 0x000fc40000000000 */
.L_x_1568:
[----:B------:R-:W-:Y:S05]  /*d6c0*/  @!P6 BRA `(.L_x_1576) ;  /* 0x0000004400ece947 */ /* 0x000fea0003800000 */
[----:B------:R-:W-:Y:S01]  /*d6d0*/  ULDC UR17, c[0x0][0x380] ;  /* 0x0000e00000117ab9 */ /* 0x000fe20000000800 */
[----:B------:R-:W-:Y:S01]  /*d6e0*/  ULEA UR15, -UR6, URZ, 0x6 ;  /* 0x0000003f060f7291 */ /* 0x000fe2000f8e313f */
[----:B------:R-:W-:Y:S01]  /*d6f0*/  IMAD.U32 R2, RZ, RZ, UR17 ;  /* 0x00000011ff027e24 */ /* 0x000fe2000f8e00ff */
[----:B------:R-:W-:Y:S01]  /*d700*/  ULEA UR20, -UR8, URZ, 0x6 ;  /* 0x0000003f08147291 */ /* 0x000fe2000f8e313f */
[----:B------:R-:W-:Y:S01]  /*d710*/  IMAD.U32 R0, RZ, RZ, UR17 ;  /* 0x00000011ff007e24 */ /* 0x000fe2000f8e00ff */
[----:B------:R-:W-:Y:S01]  /*d720*/  UMOV UR6, URZ ;  /* 0x0000003f00067c82 */ /* 0x000fe20008000000 */
[----:B------:R-:W-:Y:S01]  /*d730*/  UMOV UR8, URZ ;  /* 0x0000003f00087c82 */ /* 0x000fe20008000000 */
        /* <DEDUP_REMOVED lines=38> */
.L_x_1580:
[----:B------:R-:W-:Y:S01]  /*d9a0*/  PLOP3.LUT P0, PT, PT, PT, UP6, 0x40, 0x0 ;  /* 0x000000000000781c */ /* 0x000fe20003f0e868 */
[C---:B------:R-:W-:Y:S01]  /*d9b0*/  VIADD R3, R236.reuse, 0xc0 ;  /* 0x000000c0ec037836 */ /* 0x040fe20000000000 */
[----:B------:R-:W-:Y:S04]  /*d9c0*/  DEPBAR.LE SB0, 0x0 ;  /* 0x000080000000791a */ /* 0x000fe80000000000 */
[----:B------:R-:W-:Y:S01]  /*d9d0*/  BAR.SYNC.DEFER_BLOCKING 0x0 ;  /* 0x0000000000007b1d */ /* 0x000fe20000010000 */
[----:B------:R-:W-:Y:S01]  /*d9e0*/  ISETP.GE.AND P3, PT, R3, UR29, PT ;  /* 0x0000001d03007c0c */ /* 0x000fe2000bf66270 */
[C---:B------:R-:W-:Y:S01]  /*d9f0*/  VIADD R4, R236.reuse, 0x40 ;  /* 0x00000040ec047836 */ /* 0x040fe20000000000 */
[C---:B------:R-:W-:Y:S01]  /*da00*/  ISETP.GE.AND P6, PT, R236.reuse, UR29, PT ;  /* 0x0000001dec007c0c */ /* 0x040fe2000bfc6270 */
[----:B------:R-:W-:Y:S01]  /*da10*/  VIADD R2, R236, 0x80 ;  /* 0x00000080ec027836 */ /* 0x000fe20000000000 */
[----:B------:R-:W-:Y:S01]  /*da20*/  UIADD3 UR11, UR11, -0x1, URZ ;  /* 0xffffffff0b0b7890 */ /* 0x000fe2000fffe03f */
[----:B------:R-:W-:Y:S01]  /*da30*/  IMAD.MOV.U32 R3, RZ, RZ, R238 ;  /* 0x000000ffff037224 */ /* 0x000fe200078e00ee */
[----:B------:R-:W-:Y:S01]  /*da40*/  ISETP.GE.AND P5, PT, R4, UR29, PT ;  /* 0x0000001d04007c0c */ /* 0x000fe2000bfa6270 */
[----:B------:R-:W-:Y:S01]  /*da50*/  IMAD.MOV.U32 R164, RZ, RZ, R237 ;  /* 0x000000ffffa47224 */ /* 0x000fe200078e00ed */
[----:B------:R-:W-:Y:S01]  /*da60*/  ISETP.GE.AND P4, PT, R2, UR29, PT ;  /* 0x0000001d02007c0c */ /* 0x000fe2000bf86270 */
[----:B------:R-:W-:Y:S01]  /*da70*/  UMOV UR34, UR6 ;  /* 0x0000000600227c82 */ /* 0x000fe20008000000 */
[----:B------:R-:W-:Y:S01]  /*da80*/  UMOV UR33, UR7 ;  /* 0x0000000700217c82 */ /* 0x000fe20008000000 */
[----:B------:R-:W-:Y:S10]  /*da90*/  @P0 BRA `(.L_x_1577) ;  /* 0x00000004001c0947 */ /* 0x000ff40003800000 */
[----:B------:R-:W-:Y:S04]  /*daa0*/  USHF.L.U32 UR33, UR11, 0x6, URZ ;  /* 0x000000060b217899 */ /* 0x000fe8000800063f */
[----:B------:R-:W-:Y:S02]  /*dab0*/  UIADD3 UR38, UR33, 0x40, URZ ;  /* 0x0000004021267890 */ /* 0x000fe4000fffe03f */
[----:B------:R-:W-:Y:S01]  /*dac0*/  IMAD.U32 R2, RZ, RZ, UR33 ;  /* 0x00000021ff027e24 */ /* 0x000fe2000f8e00ff */
[----:B------:R-:W-:Y:S03]  /*dad0*/  ULOP3.LUT UR33, UR33, UR17, URZ, 0x3c, !UPT ;  /* 0x0000001121217292 */ /* 0x000fe6000f8e3c3f */
[----:B------:R-:W-:Y:S01]  /*dae0*/  IMAD.U32 R3, RZ, RZ, UR38 ;  /* 0x00000026ff037e24 */ /* 0x000fe2000f8e00ff */
[----:B------:R-:W-:Y:S01]  /*daf0*/  ULOP3.LUT UR38, UR38, UR17, URZ, 0x3c, !UPT ;  /* 0x0000001126267292 */ /* 0x000fe2000f8e3c3f */
[----:B------:R-:W-:Y:S03]  /*db00*/  IABS R2, R2 ;  /* 0x0000000200027213 */ /* 0x000fe60000000000 */
[----:B------:R-:W-:Y:S02]  /*db10*/  IABS R3, R3 ;  /* 0x0000000300037213 */ /* 0x000fe40000000000 */
[----:B------:R-:W-:Y:S02]  /*db20*/  R2UR UR35, R2 ;  /* 0x00000000022372ca */ /* 0x000fe400000e0000 */
[----:B------:R-:W-:Y:S11]  /*db30*/  R2UR UR37, R3 ;  /* 0x00000000032572ca */ /* 0x000ff600000e0000 */
[----:B------:R-:W-:Y:S02]  /*db40*/  UIMAD.WIDE.U32 UR42, UR31, UR35, URZ ;  /* 0x000000231f2a72a5 */ /* 0x000fe4000f8e003f */
[----:B------:R-:W-:Y:S04]  /*db50*/  UIMAD.WIDE.U32 UR40, UR31, UR37, URZ ;  /* 0x000000251f2872a5 */ /* 0x000fe8000f8e003f */
        /* <DEDUP_REMOVED lines=12> */
[----:B------:R-:W-:Y:S02]  /*dc20*/  @!UP3 UIADD3 UR41, UR41, 0x1, URZ ;  /* 0x000000012929b890 */ /* 0x000fe4000fffe03f */
[----:B------:R-:W-:Y:S02]  /*dc30*/  UISETP.GE.AND UP2, UPT, UR33, URZ, UPT ;  /* 0x0000003f2100728c */ /* 0x000fe4000bf46270 */
[----:B------:R-:W-:Y:S02]  /*dc40*/  UISETP.GE.AND UP3, UPT, UR38, URZ, UPT ;  /* 0x0000003f2600728c */ /* 0x000fe4000bf66270 */
[----:B------:R-:W-:Y:S02]  /*dc50*/  @UP5 UIADD3 UR41, UR41, 0x1, URZ ;  /* 0x0000000129295890 */ /* 0x000fe4000fffe03f */
[----:B------:R-:W-:Y:S05]  /*dc60*/  @UP4 UIADD3 UR39, UR39, 0x1, URZ ;  /* 0x0000000127274890 */ /* 0x000fea000fffe03f */
        /* <DEDUP_REMOVED lines=17> */
[----:B------:R-:W-:Y:S01]  /*dd80*/  IMAD.U32 R12, RZ, RZ, UR36 ;  /* 0x00000024ff0c7e24 */ /* 0x000fe2000f8e00ff */
[----:B------:R-:W-:Y:S01]  /*dd90*/  UIADD3 UR36, UR41, -UR39, URZ ;  /* 0x8000002729247290 */ /* 0x000fe2000fffe03f */
[----:B------:R-:W-:Y:S02]  /*dda0*/  IMAD.U32 R13, RZ, RZ, UR37 ;  /* 0x00000025ff0d7e24 */ /* 0x000fe4000f8e00ff */
[----:B------:R-:W-:Y:S01]  /*ddb0*/  MOV R10, UR34 ;  /* 0x00000022000a7c02 */ /* 0x000fe20008000f00 */
[----:B------:R-:W-:Y:S01]  /*ddc0*/  UIMAD UR36, UR36, UR17, -0x40 ;  /* 0xffffffc0242474a4 */ /* 0x000fe2000f8e0211 */
[----:B------:R-:W-:Y:S01]  /*ddd0*/  IMAD.U32 R11, RZ, RZ, UR35 ;  /* 0x00000023ff0b7e24 */ /* 0x000fe2000f8e00ff */
[----:B------:R-:W2:Y:S02]  /*dde0*/  LDG.E R5, desc[UR22][R12.64] ;  /* 0x000000160c057981 */ /* 0x000ea4000c1e1900 */
[----:B------:R-:W-:Y:S02]  /*ddf0*/  USHF.R.S32.HI UR34, URZ, 0x1f, UR36 ;  /* 0x0000001f3f227899 */ /* 0x000fe40008011424 */
[----:B------:R-:W2:Y:S01]  /*de00*/  LDG.E R4, desc[UR22][R10.64] ;  /* 0x000000160a047981 */ /* 0x000ea2000c1e1900 */
[----:B------:R-:W-:Y:S02]  /*de10*/  UIMAD UR33, UR14, UR36, URZ ;  /* 0x000000240e2172a4 */ /* 0x000fe4000f8e023f */
[----:B------:R-:W-:Y:S02]  /*de20*/  UIMAD.WIDE.U32 UR36, UR15, UR36, URZ ;  /* 0x000000240f2472a5 */ /* 0x000fe4000f8e003f */
[----:B------:R-:W-:Y:S03]  /*de30*/  UIMAD UR33, UR34, UR15, UR33 ;  /* 0x0000000f222172a4 */ /* 0x000fe6000f8e0221 */
[----:B------:R-:W-:Y:S01]  /*de40*/  UMOV UR34, UR15 ;  /* 0x0000000f00227c82 */ /* 0x000fe20008000000 */
[----:B------:R-:W-:Y:S01]  /*de50*/  IMAD.U32 R7, RZ, RZ, UR37 ;  /* 0x00000025ff077e24 */ /* 0x000fe2000f8e00ff */
[----:B------:R-:W-:Y:S01]  /*de60*/  UIADD3 UR33, UR37, UR33, URZ ;  /* 0x0000002125217290 */ /* 0x000fe2000fffe03f */
[----:B------:R-:W-:Y:S05]  /*de70*/  MOV R6, UR36 ;  /* 0x0000002400067c02 */ /* 0x000fea0008000f00 */
        /* <DEDUP_REMOVED lines=9> */
.L_x_1577:
[CC--:B------:R-:W-:Y:S01]  /*df10*/  LEA R2, P0, R3.reuse, R242.reuse, 0x1 ;  /* 0x000000f203027211 */ /* 0x0c0fe200078008ff */
[----:B------:R-:W-:Y:S01]  /*df20*/  @P6 STS.128 [R235+0x10000], RZ ;  /* 0x010000ffeb006388 */ /* 0x000fe20000000c00 */
[C---:B------:R-:W-:Y:S01]  /*df30*/  IADD3 R247, P1, R3.reuse, UR28, RZ ;  /* 0x0000001c03f77c10 */ /* 0x040fe2000ff3e0ff */
[----:B------:R-:W-:Y:S01]  /*df40*/  UISETP.GT.AND UP2, UPT, UR11, UR10, UPT ;  /* 0x0000000a0b00728c */ /* 0x000fe2000bf44270 */
[-C--:B------:R-:W-:Y:S02]  /*df50*/  LEA.HI.X R3, R3, R245.reuse, R164, 0x1, P0 ;  /* 0x000000f503037211 */ /* 0x080fe400000f0ca4 */
[----:B------:R-:W-:Y:S02]  /*df60*/  IADD3.X R166, R164, UR21, RZ, P1, !PT ;  /* 0x00000015a4a67c10 */ /* 0x000fe40008ffe4ff */
[CC--:B------:R-:W-:Y:S01]  /*df70*/  @!P6 LEA R18, P1, R247.reuse, R242.reuse, 0x1 ;  /* 0x000000f2f712e211 */ /* 0x0c0fe200078208ff */
[----:B------:R-:W-:Y:S01]  /*df80*/  @!PT LDS RZ, [RZ] ;  /* 0x00000000fffff984 */ /* 0x000fe20000000800 */
[----:B------:R-:W-:Y:S01]  /*df90*/  @!PT LDS RZ, [RZ] ;  /* 0x00000000fffff984 */ /* 0x000fe20000000800 */
[----:B------:R-:W-:Y:S01]  /*dfa0*/  @!PT LDS RZ, [RZ] ;  /* 0x00000000fffff984 */ /* 0x000fe20000000800 */
[----:B------:R-:W-:Y:S01]  /*dfb0*/  @!P6 LDGSTS.E.BYPASS.LTC128B.128 [R235+0x10000], desc[UR22][R2.64] ;  /* 0x1000000002ebefae */ /* 0x000fe2000b901d56 */
[CC--:B------:R-:W-:Y:S02]  /*dfc0*/  @!P5 LEA R250, P0, R247.reuse, R242.reuse, 0x1 ;  /* 0x000000f2f7fad211 */ /* 0x0c0fe400078008ff */
[CCC-:B------:R-:W-:Y:S01]  /*dfd0*/  @!P6 LEA.HI.X R19, R247.reuse, R245.reuse, R166.reuse, 0x1, P1 ;  /* 0x000000f5f713e211 */ /* 0x1c0fe200008f0ca6 */
[----:B------:R-:W-:Y:S01]  /*dfe0*/  @P5 STS.128 [R235+0x12000], RZ ;  /* 0x012000ffeb005388 */ /* 0x000fe20000000c00 */
[C---:B------:R-:W-:Y:S02]  /*dff0*/  IADD3 R167, P2, R247.reuse, UR28, RZ ;  /* 0x0000001cf7a77c10 */ /* 0x040fe4000ff5e0ff */
[CCC-:B------:R-:W-:Y:S01]  /*e000*/  @!P5 LEA.HI.X R251, R247.reuse, R245.reuse, R166.reuse, 0x1, P0 ;  /* 0x000000f5f7fbd211 */ /* 0x1c0fe200000f0ca6 */
[----:B------:R-:W-:Y:S01]  /*e010*/  @!PT LDS RZ, [RZ] ;  /* 0x00000000fffff984 */ /* 0x000fe20000000800 */
[----:B------:R-:W-:Y:S01]  /*e020*/  @!PT LDS RZ, [RZ] ;  /* 0x00000000fffff984 */ /* 0x000fe20000000800 */
[----:B------:R-:W-:Y:S01]  /*e030*/  @!PT LDS RZ, [RZ] ;  /* 0x00000000fffff984 */ /* 0x000fe20000000800 */
[----:B------:R-:W-:Y:S01]  /*e040*/  @!P5 LDGSTS.E.BYPASS.LTC128B.128 [R235+0x12000], desc[UR22][R2.64+0x80] ;  /* 0x1200008002ebdfae */ /* 0x000fe2000b901d56 */
[----:B------:R-:W-:Y:S02]  /*e050*/  IADD3.X R164, R166, UR21, RZ, P2, !PT ;  /* 0x00000015a6a47c10 */ /* 0x000fe400097fe4ff */
[CC--:B------:R-:W-:Y:S01]  /*e060*/  @!P4 LEA R248, P2, R247.reuse, R242.reuse, 0x1 ;  /* 0x000000f2f7f8c211 */ /* 0x0c0fe200078408ff */
[----:B------:R-:W-:Y:S01]  /*e070*/  @P4 STS.128 [R235+0x14000], RZ ;  /* 0x014000ffeb004388 */ /* 0x000fe20000000c00 */
[CC--:B------:R-:W-:Y:S02]  /*e080*/  @!P3 LEA R246, P1, R247.reuse, R242.reuse, 0x1 ;  /* 0x000000f2f7f6b211 */ /* 0x0c0fe400078208ff */
[CCC-:B------:R-:W-:Y:S01]  /*e090*/  @!P4 LEA.HI.X R249, R247.reuse, R245.reuse, R166.reuse, 0x1, P2 ;  /* 0x000000f5f7f9c211 */ /* 0x1c0fe200010f0ca6 */
[----:B------:R-:W-:Y:S01]  /*e0a0*/  @!PT LDS RZ, [RZ] ;  /* 0x00000000fffff984 */ /* 0x000fe20000000800 */
[----:B------:R-:W-:Y:S01]  /*e0b0*/  @!PT LDS RZ, [RZ] ;  /* 0x00000000fffff984 */ /* 0x000fe20000000800 */
[----:B------:R-:W-:Y:S01]  /*e0c0*/  @!PT LDS RZ, [RZ] ;  /* 0x00000000fffff984 */ /* 0x000fe20000000800 */
[----:B------:R-:W-:Y:S01]  /*e0d0*/  @!P4 LDGSTS.E.BYPASS.LTC128B.128 [R235+0x14000], desc[UR22][R2.64+0x100] ;  /* 0x1400010002ebcfae */ /* 0x000fe2000b901d56 */
[-C--:B------:R-:W-:Y:S02]  /*e0e0*/  @!P3 LEA.HI.X R247, R247, R245.reuse, R166, 0x1, P1 ;  /* 0x000000f5f7f7b211 */ /* 0x080fe400008f0ca6 */
        /* <DEDUP_REMOVED lines=8> */
[CCC-:B------:R-:W-:Y:S02]  /*e170*/  @!P5 LEA.HI.X R31, R167.reuse, R245.reuse, R164.reuse, 0x1, P2 ;  /* 0x000000f5a71fd211 */ /* 0x1c0fe400010f0ca4 */
        /* <DEDUP_REMOVED lines=8> */
[CC--:B------:R-:W-:Y:S02]  /*e200*/  @!P3 LEA.HI.X R23, R167.reuse, R245.reuse, R164, 0x1, P0 ;  /* 0x000000f5a717b211 */ /* 0x0c0fe400000f0ca4 */
[----:B------:R-:W-:Y:S01]  /*e210*/  IADD3 R166, P2, R167, UR28, RZ ;  /* 0x0000001ca7a67c10 */ /* 0x000fe2000ff5e0ff */
[----:B------:R-:W-:Y:S03]  /*e220*/  @P5 STS.128 [R235+0x12800], RZ ;  /* 0x012800ffeb005388 */ /* 0x000fe60000000c00 */
[-C--:B------:R-:W-:Y:S01]  /*e230*/  @!P6 LEA R202, P0, R166, R242.reuse, 0x1 ;  /* 0x000000f2a6cae211 */ /* 0x080fe200078008ff */
[----:B------:R-:W-:Y:S01]  /*e240*/  @!PT LDS RZ, [RZ] ;  /* 0x00000000fffff984 */ /* 0x000fe20000000800 */
[----:B------:R-:W-:Y:S01]  /*e250*/  @!PT LDS RZ, [RZ] ;  /* 0x00000000fffff984 */ /* 0x000fe20000000800 */
[----:B------:R-:W-:Y:S01]  /*e260*/  @!PT LDS RZ, [RZ] ;  /* 0x00000000fffff984 */ /* 0x000fe20000000800 */
[----:B------:R-:W-:Y:S01]  /*e270*/  @!P5 LDGSTS.E.BYPASS.LTC128B.128 [R235+0x12800], desc[UR22][R250.64+0x80] ;  /* 0x12800080faebdfae */ /* 0x000fe2000b901d56 */
[----:B------:R-:W-:Y:S02]  /*e280*/  IADD3.X R164, R164, UR21, RZ, P2, !PT ;  /* 0x00000015a4a47c10 */ /* 0x000fe400097fe4ff */
        /* <DEDUP_REMOVED lines=8> */
[CC--:B------:R-:W-:Y:S02]  /*e310*/  @!P4 LEA R34, P1, R166.reuse, R242.reuse, 0x1 ;  /* 0x000000f2a622c211 */ /* 0x0c0fe400078208ff */
[C---:B------:R-:W-:Y:S01]  /*e320*/  @!P3 LEA R244, P0, R166.reuse, R242, 0x1 ;  /* 0x000000f2a6f4b211 */ /* 0x040fe200078008ff */
[----:B------:R-:W-:Y:S01]  /*e330*/  @P3 STS.128 [R235+0x16800], RZ ;  /* 0x016800ffeb003388 */ /* 0x000fe20000000c00 */
[CC--:B------:R-:W-:Y:S01]  /*e340*/  @!P4 LEA.HI.X R35, R166.reuse, R245.reuse, R164, 0x1, P1 ;  /* 0x000000f5a623c211 */ /* 0x0c0fe200008f0ca4 */
[----:B------:R-:W-:Y:S01]  /*e350*/  IMAD.MOV.U32 R242, RZ, RZ, R2 ;  /* 0x000000fffff27224 */ /* 0x000fe200078e0002 */
[----:B------:R-:W-:Y:S01]  /*e360*/  @!P3 LEA.HI.X R245, R166, R245, R164, 0x1, P0 ;  /* 0x000000f5a6f5b211 */ /* 0x000fe200000f0ca4 */
[----:B------:R-:W-:Y:S01]  /*e370*/  @!PT LDS RZ, [RZ] ;  /* 0x00000000fffff984 */ /* 0x000fe20000000800 */
[----:B------:R-:W-:Y:S01]  /*e380*/  @!PT LDS RZ, [RZ] ;  /* 0x00000000fffff984 */ /* 0x000fe20000000800 */
[----:B------:R-:W-:Y:S01]  /*e390*/  @!PT LDS RZ, [RZ] ;  /* 0x00000000fffff984 */ /* 0x000fe20000000800 */
[----:B------:R-:W-:Y:S01]  /*e3a0*/  @!P3 LDGSTS.E.BYPASS.LTC128B.128 [R235+0x16800], desc[UR22][R246.64+0x180] ;  /* 0x16800180f6ebbfae */ /* 0x000fe2000b901d56 */
[----:B------:R-:W-:Y:S03]  /*e3b0*/  PLOP3.LUT P0, PT, PT, PT, UP2, 0x80, 0x0 ;  /* 0x000000000000781c */ /* 0x000fe60003f0f028 */
        /* <DEDUP_REMOVED lines=47> */
[----:B------:R-:W-:Y:S04]  /*e6b0*/  LDSM.16.M88.4 R188, [R232] ;  /* 0x00000000e8bc783b */ /* 0x000fe80000000200 */
        /* <DEDUP_REMOVED lines=208> */
[----:B------:R-:W-:Y:S01]  /*f3c0*/  PLOP3.LUT P0, PT, PT, PT, UP6, 0x40, 0x0 ;  /* 0x000000000000781c */ /* 0x000fe20003f0e868 */
[----:B------:R-:W-:Y:S01]  /*f3d0*/  IMAD.U32 R166, RZ, RZ, UR20 ;  /* 0x00000014ffa67e24 */ /* 0x000fe2000f8e00ff */
[----:B------:R-:W-:Y:S11]  /*f3e0*/  MOV R2, UR32 ;  /* 0x0000002000027c02 */ /* 0x000ff60008000f00 */
[----:B------:R-:W-:Y:S05]  /*f3f0*/  @P0 BRA `(.L_x_1579) ;  /* 0x0000000400180947 */ /* 0x000fea0003800000 */
[----:B------:R-:W-:Y:S04]  /*f400*/  USHF.L.U32 UR14, UR11, 0x6, URZ ;  /* 0x000000060b0e7899 */ /* 0x000fe8000800063f */
[----:B------:R-:W-:Y:S02]  /*f410*/  UIADD3 UR38, UR14, -0x40, URZ ;  /* 0xffffffc00e267890 */ /* 0x000fe4000fffe03f */
        /* <DEDUP_REMOVED lines=21> */
[----:B------:R-:W-:Y:S02]  /*f570*/  UISETP.GE.AND UP3, UPT, UR14, URZ, UPT ;  /* 0x0000003f0e00728c */ /* 0x000fe4000bf66270 */
[----:B------:R-:W-:Y:S02]  /*f580*/  UISETP.GE.U32.AND UP4, UPT, UR35, UR12, UPT ;  /* 0x0000000c2300728c */ /* 0x000fe4000bf86070 */
[----:B------:R-:W-:Y:S02]  /*f590*/  @!UP2 UIADD3 UR39, UR39, 0x1, URZ ;  /* 0x000000012727a890 */ /* 0x000fe4000fffe03f */
[----:B------:R-:W-:Y:S02]  /*f5a0*/  UISETP.GE.AND UP2, UPT, UR38, URZ, UPT ;  /* 0x0000003f2600728c */ /* 0x000fe4000bf46270 */
[----:B------:R-:W-:Y:S04]  /*f5b0*/  @UP5 UIADD3 UR41, UR41, 0x1, URZ ;  /* 0x0000000129295890 */ /* 0x000fe8000fffe03f */
[----:B------:R-:W-:Y:S02]  /*f5c0*/  @!UP3 UIADD3 UR41, -UR41, URZ, URZ ;  /* 0x0000003f2929b290 */ /* 0x000fe4000fffe13f */
[----:B------:R-:W-:Y:S02]  /*f5d0*/  @UP4 UIADD3 UR39, UR39, 0x1, URZ ;  /* 0x0000000127274890 */ /* 0x000fe4000fffe03f */
[----:B------:R-:W-:Y:S02]  /*f5e0*/  USEL UR41, UR24, UR41, !UP0 ;  /* 0x0000002918297287 */ /* 0x000fe4000c000000 */
[----:B------:R-:W-:Y:S04]  /*f5f0*/  @!UP2 UIADD3 UR39, -UR39, URZ, URZ ;  /* 0x0000003f2727a290 */ /* 0x000fe8000fffe13f */
[----:B------:R-:W-:Y:S01]  /*f600*/  USEL UR39, UR24, UR39, !UP0 ;  /* 0x0000002718277287 */ /* 0x000fe2000c000000 */
[----:B------:R-:W-:Y:S02]  /*f610*/  IMAD.U32 R166, RZ, RZ, UR41 ;  /* 0x00000029ffa67e24 */ /* 0x000fe4000f8e00ff */
[----:B------:R-:W-:Y:S03]  /*f620*/  IMAD.U32 R2, RZ, RZ, UR41 ;  /* 0x00000029ff027e24 */ /* 0x000fe6000f8e00ff */
[----:B------:R-:W-:Y:S01]  /*f630*/  MOV R164, UR39 ;  /* 0x0000002700a47c02 */ /* 0x000fe20008000f00 */
        /* <DEDUP_REMOVED lines=10> */
[----:B------:R-:W-:Y:S02]  /*f6e0*/  IMAD.U32 R170, RZ, RZ, UR14 ;  /* 0x0000000effaa7e24 */ /* 0x000fe4000f8e00ff */
[----:B------:R-:W-:Y:S02]  /*f6f0*/  IMAD.U32 R173, RZ, RZ, UR37 ;  /* 0x00000025ffad7e24 */ /* 0x000fe4000f8e00ff */
[----:B------:R-:W-:Y:S02]  /*f700*/  MOV R171, UR15 ;  /* 0x0000000f00ab7c02 */ /* 0x000fe40008000f00 */
[----:B------:R-:W-:Y:S01]  /*f710*/  IMAD.U32 R172, RZ, RZ, UR36 ;  /* 0x00000024ffac7e24 */ /* 0x000fe2000f8e00ff */
[----:B------:R-:W-:Y:S02]  /*f720*/  UIADD3 UR36, UR41, -UR39, URZ ;  /* 0x8000002729247290 */ /* 0x000fe4000fffe03f */
        /* <DEDUP_REMOVED lines=9> */
[----:B------:R-:W-:Y:S01]  /*f7c0*/  UIADD3 UR14, UR37, UR14, URZ ;  /* 0x0000000e250e7290 */ /* 0x000fe2000fffe03f */
[----:B------:R-:W-:Y:S05]  /*f7d0*/  IMAD.U32 R166, RZ, RZ, UR36 ;  /* 0x00000024ffa67e24 */ /* 0x000fea000f8e00ff */
[----:B------:R-:W-:Y:S01]  /*f7e0*/  MOV R167, UR14 ;  /* 0x0000000e00a77c02 */ /* 0x000fe20008000f00 */
[----:B------:R-:W-:Y:S01]  /*f7f0*/  UMOV UR14, UR8 ;  /* 0x00000008000e7c82 */ /* 0x000fe20008000000 */
[----:B--2---:R-:W-:Y:S04]  /*f800*/  IADD3 R169, -R164, R169, RZ ;  /* 0x000000a9a4a97210 */ /* 0x004fe80007ffe1ff */
[----:B------:R-:W-:Y:S01]  /*f810*/  SHF.R.S32.HI R171, RZ, 0x1f, R169 ;  /* 0x0000001fffab7819 */ /* 0x000fe200000114a9 */
[-C--:B-1----:R-:W-:Y:S04]  /*f820*/  IMAD.WIDE.U32 R166, R169, R2.reuse, R166 ;  /* 0x00000002a9a67225 */ /* 0x082fe800078e00a6 */
[----:B------:R-:W-:Y:S04]  /*f830*/  IMAD R164, R171, R2, RZ ;  /* 0x00000002aba47224 */ /* 0x000fe800078e02ff */
[----:B------:R-:W-:Y:S04]  /*f840*/  IMAD R164, R169, R3, R164 ;  /* 0x00000003a9a47224 */ /* 0x000fe800078e02a4 */
[----:B------:R-:W-:Y:S07]  /*f850*/  IMAD.IADD R2, R167, 0x1, R164 ;  /* 0x00000001a7027824 */ /* 0x000fee00078e02a4 */
.L_x_1579:
        /* <DEDUP_REMOVED lines=15> */
[CC--:B------:R-:W-:Y:S02]  /*f950*/  @!P6 LEA.HI.X R175, R167.reuse, R239.reuse, R164, 0x1, P1 ;  /* 0x000000efa7afe211 */ /* 0x0c0fe400008f0ca4 */
[CC--:B------:R-:W-:Y:S01]  /*f960*/  @!P3 LEA R166, P1, R167.reuse, R240.reuse, 0x1 ;  /* 0x000000f0a7a6b211 */ /* 0x0c0fe200078208ff */
[----:B------:R-:W-:Y:S01]  /*f970*/  @!PT LDS RZ, [RZ] ;  /* 0x00000000fffff984 */ /* 0x000fe20000000800 */
[----:B------:R-:W-:Y:S01]  /*f980*/  @!PT LDS RZ, [RZ] ;  /* 0x00000000fffff984 */ /* 0x000fe20000000800 */
[----:B------:R-:W-:Y:S01]  /*f990*/  @!PT LDS RZ, [RZ] ;  /* 0x00000000fffff984 */ /* 0x000fe20000000800 */
[----:B------:R1:W-:Y:S01]  /*f9a0*/  @!P5 LDGSTS.E.BYPASS.LTC128B.128 [R235+0xa000], desc[UR22][R176.64+0x80] ;  /* 0x0a000080b0ebdfae */ /* 0x0003e2000b901d56 */
[----:B------:R-:W-:Y:S03]  /*f9b0*/  IADD3 R3, P2, R167, UR27, RZ ;  /* 0x0000001ba7037c10 */ /* 0x000fe6000ff5e0ff */
[----:B------:R1:W-:Y:S01]  /*f9c0*/  @P4 STS.128 [R235+0xc000], RZ ;  /* 0x00c000ffeb004388 */ /* 0x0003e20000000c00 */
[-C--:B------:R-:W-:Y:S02]  /*f9d0*/  @!P6 LEA R172, P0, R3, R240.reuse, 0x1 ;  /* 0x000000f003ace211 */ /* 0x080fe400078008ff */
[----:B------:R-:W-:Y:S01]  /*f9e0*/  IADD3.X R2, R164, UR26, RZ, P2, !PT ;  /* 0x0000001aa4027c10 */ /* 0x000fe200097fe4ff */
[----:B------:R-:W-:Y:S01]  /*f9f0*/  @!PT LDS RZ, [RZ] ;  /* 0x00000000fffff984 */ /* 0x000fe20000000800 */
[----:B------:R-:W-:Y:S01]  /*fa00*/  @!PT LDS RZ, [RZ] ;  /* 0x00000000fffff984 */ /* 0x000fe20000000800 */
[----:B------:R-:W-:Y:S01]  /*fa10*/  @!PT LDS RZ, [RZ] ;  /* 0x00000000fffff984 */ /* 0x000fe20000000800 */
[----:B------:R1:W-:Y:S01]  /*fa20*/  @!P4 LDGSTS.E.BYPASS.LTC128B.128 [R235+0xc000], desc[UR22][R176.64+0x100] ;  /* 0x0c000100b0ebcfae */ /* 0x0003e2000b901d56 */
[-C--:B------:R-:W-:Y:S02]  /*fa30*/  @!P4 LEA R168, P2, R167, R240.reuse, 0x1 ;  /* 0x000000f0a7a8c211 */ /* 0x080fe400078408ff */
[-C--:B------:R-:W-:Y:S01]  /*fa40*/  @!P6 LEA.HI.X R173, R3, R239.reuse, R2, 0x1, P0 ;  /* 0x000000ef03ade211 */ /* 0x080fe200000f0c02 */
[----:B------:R1:W-:Y:S01]  /*fa50*/  @P3 STS.128 [R235+0xe000], RZ ;  /* 0x00e000ffeb003388 */ /* 0x0003e20000000c00 */
[CCC-:B------:R-:W-:Y:S02]  /*fa60*/  @!P4 LEA.HI.X R169, R167.reuse, R239.reuse, R164.reuse, 0x1, P2 ;  /* 0x000000efa7a9c211 */ /* 0x1c0fe400010f0ca4 */
[-C--:B------:R-:W-:Y:S01]  /*fa70*/  @!P3 LEA.HI.X R167, R167, R239.reuse, R164, 0x1, P1 ;  /* 0x000000efa7a7b211 */ /* 0x080fe200008f0ca4 */
[----:B------:R-:W-:Y:S01]  /*fa80*/  @!PT LDS RZ, [RZ] ;  /* 0x00000000fffff984 */ /* 0x000fe20000000800 */
[----:B------:R-:W-:Y:S01]  /*fa90*/  @!PT LDS RZ, [RZ] ;  /* 0x00000000fffff984 */ /* 0x000fe20000000800 */
[----:B------:R-:W-:Y:S01]  /*faa0*/  @!PT LDS RZ, [RZ] ;  /* 0x00000000fffff984 */ /* 0x000fe20000000800 */
[----:B------:R1:W-:Y:S01]  /*fab0*/  @!P3 LDGSTS.E.BYPASS.LTC128B.128 [R235+0xe000], desc[UR22][R176.64+0x180] ;  /* 0x0e000180b0ebbfae */ /* 0x0003e2000b901d56 */
[CC--:B------:R-:W-:Y:S02]  /*fac0*/  @!P5 LEA R182, P2, R3.reuse, R240.reuse, 0x1 ;  /* 0x000000f003b6d211 */ /* 0x0c0fe400078408ff */
[CC--:B------:R-:W-:Y:S01]  /*fad0*/  @!P4 LEA R180, P1, R3.reuse, R240.reuse, 0x1 ;  /* 0x000000f003b4c211 */ /* 0x0c0fe200078208ff */
[----:B------:R1:W-:Y:S01]  /*fae0*/  @P6 STS.128 [R235+0x8800], RZ ;  /* 0x008800ffeb006388 */ /* 0x0003e20000000c00 */
[CCC-:B------:R-:W-:Y:S02]  /*faf0*/  @!P5 LEA.HI.X R183, R3.reuse, R239.reuse, R2.reuse, 0x1, P2 ;  /* 0x000000ef03b7d211 */ /* 0x1c0fe400010f0c02 */
[CCC-:B------:R-:W-:Y:S01]  /*fb00*/  @!P4 LEA.HI.X R181, R3.reuse, R239.reuse, R2.reuse, 0x1, P1 ;  /* 0x000000ef03b5c211 */ /* 0x1c0fe200008f0c02 */
[----:B------:R-:W-:Y:S01]  /*fb10*/  @!PT LDS RZ, [RZ] ;  /* 0x00000000fffff984 */ /* 0x000fe20000000800 */
[----:B------:R-:W-:Y:S01]  /*fb20*/  @!PT LDS RZ, [RZ] ;  /* 0x00000000fffff984 */ /* 0x000fe20000000800 */
[----:B------:R-:W-:Y:S01]  /*fb30*/  @!PT LDS RZ, [RZ] ;  /* 0x00000000fffff984 */ /* 0x000fe20000000800 */
[----:B------:R1:W-:Y:S01]  /*fb40*/  @!P6 LDGSTS.E.BYPASS.LTC128B.128 [R235+0x8800], desc[UR22][R174.64] ;  /* 0x08800000aeebefae */ /* 0x0003e2000b901d56 */
[CC--:B------:R-:W-:Y:S02]  /*fb50*/  @!P3 LEA R178, P0, R3.reuse, R240.reuse, 0x1 ;  /* 0x000000f003b2b211 */ /* 0x0c0fe400078008ff */
[C---:B------:R-:W-:Y:S01]  /*fb60*/  IADD3 R164, P2, R3.reuse, UR27, RZ ;  /* 0x0000001b03a47c10 */ /* 0x040fe2000ff5e0ff */
[----:B------:R1:W-:Y:S01]  /*fb70*/  @P5 STS.128 [R235+0xa800], RZ ;  /* 0x00a800ffeb005388 */ /* 0x0003e20000000c00 */
[-C--:B------:R-:W-:Y:S02]  /*fb80*/  @!P3 LEA.HI.X R179, R3, R239.reuse, R2, 0x1, P0 ;  /* 0x000000ef03b3b211 */ /* 0x080fe400000f0c02 */
[CC--:B------:R-:W-:Y:S01]  /*fb90*/  @!P6 LEA R188, P0, R164.reuse, R240.reuse, 0x1 ;  /* 0x000000f0a4bce211 */ /* 0x0c0fe200078008ff */
[----:B------:R-:W-:Y:S01]  /*fba0*/  @!PT LDS RZ, [RZ] ;  /* 0x00000000fffff984 */ /* 0x000fe20000000800 */
[----:B------:R-:W-:Y:S01]  /*fbb0*/  @!PT LDS RZ, [RZ] ;  /* 0x00000000fffff984 */ /* 0x000fe20000000800 */
[----:B------:R-:W-:Y:S01]  /*fbc0*/  @!PT LDS RZ, [RZ] ;  /* 0x00000000fffff984 */ /* 0x000fe20000000800 */
[----:B------:R1:W-:Y:S01]  /*fbd0*/  @!P5 LDGSTS.E.BYPASS.LTC128B.128 [R235+0xa800], desc[UR22][R170.64+0x80] ;  /* 0x0a800080aaebdfae */ /* 0x0003e2000b901d56 */
[-C--:B------:R-:W-:Y:S02]  /*fbe0*/  @!P4 LEA R184, P1, R164, R240.reuse, 0x1 ;  /* 0x000000f0a4b8c211 */ /* 0x080fe400078208ff */
[----:B------:R-:W-:Y:S01]  /*fbf0*/  IADD3.X R2, R2, UR26, RZ, P2, !PT ;  /* 0x0000001a02027c10 */ /* 0x000fe200097fe4ff */
        /* <DEDUP_REMOVED lines=8> */
[CC--:B------:R-:W-:Y:S01]  /*fc80*/  @!P4 LEA.HI.X R185, R164.reuse, R239.reuse, R2, 0x1, P1 ;  /* 0x000000efa4b9c211 */ /* 0x0c0fe200008f0c02 */
[----:B------:R1:W-:Y:S01]  /*fc90*/  @P3 STS.128 [R235+0xe800], RZ ;  /* 0x00e800ffeb003388 */ /* 0x0003e20000000c00 */
[C---:B------:R-:W-:Y:S01]  /*fca0*/  @!P3 LEA R190, P0, R164.reuse, R240, 0x1 ;  /* 0x000000f0a4beb211 */ /* 0x040fe200078008ff */
[----:B------:R-:W-:Y:S02]  /*fcb0*/  IMAD.MOV.U32 R240, RZ, RZ, R176 ;  /* 0x000000fffff07224 */ /* 0x000fe400078e00b0 */
[----:B------:R-:W-:Y:S01]  /*fcc0*/  @!PT LDS RZ, [RZ] ;  /* 0x00000000fffff984 */ /* 0x000fe20000000800 */
[----:B------:R-:W-:Y:S01]  /*fcd0*/  @!PT LDS RZ, [RZ] ;  /* 0x00000000fffff984 */ /* 0x000fe20000000800 */
[----:B------:R-:W-:Y:S01]  /*fce0*/  @!PT LDS RZ, [RZ] ;  /* 0x00000000fffff984 */ /* 0x000fe20000000800 */
[----:B------:R1:W-:Y:S01]  /*fcf0*/  @!P3 LDGSTS.E.BYPASS.LTC128B.128 [R235+0xe800], desc[UR22][R166.64+0x180] ;  /* 0x0e800180a6ebbfae */ /* 0x0003e2000b901d56 */
[----:B------:R-:W-:Y:S01]  /*fd00*/  @!P3 LEA.HI.X R191, R164, R239, R2, 0x1, P0 ;  /* 0x000000efa4bfb211 */ /* 0x000fe200000f0c02 */
[----:B------:R-:W-:Y:S02]  /*fd10*/  IMAD.MOV.U32 R239, RZ, RZ, R177 ;  /* 0x000000ffffef7224 */ /* 0x000fe400078e00b1 */
        /* <DEDUP_REMOVED lines=41> */
.L_x_1578:
[----:B------:R-:W-:Y:S01]  /*ffb0*/  FMNMX.FTZ R2, R4, R165, !PT ;  /* 0x000000a504027209 */ /* 0x000fe20007810000 */
[----:B-1----:R-:W-:Y:S01]  /*ffc0*/  LDSM.16.MT88.4 R172, [R226+0x10000] ;  /* 0x01000000e2ac783b */ /* 0x002fe20000004200 */
[----:B------:R-:W-:Y:S01]  /*ffd0*/  FMNMX.FTZ R164, R6, R0, !PT ;  /* 0x0000000006a47209 */ /* 0x000fe20007810000 */
[----:B------:R-:W-:Y:S01]  /*ffe0*/  UISETP.GT.AND UP2, UPT, UR11, UR10, UPT ;  /* 0x0000000a0b00728c */ /* 0x000fe2000bf44270 */
[----:B------:R-:W-:Y:S01]  /*fff0*/  FMNMX.FTZ R3, R5, R2, !PT ;  /* 0x0000000205037209 */ /* 0x000fe20007810000 */
[----:B------:R-:W-:Y:S01]  /*10000*/  UMOV UR15, UR34 ;  /* 0x00000022000f7c82 */ /* 0x000fe20008000000 */
[----:B------:R-:W-:Y:S01]  /*10010*/  FMNMX.FTZ R167, R7, R164, !PT ;  /* 0x000000a407a77209 */ /* 0x000fe20007810000 */
[----:B------:R-:W-:Y:S01]  /*10020*/  UMOV UR14, UR33 ;  /* 0x00000021000e7c82 */ /* 0x000fe20008000000 */
        /* <DEDUP_REMOVED lines=56> */
[--C-:B------:R-:W-:Y:S01]  /*103b0*/  FFMA.FTZ R166, R9, UR4, -R244.reuse ;  /* 0x0000000409a67c23 */ /* 0x100fe200080108f4 */
[----:B------:R-:W4:Y:S01]  /*103c0*/  MUFU.EX2 R2, R165 ;  /* 0x000000a500027308 */ /* 0x000f220000000800 */
[----:B------:R-:W-:Y:S01]  /*103d0*/  FFMA.FTZ R246, R12, UR4, -R244 ;  /* 0x000000040cf67c23 */ /* 0x000fe200080108f4 */
[--C-:B------:R-:W-:Y:S01]  /*103e0*/  FFMA.FTZ R207, R6, UR4, -R206.reuse ;  /* 0x0000000406cf7c23 */ /* 0x100fe200080108ce */
[----:B------:R-:W-:Y:S01]  /*103f0*/  FFMA.FTZ R6, R7, UR4, -R206 ;  /* 0x0000000407067c23 */ /* 0x000fe200080108ce */
[----:B------:R-:W-:Y:S01]  /*10400*/  FFMA.FTZ R7, R8, UR4, -R244 ;  /* 0x0000000408077c23 */ /* 0x000fe200080108f4 */
[--C-:B------:R-:W-:Y:S01]  /*10410*/  FFMA.FTZ R204, R11, UR4, -R206.reuse ;  /* 0x000000040bcc7c23 */ /* 0x100fe200080108ce */
[--C-:B--2---:R-:W-:Y:S01]  /*10420*/  FFMA.FTZ R167, R10, UR4, -R206.reuse ;  /* 0x000000040aa77c23 */ /* 0x104fe200080108ce */
[C---:B---3--:R-:W-:Y:S03]  /*10430*/  FMUL.FTZ R10, R0.reuse, R162 ;  /* 0x000000a2000a7220 */ /* 0x048fe60000410000 */
        /* <DEDUP_REMOVED lines=17> */
[C---:B------:R-:W-:Y:S01]  /*10550*/  FMUL.FTZ R45, R2.reuse, R45 ;  /* 0x0000002d022d7220 */ /* 0x040fe20000410000 */
        /* <DEDUP_REMOVED lines=20> */
[----:B------:R-:W-:Y:S01]  /*106a0*/  FFMA.FTZ R196, R19, UR4, -R206 ;  /* 0x0000000413c47c23 */ /* 0x000fe200080108ce */
[----:B------:R-:W-:Y:S03]  /*106b0*/  FMUL.FTZ R64, R2, R64 ;  /* 0x0000004002407220 */ /* 0x000fe60000410000 */
[----:B------:R-:W2:Y:S01]  /*106c0*/  MUFU.EX2 R166, R166 ;  /* 0x000000a600a67308 */ /* 0x000ea20000000800 */
[----:B---3--:R-:W-:Y:S01]  /*106d0*/  F2FP.BF16.F32.PACK_AB R161, R6, R207 ;  /* 0x000000cf06a1723e */ /* 0x008fe200000010ff */
        /* <DEDUP_REMOVED lines=22> */
[----:B------:R2:W-:Y:S01]  /*10840*/  MUFU.EX2 R4, R196 ;  /* 0x000000c400047308 */ /* 0x0005e20000000800 */
        /* <DEDUP_REMOVED lines=8> */
[----:B---3--:R-:W-:Y:S01]  /*108d0*/  F2FP.BF16.F32.PACK_AB R163, R204, R167 ;  /* 0x000000a7cca3723e */ /* 0x008fe200000010ff */
[C---:B------:R-:W-:Y:S01]  /*108e0*/  FMUL.FTZ R92, R2.reuse, R92 ;  /* 0x0000005c025c7220 */ /* 0x040fe20000410000 */
[----:B------:R-:W-:Y:S01]  /*108f0*/  FMUL.FTZ R93, R2, R93 ;  /* 0x0000005d025d7220 */ /* 0x000fe20000410000 */
[C---:B------:R-:W-:Y:S01]  /*10900*/  FMUL.FTZ R94, R0.reuse, R94 ;  /* 0x0000005e005e7220 */ /* 0x040fe20000410000 */
[----:B------:R-:W-:Y:S01]  /*10910*/  FMUL.FTZ R95, R0, R95 ;  /* 0x0000005f005f7220 */ /* 0x000fe20000410000 */
[C---:B------:R-:W-:Y:S01]  /*10920*/  FMUL.FTZ R96, R2.reuse, R96 ;  /* 0x0000006002607220 */ /* 0x040fe20000410000 */
[----:B------:R-:W-:Y:S01]  /*10930*/  FMUL.FTZ R97, R2, R97 ;  /* 0x0000006102617220 */ /* 0x000fe20000410000 */
[C---:B-1----:R-:W-:Y:S01]  /*10940*/  HMMA.16816.F32.BF16 R8, R160.reuse, R168, R8 ;  /* 0x000000a8a008723c */ /* 0x042fe20000041808 */
[----:B--2---:R-:W-:Y:S01]  /*10950*/  LDSM.16.MT88.4 R196, [R226+0x14800] ;  /* 0x01480000e2c4783b */ /* 0x004fe20000004200 */
[----:B------:R-:W-:Y:S01]  /*10960*/  MUFU.EX2 R246, R246 ;  /* 0x000000f600f67308 */ /* 0x000fe20000000800 */
[----:B------:R-:W-:Y:S02]  /*10970*/  PLOP3.LUT P0, PT, PT, PT, UP2, 0x80, 0x0 ;  /* 0x000000000000781c */ /* 0x000fe40003f0f028 */
[C---:B------:R-:W-:Y:S01]  /*10980*/  FMUL.FTZ R98, R0.reuse, R98 ;  /* 0x0000006200627220 */ /* 0x040fe20000410000 */
[C---:B------:R-:W-:Y:S03]  /*10990*/  HMMA.16816.F32.BF16 R36, R160.reuse, R170, R36 ;  /* 0x000000aaa024723c */ /* 0x040fe60000041824 */
[----:B------:R-:W1:Y:S02]  /*109a0*/  LDSM.16.MT88.4 R168, [R224+0x10000] ;  /* 0x01000000e0a8783b */ /* 0x000e640000004200 */
[----:B------:R-:W-:Y:S01]  /*109b0*/  FMUL.FTZ R99, R0, R99 ;  /* 0x0000006300637220 */ /* 0x000fe20000410000 */
[C---:B------:R-:W-:Y:S05]  /*109c0*/  HMMA.16816.F32.BF16 R40, R160.reuse, R172, R40 ;  /* 0x000000aca028723c */ /* 0x040fea0000041828 */
        /* <DEDUP_REMOVED lines=31> */
[----:B------:R-:W-:Y:S01]  /*10bc0*/  FFMA.FTZ R247, R13, UR4, -R244 ;  /* 0x000000040df77c23 */ /* 0x000fe200080108f4 */
[C---:B---3--:R-:W-:Y:S05]  /*10bd0*/  HMMA.16816.F32.BF16 R72, R160.reuse, R176, R72 ;  /* 0x000000b0a048723c */ /* 0x048fea0000041848 */
[----:B------:R-:W-:Y:S01]  /*10be0*/  FMUL.FTZ R13, R2, R157 ;  /* 0x0000009d020d7220 */ /* 0x000fe20000410000 */
[C---:B------:R-:W-:Y:S01]  /*10bf0*/  HMMA.16816.F32.BF16 R76, R160.reuse, R178, R76 ;  /* 0x000000b2a04c723c */ /* 0x040fe2000004184c */
[----:B------:R-:W-:Y:S01]  /*10c00*/  LDSM.16.MT88.4 R176, [R228+0x16000] ;  /* 0x01600000e4b0783b */ /* 0x000fe20000004200 */
[----:B------:R-:W3:Y:S03]  /*10c10*/  MUFU.EX2 R247, R247 ;  /* 0x000000f700f77308 */ /* 0x000ee60000000800 */
[--C-:B------:R-:W-:Y:S01]  /*10c20*/  FFMA.FTZ R248, R14, UR4, -R206.reuse ;  /* 0x000000040ef87c23 */ /* 0x100fe200080108ce */
[C---:B------:R-:W-:Y:S01]  /*10c30*/  FMUL.FTZ R14, R0.reuse, R158 ;  /* 0x0000009e000e7220 */ /* 0x040fe20000410000 */
[----:B------:R-:W-:Y:S01]  /*10c40*/  FFMA.FTZ R249, R15, UR4, -R206 ;  /* 0x000000040ff97c23 */ /* 0x000fe200080108ce */
[----:B------:R-:W-:Y:S02]  /*10c50*/  FMUL.FTZ R15, R0, R159 ;  /* 0x0000009f000f7220 */ /* 0x000fe40000410000 */
[----:B------:R-:W-:Y:S01]  /*10c60*/  LDSM.16.MT88.4 R156, [R225+0x16000] ;  /* 0x01600000e19c783b */ /* 0x000fe20000004200 */
[C---:B------:R-:W-:Y:S01]  /*10c70*/  FMUL.FTZ R120, R2.reuse, R120 ;  /* 0x0000007802787220 */ /* 0x040fe20000410000 */
[----:B------:R-:W-:Y:S01]  /*10c80*/  FMUL.FTZ R121, R2, R121 ;  /* 0x0000007902797220 */ /* 0x000fe20000410000 */
[C---:B------:R-:W-:Y:S01]  /*10c90*/  FMUL.FTZ R122, R0.reuse, R122 ;  /* 0x0000007a007a7220 */ /* 0x040fe20000410000 */
[----:B------:R-:W-:Y:S01]  /*10ca0*/  FMUL.FTZ R123, R0, R123 ;  /* 0x0000007b007b7220 */ /* 0x000fe20000410000 */
[C---:B------:R-:W-:Y:S01]  /*10cb0*/  FMUL.FTZ R124, R2.reuse, R124 ;  /* 0x0000007c027c7220 */ /* 0x040fe20000410000 */
[----:B------:R-:W-:Y:S01]  /*10cc0*/  FMUL.FTZ R125, R2, R125 ;  /* 0x0000007d027d7220 */ /* 0x000fe20000410000 */
[C---:B-1----:R-:W-:Y:S01]  /*10cd0*/  HMMA.16816.F32.BF16 R80, R160.reuse, R168, R80 ;  /* 0x000000a8a050723c */ /* 0x042fe20000041850 */
[----:B------:R-:W-:Y:S02]  /*10ce0*/  MUFU.EX2 R248, R248 ;  /* 0x000000f800f87308 */ /* 0x000fe40000000800 */
[C---:B------:R-:W-:Y:S01]  /*10cf0*/  FMUL.FTZ R126, R0.reuse, R126 ;  /* 0x0000007e007e7220 */ /* 0x040fe20000410000 */
[----:B------:R-:W-:Y:S01]  /*10d00*/  FMUL.FTZ R127, R0, R127 ;  /* 0x0000007f007f7220 */ /* 0x000fe20000410000 */
[C---:B------:R-:W-:Y:S01]  /*10d10*/  FMUL.FTZ R128, R2.reuse, R128 ;  /* 0x0000008002807220 */ /* 0x040fe20000410000 */
[C---:B------:R-:W-:Y:S01]  /*10d20*/  HMMA.16816.F32.BF16 R84, R160.reuse, R170, R84 ;  /* 0x000000aaa054723c */ /* 0x040fe20000041854 */
[----:B------:R-:W1:Y:S04]  /*10d30*/  LDSM.16.MT88.4 R168, [R225+0x14000] ;  /* 0x01400000e1a8783b */ /* 0x000e680000004200 */
[----:B------:R-:W4:Y:S01]  /*10d40*/  MUFU.EX2 R249, R249 ;  /* 0x000000f900f97308 */ /* 0x000f220000000800 */
[----:B------:R-:W-:Y:S01]  /*10d50*/  FMUL.FTZ R129, R2, R129 ;  /* 0x0000008102817220 */ /* 0x000fe20000410000 */
[C---:B------:R-:W-:Y:S04]  /*10d60*/  HMMA.16816.F32.BF16 R88, R160.reuse, R180, R88 ;  /* 0x000000b4a058723c */ /* 0x040fe80000041858 */
[C---:B------:R-:W-:Y:S02]  /*10d70*/  FMUL.FTZ R130, R0.reuse, R130 ;  /* 0x0000008200827220 */ /* 0x040fe40000410000 */
[C---:B------:R-:W-:Y:S01]  /*10d80*/  HMMA.16816.F32.BF16 R92, R160.reuse, R182, R92 ;  /* 0x000000b6a05c723c */ /* 0x040fe2000004185c */
[----:B------:R-:W-:Y:S04]  /*10d90*/  LDSM.16.MT88.4 R180, [R226+0x16000] ;  /* 0x01600000e2b4783b */ /* 0x000fe80000004200 */
        /* <DEDUP_REMOVED lines=9> */
[----:B------:R-:W-:Y:S04]  /*10e30*/  LDSM.16.MT88.4 R184, [R228+0x12800] ;  /* 0x01280000e4b8783b */ /* 0x000fe80000004200 */
        /* <DEDUP_REMOVED lines=12> */
[--C-:B------:R-:W-:Y:S01]  /*10f00*/  FFMA.FTZ R250, R16, UR4, -R244.reuse ;  /* 0x0000000410fa7c23 */ /* 0x100fe200080108f4 */
[----:B------:R-:W-:Y:S01]  /*10f10*/  FFMA.FTZ R251, R17, UR4, -R244 ;  /* 0x0000000411fb7c23 */ /* 0x000fe200080108f4 */
[----:B------:R-:W-:Y:S01]  /*10f20*/  FFMA.FTZ R252, R18, UR4, -R206 ;  /* 0x0000000412fc7c23 */ /* 0x000fe200080108ce */
[C---:B--2---:R-:W-:Y:S03]  /*10f30*/  HMMA.16816.F32.BF16 R12, R160.reuse, R172, R12 ;  /* 0x000000aca00c723c */ /* 0x044fe6000004180c */
[C---:B------:R-:W-:Y:S01]  /*10f40*/  FMUL.FTZ R144, R2.reuse, R144 ;  /* 0x0000009002907220 */ /* 0x040fe20000410000 */
[----:B------:R-:W-:Y:S01]  /*10f50*/  FMUL.FTZ R145, R2, R145 ;  /* 0x0000009102917220 */ /* 0x000fe20000410000 */
[C---:B------:R-:W-:Y:S01]  /*10f60*/  FMUL.FTZ R146, R0.reuse, R146 ;  /* 0x0000009200927220 */ /* 0x040fe20000410000 */
[C---:B------:R-:W-:Y:S01]  /*10f70*/  HMMA.16816.F32.BF16 R120, R160.reuse, R174, R120 ;  /* 0x000000aea078723c */ /* 0x040fe20000041878 */
[----:B------:R-:W2:Y:S01]  /*10f80*/  LDSM.16.MT88.4 R172, [R228+0x10800] ;  /* 0x01080000e4ac783b */ /* 0x000ea20000004200 */
[----:B------:R-:W-:Y:S03]  /*10f90*/  MUFU.EX2 R250, R250 ;  /* 0x000000fa00fa7308 */ /* 0x000fe60000000800 */
[----:B------:R-:W-:Y:S01]  /*10fa0*/  FMUL.FTZ R147, R0, R147 ;  /* 0x0000009300937220 */ /* 0x000fe20000410000 */
[C---:B------:R-:W-:Y:S06]  /*10fb0*/  HMMA.16816.F32.BF16 R124, R160.reuse, R176, R124 ;  /* 0x000000b0a07c723c */ /* 0x040fec000004187c */
[----:B------:R-:W5:Y:S01]  /*10fc0*/  MUFU.EX2 R251, R251 ;  /* 0x000000fb00fb7308 */ /* 0x000f620000000800 */
[C---:B------:R-:W-:Y:S01]  /*10fd0*/  FMUL.FTZ R148, R2.reuse, R148 ;  /* 0x0000009402947220 */ /* 0x040fe20000410000 */
[C---:B------:R-:W-:Y:S01]  /*10fe0*/  HMMA.16816.F32.BF16 R128, R160.reuse, R178, R128 ;  /* 0x000000b2a080723c */ /* 0x040fe20000041880 */
[----:B------:R-:W2:Y:S02]  /*10ff0*/  LDSM.16.MT88.4 R176, [R226+0x10800] ;  /* 0x01080000e2b0783b */ /* 0x000ea40000004200 */
[----:B------:R-:W-:Y:S03]  /*11000*/  FMUL.FTZ R149, R2, R149 ;  /* 0x0000009502957220 */ /* 0x000fe60000410000 */
[C---:B------:R-:W-:Y:S02]  /*11010*/  HMMA.16816.F32.BF16 R132, R160.reuse, R180, R132 ;  /* 0x000000b4a084723c */ /* 0x040fe40000041884 */
[----:B------:R-:W5:Y:S03]  /*11020*/  MUFU.EX2 R252, R252 ;  /* 0x000000fc00fc7308 */ /* 0x000f660000000800 */
[C---:B------:R-:W-:Y:S01]  /*11030*/  FMUL.FTZ R150, R0.reuse, R150 ;  /* 0x0000009600967220 */ /* 0x040fe20000410000 */
[C---:B------:R-:W-:Y:S01]  /*11040*/  HMMA.16816.F32.BF16 R136, R160.reuse, R182, R136 ;  /* 0x000000b6a088723c */ /* 0x040fe20000041888 */
[----:B------:R-:W-:Y:S04]  /*11050*/  LDSM.16.MT88.4 R180, [R224+0x10800] ;  /* 0x01080000e0b4783b */ /* 0x000fe80000004200 */
[----:B------:R-:W-:Y:S01]  /*11060*/  FMUL.FTZ R151, R0, R151 ;  /* 0x0000009700977220 */ /* 0x000fe20000410000 */
[C---:B------:R-:W-:Y:S05]  /*11070*/  HMMA.16816.F32.BF16 R140, R160.reuse, R156, R140 ;  /* 0x0000009ca08c723c */ /* 0x040fea000004188c */
[C---:B------:R-:W-:Y:S01]  /*11080*/  FMUL.FTZ R16, R2.reuse, R152 ;  /* 0x0000009802107220 */ /* 0x040fe20000410000 */
[C---:B------:R-:W-:Y:S01]  /*11090*/  HMMA.16816.F32.BF16 R144, R160.reuse, R158, R144 ;  /* 0x0000009ea090723c */ /* 0x040fe20000041890 */
[----:B------:R-:W2:Y:S04]  /*110a0*/  LDSM.16.MT88.4 R156, [R225+0x10800] ;  /* 0x01080000e19c783b */ /* 0x000ea80000004200 */
[----:B------:R-:W-:Y:S01]  /*110b0*/  FMUL.FTZ R17, R2, R153 ;  /* 0x0000009902117220 */ /* 0x000fe20000410000 */
[C---:B-1----:R-:W-:Y:S05]  /*110c0*/  HMMA.16816.F32.BF16 R148, R160.reuse, R168, R148 ;  /* 0x000000a8a094723c */ /* 0x042fea0000041894 */
[C---:B------:R-:W-:Y:S01]  /*110d0*/  FMUL.FTZ R18, R0.reuse, R154 ;  /* 0x0000009a00127220 */ /* 0x040fe20000410000 */
[----:B------:R-:W-:Y:S01]  /*110e0*/  FMUL.FTZ R19, R0, R155 ;  /* 0x0000009b00137220 */ /* 0x000fe20000410000 */
[----:B---3--:R-:W-:Y:S01]  /*110f0*/  F2FP.BF16.F32.PACK_AB R152, R247, R246 ;  /* 0x000000f6f798723e */ /* 0x008fe200000010ff */
[----:B------:R-:W-:Y:S03]  /*11100*/  FFMA.FTZ R205, R2, R243, R205 ;  /* 0x000000f302cd7223 */ /* 0x000fe600000100cd */
[----:B----4-:R-:W-:Y:S01]  /*11110*/  F2FP.BF16.F32.PACK_AB R153, R249, R248 ;  /* 0x000000f8f999723e */ /* 0x010fe200000010ff */
[----:B------:R-:W-:Y:S01]  /*11120*/  FFMA.FTZ R207, R0, R241, R207 ;  /* 0x000000f100cf7223 */ /* 0x000fe200000100cf */
[----:B------:R-:W-:Y:S01]  /*11130*/  HMMA.16816.F32.BF16 R16, R160, R170, R16 ;  /* 0x000000aaa010723c */ /* 0x000fe20000041810 */
[----:B------:R-:W1:Y:S02]  /*11140*/  LDSM.16.MT88.4 R160, [R224+0x12800] ;  /* 0x01280000e0a0783b */ /* 0x000e640000004200 */
[----:B-----5:R-:W-:Y:S01]  /*11150*/  F2FP.BF16.F32.PACK_AB R154, R251, R250 ;  /* 0x000000fafb9a723e */ /* 0x020fe200000010ff */
[----:B------:R-:W-:Y:S01]  /*11160*/  FADD.FTZ R0, R5, R205 ;  /* 0x000000cd05007221 */ /* 0x000fe20000010000 */
[----:B------:R-:W-:Y:S01]  /*11170*/  F2FP.BF16.F32.PACK_AB R155, R4, R252 ;  /* 0x000000fc049b723e */ /* 0x000fe200000010ff */
[----:B------:R-:W-:Y:S01]  /*11180*/  FADD.FTZ R6, R6, R207 ;  /* 0x000000cf06067221 */ /* 0x000fe20000010000 */
[----:B------:R-:W-:Y:S01]  /*11190*/  MOV R165, R164 ;  /* 0x000000a400a57202 */ /* 0x000fe20000000f00 */
[----:B------:R-:W-:Y:S01]  /*111a0*/  FADD.FTZ R5, R7, R0 ;  /* 0x0000000007057221 */ /* 0x000fe20000010000 */
[----:B------:R-:W3:Y:S02]  /*111b0*/  LDSM.16.MT88.4 R168, [R228+0x14800] ;  /* 0x01480000e4a8783b */ /* 0x000ee40000004200 */
[----:B------:R-:W-:Y:S01]  /*111c0*/  FADD.FTZ R167, R167, R6 ;  /* 0x00000006a7a77221 */ /* 0x000fe20000010000 */
[C---:B--2---:R-:W-:Y:S05]  /*111d0*/  HMMA.16816.F32.BF16 R8, R152.reuse, R172, R8 ;  /* 0x000000ac9808723c */ /* 0x044fea0000041808 */
[----:B------:R-:W-:Y:S01]  /*111e0*/  FADD.FTZ R5, R166, R5 ;  /* 0x00000005a6057221 */ /* 0x000fe20000010000 */
[C---:B------:R-:W-:Y:S01]  /*111f0*/  HMMA.16816.F32.BF16 R36, R152.reuse, R174, R36 ;  /* 0x000000ae9824723c */ /* 0x040fe20000041824 */
[----:B------:R-:W-:Y:S04]  /*11200*/  LDSM.16.MT88.4 R172, [R228+0x16800] ;  /* 0x01680000e4ac783b */ /* 0x000fe80000004200 */
        /* <DEDUP_REMOVED lines=8> */
[C---:B------:R-:W-:Y:S01]  /*11290*/  HMMA.16816.F32.BF16 R52, R152.reuse, R158, R52 ;  /* 0x0000009e9834723c */ /* 0x040fe20000041834 */
[----:B------:R-:W2:Y:S04]  /*112a0*/  LDSM.16.MT88.4 R156, [R224+0x14800] ;  /* 0x01480000e09c783b */ /* 0x000ea80000004200 */
        /* <DEDUP_REMOVED lines=12> */
[----:B------:R-:W-:Y:S01]  /*11370*/  MOV R0, R3 ;  /* 0x0000000300007202 */ /* 0x000fe20000000f00 */
[C---:B------:R-:W-:Y:S05]  /*11380*/  HMMA.16816.F32.BF16 R76, R152.reuse, R190, R76 ;  /* 0x000000be984c723c */ /* 0x040fea000004184c */
[--C-:B------:R-:W-:Y:S01]  /*11390*/  FFMA.FTZ R188, R20, UR4, -R244.reuse ;  /* 0x0000000414bc7c23 */ /* 0x100fe200080108f4 */
[C---:B------:R-:W-:Y:S05]  /*113a0*/  HMMA.16816.F32.BF16 R80, R152.reuse, R192, R80 ;  /* 0x000000c09850723c */ /* 0x040fea0000041850 */
[--C-:B------:R-:W-:Y:S01]  /*113b0*/  FFMA.FTZ R189, R21, UR4, -R244.reuse ;  /* 0x0000000415bd7c23 */ /* 0x100fe200080108f4 */
[C---:B------:R-:W-:Y:S01]  /*113c0*/  HMMA.16816.F32.BF16 R84, R152.reuse, R194, R84 ;  /* 0x000000c29854723c */ /* 0x040fe20000041854 */
[----:B------:R-:W-:Y:S04]  /*113d0*/  MUFU.EX2 R188, R188 ;  /* 0x000000bc00bc7308 */ /* 0x000fe80000000800 */
[--C-:B------:R-:W-:Y:S01]  /*113e0*/  FFMA.FTZ R192, R24, UR4, -R244.reuse ;  /* 0x0000000418c07c23 */ /* 0x100fe200080108f4 */
[C---:B-1----:R-:W-:Y:S05]  /*113f0*/  HMMA.16816.F32.BF16 R88, R152.reuse, R160, R88 ;  /* 0x000000a09858723c */ /* 0x042fea0000041858 */
[----:B------:R-:W1:Y:S01]  /*11400*/  MUFU.EX2 R189, R189 ;  /* 0x000000bd00bd7308 */ /* 0x000e620000000800 */
[----:B------:R-:W-:Y:S01]  /*11410*/  FFMA.FTZ R193, R25, UR4, -R244 ;  /* 0x0000000419c17c23 */ /* 0x000fe200080108f4 */
[C---:B------:R-:W-:Y:S01]  /*11420*/  HMMA.16816.F32.BF16 R92, R152.reuse, R162, R92 ;  /* 0x000000a2985c723c */ /* 0x040fe2000004185c */
[----:B------:R-:W4:Y:S03]  /*11430*/  LDSM.16.MT88.4 R160, [R226+0x16800] ;  /* 0x01680000e2a0783b */ /* 0x000f260000004200 */
[--C-:B------:R-:W-:Y:S02]  /*11440*/  FFMA.FTZ R194, R26, UR4, -R206.reuse ;  /* 0x000000041ac27c23 */ /* 0x100fe400080108ce */
[C---:B---3--:R-:W-:Y:S02]  /*11450*/  HMMA.16816.F32.BF16 R96, R152.reuse, R168, R96 ;  /* 0x000000a89860723c */ /* 0x048fe40000041860 */
[----:B------:R-:W-:Y:S03]  /*11460*/  MUFU.EX2 R192, R192 ;  /* 0x000000c000c07308 */ /* 0x000fe60000000800 */
[--C-:B------:R-:W-:Y:S01]  /*11470*/  FFMA.FTZ R195, R27, UR4, -R206.reuse ;  /* 0x000000041bc37c23 */ /* 0x100fe200080108ce */
[C---:B------:R-:W-:Y:S01]  /*11480*/  HMMA.16816.F32.BF16 R100, R152.reuse, R170, R100 ;  /* 0x000000aa9864723c */ /* 0x040fe20000041864 */
[----:B------:R-:W3:Y:S05]  /*11490*/  LDSM.16.MT88.4 R168, [R225+0x16800] ;  /* 0x01680000e1a8783b */ /* 0x000eea0000004200 */
[----:B------:R-:W5:Y:S01]  /*114a0*/  MUFU.EX2 R193, R193 ;  /* 0x000000c100c17308 */ /* 0x000f620000000800 */
[----:B-1----:R-:W-:Y:S01]  /*114b0*/  F2FP.BF16.F32.PACK_AB R20, R189, R188 ;  /* 0x000000bcbd14723e */ /* 0x002fe200000010ff */
[C---:B------:R-:W-:Y:S01]  /*114c0*/  HMMA.16816.F32.BF16 R104, R152.reuse, R196, R104 ;  /* 0x000000c49868723c */ /* 0x040fe20000041868 */
[----:B------:R-:W-:Y:S02]  /*114d0*/  LDSM.16.MT88.4 R24, [R225+0x11000] ;  /* 0x01100000e118783b */ /* 0x000fe40000004200 */
[----:B------:R-:W-:Y:S03]  /*114e0*/  FFMA.FTZ R190, R22, UR4, -R206 ;  /* 0x0000000416be7c23 */ /* 0x000fe600080108ce */
[C---:B------:R-:W-:Y:S02]  /*114f0*/  HMMA.16816.F32.BF16 R108, R152.reuse, R198, R108 ;  /* 0x000000c6986c723c */ /* 0x040fe4000004186c */
[----:B------:R-:W-:Y:S03]  /*11500*/  MUFU.EX2 R194, R194 ;  /* 0x000000c200c27308 */ /* 0x000fe60000000800 */
[----:B------:R-:W-:Y:S01]  /*11510*/  FFMA.FTZ R196, R32, UR4, -R244 ;  /* 0x0000000420c47c23 */ /* 0x000fe200080108f4 */
[C---:B------:R-:W-:Y:S06]  /*11520*/  HMMA.16816.F32.BF16 R112, R152.reuse, R200, R112 ;  /* 0x000000c89870723c */ /* 0x040fec0000041870 */
[----:B------:R-:W-:Y:S01]  /*11530*/  MUFU.EX2 R190, R190 ;  /* 0x000000be00be7308 */ /* 0x000fe20000000800 */
[----:B-----5:R-:W-:Y:S01]  /*11540*/  F2FP.BF16.F32.PACK_AB R22, R193, R192 ;  /* 0x000000c0c116723e */ /* 0x020fe200000010ff */
[C---:B------:R-:W-:Y:S03]  /*11550*/  HMMA.16816.F32.BF16 R116, R152.reuse, R202, R116 ;  /* 0x000000ca9874723c */ /* 0x040fe60000041874 */
[--C-:B------:R-:W-:Y:S03]  /*11560*/  FFMA.FTZ R198, R34, UR4, -R206.reuse ;  /* 0x0000000422c67c23 */ /* 0x100fe600080108ce */
[C---:B--2---:R-:W-:Y:S02]  /*11570*/  HMMA.16816.F32.BF16 R12, R152.reuse, R156, R12 ;  /* 0x0000009c980c723c */ /* 0x044fe4000004180c */
[----:B------:R-:W1:Y:S03]  /*11580*/  MUFU.EX2 R195, R195 ;  /* 0x000000c300c37308 */ /* 0x000e660000000800 */
[----:B------:R-:W-:Y:S01]  /*11590*/  FFMA.FTZ R191, R23, UR4, -R206 ;  /* 0x0000000417bf7c23 */ /* 0x000fe200080108ce */
[C---:B------:R-:W-:Y:S01]  /*115a0*/  HMMA.16816.F32.BF16 R120, R152.reuse, R158, R120 ;  /* 0x0000009e9878723c */ /* 0x040fe20000041878 */
[----:B------:R-:W2:Y:S05]  /*115b0*/  LDSM.16.MT88.4 R156, [R228+0x11000] ;  /* 0x01100000e49c783b */ /* 0x000eaa0000004200 */
[----:B------:R-:W-:Y:S01]  /*115c0*/  MUFU.EX2 R196, R196 ;  /* 0x000000c400c47308 */ /* 0x000fe20000000800 */
[----:B------:R-:W-:Y:S01]  /*115d0*/  FADD.FTZ R188, R188, R251 ;  /* 0x000000fbbcbc7221 */ /* 0x000fe20000010000 */
[C---:B------:R-:W-:Y:S08]  /*115e0*/  HMMA.16816.F32.BF16 R124, R152.reuse, R172, R124 ;  /* 0x000000ac987c723c */ /* 0x040ff0000004187c */
[----:B------:R-:W5:Y:S01]  /*115f0*/  MUFU.EX2 R191, R191 ;  /* 0x000000bf00bf7308 */ /* 0x000f620000000800 */
[C---:B------:R-:W-:Y:S01]  /*11600*/  HMMA.16816.F32.BF16 R128, R152.reuse, R174, R128 ;  /* 0x000000ae9880723c */ /* 0x040fe20000041880 */
[----:B------:R-:W-:Y:S02]  /*11610*/  LDSM.16.MT88.4 R172, [R228+0x13000] ;  /* 0x01300000e4ac783b */ /* 0x000fe40000004200 */
[----:B-1----:R-:W-:Y:S03]  /*11620*/  F2FP.BF16.F32.PACK_AB R23, R195, R194 ;  /* 0x000000c2c317723e */ /* 0x002fe600000010ff */
[C---:B----4-:R-:W-:Y:S03]  /*11630*/  HMMA.16816.F32.BF16 R132, R152.reuse, R160, R132 ;  /* 0x000000a09884723c */ /* 0x050fe60000041884 */
[----:B------:R-:W-:Y:S02]  /*11640*/  MUFU.EX2 R198, R198 ;  /* 0x000000c600c67308 */ /* 0x000fe40000000800 */
[----:B------:R-:W-:Y:S01]  /*11650*/  FADD.FTZ R189, R189, R188 ;  /* 0x000000bcbdbd7221 */ /* 0x000fe20000010000 */
[C---:B------:R-:W-:Y:S01]  /*11660*/  HMMA.16816.F32.BF16 R136, R152.reuse, R162, R136 ;  /* 0x000000a29888723c */ /* 0x040fe20000041888 */
[----:B------:R-:W1:Y:S04]  /*11670*/  LDSM.16.MT88.4 R160, [R226+0x11000] ;  /* 0x01100000e2a0783b */ /* 0x000e680000004200 */
[C---:B-----5:R-:W-:Y:S01]  /*11680*/  F2FP.BF16.F32.PACK_AB R21, R191.reuse, R190 ;  /* 0x000000bebf15723e */ /* 0x060fe200000010ff */
[C---:B---3--:R-:W-:Y:S05]  /*11690*/  HMMA.16816.F32.BF16 R140, R152.reuse, R168, R140 ;  /* 0x000000a8988c723c */ /* 0x048fea000004188c */
[----:B------:R-:W-:Y:S01]  /*116a0*/  FADD.FTZ R190, R190, R5 ;  /* 0x00000005bebe7221 */ /* 0x000fe20000010000 */
[C---:B------:R-:W-:Y:S01]  /*116b0*/  HMMA.16816.F32.BF16 R144, R152.reuse, R170, R144 ;  /* 0x000000aa9890723c */ /* 0x040fe20000041890 */
[----:B------:R-:W3:Y:S04]  /*116c0*/  LDSM.16.MT88.4 R168, [R224+0x11000] ;  /* 0x01100000e0a8783b */ /* 0x000ee80000004200 */
[----:B------:R-:W-:Y:S01]  /*116d0*/  FADD.FTZ R191, R191, R190 ;  /* 0x000000bebfbf7221 */ /* 0x000fe20000010000 */
[C---:B------:R-:W-:Y:S05]  /*116e0*/  HMMA.16816.F32.BF16 R148, R152.reuse, R176, R148 ;  /* 0x000000b09894723c */ /* 0x040fea0000041894 */
[----:B------:R-:W-:Y:S01]  /*116f0*/  FADD.FTZ R192, R192, R189 ;  /* 0x000000bdc0c07221 */ /* 0x000fe20000010000 */
[----:B------:R-:W-:Y:S01]  /*11700*/  HMMA.16816.F32.BF16 R16, R152, R178, R16 ;  /* 0x000000b29810723c */ /* 0x000fe20000041810 */
[----:B------:R-:W4:Y:S04]  /*11710*/  LDSM.16.MT88.4 R152, [R224+0x13000] ;  /* 0x01300000e098783b */ /* 0x000f280000004200 */
[----:B------:R-:W-:Y:S01]  /*11720*/  FADD.FTZ R194, R194, R191 ;  /* 0x000000bfc2c27221 */ /* 0x000fe20000010000 */
[C---:B--2---:R-:W-:Y:S03]  /*11730*/  HMMA.16816.F32.BF16 R8, R20.reuse, R156, R8 ;  /* 0x0000009c1408723c */ /* 0x044fe60000041808 */
[----:B------:R-:W2:Y:S02]  /*11740*/  LDSM.16.MT88.4 R176, [R228+0x15000] ;  /* 0x01500000e4b0783b */ /* 0x000ea40000004200 */
[----:B------:R-:W-:Y:S01]  /*11750*/  FADD.FTZ R193, R193, R192 ;  /* 0x000000c0c1c17221 */ /* 0x000fe20000010000 */
[C---:B------:R-:W-:Y:S05]  /*11760*/  HMMA.16816.F32.BF16 R36, R20.reuse, R158, R36 ;  /* 0x0000009e1424723c */ /* 0x040fea0000041824 */
[----:B------:R-:W5:Y:S01]  /*11770*/  LDSM.16.MT88.4 R156, [R226+0x15000] ;  /* 0x01500000e29c783b */ /* 0x000f620000004200 */
[C---:B-1----:R-:W-:Y:S05]  /*11780*/  HMMA.16816.F32.BF16 R40, R20.reuse, R160, R40 ;  /* 0x000000a01428723c */ /* 0x042fea0000041828 */
[----:B------:R-:W-:Y:S01]  /*11790*/  FADD.FTZ R195, R195, R194 ;  /* 0x000000c2c3c37221 */ /* 0x000fe20000010000 */
[C---:B------:R-:W-:Y:S01]  /*117a0*/  HMMA.16816.F32.BF16 R44, R20.reuse, R162, R44 ;  /* 0x000000a2142c723c */ /* 0x040fe2000004182c */
[----:B------:R-:W1:Y:S05]  /*117b0*/  LDSM.16.MT88.4 R160, [R225+0x15000] ;  /* 0x01500000e1a0783b */ /* 0x000e6a0000004200 */
[C---:B------:R-:W-:Y:S06]  /*117c0*/  HMMA.16816.F32.BF16 R48, R20.reuse, R24, R48 ;  /* 0x000000181430723c */ /* 0x040fec0000041830 */
        /* <DEDUP_REMOVED lines=14> */
[C---:B----4-:R-:W-:Y:S05]  /*118b0*/  HMMA.16816.F32.BF16 R88, R20.reuse, R152, R88 ;  /* 0x000000981458723c */ /* 0x050fea0000041858 */
[----:B------:R-:W-:Y:S01]  /*118c0*/  FFMA.FTZ R185, R29, UR4, -R244 ;  /* 0x000000041db97c23 */ /* 0x000fe200080108f4 */
[C---:B------:R-:W-:Y:S01]  /*118d0*/  HMMA.16816.F32.BF16 R92, R20.reuse, R154, R92 ;  /* 0x0000009a145c723c */ /* 0x040fe2000004185c */
[----:B------:R-:W4:Y:S01]  /*118e0*/  LDSM.16.MT88.4 R152, [R226+0x17000] ;  /* 0x01700000e298783b */ /* 0x000f220000004200 */
[----:B------:R-:W-:Y:S03]  /*118f0*/  MUFU.EX2 R184, R184 ;  /* 0x000000b800b87308 */ /* 0x000fe60000000800 */
[--C-:B------:R-:W-:Y:S01]  /*11900*/  FFMA.FTZ R186, R30, UR4, -R206.reuse ;  /* 0x000000041eba7c23 */ /* 0x100fe200080108ce */
[C---:B--2---:R-:W-:Y:S06]  /*11910*/  HMMA.16816.F32.BF16 R96, R20.reuse, R176, R96 ;  /* 0x000000b01460723c */ /* 0x044fec0000041860 */
[----:B------:R-:W2:Y:S01]  /*11920*/  MUFU.EX2 R185, R185 ;  /* 0x000000b900b97308 */ /* 0x000ea20000000800 */
[----:B------:R-:W-:Y:S01]  /*11930*/  FFMA.FTZ R187, R31, UR4, -R206 ;  /* 0x000000041fbb7c23 */ /* 0x000fe200080108ce */
[C---:B------:R-:W-:Y:S01]  /*11940*/  HMMA.16816.F32.BF16 R100, R20.reuse, R178, R100 ;  /* 0x000000b21464723c */ /* 0x040fe20000041864 */
[----:B------:R-:W-:Y:S02]  /*11950*/  LDSM.16.MT88.4 R28, [R228+0x11800] ;  /* 0x01180000e41c783b */ /* 0x000fe40000004200 */
[----:B------:R-:W-:Y:S03]  /*11960*/  FFMA.FTZ R244, R33, UR4, -R244 ;  /* 0x0000000421f47c23 */ /* 0x000fe600080108f4 */
[C---:B-----5:R-:W-:Y:S02]  /*11970*/  HMMA.16816.F32.BF16 R104, R20.reuse, R156, R104 ;  /* 0x0000009c1468723c */ /* 0x060fe40000041868 */
[----:B------:R-:W-:Y:S01]  /*11980*/  MUFU.EX2 R186, R186 ;  /* 0x000000ba00ba7308 */ /* 0x000fe20000000800 */
[----:B------:R-:W-:Y:S02]  /*11990*/  LDSM.16.MT88.4 R176, [R226+0x15800] ;  /* 0x01580000e2b0783b */ /* 0x000fe40000004200 */
[----:B------:R-:W-:Y:S01]  /*119a0*/  FFMA.FTZ R206, R35, UR4, -R206 ;  /* 0x0000000423ce7c23 */ /* 0x000fe200080108ce */
[C---:B------:R-:W-:Y:S06]  /*119b0*/  HMMA.16816.F32.BF16 R108, R20.reuse, R158, R108 ;  /* 0x0000009e146c723c */ /* 0x040fec000004186c */
[----:B------:R-:W5:Y:S01]  /*119c0*/  MUFU.EX2 R187, R187 ;  /* 0x000000bb00bb7308 */ /* 0x000f620000000800 */
[----:B------:R-:W5:Y:S01]  /*119d0*/  LDSM.16.MT88.4 R156, [R225+0x17000] ;  /* 0x01700000e19c783b */ /* 0x000f620000004200 */
[C---:B-1----:R-:W-:Y:S08]  /*119e0*/  HMMA.16816.F32.BF16 R112, R20.reuse, R160, R112 ;  /* 0x000000a01470723c */ /* 0x042ff00000041870 */
[----:B------:R-:W1:Y:S01]  /*119f0*/  MUFU.EX2 R197, R244 ;  /* 0x000000f400c57308 */ /* 0x000e620000000800 */
[C---:B------:R-:W-:Y:S01]  /*11a00*/  HMMA.16816.F32.BF16 R116, R20.reuse, R162, R116 ;  /* 0x000000a21474723c */ /* 0x040fe20000041874 */
[----:B------:R-:W-:Y:S05]  /*11a10*/  LDSM.16.MT88.4 R32, [R225+0x11800] ;  /* 0x01180000e120783b */ /* 0x000fea0000004200 */
[C---:B------:R-:W-:Y:S03]  /*11a20*/  HMMA.16816.F32.BF16 R12, R20.reuse, R24, R12 ;  /* 0x00000018140c723c */ /* 0x040fe6000004180c */
[----:B------:R-:W1:Y:S03]  /*11a30*/  MUFU.EX2 R199, R206 ;  /* 0x000000ce00c77308 */ /* 0x000e660000000800 */
[C---:B------:R-:W-:Y:S01]  /*11a40*/  HMMA.16816.F32.BF16 R120, R20.reuse, R26, R120 ;  /* 0x0000001a1478723c */ /* 0x040fe20000041878 */
[----:B------:R-:W1:Y:S05]  /*11a50*/  LDSM.16.MT88.4 R24, [R224+0x17000] ;  /* 0x01700000e018783b */ /* 0x000e6a0000004200 */
[C---:B---3--:R-:W-:Y:S06]  /*11a60*/  HMMA.16816.F32.BF16 R124, R20.reuse, R168, R124 ;  /* 0x000000a8147c723c */ /* 0x048fec000004187c */
[C---:B------:R-:W-:Y:S01]  /*11a70*/  HMMA.16816.F32.BF16 R128, R20.reuse, R170, R128 ;  /* 0x000000aa1480723c */ /* 0x040fe20000041880 */
[----:B------:R-:W3:Y:S05]  /*11a80*/  LDSM.16.MT88.4 R168, [R226+0x11800] ;  /* 0x01180000e2a8783b */ /* 0x000eea0000004200 */
[C---:B----4-:R-:W-:Y:S06]  /*11a90*/  HMMA.16816.F32.BF16 R132, R20.reuse, R152, R132 ;  /* 0x000000981484723c */ /* 0x050fec0000041884 */
[C---:B------:R-:W-:Y:S05]  /*11aa0*/  HMMA.16816.F32.BF16 R136, R20.reuse, R154, R136 ;  /* 0x0000009a1488723c */ /* 0x040fea0000041888 */
[----:B--2---:R-:W-:Y:S01]  /*11ab0*/  F2FP.BF16.F32.PACK_AB R152, R185, R184 ;  /* 0x000000b8b998723e */ /* 0x004fe200000010ff */
[C---:B-----5:R-:W-:Y:S05]  /*11ac0*/  HMMA.16816.F32.BF16 R140, R20.reuse, R156, R140 ;  /* 0x0000009c148c723c */ /* 0x060fea000004188c */
[----:B------:R-:W-:Y:S01]  /*11ad0*/  F2FP.BF16.F32.PACK_AB R153, R187, R186 ;  /* 0x000000babb99723e */ /* 0x000fe200000010ff */
[C---:B------:R-:W-:Y:S01]  /*11ae0*/  HMMA.16816.F32.BF16 R144, R20.reuse, R158, R144 ;  /* 0x0000009e1490723c */ /* 0x040fe20000041890 */
[----:B------:R-:W2:Y:S04]  /*11af0*/  LDSM.16.MT88.4 R156, [R224+0x11800] ;  /* 0x01180000e09c783b */ /* 0x000ea80000004200 */
[----:B-1----:R-:W-:Y:S01]  /*11b00*/  F2FP.BF16.F32.PACK_AB R154, R197, R196 ;  /* 0x000000c4c59a723e */ /* 0x002fe200000010ff */
[C---:B------:R-:W-:Y:S05]  /*11b10*/  HMMA.16816.F32.BF16 R148, R20.reuse, R24, R148 ;  /* 0x000000181494723c */ /* 0x040fea0000041894 */
[----:B------:R-:W-:Y:S01]  /*11b20*/  F2FP.BF16.F32.PACK_AB R155, R199, R198 ;  /* 0x000000c6c79b723e */ /* 0x000fe200000010ff */
[----:B------:R-:W-:Y:S01]  /*11b30*/  HMMA.16816.F32.BF16 R16, R20, R26, R16 ;  /* 0x0000001a1410723c */ /* 0x000fe20000041810 */
[----:B------:R-:W1:Y:S04]  /*11b40*/  LDSM.16.MT88.4 R20, [R228+0x13800] ;  /* 0x01380000e414783b */ /* 0x000e680000004200 */
[----:B------:R-:W-:Y:S01]  /*11b50*/  FADD.FTZ R184, R184, R193 ;  /* 0x000000c1b8b87221 */ /* 0x000fe20000010000 */
[C---:B------:R-:W-:Y:S03]  /*11b60*/  HMMA.16816.F32.BF16 R160, R152.reuse, R28, R8 ;  /* 0x0000001c98a0723c */ /* 0x040fe60000041808 */
[----:B------:R-:W4:Y:S02]  /*11b70*/  LDSM.16.MT88.4 R24, [R226+0x13800] ;  /* 0x01380000e218783b */ /* 0x000f240000004200 */
[----:B------:R-:W-:Y:S01]  /*11b80*/  FADD.FTZ R186, R186, R195 ;  /* 0x000000c3baba7221 */ /* 0x000fe20000010000 */
[C---:B------:R-:W-:Y:S05]  /*11b90*/  HMMA.16816.F32.BF16 R36, R152.reuse, R30, R36 ;  /* 0x0000001e9824723c */ /* 0x040fea0000041824 */
[----:B------:R-:W5:Y:S01]  /*11ba0*/  LDSM.16.MT88.4 R8, [R224+0x13800] ;  /* 0x01380000e008783b */ /* 0x000f620000004200 */
[C---:B---3--:R-:W-:Y:S05]  /*11bb0*/  HMMA.16816.F32.BF16 R40, R152.reuse, R168, R40 ;  /* 0x000000a89828723c */ /* 0x048fea0000041828 */
[----:B------:R-:W-:Y:S01]  /*11bc0*/  FADD.FTZ R185, R185, R184 ;  /* 0x000000b8b9b97221 */ /* 0x000fe20000010000 */
[C---:B------:R-:W-:Y:S01]  /*11bd0*/  HMMA.16816.F32.BF16 R44, R152.reuse, R170, R44 ;  /* 0x000000aa982c723c */ /* 0x040fe2000004182c */
[----:B------:R-:W3:Y:S04]  /*11be0*/  LDSM.16.MT88.4 R28, [R228+0x15800] ;  /* 0x01580000e41c783b */ /* 0x000ee80000004200 */
[----:B------:R-:W-:Y:S01]  /*11bf0*/  FADD.FTZ R187, R187, R186 ;  /* 0x000000babbbb7221 */ /* 0x000fe20000010000 */
[C---:B------:R-:W-:Y:S03]  /*11c00*/  HMMA.16816.F32.BF16 R48, R152.reuse, R32, R48 ;  /* 0x000000209830723c */ /* 0x040fe60000041830 */
[----:B------:R-:W3:Y:S02]  /*11c10*/  LDSM.16.MT88.4 R168, [R225+0x15800] ;  /* 0x01580000e1a8783b */ /* 0x000ee40000004200 */
[----:B------:R-:W-:Y:S01]  /*11c20*/  FADD.FTZ R196, R196, R185 ;  /* 0x000000b9c4c47221 */ /* 0x000fe20000010000 */
[C---:B------:R-:W-:Y:S05]  /*11c30*/  HMMA.16816.F32.BF16 R52, R152.reuse, R34, R52 ;  /* 0x000000229834723c */ /* 0x040fea0000041834 */
[----:B------:R-:W3:Y:S01]  /*11c40*/  LDSM.16.MT88.4 R32, [R224+0x15800] ;  /* 0x01580000e020783b */ /* 0x000ee20000004200 */
[C---:B--2---:R-:W-:Y:S05]  /*11c50*/  HMMA.16816.F32.BF16 R56, R152.reuse, R156, R56 ;  /* 0x0000009c9838723c */ /* 0x044fea0000041838 */
[----:B------:R-:W-:Y:S01]  /*11c60*/  FADD.FTZ R198, R198, R187 ;  /* 0x000000bbc6c67221 */ /* 0x000fe20000010000 */
[C---:B------:R-:W-:Y:S05]  /*11c70*/  HMMA.16816.F32.BF16 R60, R152.reuse, R158, R60 ;  /* 0x0000009e983c723c */ /* 0x040fea000004183c */
[----:B------:R-:W-:Y:S01]  /*11c80*/  FADD.FTZ R243, R197, R196 ;  /* 0x000000c4c5f37221 */ /* 0x000fe20000010000 */
[C---:B-1----:R-:W-:Y:S05]  /*11c90*/  HMMA.16816.F32.BF16 R64, R152.reuse, R20, R64 ;  /* 0x000000149840723c */ /* 0x042fea0000041840 */
[----:B------:R-:W-:Y:S01]  /*11ca0*/  FADD.FTZ R241, R199, R198 ;  /* 0x000000c6c7f17221 */ /* 0x000fe20000010000 */
[C---:B------:R-:W-:Y:S01]  /*11cb0*/  HMMA.16816.F32.BF16 R68, R152.reuse, R22, R68 ;  /* 0x000000169844723c */ /* 0x040fe20000041844 */
[----:B------:R-:W1:Y:S05]  /*11cc0*/  LDSM.16.MT88.4 R20, [R226+0x17800] ;  /* 0x01780000e214783b */ /* 0x000e6a0000004200 */
[C---:B----4-:R-:W-:Y:S06]  /*11cd0*/  HMMA.16816.F32.BF16 R72, R152.reuse, R24, R72 ;  /* 0x000000189848723c */ /* 0x050fec0000041848 */
[C---:B------:R-:W-:Y:S06]  /*11ce0*/  HMMA.16816.F32.BF16 R76, R152.reuse, R26, R76 ;  /* 0x0000001a984c723c */ /* 0x040fec000004184c */
[C---:B------:R-:W-:Y:S06]  /*11cf0*/  HMMA.16816.F32.BF16 R80, R152.reuse, R172, R80 ;  /* 0x000000ac9850723c */ /* 0x040fec0000041850 */
[C---:B------:R-:W-:Y:S06]  /*11d00*/  HMMA.16816.F32.BF16 R84, R152.reuse, R174, R84 ;  /* 0x000000ae9854723c */ /* 0x040fec0000041854 */
[C---:B-----5:R-:W-:Y:S06]  /*11d10*/  HMMA.16816.F32.BF16 R88, R152.reuse, R8, R88 ;  /* 0x000000089858723c */ /* 0x060fec0000041858 */
[C---:B------:R-:W-:Y:S01]  /*11d20*/  HMMA.16816.F32.BF16 R92, R152.reuse, R10, R92 ;  /* 0x0000000a985c723c */ /* 0x040fe2000004185c */
[----:B------:R-:W2:Y:S05]  /*11d30*/  LDSM.16.MT88.4 R8, [R225+0x17800] ;  /* 0x01780000e108783b */ /* 0x000eaa0000004200 */
[C---:B---3--:R-:W-:Y:S06]  /*11d40*/  HMMA.16816.F32.BF16 R96, R152.reuse, R28, R96 ;  /* 0x0000001c9860723c */ /* 0x048fec0000041860 */
[C---:B------:R-:W-:Y:S06]  /*11d50*/  HMMA.16816.F32.BF16 R100, R152.reuse, R30, R100 ;  /* 0x0000001e9864723c */ /* 0x040fec0000041864 */
[C---:B------:R-:W-:Y:S06]  /*11d60*/  HMMA.16816.F32.BF16 R104, R152.reuse, R176, R104 ;  /* 0x000000b09868723c */ /* 0x040fec0000041868 */
[C---:B------:R-:W-:Y:S06]  /*11d70*/  HMMA.16816.F32.BF16 R108, R152.reuse, R178, R108 ;  /* 0x000000b2986c723c */ /* 0x040fec000004186c */
[C---:B------:R-:W-:Y:S06]  /*11d80*/  HMMA.16816.F32.BF16 R112, R152.reuse, R168, R112 ;  /* 0x000000a89870723c */ /* 0x040fec0000041870 */
[C---:B------:R-:W-:Y:S06]  /*11d90*/  HMMA.16816.F32.BF16 R116, R152.reuse, R170, R116 ;  /* 0x000000aa9874723c */ /* 0x040fec0000041874 */
[C---:B------:R-:W-:Y:S01]  /*11da0*/  HMMA.16816.F32.BF16 R156, R152.reuse, R32, R12 ;  /* 0x00000020989c723c */ /* 0x040fe2000004180c */
[----:B------:R-:W3:Y:S05]  /*11db0*/  LDSM.16.MT88.4 R12, [R224+0x17800] ;  /* 0x01780000e00c783b */ /* 0x000eea0000004200 */
[C---:B------:R-:W-:Y:S06]  /*11dc0*/  HMMA.16816.F32.BF16 R120, R152.reuse, R34, R120 ;  /* 0x000000229878723c */ /* 0x040fec0000041878 */
[C---:B------:R-:W-:Y:S06]  /*11dd0*/  HMMA.16816.F32.BF16 R124, R152.reuse, R180, R124 ;  /* 0x000000b4987c723c */ /* 0x040fec000004187c */
[C---:B------:R-:W-:Y:S06]  /*11de0*/  HMMA.16816.F32.BF16 R128, R152.reuse, R182, R128 ;  /* 0x000000b69880723c */ /* 0x040fec0000041880 */
[C---:B-1----:R-:W-:Y:S06]  /*11df0*/  HMMA.16816.F32.BF16 R132, R152.reuse, R20, R132 ;  /* 0x000000149884723c */ /* 0x042fec0000041884 */
[C---:B------:R-:W-:Y:S06]  /*11e00*/  HMMA.16816.F32.BF16 R136, R152.reuse, R22, R136 ;  /* 0x000000169888723c */ /* 0x040fec0000041888 */
[C---:B--2---:R-:W-:Y:S06]  /*11e10*/  HMMA.16816.F32.BF16 R140, R152.reuse, R8, R140 ;  /* 0x00000008988c723c */ /* 0x044fec000004188c */
[C---:B------:R-:W-:Y:S06]  /*11e20*/  HMMA.16816.F32.BF16 R144, R152.reuse, R10, R144 ;  /* 0x0000000a9890723c */ /* 0x040fec0000041890 */
[C---:B---3--:R-:W-:Y:S06]  /*11e30*/  HMMA.16816.F32.BF16 R148, R152.reuse, R12, R148 ;  /* 0x0000000c9894723c */ /* 0x048fec0000041894 */
[----:B------:R-:W-:Y:S01]  /*11e40*/  HMMA.16816.F32.BF16 R152, R152, R14, R16 ;  /* 0x0000000e9898723c */ /* 0x000fe20000041810 */
[----:B------:R-:W-:Y:S11]  /*11e50*/  @!UPT UIADD3 URZ, URZ, URZ, URZ ;  /* 0x0000003f3f3ff290 */ /* 0x000ff6000fffe03f */
[----:B------:R-:W-:Y:S01]  /*11e60*/  @!UPT UIADD3 URZ, URZ, URZ, URZ ;  /* 0x0000003f3f3ff290 */ /* 0x000fe2000fffe03f */
[----:B------:R-:W-:Y:S11]  /*11e70*/  @P0 BRA `(.L_x_1580) ;  /* 0xffffffb800c80947 */ /* 0x000ff6000383ffff */
.L_x_1576:
[----:B------:R-:W1:Y:S01]  /*11e80*/  SHFL.BFLY PT, R0, R241, 0x2, 0x1f ;  /* 0x0c401f00f1007f89 */ /* 0x000e6200000e0000 */
[----:B------:R-:W2:Y:S01]  /*11e90*/  S2UR UR6, SR_CgaCtaId ;  /* 0x00000000000679c3 */ /* 0x000ea20000008800 */
[----:B------:R-:W-:Y:S01]  /*11ea0*/  MOV R7, 0x3f800000 ;  /* 0x3f80000000077802 */ /* 0x000fe20000000f00 */
[----:B------:R-:W-:Y:S01]  /*11eb0*/  UMOV UR4, 0x400 ;  /* 0x0000040000047882 */ /* 0x000fe20000000000 */
[----:B------:R-:W3:Y:S01]  /*11ec0*/  SHFL.BFLY PT, R2, R243, 0x2, 0x1f ;  /* 0x0c401f00f3027f89 */ /* 0x000ee200000e0000 */
[----:B------:R-:W-:Y:S01]  /*11ed0*/  MOV R6, 0x3f800000 ;  /* 0x3f80000000067802 */ /* 0x000fe20000000f00 */
[----:B------:R-:W-:Y:S03]  /*11ee0*/  BSSY B0, `(.L_x_1581) ;  /* 0x0000136000007945 */ /* 0x000fe60003800000 */
[----:B------:R-:W-:Y:S06]  /*11ef0*/  BAR.SYNC.DEFER_BLOCKING 0x0 ;  /* 0x0000000000007b1d */ /* 0x000fec0000010000 */
[----:B------:R-:W4:Y:S01]  /*11f00*/  S2R R33, SR_CTAID.Y ;  /* 0x0000000000217919 */ /* 0x000f220000002600 */
[----:B-1----:R-:W-:Y:S01]  /*11f10*/  FADD.FTZ R5, R0, R241 ;  /* 0x000000f100057221 */ /* 0x002fe20000010000 */
[----:B--2---:R-:W-:Y:S01]  /*11f20*/  ULEA UR6, UR6, UR4, 0x18 ;  /* 0x0000000406067291 */ /* 0x004fe2000f8ec03f */
[----:B------:R-:W1:Y:S01]  /*11f30*/  S2R R0, SR_TID.X ;  /* 0x0000000000007919 */ /* 0x000e620000002100 */
[----:B------:R-:W2:Y:S01]  /*11f40*/  S2UR UR4, SR_CTAID.Z ;  /* 0x00000000000479c3 */ /* 0x000ea20000002700 */
[----:B---3--:R-:W-:-:S02]  /*11f50*/  FADD.FTZ R11, R2, R243 ;  /* 0x000000f3020b7221 */ /* 0x008fc40000010000 */
[----:B------:R-:W3:Y:S04]  /*11f60*/  SHFL.BFLY PT, R2, R5, 0x1, 0x1f ;  /* 0x0c201f0005027f89 */ /* 0x000ee800000e0000 */
[----:B------:R-:W5:Y:S01]  /*11f70*/  SHFL.BFLY PT, R4, R11, 0x1, 0x1f ;  /* 0x0c201f000b047f89 */ /* 0x000f6200000e0000 */
[----:B---3--:R-:W-:Y:S01]  /*11f80*/  FADD.FTZ R2, R5, R2 ;  /* 0x0000000205027221 */ /* 0x008fe20000010000 */
[----:B-1----:R-:W-:Y:S01]  /*11f90*/  SHF.R.S32.HI R9, RZ, 0x1f, R0 ;  /* 0x0000001fff097819 */ /* 0x002fe20000011400 */
[----:B-----5:R-:W-:-:S03]  /*11fa0*/  FADD.FTZ R4, R11, R4 ;  /* 0x000000040b047221 */ /* 0x020fc60000010000 */
[----:B------:R-:W-:Y:S02]  /*11fb0*/  FSETP.NE.FTZ.AND P3, PT, R2, RZ, PT ;  /* 0x000000ff0200720b */ /* 0x000fe40003f75000 */
[CC--:B------:R-:W-:Y:S02]  /*11fc0*/  LEA.HI R8, R9.reuse, R0.reuse, RZ, 0x2 ;  /* 0x0000000009087211 */ /* 0x0c0fe400078f10ff */
[----:B------:R-:W-:Y:S02]  /*11fd0*/  FSETP.NE.FTZ.AND P4, PT, R4, RZ, PT ;  /* 0x000000ff0400720b */ /* 0x000fe40003f95000 */
[--C-:B------:R-:W-:Y:S02]  /*11fe0*/  SHF.R.S32.HI R10, RZ, 0x2, R8.reuse ;  /* 0x00000002ff0a7819 */ /* 0x100fe40000011408 */
[----:B------:R-:W-:Y:S02]  /*11ff0*/  SHF.R.S32.HI R5, RZ, 0x1f, R8 ;  /* 0x0000001fff057819 */ /* 0x000fe40000011408 */
[----:B------:R-:W-:-:S02]  /*12000*/  LEA.HI R12, R9, R0, RZ, 0x4 ;  /* 0x00000000090c7211 */ /* 0x000fc400078f20ff */
[----:B------:R-:W-:Y:S01]  /*12010*/  LEA.HI R5, R5, R10, RZ, 0x3 ;  /* 0x0000000a05057211 */ /* 0x000fe200078f18ff */
[----:B------:R-:W1:Y:S01]  /*12020*/  @P3 MUFU.RCP R6, R2 ;  /* 0x0000000200063308 */ /* 0x000e620000001000 */
[----:B------:R-:W-:Y:S02]  /*12030*/  LEA.HI R9, R9, R0, RZ, 0x5 ;  /* 0x0000000009097211 */ /* 0x000fe400078f28ff */
[----:B------:R-:W-:Y:S02]  /*12040*/  LOP3.LUT R5, R5, 0xfffffff8, RZ, 0xc0, !PT ;  /* 0xfffffff805057812 */ /* 0x000fe400078ec0ff */
[----:B------:R-:W-:Y:S02]  /*12050*/  LOP3.LUT R17, R8, 0x1ffffffc, RZ, 0xc0, !PT ;  /* 0x1ffffffc08117812 */ /* 0x000fe400078ec0ff */
[----:B------:R-:W-:Y:S01]  /*12060*/  IADD3 R5, R10, -R5, RZ ;  /* 0x800000050a057210 */ /* 0x000fe20007ffe0ff */
[----:B------:R-:W3:Y:S01]  /*12070*/  @P4 MUFU.RCP R7, R4 ;  /* 0x0000000400074308 */ /* 0x000ee20000001000 */
[----:B------:R-:W5:Y:S01]  /*12080*/  S2R R10, SR_TID.X ;  /* 0x00000000000a7919 */ /* 0x000f620000002100 */
[----:B------:R-:W-:-:S02]  /*12090*/  LOP3.LUT R13, R12, 0xfffffff0, RZ, 0xc0, !PT ;  /* 0xfffffff00c0d7812 */ /* 0x000fc400078ec0ff */
[----:B------:R-:W-:Y:S02]  /*120a0*/  SHF.L.U32 R19, R5, 0x6, RZ ;  /* 0x0000000605137819 */ /* 0x000fe400000006ff */
[----:B------:R-:W-:Y:S02]  /*120b0*/  SHF.R.S32.HI R12, RZ, 0x5, R9 ;  /* 0x00000005ff0c7819 */ /* 0x000fe40000011409 */
[----:B------:R-:W-:Y:S01]  /*120c0*/  IADD3 R17, -R17, R0, RZ ;  /* 0x0000000011117210 */ /* 0x000fe20007ffe1ff */
[C---:B-1----:R-:W-:Y:S01]  /*120d0*/  FMUL.FTZ R163, R6.reuse, R163 ;  /* 0x000000a306a37220 */ /* 0x042fe20000410000 */
[----:B------:R-:W-:Y:S01]  /*120e0*/  LOP3.LUT R15, R5, 0x1, RZ, 0xc0, !PT ;  /* 0x00000001050f7812 */ /* 0x000fe200078ec0ff */
[C---:B------:R-:W-:Y:S01]  /*120f0*/  FMUL.FTZ R162, R6.reuse, R162 ;  /* 0x000000a206a27220 */ /* 0x040fe20000410000 */
[----:B------:R-:W-:Y:S01]  /*12100*/  IADD3 R13, -R13, R0, RZ ;  /* 0x000000000d0d7210 */ /* 0x000fe20007ffe1ff */
[C---:B------:R-:W-:Y:S01]  /*12110*/  FMUL.FTZ R39, R6.reuse, R39 ;  /* 0x0000002706277220 */ /* 0x040fe20000410000 */
[----:B------:R-:W-:Y:S01]  /*12120*/  LOP3.LUT R19, R19, 0x1c0, RZ, 0xc0, !PT ;  /* 0x000001c013137812 */ /* 0x000fe200078ec0ff */
[----:B------:R-:W-:Y:S01]  /*12130*/  FMUL.FTZ R38, R6, R38 ;  /* 0x0000002606267220 */ /* 0x000fe20000410000 */
[----:B------:R-:W-:Y:S01]  /*12140*/  ISETP.NE.U32.AND P0, PT, R15, 0x1, PT ;  /* 0x000000010f00780c */ /* 0x000fe20003f05070 */
[----:B---3--:R-:W-:Y:S01]  /*12150*/  FMUL.FTZ R160, R7, R160 ;  /* 0x000000a007a07220 */ /* 0x008fe20000410000 */
[----:B------:R-:W-:Y:S01]  /*12160*/  LEA.HI R19, R19, R19, RZ, 0x1d ;  /* 0x0000001313137211 */ /* 0x000fe200078fe8ff */
[----:B------:R-:W-:Y:S01]  /*12170*/  FMUL.FTZ R161, R7, R161 ;  /* 0x000000a107a17220 */ /* 0x000fe20000410000 */
[----:B------:R-:W-:Y:S01]  /*12180*/  R2P PR, R5, 0x6 ;  /* 0x0000000605007804 */ /* 0x000fe20000000000 */
[C---:B------:R-:W-:Y:S01]  /*12190*/  FMUL.FTZ R36, R7.reuse, R36 ;  /* 0x0000002407247220 */ /* 0x040fe20000410000 */
[----:B------:R-:W-:Y:S01]  /*121a0*/  MOV R5, 0x40 ;  /* 0x0000004000057802 */ /* 0x000fe20000000f00 */
        /* <DEDUP_REMOVED lines=10> */
[----:B-----5:R-:W-:Y:S01]  /*12250*/  SHF.R.S32.HI R11, RZ, 0x1f, R10 ;  /* 0x0000001fff0b7819 */ /* 0x020fe2000001140a */
[C---:B------:R-:W-:Y:S01]  /*12260*/  FMUL.FTZ R57, R7.reuse, R57 ;  /* 0x0000003907397220 */ /* 0x040fe20000410000 */
[C---:B------:R-:W-:Y:S01]  /*12270*/  FMUL.FTZ R60, R7.reuse, R60 ;  /* 0x0000003c073c7220 */ /* 0x040fe20000410000 */
[----:B------:R-:W-:Y:S01]  /*12280*/  FMUL.FTZ R61, R7, R61 ;  /* 0x0000003d073d7220 */ /* 0x000fe20000410000 */
[----:B------:R-:W-:Y:S01]  /*12290*/  LEA.HI R14, R11, R10, RZ, 0x4 ;  /* 0x0000000a0b0e7211 */ /* 0x000fe200078f20ff */
[C---:B------:R-:W-:Y:S01]  /*122a0*/  FMUL.FTZ R64, R7.reuse, R64 ;  /* 0x0000004007407220 */ /* 0x040fe20000410000 */
[C---:B------:R-:W-:Y:S01]  /*122b0*/  FMUL.FTZ R65, R7.reuse, R65 ;  /* 0x0000004107417220 */ /* 0x040fe20000410000 */
[C---:B------:R-:W-:Y:S01]  /*122c0*/  FMUL.FTZ R68, R7.reuse, R68 ;  /* 0x0000004407447220 */ /* 0x040fe20000410000 */
[----:B------:R-:W-:Y:S01]  /*122d0*/  SHF.R.S32.HI R8, RZ, 0x4, R14 ;  /* 0x00000004ff087819 */ /* 0x000fe2000001140e */
[C---:B------:R-:W-:Y:S01]  /*122e0*/  FMUL.FTZ R69, R7.reuse, R69 ;  /* 0x0000004507457220 */ /* 0x040fe20000410000 */
[----:B------:R-:W-:Y:S01]  /*122f0*/  LEA R14, R12, R17, 0x9 ;  /* 0x000000110c0e7211 */ /* 0x000fe200078e48ff */
[C---:B------:R-:W-:Y:S01]  /*12300*/  FMUL.FTZ R72, R7.reuse, R72 ;  /* 0x0000004807487220 */ /* 0x040fe20000410000 */
[----:B------:R-:W-:Y:S01]  /*12310*/  SHF.L.U32 R15, R8, 0x6, RZ ;  /* 0x00000006080f7819 */ /* 0x000fe200000006ff */
[----:B------:R-:W-:Y:S01]  /*12320*/  FMUL.FTZ R73, R7, R73 ;  /* 0x0000004907497220 */ /* 0x000fe20000410000 */
[----:B------:R-:W-:Y:S01]  /*12330*/  LEA.HI R17, R13, R13, RZ, 0x1 ;  /* 0x0000000d0d117211 */ /* 0x000fe200078f08ff */
[----:B------:R-:W-:Y:S01]  /*12340*/  FMUL.FTZ R76, R7, R76 ;  /* 0x0000004c074c7220 */ /* 0x000fe20000410000 */
[----:B------:R-:W-:Y:S01]  /*12350*/  LOP3.LUT R15, R15, 0x1c0, RZ, 0xc0, !PT ;  /* 0x000001c00f0f7812 */ /* 0x000fe200078ec0ff */
[----:B------:R-:W-:Y:S01]  /*12360*/  FMUL.FTZ R77, R7, R77 ;  /* 0x0000004d074d7220 */ /* 0x000fe20000410000 */
[----:B------:R-:W-:Y:S01]  /*12370*/  SHF.L.U32 R16, R17, 0x2, RZ ;  /* 0x0000000211107819 */ /* 0x000fe200000006ff */
[C---:B------:R-:W-:Y:S01]  /*12380*/  FMUL.FTZ R80, R7.reuse, R80 ;  /* 0x0000005007507220 */ /* 0x040fe20000410000 */
[----:B------:R-:W-:Y:S01]  /*12390*/  LEA R14, R14, R19, 0x1 ;  /* 0x000000130e0e7211 */ /* 0x000fe200078e08ff */
[----:B------:R-:W-:Y:S01]  /*123a0*/  FMUL.FTZ R81, R7, R81 ;  /* 0x0000005107517220 */ /* 0x000fe20000410000 */
[----:B------:R-:W-:Y:S01]  /*123b0*/  LOP3.LUT R16, R15, 0x38, R16, 0xf8, !PT ;  /* 0x000000380f107812 */ /* 0x000fe200078ef810 */
[C---:B------:R-:W-:Y:S01]  /*123c0*/  FMUL.FTZ R84, R7.reuse, R84 ;  /* 0x0000005407547220 */ /* 0x040fe20000410000 */
[----:B------:R-:W-:Y:S01]  /*123d0*/  SHF.R.U32.HI R15, RZ, 0x3, R15 ;  /* 0x00000003ff0f7819 */ /* 0x000fe2000001160f */
[----:B------:R-:W-:Y:S01]  /*123e0*/  FMUL.FTZ R85, R7, R85 ;  /* 0x0000005507557220 */ /* 0x000fe20000410000 */
[----:B------:R-:W-:Y:S01]  /*123f0*/  LOP3.LUT R18, R17, 0xffffffe, RZ, 0xc0, !PT ;  /* 0x0ffffffe11127812 */ /* 0x000fe200078ec0ff */
[C---:B------:R-:W-:Y:S01]  /*12400*/  FMUL.FTZ R88, R7.reuse, R88 ;  /* 0x0000005807587220 */ /* 0x040fe20000410000 */
[----:B------:R-:W-:Y:S01]  /*12410*/  LEA R14, R14, UR6, 0x2 ;  /* 0x000000060e0e7c11 */ /* 0x000fe2000f8e10ff */
        /* <DEDUP_REMOVED lines=96> */
[----:B------:R-:W-:Y:S01]  /*12a20*/  LOP3.LUT R15, R16, R15, RZ, 0x3c, !PT ;  /* 0x0000000f100f7212 */ /* 0x000fe200078e3cff */
[----:B------:R-:W-:Y:S01]  /*12a30*/  STS.64 [R14], R160 ;  /* 0x000000a00e007388 */ /* 0x000fe20000000a00 */
[----:B------:R-:W-:Y:S01]  /*12a40*/  IADD3 R18, R13, -R18, RZ ;  /* 0x800000120d127210 */ /* 0x000fe20007ffe0ff */
[----:B------:R-:W-:Y:S01]  /*12a50*/  @P4 MUFU.LG2 R4, R4 ;  /* 0x0000000400044308 */ /* 0x000fe20000000c00 */
[----:B------:R-:W-:Y:S01]  /*12a60*/  IADD3 R6, R14, -0x20, RZ ;  /* 0xffffffe00e067810 */ /* 0x000fe20007ffe0ff */
[----:B------:R-:W-:Y:S01]  /*12a70*/  STS.64 [R14+0x800], R162 ;  /* 0x000800a20e007388 */ /* 0x000fe20000000a00 */
[----:B------:R-:W-:-:S02]  /*12a80*/  SEL R5, R5, 0xffffffc0, !P1 ;  /* 0xffffffc005057807 */ /* 0x000fc40004800000 */
[----:B------:R-:W-:Y:S02]  /*12a90*/  @P0 IADD3 R6, R14, 0x20, RZ ;  /* 0x000000200e060810 */ /* 0x000fe40007ffe0ff */
[----:B------:R-:W-:Y:S01]  /*12aa0*/  SEL R7, R7, 0xffffff80, !P2 ;  /* 0xffffff8007077807 */ /* 0x000fe20005000000 */
[----:B------:R-:W1:Y:S01]  /*12ab0*/  @P3 MUFU.LG2 R2, R2 ;  /* 0x0000000200023308 */ /* 0x000e620000000c00 */
[----:B------:R-:W-:Y:S01]  /*12ac0*/  LEA R15, R18, R15, 0x2 ;  /* 0x0000000f120f7211 */ /* 0x000fe200078e10ff */
[----:B------:R-:W-:Y:S01]  /*12ad0*/  STS.64 [R6], R36 ;  /* 0x0000002406007388 */ /* 0x000fe20000000a00 */
[C---:B------:R-:W-:Y:S02]  /*12ae0*/  IADD3 R16, R14.reuse, R5, RZ ;  /* 0x000000050e107210 */ /* 0x040fe40007ffe0ff */
[----:B------:R-:W-:Y:S01]  /*12af0*/  IADD3 R18, R5, R6, RZ ;  /* 0x0000000605127210 */ /* 0x000fe20007ffe0ff */
[----:B------:R-:W-:Y:S01]  /*12b00*/  STS.64 [R6+0x800], R38 ;  /* 0x0008002606007388 */ /* 0x000fe20000000a00 */
[----:B------:R-:W-:-:S02]  /*12b10*/  IADD3 R5, R14, R7, RZ ;  /* 0x000000070e057210 */ /* 0x000fc40007ffe0ff */
[----:B------:R-:W-:Y:S01]  /*12b20*/  IADD3 R17, R7, R6, RZ ;  /* 0x0000000607117210 */ /* 0x000fe20007ffe0ff */
[----:B------:R-:W-:Y:S01]  /*12b30*/  STS.64 [R16], R40 ;  /* 0x0000002810007388 */ /* 0x000fe20000000a00 */
[-C--:B------:R-:W-:Y:S02]  /*12b40*/  IADD3 R19, R16, R7.reuse, RZ ;  /* 0x0000000710137210 */ /* 0x080fe40007ffe0ff */
[----:B------:R-:W-:Y:S01]  /*12b50*/  IADD3 R7, R18, R7, RZ ;  /* 0x0000000712077210 */ /* 0x000fe20007ffe0ff */
[----:B------:R-:W-:Y:S01]  /*12b60*/  STS.64 [R16+0x800], R42 ;  /* 0x0008002a10007388 */ /* 0x000fe20000000a00 */
[----:B------:R-:W-:Y:S02]  /*12b70*/  LEA.HI R35, R11, R10, RZ, 0x5 ;  /* 0x0000000a0b237211 */ /* 0x000fe400078f28ff */
[----:B------:R-:W-:Y:S01]  /*12b80*/  LOP3.LUT R9, R9, 0xffffffe0, RZ, 0xc0, !PT ;  /* 0xffffffe009097812 */ /* 0x000fe200078ec0ff */
[----:B------:R-:W-:Y:S01]  /*12b90*/  STS.64 [R18], R44 ;  /* 0x0000002c12007388 */ /* 0x000fe20000000a00 */
[----:B------:R-:W-:Y:S01]  /*12ba0*/  LOP3.LUT R35, R35, 0xffffffe0, RZ, 0xc0, !PT ;  /* 0xffffffe023237812 */ /* 0x000fe200078ec0ff */
[----:B-1----:R-:W-:Y:S01]  /*12bb0*/  @P3 FMUL.FTZ R2, R2, 0.69314718246459960938 ;  /* 0x3f31721802023820 */ /* 0x002fe20000410000 */
[----:B------:R-:W-:Y:S01]  /*12bc0*/  IADD3 R9, -R9, R0, RZ ;  /* 0x0000000009097210 */ /* 0x000fe20007ffe1ff */
[----:B------:R-:W-:Y:S01]  /*12bd0*/  STS.64 [R18+0x800], R46 ;  /* 0x0008002e12007388 */ /* 0x000fe20000000a00 */
[----:B------:R-:W-:-:S02]  /*12be0*/  IADD3 R35, -R35, R10, RZ ;  /* 0x0000000a23237210 */ /* 0x000fc40007ffe1ff */
[----:B------:R-:W1:Y:S01]  /*12bf0*/  @P3 LDC R10, c[0x0][0x2e8] ;  /* 0x0000ba00ff0a3b82 */ /* 0x000e620000000800 */
[----:B------:R-:W-:Y:S01]  /*12c00*/  STS.64 [R5], R48 ;  /* 0x0000003005007388 */ /* 0x000fe20000000a00 */
[----:B------:R-:W-:Y:S02]  /*12c10*/  LOP3.LUT P0, RZ, R9, 0x3, RZ, 0xc0, !PT ;  /* 0x0000000309ff7812 */ /* 0x000fe4000780c0ff */
[----:B------:R-:W-:Y:S01]  /*12c20*/  SHF.R.S32.HI R32, RZ, 0x1f, R35 ;  /* 0x0000001fff207819 */ /* 0x000fe20000011423 */
[----:B------:R-:W-:Y:S01]  /*12c30*/  STS.64 [R5+0x800], R50 ;  /* 0x0008003205007388 */ /* 0x000fe20000000a00 */
[----:B------:R-:W-:Y:S02]  /*12c40*/  MOV R9, 0xff800000 ;  /* 0xff80000000097802 */ /* 0x000fe40000000f00 */
[----:B------:R-:W-:Y:S01]  /*12c50*/  LEA.HI R32, R32, R35, RZ, 0x2 ;  /* 0x0000002320207211 */ /* 0x000fe200078f10ff */
[----:B------:R-:W-:Y:S03]  /*12c60*/  STS.64 [R17], R52 ;  /* 0x0000003411007388 */ /* 0x000fe60000000a00 */
[----:B------:R-:W-:Y:S01]  /*12c70*/  SHF.R.S32.HI R35, RZ, 0x2, R32 ;  /* 0x00000002ff237819 */ /* 0x000fe20000011420 */
[----:B------:R-:W-:Y:S01]  /*12c80*/  STS.64 [R17+0x800], R54 ;  /* 0x0008003611007388 */ /* 0x000fe20000000a00 */
[----:B------:R-:W-:-:S03]  /*12c90*/  MOV R32, 0xff800000 ;  /* 0xff80000000207802 */ /* 0x000fc60000000f00 */
[----:B------:R-:W-:Y:S04]  /*12ca0*/  STS.64 [R19], R56 ;  /* 0x0000003813007388 */ /* 0x000fe80000000a00 */
[----:B------:R-:W-:Y:S01]  /*12cb0*/  STS.64 [R19+0x800], R58 ;  /* 0x0008003a13007388 */ /* 0x000fe20000000a00 */
[----:B-1----:R-:W-:-:S03]  /*12cc0*/  @P3 FFMA.FTZ R32, R3, R10, R2 ;  /* 0x0000000a03203223 */ /* 0x002fc60000010002 */
[----:B------:R-:W-:Y:S04]  /*12cd0*/  STS.64 [R7], R60 ;  /* 0x0000003c07007388 */ /* 0x000fe80000000a00 */
[----:B------:R-:W-:Y:S04]  /*12ce0*/  STS.64 [R7+0x800], R62 ;  /* 0x0008003e07007388 */ /* 0x000fe80000000a00 */
        /* <DEDUP_REMOVED lines=35> */
[----:B------:R1:W-:Y:S04]  /*12f20*/  STS.64 [R6+0xc800], R130 ;  /* 0x00c8008206007388 */ /* 0x0003e80000000a00 */
[----:B------:R-:W-:Y:S04]  /*12f30*/  STS.64 [R16+0xc000], R132 ;  /* 0x00c0008410007388 */ /* 0x000fe80000000a00 */
[----:B------:R-:W-:Y:S04]  /*12f40*/  STS.64 [R16+0xc800], R134 ;  /* 0x00c8008610007388 */ /* 0x000fe80000000a00 */
[----:B------:R-:W-:Y:S04]  /*12f50*/  STS.64 [R18+0xc000], R136 ;  /* 0x00c0008812007388 */ /* 0x000fe80000000a00 */
[----:B------:R-:W-:Y:S04]  /*12f60*/  STS.64 [R18+0xc800], R138 ;  /* 0x00c8008a12007388 */ /* 0x000fe80000000a00 */
[----:B------:R-:W-:Y:S04]  /*12f70*/  STS.64 [R5+0xc000], R140 ;  /* 0x00c0008c05007388 */ /* 0x000fe80000000a00 */
[----:B------:R3:W-:Y:S01]  /*12f80*/  STS.64 [R5+0xc800], R142 ;  /* 0x00c8008e05007388 */ /* 0x0007e20000000a00 */
[----:B-1----:R-:W-:-:S03]  /*12f90*/  LEA R6, R15, UR6, 0x2 ;  /* 0x000000060f067c11 */ /* 0x002fc6000f8e10ff */
[----:B------:R-:W-:Y:S01]  /*12fa0*/  STS.64 [R17+0xc000], R144 ;  /* 0x00c0009011007388 */ /* 0x000fe20000000a00 */
[----:B------:R-:W4:Y:S03]  /*12fb0*/  LDC.64 R14, c[0x0][0x2c0] ;  /* 0x0000b000ff0e7b82 */ /* 0x000f260000000a00 */
[----:B------:R-:W-:Y:S04]  /*12fc0*/  STS.64 [R17+0xc800], R146 ;  /* 0x00c8009211007388 */ /* 0x000fe80000000a00 */
[----:B------:R-:W-:Y:S04]  /*12fd0*/  STS.64 [R19+0xc000], R148 ;  /* 0x00c0009413007388 */ /* 0x000fe80000000a00 */
[----:B------:R-:W-:Y:S04]  /*12fe0*/  STS.64 [R19+0xc800], R150 ;  /* 0x00c8009613007388 */ /* 0x000fe80000000a00 */
[----:B------:R-:W-:Y:S04]  /*12ff0*/  STS.64 [R7+0xc000], R152 ;  /* 0x00c0009807007388 */ /* 0x000fe80000000a00 */
[----:B------:R1:W-:Y:S01]  /*13000*/  STS.64 [R7+0xc800], R154 ;  /* 0x00c8009a07007388 */ /* 0x0003e20000000a00 */
[----:B---3--:R-:W2:Y:S08]  /*13010*/  LDC R5, c[0x0][0x270] ;  /* 0x00009c00ff057b82 */ /* 0x008eb00000000800 */
[----:B------:R-:W-:Y:S01]  /*13020*/  BAR.SYNC.DEFER_BLOCKING 0x0 ;  /* 0x0000000000007b1d */ /* 0x000fe20000010000 */
[----:B----4-:R-:W-:-:S05]  /*13030*/  IMAD R14, R33, R14, UR13 ;  /* 0x0000000d210e7e24 */ /* 0x010fca000f8e020e */
[----:B------:R-:W3:Y:S01]  /*13040*/  S2R R11, SR_CTAID.X ;  /* 0x00000000000b7919 */ /* 0x000ee20000002500 */
[----:B-1----:R-:W-:Y:S01]  /*13050*/  SHF.R.S32.HI R7, RZ, 0x1f, R12 ;  /* 0x0000001fff077819 */ /* 0x002fe2000001140c */
[----:B------:R1:W4:Y:S03]  /*13060*/  LDS.128 R28, [R6+0x3800] ;  /* 0x00380000061c7984 */ /* 0x0003260000000c00 */
[----:B------:R-:W-:Y:S01]  /*13070*/  LEA.HI R34, R7, R12, RZ, 0x2 ;  /* 0x0000000c07227211 */ /* 0x000fe200078f10ff */
[----:B------:R1:W1:Y:S01]  /*13080*/  LDS.128 R24, [R6+0x7800] ;  /* 0x0078000006187984 */ /* 0x0002620000000c00 */
[----:B------:R-:W5:Y:S02]  /*13090*/  @P4 LDC R7, c[0x0][0x2e8] ;  /* 0x0000ba00ff074b82 */ /* 0x000f640000000800 */
[----:B------:R-:W-:Y:S01]  /*130a0*/  LOP3.LUT R37, R34, 0xffffffc, RZ, 0xc0, !PT ;  /* 0x0ffffffc22257812 */ /* 0x000fe200078ec0ff */
[----:B------:R1:W1:Y:S03]  /*130b0*/  LDS.128 R20, [R6+0xb800] ;  /* 0x00b8000006147984 */ /* 0x0002660000000c00 */
[----:B------:R-:W-:Y:S01]  /*130c0*/  IADD3 R0, R12, -R37, RZ ;  /* 0x800000250c007210 */ /* 0x000fe20007ffe0ff */
[----:B------:R1:W1:Y:S01]  /*130d0*/  LDS.128 R16, [R6+0xf800] ;  /* 0x00f8000006107984 */ /* 0x0002620000000c00 */
[----:B------:R-:W-:-:S02]  /*130e0*/  IADD3 R12, RZ, -UR13, RZ ;  /* 0x8000000dff0c7c10 */ /* 0x000fc4000fffe0ff */
[----:B------:R-:W-:Y:S02]  /*130f0*/  LEA R0, R0, R35, 0x4 ;  /* 0x0000002300007211 */ /* 0x000fe400078e20ff */
[----:B---3--:R-:W-:Y:S01]  /*13100*/  SHF.L.U32 R34, R11, 0x6, RZ ;  /* 0x000000060b227819 */ /* 0x008fe200000006ff */
[----:B--2---:R-:W-:Y:S02]  /*13110*/  IMAD R12, R5, R12, UR4 ;  /* 0x00000004050c7e24 */ /* 0x004fe4000f8e020c */
[----:B------:R-:W-:Y:S01]  /*13120*/  @P4 FMUL.FTZ R11, R4, 0.69314718246459960938 ;  /* 0x3f317218040b4820 */ /* 0x000fe20000410000 */
[----:B------:R-:W-:Y:S01]  /*13130*/  SHF.L.U32 R4, R13, 0x2, RZ ;  /* 0x000000020d047819 */ /* 0x000fe200000006ff */
[----:B------:R-:W-:-:S03]  /*13140*/  IMAD R12, R14, R5, R12 ;  /* 0x000000050e0c7224 */ /* 0x000fc600078e020c */
[----:B------:R-:W-:Y:S01]  /*13150*/  SHF.R.S32.HI R5, RZ, 0x1f, R4 ;  /* 0x0000001fff057819 */ /* 0x000fe20000011404 */
[----:B------:R-:W-:Y:S02]  /*13160*/  IMAD R15, R12, R15, R34 ;  /* 0x0000000f0c0f7224 */ /* 0x000fe400078e0222 */
[----:B-----5:R-:W-:Y:S01]  /*13170*/  @P4 FFMA.FTZ R9, R164, R7, R11 ;  /* 0x00000007a4094223 */ /* 0x020fe2000001000b */
[----:B-1--4-:R-:W-:Y:S06]  /*13180*/  @P0 BRA `(.L_x_1582) ;  /* 0x00000000002c0947 */ /* 0x012fec0003800000 */
[C---:B------:R-:W-:Y:S01]  /*13190*/  VIADD R3, R0.reuse, 0x8 ;  /* 0x0000000800037836 */ /* 0x040fe20000000000 */
[----:B------:R-:W-:Y:S01]  /*131a0*/  SHF.R.S32.HI R10, RZ, 0x1f, R0 ;  /* 0x0000001fff0a7819 */ /* 0x000fe20000011400 */
[----:B------:R-:W-:Y:S01]  /*131b0*/  ULDC.64 UR6, c[0x0][0x2b8] ;  /* 0x0000ae0000067ab9 */ /* 0x000fe20000000a00 */
[----:B------:R-:W-:Y:S02]  /*131c0*/  IADD3 R2, P0, R15, R0, RZ ;  /* 0x000000000f027210 */ /* 0x000fe40007f1e0ff */
[----:B------:R-:W-:Y:S02]  /*131d0*/  ISETP.GE.AND P2, PT, R0, UR5, PT ;  /* 0x0000000500007c0c */ /* 0x000fe4000bf46270 */
[----:B------:R-:W-:Y:S02]  /*131e0*/  ISETP.GE.AND P1, PT, R3, UR5, PT ;  /* 0x0000000503007c0c */ /* 0x000fe4000bf26270 */
[----:B------:R-:W-:Y:S02]  /*131f0*/  LEA.HI.X.SX32 R3, R15, R10, 0x1, P0 ;  /* 0x0000000a0f037211 */ /* 0x000fe400000f0eff */
[----:B------:R-:W-:-:S04]  /*13200*/  LEA R10, P0, R2, UR6, 0x2 ;  /* 0x00000006020a7c11 */ /* 0x000fc8000f8010ff */
[----:B------:R-:W-:-:S05]  /*13210*/  LEA.HI.X R11, R2, UR7, R3, 0x2, P0 ;  /* 0x00000007020b7c11 */ /* 0x000fca00080f1403 */
[----:B------:R1:W-:Y:S04]  /*13220*/  @!P2 STG.E desc[UR22][R10.64], R9 ;  /* 0x000000090a00a986 */ /* 0x0003e8000c101916 */
[----:B------:R1:W-:Y:S02]  /*13230*/  @!P1 STG.E desc[UR22][R10.64+0x20], R32 ;  /* 0x000020200a009986 */ /* 0x0003e4000c101916 */
.L_x_1582:
[----:B------:R-:W-:Y:S05]  /*13240*/  BSYNC B0 ;  /* 0x0000000000007941 */ /* 0x000fea0003800000 */
.L_x_1581:
[----:B------:R-:W-:Y:S01]  /*13250*/  ULDC UR4, c[0x0][0x2dc] ;  /* 0x0000b70000047ab9 */ /* 0x000fe20000000800 */
[C---:B------:R-:W-:Y:S01]  /*13260*/  VIADD R0, R8.reuse, 0x18 ;  /* 0x0000001808007836 */ /* 0x040fe20000000000 */
[----:B------:R-:W-:Y:S01]  /*13270*/  ULDC.64 UR6, c[0x0][0x288] ;  /* 0x0000a20000067ab9 */ /* 0x000fe20000000a00 */
[----:B-1----:R-:W-:Y:S01]  /*13280*/  IMAD.WIDE R10, R8, 0x100, R4 ;  /* 0x00000100080a7825 */ /* 0x002fe200078e0204 */
[----:B------:R1:W2:Y:S01]  /*13290*/  LDS.128 R36, [R6] ;  /* 0x0000000006247984 */ /* 0x0002a20000000c00 */
[----:B------:R-:W-:Y:S01]  /*132a0*/  BSSY B0, `(.L_x_1583) ;  /* 0x0000024000007945 */ /* 0x000fe20003800000 */
[----:B------:R-:W-:Y:S01]  /*132b0*/  ISETP.GE.AND P2, PT, R0, UR5, PT ;  /* 0x0000000500007c0c */ /* 0x000fe2000bf46270 */
[----:B------:R-:W-:Y:S01]  /*132c0*/  IMAD R15, R15, UR4, RZ ;  /* 0x000000040f0f7c24 */ /* 0x000fe2000f8e02ff */
[----:B------:R1:W3:Y:S01]  /*132d0*/  LDS.128 R32, [R6+0x4000] ;  /* 0x0040000006207984 */ /* 0x0002e20000000c00 */
[C---:B------:R-:W-:Y:S02]  /*132e0*/  VIADD R3, R8.reuse, 0x8 ;  /* 0x0000000808037836 */ /* 0x040fe40000000000 */
[C---:B------:R-:W-:Y:S01]  /*132f0*/  VIADD R0, R8.reuse, 0x20 ;  /* 0x0000002008007836 */ /* 0x040fe20000000000 */
[----:B------:R-:W-:Y:S01]  /*13300*/  IADD3 R10, P3, R15, R10, RZ ;  /* 0x0000000a0f0a7210 */ /* 0x000fe20007f7e0ff */
[----:B------:R-:W-:Y:S01]  /*13310*/  VIADD R2, R8, 0x10 ;  /* 0x0000001008027836 */ /* 0x000fe20000000000 */
[----:B------:R-:W-:-:S02]  /*13320*/  ISETP.GE.AND P0, PT, R3, UR5, PT ;  /* 0x0000000503007c0c */ /* 0x000fc4000bf06270 */
[----:B------:R-:W-:Y:S02]  /*13330*/  LEA.HI.X.SX32 R3, R15, R11, 0x1, P3 ;  /* 0x0000000b0f037211 */ /* 0x000fe400018f0eff */
[----:B------:R-:W-:Y:S01]  /*13340*/  ISETP.GE.AND P3, PT, R0, UR5, PT ;  /* 0x0000000500007c0c */ /* 0x000fe2000bf66270 */
[----:B------:R-:W-:Y:S01]  /*13350*/  VIADD R0, R8, 0x30 ;  /* 0x0000003008007836 */ /* 0x000fe20000000000 */
[----:B------:R-:W-:Y:S01]  /*13360*/  LEA R40, P4, R10, UR6, 0x2 ;  /* 0x000000060a287c11 */ /* 0x000fe2000f8810ff */
[----:B------:R1:W4:Y:S01]  /*13370*/  LDS.128 R12, [R6+0x8000] ;  /* 0x00800000060c7984 */ /* 0x0003220000000c00 */
[----:B------:R-:W-:Y:S01]  /*13380*/  ISETP.GE.AND P1, PT, R2, UR5, PT ;  /* 0x0000000502007c0c */ /* 0x000fe2000bf26270 */
[----:B------:R-:W-:Y:S01]  /*13390*/  VIADD R2, R8, 0x28 ;  /* 0x0000002808027836 */ /* 0x000fe20000000000 */
[----:B------:R-:W-:Y:S01]  /*133a0*/  LEA.HI.X R41, R10, UR7, R3, 0x2, P4 ;  /* 0x000000070a297c11 */ /* 0x000fe2000a0f1403 */
[----:B------:R-:W-:Y:S01]  /*133b0*/  VIADD R3, R4, 0x40 ;  /* 0x0000004004037836 */ /* 0x000fe20000000000 */
[----:B------:R-:W-:Y:S01]  /*133c0*/  ISETP.GE.AND P5, PT, R0, UR5, PT ;  /* 0x0000000500007c0c */ /* 0x000fe2000bfa6270 */
[C---:B------:R-:W-:Y:S01]  /*133d0*/  VIADD R0, R8.reuse, 0x38 ;  /* 0x0000003808007836 */ /* 0x040fe20000000000 */
[----:B------:R-:W-:-:S02]  /*133e0*/  ISETP.GE.AND P4, PT, R8, UR5, PT ;  /* 0x0000000508007c0c */ /* 0x000fc4000bf86270 */
[----:B------:R1:W1:Y:S01]  /*133f0*/  LDS.128 R8, [R6+0xc000] ;  /* 0x00c0000006087984 */ /* 0x0002620000000c00 */
[----:B------:R-:W-:-:S10]  /*13400*/  ISETP.GE.AND P6, PT, R2, UR5, PT ;  /* 0x0000000502007c0c */ /* 0x000fd4000bfc6270 */
[----:B------:R-:W-:Y:S05]  /*13410*/  @P4 BRA `(.L_x_1584) ;  /* 0x0000000000304947 */ /* 0x000fea0003800000 */
[----:B------:R-:W-:Y:S01]  /*13420*/  ULDC UR4, c[0x0][0x2d0] ;  /* 0x0000b40000047ab9 */ /* 0x000fe20000000800 */
[----:B------:R-:W-:Y:S01]  /*13430*/  VIADD R2, R3, 0x40 ;  /* 0x0000004003027836 */ /* 0x000fe20000000000 */
[----:B------:R-:W-:-:S13]  /*13440*/  ISETP.GE.AND P4, PT, R4, UR4, PT ;  /* 0x0000000404007c0c */ /* 0x000fda000bf86270 */
[----:B--2---:R2:W-:Y:S04]  /*13450*/  @!P4 STG.E.64 desc[UR22][R40.64], R36 ;  /* 0x000000242800c986 */ /* 0x0045e8000c101b16 */
[----:B------:R2:W-:Y:S01]  /*13460*/  @!P4 STG.E.64 desc[UR22][R40.64+0x8], R38 ;  /* 0x000008262800c986 */ /* 0x0005e2000c101b16 */
[----:B------:R-:W-:-:S13]  /*13470*/  ISETP.GE.AND P4, PT, R3, UR4, PT ;  /* 0x0000000403007c0c */ /* 0x000fda000bf86270 */
[----:B---3--:R2:W-:Y:S01]  /*13480*/  @!P4 STG.E.128 desc[UR22][R40.64+0x100], R32 ;  /* 0x000100202800c986 */ /* 0x0085e2000c101d16 */
[----:B------:R-:W-:Y:S01]  /*13490*/  ISETP.GE.AND P4, PT, R2, UR4, PT ;  /* 0x0000000402007c0c */ /* 0x000fe2000bf86270 */
[----:B------:R-:W-:-:S12]  /*134a0*/  VIADD R2, R3, 0x80 ;  /* 0x0000008003027836 */ /* 0x000fd80000000000 */
[----:B----4-:R2:W-:Y:S01]  /*134b0*/  @!P4 STG.E.128 desc[UR22][R40.64+0x200], R12 ;  /* 0x0002000c2800c986 */ /* 0x0105e2000c101d16 */
[----:B------:R-:W-:-:S13]  /*134c0*/  ISETP.GE.AND P4, PT, R2, UR4, PT ;  /* 0x0000000402007c0c */ /* 0x000fda000bf86270 */
[----:B-1----:R2:W-:Y:S02]  /*134d0*/  @!P4 STG.E.128 desc[UR22][R40.64+0x300], R8 ;  /* 0x000300082800c986 */ /* 0x0025e4000c101d16 */
.L_x_1584:
[----:B------:R-:W-:Y:S05]  /*134e0*/  BSYNC B0 ;  /* 0x0000000000007941 */ /* 0x000fea0003800000 */
.L_x_1583:
[----:B--2---:R2:W2:Y:S01]  /*134f0*/  LDS.128 R36, [R6+0x800] ;  /* 0x0008000006247984 */ /* 0x0044a20000000c00 */
[----:B------:R-:W-:Y:S01]  /*13500*/  BSSY B0, `(.L_x_1585) ;  /* 0x0000011000007945 */ /* 0x000fe20003800000 */
[----:B------:R-:W-:Y:S02]  /*13510*/  ISETP.GE.AND P4, PT, R0, UR5, PT ;  /* 0x0000000500007c0c */ /* 0x000fe4000bf86270 */
[----:B---3--:R3:W2:Y:S04]  /*13520*/  LDS.128 R32, [R6+0x4800] ;  /* 0x0048000006207984 */ /* 0x0086a80000000c00 */
[----:B----4-:R3:W4:Y:S04]  /*13530*/  LDS.128 R12, [R6+0x8800] ;  /* 0x00880000060c7984 */ /* 0x0107280000000c00 */
[----:B-1----:R3:W1:Y:S01]  /*13540*/  LDS.128 R8, [R6+0xc800] ;  /* 0x00c8000006087984 */ /* 0x0026620000000c00 */
[----:B------:R-:W-:Y:S05]  /*13550*/  @P0 BRA `(.L_x_1586) ;  /* 0x00000000002c0947 */ /* 0x000fea0003800000 */
[----:B------:R-:W-:Y:S01]  /*13560*/  ULDC UR4, c[0x0][0x2d0] ;  /* 0x0000b40000047ab9 */ /* 0x000fe20000000800 */
[----:B------:R-:W-:Y:S01]  /*13570*/  VIADD R0, R3, 0x40 ;  /* 0x0000004003007836 */ /* 0x000fe20000000000 */
[----:B------:R-:W-:-:S13]  /*13580*/  ISETP.GE.AND P0, PT, R4, UR4, PT ;  /* 0x0000000404007c0c */ /* 0x000fda000bf06270 */
[----:B--2---:R2:W-:Y:S01]  /*13590*/  @!P0 STG.E.128 desc[UR22][R40.64+0x2000], R36 ;  /* 0x0020002428008986 */ /* 0x0045e2000c101d16 */
[----:B------:R-:W-:-:S13]  /*135a0*/  ISETP.GE.AND P0, PT, R3, UR4, PT ;  /* 0x0000000403007c0c */ /* 0x000fda000bf06270 */
[----:B------:R2:W-:Y:S01]  /*135b0*/  @!P0 STG.E.128 desc[UR22][R40.64+0x2100], R32 ;  /* 0x0021002028008986 */ /* 0x0005e2000c101d16 */
[----:B------:R-:W-:Y:S01]  /*135c0*/  ISETP.GE.AND P0, PT, R0, UR4, PT ;  /* 0x0000000400007c0c */ /* 0x000fe2000bf06270 */
[----:B------:R-:W-:-:S12]  /*135d0*/  VIADD R0, R3, 0x80 ;  /* 0x0000008003007836 */ /* 0x000fd80000000000 */
[----:B----4-:R2:W-:Y:S01]  /*135e0*/  @!P0 STG.E.128 desc[UR22][R40.64+0x2200], R12 ;  /* 0x0022000c28008986 */ /* 0x0105e2000c101d16 */
[----:B------:R-:W-:-:S13]  /*135f0*/  ISETP.GE.AND P0, PT, R0, UR4, PT ;  /* 0x0000000400007c0c */ /* 0x000fda000bf06270 */
[----:B-1----:R2:W-:Y:S02]  /*13600*/  @!P0 STG.E.128 desc[UR22][R40.64+0x2300], R8 ;  /* 0x0023000828008986 */ /* 0x0025e4000c101d16 */
.L_x_1586:
[----:B------:R-:W-:Y:S05]  /*13610*/  BSYNC B0 ;  /* 0x0000000000007941 */ /* 0x000fea0003800000 */
.L_x_1585:
[----:B--2---:R2:W2:Y:S01]  /*13620*/  LDS.128 R36, [R6+0x1000] ;  /* 0x0010000006247984 */ /* 0x0044a20000000c00 */
[----:B------:R-:W-:Y:S03]  /*13630*/  BSSY B0, `(.L_x_1587) ;  /* 0x0000010000007945 */ /* 0x000fe60003800000 */
[----:B------:R2:W2:Y:S04]  /*13640*/  LDS.128 R32, [R6+0x5000] ;  /* 0x0050000006207984 */ /* 0x0004a80000000c00 */
[----:B----4-:R4:W2:Y:S04]  /*13650*/  LDS.128 R12, [R6+0x9000] ;  /* 0x00900000060c7984 */ /* 0x0108a80000000c00 */
[----:B-1----:R4:W1:Y:S01]  /*13660*/  LDS.128 R8, [R6+0xd000] ;  /* 0x00d0000006087984 */ /* 0x0028620000000c00 */
[----:B------:R-:W-:Y:S05]  /*13670*/  @P1 BRA `(.L_x_1588) ;  /* 0x00000000002c1947 */ /* 0x000fea0003800000 */
[----:B------:R-:W-:Y:S01]  /*13680*/  ULDC UR4, c[0x0][0x2d0] ;  /* 0x0000b40000047ab9 */ /* 0x000fe20000000800 */
[C---:B------:R-:W-:Y:S01]  /*13690*/  VIADD R2, R3.reuse, 0x40 ;  /* 0x0000004003027836 */ /* 0x040fe20000000000 */
[----:B------:R-:W-:Y:S01]  /*136a0*/  ISETP.GE.AND P1, PT, R4, UR4, PT ;  /* 0x0000000404007c0c */ /* 0x000fe2000bf26270 */
[C---:B------:R-:W-:Y:S01]  /*136b0*/  VIADD R0, R3.reuse, 0x80 ;  /* 0x0000008003007836 */ /* 0x040fe20000000000 */
[----:B------:R-:W-:-:S11]  /*136c0*/  ISETP.GE.AND P0, PT, R3, UR4, PT ;  /* 0x0000000403007c0c */ /* 0x000fd6000bf06270 */
[----:B--2---:R2:W-:Y:S01]  /*136d0*/  @!P1 STG.E.128 desc[UR22][R40.64+0x4000], R36 ;  /* 0x0040002428009986 */ /* 0x0045e2000c101d16 */
[----:B------:R-:W-:-:S03]  /*136e0*/  ISETP.GE.AND P1, PT, R2, UR4, PT ;  /* 0x0000000402007c0c */ /* 0x000fc6000bf26270 */
[----:B------:R2:W-:Y:S01]  /*136f0*/  @!P0 STG.E.128 desc[UR22][R40.64+0x4100], R32 ;  /* 0x0041002028008986 */ /* 0x0005e2000c101d16 */
[----:B------:R-:W-:-:S09]  /*13700*/  ISETP.GE.AND P0, PT, R0, UR4, PT ;  /* 0x0000000400007c0c */ /* 0x000fd2000bf06270 */
[----:B------:R2:W-:Y:S04]  /*13710*/  @!P1 STG.E.128 desc[UR22][R40.64+0x4200], R12 ;  /* 0x0042000c28009986 */ /* 0x0005e8000c101d16 */
[----:B-1----:R2:W-:Y:S02]  /*13720*/  @!P0 STG.E.128 desc[UR22][R40.64+0x4300], R8 ;  /* 0x0043000828008986 */ /* 0x0025e4000c101d16 */
.L_x_1588:
[----:B------:R-:W-:Y:S05]  /*13730*/  BSYNC B0 ;  /* 0x0000000000007941 */ /* 0x000fea0003800000 */
.L_x_1587:
[----:B--2---:R2:W2:Y:S01]  /*13740*/  LDS.128 R36, [R6+0x1800] ;  /* 0x0018000006247984 */ /* 0x0044a20000000c00 */
[----:B------:R-:W-:Y:S03]  /*13750*/  BSSY B0, `(.L_x_1589) ;  /* 0x0000010000007945 */ /* 0x000fe60003800000 */
[----:B------:R2:W2:Y:S04]  /*13760*/  LDS.128 R32, [R6+0x5800] ;  /* 0x0058000006207984 */ /* 0x0004a80000000c00 */
[----:B------:R2:W2:Y:S04]  /*13770*/  LDS.128 R12, [R6+0x9800] ;  /* 0x00980000060c7984 */ /* 0x0004a80000000c00 */
[----:B-1----:R1:W1:Y:S01]  /*13780*/  LDS.128 R8, [R6+0xd800] ;  /* 0x00d8000006087984 */ /* 0x0022620000000c00 */
[----:B------:R-:W-:Y:S05]  /*13790*/  @P2 BRA `(.L_x_1590) ;  /* 0x00000000002c2947 */ /* 0x000fea0003800000 */
[----:B------:R-:W-:Y:S01]  /*137a0*/  ULDC UR4, c[0x0][0x2d0] ;  /* 0x0000b40000047ab9 */ /* 0x000fe20000000800 */
[C---:B------:R-:W-:Y:S01]  /*137b0*/  VIADD R2, R3.reuse, 0x40 ;  /* 0x0000004003027836 */ /* 0x040fe20000000000 */
[----:B------:R-:W-:Y:S01]  /*137c0*/  ISETP.GE.AND P0, PT, R4, UR4, PT ;  /* 0x0000000404007c0c */ /* 0x000fe2000bf06270 */
[C---:B------:R-:W-:Y:S01]  /*137d0*/  VIADD R0, R3.reuse, 0x80 ;  /* 0x0000008003007836 */ /* 0x040fe20000000000 */
[----:B------:R-:W-:Y:S02]  /*137e0*/  ISETP.GE.AND P2, PT, R3, UR4, PT ;  /* 0x0000000403007c0c */ /* 0x000fe4000bf46270 */
[----:B------:R-:W-:-:S09]  /*137f0*/  ISETP.GE.AND P1, PT, R2, UR4, PT ;  /* 0x0000000402007c0c */ /* 0x000fd2000bf26270 */
[----:B--2---:R2:W-:Y:S01]  /*13800*/  @!P0 STG.E.128 desc[UR22][R40.64+0x6000], R36 ;  /* 0x0060002428008986 */ /* 0x0045e2000c101d16 */
[----:B------:R-:W-:-:S03]  /*13810*/  ISETP.GE.AND P0, PT, R0, UR4, PT ;  /* 0x0000000400007c0c */ /* 0x000fc6000bf06270 */
[----:B------:R2:W-:Y:S04]  /*13820*/  @!P2 STG.E.128 desc[UR22][R40.64+0x6100], R32 ;  /* 0x006100202800a986 */ /* 0x0005e8000c101d16 */
[----:B------:R2:W-:Y:S06]  /*13830*/  @!P1 STG.E.128 desc[UR22][R40.64+0x6200], R12 ;  /* 0x0062000c28009986 */ /* 0x0005ec000c101d16 */
[----:B-1----:R2:W-:Y:S02]  /*13840*/  @!P0 STG.E.128 desc[UR22][R40.64+0x6300], R8 ;  /* 0x0063000828008986 */ /* 0x0025e4000c101d16 */
.L_x_1590:
[----:B------:R-:W-:Y:S05]  /*13850*/  BSYNC B0 ;  /* 0x0000000000007941 */ /* 0x000fea0003800000 */
.L_x_1589:
[----:B--2---:R2:W2:Y:S01]  /*13860*/  LDS.128 R36, [R6+0x2000] ;  /* 0x0020000006247984 */ /* 0x0044a20000000c00 */
[----:B------:R-:W-:Y:S03]  /*13870*/  BSSY B0, `(.L_x_1591) ;  /* 0x0000010000007945 */ /* 0x000fe60003800000 */
[----:B------:R2:W2:Y:S04]  /*13880*/  LDS.128 R32, [R6+0x6000] ;  /* 0x0060000006207984 */ /* 0x0004a80000000c00 */
[----:B------:R2:W2:Y:S04]  /*13890*/  LDS.128 R12, [R6+0xa000] ;  /* 0x00a00000060c7984 */ /* 0x0004a80000000c00 */
[----:B-1----:R1:W1:Y:S01]  /*138a0*/  LDS.128 R8, [R6+0xe000] ;  /* 0x00e0000006087984 */ /* 0x0022620000000c00 */
[----:B------:R-:W-:Y:S05]  /*138b0*/  @P3 BRA `(.L_x_1592) ;  /* 0x00000000002c3947 */ /* 0x000fea0003800000 */
[C---:B------:R-:W-:Y:S01]  /*138c0*/  VIADD R2, R3.reuse, 0x40 ;  /* 0x0000004003027836 */ /* 0x040fe20000000000 */
[----:B------:R-:W-:Y:S01]  /*138d0*/  ULDC UR4, c[0x0][0x2d0] ;  /* 0x0000b40000047ab9 */ /* 0x000fe20000000800 */
[C---:B------:R-:W-:Y:S01]  /*138e0*/  VIADD R0, R3.reuse, 0x80 ;  /* 0x0000008003007836 */ /* 0x040fe20000000000 */
[----:B------:R-:W-:Y:S02]  /*138f0*/  ISETP.GE.AND P3, PT, R4, UR4, PT ;  /* 0x0000000404007c0c */ /* 0x000fe4000bf66270 */
[----:B------:R-:W-:Y:S02]  /*13900*/  ISETP.GE.AND P2, PT, R3, UR4, PT ;  /* 0x0000000403007c0c */ /* 0x000fe4000bf46270 */
[----:B------:R-:W-:Y:S02]  /*13910*/  ISETP.GE.AND P1, PT, R2, UR4, PT ;  /* 0x0000000402007c0c */ /* 0x000fe4000bf26270 */
[----:B------:R-:W-:-:S07]  /*13920*/  ISETP.GE.AND P0, PT, R0, UR4, PT ;  /* 0x0000000400007c0c */ /* 0x000fce000bf06270 */
[----:B--2---:R2:W-:Y:S04]  /*13930*/  @!P3 STG.E.128 desc[UR22][R40.64+0x8000], R36 ;  /* 0x008000242800b986 */ /* 0x0045e8000c101d16 */
[----:B------:R2:W-:Y:S04]  /*13940*/  @!P2 STG.E.128 desc[UR22][R40.64+0x8100], R32 ;  /* 0x008100202800a986 */ /* 0x0005e8000c101d16 */
[----:B------:R2:W-:Y:S04]  /*13950*/  @!P1 STG.E.128 desc[UR22][R40.64+0x8200], R12 ;  /* 0x0082000c28009986 */ /* 0x0005e8000c101d16 */
[----:B-1----:R2:W-:Y:S02]  /*13960*/  @!P0 STG.E.128 desc[UR22][R40.64+0x8300], R8 ;  /* 0x0083000828008986 */ /* 0x0025e4000c101d16 */
.L_x_1592:
[----:B------:R-:W-:Y:S05]  /*13970*/  BSYNC B0 ;  /* 0x0000000000007941 */ /* 0x000fea0003800000 */
.L_x_1591:
        /* <DEDUP_REMOVED lines=17> */
.L_x_1594:
[----:B------:R-:W-:Y:S05]  /*13a90*/  BSYNC B0 ;  /* 0x0000000000007941 */ /* 0x000fea0003800000 */
.L_x_1593:
[----:B--2---:R2:W2:Y:S01]  /*13aa0*/  LDS.128 R32, [R6+0x3000] ;  /* 0x0030000006207984 */ /* 0x0044a20000000c00 */
[----:B------:R-:W-:Y:S03]  /*13ab0*/  BSSY B0, `(.L_x_1595) ;  /* 0x0000010000007945 */ /* 0x000fe60003800000 */
[----:B------:R2:W2:Y:S04]  /*13ac0*/  LDS.128 R12, [R6+0x7000] ;  /* 0x00700000060c7984 */ /* 0x0004a80000000c00 */
[----:B-1----:R1:W1:Y:S04]  /*13ad0*/  LDS.128 R8, [R6+0xb000] ;  /* 0x00b0000006087984 */ /* 0x0022680000000c00 */
[----:B------:R1:W1:Y:S01]  /*13ae0*/  LDS.128 R36, [R6+0xf000] ;  /* 0x00f0000006247984 */ /* 0x0002620000000c00 */
        /* <DEDUP_REMOVED lines=10> */
[----:B-1----:R2:W-:Y:S04]  /*13b90*/  @!P1 STG.E.128 desc[UR22][R40.64+0xc200], R8 ;  /* 0x00c2000828009986 */ /* 0x0025e8000c101d16 */
[----:B------:R2:W-:Y:S02]  /*13ba0*/  @!P0 STG.E.128 desc[UR22][R40.64+0xc300], R36 ;  /* 0x00c3002428008986 */ /* 0x0005e4000c101d16 */
.L_x_1596:
[----:B------:R-:W-:Y:S05]  /*13bb0*/  BSYNC B0 ;  /* 0x0000000000007941 */ /* 0x000fea0003800000 */
.L_x_1595:
[----:B------:R-:W-:Y:S05]  /*13bc0*/  @P4 EXIT ;  /* 0x000000000000494d */ /* 0x000fea0003800000 */
[----:B------:R-:W-:Y:S01]  /*13bd0*/  ULDC UR4, c[0x0][0x2d0] ;  /* 0x0000b40000047ab9 */ /* 0x000fe20000000800 */
[C---:B------:R-:W-:Y:S01]  /*13be0*/  VIADD R0, R3.reuse, 0x40 ;  /* 0x0000004003007836 */ /* 0x040fe20000000000 */
[C---:B------:R-:W-:Y:S01]  /*13bf0*/  ISETP.GE.AND P2, PT, R3.reuse, UR4, PT ;  /* 0x0000000403007c0c */ /* 0x040fe2000bf46270 */
[----:B------:R-:W-:Y:S01]  /*13c00*/  VIADD R3, R3, 0x80 ;  /* 0x0000008003037836 */ /* 0x000fe20000000000 */
[----:B------:R-:W-:Y:S02]  /*13c10*/  ISETP.GE.AND P3, PT, R4, UR4, PT ;  /* 0x0000000404007c0c */ /* 0x000fe4000bf66270 */
[----:B------:R-:W-:Y:S02]  /*13c20*/  ISETP.GE.AND P1, PT, R0, UR4, PT ;  /* 0x0000000400007c0c */ /* 0x000fe4000bf26270 */
[----:B------:R-:W-:-:S07]  /*13c30*/  ISETP.GE.AND P0, PT, R3, UR4, PT ;  /* 0x0000000403007c0c */ /* 0x000fce000bf06270 */
[----:B------:R1:W-:Y:S04]  /*13c40*/  @!P2 STG.E.128 desc[UR22][R40.64+0xe100], R24 ;  /* 0x00e100182800a986 */ /* 0x0003e8000c101d16 */
[----:B------:R1:W-:Y:S04]  /*13c50*/  @!P3 STG.E.128 desc[UR22][R40.64+0xe000], R28 ;  /* 0x00e0001c2800b986 */ /* 0x0003e8000c101d16 */
[----:B------:R1:W-:Y:S01]  /*13c60*/  @!P1 STG.E.128 desc[UR22][R40.64+0xe200], R20 ;  /* 0x00e2001428009986 */ /* 0x0003e2000c101d16 */
[----:B------:R-:W-:Y:S05]  /*13c70*/  @P0 EXIT ;  /* 0x000000000000094d */ /* 0x000fea0003800000 */
[----:B------:R-:W-:Y:S01]  /*13c80*/  STG.E.128 desc[UR22][R40.64+0xe300], R16 ;  /* 0x00e3001028007986 */ /* 0x000fe2000c101d16 */
[----:B------:R-:W-:Y:S05]  /*13c90*/  EXIT ;  /* 0x000000000000794d */ /* 0x000fea0003800000 */
.L_x_1597:
        /* <DEDUP_REMOVED lines=14> */
.L_x_4984:


//--------------------- .text._ZN5flash24flash_fwd_splitkv_kernelI23Flash_fwd_kernel_traitsILi256ELi64ELi64ELi4ELb0ELb0EN7cutlass10bfloat16_tE19Flash_kernel_traitsILi256ELi64ELi64ELi4ES3_EELb1ELb0ELb0ELb0ELb0ELb1ELb1ELb0EEEvNS_16Flash_fwd_paramsE --------------------------
	.section	.text._ZN5flash24flash_fwd_splitkv_kernelI23Flash_fwd_kernel_traitsILi256ELi64ELi64ELi4ELb0ELb0EN7cutlass10bfloat16_tE19Flash_kernel_traitsILi256ELi64ELi64ELi4ES3_EELb1ELb0ELb0ELb0ELb0ELb1ELb1ELb0EEEvNS_16Flash_fwd_paramsE,"ax",@progbits
	.align	128
        .global         _ZN5flash24flash_fwd_splitkv_kernelI23Flash_fwd_kernel_traitsILi256ELi64ELi64ELi4ELb0ELb0EN7cutlass10bfloat16_tE19Flash_kernel_traitsILi256ELi64ELi64ELi4ES3_EELb1ELb0ELb0ELb0ELb0ELb1ELb1ELb0EEEvNS_16Flash_fwd_paramsE
        .type           _ZN5flash24flash_fwd_splitkv_kernelI23Flash_fwd_kernel_traitsILi256ELi64ELi64ELi4ELb0ELb0EN7cutlass10bfloat16_tE19Flash_kernel_traitsILi256ELi64ELi64ELi4ES3_EELb1ELb0ELb0ELb0ELb0ELb1ELb1ELb0EEEvNS_16Flash_fwd_paramsE,@function
        .size           _ZN5flash24flash_fwd_splitkv_kernelI23Flash_fwd_kernel_traitsILi256ELi64ELi64ELi4ELb0ELb0EN7cutlass10bfloat16_tE19Flash_kernel_traitsILi256ELi64ELi64ELi4ES3_EELb1ELb0ELb0ELb0ELb0ELb1ELb1ELb0EEEvNS_16Flash_fwd_paramsE,(.L_x_4985 - _ZN5flash24flash_fwd_splitkv_kernelI23Flash_fwd_kernel_traitsILi256ELi64ELi64ELi4ELb0ELb0EN7cutlass10bfloat16_tE19Flash_kernel_traitsILi256ELi64ELi64ELi4ES3_EELb1ELb0ELb0ELb0ELb0ELb1ELb1ELb0EEEvNS_16Flash_fwd_paramsE)
        .other          _ZN5flash24flash_fwd_splitkv_kernelI23Flash_fwd_kernel_traitsILi256ELi64ELi64ELi4ELb0ELb0EN7cutlass10bfloat16_tE19Flash_kernel_traitsILi256ELi64ELi64ELi4ES3_EELb1ELb0ELb0ELb0ELb0ELb1ELb1ELb0EEEvNS_16Flash_fwd_paramsE,@"STO_CUDA_ENTRY STV_DEFAULT"
_ZN5flash24flash_fwd_splitkv_kernelI23Flash_fwd_kernel_traitsILi256ELi64ELi64ELi4ELb0ELb0EN7cutlass10bfloat16_tE19Flash_kernel_traitsILi256ELi64ELi64ELi4ES3_EELb1ELb0ELb0ELb0ELb0ELb1ELb1ELb0EEEvNS_16Flash_fwd_paramsE:
.text._ZN5flash24flash_fwd_splitkv_kernelI23Flash_fwd_kernel_traitsILi256ELi64ELi64ELi4ELb0ELb0EN7cutlass10bfloat16_tE19Flash_kernel_traitsILi256ELi64ELi64ELi4ES3_EELb1ELb0ELb0ELb0ELb0ELb1ELb1ELb0EEEvNS_16Flash_fwd_paramsE:
        /* <DEDUP_REMOVED lines=76> */
.L_x_1598:
[----:B------:R-:W-:-:S04]  /*04c0*/  ULDC UR8, c[0x0][0x2c8] ;  /* 0x0000b20000087ab9 */ /* 0x000fc80000000800 */
.L_x_1599:
        /* <DEDUP_REMOVED lines=129> */
.L_x_1602:
[----:B------:R-:W-:Y:S05]  /*0ce0*/  BSYNC B0 ;  /* 0x0000000000007941 */ /* 0x000fea0003800000 */
.L_x_1601:
        /* <DEDUP_REMOVED lines=13> */
.L_x_1604:
[----:B------:R-:W-:Y:S05]  /*0dc0*/  BSYNC B0 ;  /* 0x0000000000007941 */ /* 0x000fea0003800000 */
.L_x_1603:
        /* <DEDUP_REMOVED lines=12> */
.L_x_1606:
[----:B------:R-:W-:Y:S05]  /*0e90*/  BSYNC B0 ;  /* 0x0000000000007941 */ /* 0x000fea0003800000 */
.L_x_1605:
        /* <DEDUP_REMOVED lines=12> */
.L_x_1608:
[----:B------:R-:W-:Y:S05]  /*0f60*/  BSYNC B0 ;  /* 0x0000000000007941 */ /* 0x000fea0003800000 */
.L_x_1607:
        /* <DEDUP_REMOVED lines=11> */
.L_x_1610:
[----:B------:R-:W-:Y:S05]  /*1020*/  BSYNC B0 ;  /* 0x0000000000007941 */ /* 0x000fea0003800000 */
.L_x_1609:
        /* <DEDUP_REMOVED lines=11> */
.L_x_1612:
[----:B------:R-:W-:Y:S05]  /*10e0*/  BSYNC B0 ;  /* 0x0000000000007941 */ /* 0x000fea0003800000 */
.L_x_1611:
        /* <DEDUP_REMOVED lines=11> */
.L_x_1614:
[----:B------:R-:W-:Y:S05]  /*11a0*/  BSYNC B0 ;  /* 0x0000000000007941 */ /* 0x000fea0003800000 */
.L_x_1613:
        /* <DEDUP_REMOVED lines=11> */
.L_x_1616:
[----:B------:R-:W-:Y:S05]  /*1260*/  BSYNC B0 ;  /* 0x0000000000007941 */ /* 0x000fea0003800000 */
.L_x_1615:
        /* <DEDUP_REMOVED lines=31> */
.L_x_1600:
        /* <DEDUP_REMOVED lines=29> */
.L_x_1617:
        /* <DEDUP_REMOVED lines=96> */
.L_x_1618:
        /* <DEDUP_REMOVED lines=46> */
.L_x_1620:
        /* <DEDUP_REMOVED lines=34> */
.L_x_1619:
        /* <DEDUP_REMOVED lines=119> */
.L_x_1622:
[----:B------:R-:W-:Y:S05]  /*28a0*/  BSYNC B0 ;  /* 0x0000000000007941 */ /* 0x000fea0003800000 */
.L_x_1621:
        /* <DEDUP_REMOVED lines=62> */
.L_x_1624:
[----:B------:R-:W-:Y:S05]  /*2c90*/  BSYNC B0 ;  /* 0x0000000000007941 */ /* 0x000fea0003800000 */
.L_x_1623:
        /* <DEDUP_REMOVED lines=49> */
.L_x_1626:
[----:B------:R-:W-:Y:S05]  /*2fb0*/  BSYNC B0 ;  /* 0x0000000000007941 */ /* 0x000fea0003800000 */
.L_x_1625:
        /* <DEDUP_REMOVED lines=49> */
.L_x_1628:
[----:B------:R-:W-:Y:S05]  /*32d0*/  BSYNC B0 ;  /* 0x0000000000007941 */ /* 0x000fea0003800000 */
.L_x_1627:
        /* <DEDUP_REMOVED lines=40> */
.L_x_1630:
[----:B------:R-:W-:Y:S05]  /*3560*/  BSYNC B0 ;  /* 0x0000000000007941 */ /* 0x000fea0003800000 */
.L_x_1629:
        /* <DEDUP_REMOVED lines=50> */
.L_x_1632:
[----:B------:R-:W-:Y:S05]  /*3890*/  BSYNC B0 ;  /* 0x0000000000007941 */ /* 0x000fea0003800000 */
.L_x_1631:
        /* <DEDUP_REMOVED lines=45> */
.L_x_1634:
[----:B------:R-:W-:Y:S05]  /*3b70*/  BSYNC B0 ;  /* 0x0000000000007941 */ /* 0x000fea0003800000 */
.L_x_1633:
        /* <DEDUP_REMOVED lines=46> */
.L_x_1636:
[----:B------:R-:W-:Y:S05]  /*3e60*/  BSYNC B0 ;  /* 0x0000000000007941 */ /* 0x000fea0003800000 */
.L_x_1635:
        /* <DEDUP_REMOVED lines=60> */
[----:B------:R-:W-:Y:S02]  /*4230*/  @!P2 IMAD.MOV.U32 R10, RZ, RZ, R250 ;  /* 0x000000ffff0aa224 */ /* 0x000fe400078e00fa */
[--C-:B------:R-:W-:Y:S01]  /*4240*/  @!P2 IMAD.MOV.U32 R11, RZ, RZ, R252.reuse ;  /* 0x000000ffff0ba224 */ /* 0x100fe200078e00fc */
        /* <DEDUP_REMOVED lines=22> */
.L_x_1638:
[----:B------:R-:W-:Y:S05]  /*43b0*/  BSYNC B0 ;  /* 0x0000000000007941 */ /* 0x000fea0003800000 */
.L_x_1637:
        /* <DEDUP_REMOVED lines=13> */
[----:B--2---:R-:W-:Y:S02]  /*4490*/  IMAD.U32 R11, RZ, RZ, UR21 ;  /* 0x00000015ff0b7e24 */ /* 0x004fe4000f8e00ff */
[----:B------:R-:W-:Y:S02]  /*44a0*/  IMAD.U32 R10, RZ, RZ, UR28 ;  /* 0x0000001cff0a7e24 */ /* 0x000fe4000f8e00ff */
[----:B------:R-:W-:-:S04]  /*44b0*/  IMAD.U32 R9, RZ, RZ, UR21 ;  /* 0x00000015ff097e24 */ /* 0x000fc8000f8e00ff */
[-C--:B------:R-:W-:Y:S01]  /*44c0*/  @!P4 LEA R16, P1, R17, R250.reuse, 0x1 ;  /* 0x000000fa1110c211 */ /* 0x080fe200078208ff */
[----:B------:R2:W-:Y:S01]  /*44d0*/  @P4 STS.128 [R243+0x10800], RZ ;  /* 0x010800fff3004388 */ /* 0x0005e20000000c00 */
[----:B------:R-:W-:Y:S02]  /*44e0*/  @!P3 LEA R14, P0, R15, R250, 0x1 ;  /* 0x000000fa0f0eb211 */ /* 0x000fe400078008ff */
[-C--:B------:R-:W-:Y:S01]  /*44f0*/  @!P4 LEA.HI.X R17, R12, R252.reuse, R11, 0x1, P1 ;  /* 0x000000fc0c11c211 */ /* 0x080fe200008f0c0b */
[----:B------:R-:W-:Y:S01]  /*4500*/  IMAD.U32 R11, RZ, RZ, UR28 ;  /* 0x0000001cff0b7e24 */ /* 0x000fe2000f8e00ff */
[----:B------:R-:W-:Y:S02]  /*4510*/  @!P3 LEA.HI.X R15, R10, R252, R9, 0x1, P0 ;  /* 0x000000fc0a0fb211 */ /* 0x000fe400000f0c09 */
[----:B------:R-:W-:Y:S01]  /*4520*/  ISETP.GE.AND P0, PT, R3, UR16, PT ;  /* 0x0000001003007c0c */ /* 0x000fe2000bf06270 */
[----:B------:R-:W-:Y:S01]  /*4530*/  @!PT LDS RZ, [RZ] ;  /* 0x00000000fffff984 */ /* 0x000fe20000000800 */
[----:B------:R-:W-:Y:S01]  /*4540*/  @!PT LDS RZ, [RZ] ;  /* 0x00000000fffff984 */ /* 0x000fe20000000800 */
[----:B------:R-:W-:Y:S01]  /*4550*/  @!PT LDS RZ, [RZ] ;  /* 0x00000000fffff984 */ /* 0x000fe20000000800 */
[----:B------:R2:W-:Y:S01]  /*4560*/  @!P4 LDGSTS.E.BYPASS.LTC128B.128 [R243+0x10800], desc[UR22][R16.64] ;  /* 0x1080000010f3cfae */ /* 0x0005e2000b901d56 */
[----:B------:R-:W-:-:S03]  /*4570*/  @!P2 LEA R12, P1, R11, R250, 0x1 ;  /* 0x000000fa0b0ca211 */ /* 0x000fc600078208ff */
[----:B------:R2:W-:Y:S01]  /*4580*/  @P3 STS.128 [R243+0x12800], RZ ;  /* 0x012800fff3003388 */ /* 0x0005e20000000c00 */
        /* <DEDUP_REMOVED lines=15> */
[----:B--2---:R-:W-:-:S04]  /*4680*/  LEA R12, P0, R11, R250, 0x1 ;  /* 0x000000fa0b0c7211 */ /* 0x004fc800078008ff */
[----:B------:R-:W-:-:S05]  /*4690*/  LEA.HI.X R13, R10, R252, R9, 0x1, P0 ;  /* 0x000000fc0a0d7211 */ /* 0x000fca00000f0c09 */
[----:B------:R-:W-:Y:S01]  /*46a0*/  @!PT LDS RZ, [RZ] ;  /* 0x00000000fffff984 */ /* 0x000fe20000000800 */
[----:B------:R-:W-:Y:S01]  /*46b0*/  @!PT LDS RZ, [RZ] ;  /* 0x00000000fffff984 */ /* 0x000fe20000000800 */
[----:B------:R-:W-:Y:S01]  /*46c0*/  @!PT LDS RZ, [RZ] ;  /* 0x00000000fffff984 */ /* 0x000fe20000000800 */
[----:B------:R2:W-:Y:S04]  /*46d0*/  LDGSTS.E.BYPASS.LTC128B.128 [R243+0x16800], desc[UR22][R12.64+0x180] ;  /* 0x168001800cf37fae */ /* 0x0005e8000b901d56 */
.L_x_1640:
[----:B------:R-:W-:Y:S05]  /*46e0*/  BSYNC B0 ;  /* 0x0000000000007941 */ /* 0x000fea0003800000 */
.L_x_1639:
        /* <DEDUP_REMOVED lines=10> */
[----:B------:R-:W-:Y:S01]  /*4790*/  ISETP.GE.AND P4, PT, R6, UR16, PT ;  /* 0x0000001006007c0c */ /* 0x000fe2000bf86270 */
[----:B------:R-:W-:Y:S01]  /*47a0*/  IMAD.U32 R9, RZ, RZ, UR7 ;  /* 0x00000007ff097e24 */ /* 0x000fe2000f8e00ff */
[----:B------:R-:W-:Y:S01]  /*47b0*/  ISETP.GE.AND P2, PT, R4, UR16, PT ;  /* 0x0000001004007c0c */ /* 0x000fe2000bf46270 */
[----:B------:R-:W-:-:S03]  /*47c0*/  IMAD.SHL.U32 R11, R11, 0x20, RZ ;  /* 0x000000200b0b7824 */ /* 0x000fc600078e00ff */
[----:B------:R-:W-:-:S05]  /*47d0*/  SHF.L.U64.HI R9, R10, 0x5, R9 ;  /* 0x000000050a097819 */ /* 0x000fca0000010209 */
[CC--:B------:R-:W-:Y:S01]  /*47e0*/  @!P5 LEA R16, P0, R11.reuse, R250.reuse, 0x1 ;  /* 0x000000fa0b10d211 */ /* 0x0c0fe200078008ff */
[----:B------:R2:W-:Y:S01]  /*47f0*/  @P5 STS.128 [R243+0x11000], RZ ;  /* 0x011000fff3005388 */ /* 0x0005e20000000c00 */
[C---:B------:R-:W-:Y:S02]  /*4800*/  @!P4 LEA R14, P3, R11.reuse, R250, 0x1 ;  /* 0x000000fa0b0ec211 */ /* 0x040fe400078608ff */
[--C-:B------:R-:W-:Y:S02]  /*4810*/  @!P5 LEA.HI.X R17, R11, R252, R9.reuse, 0x1, P0 ;  /* 0x000000fc0b11d211 */ /* 0x100fe400000f0c09 */
        /* <DEDUP_REMOVED lines=26> */
.L_x_1642:
[----:B------:R-:W-:Y:S05]  /*49c0*/  BSYNC B0 ;  /* 0x0000000000007941 */ /* 0x000fea0003800000 */
.L_x_1641:
        /* <DEDUP_REMOVED lines=9> */
[----:B-1----:R-:W-:Y:S01]  /*4a60*/  IMAD.U32 R10, RZ, RZ, UR6 ;  /* 0x00000006ff0a7e24 */ /* 0x002fe2000f8e00ff */
[----:B------:R-:W-:Y:S02]  /*4a70*/  ISETP.GE.AND P2, PT, R6, UR17, PT ;  /* 0x0000001106007c0c */ /* 0x000fe4000bf46270 */
[----:B------:R-:W-:Y:S02]  /*4a80*/  ISETP.GE.AND P1, PT, R4, UR17, PT ;  /* 0x0000001104007c0c */ /* 0x000fe4000bf26270 */
[----:B------:R-:W-:Y:S02]  /*4a90*/  MOV R9, UR6 ;  /* 0x0000000600097c02 */ /* 0x000fe40008000f00 */
[----:B------:R-:W-:-:S05]  /*4aa0*/  ISETP.GE.AND P0, PT, R3, UR17, PT ;  /* 0x0000001103007c0c */ /* 0x000fca000bf06270 */
[----:B---3--:R-:W-:Y:S01]  /*4ab0*/  @!P3 MOV R251, R252 ;  /* 0x000000fc00fbb202 */ /* 0x008fe20000000f00 */
        /* <DEDUP_REMOVED lines=40> */
.L_x_1644:
[----:B------:R-:W-:Y:S05]  /*4d40*/  BSYNC B0 ;  /* 0x0000000000007941 */ /* 0x000fea0003800000 */
.L_x_1643:
[----:B------:R-:W-:Y:S01]  /*4d50*/  LDSM.16.M88.4 R56, [R242] ;  /* 0x00000000f238783b */ /* 0x000fe20000000200 */
[----:B------:R-:W-:Y:S01]  /*4d60*/  LOP3.LUT P0, RZ, R8, 0x2, RZ, 0xc0, !PT ;  /* 0x0000000208ff7812 */ /* 0x000fe2000780c0ff */
[----:B------:R-:W-:Y:S01]  /*4d70*/  ULDC UR12, c[0x0][0x39c] ;  /* 0x0000e700000c7ab9 */ /* 0x000fe20000000800 */
[C---:B------:R-:W-:Y:S01]  /*4d80*/  IADD3 R9, R241.reuse, 0x8000, RZ ;  /* 0x00008000f1097810 */ /* 0x040fe20007ffe0ff */
[----:B--2---:R-:W2:Y:S01]  /*4d90*/  LDSM.16.M88.4 R16, [R241+0x8000] ;  /* 0x00800000f110783b */ /* 0x004ea20000000200 */
[----:B------:R-:W-:Y:S01]  /*4da0*/  IADD3 R239, R241, 0x8020, RZ ;  /* 0x00008020f1ef7810 */ /* 0x000fe20007ffe0ff */
[----:B------:R-:W-:Y:S01]  /*4db0*/  UISETP.GT.AND UP0, UPT, UR11, UR10, UPT ;  /* 0x0000000a0b00728c */ /* 0x000fe2000bf04270 */
[-C--:B------:R-:W-:Y:S01]  /*4dc0*/  LEA R240, R7, R242.reuse, 0x1 ;  /* 0x000000f207f07211 */ /* 0x080fe200078e08ff */
[----:B------:R-:W5:Y:S01]  /*4dd0*/  LDSM.16.M88.4 R40, [R241+0x8800] ;  /* 0x00880000f128783b */ /* 0x000f620000000200 */
[C---:B------:R-:W-:Y:S02]  /*4de0*/  LEA R238, R5.reuse, R242, 0x1 ;  /* 0x000000f205ee7211 */ /* 0x040fe400078e08ff */
[----:B------:R-:W-:Y:S01]  /*4df0*/  LEA R237, R5, R240, 0x1 ;  /* 0x000000f005ed7211 */ /* 0x000fe200078e08ff */
[----:B------:R-:W-:Y:S01]  /*4e00*/  LDSM.16.M88.4 R24, [R240] ;  /* 0x00000000f018783b */ /* 0x000fe20000000200 */
[----:B------:R-:W-:-:S02]  /*4e10*/  PLOP3.LUT P6, PT, PT, PT, UP0, 0x80, 0x0 ;  /* 0x000000000000781c */ /* 0x000fc40003fcf008 */
[----:B------:R-:W-:Y:S01]  /*4e20*/  @P0 IADD3 R239, R9, -0x20, RZ ;  /* 0xffffffe009ef0810 */ /* 0x000fe20007ffe0ff */
[----:B------:R-:W3:Y:S01]  /*4e30*/  LDSM.16.M88.4 R60, [R241+0x9000] ;  /* 0x00900000f13c783b */ /* 0x000ee20000000200 */
[----:B------:R-:W-:Y:S02]  /*4e40*/  LOP3.LUT P0, RZ, R8, 0x4, RZ, 0xc0, !PT ;  /* 0x0000000408ff7812 */ /* 0x000fe4000780c0ff */
[----:B------:R-:W-:Y:S01]  /*4e50*/  VIMNMX R167, R96, UR20, PT ;  /* 0x0000001460a77c48 */ /* 0x000fe2000bfe0100 */
[----:B------:R-:W4:Y:S01]  /*4e60*/  LDSM.16.M88.4 R52, [R239] ;  /* 0x00000000ef34783b */ /* 0x000f220000000200 */
[----:B------:R-:W-:Y:S02]  /*4e70*/  SEL R2, R2, 0xffffffe0, !P0 ;  /* 0xffffffe002027807 */ /* 0x000fe40004000000 */
[----:B------:R-:W-:Y:S01]  /*4e80*/  IADD3 R231, R239, 0x800, RZ ;  /* 0x00000800efe77810 */ /* 0x000fe20007ffe0ff */
[----:B------:R-:W-:Y:S01]  /*4e90*/  LDSM.16.M88.4 R80, [R238] ;  /* 0x00000000ee50783b */ /* 0x000fe20000000200 */
[----:B------:R-:W-:-:S02]  /*4ea0*/  LEA R235, R2, R241, 0x1 ;  /* 0x000000f102eb7211 */ /* 0x000fc400078e08ff */
[----:B------:R-:W-:Y:S01]  /*4eb0*/  LEA R228, R2, R239, 0x1 ;  /* 0x000000ef02e47211 */ /* 0x000fe200078e08ff */
[----:B-1----:R-:W-:Y:S01]  /*4ec0*/  LDSM.16.M88.4 R12, [R241+0x9800] ;  /* 0x00980000f10c783b */ /* 0x002fe20000000200 */
[C---:B------:R-:W-:Y:S02]  /*4ed0*/  IADD3 R230, R239.reuse, 0x1000, RZ ;  /* 0x00001000efe67810 */ /* 0x040fe40007ffe0ff */
[C---:B------:R-:W-:Y:S01]  /*4ee0*/  IADD3 R229, R239.reuse, 0x1800, RZ ;  /* 0x00001800efe57810 */ /* 0x040fe20007ffe0ff */
[----:B------:R-:W1:Y:S01]  /*4ef0*/  LDSM.16.M88.4 R76, [R235+0x8000] ;  /* 0x00800000eb4c783b */ /* 0x000e620000000200 */
[C---:B------:R-:W-:Y:S02]  /*4f00*/  IADD3 R227, R239.reuse, 0x2000, RZ ;  /* 0x00002000efe37810 */ /* 0x040fe40007ffe0ff */
[C---:B------:R-:W-:Y:S01]  /*4f10*/  IADD3 R226, R239.reuse, 0x2800, RZ ;  /* 0x00002800efe27810 */ /* 0x040fe20007ffe0ff */
[----:B------:R-:W1:Y:S01]  /*4f20*/  LDSM.16.M88.4 R8, [R239+0x800] ;  /* 0x00080000ef08783b */ /* 0x000e620000000200 */
[----:B------:R-:W-:-:S02]  /*4f30*/  IADD3 R225, R239, 0x3000, RZ ;  /* 0x00003000efe17810 */ /* 0x000fc40007ffe0ff */
[C---:B------:R-:W-:Y:S01]  /*4f40*/  IADD3 R224, R239.reuse, 0x3800, RZ ;  /* 0x00003800efe07810 */ /* 0x040fe20007ffe0ff */
[----:B------:R-:W1:Y:S01]  /*4f50*/  LDSM.16.M88.4 R32, [R239+0x1000] ;  /* 0x00100000ef20783b */ /* 0x000e620000000200 */
[C---:B------:R-:W-:Y:S02]  /*4f60*/  IADD3 R223, R239.reuse, 0x4000, RZ ;  /* 0x00004000efdf7810 */ /* 0x040fe40007ffe0ff */
[C---:B------:R-:W-:Y:S01]  /*4f70*/  IADD3 R222, R239.reuse, 0x4800, RZ ;  /* 0x00004800efde7810 */ /* 0x040fe20007ffe0ff */
[C---:B--2---:R-:W-:Y:S01]  /*4f80*/  HMMA.16816.F32.BF16 R20, R56.reuse, R16, RZ ;  /* 0x000000103814723c */ /* 0x044fe200000418ff */
[----:B------:R-:W-:Y:S01]  /*4f90*/  LDSM.16.M88.4 R36, [R237] ;  /* 0x00000000ed24783b */ /* 0x000fe20000000200 */
[C---:B------:R-:W-:Y:S02]  /*4fa0*/  IADD3 R221, R239.reuse, 0x5000, RZ ;  /* 0x00005000efdd7810 */ /* 0x040fe40007ffe0ff */
[C---:B------:R-:W-:Y:S01]  /*4fb0*/  IADD3 R220, R239.reuse, 0x5800, RZ ;  /* 0x00005800efdc7810 */ /* 0x040fe20007ffe0ff */
[----:B------:R-:W2:Y:S01]  /*4fc0*/  LDSM.16.M88.4 R72, [R228] ;  /* 0x00000000e448783b */ /* 0x000ea20000000200 */
[----:B------:R-:W-:Y:S01]  /*4fd0*/  HMMA.16816.F32.BF16 R16, R56, R18, RZ ;  /* 0x000000123810723c */ /* 0x000fe200000418ff */
[----:B------:R-:W-:-:S02]  /*4fe0*/  IADD3 R219, R239, 0x6000, RZ ;  /* 0x00006000efdb7810 */ /* 0x000fc40007ffe0ff */
[----:B------:R-:W2:Y:S01]  /*4ff0*/  LDSM.16.M88.4 R68, [R239+0x1800] ;  /* 0x00180000ef44783b */ /* 0x000ea20000000200 */
[C---:B------:R-:W-:Y:S02]  /*5000*/  IADD3 R218, R239.reuse, 0x6800, RZ ;  /* 0x00006800efda7810 */ /* 0x040fe40007ffe0ff */
[C---:B-----5:R-:W-:Y:S01]  /*5010*/  HMMA.16816.F32.BF16 R44, R56.reuse, R40, RZ ;  /* 0x00000028382c723c */ /* 0x060fe200000418ff */
[----:B------:R-:W5:Y:S01]  /*5020*/  LDSM.16.M88.4 R28, [R235+0x8800] ;  /* 0x00880000eb1c783b */ /* 0x000f620000000200 */
[C---:B------:R-:W-:Y:S02]  /*5030*/  IADD3 R217, R239.reuse, 0x7000, RZ ;  /* 0x00007000efd97810 */ /* 0x040fe40007ffe0ff */
[----:B------:R-:W-:Y:S01]  /*5040*/  IADD3 R216, R239, 0x7800, RZ ;  /* 0x00007800efd87810 */ /* 0x000fe20007ffe0ff */
[----:B------:R-:W5:Y:S01]  /*5050*/  LDSM.16.M88.4 R48, [R235+0x9000] ;  /* 0x00900000eb30783b */ /* 0x000f620000000200 */
[----:B---3--:R-:W-:Y:S03]  /*5060*/  HMMA.16816.F32.BF16 R64, R56, R60, RZ ;  /* 0x0000003c3840723c */ /* 0x008fe600000418ff */
[----:B------:R-:W-:Y:S03]  /*5070*/  LDSM.16.M88.4 R88, [R241+0xa000] ;  /* 0x00a00000f158783b */ /* 0x000fe60000000200 */
[----:B----4-:R-:W-:Y:S01]  /*5080*/  HMMA.16816.F32.BF16 R20, R24, R52, R20 ;  /* 0x000000341814723c */ /* 0x010fe20000041814 */
[----:B------:R-:W-:Y:S04]  /*5090*/  LDSM.16.M88.4 R92, [R238+0x4000] ;  /* 0x00400000ee5c783b */ /* 0x000fe80000000200 */
[----:B------:R-:W0:Y:S01]  /*50a0*/  LDGDEPBAR ;  /* 0x00000000000079af */ /* 0x000e220000000000 */
[C---:B------:R-:W-:Y:S06]  /*50b0*/  HMMA.16816.F32.BF16 R40, R56.reuse, R42, RZ ;  /* 0x0000002a3828723c */ /* 0x040fec00000418ff */
[----:B------:R-:W-:Y:S06]  /*50c0*/  HMMA.16816.F32.BF16 R60, R56, R62, RZ ;  /* 0x0000003e383c723c */ /* 0x000fec00000418ff */
[----:B------:R-:W-:Y:S01]  /*50d0*/  HMMA.16816.F32.BF16 R16, R24, R54, R16 ;  /* 0x000000361810723c */ /* 0x000fe20000041810 */
[----:B------:R-:W-:Y:S05]  /*50e0*/  LDSM.16.M88.4 R52, [R235+0x9800] ;  /* 0x00980000eb34783b */ /* 0x000fea0000000200 */
[----:B-1----:R-:W-:Y:S06]  /*50f0*/  HMMA.16816.F32.BF16 R20, R80, R76, R20 ;  /* 0x0000004c5014723c */ /* 0x002fec0000041814 */
[C---:B------:R-:W-:Y:S06]  /*5100*/  HMMA.16816.F32.BF16 R84, R56.reuse, R12, RZ ;  /* 0x0000000c3854723c */ /* 0x040fec00000418ff */
[----:B------:R-:W-:Y:S01]  /*5110*/  HMMA.16816.F32.BF16 R56, R56, R14, RZ ;  /* 0x0000000e3838723c */ /* 0x000fe200000418ff */
[----:B------:R-:W-:Y:S05]  /*5120*/  LDSM.16.M88.4 R12, [R228+0x1000] ;  /* 0x00100000e40c783b */ /* 0x000fea0000000200 */
[C---:B------:R-:W-:Y:S06]  /*5130*/  HMMA.16816.F32.BF16 R44, R24.reuse, R8, R44 ;  /* 0x00000008182c723c */ /* 0x040fec000004182c */
[C---:B------:R-:W-:Y:S01]  /*5140*/  HMMA.16816.F32.BF16 R40, R24.reuse, R10, R40 ;  /* 0x0000000a1828723c */ /* 0x040fe20000041828 */
[----:B------:R-:W-:Y:S05]  /*5150*/  LDSM.16.M88.4 R8, [R228+0x800] ;  /* 0x00080000e408783b */ /* 0x000fea0000000200 */
[C---:B------:R-:W-:Y:S06]  /*5160*/  HMMA.16816.F32.BF16 R64, R24.reuse, R32, R64 ;  /* 0x000000201840723c */ /* 0x040fec0000041840 */
[----:B------:R-:W-:Y:S01]  /*5170*/  HMMA.16816.F32.BF16 R60, R24, R34, R60 ;  /* 0x00000022183c723c */ /* 0x000fe2000004183c */
[----:B------:R-:W1:Y:S05]  /*5180*/  LDSM.16.M88.4 R32, [R242+0x2000] ;  /* 0x00200000f220783b */ /* 0x000e6a0000000200 */
[----:B------:R-:W-:Y:S01]  /*5190*/  HMMA.16816.F32.BF16 R16, R80, R78, R16 ;  /* 0x0000004e5010723c */ /* 0x000fe20000041810 */
[----:B------:R-:W-:Y:S05]  /*51a0*/  LDSM.16.M88.4 R76, [R239+0x2000] ;  /* 0x00200000ef4c783b */ /* 0x000fea0000000200 */
[----:B--2---:R-:W-:Y:S06]  /*51b0*/  HMMA.16816.F32.BF16 R20, R36, R72, R20 ;  /* 0x000000482414723c */ /* 0x004fec0000041814 */
[C---:B------:R-:W-:Y:S06]  /*51c0*/  HMMA.16816.F32.BF16 R84, R24.reuse, R68, R84 ;  /* 0x000000441854723c */ /* 0x040fec0000041854 */
[----:B------:R-:W-:Y:S01]  /*51d0*/  HMMA.16816.F32.BF16 R24, R24, R70, R56 ;  /* 0x000000461818723c */ /* 0x000fe20000041838 */
[----:B------:R-:W-:Y:S04]  /*51e0*/  LDSM.16.M88.4 R56, [R228+0x1800] ;  /* 0x00180000e438783b */ /* 0x000fe80000000200 */
[----:B------:R-:W-:Y:S01]  /*51f0*/  LDSM.16.M88.4 R68, [R241+0xb000] ;  /* 0x00b00000f144783b */ /* 0x000fe20000000200 */
[C---:B-----5:R-:W-:Y:S06]  /*5200*/  HMMA.16816.F32.BF16 R44, R80.reuse, R28, R44 ;  /* 0x0000001c502c723c */ /* 0x060fec000004182c */
[C---:B------:R-:W-:Y:S01]  /*5210*/  HMMA.16816.F32.BF16 R40, R80.reuse, R30, R40 ;  /* 0x0000001e5028723c */ /* 0x040fe20000041828 */
[----:B------:R-:W-:Y:S05]  /*5220*/  LDSM.16.M88.4 R28, [R241+0xa800] ;  /* 0x00a80000f11c783b */ /* 0x000fea0000000200 */
[C---:B------:R-:W-:Y:S06]  /*5230*/  HMMA.16816.F32.BF16 R64, R80.reuse, R48, R64 ;  /* 0x000000305040723c */ /* 0x040fec0000041840 */
[----:B------:R-:W-:Y:S01]  /*5240*/  HMMA.16816.F32.BF16 R60, R80, R50, R60 ;  /* 0x00000032503c723c */ /* 0x000fe2000004183c */
[----:B------:R-:W2:Y:S05]  /*5250*/  LDSM.16.M88.4 R48, [R240+0x2000] ;  /* 0x00200000f030783b */ /* 0x000eaa0000000200 */
[----:B------:R-:W-:Y:S01]  /*5260*/  HMMA.16816.F32.BF16 R16, R36, R74, R16 ;  /* 0x0000004a2410723c */ /* 0x000fe20000041810 */
[----:B------:R-:W-:Y:S05]  /*5270*/  LDSM.16.M88.4 R72, [R235+0xa000] ;  /* 0x00a00000eb48783b */ /* 0x000fea0000000200 */
[----:B-1----:R-:W-:Y:S06]  /*5280*/  HMMA.16816.F32.BF16 R20, R32, R88, R20 ;  /* 0x000000582014723c */ /* 0x002fec0000041814 */
[C---:B------:R-:W-:Y:S06]  /*5290*/  HMMA.16816.F32.BF16 R84, R80.reuse, R52, R84 ;  /* 0x000000345054723c */ /* 0x040fec0000041854 */
[----:B------:R-:W-:Y:S01]  /*52a0*/  HMMA.16816.F32.BF16 R80, R80, R54, R24 ;  /* 0x000000365050723c */ /* 0x000fe20000041818 */
[----:B------:R-:W-:Y:S04]  /*52b0*/  LDSM.16.M88.4 R52, [R241+0xb800] ;  /* 0x00b80000f134783b */ /* 0x000fe80000000200 */
[----:B------:R-:W-:Y:S01]  /*52c0*/  LDSM.16.M88.4 R24, [R239+0x3000] ;  /* 0x00300000ef18783b */ /* 0x000fe20000000200 */
        /* <DEDUP_REMOVED lines=79> */
[----:B------:R-:W-:Y:S01]  /*57c0*/  HMMA.16816.F32.BF16 R40, R36, R14, R40 ;  /* 0x0000000e2428723c */ /* 0x000fe20000041828 */
[----:B------:R-:W1:Y:S05]  /*57d0*/  LDSM.16.M88.4 R12, [R241+0xe000] ;  /* 0x00e00000f10c783b */ /* 0x000e6a0000000200 */
[----:B------:R-:W-:Y:S01]  /*57e0*/  HMMA.16816.F32.BF16 R16, R92, R34, R16 ;  /* 0x000000225c10723c */ /* 0x000fe20000041810 */
[----:B------:R-:W-:Y:S05]  /*57f0*/  LDSM.16.M88.4 R32, [R228+0x4800] ;  /* 0x00480000e420783b */ /* 0x000fea0000000200 */
[----:B--2---:R-:W-:Y:S06]  /*5800*/  HMMA.16816.F32.BF16 R20, R76, R28, R20 ;  /* 0x0000001c4c14723c */ /* 0x004fec0000041814 */
[C---:B------:R-:W-:Y:S06]  /*5810*/  HMMA.16816.F32.BF16 R64, R36.reuse, R8, R64 ;  /* 0x000000082440723c */ /* 0x040fec0000041840 */
[C---:B------:R-:W-:Y:S01]  /*5820*/  HMMA.16816.F32.BF16 R60, R36.reuse, R10, R60 ;  /* 0x0000000a243c723c */ /* 0x040fe2000004183c */
[----:B------:R-:W2:Y:S05]  /*5830*/  LDSM.16.M88.4 R8, [R235+0xd000] ;  /* 0x00d00000eb08783b */ /* 0x000eaa0000000200 */
[C---:B------:R-:W-:Y:S06]  /*5840*/  HMMA.16816.F32.BF16 R84, R36.reuse, R48, R84 ;  /* 0x000000302454723c */ /* 0x040fec0000041854 */
[----:B------:R-:W-:Y:S01]  /*5850*/  HMMA.16816.F32.BF16 R80, R36, R50, R80 ;  /* 0x000000322450723c */ /* 0x000fe20000041850 */
[----:B------:R-:W-:Y:S04]  /*5860*/  LDSM.16.M88.4 R36, [R240+0x6000] ;  /* 0x00600000f024783b */ /* 0x000fe80000000200 */
[----:B------:R-:W3:Y:S01]  /*5870*/  LDSM.16.M88.4 R48, [R239+0x6000] ;  /* 0x00600000ef30783b */ /* 0x000ee20000000200 */
[----:B------:R-:W-:Y:S03]  /*5880*/  HMMA.16816.F32.BF16 R16, R76, R30, R16 ;  /* 0x0000001e4c10723c */ /* 0x000fe60000041810 */
[----:B------:R-:W-:Y:S03]  /*5890*/  LDSM.16.M88.4 R28, [R238+0x6000] ;  /* 0x00600000ee1c783b */ /* 0x000fe60000000200 */
[----:B-1----:R-:W-:Y:S06]  /*58a0*/  HMMA.16816.F32.BF16 R20, R56, R12, R20 ;  /* 0x0000000c3814723c */ /* 0x002fec0000041814 */
[C---:B------:R-:W-:Y:S06]  /*58b0*/  HMMA.16816.F32.BF16 R44, R92.reuse, R24, R44 ;  /* 0x000000185c2c723c */ /* 0x040fec000004182c */
[----:B------:R-:W-:Y:S01]  /*58c0*/  HMMA.16816.F32.BF16 R40, R92, R26, R40 ;  /* 0x0000001a5c28723c */ /* 0x000fe20000041828 */
[----:B------:R-:W1:Y:S05]  /*58d0*/  LDSM.16.M88.4 R24, [R235+0xe000] ;  /* 0x00e00000eb18783b */ /* 0x000e6a0000000200 */
[----:B------:R-:W-:Y:S01]  /*58e0*/  HMMA.16816.F32.BF16 R16, R56, R14, R16 ;  /* 0x0000000e3810723c */ /* 0x000fe20000041810 */
[----:B------:R-:W-:Y:S05]  /*58f0*/  LDSM.16.M88.4 R12, [R237+0x6000] ;  /* 0x00600000ed0c783b */ /* 0x000fea0000000200 */
[----:B--2---:R-:W-:Y:S06]  /*5900*/  HMMA.16816.F32.BF16 R64, R92, R8, R64 ;  /* 0x000000085c40723c */ /* 0x004fec0000041840 */
[----:B------:R-:W-:Y:S06]  /*5910*/  HMMA.16816.F32.BF16 R44, R76, R32, R44 ;  /* 0x000000204c2c723c */ /* 0x000fec000004182c */
[----:B---3--:R-:W-:Y:S06]  /*5920*/  HMMA.16816.F32.BF16 R20, R36, R48, R20 ;  /* 0x000000302414723c */ /* 0x008fec0000041814 */
[----:B------:R-:W-:Y:S01]  /*5930*/  HMMA.16816.F32.BF16 R40, R76, R34, R40 ;  /* 0x000000224c28723c */ /* 0x000fe20000041828 */
[----:B------:R-:W-:Y:S05]  /*5940*/  LDSM.16.M88.4 R32, [R239+0x6800] ;  /* 0x00680000ef20783b */ /* 0x000fea0000000200 */
[----:B------:R-:W-:Y:S01]  /*5950*/  HMMA.16816.F32.BF16 R60, R92, R10, R60 ;  /* 0x0000000a5c3c723c */ /* 0x000fe2000004183c */
[----:B------:R-:W2:Y:S05]  /*5960*/  LDSM.16.M88.4 R8, [R228+0x6000] ;  /* 0x00600000e408783b */ /* 0x000eaa0000000200 */
[----:B------:R-:W-:Y:S01]  /*5970*/  HMMA.16816.F32.BF16 R16, R36, R50, R16 ;  /* 0x000000322410723c */ /* 0x000fe20000041810 */
[----:B------:R-:W3:Y:S05]  /*5980*/  LDSM.16.M88.4 R48, [R241+0xf000] ;  /* 0x00f00000f130783b */ /* 0x000eea0000000200 */
[----:B-1----:R-:W-:Y:S06]  /*5990*/  HMMA.16816.F32.BF16 R20, R28, R24, R20 ;  /* 0x000000181c14723c */ /* 0x002fec0000041814 */
[----:B------:R-:W-:Y:S06]  /*59a0*/  HMMA.16816.F32.BF16 R64, R76, R72, R64 ;  /* 0x000000484c40723c */ /* 0x000fec0000041840 */
[C---:B------:R-:W-:Y:S06]  /*59b0*/  HMMA.16816.F32.BF16 R44, R56.reuse, R52, R44 ;  /* 0x00000034382c723c */ /* 0x040fec000004182c */
[----:B------:R-:W-:Y:S01]  /*59c0*/  HMMA.16816.F32.BF16 R40, R56, R54, R40 ;  /* 0x000000363828723c */ /* 0x000fe20000041828 */
[----:B------:R-:W-:Y:S05]  /*59d0*/  LDSM.16.M88.4 R52, [R228+0x6800] ;  /* 0x00680000e434783b */ /* 0x000fea0000000200 */
[----:B------:R-:W-:Y:S01]  /*59e0*/  HMMA.16816.F32.BF16 R16, R28, R26, R16 ;  /* 0x0000001a1c10723c */ /* 0x000fe20000041810 */
[----:B------:R-:W1:Y:S05]  /*59f0*/  LDSM.16.M88.4 R24, [R239+0x7000] ;  /* 0x00700000ef18783b */ /* 0x000e6a0000000200 */
[C---:B------:R-:W-:Y:S06]  /*5a00*/  HMMA.16816.F32.BF16 R84, R92.reuse, R88, R84 ;  /* 0x000000585c54723c */ /* 0x040fec0000041854 */
[----:B------:R-:W-:Y:S01]  /*5a10*/  HMMA.16816.F32.BF16 R88, R92, R90, R80 ;  /* 0x0000005a5c58723c */ /* 0x000fe20000041850 */
[----:B------:R-:W4:Y:S05]  /*5a20*/  LDSM.16.M88.4 R80, [R235+0xe800] ;  /* 0x00e80000eb50783b */ /* 0x000f2a0000000200 */
[----:B--2---:R-:W-:Y:S06]  /*5a30*/  HMMA.16816.F32.BF16 R20, R12, R8, R20 ;  /* 0x000000080c14723c */ /* 0x004fec0000041814 */
[----:B------:R-:W-:Y:S06]  /*5a40*/  HMMA.16816.F32.BF16 R60, R76, R74, R60 ;  /* 0x0000004a4c3c723c */ /* 0x000fec000004183c */
[----:B---3--:R-:W-:Y:S06]  /*5a50*/  HMMA.16816.F32.BF16 R64, R56, R48, R64 ;  /* 0x000000303840723c */ /* 0x008fec0000041840 */
[C---:B------:R-:W-:Y:S06]  /*5a60*/  HMMA.16816.F32.BF16 R44, R36.reuse, R32, R44 ;  /* 0x00000020242c723c */ /* 0x040fec000004182c */
[----:B------:R-:W-:Y:S01]  /*5a70*/  HMMA.16816.F32.BF16 R40, R36, R34, R40 ;  /* 0x000000222428723c */ /* 0x000fe20000041828 */
[----:B------:R-:W2:Y:S01]  /*5a80*/  LDSM.16.M88.4 R32, [R241+0xf800] ;  /* 0x00f80000f120783b */ /* 0x000ea20000000200 */
[----:B------:R-:W-:-:S04]  /*5a90*/  FMUL.FTZ R20, R20, UR12 ;  /* 0x0000000c14147c20 */ /* 0x000fc80008410000 */
[C---:B------:R-:W-:Y:S01]  /*5aa0*/  HMMA.16816.F32.BF16 R84, R76.reuse, R68, R84 ;  /* 0x000000444c54723c */ /* 0x040fe20000041854 */
[----:B------:R3:W1:Y:S05]  /*5ab0*/  MUFU.TANH R68, R20 ;  /* 0x0000001400447308 */ /* 0x00066a0000002400 */
[----:B------:R-:W-:Y:S01]  /*5ac0*/  HMMA.16816.F32.BF16 R88, R76, R70, R88 ;  /* 0x000000464c58723c */ /* 0x000fe20000041858 */
[----:B------:R-:W-:-:S05]  /*5ad0*/  FMUL.FTZ R69, R22, UR12 ;  /* 0x0000000c16457c20 */ /* 0x000fca0008410000 */
[----:B------:R-:W-:Y:S01]  /*5ae0*/  HMMA.16816.F32.BF16 R16, R12, R10, R16 ;  /* 0x0000000a0c10723c */ /* 0x000fe20000041810 */
[----:B------:R-:W-:Y:S01]  /*5af0*/  FMUL.FTZ R70, R21, UR12 ;  /* 0x0000000c15467c20 */ /* 0x000fe20008410000 */
[----:B------:R-:W5:Y:S01]  /*5b00*/  LDSM.16.M88.4 R8, [R235+0xf000] ;  /* 0x00f00000eb08783b */ /* 0x000f620000000200 */
[----:B------:R-:W2:Y:S03]  /*5b10*/  MUFU.TANH R69, R69 ;  /* 0x0000004500457308 */ /* 0x000ea60000002400 */
[----:B------:R-:W-:Y:S01]  /*5b20*/  HMMA.16816.F32.BF16 R60, R56, R50, R60 ;  /* 0x00000032383c723c */ /* 0x000fe2000004183c */
[----:B------:R-:W-:Y:S04]  /*5b30*/  LDSM.16.M88.4 R48, [R228+0x7000] ;  /* 0x00700000e430783b */ /* 0x000fe80000000200 */
[----:B------:R-:W5:Y:S01]  /*5b40*/  MUFU.TANH R70, R70 ;  /* 0x0000004600467308 */ /* 0x000f620000002400 */
[----:B-1----:R-:W-:Y:S06]  /*5b50*/  HMMA.16816.F32.BF16 R64, R36, R24, R64 ;  /* 0x000000182440723c */ /* 0x002fec0000041840 */
[----:B----4-:R-:W-:Y:S01]  /*5b60*/  HMMA.16816.F32.BF16 R44, R28, R80, R44 ;  /* 0x000000501c2c723c */ /* 0x010fe2000004182c */
[----:B------:R-:W-:-:S02]  /*5b70*/  FMUL.FTZ R24, R23, UR12 ;  /* 0x0000000c17187c20 */ /* 0x000fc40008410000 */
[----:B---3--:R-:W1:Y:S03]  /*5b80*/  LDSM.16.M88.4 R20, [R239+0x7800] ;  /* 0x00780000ef14783b */ /* 0x008e660000000200 */
[C---:B--2---:R-:W-:Y:S01]  /*5b90*/  HMMA.16816.F32.BF16 R84, R56.reuse, R32, R84 ;  /* 0x000000203854723c */ /* 0x044fe20000041854 */
[----:B------:R-:W-:Y:S01]  /*5ba0*/  FMUL.FTZ R16, R16, UR12 ;  /* 0x0000000c10107c20 */ /* 0x000fe20008410000 */
[----:B------:R-:W-:Y:S01]  /*5bb0*/  FMUL.FTZ R2, R17, UR12 ;  /* 0x0000000c11027c20 */ /* 0x000fe20008410000 */
[----:B------:R-:W2:Y:S03]  /*5bc0*/  MUFU.TANH R24, R24 ;  /* 0x0000001800187308 */ /* 0x000ea60000002400 */
[----:B------:R-:W-:Y:S05]  /*5bd0*/  HMMA.16816.F32.BF16 R88, R56, R34, R88 ;  /* 0x000000223858723c */ /* 0x000fea0000041858 */
[----:B------:R3:W4:Y:S01]  /*5be0*/  MUFU.TANH R25, R16 ;  /* 0x0000001000197308 */ /* 0x0007220000002400 */
[----:B------:R-:W-:Y:S06]  /*5bf0*/  HMMA.16816.F32.BF16 R60, R36, R26, R60 ;  /* 0x0000001a243c723c */ /* 0x000fec000004183c */
[C---:B-----5:R-:W-:Y:S01]  /*5c00*/  HMMA.16816.F32.BF16 R64, R28.reuse, R8, R64 ;  /* 0x000000081c40723c */ /* 0x060fe20000041840 */
[----:B------:R-:W-:Y:S01]  /*5c10*/  FMUL.FTZ R26, R18, UR12 ;  /* 0x0000000c121a7c20 */ /* 0x000fe20008410000 */
[----:B------:R-:W-:Y:S01]  /*5c20*/  FMUL.FTZ R27, R19, UR12 ;  /* 0x0000000c131b7c20 */ /* 0x000fe20008410000 */
[----:B------:R5:W1:Y:S03]  /*5c30*/  MUFU.TANH R32, R2 ;  /* 0x0000000200207308 */ /* 0x000a660000002400 */
[----:B------:R-:W-:Y:S01]  /*5c40*/  HMMA.16816.F32.BF16 R40, R28, R82, R40 ;  /* 0x000000521c28723c */ /* 0x000fe20000041828 */
[----:B---3--:R-:W3:Y:S04]  /*5c50*/  LDSM.16.M88.4 R16, [R235+0xf800] ;  /* 0x00f80000eb10783b */ /* 0x008ee80000000200 */
[----:B------:R-:W2:Y:S01]  /*5c60*/  MUFU.TANH R26, R26 ;  /* 0x0000001a001a7308 */ /* 0x000ea20000002400 */
[----:B------:R-:W-:Y:S06]  /*5c70*/  HMMA.16816.F32.BF16 R44, R12, R52, R44 ;  /* 0x000000340c2c723c */ /* 0x000fec000004182c */
[----:B------:R-:W-:Y:S01]  /*5c80*/  HMMA.16816.F32.BF16 R60, R28, R10, R60 ;  /* 0x0000000a1c3c723c */ /* 0x000fe2000004183c */
[----:B------:R-:W4:Y:S01]  /*5c90*/  LDSM.16.M88.4 R8, [R228+0x7800] ;  /* 0x00780000e408783b */ /* 0x000f220000000200 */
[----:B------:R-:W2:Y:S01]  /*5ca0*/  MUFU.TANH R27, R27 ;  /* 0x0000001b001b7308 */ /* 0x000ea20000002400 */
[----:B------:R-:W-:-:S04]  /*5cb0*/  DEPBAR.LE SB0, 0x0 ;  /* 0x000080000000791a */ /* 0x000fc80000000000 */
[C---:B-1----:R-:W-:Y:S06]  /*5cc0*/  HMMA.16816.F32.BF16 R84, R36.reuse, R20, R84 ;  /* 0x000000142454723c */ /* 0x042fec0000041854 */
[----:B------:R-:W-:Y:S05]  /*5cd0*/  HMMA.16816.F32.BF16 R88, R36, R22, R88 ;  /* 0x000000162458723c */ /* 0x000fea0000041858 */
[----:B------:R-:W-:Y:S01]  /*5ce0*/  FMUL.FTZ R33, R44, UR12 ;  /* 0x0000000c2c217c20 */ /* 0x000fe20008410000 */
[----:B------:R-:W-:Y:S01]  /*5cf0*/  HMMA.16816.F32.BF16 R40, R12, R54, R40 ;  /* 0x000000360c28723c */ /* 0x000fe20000041828 */
[----:B------:R-:W-:Y:S01]  /*5d00*/  FMUL.FTZ R34, R45, UR12 ;  /* 0x0000000c2d227c20 */ /* 0x000fe20008410000 */
[----:B------:R-:W-:Y:S01]  /*5d10*/  FMUL.FTZ R20, R46, UR12 ;  /* 0x0000000c2e147c20 */ /* 0x000fe20008410000 */
[----:B------:R-:W-:-:S02]  /*5d20*/  FMUL.FTZ R21, R47, UR12 ;  /* 0x0000000c2f157c20 */ /* 0x000fc40008410000 */
[----:B------:R-:W1:Y:S01]  /*5d30*/  MUFU.TANH R33, R33 ;  /* 0x0000002100217308 */ /* 0x000e620000002400 */
[C---:B------:R-:W-:Y:S06]  /*5d40*/  HMMA.16816.F32.BF16 R64, R12.reuse, R48, R64 ;  /* 0x000000300c40723c */ /* 0x040fec0000041840 */
[----:B------:R-:W-:Y:S01]  /*5d50*/  HMMA.16816.F32.BF16 R60, R12, R50, R60 ;  /* 0x000000320c3c723c */ /* 0x000fe2000004183c */
[----:B------:R-:W1:Y:S05]  /*5d60*/  MUFU.TANH R34, R34 ;  /* 0x0000002200227308 */ /* 0x000e6a0000002400 */
[C---:B---3--:R-:W-:Y:S03]  /*5d70*/  HMMA.16816.F32.BF16 R84, R28.reuse, R16, R84 ;  /* 0x000000101c54723c */ /* 0x048fe60000041854 */
[----:B------:R-:W3:Y:S03]  /*5d80*/  MUFU.TANH R20, R20 ;  /* 0x0000001400147308 */ /* 0x000ee60000002400 */
[----:B------:R-:W-:Y:S01]  /*5d90*/  HMMA.16816.F32.BF16 R88, R28, R18, R88 ;  /* 0x000000121c58723c */ /* 0x000fe20000041858 */
[----:B------:R-:W-:Y:S01]  /*5da0*/  FMUL.FTZ R40, R40, UR12 ;  /* 0x0000000c28287c20 */ /* 0x000fe20008410000 */
[----:B------:R-:W-:Y:S01]  /*5db0*/  FMUL.FTZ R35, R41, UR12 ;  /* 0x0000000c29237c20 */ /* 0x000fe20008410000 */
[----:B------:R-:W-:Y:S01]  /*5dc0*/  FMUL.FTZ R22, R42, UR12 ;  /* 0x0000000c2a167c20 */ /* 0x000fe20008410000 */
[----:B------:R-:W-:Y:S01]  /*5dd0*/  FMUL.FTZ R16, R43, UR12 ;  /* 0x0000000c2b107c20 */ /* 0x000fe20008410000 */
[----:B------:R-:W1:Y:S01]  /*5de0*/  MUFU.TANH R21, R21 ;  /* 0x0000001500157308 */ /* 0x000e620000002400 */
[----:B------:R-:W-:Y:S01]  /*5df0*/  FMUL.FTZ R64, R64, UR12 ;  /* 0x0000000c40407c20 */ /* 0x000fe20008410000 */
[----:B------:R-:W-:Y:S01]  /*5e00*/  FMUL.FTZ R65, R65, UR12 ;  /* 0x0000000c41417c20 */ /* 0x000fe20008410000 */
[----:B------:R-:W-:Y:S01]  /*5e10*/  FMUL.FTZ R66, R66, UR12 ;  /* 0x0000000c42427c20 */ /* 0x000fe20008410000 */
[----:B------:R-:W-:Y:S01]  /*5e20*/  FMUL.FTZ R67, R67, UR12 ;  /* 0x0000000c43437c20 */ /* 0x000fe20008410000 */
[----:B------:R-:W-:-:S02]  /*5e30*/  SHF.L.U32 R17, R97, 0x1, RZ ;  /* 0x0000000161117819 */ /* 0x000fc400000006ff */
[----:B------:R-:W-:Y:S01]  /*5e40*/  FMUL.FTZ R60, R60, UR12 ;  /* 0x0000000c3c3c7c20 */ /* 0x000fe20008410000 */
[----:B------:R-:W-:Y:S01]  /*5e50*/  FMUL.FTZ R61, R61, UR12 ;  /* 0x0000000c3d3d7c20 */ /* 0x000fe20008410000 */
[----:B------:R-:W-:Y:S01]  /*5e60*/  FMUL.FTZ R62, R62, UR12 ;  /* 0x0000000c3e3e7c20 */ /* 0x000fe20008410000 */
[----:B------:R-:W-:Y:S01]  /*5e70*/  FMUL.FTZ R63, R63, UR12 ;  /* 0x0000000c3f3f7c20 */ /* 0x000fe20008410000 */
[----:B------:R-:W1:Y:S01]  /*5e80*/  MUFU.TANH R40, R40 ;  /* 0x0000002800287308 */ /* 0x000e620000002400 */
[----:B------:R-:W-:Y:S01]  /*5e90*/  LOP3.LUT R17, R17, 0x6, RZ, 0xc0, !PT ;  /* 0x0000000611117812 */ /* 0x000fe200078ec0ff */
[C---:B----4-:R-:W-:Y:S06]  /*5ea0*/  HMMA.16816.F32.BF16 R84, R12.reuse, R8, R84 ;  /* 0x000000080c54723c */ /* 0x050fec0000041854 */
[----:B------:R-:W-:Y:S01]  /*5eb0*/  HMMA.16816.F32.BF16 R88, R12, R10, R88 ;  /* 0x0000000a0c58723c */ /* 0x000fe20000041858 */
[----:B------:R-:W4:Y:S01]  /*5ec0*/  MUFU.TANH R35, R35 ;  /* 0x0000002300237308 */ /* 0x000f220000002400 */
[----:B------:R-:W-:-:S04]  /*5ed0*/  MOV R9, UR20 ;  /* 0x0000001400097c02 */ /* 0x000fc80008000f00 */
[----:B-----5:R-:W-:-:S03]  /*5ee0*/  VIADDMNMX R2, R96, 0x8, R9, PT ;  /* 0x0000000860027846 */ /* 0x020fc60003800109 */
[----:B------:R-:W1:Y:S08]  /*5ef0*/  MUFU.TANH R22, R22 ;  /* 0x0000001600167308 */ /* 0x000e700000002400 */
[----:B------:R-:W1:Y:S01]  /*5f00*/  MUFU.TANH R16, R16 ;  /* 0x0000001000107308 */ /* 0x000e620000002400 */
[----:B------:R-:W-:Y:S01]  /*5f10*/  FMUL.FTZ R84, R84, UR12 ;  /* 0x0000000c54547c20 */ /* 0x000fe20008410000 */
[----:B------:R-:W-:Y:S01]  /*5f20*/  FMUL.FTZ R85, R85, UR12 ;  /* 0x0000000c55557c20 */ /* 0x000fe20008410000 */
[----:B------:R-:W-:Y:S01]  /*5f30*/  FMUL.FTZ R86, R86, UR12 ;  /* 0x0000000c56567c20 */ /* 0x000fe20008410000 */
[----:B------:R-:W-:-:S03]  /*5f40*/  FMUL.FTZ R87, R87, UR12 ;  /* 0x0000000c57577c20 */ /* 0x000fc60008410000 */
[----:B------:R-:W-:Y:S01]  /*5f50*/  FMUL.FTZ R88, R88, UR12 ;  /* 0x0000000c58587c20 */ /* 0x000fe20008410000 */
[----:B------:R-:W-:Y:S01]  /*5f60*/  FMUL.FTZ R89, R89, UR12 ;  /* 0x0000000c59597c20 */ /* 0x000fe20008410000 */
[----:B------:R-:W-:Y:S01]  /*5f70*/  FMUL.FTZ R90, R90, UR12 ;  /* 0x0000000c5a5a7c20 */ /* 0x000fe20008410000 */
[----:B------:R-:W-:Y:S01]  /*5f80*/  FMUL.FTZ R91, R91, UR12 ;  /* 0x0000000c5b5b7c20 */ /* 0x000fe20008410000 */
        /* <DEDUP_REMOVED lines=86> */
[----:B--2---:R-:W-:-:S05]  /*64f0*/  IMAD.IADD R8, R8, 0x1, -R9 ;  /* 0x0000000108087824 */ /* 0x004fca00078e0a09 */
[----:B------:R-:W-:-:S05]  /*6500*/  SHF.R.S32.HI R19, RZ, 0x1f, R8 ;  /* 0x0000001fff137819 */ /* 0x000fca0000011408 */
[----:B------:R-:W-:-:S04]  /*6510*/  IMAD R19, R19, UR16, RZ ;  /* 0x0000001013137c24 */ /* 0x000fc8000f8e02ff */
[C---:B------:R-:W-:Y:S02]  /*6520*/  IMAD R19, R8.reuse, UR17, R19 ;  /* 0x0000001108137c24 */ /* 0x040fe4000f8e0213 */
[----:B------:R-:W-:-:S04]  /*6530*/  IMAD.WIDE.U32 R8, R8, UR16, R10 ;  /* 0x0000001008087c25 */ /* 0x000fc8000f8e000a */
[----:B------:R-:W-:Y:S01]  /*6540*/  IMAD.IADD R19, R9, 0x1, R19 ;  /* 0x0000000109137824 */ /* 0x000fe200078e0213 */
[----:B------:R-:W-:Y:S01]  /*6550*/  MOV R18, R8 ;  /* 0x0000000800127202 */ /* 0x000fe20000000f00 */
[----:B------:R-:W-:Y:S06]  /*6560*/  BRA `(.L_x_1647) ;  /* 0x0000000000107947 */ /* 0x000fec0003800000 */
.L_x_1646:
[----:B------:R-:W-:-:S04]  /*6570*/  ULEA UR16, -UR8, URZ, 0x6 ;  /* 0x0000003f08107291 */ /* 0x000fc8000f8e313f */
[----:B------:R-:W-:Y:S02]  /*6580*/  USHF.R.S32.HI UR17, URZ, 0x1f, UR16 ;  /* 0x0000001f3f117899 */ /* 0x000fe40008011410 */
[----:B------:R-:W-:-:S04]  /*6590*/  MOV R18, UR16 ;  /* 0x0000001000127c02 */ /* 0x000fc80008000f00 */
[----:B------:R-:W-:-:S07]  /*65a0*/  MOV R19, UR17 ;  /* 0x0000001100137c02 */ /* 0x000fce0008000f00 */
.L_x_1647:
[----:B------:R-:W-:Y:S01]  /*65b0*/  ULDC UR16, c[0x0][0x2d0] ;  /* 0x0000b40000107ab9 */ /* 0x000fe20000000800 */
[----:B------:R-:W-:Y:S01]  /*65c0*/  BSSY B0, `(.L_x_1648) ;  /* 0x00000ac000007945 */ /* 0x000fe20003800000 */
[----:B------:R-:W-:Y:S02]  /*65d0*/  ISETP.GE.AND P4, PT, R6, UR16, PT ;  /* 0x0000001006007c0c */ /* 0x000fe4000bf86270 */
[----:B------:R-:W-:Y:S02]  /*65e0*/  ISETP.GE.AND P5, PT, R244, UR16, PT ;  /* 0x00000010f4007c0c */ /* 0x000fe4000bfa6270 */
[----:B------:R-:W-:Y:S02]  /*65f0*/  ISETP.GE.AND P3, PT, R4, UR16, PT ;  /* 0x0000001004007c0c */ /* 0x000fe4000bf66270 */
[----:B------:R-:W-:-:S07]  /*6600*/  ISETP.GE.AND P2, PT, R3, UR16, PT ;  /* 0x0000001003007c0c */ /* 0x000fce000bf46270 */
[----:B------:R-:W2:Y:S01]  /*6610*/  @!P4 LDC.64 R8, c[0x0][0x218] ;  /* 0x00008600ff08cb82 */ /* 0x000ea20000000a00 */
[CC--:B------:R-:W-:Y:S01]  /*6620*/  @!P4 IADD3 R23, P0, R18.reuse, R165.reuse, RZ ;  /* 0x000000a51217c210 */ /* 0x0c0fe20007f1e0ff */
[----:B------:R3:W-:Y:S01]  /*6630*/  @P5 STS.128 [R243+0x8000], RZ ;  /* 0x008000fff3005388 */ /* 0x0007e20000000c00 */
[----:B------:R-:W-:-:S03]  /*6640*/  @!P5 IADD3 R3, P1, R18, R165, RZ ;  /* 0x000000a51203d210 */ /* 0x000fc60007f3e0ff */
[C-C-:B------:R-:W-:Y:S02]  /*6650*/  @!P4 IMAD.X R4, R19.reuse, 0x1, R166.reuse, P0 ;  /* 0x000000011304c824 */ /* 0x140fe400000e06a6 */
[----:B------:R-:W4:Y:S01]  /*6660*/  @!P5 LDC.64 R10, c[0x0][0x218] ;  /* 0x00008600ff0adb82 */ /* 0x000f220000000a00 */
[----:B------:R-:W-:-:S07]  /*6670*/  @!P5 IMAD.X R6, R19, 0x1, R166, P1 ;  /* 0x000000011306d824 */ /* 0x000fce00008e06a6 */
[----:B------:R-:W5:Y:S08]  /*6680*/  @!P3 LDC.64 R14, c[0x0][0x218] ;  /* 0x00008600ff0ebb82 */ /* 0x000f700000000a00 */
[----:B------:R-:W1:Y:S01]  /*6690*/  @!P2 LDC.64 R12, c[0x0][0x218] ;  /* 0x00008600ff0cab82 */ /* 0x000e620000000a00 */
[----:B--2---:R-:W-:-:S04]  /*66a0*/  @!P4 LEA R28, P0, R23, R8, 0x1 ;  /* 0x00000008171cc211 */ /* 0x004fc800078008ff */
[----:B------:R-:W-:Y:S02]  /*66b0*/  @!P4 LEA.HI.X R29, R23, R9, R4, 0x1, P0 ;  /* 0x00000009171dc211 */ /* 0x000fe400000f0c04 */
[----:B------:R-:W-:Y:S01]  /*66c0*/  @!P3 IADD3 R4, P0, R18, R165, RZ ;  /* 0x000000a51204b210 */ /* 0x000fe20007f1e0ff */
[----:B------:R-:W2:Y:S01]  /*66d0*/  @!P5 LDC.64 R8, c[0x0][0x218] ;  /* 0x00008600ff08db82 */ /* 0x000ea20000000a00 */
[----:B----4-:R-:W-:-:S04]  /*66e0*/  @!P5 LEA R48, P1, R3, R10, 0x1 ;  /* 0x0000000a0330d211 */ /* 0x010fc800078208ff */
[----:B------:R-:W-:Y:S01]  /*66f0*/  @!P5 LEA.HI.X R49, R3, R11, R6, 0x1, P1 ;  /* 0x0000000b0331d211 */ /* 0x000fe200008f0c06 */
[C---:B------:R-:W-:Y:S01]  /*6700*/  @!P3 IMAD.X R6, R19.reuse, 0x1, R166, P0 ;  /* 0x000000011306b824 */ /* 0x040fe200000e06a6 */
[----:B------:R-:W-:Y:S01]  /*6710*/  @!P2 IADD3 R3, P0, R18, R165, RZ ;  /* 0x000000a51203a210 */ /* 0x000fe20007f1e0ff */
[----:B------:R-:W4:Y:S01]  /*6720*/  @!P4 LDC.64 R10, c[0x0][0x218] ;  /* 0x00008600ff0acb82 */ /* 0x000f220000000a00 */
[C---:B-----5:R-:W-:Y:S01]  /*6730*/  @!P3 LEA R38, P1, R4.reuse, R14, 0x1 ;  /* 0x0000000e0426b211 */ /* 0x060fe200078208ff */
[----:B------:R-:W-:Y:S01]  /*6740*/  @!PT LDS RZ, [RZ] ;  /* 0x00000000fffff984 */ /* 0x000fe20000000800 */
[----:B------:R-:W-:Y:S01]  /*6750*/  @!PT LDS RZ, [RZ] ;  /* 0x00000000fffff984 */ /* 0x000fe20000000800 */
[----:B------:R-:W-:Y:S01]  /*6760*/  @!PT LDS RZ, [RZ] ;  /* 0x00000000fffff984 */ /* 0x000fe20000000800 */
[----:B------:R5:W-:Y:S03]  /*6770*/  @!P5 LDGSTS.E.BYPASS.LTC128B.128 [R243+0x8000], desc[UR22][R48.64] ;  /* 0x0800000030f3dfae */ /* 0x000be6000b901d56 */
[----:B------:R-:W-:Y:S01]  /*6780*/  @!P3 LEA.HI.X R39, R4, R15, R6, 0x1, P1 ;  /* 0x0000000f0427b211 */ /* 0x000fe200008f0c06 */
[----:B------:R-:W-:Y:S01]  /*6790*/  @!P2 IMAD.X R6, R19, 0x1, R166, P0 ;  /* 0x000000011306a824 */ /* 0x000fe200000e06a6 */
[----:B------:R-:W-:Y:S01]  /*67a0*/  IADD3 R4, P1, R18, UR27, RZ ;  /* 0x0000001b12047c10 */ /* 0x000fe2000ff3e0ff */
[----:B------:R-:W3:Y:S01]  /*67b0*/  @!P3 LDC.64 R14, c[0x0][0x218] ;  /* 0x00008600ff0ebb82 */ /* 0x000ee20000000a00 */
[C---:B-1----:R-:W-:Y:S01]  /*67c0*/  @!P2 LEA R36, P0, R3.reuse, R12, 0x1 ;  /* 0x0000000c0324a211 */ /* 0x042fe200078008ff */
[----:B------:R1:W-:Y:S03]  /*67d0*/  @P4 STS.128 [R243+0xa000], RZ ;  /* 0x00a000fff3004388 */ /* 0x0003e60000000c00 */
[----:B------:R-:W-:Y:S01]  /*67e0*/  @!P2 LEA.HI.X R37, R3, R13, R6, 0x1, P0 ;  /* 0x0000000d0325a211 */ /* 0x000fe200000f0c06 */
[----:B------:R-:W-:Y:S01]  /*67f0*/  @!PT LDS RZ, [RZ] ;  /* 0x00000000fffff984 */ /* 0x000fe20000000800 */
[----:B------:R-:W-:Y:S01]  /*6800*/  @!PT LDS RZ, [RZ] ;  /* 0x00000000fffff984 */ /* 0x000fe20000000800 */
[----:B------:R-:W-:Y:S01]  /*6810*/  @!PT LDS RZ, [RZ] ;  /* 0x00000000fffff984 */ /* 0x000fe20000000800 */
[----:B------:R1:W-:Y:S01]  /*6820*/  @!P4 LDGSTS.E.BYPASS.LTC128B.128 [R243+0xa000], desc[UR22][R28.64+0x80] ;  /* 0x0a0000801cf3cfae */ /* 0x0003e2000b901d56 */
[----:B------:R-:W-:Y:S01]  /*6830*/  IADD3.X R3, R19, UR26, RZ, P1, !PT ;  /* 0x0000001a13037c10 */ /* 0x000fe20008ffe4ff */
[----:B------:R-:W5:Y:S01]  /*6840*/  @!P2 LDC.64 R12, c[0x0][0x218] ;  /* 0x00008600ff0cab82 */ /* 0x000f620000000a00 */
[CC--:B------:R-:W-:Y:S01]  /*6850*/  @!P5 IADD3 R23, P0, R4.reuse, R165.reuse, RZ ;  /* 0x000000a50417d210 */ /* 0x0c0fe20007f1e0ff */
[----:B------:R1:W-:Y:S03]  /*6860*/  @P3 STS.128 [R243+0xc000], RZ ;  /* 0x00c000fff3003388 */ /* 0x0003e60000000c00 */
[----:B--2---:R-:W-:Y:S01]  /*6870*/  @!P5 LEA R44, P1, R23, R8, 0x1 ;  /* 0x00000008172cd211 */ /* 0x004fe200078208ff */
        /* <DEDUP_REMOVED lines=8> */
[----:B----4-:R-:W-:Y:S01]  /*6900*/  @!P4 LEA R42, P1, R6, R10, 0x1 ;  /* 0x0000000a062ac211 */ /* 0x010fe200078208ff */
[----:B------:R4:W-:Y:S01]  /*6910*/  @P2 STS.128 [R243+0xe000], RZ ;  /* 0x00e000fff3002388 */ /* 0x0009e20000000c00 */
[----:B------:R-:W-:-:S02]  /*6920*/  @!P3 IADD3 R10, P0, R4, R165, RZ ;  /* 0x000000a5040ab210 */ /* 0x000fc40007f1e0ff */
[----:B------:R-:W-:Y:S01]  /*6930*/  @!P4 LEA.HI.X R43, R6, R11, R8, 0x1, P1 ;  /* 0x0000000b062bc211 */ /* 0x000fe200008f0c08 */
[----:B------:R-:W-:Y:S01]  /*6940*/  @!PT LDS RZ, [RZ] ;  /* 0x00000000fffff984 */ /* 0x000fe20000000800 */
[----:B------:R-:W-:Y:S01]  /*6950*/  @!PT LDS RZ, [RZ] ;  /* 0x00000000fffff984 */ /* 0x000fe20000000800 */
[----:B------:R-:W-:Y:S01]  /*6960*/  @!PT LDS RZ, [RZ] ;  /* 0x00000000fffff984 */ /* 0x000fe20000000800 */
[----:B------:R4:W-:Y:S01]  /*6970*/  @!P2 LDGSTS.E.BYPASS.LTC128B.128 [R243+0xe000], desc[UR22][R36.64+0x180] ;  /* 0x0e00018024f3afae */ /* 0x0009e2000b901d56 */
[----:B---3--:R-:W-:Y:S01]  /*6980*/  @!P3 LEA R30, P1, R10, R14, 0x1 ;  /* 0x0000000e0a1eb211 */ /* 0x008fe200078208ff */
[C-C-:B------:R-:W-:Y:S01]  /*6990*/  @!P3 IMAD.X R11, R3.reuse, 0x1, R166.reuse, P0 ;  /* 0x00000001030bb824 */ /* 0x140fe200000e06a6 */
[----:B------:R-:W3:Y:S01]  /*69a0*/  @!P5 LDC.64 R8, c[0x0][0x218] ;  /* 0x00008600ff08db82 */ /* 0x000ee20000000a00 */
[----:B------:R-:W-:Y:S01]  /*69b0*/  @!P2 IADD3 R6, P0, R4, R165, RZ ;  /* 0x000000a50406a210 */ /* 0x000fe20007f1e0ff */
[----:B------:R1:W-:Y:S02]  /*69c0*/  @P5 STS.128 [R243+0x8800], RZ ;  /* 0x008800fff3005388 */ /* 0x0003e40000000c00 */
[----:B------:R-:W-:Y:S02]  /*69d0*/  @!P3 LEA.HI.X R31, R10, R15, R11, 0x1, P1 ;  /* 0x0000000f0a1fb211 */ /* 0x000fe400008f0c0b */
[----:B------:R-:W-:Y:S01]  /*69e0*/  @!P2 IMAD.X R23, R3, 0x1, R166, P0 ;  /* 0x000000010317a824 */ /* 0x000fe200000e06a6 */
[----:B-----5:R-:W-:Y:S01]  /*69f0*/  @!P2 LEA R46, P0, R6, R12, 0x1 ;  /* 0x0000000c062ea211 */ /* 0x020fe200078008ff */
[----:B------:R-:W1:Y:S01]  /*6a00*/  @!P4 LDC.64 R10, c[0x0][0x218] ;  /* 0x00008600ff0acb82 */ /* 0x000e620000000a00 */
        /* <DEDUP_REMOVED lines=9> */
[----:B------:R-:W2:Y:S01]  /*6aa0*/  @!P3 LDC.64 R14, c[0x0][0x218] ;  /* 0x00008600ff0ebb82 */ /* 0x000ea20000000a00 */
[----:B------:R-:W-:Y:S01]  /*6ab0*/  @!P4 IADD3 R23, P1, R4, R165, RZ ;  /* 0x000000a50417c210 */ /* 0x000fe20007f3e0ff */
[----:B------:R-:W-:Y:S01]  /*6ac0*/  @!PT LDS RZ, [RZ] ;  /* 0x00000000fffff984 */ /* 0x000fe20000000800 */
[----:B------:R-:W-:Y:S01]  /*6ad0*/  @!PT LDS RZ, [RZ] ;  /* 0x00000000fffff984 */ /* 0x000fe20000000800 */
[----:B------:R-:W-:Y:S01]  /*6ae0*/  @!PT LDS RZ, [RZ] ;  /* 0x00000000fffff984 */ /* 0x000fe20000000800 */
[----:B------:R5:W-:Y:S02]  /*6af0*/  @!P4 LDGSTS.E.BYPASS.LTC128B.128 [R243+0xa800], desc[UR22][R42.64+0x80] ;  /* 0x0a8000802af3cfae */ /* 0x000be4000b901d56 */
[C-C-:B------:R-:W-:Y:S02]  /*6b00*/  @!P5 IMAD.X R41, R3.reuse, 0x1, R166.reuse, P0 ;  /* 0x000000010329d824 */ /* 0x140fe400000e06a6 */
[----:B------:R1:W-:Y:S02]  /*6b10*/  @P3 STS.128 [R243+0xc800], RZ ;  /* 0x00c800fff3003388 */ /* 0x0003e40000000c00 */
[----:B------:R-:W5:Y:S01]  /*6b20*/  @!P2 LDC.64 R12, c[0x0][0x218] ;  /* 0x00008600ff0cab82 */ /* 0x000f620000000a00 */
[C---:B---3--:R-:W-:Y:S01]  /*6b30*/  @!P5 LEA R48, P0, R6.reuse, R8, 0x1 ;  /* 0x000000080630d211 */ /* 0x048fe200078008ff */
        /* <DEDUP_REMOVED lines=14> */
[C-C-:B------:R-:W-:Y:S01]  /*6c20*/  @!P3 IMAD.X R23, R3.reuse, 0x1, R166.reuse, P0 ;  /* 0x000000010317b824 */ /* 0x140fe200000e06a6 */
[----:B------:R-:W1:Y:S01]  /*6c30*/  @!P5 LDC.64 R8, c[0x0][0x218] ;  /* 0x00008600ff08db82 */ /* 0x000e620000000a00 */
[----:B--2---:R-:W-:Y:S01]  /*6c40*/  @!P3 LEA R38, P1, R6, R14, 0x1 ;  /* 0x0000000e0626b211 */ /* 0x004fe200078208ff */
[----:B------:R3:W-:Y:S01]  /*6c50*/  @P5 STS.128 [R243+0x9000], RZ ;  /* 0x009000fff3005388 */ /* 0x0007e20000000c00 */
[----:B----4-:R-:W-:Y:S02]  /*6c60*/  @!P2 IADD3 R36, P0, R4, R165, RZ ;  /* 0x000000a50424a210 */ /* 0x010fe40007f1e0ff */
[----:B------:R-:W-:Y:S01]  /*6c70*/  @!P3 LEA.HI.X R39, R6, R15, R23, 0x1, P1 ;  /* 0x0000000f0627b211 */ /* 0x000fe200008f0c17 */
[----:B------:R-:W-:Y:S01]  /*6c80*/  @!PT LDS RZ, [RZ] ;  /* 0x00000000fffff984 */ /* 0x000fe20000000800 */
[----:B------:R-:W-:Y:S01]  /*6c90*/  @!PT LDS RZ, [RZ] ;  /* 0x00000000fffff984 */ /* 0x000fe20000000800 */
[----:B------:R-:W-:Y:S01]  /*6ca0*/  @!PT LDS RZ, [RZ] ;  /* 0x00000000fffff984 */ /* 0x000fe20000000800 */
[----:B------:R3:W-:Y:S01]  /*6cb0*/  @!P5 LDGSTS.E.BYPASS.LTC128B.128 [R243+0x9000], desc[UR22][R48.64] ;  /* 0x0900000030f3dfae */ /* 0x0007e2000b901d56 */
[----:B------:R-:W-:Y:S01]  /*6cc0*/  IADD3 R6, P1, R4, UR27, RZ ;  /* 0x0000001b04067c10 */ /* 0x000fe2000ff3e0ff */
[----:B------:R-:W2:Y:S01]  /*6cd0*/  @!P4 LDC.64 R10, c[0x0][0x218] ;  /* 0x00008600ff0acb82 */ /* 0x000ea20000000a00 */
[C---:B------:R-:W-:Y:S01]  /*6ce0*/  @!P2 IMAD.X R4, R3.reuse, 0x1, R166, P0 ;  /* 0x000000010304a824 */ /* 0x040fe200000e06a6 */
[----:B-----5:R-:W-:Y:S01]  /*6cf0*/  @!P2 LEA R12, P0, R36, R12, 0x1 ;  /* 0x0000000c240ca211 */ /* 0x020fe200078008ff */
[----:B------:R3:W-:Y:S01]  /*6d00*/  @P4 STS.128 [R243+0xb000], RZ ;  /* 0x00b000fff3004388 */ /* 0x0007e20000000c00 */
[----:B------:R-:W-:-:S02]  /*6d10*/  IADD3.X R3, R3, UR26, RZ, P1, !PT ;  /* 0x0000001a03037c10 */ /* 0x000fc40008ffe4ff */
[----:B------:R-:W-:Y:S01]  /*6d20*/  @!P2 LEA.HI.X R13, R36, R13, R4, 0x1, P0 ;  /* 0x0000000d240da211 */ /* 0x000fe200000f0c04 */
[----:B------:R-:W-:Y:S01]  /*6d30*/  @!PT LDS RZ, [RZ] ;  /* 0x00000000fffff984 */ /* 0x000fe20000000800 */
[----:B------:R-:W-:Y:S01]  /*6d40*/  @!PT LDS RZ, [RZ] ;  /* 0x00000000fffff984 */ /* 0x000fe20000000800 */
[----:B------:R-:W-:Y:S01]  /*6d50*/  @!PT LDS RZ, [RZ] ;  /* 0x00000000fffff984 */ /* 0x000fe20000000800 */
[----:B------:R3:W-:Y:S01]  /*6d60*/  @!P4 LDGSTS.E.BYPASS.LTC128B.128 [R243+0xb000], desc[UR22][R28.64+0x80] ;  /* 0x0b0000801cf3cfae */ /* 0x0007e2000b901d56 */
[----:B------:R-:W4:Y:S01]  /*6d70*/  @!P3 LDC.64 R14, c[0x0][0x218] ;  /* 0x00008600ff0ebb82 */ /* 0x000f220000000a00 */
[CC--:B------:R-:W-:Y:S02]  /*6d80*/  @!P5 IADD3 R4, P0, R6.reuse, R165.reuse, RZ ;  /* 0x000000a50604d210 */ /* 0x0c0fe40007f1e0ff */
[----:B------:R-:W-:Y:S01]  /*6d90*/  @!P4 IADD3 R23, P1, R6, R165, RZ ;  /* 0x000000a50617c210 */ /* 0x000fe20007f3e0ff */
[----:B------:R3:W-:Y:S02]  /*6da0*/  @P3 STS.128 [R243+0xd000], RZ ;  /* 0x00d000fff3003388 */ /* 0x0007e40000000c00 */
[C-C-:B------:R-:W-:Y:S01]  /*6db0*/  @!P5 IMAD.X R36, R3.reuse, 0x1, R166.reuse, P0 ;  /* 0x000000010324d824 */ /* 0x140fe200000e06a6 */
[C---:B-1----:R-:W-:Y:S01]  /*6dc0*/  @!P5 LEA R42, P0, R4.reuse, R8, 0x1 ;  /* 0x00000008042ad211 */ /* 0x042fe200078008ff */
        /* <DEDUP_REMOVED lines=8> */
[----:B--2---:R-:W-:-:S03]  /*6e50*/  @!P4 LEA R10, P1, R23, R10, 0x1 ;  /* 0x0000000a170ac211 */ /* 0x004fc600078208ff */
[----:B------:R-:W-:Y:S01]  /*6e60*/  @!PT LDS RZ, [RZ] ;  /* 0x00000000fffff984 */ /* 0x000fe20000000800 */
[----:B------:R-:W-:Y:S01]  /*6e70*/  @!PT LDS RZ, [RZ] ;  /* 0x00000000fffff984 */ /* 0x000fe20000000800 */
[----:B------:R-:W-:Y:S01]  /*6e80*/  @!PT LDS RZ, [RZ] ;  /* 0x00000000fffff984 */ /* 0x000fe20000000800 */
[----:B------:R3:W-:Y:S01]  /*6e90*/  @!P2 LDGSTS.E.BYPASS.LTC128B.128 [R243+0xf000], desc[UR22][R12.64+0x180] ;  /* 0x0f0001800cf3afae */ /* 0x0007e2000b901d56 */
[----:B------:R-:W-:Y:S01]  /*6ea0*/  @!P4 LEA.HI.X R11, R23, R11, R8, 0x1, P1 ;  /* 0x0000000b170bc211 */ /* 0x000fe200008f0c08 */
[----:B------:R-:W-:Y:S02]  /*6eb0*/  @!P3 IMAD.X R8, R3, 0x1, R166, P0 ;  /* 0x000000010308b824 */ /* 0x000fe400000e06a6 */
[----:B------:R3:W-:Y:S01]  /*6ec0*/  @P5 STS.128 [R243+0x9800], RZ ;  /* 0x009800fff3005388 */ /* 0x0007e20000000c00 */
[----:B----4-:R-:W-:-:S03]  /*6ed0*/  @!P3 LEA R14, P0, R4, R14, 0x1 ;  /* 0x0000000e040eb211 */ /* 0x010fc600078008ff */
        /* <DEDUP_REMOVED lines=26> */
.L_x_1649:
[----:B------:R-:W-:Y:S05]  /*7080*/  BSYNC B0 ;  /* 0x0000000000007941 */ /* 0x000fea0003800000 */
.L_x_1648:
[----:B------:R-:W0:Y:S01]  /*7090*/  LDGDEPBAR ;  /* 0x00000000000079af */ /* 0x000e220000000000 */
[----:B------:R-:W-:-:S04]  /*70a0*/  IADD3 R165, P0, R18, R165, RZ ;  /* 0x000000a512a57210 */ /* 0x000fc80007f1e0ff */
[----:B------:R-:W-:-:S09]  /*70b0*/  IADD3.X R166, R19, R166, RZ, P0, !PT ;  /* 0x000000a613a67210 */ /* 0x000fd200007fe4ff */
.L_x_1645:
[----:B------:R-:W-:Y:S01]  /*70c0*/  VIADD R4, R17, UR14 ;  /* 0x0000000e11047c36 */ /* 0x000fe20008000000 */
[----:B------:R-:W-:Y:S01]  /*70d0*/  ULDC UR20, c[0x0][0x2ec] ;  /* 0x0000bb0000147ab9 */ /* 0x000fe20000000800 */
[----:B------:R-:W-:Y:S01]  /*70e0*/  LEA R236, R0, UR4, 0x1 ;  /* 0x0000000400ec7c11 */ /* 0x000fe2000f8e08ff */
[----:B------:R-:W-:Y:S01]  /*70f0*/  ULDC.64 UR16, c[0x0][0x218] ;  /* 0x0000860000107ab9 */ /* 0x000fe20000000a00 */
[C---:B------:R-:W-:Y:S02]  /*7100*/  VIADD R3, R4.reuse, 0x1 ;  /* 0x0000000104037836 */ /* 0x040fe40000000000 */
[C---:B------:R-:W-:Y:S01]  /*7110*/  VIADD R6, R4.reuse, 0x8 ;  /* 0x0000000804067836 */ /* 0x040fe20000000000 */
[----:B------:R-:W-:Y:S01]  /*7120*/  LDSM.16.MT88.4 R156, [R236+0x10000] ;  /* 0x01000000ec9c783b */ /* 0x000fe20000004200 */
[C---:B-1----:R-:W-:Y:S01]  /*7130*/  VIADD R8, R4.reuse, 0x20 ;  /* 0x0000002004087836 */ /* 0x042fe20000000000 */
[-C--:B------:R-:W-:Y:S01]  /*7140*/  ISETP.GE.AND P4, PT, R3, R167.reuse, PT ;  /* 0x000000a70300720c */ /* 0x080fe20003f86270 */
[--C-:B------:R-:W-:Y:S01]  /*7150*/  IMAD R234, R7, 0x2, R236.reuse ;  /* 0x0000000207ea7824 */ /* 0x100fe200078e02ec */
[-C--:B------:R-:W-:Y:S01]  /*7160*/  ISETP.GE.AND P1, PT, R3, R2.reuse, PT ;  /* 0x000000020300720c */ /* 0x080fe20003f26270 */
[----:B------:R-:W-:Y:S01]  /*7170*/  VIADD R3, R4, 0x9 ;  /* 0x0000000904037836 */ /* 0x000fe20000000000 */
[CC--:B------:R-:W-:Y:S01]  /*7180*/  ISETP.GE.AND P5, PT, R6.reuse, R167.reuse, PT ;  /* 0x000000a70600720c */ /* 0x0c0fe20003fa6270 */
[----:B------:R-:W-:Y:S01]  /*7190*/  IMAD R233, R5, 0x2, R236 ;  /* 0x0000000205e97824 */ /* 0x000fe200078e02ec */
[-C--:B------:R-:W-:Y:S01]  /*71a0*/  ISETP.GE.AND P0, PT, R6, R2.reuse, PT ;  /* 0x000000020600720c */ /* 0x080fe20003f06270 */
[C---:B------:R-:W-:Y:S01]  /*71b0*/  VIADD R6, R4.reuse, 0x10 ;  /* 0x0000001004067836 */ /* 0x040fe20000000000 */
[CC--:B------:R-:W-:Y:S01]  /*71c0*/  ISETP.GE.AND P3, PT, R3.reuse, R167.reuse, PT ;  /* 0x000000a70300720c */ /* 0x0c0fe20003f66270 */
[----:B------:R-:W-:Y:S01]  /*71d0*/  LDSM.16.MT88.4 R148, [R234+0x10000] ;  /* 0x01000000ea94783b */ /* 0x000fe20000004200 */
[----:B------:R-:W-:Y:S01]  /*71e0*/  ISETP.GE.AND P2, PT, R3, R2, PT ;  /* 0x000000020300720c */ /* 0x000fe20003f46270 */
[----:B------:R-:W-:Y:S01]  /*71f0*/  VIADD R3, R4, 0x11 ;  /* 0x0000001104037836 */ /* 0x000fe20000000000 */
[----:B---3--:R-:W-:Y:S01]  /*7200*/  FSEL R39, R25, -INF , !P5 ;  /* 0xff80000019277808 */ /* 0x008fe20006800000 */
[----:B------:R-:W-:Y:S01]  /*7210*/  IMAD R232, R5, 0x2, R234 ;  /* 0x0000000205e87824 */ /* 0x000fe200078e02ea */
[----:B------:R-:W-:Y:S01]  /*7220*/  FSEL R25, R26, -INF , !P0 ;  /* 0xff8000001a197808 */ /* 0x000fe20004000000 */
[----:B------:R-:W-:Y:S01]  /*7230*/  LDSM.16.MT88.4 R140, [R233+0x10000] ;  /* 0x01000000e98c783b */ /* 0x000fe20000004200 */
[----:B------:R-:W-:-:S02]  /*7240*/  ISETP.GE.AND P5, PT, R3, R167, PT ;  /* 0x000000a70300720c */ /* 0x000fc40003fa6270 */
[----:B------:R-:W-:Y:S01]  /*7250*/  FSEL R31, R70, -INF , !P4 ;  /* 0xff800000461f7808 */ /* 0x000fe20006000000 */
[----:B------:R-:W-:Y:S01]  /*7260*/  LDSM.16.MT88.4 R132, [R232+0x10000] ;  /* 0x01000000e884783b */ /* 0x000fe20000004200 */
[----:B------:R-:W-:Y:S02]  /*7270*/  FSEL R29, R24, -INF , !P1 ;  /* 0xff800000181d7808 */ /* 0x000fe40004800000 */
[-C--:B------:R-:W-:Y:S01]  /*7280*/  ISETP.GE.AND P0, PT, R3, R2.reuse, PT ;  /* 0x000000020300720c */ /* 0x080fe20003f06270 */
[----:B------:R-:W-:Y:S01]  /*7290*/  VIADD R3, R4, 0x19 ;  /* 0x0000001904037836 */ /* 0x000fe20000000000 */
        /* <DEDUP_REMOVED lines=12> */
[----:B------:R-:W-:Y:S02]  /*7360*/  ISETP.GE.AND P1, PT, R3, R2, PT ;  /* 0x000000020300720c */ /* 0x000fe40003f26270 */
[----:B------:R-:W-:Y:S01]  /*7370*/  FSEL R3, R68, -INF , !P5 ;  /* 0xff80000044037808 */ /* 0x000fe20006800000 */
[----:B------:R-:W-:Y:S01]  /*7380*/  LDSM.16.MT88.4 R80, [R234+0x14000] ;  /* 0x01400000ea50783b */ /* 0x000fe20000004200 */
[----:B------:R-:W-:-:S02]  /*7390*/  FSEL R11, R21, -INF , !P0 ;  /* 0xff800000150b7808 */ /* 0x000fc40004000000 */
[----:B------:R-:W-:Y:S01]  /*73a0*/  FMNMX.FTZ R10, R3, R31, !PT ;  /* 0x0000001f030a7209 */ /* 0x000fe20007810000 */
[----:B------:R-:W-:Y:S01]  /*73b0*/  LDSM.16.MT88.4 R88, [R233+0x14000] ;  /* 0x01400000e958783b */ /* 0x000fe20000004200 */
[-C--:B------:R-:W-:Y:S02]  /*73c0*/  ISETP.GE.AND P0, PT, R8, R167.reuse, PT ;  /* 0x000000a70800720c */ /* 0x080fe40003f06270 */
[----:B------:R-:W-:Y:S01]  /*73d0*/  FSEL R37, R32, -INF , !P3 ;  /* 0xff80000020257808 */ /* 0x000fe20005800000 */
[----:B------:R-:W-:Y:S01]  /*73e0*/  LDSM.16.MT88.4 R96, [R232+0x14000] ;  /* 0x01400000e860783b */ /* 0x000fe20000004200 */
[----:B------:R-:W-:Y:S02]  /*73f0*/  FMNMX.FTZ R10, R39, R10, !PT ;  /* 0x0000000a270a7209 */ /* 0x000fe40007810000 */
[----:B------:R-:W-:Y:S01]  /*7400*/  FSEL R245, R245, -INF , !P0 ;  /* 0xff800000f5f57808 */ /* 0x000fe20004000000 */
[----:B------:R-:W-:Y:S01]  /*7410*/  LDSM.16.MT88.4 R104, [R236+0x16000] ;  /* 0x01600000ec68783b */ /* 0x000fe20000004200 */
[----:B------:R-:W-:Y:S01]  /*7420*/  FMNMX.FTZ R14, R37, R10, !PT ;  /* 0x0000000a250e7209 */ /* 0x000fe20007810000 */
[C---:B------:R-:W-:Y:S01]  /*7430*/  VIADD R10, R4.reuse, 0x30 ;  /* 0x00000030040a7836 */ /* 0x040fe20000000000 */
[----:B------:R-:W-:Y:S01]  /*7440*/  ISETP.GE.AND P0, PT, R4, R2, PT ;  /* 0x000000020400720c */ /* 0x000fe20003f06270 */
[----:B------:R-:W-:Y:S01]  /*7450*/  LDSM.16.MT88.4 R112, [R234+0x16000] ;  /* 0x01600000ea70783b */ /* 0x000fe20000004200 */
[----:B------:R-:W-:-:S02]  /*7460*/  ISETP.GE.AND P3, PT, R6, R167, PT ;  /* 0x000000a70600720c */ /* 0x000fc40003f66270 */
[----:B------:R-:W-:Y:S01]  /*7470*/  FMNMX.FTZ R14, R23, R14, !PT ;  /* 0x0000000e170e7209 */ /* 0x000fe20007810000 */
[----:B------:R-:W-:Y:S01]  /*7480*/  LDSM.16.MT88.4 R120, [R233+0x16000] ;  /* 0x01600000e978783b */ /* 0x000fe20000004200 */
[----:B------:R-:W-:Y:S02]  /*7490*/  FSEL R69, R69, -INF , !P0 ;  /* 0xff80000045457808 */ /* 0x000fe40004000000 */
[----:B------:R-:W-:Y:S02]  /*74a0*/  FSEL R17, R40, -INF , !P3 ;  /* 0xff80000028117808 */ /* 0x000fe40005800000 */
[----:B------:R-:W-:Y:S02]  /*74b0*/  FMNMX.FTZ R14, R19, R14, !PT ;  /* 0x0000000e130e7209 */ /* 0x000fe40007810000 */
[----:B------:R-:W-:Y:S02]  /*74c0*/  FMNMX.FTZ R12, R69, R29, !PT ;  /* 0x0000001d450c7209 */ /* 0x000fe40007810000 */
[----:B------:R-:W-:-:S02]  /*74d0*/  FSEL R27, R27, -INF , !P2 ;  /* 0xff8000001b1b7808 */ /* 0x000fc40005000000 */
[----:B------:R-:W-:Y:S01]  /*74e0*/  ISETP.GE.AND P2, PT, R6, R2, PT ;  /* 0x000000020600720c */ /* 0x000fe20003f46270 */
[----:B------:R-:W-:Y:S01]  /*74f0*/  VIADD R6, R4, 0x21 ;  /* 0x0000002104067836 */ /* 0x000fe20000000000 */
[----:B------:R-:W-:Y:S02]  /*7500*/  FSEL R15, R35, -INF , !P4 ;  /* 0xff800000230f7808 */ /* 0x000fe40006000000 */
[----:B------:R-:W-:Y:S02]  /*7510*/  FMNMX.FTZ R14, R17, R14, !PT ;  /* 0x0000000e110e7209 */ /* 0x000fe40007810000 */
[----:B------:R-:W-:Y:S02]  /*7520*/  FMNMX.FTZ R12, R25, R12, !PT ;  /* 0x0000000c190c7209 */ /* 0x000fe40007810000 */
[----:B------:R-:W-:Y:S01]  /*7530*/  ISETP.GE.AND P3, PT, R8, R2, PT ;  /* 0x000000020800720c */ /* 0x000fe20003f66270 */
[----:B------:R-:W-:Y:S01]  /*7540*/  VIADD R8, R4, 0x28 ;  /* 0x0000002804087836 */ /* 0x000fe20000000000 */
[----:B------:R-:W-:-:S02]  /*7550*/  ISETP.GE.AND P5, PT, R6, R167, PT ;  /* 0x000000a70600720c */ /* 0x000fc40003fa6270 */
[----:B------:R-:W-:Y:S02]  /*7560*/  FMNMX.FTZ R14, R15, R14, !PT ;  /* 0x0000000e0f0e7209 */ /* 0x000fe40007810000 */
[----:B------:R-:W-:Y:S02]  /*7570*/  FMNMX.FTZ R12, R27, R12, !PT ;  /* 0x0000000c1b0c7209 */ /* 0x000fe40007810000 */
[----:B------:R-:W-:Y:S02]  /*7580*/  FSEL R9, R22, -INF , !P2 ;  /* 0xff80000016097808 */ /* 0x000fe40005000000 */
[----:B------:R-:W-:Y:S01]  /*7590*/  ISETP.GE.AND P2, PT, R6, R2, PT ;  /* 0x000000020600720c */ /* 0x000fe20003f46270 */
[----:B------:R-:W-:Y:S01]  /*75a0*/  VIADD R6, R4, 0x29 ;  /* 0x0000002904067836 */ /* 0x000fe20000000000 */
[----:B------:R-:W-:Y:S02]  /*75b0*/  ISETP.GE.AND P4, PT, R8, R167, PT ;  /* 0x000000a70800720c */ /* 0x000fe40003f86270 */
[----:B------:R-:W-:-:S02]  /*75c0*/  FSEL R191, R191, -INF , !P5 ;  /* 0xff800000bfbf7808 */ /* 0x000fc40006800000 */
[----:B------:R-:W-:Y:S02]  /*75d0*/  FMNMX.FTZ R14, R245, R14, !PT ;  /* 0x0000000ef50e7209 */ /* 0x000fe40007810000 */
[----:B------:R-:W-:Y:S02]  /*75e0*/  FMNMX.FTZ R12, R13, R12, !PT ;  /* 0x0000000c0d0c7209 */ /* 0x000fe40007810000 */
[----:B------:R-:W-:Y:S02]  /*75f0*/  FSEL R213, R213, -INF , !P3 ;  /* 0xff800000d5d57808 */ /* 0x000fe40005800000 */
[----:B------:R-:W-:Y:S02]  /*7600*/  ISETP.GE.AND P3, PT, R6, R167, PT ;  /* 0x000000a70600720c */ /* 0x000fe40003f66270 */
[----:B------:R-:W-:Y:S02]  /*7610*/  FSEL R215, R215, -INF , !P4 ;  /* 0xff800000d7d77808 */ /* 0x000fe40006000000 */
[----:B------:R-:W-:-:S02]  /*7620*/  FMNMX.FTZ R14, R191, R14, !PT ;  /* 0x0000000ebf0e7209 */ /* 0x000fc40007810000 */
[----:B------:R-:W-:Y:S02]  /*7630*/  FMNMX.FTZ R12, R11, R12, !PT ;  /* 0x0000000c0b0c7209 */ /* 0x000fe40007810000 */
[----:B------:R-:W-:Y:S02]  /*7640*/  FSEL R21, R16, -INF , !P1 ;  /* 0xff80000010157808 */ /* 0x000fe40004800000 */
[----:B------:R-:W-:Y:S01]  /*7650*/  ISETP.GE.AND P1, PT, R8, R2, PT ;  /* 0x000000020800720c */ /* 0x000fe20003f26270 */
[----:B------:R-:W-:Y:S01]  /*7660*/  VIADD R8, R4, 0x31 ;  /* 0x0000003104087836 */ /* 0x000fe20000000000 */
[----:B------:R-:W-:Y:S02]  /*7670*/  ISETP.GE.AND P5, PT, R10, R167, PT ;  /* 0x000000a70a00720c */ /* 0x000fe40003fa6270 */
[----:B------:R-:W-:Y:S02]  /*7680*/  FSEL R193, R193, -INF , !P3 ;  /* 0xff800000c1c17808 */ /* 0x000fe40005800000 */
[----:B------:R-:W-:-:S02]  /*7690*/  FMNMX.FTZ R14, R215, R14, !PT ;  /* 0x0000000ed70e7209 */ /* 0x000fc40007810000 */
[----:B------:R-:W-:Y:S02]  /*76a0*/  FMNMX.FTZ R12, R9, R12, !PT ;  /* 0x0000000c090c7209 */ /* 0x000fe40007810000 */
[----:B------:R-:W-:Y:S01]  /*76b0*/  ISETP.GE.AND P0, PT, R6, R2, PT ;  /* 0x000000020600720c */ /* 0x000fe20003f06270 */
[----:B------:R-:W-:Y:S01]  /*76c0*/  VIADD R6, R4, 0x38 ;  /* 0x0000003804067836 */ /* 0x000fe20000000000 */
[----:B------:R-:W-:Y:S01]  /*76d0*/  ISETP.GE.AND P4, PT, R8, R167, PT ;  /* 0x000000a70800720c */ /* 0x000fe20003f86270 */
[----:B------:R-:W-:Y:S01]  /*76e0*/  VIADD R4, R4, 0x39 ;  /* 0x0000003904047836 */ /* 0x000fe20000000000 */
[----:B------:R-:W-:Y:S02]  /*76f0*/  FSEL R209, R209, -INF , !P5 ;  /* 0xff800000d1d17808 */ /* 0x000fe40006800000 */
[----:B------:R-:W-:Y:S02]  /*7700*/  FMNMX.FTZ R14, R193, R14, !PT ;  /* 0x0000000ec10e7209 */ /* 0x000fe40007810000 */
[----:B------:R-:W-:-:S02]  /*7710*/  FMNMX.FTZ R12, R21, R12, !PT ;  /* 0x0000000c150c7209 */ /* 0x000fc40007810000 */
[-C--:B------:R-:W-:Y:S02]  /*7720*/  ISETP.GE.AND P3, PT, R6, R167.reuse, PT ;  /* 0x000000a70600720c */ /* 0x080fe40003f66270 */
[----:B------:R-:W-:Y:S02]  /*7730*/  FSEL R207, R207, -INF , !P4 ;  /* 0xff800000cfcf7808 */ /* 0x000fe40006000000 */
[----:B------:R-:W-:Y:S02]  /*7740*/  FMNMX.FTZ R14, R209, R14, !PT ;  /* 0x0000000ed10e7209 */ /* 0x000fe40007810000 */
[----:B------:R-:W-:Y:S02]  /*7750*/  FSEL R195, R195, -INF , !P2 ;  /* 0xff800000c3c37808 */ /* 0x000fe40005000000 */
[----:B------:R-:W-:Y:S02]  /*7760*/  FMNMX.FTZ R12, R213, R12, !PT ;  /* 0x0000000cd50c7209 */ /* 0x000fe40007810000 */
[----:B------:R-:W-:-:S02]  /*7770*/  ISETP.GE.AND P5, PT, R4, R167, PT ;  /* 0x000000a70400720c */ /* 0x000fc40003fa6270 */
[----:B------:R-:W-:Y:S02]  /*7780*/  FSEL R205, R205, -INF , !P3 ;  /* 0xff800000cdcd7808 */ /* 0x000fe40005800000 */
[----:B------:R-:W-:Y:S02]  /*7790*/  FMNMX.FTZ R14, R207, R14, !PT ;  /* 0x0000000ecf0e7209 */ /* 0x000fe40007810000 */
[----:B------:R-:W-:Y:S02]  /*77a0*/  FSEL R211, R211, -INF , !P1 ;  /* 0xff800000d3d37808 */ /* 0x000fe40004800000 */
[----:B------:R-:W-:Y:S02]  /*77b0*/  FMNMX.FTZ R12, R195, R12, !PT ;  /* 0x0000000cc30c7209 */ /* 0x000fe40007810000 */
[----:B------:R-:W-:Y:S02]  /*77c0*/  FSEL R203, R203, -INF , !P5 ;  /* 0xff800000cbcb7808 */ /* 0x000fe40006800000 */
[----:B------:R-:W-:-:S02]  /*77d0*/  FMNMX.FTZ R14, R205, R14, !PT ;  /* 0x0000000ecd0e7209 */ /* 0x000fc40007810000 */
[----:B------:R-:W-:Y:S02]  /*77e0*/  ISETP.GE.AND P1, PT, R10, R2, PT ;  /* 0x000000020a00720c */ /* 0x000fe40003f26270 */
[----:B------:R-:W-:Y:S02]  /*77f0*/  FSEL R197, R197, -INF , !P0 ;  /* 0xff800000c5c57808 */ /* 0x000fe40004000000 */
[----:B------:R-:W-:Y:S02]  /*7800*/  FMNMX.FTZ R12, R211, R12, !PT ;  /* 0x0000000cd30c7209 */ /* 0x000fe40007810000 */
[----:B------:R-:W-:Y:S02]  /*7810*/  FMNMX.FTZ R10, R203, R14, !PT ;  /* 0x0000000ecb0a7209 */ /* 0x000fe40007810000 */
[----:B------:R-:W-:Y:S02]  /*7820*/  ISETP.GE.AND P0, PT, R8, R2, PT ;  /* 0x000000020800720c */ /* 0x000fe40003f06270 */
[----:B------:R-:W-:Y:S01]  /*7830*/  FSEL R201, R201, -INF , !P1 ;  /* 0xff800000c9c97808 */ /* 0x000fe20004800000 */
[----:B------:R-:W1:Y:S01]  /*7840*/  SHFL.BFLY PT, R33, R10, 0x2, 0x1f ;  /* 0x0c401f000a217f89 */ /* 0x000e6200000e0000 */
[----:B------:R-:W-:-:S02]  /*7850*/  FMNMX.FTZ R12, R197, R12, !PT ;  /* 0x0000000cc50c7209 */ /* 0x000fc40007810000 */
[----:B------:R-:W-:Y:S02]  /*7860*/  ISETP.GE.AND P1, PT, R6, R2, PT ;  /* 0x000000020600720c */ /* 0x000fe40003f26270 */
[----:B------:R-:W-:Y:S02]  /*7870*/  FSEL R199, R199, -INF , !P0 ;  /* 0xff800000c7c77808 */ /* 0x000fe40004000000 */
[----:B------:R-:W-:Y:S02]  /*7880*/  FMNMX.FTZ R12, R201, R12, !PT ;  /* 0x0000000cc90c7209 */ /* 0x000fe40007810000 */
[----:B------:R-:W-:Y:S02]  /*7890*/  ISETP.GE.AND P0, PT, R4, R2, PT ;  /* 0x000000020400720c */ /* 0x000fe40003f06270 */
[----:B------:R-:W-:Y:S02]  /*78a0*/  FSEL R171, R171, -INF , !P1 ;  /* 0xff800000abab7808 */ /* 0x000fe40004800000 */
[----:B------:R-:W-:-:S02]  /*78b0*/  FMNMX.FTZ R12, R199, R12, !PT ;  /* 0x0000000cc70c7209 */ /* 0x000fc40007810000 */
[----:B------:R-:W-:Y:S02]  /*78c0*/  FSEL R169, R169, -INF , !P0 ;  /* 0xff800000a9a97808 */ /* 0x000fe40004000000 */
[----:B------:R-:W-:-:S04]  /*78d0*/  FMNMX.FTZ R12, R171, R12, !PT ;  /* 0x0000000cab0c7209 */ /* 0x000fc80007810000 */
[----:B------:R-:W-:Y:S02]  /*78e0*/  FMNMX.FTZ R41, R169, R12, !PT ;  /* 0x0000000ca9297209 */ /* 0x000fe40007810000 */
        /* <DEDUP_REMOVED lines=14> */
[--C-:B------:R-:W-:Y:S01]  /*79d0*/  FFMA.FTZ R180, R19, UR20, -R170.reuse ;  /* 0x0000001413b47c23 */ /* 0x100fe200080108aa */
[--C-:B------:R-:W-:Y:S01]  /*79e0*/  FFMA.FTZ R178, R17, UR20, -R170.reuse ;  /* 0x0000001411b27c23 */ /* 0x100fe200080108aa */
[----:B------:R-:W-:Y:S01]  /*79f0*/  MUFU.EX2 R187, R187 ;  /* 0x000000bb00bb7308 */ /* 0x000fe20000000800 */
[----:B------:R-:W2:Y:S01]  /*7a00*/  LDSM.16.MT88.4 R16, [R232+0x16000] ;  /* 0x01600000e810783b */ /* 0x000ea20000004200 */
        /* <DEDUP_REMOVED lines=26> */
[----:B------:R-:W4:Y:S01]  /*7bb0*/  LDSM.16.MT88.4 R12, [R236+0x10800] ;  /* 0x01080000ec0c783b */ /* 0x000f220000004200 */
[----:B-1----:R-:W-:Y:S01]  /*7bc0*/  F2FP.BF16.F32.PACK_AB R128, R186, R187 ;  /* 0x000000bbba80723e */ /* 0x002fe200000010ff */
[--C-:B------:R-:W-:Y:S01]  /*7bd0*/  FFMA.FTZ R0, R21, UR20, -R168.reuse ;  /* 0x0000001415007c23 */ /* 0x100fe200080108a8 */
[--C-:B------:R-:W-:Y:S01]  /*7be0*/  FFMA.FTZ R194, R213, UR20, -R168.reuse ;  /* 0x00000014d5c27c23 */ /* 0x100fe200080108a8 */
[----:B------:R-:W-:Y:S01]  /*7bf0*/  MUFU.EX2 R188, R188 ;  /* 0x000000bc00bc7308 */ /* 0x000fe20000000800 */
[----:B------:R-:W1:Y:S01]  /*7c00*/  LDSM.16.MT88.4 R8, [R234+0x10800] ;  /* 0x01080000ea08783b */ /* 0x000e620000004200 */
[--C-:B------:R-:W-:Y:S01]  /*7c10*/  FFMA.FTZ R195, R195, UR20, -R168.reuse ;  /* 0x00000014c3c37c23 */ /* 0x100fe200080108a8 */
[--C-:B------:R-:W-:Y:S01]  /*7c20*/  FFMA.FTZ R196, R211, UR20, -R168.reuse ;  /* 0x00000014d3c47c23 */ /* 0x100fe200080108a8 */
[--C-:B------:R-:W-:Y:S01]  /*7c30*/  FFMA.FTZ R197, R197, UR20, -R168.reuse ;  /* 0x00000014c5c57c23 */ /* 0x100fe200080108a8 */
[----:B------:R-:W5:Y:S01]  /*7c40*/  LDSM.16.MT88.4 R20, [R232+0x10800] ;  /* 0x01080000e814783b */ /* 0x000f620000004200 */
[--C-:B------:R-:W-:Y:S01]  /*7c50*/  FFMA.FTZ R202, R199, UR20, -R168.reuse ;  /* 0x00000014c7ca7c23 */ /* 0x100fe200080108a8 */
[--C-:B------:R-:W-:Y:S01]  /*7c60*/  FFMA.FTZ R201, R201, UR20, -R168.reuse ;  /* 0x00000014c9c97c23 */ /* 0x100fe200080108a8 */
[----:B------:R-:W2:Y:S01]  /*7c70*/  MUFU.EX2 R189, R189 ;  /* 0x000000bd00bd7308 */ /* 0x000ea20000000800 */
[----:B---3--:R-:W-:Y:S01]  /*7c80*/  F2FP.BF16.F32.PACK_AB R130, R182, R185 ;  /* 0x000000b9b682723e */ /* 0x008fe200000010ff */
        /* <DEDUP_REMOVED lines=10> */
[----:B------:R-:W3:Y:S01]  /*7d30*/  MUFU.EX2 R183, R183 ;  /* 0x000000b700b77308 */ /* 0x000ee20000000800 */
[----:B--2---:R-:W-:Y:S01]  /*7d40*/  F2FP.BF16.F32.PACK_AB R129, R189, R188 ;  /* 0x000000bcbd81723e */ /* 0x004fe200000010ff */
[----:B------:R-:W-:-:S06]  /*7d50*/  FADD.FTZ R189, R188, R189 ;  /* 0x000000bdbcbd7221 */ /* 0x000fcc0000010000 */
[----:B------:R-:W-:Y:S08]  /*7d60*/  MUFU.EX2 R181, R181 ;  /* 0x000000b500b57308 */ /* 0x000ff00000000800 */
[----:B------:R-:W2:Y:S01]  /*7d70*/  MUFU.EX2 R180, R180 ;  /* 0x000000b400b47308 */ /* 0x000ea20000000800 */
[----:B---3--:R-:W-:-:S07]  /*7d80*/  F2FP.BF16.F32.PACK_AB R131, R183, R184 ;  /* 0x000000b8b783723e */ /* 0x008fce00000010ff */
[C---:B------:R-:W-:Y:S01]  /*7d90*/  HMMA.16816.F32.BF16 R160, R128.reuse, R156, RZ ;  /* 0x0000009c80a0723c */ /* 0x040fe200000418ff */
[----:B------:R-:W-:Y:S05]  /*7da0*/  MUFU.EX2 R178, R178 ;  /* 0x000000b200b27308 */ /* 0x000fea0000000800 */
[----:B------:R-:W-:Y:S03]  /*7db0*/  HMMA.16816.F32.BF16 R152, R128, R148, RZ ;  /* 0x000000948098723c */ /* 0x000fe600000418ff */
        /* <DEDUP_REMOVED lines=37> */
[----:B------:R-:W3:Y:S03]  /*8010*/  MUFU.EX2 R207, R207 ;  /* 0x000000cf00cf7308 */ /* 0x000ee60000000800 */
        /* <DEDUP_REMOVED lines=14> */
[C---:B------:R-:W-:Y:S06]  /*8100*/  HMMA.16816.F32.BF16 R120, R128.reuse, R122, RZ ;  /* 0x0000007a8078723c */ /* 0x040fec00000418ff */
[C---:B------:R-:W-:Y:S06]  /*8110*/  HMMA.16816.F32.BF16 R124, R128.reuse, R16, RZ ;  /* 0x00000010807c723c */ /* 0x040fec00000418ff */
[----:B------:R-:W-:Y:S01]  /*8120*/  HMMA.16816.F32.BF16 R128, R128, R18, RZ ;  /* 0x000000128080723c */ /* 0x000fe200000418ff */
[----:B------:R-:W2:Y:S05]  /*8130*/  LDSM.16.MT88.4 R16, [R232+0x12800] ;  /* 0x01280000e810783b */ /* 0x000eaa0000004200 */
[C---:B----4-:R-:W-:Y:S06]  /*8140*/  HMMA.16816.F32.BF16 R160, R28.reuse, R12, R160 ;  /* 0x0000000c1ca0723c */ /* 0x050fec00000418a0 */
[C---:B------:R-:W-:Y:S01]  /*8150*/  HMMA.16816.F32.BF16 R156, R28.reuse, R14, R156 ;  /* 0x0000000e1c9c723c */ /* 0x040fe2000004189c */
[----:B------:R-:W4:Y:S05]  /*8160*/  LDSM.16.MT88.4 R12, [R233+0x12800] ;  /* 0x01280000e90c783b */ /* 0x000f2a0000004200 */
[C---:B-1----:R-:W-:Y:S06]  /*8170*/  HMMA.16816.F32.BF16 R152, R28.reuse, R8, R152 ;  /* 0x000000081c98723c */ /* 0x042fec0000041898 */
[C---:B------:R-:W-:Y:S01]  /*8180*/  HMMA.16816.F32.BF16 R148, R28.reuse, R10, R148 ;  /* 0x0000000a1c94723c */ /* 0x040fe20000041894 */
[----:B------:R-:W1:Y:S05]  /*8190*/  LDSM.16.MT88.4 R8, [R236+0x14800] ;  /* 0x01480000ec08783b */ /* 0x000e6a0000004200 */
        /* <DEDUP_REMOVED lines=33> */
[C---:B---3--:R-:W-:Y:S06]  /*83b0*/  HMMA.16816.F32.BF16 R116, R28.reuse, R4, R116 ;  /* 0x000000041c74723c */ /* 0x048fec0000041874 */
        /* <DEDUP_REMOVED lines=92> */
[----:B------:R-:W3:Y:S01]  /*8980*/  LDSM.16.MT88.4 R24, [R233+0x15800] ;  /* 0x01580000e918783b */ /* 0x000ee20000004200 */
[----:B------:R-:W-:Y:S01]  /*8990*/  FADD.FTZ R173, R173, R178 ;  /* 0x000000b2adad7221 */ /* 0x000fe20000010000 */
[----:B------:R-:W-:-:S03]  /*89a0*/  FADD.FTZ R194, R194, R177 ;  /* 0x000000b1c2c27221 */ /* 0x000fc60000010000 */
[----:B----4-:R-:W-:Y:S01]  /*89b0*/  HMMA.16816.F32.BF16 R68, R4, R12, R68 ;  /* 0x0000000c0444723c */ /* 0x010fe20000041844 */
[----:B------:R-:W-:Y:S01]  /*89c0*/  FADD.FTZ R190, R190, R173 ;  /* 0x000000adbebe7221 */ /* 0x000fe20000010000 */
[----:B------:R-:W-:-:S03]  /*89d0*/  FADD.FTZ R195, R195, R194 ;  /* 0x000000c2c3c37221 */ /* 0x000fc60000010000 */
[----:B------:R-:W-:Y:S01]  /*89e0*/  FADD.FTZ R191, R191, R190 ;  /* 0x000000bebfbf7221 */ /* 0x000fe20000010000 */
[----:B------:R-:W-:Y:S01]  /*89f0*/  HMMA.16816.F32.BF16 R72, R4, R14, R72 ;  /* 0x0000000e0448723c */ /* 0x000fe20000041848 */
[----:B------:R-:W4:Y:S01]  /*8a00*/  LDSM.16.MT88.4 R12, [R233+0x17800] ;  /* 0x01780000e90c783b */ /* 0x000f220000004200 */
        /* <DEDUP_REMOVED lines=21> */
[C---:B---3--:R-:W-:Y:S06]  /*8b60*/  HMMA.16816.F32.BF16 R84, R4.reuse, R24, R84 ;  /* 0x000000180454723c */ /* 0x048fec0000041854 */
[C---:B------:R-:W-:Y:S06]  /*8b70*/  HMMA.16816.F32.BF16 R88, R4.reuse, R26, R88 ;  /* 0x0000001a0458723c */ /* 0x040fec0000041858 */
[C---:B------:R-:W-:Y:S06]  /*8b80*/  HMMA.16816.F32.BF16 R104, R4.reuse, R22, R104 ;  /* 0x000000160468723c */ /* 0x040fec0000041868 */
[C---:B------:R-:W-:Y:S06]  /*8b90*/  HMMA.16816.F32.BF16 R112, R4.reuse, R18, R112 ;  /* 0x000000120470723c */ /* 0x040fec0000041870 */
[C---:B----4-:R-:W-:Y:S06]  /*8ba0*/  HMMA.16816.F32.BF16 R116, R4.reuse, R12, R116 ;  /* 0x0000000c0474723c */ /* 0x050fec0000041874 */
        /* <DEDUP_REMOVED lines=86> */
.L_x_1651:
[----:B------:R-:W-:-:S04]  /*9110*/  ULEA UR4, -UR6, URZ, 0x6 ;  /* 0x0000003f06047291 */ /* 0x000fc8000f8e313f */
[----:B------:R-:W-:Y:S02]  /*9120*/  USHF.R.S32.HI UR7, URZ, 0x1f, UR4 ;  /* 0x0000001f3f077899 */ /* 0x000fe40008011404 */
[----:B------:R-:W-:-:S04]  /*9130*/  MOV R7, UR4 ;  /* 0x0000000400077c02 */ /* 0x000fc80008000f00 */
[----:B------:R-:W-:-:S07]  /*9140*/  MOV R11, UR7 ;  /* 0x00000007000b7c02 */ /* 0x000fce0008000f00 */
.L_x_1652:
[C---:B------:R-:W-:Y:S01]  /*9150*/  VIADD R4, R244.reuse, 0x40 ;  /* 0x00000040f4047836 */ /* 0x040fe20000000000 */
[----:B------:R-:W-:Y:S01]  /*9160*/  ULDC UR4, c[0x0][0x2d0] ;  /* 0x0000b40000047ab9 */ /* 0x000fe20000000800 */
[----:B------:R-:W-:Y:S01]  /*9170*/  VIADD R0, R244, 0x80 ;  /* 0x00000080f4007836 */ /* 0x000fe20000000000 */
[C---:B------:R-:W-:Y:S01]  /*9180*/  LEA R208, P5, R7.reuse, R250, 0x1 ;  /* 0x000000fa07d07211 */ /* 0x040fe200078a08ff */
[----:B------:R-:W-:Y:S01]  /*9190*/  UISETP.GT.AND UP0, UPT, UR11, UR10, UPT ;  /* 0x0000000a0b00728c */ /* 0x000fe2000bf04270 */
[----:B------:R-:W-:Y:S02]  /*91a0*/  ISETP.GE.AND P4, PT, R4, UR4, PT ;  /* 0x0000000404007c0c */ /* 0x000fe4000bf86270 */
[----:B------:R-:W-:Y:S01]  /*91b0*/  ISETP.GE.AND P3, PT, R0, UR4, PT ;  /* 0x0000000400007c0c */ /* 0x000fe2000bf66270 */
[C---:B------:R-:W-:Y:S01]  /*91c0*/  VIADD R0, R244.reuse, 0xc0 ;  /* 0x000000c0f4007836 */ /* 0x040fe20000000000 */
        /* <DEDUP_REMOVED lines=90> */
[----:B------:R1:W-:Y:S01]  /*9770*/  @!P2 LDGSTS.E.BYPASS.LTC128B.128 [R243+0x16800], desc[UR22][R12.64+0x180] ;  /* 0x168001800cf3afae */ /* 0x0003e2000b901d56 */
[----:B------:R-:W-:-:S02]  /*9780*/  @!P2 LEA.HI.X R33, R0, UR25, R5, 0x1, P1 ;  /* 0x000000190021ac11 */ /* 0x000fc400088f0c05 */
[----:B------:R-:W-:Y:S01]  /*9790*/  @!P3 IADD3 R0, P1, R9, R174, RZ ;  /* 0x000000ae0900b210 */ /* 0x000fe20007f3e0ff */
[--C-:B------:R-:W-:Y:S01]  /*97a0*/  @!P4 IMAD.X R29, R7, 0x1, R172.reuse, P6 ;  /* 0x00000001071dc824 */ /* 0x100fe200030e06ac */
[C---:B------:R-:W-:Y:S01]  /*97b0*/  @!P5 LEA.HI.X R35, R9.reuse, R252, R7, 0x1, P0 ;  /* 0x000000fc0923d211 */ /* 0x040fe200000f0c07 */
[----:B------:R-:W-:Y:S01]  /*97c0*/  @P5 STS.128 [R243+0x11000], RZ ;  /* 0x011000fff3005388 */ /* 0x000fe20000000c00 */
[----:B------:R-:W-:Y:S01]  /*97d0*/  @!P2 IADD3 R9, P0, R9, R174, RZ ;  /* 0x000000ae0909a210 */ /* 0x000fe20007f1e0ff */
[C-C-:B------:R-:W-:Y:S01]  /*97e0*/  @!P3 IMAD.X R5, R7.reuse, 0x1, R172.reuse, P1 ;  /* 0x000000010705b824 */ /* 0x140fe200008e06ac */
[----:B------:R-:W-:Y:S01]  /*97f0*/  @!P4 LEA R6, P6, R4, UR24, 0x1 ;  /* 0x000000180406cc11 */ /* 0x000fe2000f8c08ff */
[----:B------:R-:W-:Y:S01]  /*9800*/  @!PT LDS RZ, [RZ] ;  /* 0x00000000fffff984 */ /* 0x000fe20000000800 */
[----:B------:R-:W-:Y:S01]  /*9810*/  @!PT LDS RZ, [RZ] ;  /* 0x00000000fffff984 */ /* 0x000fe20000000800 */
[----:B------:R-:W-:Y:S01]  /*9820*/  @!PT LDS RZ, [RZ] ;  /* 0x00000000fffff984 */ /* 0x000fe20000000800 */
[----:B------:R-:W-:Y:S01]  /*9830*/  @!P5 LDGSTS.E.BYPASS.LTC128B.128 [R243+0x11000], desc[UR22][R22.64] ;  /* 0x1100000016f3dfae */ /* 0x000fe2000b901d56 */
[----:B------:R-:W-:Y:S01]  /*9840*/  @!P3 LEA R168, P1, R0, UR24, 0x1 ;  /* 0x0000001800a8bc11 */ /* 0x000fe2000f8208ff */
[----:B------:R-:W-:Y:S01]  /*9850*/  @!P2 IMAD.X R172, R7, 0x1, R172, P0 ;  /* 0x0000000107aca824 */ /* 0x000fe200000e06ac */
[----:B------:R-:W-:Y:S01]  /*9860*/  @!P4 LEA.HI.X R7, R4, UR25, R29, 0x1, P6 ;  /* 0x000000190407cc11 */ /* 0x000fe2000b0f0c1d */
[----:B------:R-:W-:Y:S01]  /*9870*/  @P4 STS.128 [R243+0x13000], RZ ;  /* 0x013000fff3004388 */ /* 0x000fe20000000c00 */
[C---:B------:R-:W-:Y:S01]  /*9880*/  @!P2 LEA R4, P0, R9.reuse, UR24, 0x1 ;  /* 0x000000180904ac11 */ /* 0x040fe2000f8008ff */
[----:B------:R-:W-:Y:S01]  /*9890*/  IMAD.MOV.U32 R252, RZ, RZ, R209 ;  /* 0x000000fffffc7224 */ /* 0x000fe200078e00d1 */
[----:B------:R-:W-:Y:S01]  /*98a0*/  @!P3 LEA.HI.X R169, R0, UR25, R5, 0x1, P1 ;  /* 0x0000001900a9bc11 */ /* 0x000fe200088f0c05 */
[----:B------:R-:W-:Y:S01]  /*98b0*/  @!PT LDS RZ, [RZ] ;  /* 0x00000000fffff984 */ /* 0x000fe20000000800 */
[----:B------:R-:W-:Y:S01]  /*98c0*/  @!PT LDS RZ, [RZ] ;  /* 0x00000000fffff984 */ /* 0x000fe20000000800 */
[----:B------:R-:W-:Y:S01]  /*98d0*/  @!PT LDS RZ, [RZ] ;  /* 0x00000000fffff984 */ /* 0x000fe20000000800 */
[----:B------:R-:W-:Y:S01]  /*98e0*/  @!P4 LDGSTS.E.BYPASS.LTC128B.128 [R243+0x13000], desc[UR22][R20.64+0x80] ;  /* 0x1300008014f3cfae */ /* 0x000fe2000b901d56 */
[----:B------:R-:W-:-:S03]  /*98f0*/  @!P2 LEA.HI.X R5, R9, UR25, R172, 0x1, P0 ;  /* 0x000000190905ac11 */ /* 0x000fc600080f0cac */
        /* <DEDUP_REMOVED lines=32> */
[----:B------:R-:W5:Y:S04]  /*9b00*/  LDSM.16.M88.4 R28, [R241+0x8800] ;  /* 0x00880000f11c783b */ /* 0x000f680000000200 */
[----:B------:R-:W5:Y:S04]  /*9b10*/  LDSM.16.M88.4 R184, [R241+0x9000] ;  /* 0x00900000f1b8783b */ /* 0x000f680000000200 */
[----:B------:R-:W5:Y:S04]  /*9b20*/  LDSM.16.M88.4 R192, [R241+0x9800] ;  /* 0x00980000f1c0783b */ /* 0x000f680000000200 */
[----:B--2---:R-:W-:Y:S04]  /*9b30*/  LDSM.16.M88.4 R8, [R240] ;  /* 0x00000000f008783b */ /* 0x004fe80000000200 */
[----:B------:R-:W2:Y:S04]  /*9b40*/  LDSM.16.M88.4 R172, [R239] ;  /* 0x00000000efac783b */ /* 0x000ea80000000200 */
[----:B------:R-:W2:Y:S04]  /*9b50*/  LDSM.16.M88.4 R24, [R231] ;  /* 0x00000000e718783b */ /* 0x000ea80000000200 */
[----:B------:R-:W2:Y:S04]  /*9b60*/  LDSM.16.M88.4 R196, [R230] ;  /* 0x00000000e6c4783b */ /* 0x000ea80000000200 */
[----:B---3--:R-:W3:Y:S04]  /*9b70*/  LDSM.16.M88.4 R168, [R229] ;  /* 0x00000000e5a8783b */ /* 0x008ee80000000200 */
[----:B------:R-:W-:Y:S01]  /*9b80*/  LDSM.16.M88.4 R20, [R238] ;  /* 0x00000000ee14783b */ /* 0x000fe20000000200 */
[C---:B-1----:R-:W-:Y:S03]  /*9b90*/  HMMA.16816.F32.BF16 R16, R176.reuse, R12, RZ ;  /* 0x0000000cb010723c */ /* 0x042fe600000418ff */
[----:B----4-:R-:W1:Y:S04]  /*9ba0*/  LDSM.16.M88.4 R4, [R235+0x8000] ;  /* 0x00800000eb04783b */ /* 0x010e680000000200 */
[----:B------:R-:W-:Y:S01]  /*9bb0*/  LDSM.16.M88.4 R200, [R228+0x1800] ;  /* 0x00180000e4c8783b */ /* 0x000fe20000000200 */
[C---:B-----5:R-:W-:Y:S03]  /*9bc0*/  HMMA.16816.F32.BF16 R32, R176.reuse, R28, RZ ;  /* 0x0000001cb020723c */ /* 0x060fe600000418ff */
[----:B------:R-:W0:Y:S03]  /*9bd0*/  LDGDEPBAR ;  /* 0x00000000000079af */ /* 0x000e260000000000 */
[C---:B------:R-:W-:Y:S06]  /*9be0*/  HMMA.16816.F32.BF16 R12, R176.reuse, R14, RZ ;  /* 0x0000000eb00c723c */ /* 0x040fec00000418ff */
[C---:B------:R-:W-:Y:S06]  /*9bf0*/  HMMA.16816.F32.BF16 R28, R176.reuse, R30, RZ ;  /* 0x0000001eb01c723c */ /* 0x040fec00000418ff */
[C---:B------:R-:W-:Y:S06]  /*9c00*/  HMMA.16816.F32.BF16 R188, R176.reuse, R184, RZ ;  /* 0x000000b8b0bc723c */ /* 0x040fec00000418ff */
[C---:B------:R-:W-:Y:S06]  /*9c10*/  HMMA.16816.F32.BF16 R184, R176.reuse, R186, RZ ;  /* 0x000000bab0b8723c */ /* 0x040fec00000418ff */
[C---:B------:R-:W-:Y:S06]  /*9c20*/  HMMA.16816.F32.BF16 R180, R176.reuse, R192, RZ ;  /* 0x000000c0b0b4723c */ /* 0x040fec00000418ff */
[----:B------:R-:W-:Y:S01]  /*9c30*/  HMMA.16816.F32.BF16 R176, R176, R194, RZ ;  /* 0x000000c2b0b0723c */ /* 0x000fe200000418ff */
[----:B------:R-:W4:Y:S05]  /*9c40*/  LDSM.16.M88.4 R192, [R235+0x8800] ;  /* 0x00880000ebc0783b */ /* 0x000f2a0000000200 */
[C---:B--2---:R-:W-:Y:S06]  /*9c50*/  HMMA.16816.F32.BF16 R16, R8.reuse, R172, R16 ;  /* 0x000000ac0810723c */ /* 0x044fec0000041810 */
[C---:B------:R-:W-:Y:S01]  /*9c60*/  HMMA.16816.F32.BF16 R12, R8.reuse, R174, R12 ;  /* 0x000000ae080c723c */ /* 0x040fe2000004180c */
[----:B------:R-:W2:Y:S05]  /*9c70*/  LDSM.16.M88.4 R172, [R235+0x9000] ;  /* 0x00900000ebac783b */ /* 0x000eaa0000000200 */
[C---:B------:R-:W-:Y:S06]  /*9c80*/  HMMA.16816.F32.BF16 R32, R8.reuse, R24, R32 ;  /* 0x000000180820723c */ /* 0x040fec0000041820 */
[C---:B------:R-:W-:Y:S01]  /*9c90*/  HMMA.16816.F32.BF16 R28, R8.reuse, R26, R28 ;  /* 0x0000001a081c723c */ /* 0x040fe2000004181c */
[----:B------:R-:W5:Y:S05]  /*9ca0*/  LDSM.16.M88.4 R24, [R235+0x9800] ;  /* 0x00980000eb18783b */ /* 0x000f6a0000000200 */
[C---:B------:R-:W-:Y:S06]  /*9cb0*/  HMMA.16816.F32.BF16 R188, R8.reuse, R196, R188 ;  /* 0x000000c408bc723c */ /* 0x040fec00000418bc */
[C---:B------:R-:W-:Y:S01]  /*9cc0*/  HMMA.16816.F32.BF16 R184, R8.reuse, R198, R184 ;  /* 0x000000c608b8723c */ /* 0x040fe200000418b8 */
[----:B------:R-:W-:Y:S05]  /*9cd0*/  LDSM.16.M88.4 R196, [R237] ;  /* 0x00000000edc4783b */ /* 0x000fea0000000200 */
[C---:B---3--:R-:W-:Y:S06]  /*9ce0*/  HMMA.16816.F32.BF16 R180, R8.reuse, R168, R180 ;  /* 0x000000a808b4723c */ /* 0x048fec00000418b4 */
[----:B------:R-:W-:Y:S01]  /*9cf0*/  HMMA.16816.F32.BF16 R176, R8, R170, R176 ;  /* 0x000000aa08b0723c */ /* 0x000fe200000418b0 */
[----:B------:R-:W3:Y:S04]  /*9d00*/  LDSM.16.M88.4 R168, [R228] ;  /* 0x00000000e4a8783b */ /* 0x000ee80000000200 */
[----:B------:R-:W3:Y:S01]  /*9d10*/  LDSM.16.M88.4 R8, [R228+0x800] ;  /* 0x00080000e408783b */ /* 0x000ee20000000200 */
[C---:B-1----:R-:W-:Y:S06]  /*9d20*/  HMMA.16816.F32.BF16 R16, R20.reuse, R4, R16 ;  /* 0x000000041410723c */ /* 0x042fec0000041810 */
[C---:B------:R-:W-:Y:S01]  /*9d30*/  HMMA.16816.F32.BF16 R12, R20.reuse, R6, R12 ;  /* 0x00000006140c723c */ /* 0x040fe2000004180c */
[----:B------:R-:W1:Y:S05]  /*9d40*/  LDSM.16.M88.4 R4, [R228+0x1000] ;  /* 0x00100000e404783b */ /* 0x000e6a0000000200 */
[C---:B----4-:R-:W-:Y:S06]  /*9d50*/  HMMA.16816.F32.BF16 R32, R20.reuse, R192, R32 ;  /* 0x000000c01420723c */ /* 0x050fec0000041820 */
        /* <DEDUP_REMOVED lines=14> */
[----:B------:R-:W-:Y:S05]  /*9e40*/  LDSM.16.M88.4 R8, [R227] ;  /* 0x00000000e308783b */ /* 0x000fea0000000200 */
[C---:B-1----:R-:W-:Y:S06]  /*9e50*/  HMMA.16816.F32.BF16 R188, R196.reuse, R4, R188 ;  /* 0x00000004c4bc723c */ /* 0x042fec00000418bc */
[C---:B------:R-:W-:Y:S01]  /*9e60*/  HMMA.16816.F32.BF16 R184, R196.reuse, R6, R184 ;  /* 0x00000006c4b8723c */ /* 0x040fe200000418b8 */
[----:B------:R-:W1:Y:S05]  /*9e70*/  LDSM.16.M88.4 R4, [R240+0x2000] ;  /* 0x00200000f004783b */ /* 0x000e6a0000000200 */
[C---:B------:R-:W-:Y:S06]  /*9e80*/  HMMA.16816.F32.BF16 R180, R196.reuse, R200, R180 ;  /* 0x000000c8c4b4723c */ /* 0x040fec00000418b4 */
[----:B------:R-:W-:Y:S01]  /*9e90*/  HMMA.16816.F32.BF16 R176, R196, R202, R176 ;  /* 0x000000cac4b0723c */ /* 0x000fe200000418b0 */
[----:B------:R-:W5:Y:S04]  /*9ea0*/  LDSM.16.M88.4 R196, [R226] ;  /* 0x00000000e2c4783b */ /* 0x000f680000000200 */
[----:B------:R-:W-:Y:S01]  /*9eb0*/  LDSM.16.M88.4 R200, [R235+0xb800] ;  /* 0x00b80000ebc8783b */ /* 0x000fe20000000200 */
[C---:B--2---:R-:W-:Y:S06]  /*9ec0*/  HMMA.16816.F32.BF16 R16, R24.reuse, R192, R16 ;  /* 0x000000c01810723c */ /* 0x044fec0000041810 */
[C---:B------:R-:W-:Y:S01]  /*9ed0*/  HMMA.16816.F32.BF16 R12, R24.reuse, R194, R12 ;  /* 0x000000c2180c723c */ /* 0x040fe2000004180c */
[----:B------:R-:W2:Y:S05]  /*9ee0*/  LDSM.16.M88.4 R192, [R225] ;  /* 0x00000000e1c0783b */ /* 0x000eaa0000000200 */
[C---:B----4-:R-:W-:Y:S06]  /*9ef0*/  HMMA.16816.F32.BF16 R32, R24.reuse, R20, R32 ;  /* 0x000000141820723c */ /* 0x050fec0000041820 */
[C---:B------:R-:W-:Y:S01]  /*9f00*/  HMMA.16816.F32.BF16 R28, R24.reuse, R22, R28 ;  /* 0x00000016181c723c */ /* 0x040fe2000004181c */
[----:B------:R-:W4:Y:S05]  /*9f10*/  LDSM.16.M88.4 R20, [R224] ;  /* 0x00000000e014783b */ /* 0x000f2a0000000200 */
[C---:B------:R-:W-:Y:S06]  /*9f20*/  HMMA.16816.F32.BF16 R188, R24.reuse, R172, R188 ;  /* 0x000000ac18bc723c */ /* 0x040fec00000418bc */
[C---:B------:R-:W-:Y:S01]  /*9f30*/  HMMA.16816.F32.BF16 R184, R24.reuse, R174, R184 ;  /* 0x000000ae18b8723c */ /* 0x040fe200000418b8 */
[----:B------:R-:W-:Y:S05]  /*9f40*/  LDSM.16.M88.4 R172, [R235+0xa000] ;  /* 0x00a00000ebac783b */ /* 0x000fea0000000200 */
[C---:B---3--:R-:W-:Y:S06]  /*9f50*/  HMMA.16816.F32.BF16 R180, R24.reuse, R168, R180 ;  /* 0x000000a818b4723c */ /* 0x048fec00000418b4 */
[----:B------:R-:W-:Y:S01]  /*9f60*/  HMMA.16816.F32.BF16 R176, R24, R170, R176 ;  /* 0x000000aa18b0723c */ /* 0x000fe200000418b0 */
[----:B------:R-:W3:Y:S04]  /*9f70*/  LDSM.16.M88.4 R24, [R238+0x2000] ;  /* 0x00200000ee18783b */ /* 0x000ee80000000200 */
[----:B------:R-:W-:Y:S01]  /*9f80*/  LDSM.16.M88.4 R168, [R235+0xa800] ;  /* 0x00a80000eba8783b */ /* 0x000fe20000000200 */
[C---:B-1----:R-:W-:Y:S06]  /*9f90*/  HMMA.16816.F32.BF16 R16, R4.reuse, R8, R16 ;  /* 0x000000080410723c */ /* 0x042fec0000041810 */
[C---:B------:R-:W-:Y:S01]  /*9fa0*/  HMMA.16816.F32.BF16 R12, R4.reuse, R10, R12 ;  /* 0x0000000a040c723c */ /* 0x040fe2000004180c */
[----:B------:R-:W1:Y:S05]  /*9fb0*/  LDSM.16.M88.4 R8, [R235+0xb000] ;  /* 0x00b00000eb08783b */ /* 0x000e6a0000000200 */
[C---:B-----5:R-:W-:Y:S06]  /*9fc0*/  HMMA.16816.F32.BF16 R32, R4.reuse, R196, R32 ;  /* 0x000000c40420723c */ /* 0x060fec0000041820 */
[C---:B------:R-:W-:Y:S01]  /*9fd0*/  HMMA.16816.F32.BF16 R28, R4.reuse, R198, R28 ;  /* 0x000000c6041c723c */ /* 0x040fe2000004181c */
[----:B------:R-:W-:Y:S05]  /*9fe0*/  LDSM.16.M88.4 R196, [R242+0x4000] ;  /* 0x00400000f2c4783b */ /* 0x000fea0000000200 */
[C---:B--2---:R-:W-:Y:S06]  /*9ff0*/  HMMA.16816.F32.BF16 R188, R4.reuse, R192, R188 ;  /* 0x000000c004bc723c */ /* 0x044fec00000418bc */
[C---:B------:R-:W-:Y:S01]  /*a000*/  HMMA.16816.F32.BF16 R184, R4.reuse, R194, R184 ;  /* 0x000000c204b8723c */ /* 0x040fe200000418b8 */
[----:B------:R-:W-:Y:S05]  /*a010*/  LDSM.16.M88.4 R192, [R228+0x2800] ;  /* 0x00280000e4c0783b */ /* 0x000fea0000000200 */
[C---:B----4-:R-:W-:Y:S06]  /*a020*/  HMMA.16816.F32.BF16 R180, R4.reuse, R20, R180 ;  /* 0x0000001404b4723c */ /* 0x050fec00000418b4 */
[----:B------:R-:W-:Y:S01]  /*a030*/  HMMA.16816.F32.BF16 R176, R4, R22, R176 ;  /* 0x0000001604b0723c */ /* 0x000fe200000418b0 */
[----:B------:R-:W-:Y:S04]  /*a040*/  LDSM.16.M88.4 R20, [R237+0x2000] ;  /* 0x00200000ed14783b */ /* 0x000fe80000000200 */
[----:B------:R-:W2:Y:S01]  /*a050*/  LDSM.16.M88.4 R4, [R228+0x2000] ;  /* 0x00200000e404783b */ /* 0x000ea20000000200 */
[C---:B---3--:R-:W-:Y:S06]  /*a060*/  HMMA.16816.F32.BF16 R16, R24.reuse, R172, R16 ;  /* 0x000000ac1810723c */ /* 0x048fec0000041810 */
[C---:B------:R-:W-:Y:S01]  /*a070*/  HMMA.16816.F32.BF16 R12, R24.reuse, R174, R12 ;  /* 0x000000ae180c723c */ /* 0x040fe2000004180c */
[----:B------:R-:W3:Y:S05]  /*a080*/  LDSM.16.M88.4 R172, [R228+0x3000] ;  /* 0x00300000e4ac783b */ /* 0x000eea0000000200 */
[C---:B-1----:R-:W-:Y:S06]  /*a090*/  HMMA.16816.F32.BF16 R188, R24.reuse, R8, R188 ;  /* 0x0000000818bc723c */ /* 0x042fec00000418bc */
[C---:B------:R-:W-:Y:S01]  /*a0a0*/  HMMA.16816.F32.BF16 R184, R24.reuse, R10, R184 ;  /* 0x0000000a18b8723c */ /* 0x040fe200000418b8 */
[----:B------:R-:W1:Y:S05]  /*a0b0*/  LDSM.16.M88.4 R8, [R241+0xc000] ;  /* 0x00c00000f108783b */ /* 0x000e6a0000000200 */
[C---:B------:R-:W-:Y:S06]  /*a0c0*/  HMMA.16816.F32.BF16 R32, R24.reuse, R168, R32 ;  /* 0x000000a81820723c */ /* 0x040fec0000041820 */
[C---:B------:R-:W-:Y:S01]  /*a0d0*/  HMMA.16816.F32.BF16 R28, R24.reuse, R170, R28 ;  /* 0x000000aa181c723c */ /* 0x040fe2000004181c */
[----:B------:R-:W4:Y:S05]  /*a0e0*/  LDSM.16.M88.4 R168, [R228+0x3800] ;  /* 0x00380000e4a8783b */ /* 0x000f2a0000000200 */
[----:B------:R-:W-:Y:S06]  /*a0f0*/  HMMA.16816.F32.BF16 R180, R24, R200, R180 ;  /* 0x000000c818b4723c */ /* 0x000fec00000418b4 */
[C---:B--2---:R-:W-:Y:S06]  /*a100*/  HMMA.16816.F32.BF16 R16, R20.reuse, R4, R16 ;  /* 0x000000041410723c */ /* 0x044fec0000041810 */
[----:B------:R-:W-:Y:S01]  /*a110*/  HMMA.16816.F32.BF16 R12, R20, R6, R12 ;  /* 0x00000006140c723c */ /* 0x000fe2000004180c */
[----:B------:R-:W-:Y:S05]  /*a120*/  LDSM.16.M88.4 R4, [R241+0xd000] ;  /* 0x00d00000f104783b */ /* 0x000fea0000000200 */
[----:B------:R-:W-:Y:S01]  /*a130*/  HMMA.16816.F32.BF16 R176, R24, R202, R176 ;  /* 0x000000ca18b0723c */ /* 0x000fe200000418b0 */
[----:B------:R-:W2:Y:S04]  /*a140*/  LDSM.16.M88.4 R24, [R241+0xc800] ;  /* 0x00c80000f118783b */ /* 0x000ea80000000200 */
[----:B------:R-:W-:Y:S01]  /*a150*/  LDSM.16.M88.4 R200, [R241+0xd800] ;  /* 0x00d80000f1c8783b */ /* 0x000fe20000000200 */
[C---:B------:R-:W-:Y:S06]  /*a160*/  HMMA.16816.F32.BF16 R32, R20.reuse, R192, R32 ;  /* 0x000000c01420723c */ /* 0x040fec0000041820 */
[C---:B------:R-:W-:Y:S01]  /*a170*/  HMMA.16816.F32.BF16 R28, R20.reuse, R194, R28 ;  /* 0x000000c2141c723c */ /* 0x040fe2000004181c */
[----:B------:R-:W-:Y:S05]  /*a180*/  LDSM.16.M88.4 R192, [R223] ;  /* 0x00000000dfc0783b */ /* 0x000fea0000000200 */
[C---:B---3--:R-:W-:Y:S06]  /*a190*/  HMMA.16816.F32.BF16 R188, R20.reuse, R172, R188 ;  /* 0x000000ac14bc723c */ /* 0x048fec00000418bc */
[----:B------:R-:W-:Y:S01]  /*a1a0*/  HMMA.16816.F32.BF16 R184, R20, R174, R184 ;  /* 0x000000ae14b8723c */ /* 0x000fe200000418b8 */
[----:B------:R-:W-:Y:S05]  /*a1b0*/  LDSM.16.M88.4 R172, [R220] ;  /* 0x00000000dcac783b */ /* 0x000fea0000000200 */
[C---:B-1----:R-:W-:Y:S06]  /*a1c0*/  HMMA.16816.F32.BF16 R16, R196.reuse, R8, R16 ;  /* 0x00000008c410723c */ /* 0x042fec0000041810 */
[----:B------:R-:W-:Y:S01]  /*a1d0*/  HMMA.16816.F32.BF16 R12, R196, R10, R12 ;  /* 0x0000000ac40c723c */ /* 0x000fe2000004180c */
[----:B------:R-:W1:Y:S05]  /*a1e0*/  LDSM.16.M88.4 R8, [R240+0x4000] ;  /* 0x00400000f008783b */ /* 0x000e6a0000000200 */
[C---:B----4-:R-:W-:Y:S06]  /*a1f0*/  HMMA.16816.F32.BF16 R180, R20.reuse, R168, R180 ;  /* 0x000000a814b4723c */ /* 0x050fec00000418b4 */
[----:B------:R-:W-:Y:S01]  /*a200*/  HMMA.16816.F32.BF16 R176, R20, R170, R176 ;  /* 0x000000aa14b0723c */ /* 0x000fe200000418b0 */
[----:B------:R-:W3:Y:S04]  /*a210*/  LDSM.16.M88.4 R20, [R221] ;  /* 0x00000000dd14783b */ /* 0x000ee80000000200 */
[----:B------:R-:W4:Y:S01]  /*a220*/  LDSM.16.M88.4 R168, [R222] ;  /* 0x00000000dea8783b */ /* 0x000f220000000200 */
[C---:B--2---:R-:W-:Y:S06]  /*a230*/  HMMA.16816.F32.BF16 R32, R196.reuse, R24, R32 ;  /* 0x00000018c420723c */ /* 0x044fec0000041820 */
[C---:B------:R-:W-:Y:S01]  /*a240*/  HMMA.16816.F32.BF16 R28, R196.reuse, R26, R28 ;  /* 0x0000001ac41c723c */ /* 0x040fe2000004181c */
[----:B------:R-:W-:Y:S05]  /*a250*/  LDSM.16.M88.4 R24, [R238+0x4000] ;  /* 0x00400000ee18783b */ /* 0x000fea0000000200 */
[C---:B------:R-:W-:Y:S06]  /*a260*/  HMMA.16816.F32.BF16 R188, R196.reuse, R4, R188 ;  /* 0x00000004c4bc723c */ /* 0x040fec00000418bc */
[----:B------:R-:W-:Y:S01]  /*a270*/  HMMA.16816.F32.BF16 R184, R196, R6, R184 ;  /* 0x00000006c4b8723c */ /* 0x000fe200000418b8 */
[----:B------:R-:W2:Y:S05]  /*a280*/  LDSM.16.M88.4 R4, [R235+0xc000] ;  /* 0x00c00000eb04783b */ /* 0x000eaa0000000200 */
[C---:B-1----:R-:W-:Y:S06]  /*a290*/  HMMA.16816.F32.BF16 R16, R8.reuse, R192, R16 ;  /* 0x000000c00810723c */ /* 0x042fec0000041810 */
[----:B------:R-:W-:Y:S01]  /*a2a0*/  HMMA.16816.F32.BF16 R12, R8, R194, R12 ;  /* 0x000000c2080c723c */ /* 0x000fe2000004180c */
[----:B------:R-:W-:Y:S05]  /*a2b0*/  LDSM.16.M88.4 R192, [R235+0xd000] ;  /* 0x00d00000ebc0783b */ /* 0x000fea0000000200 */
[C---:B------:R-:W-:Y:S06]  /*a2c0*/  HMMA.16816.F32.BF16 R180, R196.reuse, R200, R180 ;  /* 0x000000c8c4b4723c */ /* 0x040fec00000418b4 */
[----:B------:R-:W-:Y:S01]  /*a2d0*/  HMMA.16816.F32.BF16 R176, R196, R202, R176 ;  /* 0x000000cac4b0723c */ /* 0x000fe200000418b0 */
[----:B------:R-:W-:Y:S04]  /*a2e0*/  LDSM.16.M88.4 R200, [R237+0x4000] ;  /* 0x00400000edc8783b */ /* 0x000fe80000000200 */
[----:B------:R-:W-:Y:S01]  /*a2f0*/  LDSM.16.M88.4 R196, [R235+0xc800] ;  /* 0x00c80000ebc4783b */ /* 0x000fe20000000200 */
[C---:B---3--:R-:W-:Y:S06]  /*a300*/  HMMA.16816.F32.BF16 R188, R8.reuse, R20, R188 ;  /* 0x0000001408bc723c */ /* 0x048fec00000418bc */
[C---:B------:R-:W-:Y:S01]  /*a310*/  HMMA.16816.F32.BF16 R184, R8.reuse, R22, R184 ;  /* 0x0000001608b8723c */ /* 0x040fe200000418b8 */
[----:B------:R-:W1:Y:S05]  /*a320*/  LDSM.16.M88.4 R20, [R228+0x4000] ;  /* 0x00400000e414783b */ /* 0x000e6a0000000200 */
[C---:B----4-:R-:W-:Y:S06]  /*a330*/  HMMA.16816.F32.BF16 R32, R8.reuse, R168, R32 ;  /* 0x000000a80820723c */ /* 0x050fec0000041820 */
[----:B------:R-:W-:Y:S01]  /*a340*/  HMMA.16816.F32.BF16 R28, R8, R170, R28 ;  /* 0x000000aa081c723c */ /* 0x000fe2000004181c */
[----:B------:R-:W3:Y:S05]  /*a350*/  LDSM.16.M88.4 R168, [R235+0xd800] ;  /* 0x00d80000eba8783b */ /* 0x000eea0000000200 */
[C---:B--2---:R-:W-:Y:S06]  /*a360*/  HMMA.16816.F32.BF16 R16, R24.reuse, R4, R16 ;  /* 0x000000041810723c */ /* 0x044fec0000041810 */
[----:B------:R-:W-:Y:S01]  /*a370*/  HMMA.16816.F32.BF16 R12, R24, R6, R12 ;  /* 0x00000006180c723c */ /* 0x000fe2000004180c */
[----:B------:R-:W-:Y:S05]  /*a380*/  LDSM.16.M88.4 R4, [R241+0xe000] ;  /* 0x00e00000f104783b */ /* 0x000fea0000000200 */
[C---:B------:R-:W-:Y:S06]  /*a390*/  HMMA.16816.F32.BF16 R180, R8.reuse, R172, R180 ;  /* 0x000000ac08b4723c */ /* 0x040fec00000418b4 */
[----:B------:R-:W-:Y:S01]  /*a3a0*/  HMMA.16816.F32.BF16 R176, R8, R174, R176 ;  /* 0x000000ae08b0723c */ /* 0x000fe200000418b0 */
[----:B------:R-:W2:Y:S04]  /*a3b0*/  LDSM.16.M88.4 R172, [R242+0x6000] ;  /* 0x00600000f2ac783b */ /* 0x000ea80000000200 */
[----:B------:R-:W4:Y:S01]  /*a3c0*/  LDSM.16.M88.4 R8, [R228+0x4800] ;  /* 0x00480000e408783b */ /* 0x000f220000000200 */
[C---:B-1----:R-:W-:Y:S06]  /*a3d0*/  HMMA.16816.F32.BF16 R16, R200.reuse, R20, R16 ;  /* 0x00000014c810723c */ /* 0x042fec0000041810 */
[----:B------:R-:W-:Y:S01]  /*a3e0*/  HMMA.16816.F32.BF16 R12, R200, R22, R12 ;  /* 0x00000016c80c723c */ /* 0x000fe2000004180c */
[----:B------:R-:W-:Y:S05]  /*a3f0*/  LDSM.16.M88.4 R20, [R219] ;  /* 0x00000000db14783b */ /* 0x000fea0000000200 */
[C---:B------:R-:W-:Y:S06]  /*a400*/  HMMA.16816.F32.BF16 R32, R24.reuse, R196, R32 ;  /* 0x000000c41820723c */ /* 0x040fec0000041820 */
[C---:B------:R-:W-:Y:S01]  /*a410*/  HMMA.16816.F32.BF16 R28, R24.reuse, R198, R28 ;  /* 0x000000c6181c723c */ /* 0x040fe2000004181c */
[----:B------:R-:W-:Y:S05]  /*a420*/  LDSM.16.M88.4 R196, [R228+0x5000] ;  /* 0x00500000e4c4783b */ /* 0x000fea0000000200 */
[C---:B------:R-:W-:Y:S06]  /*a430*/  HMMA.16816.F32.BF16 R188, R24.reuse, R192, R188 ;  /* 0x000000c018bc723c */ /* 0x040fec00000418bc */
[C---:B------:R-:W-:Y:S01]  /*a440*/  HMMA.16816.F32.BF16 R184, R24.reuse, R194, R184 ;  /* 0x000000c218b8723c */ /* 0x040fe200000418b8 */
[----:B------:R-:W1:Y:S05]  /*a450*/  LDSM.16.M88.4 R192, [R228+0x5800] ;  /* 0x00580000e4c0783b */ /* 0x000e6a0000000200 */
[C---:B---3--:R-:W-:Y:S06]  /*a460*/  HMMA.16816.F32.BF16 R180, R24.reuse, R168, R180 ;  /* 0x000000a818b4723c */ /* 0x048fec00000418b4 */
[----:B------:R-:W-:Y:S01]  /*a470*/  HMMA.16816.F32.BF16 R176, R24, R170, R176 ;  /* 0x000000aa18b0723c */ /* 0x000fe200000418b0 */
[----:B------:R-:W3:Y:S04]  /*a480*/  LDSM.16.M88.4 R24, [R240+0x6000] ;  /* 0x00600000f018783b */ /* 0x000ee80000000200 */
[----:B------:R-:W5:Y:S01]  /*a490*/  LDSM.16.M88.4 R168, [R241+0xe800] ;  /* 0x00e80000f1a8783b */ /* 0x000f620000000200 */
[C---:B--2---:R-:W-:Y:S06]  /*a4a0*/  HMMA.16816.F32.BF16 R16, R172.reuse, R4, R16 ;  /* 0x00000004ac10723c */ /* 0x044fec0000041810 */
[----:B------:R-:W-:Y:S01]  /*a4b0*/  HMMA.16816.F32.BF16 R12, R172, R6, R12 ;  /* 0x00000006ac0c723c */ /* 0x000fe2000004180c */
[----:B------:R-:W-:Y:S05]  /*a4c0*/  LDSM.16.M88.4 R4, [R235+0xe000] ;  /* 0x00e00000eb04783b */ /* 0x000fea0000000200 */
[C---:B----4-:R-:W-:Y:S06]  /*a4d0*/  HMMA.16816.F32.BF16 R32, R200.reuse, R8, R32 ;  /* 0x00000008c820723c */ /* 0x050fec0000041820 */
[C---:B------:R-:W-:Y:S01]  /*a4e0*/  HMMA.16816.F32.BF16 R28, R200.reuse, R10, R28 ;  /* 0x0000000ac81c723c */ /* 0x040fe2000004181c */
[----:B------:R-:W2:Y:S05]  /*a4f0*/  LDSM.16.M88.4 R8, [R238+0x6000] ;  /* 0x00600000ee08783b */ /* 0x000eaa0000000200 */
[C---:B-1----:R-:W-:Y:S06]  /*a500*/  HMMA.16816.F32.BF16 R180, R200.reuse, R192, R180 ;  /* 0x000000c0c8b4723c */ /* 0x042fec00000418b4 */
[----:B------:R-:W-:Y:S01]  /*a510*/  HMMA.16816.F32.BF16 R176, R200, R194, R176 ;  /* 0x000000c2c8b0723c */ /* 0x000fe200000418b0 */
[----:B------:R-:W1:Y:S05]  /*a520*/  LDSM.16.M88.4 R192, [R218] ;  /* 0x00000000dac0783b */ /* 0x000e6a0000000200 */
[C---:B---3--:R-:W-:Y:S06]  /*a530*/  HMMA.16816.F32.BF16 R16, R24.reuse, R20, R16 ;  /* 0x000000141810723c */ /* 0x048fec0000041810 */
[----:B------:R-:W-:Y:S01]  /*a540*/  HMMA.16816.F32.BF16 R12, R24, R22, R12 ;  /* 0x00000016180c723c */ /* 0x000fe2000004180c */
[----:B------:R-:W3:Y:S05]  /*a550*/  LDSM.16.M88.4 R20, [R241+0xf000] ;  /* 0x00f00000f114783b */ /* 0x000eea0000000200 */
[C---:B------:R-:W-:Y:S06]  /*a560*/  HMMA.16816.F32.BF16 R188, R200.reuse, R196, R188 ;  /* 0x000000c4c8bc723c */ /* 0x040fec00000418bc */
[----:B------:R-:W-:Y:S01]  /*a570*/  HMMA.16816.F32.BF16 R184, R200, R198, R184 ;  /* 0x000000c6c8b8723c */ /* 0x000fe200000418b8 */
[----:B------:R-:W-:Y:S05]  /*a580*/  LDSM.16.M88.4 R196, [R237+0x6000] ;  /* 0x00600000edc4783b */ /* 0x000fea0000000200 */
[----:B-----5:R-:W-:Y:S01]  /*a590*/  HMMA.16816.F32.BF16 R200, R172, R168, R32 ;  /* 0x000000a8acc8723c */ /* 0x020fe20000041820 */
[----:B------:R-:W4:Y:S05]  /*a5a0*/  LDSM.16.M88.4 R32, [R228+0x6000] ;  /* 0x00600000e420783b */ /* 0x000f2a0000000200 */
[----:B--2---:R-:W-:Y:S06]  /*a5b0*/  HMMA.16816.F32.BF16 R16, R8, R4, R16 ;  /* 0x000000040810723c */ /* 0x004fec0000041810 */
[----:B------:R-:W-:Y:S01]  /*a5c0*/  HMMA.16816.F32.BF16 R168, R172, R170, R28 ;  /* 0x000000aaaca8723c */ /* 0x000fe2000004181c */
[----:B------:R-:W2:Y:S05]  /*a5d0*/  LDSM.16.M88.4 R28, [R235+0xe800] ;  /* 0x00e80000eb1c783b */ /* 0x000eaa0000000200 */
[----:B------:R-:W-:Y:S01]  /*a5e0*/  HMMA.16816.F32.BF16 R12, R8, R6, R12 ;  /* 0x00000006080c723c */ /* 0x000fe2000004180c */
[----:B------:R-:W5:Y:S05]  /*a5f0*/  LDSM.16.M88.4 R4, [R217] ;  /* 0x00000000d904783b */ /* 0x000f6a0000000200 */
[----:B-1----:R-:W-:Y:S06]  /*a600*/  HMMA.16816.F32.BF16 R200, R24, R192, R200 ;  /* 0x000000c018c8723c */ /* 0x002fec00000418c8 */
[C---:B---3--:R-:W-:Y:S01]  /*a610*/  HMMA.16816.F32.BF16 R204, R172.reuse, R20, R188 ;  /* 0x00000014accc723c */ /* 0x048fe200000418bc */
[----:B------:R-:W-:Y:S05]  /*a620*/  LDSM.16.M88.4 R188, [R228+0x6800] ;  /* 0x00680000e4bc783b */ /* 0x000fea0000000200 */
[----:B------:R-:W-:Y:S01]  /*a630*/  HMMA.16816.F32.BF16 R184, R172, R22, R184 ;  /* 0x00000016acb8723c */ /* 0x000fe200000418b8 */
[----:B------:R-:W1:Y:S05]  /*a640*/  LDSM.16.M88.4 R20, [R241+0xf800] ;  /* 0x00f80000f114783b */ /* 0x000e6a0000000200 */
[C---:B----4-:R-:W-:Y:S06]  /*a650*/  HMMA.16816.F32.BF16 R16, R196.reuse, R32, R16 ;  /* 0x00000020c410723c */ /* 0x050fec0000041810 */
[----:B------:R-:W-:Y:S01]  /*a660*/  HMMA.16816.F32.BF16 R12, R196, R34, R12 ;  /* 0x00000022c40c723c */ /* 0x000fe2000004180c */
[----:B------:R-:W3:Y:S05]  /*a670*/  LDSM.16.M88.4 R32, [R235+0xf000] ;  /* 0x00f00000eb20783b */ /* 0x000eea0000000200 */
[----:B------:R-:W-:Y:S06]  /*a680*/  HMMA.16816.F32.BF16 R168, R24, R194, R168 ;  /* 0x000000c218a8723c */ /* 0x000fec00000418a8 */
[----:B--2---:R-:W-:Y:S06]  /*a690*/  HMMA.16816.F32.BF16 R200, R8, R28, R200 ;  /* 0x0000001c08c8723c */ /* 0x004fec00000418c8 */
[C---:B-----5:R-:W-:Y:S01]  /*a6a0*/  HMMA.16816.F32.BF16 R204, R24.reuse, R4, R204 ;  /* 0x0000000418cc723c */ /* 0x060fe200000418cc */
[----:B------:R-:W-:Y:S01]  /*a6b0*/  FMUL.FTZ R17, R17, UR12 ;  /* 0x0000000c11117c20 */ /* 0x000fe20008410000 */
[----:B------:R-:W-:Y:S01]  /*a6c0*/  FMUL.FTZ R0, R16, UR12 ;  /* 0x0000000c10007c20 */ /* 0x000fe20008410000 */
[----:B------:R-:W-:Y:S01]  /*a6d0*/  FMUL.FTZ R192, R18, UR12 ;  /* 0x0000000c12c07c20 */ /* 0x000fe20008410000 */
[----:B------:R-:W-:Y:S01]  /*a6e0*/  FMUL.FTZ R29, R19, UR12 ;  /* 0x0000000c131d7c20 */ /* 0x000fe20008410000 */
[----:B------:R2:W4:Y:S01]  /*a6f0*/  MUFU.TANH R28, R17 ;  /* 0x00000011001c7308 */ /* 0x0005220000002400 */
[----:B------:R-:W-:Y:S01]  /*a700*/  HMMA.16816.F32.BF16 R184, R24, R6, R184 ;  /* 0x0000000618b8723c */ /* 0x000fe200000418b8 */
[----:B------:R-:W5:Y:S01]  /*a710*/  LDSM.16.M88.4 R4, [R216] ;  /* 0x00000000d804783b */ /* 0x000f620000000200 */
[----:B------:R-:W-:Y:S01]  /*a720*/  FMUL.FTZ R12, R12, UR12 ;  /* 0x0000000c0c0c7c20 */ /* 0x000fe20008410000 */
[----:B------:R-:W-:Y:S01]  /*a730*/  FMUL.FTZ R13, R13, UR12 ;  /* 0x0000000c0d0d7c20 */ /* 0x000fe20008410000 */
[----:B------:R-:W-:Y:S01]  /*a740*/  FMUL.FTZ R14, R14, UR12 ;  /* 0x0000000c0e0e7c20 */ /* 0x000fe20008410000 */
[----:B------:R-:W-:Y:S01]  /*a750*/  FMUL.FTZ R15, R15, UR12 ;  /* 0x0000000c0f0f7c20 */ /* 0x000fe20008410000 */
[----:B-1----:R-:W-:Y:S01]  /*a760*/  HMMA.16816.F32.BF16 R180, R172, R20, R180 ;  /* 0x00000014acb4723c */ /* 0x002fe200000418b4 */
[----:B------:R-:W1:Y:S05]  /*a770*/  MUFU.TANH R29, R29 ;  /* 0x0000001d001d7308 */ /* 0x000e6a0000002400 */
[----:B------:R-:W-:Y:S03]  /*a780*/  HMMA.16816.F32.BF16 R168, R8, R30, R168 ;  /* 0x0000001e08a8723c */ /* 0x000fe600000418a8 */
[----:B------:R-:W-:Y:S01]  /*a790*/  MUFU.TANH R30, R13 ;  /* 0x0000000d001e7308 */ /* 0x000fe20000002400 */
[----:B--2---:R-:W2:Y:S02]  /*a7a0*/  LDSM.16.M88.4 R16, [R228+0x7000] ;  /* 0x00700000e410783b */ /* 0x004ea40000000200 */
[----:B------:R-:W-:Y:S05]  /*a7b0*/  HMMA.16816.F32.BF16 R200, R196, R188, R200 ;  /* 0x000000bcc4c8723c */ /* 0x000fea00000418c8 */
[----:B------:R-:W1:Y:S01]  /*a7c0*/  MUFU.TANH R188, R12 ;  /* 0x0000000c00bc7308 */ /* 0x000e620000002400 */
[----:B---3--:R-:W-:Y:S06]  /*a7d0*/  HMMA.16816.F32.BF16 R204, R8, R32, R204 ;  /* 0x0000002008cc723c */ /* 0x008fec00000418cc */
[----:B------:R-:W-:Y:S01]  /*a7e0*/  HMMA.16816.F32.BF16 R176, R172, R22, R176 ;  /* 0x00000016acb0723c */ /* 0x000fe200000418b0 */
[----:B------:R-:W3:Y:S01]  /*a7f0*/  MUFU.TANH R31, R14 ;  /* 0x0000000e001f7308 */ /* 0x000ee20000002400 */
[----:B------:R-:W-:Y:S04]  /*a800*/  LDSM.16.M88.4 R20, [R228+0x7800] ;  /* 0x00780000e414783b */ /* 0x000fe80000000200 */
[----:B------:R-:W-:Y:S01]  /*a810*/  HMMA.16816.F32.BF16 R184, R8, R34, R184 ;  /* 0x0000002208b8723c */ /* 0x000fe200000418b8 */
[----:B------:R-:W4:Y:S02]  /*a820*/  S2R R35, SR_TID.X ;  /* 0x0000000000237919 */ /* 0x000f240000002100 */
[----:B------:R1:W3:Y:S03]  /*a830*/  MUFU.TANH R32, R15 ;  /* 0x0000000f00207308 */ /* 0x0002e60000002400 */
[----:B-----5:R-:W-:Y:S01]  /*a840*/  HMMA.16816.F32.BF16 R180, R24, R4, R180 ;  /* 0x0000000418b4723c */ /* 0x020fe200000418b4 */
[----:B------:R-:W-:Y:S01]  /*a850*/  FMUL.FTZ R189, R200, UR12 ;  /* 0x0000000cc8bd7c20 */ /* 0x000fe20008410000 */
[----:B------:R-:W-:Y:S01]  /*a860*/  FMUL.FTZ R33, R201, UR12 ;  /* 0x0000000cc9217c20 */ /* 0x000fe20008410000 */
[----:B------:R-:W-:-:S02]  /*a870*/  FMUL.FTZ R34, R203, UR12 ;  /* 0x0000000ccb227c20 */ /* 0x000fc40008410000 */
[----:B------:R-:W-:Y:S01]  /*a880*/  MUFU.TANH R0, R0 ;  /* 0x0000000000007308 */ /* 0x000fe20000002400 */
[----:B------:R-:W-:Y:S06]  /*a890*/  HMMA.16816.F32.BF16 R168, R196, R190, R168 ;  /* 0x000000bec4a8723c */ /* 0x000fec00000418a8 */
[----:B------:R-:W-:Y:S01]  /*a8a0*/  HMMA.16816.F32.BF16 R176, R24, R6, R176 ;  /* 0x0000000618b0723c */ /* 0x000fe200000418b0 */
[----:B------:R-:W-:Y:S01]  /*a8b0*/  FMUL.FTZ R190, R202, UR12 ;  /* 0x0000000ccabe7c20 */ /* 0x000fe20008410000 */
[----:B-1----:R-:W1:Y:S01]  /*a8c0*/  LDSM.16.M88.4 R12, [R235+0xf800] ;  /* 0x00f80000eb0c783b */ /* 0x002e620000000200 */
[----:B------:R-:W5:Y:S01]  /*a8d0*/  MUFU.TANH R189, R189 ;  /* 0x000000bd00bd7308 */ /* 0x000f620000002400 */
[----:B------:R-:W-:-:S04]  /*a8e0*/  DEPBAR.LE SB0, 0x0 ;  /* 0x000080000000791a */ /* 0x000fc80000000000 */
[----:B------:R-:W-:Y:S01]  /*a8f0*/  IMAD.U32 R7, RZ, RZ, UR11 ;  /* 0x0000000bff077e24 */ /* 0x000fe2000f8e00ff */
[----:B--2---:R-:W-:Y:S02]  /*a900*/  HMMA.16816.F32.BF16 R204, R196, R16, R204 ;  /* 0x00000010c4cc723c */ /* 0x004fe400000418cc */
[----:B------:R-:W2:Y:S01]  /*a910*/  MUFU.TANH R190, R190 ;  /* 0x000000be00be7308 */ /* 0x000ea20000002400 */
[----:B----4-:R-:W-:-:S03]  /*a920*/  IMAD.SHL.U32 R6, R35, 0x2, RZ ;  /* 0x0000000223067824 */ /* 0x010fc600078e00ff */
[----:B------:R-:W-:Y:S03]  /*a930*/  HMMA.16816.F32.BF16 R184, R196, R18, R184 ;  /* 0x00000012c4b8723c */ /* 0x000fe600000418b8 */
[----:B------:R-:W-:Y:S01]  /*a940*/  FMUL.FTZ R16, R168, UR12 ;  /* 0x0000000ca8107c20 */ /* 0x000fe20008410000 */
[----:B------:R-:W-:Y:S01]  /*a950*/  FMUL.FTZ R17, R169, UR12 ;  /* 0x0000000ca9117c20 */ /* 0x000fe20008410000 */
[----:B------:R-:W-:Y:S01]  /*a960*/  LOP3.LUT R6, R6, 0x6, RZ, 0xc0, !PT ;  /* 0x0000000606067812 */ /* 0x000fe200078ec0ff */
[----:B------:R-:W4:Y:S01]  /*a970*/  MUFU.TANH R33, R33 ;  /* 0x0000002100217308 */ /* 0x000f220000002400 */
[----:B------:R-:W-:Y:S01]  /*a980*/  FMUL.FTZ R170, R170, UR12 ;  /* 0x0000000caaaa7c20 */ /* 0x000fe20008410000 */
[----:B------:R-:W-:Y:S02]  /*a990*/  FMUL.FTZ R4, R171, UR12 ;  /* 0x0000000cab047c20 */ /* 0x000fe40008410000 */
[----:B------:R-:W-:-:S04]  /*a9a0*/  IMAD R7, R7, 0x40, R6 ;  /* 0x0000004007077824 */ /* 0x000fc800078e0206 */
[C---:B------:R-:W-:Y:S01]  /*a9b0*/  VIADD R6, R7.reuse, 0x1 ;  /* 0x0000000107067836 */ /* 0x040fe20000000000 */
[----:B------:R-:W4:Y:S01]  /*a9c0*/  MUFU.TANH R34, R34 ;  /* 0x0000002200227308 */ /* 0x000f220000002400 */
[----:B------:R-:W-:Y:S02]  /*a9d0*/  VIADD R19, R7, 0x18 ;  /* 0x0000001807137836 */ /* 0x000fe40000000000 */
[----:B------:R-:W-:Y:S01]  /*a9e0*/  FMUL.FTZ R204, R204, UR12 ;  /* 0x0000000ccccc7c20 */ /* 0x000fe20008410000 */
[----:B------:R-:W-:Y:S01]  /*a9f0*/  ISETP.GE.AND P1, PT, R6, R167, PT ;  /* 0x000000a70600720c */ /* 0x000fe20003f26270 */
[----:B------:R-:W-:Y:S01]  /*aa00*/  FMUL.FTZ R18, R206, UR12 ;  /* 0x0000000cce127c20 */ /* 0x000fe20008410000 */
[----:B------:R-:W-:Y:S01]  /*aa10*/  ISETP.GE.AND P0, PT, R6, R2, PT ;  /* 0x000000020600720c */ /* 0x000fe20003f06270 */
[----:B------:R-:W-:Y:S01]  /*aa20*/  FMUL.FTZ R202, R205, UR12 ;  /* 0x0000000ccdca7c20 */ /* 0x000fe20008410000 */
[----:B------:R-:W-:Y:S01]  /*aa30*/  FSEL R6, R28, -INF , !P1 ;  /* 0xff8000001c067808 */ /* 0x000fe20004800000 */
[----:B------:R-:W4:Y:S01]  /*aa40*/  MUFU.TANH R16, R16 ;  /* 0x0000001000107308 */ /* 0x000f220000002400 */
[----:B------:R-:W-:Y:S01]  /*aa50*/  FMUL.FTZ R184, R184, UR12 ;  /* 0x0000000cb8b87c20 */ /* 0x000fe20008410000 */
[----:B------:R-:W-:Y:S01]  /*aa60*/  FMUL.FTZ R186, R186, UR12 ;  /* 0x0000000cbaba7c20 */ /* 0x000fe20008410000 */
[----:B-1----:R-:W-:Y:S01]  /*aa70*/  HMMA.16816.F32.BF16 R180, R8, R12, R180 ;  /* 0x0000000c08b4723c */ /* 0x002fe200000418b4 */
[----:B------:R-:W-:-:S04]  /*aa80*/  FMUL.FTZ R187, R187, UR12 ;  /* 0x0000000cbbbb7c20 */ /* 0x000fc80008410000 */
[----:B------:R-:W-:Y:S01]  /*aa90*/  MUFU.TANH R17, R17 ;  /* 0x0000001100117308 */ /* 0x000fe20000002400 */
[----:B------:R-:W-:Y:S01]  /*aaa0*/  HMMA.16816.F32.BF16 R176, R8, R14, R176 ;  /* 0x0000000e08b0723c */ /* 0x000fe200000418b0 */
[----:B------:R-:W-:Y:S02]  /*aab0*/  VIADD R13, R7, 0x8 ;  /* 0x00000008070d7836 */ /* 0x000fe40000000000 */
[----:B------:R-:W-:-:S03]  /*aac0*/  FMUL.FTZ R12, R207, UR12 ;  /* 0x0000000ccf0c7c20 */ /* 0x000fc60008410000 */
[CC--:B------:R-:W-:Y:S01]  /*aad0*/  ISETP.GE.AND P6, PT, R13.reuse, R167.reuse, PT ;  /* 0x000000a70d00720c */ /* 0x0c0fe20003fc6270 */
[----:B------:R-:W1:Y:S01]  /*aae0*/  MUFU.TANH R5, R170 ;  /* 0x000000aa00057308 */ /* 0x000e620000002400 */
[-C--:B------:R-:W-:Y:S01]  /*aaf0*/  ISETP.GE.AND P1, PT, R13, R2.reuse, PT ;  /* 0x000000020d00720c */ /* 0x080fe20003f26270 */
[----:B------:R-:W-:Y:S01]  /*ab00*/  VIADD R13, R7, 0x9 ;  /* 0x00000009070d7836 */ /* 0x000fe20000000000 */
[----:B------:R-:W-:Y:S01]  /*ab10*/  FSEL R9, R29, -INF , !P0 ;  /* 0xff8000001d097808 */ /* 0x000fe20004000000 */
[----:B------:R-:W-:Y:S01]  /*ab20*/  VIADD R15, R7, 0x11 ;  /* 0x00000011070f7836 */ /* 0x000fe20000000000 */
[----:B------:R-:W-:Y:S01]  /*ab30*/  FSEL R8, R188, -INF , !P6 ;  /* 0xff800000bc087808 */ /* 0x000fe20007000000 */
[----:B------:R-:W-:Y:S01]  /*ab40*/  FMUL.FTZ R14, R185, UR12 ;  /* 0x0000000cb90e7c20 */ /* 0x000fe20008410000 */
[C---:B------:R-:W-:Y:S01]  /*ab50*/  ISETP.GE.AND P0, PT, R13.reuse, R167, PT ;  /* 0x000000a70d00720c */ /* 0x040fe20003f06270 */
[----:B------:R-:W1:Y:S01]  /*ab60*/  MUFU.TANH R4, R4 ;  /* 0x0000000400047308 */ /* 0x000e620000002400 */
[----:B------:R-:W-:Y:S01]  /*ab70*/  ISETP.GE.AND P6, PT, R13, R2, PT ;  /* 0x000000020d00720c */ /* 0x000fe20003fc6270 */
[----:B------:R-:W-:Y:S01]  /*ab80*/  VIADD R13, R7, 0x10 ;  /* 0x00000010070d7836 */ /* 0x000fe20000000000 */
[----:B------:R-:W-:Y:S01]  /*ab90*/  HMMA.16816.F32.BF16 R180, R196, R20, R180 ;  /* 0x00000014c4b4723c */ /* 0x000fe200000418b4 */
[----:B---3--:R-:W-:-:S02]  /*aba0*/  FSEL R11, R31, -INF , !P1 ;  /* 0xff8000001f0b7808 */ /* 0x008fc40004800000 */
[----:B------:R-:W-:Y:S02]  /*abb0*/  FSEL R10, R30, -INF , !P0 ;  /* 0xff8000001e0a7808 */ /* 0x000fe40004000000 */
[CC--:B------:R-:W-:Y:S01]  /*abc0*/  ISETP.GE.AND P1, PT, R13.reuse, R167.reuse, PT ;  /* 0x000000a70d00720c */ /* 0x0c0fe20003f26270 */
[----:B------:R-:W-:Y:S01]  /*abd0*/  HMMA.16816.F32.BF16 R176, R196, R22, R176 ;  /* 0x00000016c4b0723c */ /* 0x000fe200000418b0 */
[----:B------:R-:W-:Y:S01]  /*abe0*/  ISETP.GE.AND P0, PT, R13, R2, PT ;  /* 0x000000020d00720c */ /* 0x000fe20003f06270 */
[----:B------:R-:W3:Y:S01]  /*abf0*/  MUFU.TANH R204, R204 ;  /* 0x000000cc00cc7308 */ /* 0x000ee20000002400 */
[----:B------:R-:W-:Y:S02]  /*ac00*/  FSEL R13, R32, -INF , !P6 ;  /* 0xff800000200d7808 */ /* 0x000fe40007000000 */
[----:B-----5:R-:W-:Y:S02]  /*ac10*/  FSEL R30, R189, -INF , !P1 ;  /* 0xff800000bd1e7808 */ /* 0x020fe40004800000 */
[----:B------:R-:W-:-:S02]  /*ac20*/  ISETP.GE.AND P6, PT, R15, R167, PT ;  /* 0x000000a70f00720c */ /* 0x000fc40003fc6270 */
[-C--:B------:R-:W-:Y:S01]  /*ac30*/  ISETP.GE.AND P1, PT, R15, R2.reuse, PT ;  /* 0x000000020f00720c */ /* 0x080fe20003f26270 */
[----:B------:R-:W5:Y:S01]  /*ac40*/  MUFU.TANH R18, R18 ;  /* 0x0000001200127308 */ /* 0x000f620000002400 */
[----:B--2---:R-:W-:Y:S01]  /*ac50*/  FSEL R31, R190, -INF , !P0 ;  /* 0xff800000be1f7808 */ /* 0x004fe20004000000 */
[----:B------:R-:W-:Y:S01]  /*ac60*/  VIADD R15, R7, 0x19 ;  /* 0x00000019070f7836 */ /* 0x000fe20000000000 */
[-C--:B------:R-:W-:Y:S02]  /*ac70*/  ISETP.GE.AND P0, PT, R19, R167.reuse, PT ;  /* 0x000000a71300720c */ /* 0x080fe40003f06270 */
[----:B----4-:R-:W-:Y:S02]  /*ac80*/  FSEL R28, R33, -INF , !P6 ;  /* 0xff800000211c7808 */ /* 0x010fe40007000000 */
[----:B------:R-:W-:Y:S01]  /*ac90*/  FSEL R29, R34, -INF , !P1 ;  /* 0xff800000221d7808 */ /* 0x000fe20004800000 */
[----:B------:R-:W2:Y:S01]  /*aca0*/  MUFU.TANH R12, R12 ;  /* 0x0000000c000c7308 */ /* 0x000ea20000002400 */
[----:B------:R-:W-:Y:S01]  /*acb0*/  FSEL R24, R16, -INF , !P0 ;  /* 0xff80000010187808 */ /* 0x000fe20004000000 */
[----:B------:R-:W-:Y:S01]  /*acc0*/  VIADD R16, R7, 0x20 ;  /* 0x0000002007107836 */ /* 0x000fe20000000000 */
[-C--:B------:R-:W-:Y:S01]  /*acd0*/  ISETP.GE.AND P6, PT, R19, R2.reuse, PT ;  /* 0x000000021300720c */ /* 0x080fe20003fc6270 */
[----:B------:R-:W-:Y:S01]  /*ace0*/  FMUL.FTZ R180, R180, UR12 ;  /* 0x0000000cb4b47c20 */ /* 0x000fe20008410000 */
[CC--:B------:R-:W-:Y:S01]  /*acf0*/  ISETP.GE.AND P1, PT, R15.reuse, R167.reuse, PT ;  /* 0x000000a70f00720c */ /* 0x0c0fe20003f26270 */
[----:B------:R-:W-:Y:S01]  /*ad00*/  FMUL.FTZ R176, R176, UR12 ;  /* 0x0000000cb0b07c20 */ /* 0x000fe20008410000 */
[-C--:B------:R-:W-:Y:S01]  /*ad10*/  ISETP.GE.AND P0, PT, R15, R2.reuse, PT ;  /* 0x000000020f00720c */ /* 0x080fe20003f06270 */
[----:B------:R-:W4:Y:S01]  /*ad20*/  MUFU.TANH R200, R184 ;  /* 0x000000b800c87308 */ /* 0x000f220000002400 */
[----:B-1----:R-:W-:Y:S01]  /*ad30*/  FSEL R27, R5, -INF , !P6 ;  /* 0xff800000051b7808 */ /* 0x002fe20007000000 */
[----:B------:R-:W-:Y:S01]  /*ad40*/  VIADD R15, R7, 0x21 ;  /* 0x00000021070f7836 */ /* 0x000fe20000000000 */
[----:B------:R-:W-:Y:S01]  /*ad50*/  FSEL R26, R17, -INF , !P1 ;  /* 0xff800000111a7808 */ /* 0x000fe20004800000 */
[----:B------:R-:W-:Y:S01]  /*ad60*/  VIADD R5, R7, 0x28 ;  /* 0x0000002807057836 */ /* 0x000fe20000000000 */
[CC--:B------:R-:W-:Y:S01]  /*ad70*/  ISETP.GE.AND P6, PT, R16.reuse, R167.reuse, PT ;  /* 0x000000a71000720c */ /* 0x0c0fe20003fc6270 */
[----:B------:R-:W-:Y:S01]  /*ad80*/  FMUL.FTZ R177, R177, UR12 ;  /* 0x0000000cb1b17c20 */ /* 0x000fe20008410000 */
[-C--:B------:R-:W-:Y:S01]  /*ad90*/  ISETP.GE.AND P1, PT, R16, R2.reuse, PT ;  /* 0x000000021000720c */ /* 0x080fe20003f26270 */
[----:B------:R-:W1:Y:S01]  /*ada0*/  MUFU.TANH R202, R202 ;  /* 0x000000ca00ca7308 */ /* 0x000e620000002400 */
[----:B------:R-:W-:Y:S01]  /*adb0*/  FSEL R25, R4, -INF , !P0 ;  /* 0xff80000004197808 */ /* 0x000fe20004000000 */
[----:B------:R-:W-:Y:S01]  /*adc0*/  VIADD R4, R7, 0x29 ;  /* 0x0000002907047836 */ /* 0x000fe20000000000 */
[----:B---3--:R-:W-:Y:S01]  /*add0*/  FSEL R204, R204, -INF , !P6 ;  /* 0xff800000cccc7808 */ /* 0x008fe20007000000 */
[----:B------:R-:W-:Y:S01]  /*ade0*/  FMUL.FTZ R171, R183, UR12 ;  /* 0x0000000cb7ab7c20 */ /* 0x000fe20008410000 */
[----:B-----5:R-:W-:Y:S01]  /*adf0*/  FSEL R199, R18, -INF , !P1 ;  /* 0xff80000012c77808 */ /* 0x020fe20004800000 */
[----:B------:R-:W-:Y:S01]  /*ae00*/  FMUL.FTZ R169, R178, UR12 ;  /* 0x0000000cb2a97c20 */ /* 0x000fe20008410000 */
[----:B------:R-:W-:Y:S01]  /*ae10*/  ISETP.GE.AND P6, PT, R15, R2, PT ;  /* 0x000000020f00720c */ /* 0x000fe20003fc6270 */
[----:B------:R3:W5:Y:S01]  /*ae20*/  MUFU.TANH R195, R186 ;  /* 0x000000ba00c37308 */ /* 0x0007620000002400 */
[-C--:B------:R-:W-:Y:S01]  /*ae30*/  ISETP.GE.AND P1, PT, R5, R167.reuse, PT ;  /* 0x000000a70500720c */ /* 0x080fe20003f26270 */
[----:B------:R-:W-:Y:S01]  /*ae40*/  FMUL.FTZ R168, R179, UR12 ;  /* 0x0000000cb3a87c20 */ /* 0x000fe20008410000 */
[----:B------:R-:W-:-:S02]  /*ae50*/  ISETP.GE.AND P0, PT, R15, R167, PT ;  /* 0x000000a70f00720c */ /* 0x000fc40003f06270 */
[----:B--2---:R-:W-:Y:S02]  /*ae60*/  FSEL R197, R12, -INF , !P6 ;  /* 0xff8000000cc57808 */ /* 0x004fe40007000000 */
[----:B----4-:R-:W-:Y:S01]  /*ae70*/  FSEL R200, R200, -INF , !P1 ;  /* 0xff800000c8c87808 */ /* 0x010fe20004800000 */
[----:B------:R-:W2:Y:S01]  /*ae80*/  MUFU.TANH R14, R14 ;  /* 0x0000000e000e7308 */ /* 0x000ea20000002400 */
[----:B-1----:R-:W-:Y:S02]  /*ae90*/  FSEL R202, R202, -INF , !P0 ;  /* 0xff800000caca7808 */ /* 0x002fe40004000000 */
[C---:B------:R-:W-:Y:S02]  /*aea0*/  ISETP.GE.AND P6, PT, R4.reuse, R167, PT ;  /* 0x000000a70400720c */ /* 0x040fe40003fc6270 */
[-C--:B------:R-:W-:Y:S01]  /*aeb0*/  ISETP.GE.AND P1, PT, R4, R2.reuse, PT ;  /* 0x000000020400720c */ /* 0x080fe20003f26270 */
[----:B------:R-:W-:Y:S01]  /*aec0*/  VIADD R4, R7, 0x30 ;  /* 0x0000003007047836 */ /* 0x000fe20000000000 */
[----:B------:R-:W-:Y:S01]  /*aed0*/  ISETP.GE.AND P0, PT, R5, R2, PT ;  /* 0x000000020500720c */ /* 0x000fe20003f06270 */
[----:B------:R-:W1:Y:S01]  /*aee0*/  MUFU.TANH R193, R187 ;  /* 0x000000bb00c17308 */ /* 0x000e620000002400 */
[----:B---3--:R-:W-:Y:S01]  /*aef0*/  FMUL.FTZ R186, R181, UR12 ;  /* 0x0000000cb5ba7c20 */ /* 0x008fe20008410000 */
[----:B------:R-:W-:Y:S01]  /*af00*/  FMUL.FTZ R181, R182, UR12 ;  /* 0x0000000cb6b57c20 */ /* 0x000fe20008410000 */
[----:B------:R-:W-:Y:S01]  /*af10*/  VIADD R5, R7, 0x31 ;  /* 0x0000003107057836 */ /* 0x000fe20000000000 */
[----:B-----5:R-:W-:-:S02]  /*af20*/  FSEL R195, R195, -INF , !P0 ;  /* 0xff800000c3c37808 */ /* 0x020fc40004000000 */
[----:B------:R-:W-:Y:S02]  /*af30*/  ISETP.GE.AND P0, PT, R4, R167, PT ;  /* 0x000000a70400720c */ /* 0x000fe40003f06270 */
[----:B------:R-:W3:Y:S01]  /*af40*/  MUFU.TANH R186, R186 ;  /* 0x000000ba00ba7308 */ /* 0x000ee20000002400 */
[----:B--2---:R-:W-:Y:S02]  /*af50*/  FSEL R198, R14, -INF , !P6 ;  /* 0xff8000000ec67808 */ /* 0x004fe40007000000 */
[----:B------:R-:W-:Y:S01]  /*af60*/  ISETP.GE.AND P6, PT, R4, R2, PT ;  /* 0x000000020400720c */ /* 0x000fe20003fc6270 */
[----:B------:R-:W-:-:S04]  /*af70*/  VIADD R4, R7, 0x38 ;  /* 0x0000003807047836 */ /* 0x000fc80000000000 */
[----:B------:R-:W2:Y:S01]  /*af80*/  MUFU.TANH R181, R181 ;  /* 0x000000b500b57308 */ /* 0x000ea20000002400 */
[----:B-1----:R-:W-:Y:S02]  /*af90*/  FSEL R193, R193, -INF , !P1 ;  /* 0xff800000c1c17808 */ /* 0x002fe40004800000 */
[----:B------:R-:W-:-:S05]  /*afa0*/  ISETP.GE.AND P1, PT, R5, R167, PT ;  /* 0x000000a70500720c */ /* 0x000fca0003f26270 */
[----:B------:R-:W1:Y:S01]  /*afb0*/  MUFU.TANH R184, R176 ;  /* 0x000000b000b87308 */ /* 0x000e620000002400 */
[----:B---3--:R-:W-:Y:S02]  /*afc0*/  FSEL R186, R186, -INF , !P1 ;  /* 0xff800000baba7808 */ /* 0x008fe40004800000 */
[----:B------:R-:W-:-:S05]  /*afd0*/  ISETP.GE.AND P1, PT, R4, R2, PT ;  /* 0x000000020400720c */ /* 0x000fca0003f26270 */
[----:B------:R-:W3:Y:S01]  /*afe0*/  MUFU.TANH R182, R177 ;  /* 0x000000b100b67308 */ /* 0x000ee20000002400 */
[----:B--2---:R-:W-:Y:S01]  /*aff0*/  FSEL R181, R181, -INF , !P6 ;  /* 0xff800000b5b57808 */ /* 0x004fe20007000000 */
[----:B------:R-:W-:Y:S01]  /*b000*/  BAR.SYNC.DEFER_BLOCKING 0x0 ;  /* 0x0000000000007b1d */ /* 0x000fe20000010000 */
[----:B------:R-:W-:Y:S01]  /*b010*/  ISETP.GE.AND P6, PT, R4, R167, PT ;  /* 0x000000a70400720c */ /* 0x000fe20003fc6270 */
[----:B------:R-:W-:-:S04]  /*b020*/  VIADD R4, R7, 0x39 ;  /* 0x0000003907047836 */ /* 0x000fc80000000000 */
[----:B------:R-:W2:Y:S01]  /*b030*/  MUFU.TANH R180, R180 ;  /* 0x000000b400b47308 */ /* 0x000ea20000002400 */
[----:B-1----:R-:W-:Y:S02]  /*b040*/  FSEL R184, R184, -INF , !P6 ;  /* 0xff800000b8b87808 */ /* 0x002fe40007000000 */
[----:B------:R-:W-:-:S05]  /*b050*/  ISETP.GE.AND P6, PT, R4, R167, PT ;  /* 0x000000a70400720c */ /* 0x000fca0003fc6270 */
[----:B------:R-:W1:Y:S01]  /*b060*/  MUFU.TANH R171, R171 ;  /* 0x000000ab00ab7308 */ /* 0x000e620000002400 */
[----:B---3--:R-:W-:Y:S02]  /*b070*/  FSEL R182, R182, -INF , !P6 ;  /* 0xff800000b6b67808 */ /* 0x008fe40007000000 */
[----:B------:R-:W-:-:S05]  /*b080*/  PLOP3.LUT P6, PT, PT, PT, UP0, 0x80, 0x0 ;  /* 0x000000000000781c */ /* 0x000fca0003fcf008 */
[----:B------:R-:W3:Y:S01]  /*b090*/  MUFU.TANH R169, R169 ;  /* 0x000000a900a97308 */ /* 0x000ee20000002400 */
[----:B--2---:R-:W-:Y:S02]  /*b0a0*/  FSEL R188, R180, -INF , !P0 ;  /* 0xff800000b4bc7808 */ /* 0x004fe40004000000 */
[----:B------:R-:W-:-:S05]  /*b0b0*/  ISETP.GE.AND P0, PT, R5, R2, PT ;  /* 0x000000020500720c */ /* 0x000fca0003f06270 */
[----:B------:R-:W2:Y:S01]  /*b0c0*/  MUFU.TANH R192, R192 ;  /* 0x000000c000c07308 */ /* 0x000ea20000002400 */
[----:B-1----:R-:W-:Y:S02]  /*b0d0*/  FSEL R171, R171, -INF , !P0 ;  /* 0xff800000abab7808 */ /* 0x002fe40004000000 */
[----:B------:R-:W-:-:S04]  /*b0e0*/  ISETP.GE.AND P0, PT, R7, R167, PT ;  /* 0x000000a70700720c */ /* 0x000fc80003f06270 */
[----:B------:R-:W-:Y:S01]  /*b0f0*/  FSEL R0, R0, -INF , !P0 ;  /* 0xff80000000007808 */ /* 0x000fe20004000000 */
[----:B------:R-:W1:Y:S01]  /*b100*/  MUFU.TANH R168, R168 ;  /* 0x000000a800a87308 */ /* 0x000e620000002400 */
[----:B---3--:R-:W-:Y:S02]  /*b110*/  FSEL R169, R169, -INF , !P1 ;  /* 0xff800000a9a97808 */ /* 0x008fe40004800000 */
[-C--:B------:R-:W-:Y:S02]  /*b120*/  ISETP.GE.AND P1, PT, R7, R2.reuse, PT ;  /* 0x000000020700720c */ /* 0x080fe40003f26270 */
[----:B------:R-:W-:Y:S02]  /*b130*/  ISETP.GE.AND P0, PT, R4, R2, PT ;  /* 0x000000020400720c */ /* 0x000fe40003f06270 */
[----:B--2---:R-:W-:Y:S02]  /*b140*/  FSEL R5, R192, -INF , !P1 ;  /* 0xff800000c0057808 */ /* 0x004fe40004800000 */
[----:B-1----:R-:W-:Y:S01]  /*b150*/  FSEL R168, R168, -INF , !P0 ;  /* 0xff800000a8a87808 */ /* 0x002fe20004000000 */
        /* <DEDUP_REMOVED lines=78> */
.L_x_1654:
[----:B------:R-:W-:-:S04]  /*b640*/  ULEA UR14, -UR8, URZ, 0x6 ;  /* 0x0000003f080e7291 */ /* 0x000fc8000f8e313f */
[----:B------:R-:W-:-:S12]  /*b650*/  USHF.R.S32.HI UR12, URZ, 0x1f, UR14 ;  /* 0x0000001f3f0c7899 */ /* 0x000fd8000801140e */
.L_x_1655:
        /* <DEDUP_REMOVED lines=154> */
.L_x_1657:
[----:B------:R-:W-:Y:S05]  /*c000*/  BSYNC B0 ;  /* 0x0000000000007941 */ /* 0x000fea0003800000 */
.L_x_1656:
[----:B------:R-:W0:Y:S01]  /*c010*/  LDGDEPBAR ;  /* 0x00000000000079af */ /* 0x000e220000000000 */
[----:B------:R-:W-:Y:S02]  /*c020*/  IMAD.U32 R7, RZ, RZ, UR14 ;  /* 0x0000000eff077e24 */ /* 0x000fe4000f8e00ff */
[----:B------:R-:W-:-:S03]  /*c030*/  IMAD.U32 R2, RZ, RZ, UR12 ;  /* 0x0000000cff027e24 */ /* 0x000fc6000f8e00ff */
[----:B------:R-:W-:-:S04]  /*c040*/  LEA R248, P0, R7, R248, 0x1 ;  /* 0x000000f807f87211 */ /* 0x000fc800078008ff */
[----:B------:R-:W-:-:S09]  /*c050*/  LEA.HI.X R247, R7, R247, R2, 0x1, P0 ;  /* 0x000000f707f77211 */ /* 0x000fd200000f0c02 */
.L_x_1653:
        /* <DEDUP_REMOVED lines=56> */
[----:B------:R-:W-:Y:S01]  /*c3e0*/  FFMA.FTZ R173, R10, UR20, -R183 ;  /* 0x000000140aad7c23 */ /* 0x000fe200080108b7 */
[--C-:B------:R-:W-:Y:S01]  /*c3f0*/  FFMA.FTZ R2, R9, UR20, -R170.reuse ;  /* 0x0000001409027c23 */ /* 0x100fe200080108aa */
[--C-:B------:R-:W-:Y:S01]  /*c400*/  FFMA.FTZ R0, R11, UR20, -R170.reuse ;  /* 0x000000140b007c23 */ /* 0x100fe200080108aa */
        /* <DEDUP_REMOVED lines=24> */
[----:B------:R-:W-:Y:S01]  /*c590*/  LDSM.16.MT88.4 R164, [R234+0x12800] ;  /* 0x01280000eaa4783b */ /* 0x000fe20000004200 */
        /* <DEDUP_REMOVED lines=13> */
[----:B------:R-:W-:-:S02]  /*c670*/  FFMA.FTZ R199, R168, UR20, -R170 ;  /* 0x00000014a8c77c23 */ /* 0x000fc400080108aa */
[----:B------:R-:W-:Y:S05]  /*c680*/  LDSM.16.MT88.4 R168, [R236+0x15800] ;  /* 0x01580000eca8783b */ /* 0x000fea0000004200 */
        /* <DEDUP_REMOVED lines=184> */
[----:B------:R-:W-:Y:S01]  /*d210*/  MUFU.EX2 R201, R201 ;  /* 0x000000c900c97308 */ /* 0x000fe20000000800 */
[----:B------:R-:W-:Y:S01]  /*d220*/  FFMA.FTZ R176, R251, R180, R176 ;  /* 0x000000b4fbb07223 */ /* 0x000fe200000100b0 */
[----:B------:R-:W-:Y:S01]  /*d230*/  FFMA.FTZ R3, R249, R3, R172 ;  /* 0x00000003f9037223 */ /* 0x000fe200000100ac */
[C---:B------:R-:W-:Y:S01]  /*d240*/  HMMA.16816.F32.BF16 R104, R4.reuse, R10, R104 ;  /* 0x0000000a0468723c */ /* 0x040fe20000041868 */
[----:B---3--:R-:W-:Y:S01]  /*d250*/  F2FP.BF16.F32.PACK_AB R8, R190, R185 ;  /* 0x000000b9be08723e */ /* 0x008fe200000010ff */
[----:B------:R-:W-:Y:S01]  /*d260*/  FADD.FTZ R175, R175, R176 ;  /* 0x000000b0afaf7221 */ /* 0x000fe20000010000 */
[----:B------:R-:W-:Y:S01]  /*d270*/  F2FP.BF16.F32.PACK_AB R9, R194, R189 ;  /* 0x000000bdc209723e */ /* 0x000fe200000010ff */
[----:B------:R-:W-:Y:S01]  /*d280*/  FADD.FTZ R3, R2, R3 ;  /* 0x0000000302037221 */ /* 0x000fe20000010000 */
[----:B------:R-:W-:Y:S01]  /*d290*/  MUFU.EX2 R202, R202 ;  /* 0x000000ca00ca7308 */ /* 0x000fe20000000800 */
        /* <DEDUP_REMOVED lines=23> */
[----:B------:R-:W-:Y:S01]  /*d410*/  HMMA.16816.F32.BF16 R120, R4, R14, R120 ;  /* 0x0000000e0478723c */ /* 0x000fe20000041878 */
[----:B------:R-:W3:Y:S01]  /*d420*/  LDSM.16.MT88.4 R12, [R236+0x12800] ;  /* 0x01280000ec0c783b */ /* 0x000ee20000004200 */
[----:B------:R-:W-:Y:S01]  /*d430*/  FADD.FTZ R3, R196, R3 ;  /* 0x00000003c4037221 */ /* 0x000fe20000010000 */
[----:B------:R-:W4:Y:S02]  /*d440*/  MUFU.EX2 R197, R197 ;  /* 0x000000c500c57308 */ /* 0x000f240000000800 */
[----:B------:R-:W-:Y:S01]  /*d450*/  LDSM.16.MT88.4 R4, [R232+0x14800] ;  /* 0x01480000e804783b */ /* 0x000fe20000004200 */
[C---:B------:R-:W-:Y:S05]  /*d460*/  HMMA.16816.F32.BF16 R152, R8.reuse, R24, R152 ;  /* 0x000000180898723c */ /* 0x040fea0000041898 */
[----:B------:R-:W-:Y:S01]  /*d470*/  MUFU.EX2 R195, R195 ;  /* 0x000000c300c37308 */ /* 0x000fe20000000800 */
[----:B------:R-:W-:Y:S01]  /*d480*/  HMMA.16816.F32.BF16 R148, R8, R26, R148 ;  /* 0x0000001a0894723c */ /* 0x000fe20000041894 */
[----:B------:R-:W5:Y:S01]  /*d490*/  LDSM.16.MT88.4 R24, [R236+0x14800] ;  /* 0x01480000ec18783b */ /* 0x000f620000004200 */
[----:B--2---:R-:W-:-:S04]  /*d4a0*/  FADD.FTZ R0, R198, R3 ;  /* 0x00000003c6007221 */ /* 0x004fc80000010000 */
[----:B------:R-:W-:Y:S01]  /*d4b0*/  HMMA.16816.F32.BF16 R136, R8, R16, R136 ;  /* 0x000000100888723c */ /* 0x000fe20000041888 */
[----:B------:R-:W2:Y:S01]  /*d4c0*/  MUFU.EX2 R204, R204 ;  /* 0x000000cc00cc7308 */ /* 0x000ea20000000800 */
[----:B----4-:R-:W-:-:S04]  /*d4d0*/  FADD.FTZ R0, R197, R0 ;  /* 0x00000000c5007221 */ /* 0x010fc80000010000 */
[C---:B------:R-:W-:Y:S01]  /*d4e0*/  HMMA.16816.F32.BF16 R132, R8.reuse, R18, R132 ;  /* 0x000000120884723c */ /* 0x040fe20000041884 */
[----:B------:R-:W4:Y:S02]  /*d4f0*/  LDSM.16.MT88.4 R16, [R233+0x14800] ;  /* 0x01480000e910783b */ /* 0x000f240000004200 */
[----:B------:R-:W-:Y:S03]  /*d500*/  MUFU.EX2 R188, R188 ;  /* 0x000000bc00bc7308 */ /* 0x000fe60000000800 */
[C---:B-1----:R-:W-:Y:S05]  /*d510*/  HMMA.16816.F32.BF16 R76, R8.reuse, R20, R76 ;  /* 0x00000014084c723c */ /* 0x042fea000004184c */
[----:B------:R-:W1:Y:S01]  /*d520*/  MUFU.EX2 R193, R193 ;  /* 0x000000c100c17308 */ /* 0x000e620000000800 */
[C---:B------:R-:W-:Y:S01]  /*d530*/  HMMA.16816.F32.BF16 R80, R8.reuse, R22, R80 ;  /* 0x000000160850723c */ /* 0x040fe20000041850 */
[----:B------:R-:W2:Y:S05]  /*d540*/  LDSM.16.MT88.4 R20, [R232+0x16800] ;  /* 0x01680000e814783b */ /* 0x000eaa0000004200 */
[C---:B------:R-:W-:Y:S01]  /*d550*/  HMMA.16816.F32.BF16 R160, R8.reuse, R28, R160 ;  /* 0x0000001c08a0723c */ /* 0x040fe200000418a0 */
[----:B------:R-:W-:Y:S05]  /*d560*/  MUFU.EX2 R184, R184 ;  /* 0x000000b800b87308 */ /* 0x000fea0000000800 */
[C---:B------:R-:W-:Y:S01]  /*d570*/  HMMA.16816.F32.BF16 R156, R8.reuse, R30, R156 ;  /* 0x0000001e089c723c */ /* 0x040fe2000004189c */
[----:B------:R-:W1:Y:S02]  /*d580*/  LDSM.16.MT88.4 R28, [R232+0x12800] ;  /* 0x01280000e81c783b */ /* 0x000e640000004200 */
[----:B------:R-:W-:Y:S03]  /*d590*/  MUFU.EX2 R183, R183 ;  /* 0x000000b700b77308 */ /* 0x000fe60000000800 */
[C---:B---3--:R-:W-:Y:S05]  /*d5a0*/  HMMA.16816.F32.BF16 R36, R8.reuse, R12, R36 ;  /* 0x0000000c0824723c */ /* 0x048fea0000041824 */
[----:B------:R-:W-:Y:S01]  /*d5b0*/  MUFU.EX2 R181, R181 ;  /* 0x000000b500b57308 */ /* 0x000fe20000000800 */
[C---:B------:R-:W-:Y:S01]  /*d5c0*/  HMMA.16816.F32.BF16 R40, R8.reuse, R14, R40 ;  /* 0x0000000e0828723c */ /* 0x040fe20000041828 */
[----:B------:R-:W3:Y:S05]  /*d5d0*/  LDSM.16.MT88.4 R12, [R236+0x16800] ;  /* 0x01680000ec0c783b */ /* 0x000eea0000004200 */
[C---:B-----5:R-:W-:Y:S01]  /*d5e0*/  HMMA.16816.F32.BF16 R68, R8.reuse, R24, R68 ;  /* 0x000000180844723c */ /* 0x060fe20000041844 */
[----:B------:R-:W5:Y:S05]  /*d5f0*/  MUFU.EX2 R182, R182 ;  /* 0x000000b600b67308 */ /* 0x000f6a0000000800 */
[C---:B------:R-:W-:Y:S01]  /*d600*/  HMMA.16816.F32.BF16 R72, R8.reuse, R26, R72 ;  /* 0x0000001a0848723c */ /* 0x040fe20000041848 */
[----:B------:R-:W5:Y:S02]  /*d610*/  LDSM.16.MT88.4 R24, [R234+0x16800] ;  /* 0x01680000ea18783b */ /* 0x000f640000004200 */
[----:B------:R-:W-:Y:S03]  /*d620*/  MUFU.EX2 R186, R186 ;  /* 0x000000ba00ba7308 */ /* 0x000fe60000000800 */
[C---:B----4-:R-:W-:Y:S05]  /*d630*/  HMMA.16816.F32.BF16 R84, R8.reuse, R16, R84 ;  /* 0x000000100854723c */ /* 0x050fea0000041854 */
[----:B------:R-:W4:Y:S01]  /*d640*/  MUFU.EX2 R199, R199 ;  /* 0x000000c700c77308 */ /* 0x000f220000000800 */
[C---:B------:R-:W-:Y:S01]  /*d650*/  HMMA.16816.F32.BF16 R88, R8.reuse, R18, R88 ;  /* 0x000000120858723c */ /* 0x040fe20000041858 */
[----:B------:R-:W4:Y:S05]  /*d660*/  LDSM.16.MT88.4 R16, [R233+0x16800] ;  /* 0x01680000e910783b */ /* 0x000f2a0000004200 */
[C---:B------:R-:W-:Y:S06]  /*d670*/  HMMA.16816.F32.BF16 R92, R8.reuse, R4, R92 ;  /* 0x00000004085c723c */ /* 0x040fec000004185c */
        /* <DEDUP_REMOVED lines=11> */
[C---:B-1----:R-:W-:Y:S06]  /*d730*/  HMMA.16816.F32.BF16 R60, R8.reuse, R28, R60 ;  /* 0x0000001c083c723c */ /* 0x042fec000004183c */
[C---:B------:R-:W-:Y:S01]  /*d740*/  HMMA.16816.F32.BF16 R64, R8.reuse, R30, R64 ;  /* 0x0000001e0840723c */ /* 0x040fe20000041840 */
[----:B------:R-:W-:Y:S05]  /*d750*/  LDSM.16.MT88.4 R28, [R234+0x13000] ;  /* 0x01300000ea1c783b */ /* 0x000fea0000004200 */
[C---:B---3--:R-:W-:Y:S06]  /*d760*/  HMMA.16816.F32.BF16 R100, R8.reuse, R12, R100 ;  /* 0x0000000c0864723c */ /* 0x048fec0000041864 */
[C---:B------:R-:W-:Y:S01]  /*d770*/  HMMA.16816.F32.BF16 R104, R8.reuse, R14, R104 ;  /* 0x0000000e0868723c */ /* 0x040fe20000041868 */
[----:B------:R-:W-:Y:S05]  /*d780*/  LDSM.16.MT88.4 R12, [R232+0x13000] ;  /* 0x01300000e80c783b */ /* 0x000fea0000004200 */
[C---:B-----5:R-:W-:Y:S06]  /*d790*/  HMMA.16816.F32.BF16 R108, R8.reuse, R24, R108 ;  /* 0x00000018086c723c */ /* 0x060fec000004186c */
[C---:B------:R-:W-:Y:S01]  /*d7a0*/  HMMA.16816.F32.BF16 R112, R8.reuse, R26, R112 ;  /* 0x0000001a0870723c */ /* 0x040fe20000041870 */
[----:B------:R-:W-:Y:S05]  /*d7b0*/  LDSM.16.MT88.4 R24, [R236+0x13000] ;  /* 0x01300000ec18783b */ /* 0x000fea0000004200 */
[C---:B----4-:R-:W-:Y:S06]  /*d7c0*/  HMMA.16816.F32.BF16 R116, R8.reuse, R16, R116 ;  /* 0x000000100874723c */ /* 0x050fec0000041874 */
[----:B------:R-:W-:Y:S01]  /*d7d0*/  HMMA.16816.F32.BF16 R120, R8, R18, R120 ;  /* 0x000000120878723c */ /* 0x000fe20000041878 */
[----:B------:R-:W1:Y:S06]  /*d7e0*/  LDSM.16.MT88.4 R16, [R233+0x11000] ;  /* 0x01100000e910783b */ /* 0x000e6c0000004200 */
[----:B------:R-:W-:Y:S01]  /*d7f0*/  F2FP.BF16.F32.PACK_AB R8, R202, R201 ;  /* 0x000000c9ca08723e */ /* 0x000fe200000010ff */
[----:B------:R-:W-:Y:S01]  /*d800*/  FADD.FTZ R201, R201, R192 ;  /* 0x000000c0c9c97221 */ /* 0x000fe20000010000 */
[----:B------:R-:W-:-:S02]  /*d810*/  F2FP.BF16.F32.PACK_AB R9, R197, R198 ;  /* 0x000000c6c509723e */ /* 0x000fc400000010ff */
[----:B------:R-:W-:Y:S01]  /*d820*/  F2FP.BF16.F32.PACK_AB R10, R203, R200 ;  /* 0x000000c8cb0a723e */ /* 0x000fe200000010ff */
[----:B------:R-:W-:Y:S01]  /*d830*/  FADD.FTZ R3, R202, R201 ;  /* 0x000000c9ca037221 */ /* 0x000fe20000010000 */
[----:B------:R-:W-:Y:S01]  /*d840*/  F2FP.BF16.F32.PACK_AB R11, R204, R195 ;  /* 0x000000c3cc0b723e */ /* 0x000fe200000010ff */
[----:B------:R-:W-:Y:S02]  /*d850*/  FADD.FTZ R195, R195, R0 ;  /* 0x00000000c3c37221 */ /* 0x000fe40000010000 */
[----:B------:R-:W-:Y:S01]  /*d860*/  FADD.FTZ R200, R200, R3 ;  /* 0x00000003c8c87221 */ /* 0x000fe20000010000 */
[----:B------:R-:W-:Y:S01]  /*d870*/  MOV R3, R177 ;  /* 0x000000b100037202 */ /* 0x000fe20000000f00 */
[----:B------:R-:W-:Y:S02]  /*d880*/  FADD.FTZ R204, R204, R195 ;  /* 0x000000c3cccc7221 */ /* 0x000fe40000010000 */
[----:B------:R-:W-:Y:S01]  /*d890*/  HMMA.16816.F32.BF16 R160, R8, R4, R160 ;  /* 0x0000000408a0723c */ /* 0x000fe200000418a0 */
[----:B------:R-:W-:-:S05]  /*d8a0*/  FADD.FTZ R203, R203, R200 ;  /* 0x000000c8cbcb7221 */ /* 0x000fca0000010000 */
[C---:B------:R-:W-:Y:S01]  /*d8b0*/  HMMA.16816.F32.BF16 R156, R8.reuse, R6, R156 ;  /* 0x00000006089c723c */ /* 0x040fe2000004189c */
[----:B------:R-:W3:Y:S05]  /*d8c0*/  LDSM.16.MT88.4 R4, [R236+0x15000] ;  /* 0x01500000ec04783b */ /* 0x000eea0000004200 */
[C---:B--2---:R-:W-:Y:S06]  /*d8d0*/  HMMA.16816.F32.BF16 R52, R8.reuse, R20, R52 ;  /* 0x000000140834723c */ /* 0x044fec0000041834 */
[C---:B------:R-:W-:Y:S01]  /*d8e0*/  HMMA.16816.F32.BF16 R56, R8.reuse, R22, R56 ;  /* 0x000000160838723c */ /* 0x040fe20000041838 */
[----:B------:R-:W2:Y:S05]  /*d8f0*/  LDSM.16.MT88.4 R20, [R236+0x17000] ;  /* 0x01700000ec14783b */ /* 0x000eaa0000004200 */
[C---:B-1----:R-:W-:Y:S06]  /*d900*/  HMMA.16816.F32.BF16 R144, R8.reuse, R16, R144 ;  /* 0x000000100890723c */ /* 0x042fec0000041890 */
[C---:B------:R-:W-:Y:S01]  /*d910*/  HMMA.16816.F32.BF16 R140, R8.reuse, R18, R140 ;  /* 0x00000012088c723c */ /* 0x040fe2000004188c */
[----:B------:R-:W-:Y:S05]  /*d920*/  LDSM.16.MT88.4 R16, [R234+0x15000] ;  /* 0x01500000ea10783b */ /* 0x000fea0000004200 */
[C---:B------:R-:W-:Y:S06]  /*d930*/  HMMA.16816.F32.BF16 R36, R8.reuse, R24, R36 ;  /* 0x000000180824723c */ /* 0x040fec0000041824 */
        /* <DEDUP_REMOVED lines=40> */
[C---:B---3--:R-:W-:Y:S06]  /*dbc0*/  HMMA.16816.F32.BF16 R92, R8.reuse, R28, R92 ;  /* 0x0000001c085c723c */ /* 0x048fec000004185c */
[C---:B------:R-:W-:Y:S01]  /*dbd0*/  HMMA.16816.F32.BF16 R96, R8.reuse, R30, R96 ;  /* 0x0000001e0860723c */ /* 0x040fe20000041860 */
[----:B------:R-:W3:Y:S05]  /*dbe0*/  LDSM.16.MT88.4 R28, [R234+0x11800] ;  /* 0x01180000ea1c783b */ /* 0x000eea0000004200 */
[C---:B----4-:R-:W-:Y:S06]  /*dbf0*/  HMMA.16816.F32.BF16 R108, R8.reuse, R12, R108 ;  /* 0x0000000c086c723c */ /* 0x050fec000004186c */
[----:B------:R-:W-:Y:S01]  /*dc00*/  HMMA.16816.F32.BF16 R112, R8, R14, R112 ;  /* 0x0000000e0870723c */ /* 0x000fe20000041870 */
[----:B------:R-:W4:Y:S05]  /*dc10*/  LDSM.16.MT88.4 R12, [R234+0x13800] ;  /* 0x01380000ea0c783b */ /* 0x000f2a0000004200 */
[C---:B--2---:R-:W-:Y:S06]  /*dc20*/  HMMA.16816.F32.BF16 R136, R4.reuse, R20, R136 ;  /* 0x000000140488723c */ /* 0x044fec0000041888 */
[----:B------:R-:W-:Y:S01]  /*dc30*/  HMMA.16816.F32.BF16 R132, R4, R22, R132 ;  /* 0x000000160484723c */ /* 0x000fe20000041884 */
[----:B------:R-:W2:Y:S05]  /*dc40*/  LDSM.16.MT88.4 R20, [R232+0x15800] ;  /* 0x01580000e814783b */ /* 0x000eaa0000004200 */
[C---:B-1----:R-:W-:Y:S06]  /*dc50*/  HMMA.16816.F32.BF16 R124, R8.reuse, R164, R124 ;  /* 0x000000a4087c723c */ /* 0x042fec000004187c */
[----:B------:R-:W-:Y:S01]  /*dc60*/  HMMA.16816.F32.BF16 R128, R8, R166, R128 ;  /* 0x000000a60880723c */ /* 0x000fe20000041880 */
[----:B------:R-:W1:Y:S04]  /*dc70*/  LDSM.16.MT88.4 R164, [R233+0x13800] ;  /* 0x01380000e9a4783b */ /* 0x000e680000004200 */
[----:B------:R-:W-:Y:S01]  /*dc80*/  LDSM.16.MT88.4 R8, [R234+0x17800] ;  /* 0x01780000ea08783b */ /* 0x000fe20000004200 */
        /* <DEDUP_REMOVED lines=18> */
[C---:B-1----:R-:W-:Y:S06]  /*ddb0*/  HMMA.16816.F32.BF16 R56, R4.reuse, R166, R56 ;  /* 0x000000a60438723c */ /* 0x042fec0000041838 */
[C---:B-----5:R-:W-:Y:S06]  /*ddc0*/  HMMA.16816.F32.BF16 R60, R4.reuse, R32, R60 ;  /* 0x00000020043c723c */ /* 0x060fec000004183c */
[C---:B------:R-:W-:Y:S06]  /*ddd0*/  HMMA.16816.F32.BF16 R64, R4.reuse, R34, R64 ;  /* 0x000000220440723c */ /* 0x040fec0000041840 */
[C---:B------:R-:W-:Y:S06]  /*dde0*/  HMMA.16816.F32.BF16 R68, R4.reuse, R168, R68 ;  /* 0x000000a80444723c */ /* 0x040fec0000041844 */
[C---:B------:R-:W-:Y:S06]  /*ddf0*/  HMMA.16816.F32.BF16 R72, R4.reuse, R170, R72 ;  /* 0x000000aa0448723c */ /* 0x040fec0000041848 */
[C---:B---3--:R-:W-:Y:S06]  /*de00*/  HMMA.16816.F32.BF16 R76, R4.reuse, R28, R76 ;  /* 0x0000001c044c723c */ /* 0x048fec000004184c */
        /* <DEDUP_REMOVED lines=9> */
[C---:B--2---:R-:W-:Y:S06]  /*dea0*/  HMMA.16816.F32.BF16 R124, R4.reuse, R20, R124 ;  /* 0x00000014047c723c */ /* 0x044fec000004187c */
[C---:B------:R-:W-:Y:S06]  /*deb0*/  HMMA.16816.F32.BF16 R128, R4.reuse, R22, R128 ;  /* 0x000000160480723c */ /* 0x040fec0000041880 */
[----:B------:R-:W-:Y:S07]  /*dec0*/  HMMA.16816.F32.BF16 R52, R4, R164, R52 ;  /* 0x000000a40434723c */ /* 0x000fee0000041834 */
[----:B------:R-:W-:-:S15]  /*ded0*/  MOV R164, R178 ;  /* 0x000000b200a47202 */ /* 0x000fde0000000f00 */
[----:B------:R-:W-:-:S02]  /*dee0*/  NOP ;  /* 0x0000000000007918 */ /* 0x000fc40000000000 */
.L_x_1650:
        /* <DEDUP_REMOVED lines=47> */
.L_x_1662:
        /* <DEDUP_REMOVED lines=82> */
[----:B-1----:R-:W-:Y:S01]  /*e700*/  IMAD.WIDE.U32 R6, R5, R2, R6 ;  /* 0x0000000205067225 */ /* 0x002fe200078e0006 */
[----:B------:R-:W-:Y:S02]  /*e710*/  SHF.R.S32.HI R9, RZ, 0x1f, R5 ;  /* 0x0000001fff097819 */ /* 0x000fe40000011405 */
[----:B------:R-:W-:Y:S03]  /*e720*/  MOV R165, R6 ;  /* 0x0000000600a57202 */ /* 0x000fe60000000f00 */
[----:B------:R-:W-:Y:S04]  /*e730*/  IMAD R4, R9, R2, RZ ;  /* 0x0000000209047224 */ /* 0x000fe800078e02ff */
[----:B------:R-:W-:Y:S04]  /*e740*/  IMAD R4, R5, R3, R4 ;  /* 0x0000000305047224 */ /* 0x000fe800078e0204 */
[----:B------:R-:W-:Y:S07]  /*e750*/  IMAD.IADD R3, R7, 0x1, R4 ;  /* 0x0000000107037824 */ /* 0x000fee00078e0204 */
.L_x_1659:
[C---:B------:R-:W-:Y:S01]  /*e760*/  IADD3 R9, P1, R165.reuse, UR28, RZ ;  /* 0x0000001ca5097c10 */ /* 0x040fe2000ff3e0ff */
[----:B------:R-:W-:Y:S01]  /*e770*/  @P6 STS.128 [R243+0x10000], RZ ;  /* 0x010000fff3006388 */ /* 0x000fe20000000c00 */
[----:B------:R-:W-:Y:S01]  /*e780*/  LEA R2, P0, R165, R250, 0x1 ;  /* 0x000000faa5027211 */ /* 0x000fe200078008ff */
[----:B------:R-:W-:Y:S01]  /*e790*/  UISETP.GT.AND UP2, UPT, UR11, UR10, UPT ;  /* 0x0000000a0b00728c */ /* 0x000fe2000bf44270 */
[----:B------:R-:W-:Y:S02]  /*e7a0*/  IADD3.X R166, R3, UR21, RZ, P1, !PT ;  /* 0x0000001503a67c10 */ /* 0x000fe40008ffe4ff */
[----:B------:R-:W-:Y:S02]  /*e7b0*/  LEA.HI.X R3, R165, R252, R3, 0x1, P0 ;  /* 0x000000fca5037211 */ /* 0x000fe400000f0c03 */
[CC--:B------:R-:W-:Y:S02]  /*e7c0*/  @!P6 LEA R26, P1, R9.reuse, R250.reuse, 0x1 ;  /* 0x000000fa091ae211 */ /* 0x0c0fe400078208ff */
[C---:B------:R-:W-:Y:S01]  /*e7d0*/  @!P5 LEA R18, P0, R9.reuse, R250, 0x1 ;  /* 0x000000fa0912d211 */ /* 0x040fe200078008ff */
[----:B------:R-:W-:Y:S01]  /*e7e0*/  @!PT LDS RZ, [RZ] ;  /* 0x00000000fffff984 */ /* 0x000fe20000000800 */
[----:B------:R-:W-:Y:S01]  /*e7f0*/  @!PT LDS RZ, [RZ] ;  /* 0x00000000fffff984 */ /* 0x000fe20000000800 */
[----:B------:R-:W-:Y:S01]  /*e800*/  @!PT LDS RZ, [RZ] ;  /* 0x00000000fffff984 */ /* 0x000fe20000000800 */
[----:B------:R-:W-:Y:S01]  /*e810*/  @!P6 LDGSTS.E.BYPASS.LTC128B.128 [R243+0x10000], desc[UR22][R2.64] ;  /* 0x1000000002f3efae */ /* 0x000fe2000b901d56 */
[CCC-:B------:R-:W-:Y:S02]  /*e820*/  @!P6 LEA.HI.X R27, R9.reuse, R252.reuse, R166.reuse, 0x1, P1 ;  /* 0x000000fc091be211 */ /* 0x1c0fe400008f0ca6 */
[C---:B------:R-:W-:Y:S01]  /*e830*/  IADD3 R164, P2, R9.reuse, UR28, RZ ;  /* 0x0000001c09a47c10 */ /* 0x040fe2000ff5e0ff */
[----:B------:R-:W-:Y:S01]  /*e840*/  @P5 STS.128 [R243+0x12000], RZ ;  /* 0x012000fff3005388 */ /* 0x000fe20000000c00 */
[C-C-:B------:R-:W-:Y:S02]  /*e850*/  @!P5 LEA.HI.X R19, R9.reuse, R252, R166.reuse, 0x1, P0 ;  /* 0x000000fc0913d211 */ /* 0x140fe400000f0ca6 */
[----:B------:R-:W-:Y:S01]  /*e860*/  IADD3.X R165, R166, UR21, RZ, P2, !PT ;  /* 0x00000015a6a57c10 */ /* 0x000fe200097fe4ff */
[----:B------:R-:W-:Y:S01]  /*e870*/  @!PT LDS RZ, [RZ] ;  /* 0x00000000fffff984 */ /* 0x000fe20000000800 */
[----:B------:R-:W-:Y:S01]  /*e880*/  @!PT LDS RZ, [RZ] ;  /* 0x00000000fffff984 */ /* 0x000fe20000000800 */
[----:B------:R-:W-:Y:S01]  /*e890*/  @!PT LDS RZ, [RZ] ;  /* 0x00000000fffff984 */ /* 0x000fe20000000800 */
[----:B------:R-:W-:Y:S01]  /*e8a0*/  @!P5 LDGSTS.E.BYPASS.LTC128B.128 [R243+0x12000], desc[UR22][R2.64+0x80] ;  /* 0x1200008002f3dfae */ /* 0x000fe2000b901d56 */
[CC--:B------:R-:W-:Y:S02]  /*e8b0*/  @!P4 LEA R14, P2, R9.reuse, R250.reuse, 0x1 ;  /* 0x000000fa090ec211 */ /* 0x0c0fe400078408ff */
[C---:B------:R-:W-:Y:S01]  /*e8c0*/  @!P3 LEA R10, P1, R9.reuse, R250, 0x1 ;  /* 0x000000fa090ab211 */ /* 0x040fe200078208ff */
[----:B------:R-:W-:Y:S01]  /*e8d0*/  @P4 STS.128 [R243+0x14000], RZ ;  /* 0x014000fff3004388 */ /* 0x000fe20000000c00 */
[CCC-:B------:R-:W-:Y:S02]  /*e8e0*/  @!P4 LEA.HI.X R15, R9.reuse, R252.reuse, R166.reuse, 0x1, P2 ;  /* 0x000000fc090fc211 */ /* 0x1c0fe400010f0ca6 */
[----:B------:R-:W-:Y:S01]  /*e8f0*/  @!P3 LEA.HI.X R11, R9, R252, R166, 0x1, P1 ;  /* 0x000000fc090bb211 */ /* 0x000fe200008f0ca6 */
        /* <DEDUP_REMOVED lines=8> */
[C-C-:B------:R-:W-:Y:S01]  /*e980*/  @!P5 LEA.HI.X R195, R164.reuse, R252, R165.reuse, 0x1, P2 ;  /* 0x000000fca4c3d211 */ /* 0x140fe200010f0ca5 */
        /* <DEDUP_REMOVED lines=8> */
[C---:B------:R-:W-:Y:S01]  /*ea10*/  @!P3 LEA.HI.X R31, R164.reuse, R252, R165, 0x1, P0 ;  /* 0x000000fca41fb211 */ /* 0x040fe200000f0ca5 */
[----:B------:R-:W-:Y:S01]  /*ea20*/  @!PT LDS RZ, [RZ] ;  /* 0x00000000fffff984 */ /* 0x000fe20000000800 */
[----:B------:R-:W-:Y:S01]  /*ea30*/  @!PT LDS RZ, [RZ] ;  /* 0x00000000fffff984 */ /* 0x000fe20000000800 */
[----:B------:R-:W-:Y:S01]  /*ea40*/  @!PT LDS RZ, [RZ] ;  /* 0x00000000fffff984 */ /* 0x000fe20000000800 */
[----:B------:R-:W-:Y:S01]  /*ea50*/  @!P6 LDGSTS.E.BYPASS.LTC128B.128 [R243+0x10800], desc[UR22][R26.64] ;  /* 0x108000001af3efae */ /* 0x000fe2000b901d56 */
[----:B------:R-:W-:Y:S03]  /*ea60*/  IADD3 R166, P2, R164, UR28, RZ ;  /* 0x0000001ca4a67c10 */ /* 0x000fe6000ff5e0ff */
[----:B------:R-:W-:Y:S01]  /*ea70*/  @P5 STS.128 [R243+0x12800], RZ ;  /* 0x012800fff3005388 */ /* 0x000fe20000000c00 */
[CC--:B------:R-:W-:Y:S02]  /*ea80*/  @!P6 LEA R206, P0, R166.reuse, R250.reuse, 0x1 ;  /* 0x000000faa6cee211 */ /* 0x0c0fe400078008ff */
[----:B------:R-:W-:Y:S01]  /*ea90*/  IADD3.X R165, R165, UR21, RZ, P2, !PT ;  /* 0x00000015a5a57c10 */ /* 0x000fe200097fe4ff */
[----:B------:R-:W-:Y:S01]  /*eaa0*/  @!PT LDS RZ, [RZ] ;  /* 0x00000000fffff984 */ /* 0x000fe20000000800 */
[----:B------:R-:W-:Y:S01]  /*eab0*/  @!PT LDS RZ, [RZ] ;  /* 0x00000000fffff984 */ /* 0x000fe20000000800 */
[----:B------:R-:W-:Y:S01]  /*eac0*/  @!PT LDS RZ, [RZ] ;  /* 0x00000000fffff984 */ /* 0x000fe20000000800 */
[----:B------:R-:W-:Y:S01]  /*ead0*/  @!P5 LDGSTS.E.BYPASS.LTC128B.128 [R243+0x12800], desc[UR22][R18.64+0x80] ;  /* 0x1280008012f3dfae */ /* 0x000fe2000b901d56 */
[C---:B------:R-:W-:Y:S02]  /*eae0*/  @!P5 LEA R202, P2, R166.reuse, R250, 0x1 ;  /* 0x000000faa6cad211 */ /* 0x040fe400078408ff */
[CCC-:B------:R-:W-:Y:S01]  /*eaf0*/  @!P6 LEA.HI.X R207, R166.reuse, R252.reuse, R165.reuse, 0x1, P0 ;  /* 0x000000fca6cfe211 */ /* 0x1c0fe200000f0ca5 */
[----:B------:R-:W-:Y:S01]  /*eb00*/  @P4 STS.128 [R243+0x14800], RZ ;  /* 0x014800fff3004388 */ /* 0x000fe20000000c00 */
[C-C-:B------:R-:W-:Y:S02]  /*eb10*/  @!P5 LEA.HI.X R203, R166.reuse, R252, R165.reuse, 0x1, P2 ;  /* 0x000000fca6cbd211 */ /* 0x140fe400010f0ca5 */
[CC--:B------:R-:W-:Y:S01]  /*eb20*/  @!P4 LEA R198, P1, R166.reuse, R250.reuse, 0x1 ;  /* 0x000000faa6c6c211 */ /* 0x0c0fe200078208ff */
[----:B------:R-:W-:Y:S01]  /*eb30*/  @!PT LDS RZ, [RZ] ;  /* 0x00000000fffff984 */ /* 0x000fe20000000800 */
[----:B------:R-:W-:Y:S01]  /*eb40*/  @!PT LDS RZ, [RZ] ;  /* 0x00000000fffff984 */ /* 0x000fe20000000800 */
[----:B------:R-:W-:Y:S01]  /*eb50*/  @!PT LDS RZ, [RZ] ;  /* 0x00000000fffff984 */ /* 0x000fe20000000800 */
[----:B------:R-:W-:Y:S01]  /*eb60*/  @!P4 LDGSTS.E.BYPASS.LTC128B.128 [R243+0x14800], desc[UR22][R14.64+0x100] ;  /* 0x148001000ef3cfae */ /* 0x000fe2000b901d56 */
[C---:B------:R-:W-:Y:S02]  /*eb70*/  @!P3 LEA R164, P0, R166.reuse, R250, 0x1 ;  /* 0x000000faa6a4b211 */ /* 0x040fe400078008ff */
[CCC-:B------:R-:W-:Y:S01]  /*eb80*/  @!P4 LEA.HI.X R199, R166.reuse, R252.reuse, R165.reuse, 0x1, P1 ;  /* 0x000000fca6c7c211 */ /* 0x1c0fe200008f0ca5 */
[----:B------:R-:W-:Y:S01]  /*eb90*/  @P3 STS.128 [R243+0x16800], RZ ;  /* 0x016800fff3003388 */ /* 0x000fe20000000c00 */
[----:B------:R-:W-:Y:S02]  /*eba0*/  @!P3 LEA.HI.X R165, R166, R252, R165, 0x1, P0 ;  /* 0x000000fca6a5b211 */ /* 0x000fe400000f0ca5 */
[----:B------:R-:W-:Y:S01]  /*ebb0*/  PLOP3.LUT P0, PT, PT, PT, UP2, 0x80, 0x0 ;  /* 0x000000000000781c */ /* 0x000fe20003f0f028 */
        /* <DEDUP_REMOVED lines=47> */
[----:B------:R-:W3:Y:S04]  /*eeb0*/  LDSM.16.M88.4 R180, [R241+0x9000] ;  /* 0x00900000f1b4783b */ /* 0x000ee80000000200 */
[----:B------:R-:W3:Y:S04]  /*eec0*/  LDSM.16.M88.4 R184, [R241+0x9800] ;  /* 0x00980000f1b8783b */ /* 0x000ee80000000200 */
[----:B------:R-:W0:Y:S04]  /*eed0*/  LDGDEPBAR ;  /* 0x00000000000079af */ /* 0x000e280000000000 */
[----:B------:R-:W-:Y:S04]  /*eee0*/  LDSM.16.M88.4 R188, [R240] ;  /* 0x00000000f0bc783b */ /* 0x000fe80000000200 */
[----:B-1----:R-:W1:Y:S04]  /*eef0*/  LDSM.16.M88.4 R192, [R239] ;  /* 0x00000000efc0783b */ /* 0x002e680000000200 */
[----:B--2---:R-:W2:Y:S04]  /*ef00*/  LDSM.16.M88.4 R196, [R231] ;  /* 0x00000000e7c4783b */ /* 0x004ea80000000200 */
[----:B------:R-:W2:Y:S04]  /*ef10*/  LDSM.16.M88.4 R200, [R230] ;  /* 0x00000000e6c8783b */ /* 0x000ea80000000200 */
[----:B------:R-:W2:Y:S01]  /*ef20*/  LDSM.16.M88.4 R204, [R229] ;  /* 0x00000000e5cc783b */ /* 0x000ea20000000200 */
[C---:B----4-:R-:W-:Y:S03]  /*ef30*/  HMMA.16816.F32.BF16 R4, R168.reuse, R172, RZ ;  /* 0x000000aca804723c */ /* 0x050fe600000418ff */
[----:B------:R-:W-:Y:S04]  /*ef40*/  LDSM.16.M88.4 R208, [R238] ;  /* 0x00000000eed0783b */ /* 0x000fe80000000200 */
[----:B------:R-:W4:Y:S01]  /*ef50*/  LDSM.16.M88.4 R212, [R235+0x8000] ;  /* 0x00800000ebd4783b */ /* 0x000f220000000200 */
[C---:B------:R-:W-:Y:S03]  /*ef60*/  HMMA.16816.F32.BF16 R8, R168.reuse, R174, RZ ;  /* 0x000000aea808723c */ /* 0x040fe600000418ff */
[----:B------:R-:W-:Y:S03]  /*ef70*/  LDSM.16.M88.4 R172, [R235+0x9000] ;  /* 0x00900000ebac783b */ /* 0x000fe60000000200 */
[C---:B-----5:R-:W-:Y:S06]  /*ef80*/  HMMA.16816.F32.BF16 R12, R168.reuse, R176, RZ ;  /* 0x000000b0a80c723c */ /* 0x060fec00000418ff */
[C---:B------:R-:W-:Y:S01]  /*ef90*/  HMMA.16816.F32.BF16 R16, R168.reuse, R178, RZ ;  /* 0x000000b2a810723c */ /* 0x040fe200000418ff */
[----:B------:R-:W-:Y:S05]  /*efa0*/  LDSM.16.M88.4 R176, [R235+0x9800] ;  /* 0x00980000ebb0783b */ /* 0x000fea0000000200 */
[C---:B---3--:R-:W-:Y:S06]  /*efb0*/  HMMA.16816.F32.BF16 R20, R168.reuse, R180, RZ ;  /* 0x000000b4a814723c */ /* 0x048fec00000418ff */
[C---:B------:R-:W-:Y:S01]  /*efc0*/  HMMA.16816.F32.BF16 R24, R168.reuse, R182, RZ ;  /* 0x000000b6a818723c */ /* 0x040fe200000418ff */
[----:B------:R-:W-:Y:S05]  /*efd0*/  LDSM.16.M88.4 R180, [R237] ;  /* 0x00000000edb4783b */ /* 0x000fea0000000200 */
[C---:B------:R-:W-:Y:S06]  /*efe0*/  HMMA.16816.F32.BF16 R28, R168.reuse, R184, RZ ;  /* 0x000000b8a81c723c */ /* 0x040fec00000418ff */
[----:B------:R-:W-:Y:S01]  /*eff0*/  HMMA.16816.F32.BF16 R32, R168, R186, RZ ;  /* 0x000000baa820723c */ /* 0x000fe200000418ff */
[----:B------:R-:W3:Y:S04]  /*f000*/  LDSM.16.M88.4 R168, [R235+0x8800] ;  /* 0x00880000eba8783b */ /* 0x000ee80000000200 */
[----:B------:R-:W5:Y:S01]  /*f010*/  LDSM.16.M88.4 R184, [R228] ;  /* 0x00000000e4b8783b */ /* 0x000f620000000200 */
[C---:B-1----:R-:W-:Y:S06]  /*f020*/  HMMA.16816.F32.BF16 R4, R188.reuse, R192, R4 ;  /* 0x000000c0bc04723c */ /* 0x042fec0000041804 */
[C---:B------:R-:W-:Y:S01]  /*f030*/  HMMA.16816.F32.BF16 R8, R188.reuse, R194, R8 ;  /* 0x000000c2bc08723c */ /* 0x040fe20000041808 */
[----:B------:R-:W-:Y:S05]  /*f040*/  LDSM.16.M88.4 R192, [R228+0x1000] ;  /* 0x00100000e4c0783b */ /* 0x000fea0000000200 */
[C---:B--2---:R-:W-:Y:S06]  /*f050*/  HMMA.16816.F32.BF16 R12, R188.reuse, R196, R12 ;  /* 0x000000c4bc0c723c */ /* 0x044fec000004180c */
[C---:B------:R-:W-:Y:S01]  /*f060*/  HMMA.16816.F32.BF16 R16, R188.reuse, R198, R16 ;  /* 0x000000c6bc10723c */ /* 0x040fe20000041810 */
[----:B------:R-:W-:Y:S05]  /*f070*/  LDSM.16.M88.4 R196, [R228+0x1800] ;  /* 0x00180000e4c4783b */ /* 0x000fea0000000200 */
[C---:B------:R-:W-:Y:S06]  /*f080*/  HMMA.16816.F32.BF16 R20, R188.reuse, R200, R20 ;  /* 0x000000c8bc14723c */ /* 0x040fec0000041814 */
[C---:B------:R-:W-:Y:S01]  /*f090*/  HMMA.16816.F32.BF16 R24, R188.reuse, R202, R24 ;  /* 0x000000cabc18723c */ /* 0x040fe20000041818 */
[----:B------:R-:W-:Y:S05]  /*f0a0*/  LDSM.16.M88.4 R200, [R242+0x2000] ;  /* 0x00200000f2c8783b */ /* 0x000fea0000000200 */
[C---:B------:R-:W-:Y:S06]  /*f0b0*/  HMMA.16816.F32.BF16 R28, R188.reuse, R204, R28 ;  /* 0x000000ccbc1c723c */ /* 0x040fec000004181c */
[----:B------:R-:W-:Y:S01]  /*f0c0*/  HMMA.16816.F32.BF16 R32, R188, R206, R32 ;  /* 0x000000cebc20723c */ /* 0x000fe20000041820 */
[----:B------:R-:W1:Y:S04]  /*f0d0*/  LDSM.16.M88.4 R188, [R228+0x800] ;  /* 0x00080000e4bc783b */ /* 0x000e680000000200 */
[----:B------:R-:W2:Y:S01]  /*f0e0*/  LDSM.16.M88.4 R204, [R241+0xa000] ;  /* 0x00a00000f1cc783b */ /* 0x000ea20000000200 */
[C---:B----4-:R-:W-:Y:S06]  /*f0f0*/  HMMA.16816.F32.BF16 R4, R208.reuse, R212, R4 ;  /* 0x000000d4d004723c */ /* 0x050fec0000041804 */
[C---:B------:R-:W-:Y:S01]  /*f100*/  HMMA.16816.F32.BF16 R8, R208.reuse, R214, R8 ;  /* 0x000000d6d008723c */ /* 0x040fe20000041808 */
[----:B------:R-:W-:Y:S05]  /*f110*/  LDSM.16.M88.4 R212, [R227] ;  /* 0x00000000e3d4783b */ /* 0x000fea0000000200 */
[C---:B---3--:R-:W-:Y:S06]  /*f120*/  HMMA.16816.F32.BF16 R12, R208.reuse, R168, R12 ;  /* 0x000000a8d00c723c */ /* 0x048fec000004180c */
        /* <DEDUP_REMOVED lines=173> */
[----:B------:R-:W-:Y:S04]  /*fc00*/  FMUL.FTZ R14, R14, UR24 ;  /* 0x000000180e0e7c20 */ /* 0x000fe80008410000 */
[----:B------:R4:W1:Y:S05]  /*fc10*/  MUFU.TANH R197, R250 ;  /* 0x000000fa00c57308 */ /* 0x00086a0000002400 */
[----:B------:R-:W-:Y:S05]  /*fc20*/  FMUL.FTZ R21, R21, UR24 ;  /* 0x0000001815157c20 */ /* 0x000fea0008410000 */
[----:B------:R5:W3:Y:S01]  /*fc30*/  MUFU.TANH R185, R164 ;  /* 0x000000a400b97308 */ /* 0x000ae20000002400 */
[----:B--2---:R-:W-:Y:S01]  /*fc40*/  FMUL.FTZ R166, R10, UR24 ;  /* 0x000000180aa67c20 */ /* 0x004fe20008410000 */
[----:B------:R-:W-:Y:S08]  /*fc50*/  FMUL.FTZ R10, R12, UR24 ;  /* 0x000000180c0a7c20 */ /* 0x000ff00008410000 */
        /* <DEDUP_REMOVED lines=8> */
[----:B--2---:R-:W-:Y:S09]  /*fce0*/  FMUL.FTZ R165, R16, UR24 ;  /* 0x0000001810a57c20 */ /* 0x004ff20008410000 */
[----:B------:R2:W2:Y:S01]  /*fcf0*/  MUFU.TANH R187, R250 ;  /* 0x000000fa00bb7308 */ /* 0x0004a20000002400 */
[----:B-1----:R-:W-:Y:S01]  /*fd00*/  FMUL.FTZ R166, R18, UR24 ;  /* 0x0000001812a67c20 */ /* 0x002fe20008410000 */
[----:B------:R-:W-:Y:S01]  /*fd10*/  FMUL.FTZ R206, R28, UR24 ;  /* 0x000000181cce7c20 */ /* 0x000fe20008410000 */
[----:B------:R-:W-:Y:S07]  /*fd20*/  FMUL.FTZ R29, R29, UR24 ;  /* 0x000000181d1d7c20 */ /* 0x000fee0008410000 */
        /* <DEDUP_REMOVED lines=25> */
[----:B------:R-:W1:Y:S01]  /*fec0*/  MUFU.TANH R199, R165 ;  /* 0x000000a500c77308 */ /* 0x000e620000002400 */
[----:B-----5:R-:W-:Y:S09]  /*fed0*/  FMUL.FTZ R250, R32, UR24 ;  /* 0x0000001820fa7c20 */ /* 0x020ff20008410000 */
[----:B------:R-:W1:Y:S01]  /*fee0*/  MUFU.TANH R203, R13 ;  /* 0x0000000d00cb7308 */ /* 0x000e620000002400 */
[----:B--2---:R-:W-:Y:S09]  /*fef0*/  FMUL.FTZ R164, R33, UR24 ;  /* 0x0000001821a47c20 */ /* 0x004ff20008410000 */
[----:B------:R-:W2:Y:S10]  /*ff00*/  MUFU.TANH R205, R14 ;  /* 0x0000000e00cd7308 */ /* 0x000eb40000002400 */
[----:B------:R-:W1:Y:S10]  /*ff10*/  MUFU.TANH R186, R10 ;  /* 0x0000000a00ba7308 */ /* 0x000e740000002400 */
[----:B------:R-:W1:Y:S10]  /*ff20*/  MUFU.TANH R182, R21 ;  /* 0x0000001500b67308 */ /* 0x000e740000002400 */
[----:B------:R-:W1:Y:S10]  /*ff30*/  MUFU.TANH R214, R214 ;  /* 0x000000d600d67308 */ /* 0x000e740000002400 */
[----:B------:R-:W1:Y:S10]  /*ff40*/  MUFU.TANH R206, R206 ;  /* 0x000000ce00ce7308 */ /* 0x000e740000002400 */
[----:B------:R-:W1:Y:S10]  /*ff50*/  MUFU.TANH R202, R29 ;  /* 0x0000001d00ca7308 */ /* 0x000e740000002400 */
[----:B------:R5:W1:Y:S10]  /*ff60*/  MUFU.TANH R201, R252 ;  /* 0x000000fc00c97308 */ /* 0x000a740000002400 */
[----:B------:R4:W1:Y:S10]  /*ff70*/  MUFU.TANH R198, R250 ;  /* 0x000000fa00c67308 */ /* 0x0008740000002400 */
[----:B------:R1:W1:Y:S01]  /*ff80*/  MUFU.TANH R194, R164 ;  /* 0x000000a400c27308 */ /* 0x0002620000002400 */
[----:B-----5:R-:W-:Y:S09]  /*ff90*/  MOV R252, R3 ;  /* 0x0000000300fc7202 */ /* 0x020ff20000000f00 */
[----:B------:R-:W1:Y:S01]  /*ffa0*/  MUFU.TANH R166, R166 ;  /* 0x000000a600a67308 */ /* 0x000e620000002400 */
[----:B----4-:R-:W-:Y:S09]  /*ffb0*/  IMAD.MOV.U32 R250, RZ, RZ, R2 ;  /* 0x000000fffffa7224 */ /* 0x010ff200078e0002 */
[----:B------:R4:W1:Y:S01]  /*ffc0*/  MUFU.TANH R165, R35 ;  /* 0x0000002300a57308 */ /* 0x0008620000002400 */
[----:B--23--:R-:W-:Y:S05]  /*ffd0*/  @!P0 BRA `(.L_x_1660) ;  /* 0x0000000c00048947 */ /* 0x00cfea0003800000 */
        /* <DEDUP_REMOVED lines=31> */
[----:B------:R-:W-:Y:S02]  /*101d0*/  @!UP2 UIADD3 UR39, UR39, 0x1, URZ ;  /* 0x000000012727a890 */ /* 0x000fe4000fffe03f */
[----:B------:R-:W-:Y:S02]  /*101e0*/  UISETP.GE.AND UP2, UPT, UR40, URZ, UPT ;  /* 0x0000003f2800728c */ /* 0x000fe4000bf46270 */
[----:B------:R-:W-:Y:S02]  /*101f0*/  @UP5 UIADD3 UR41, UR41, 0x1, URZ ;  /* 0x0000000129295890 */ /* 0x000fe4000fffe03f */
[----:B------:R-:W-:Y:S03]  /*10200*/  @UP4 UIADD3 UR39, UR39, 0x1, URZ ;  /* 0x0000000127274890 */ /* 0x000fe6000fffe03f */
[----:B------:R-:W-:Y:S04]  /*10210*/  @!UP3 UIADD3 UR41, -UR41, URZ, URZ ;  /* 0x0000003f2929b290 */ /* 0x000fe8000fffe13f */
        /* <DEDUP_REMOVED lines=10> */
[----:B------:R-:W-:Y:S02]  /*102c0*/  LEA.HI.X.SX32 R5, R3, UR19, 0x2, P1 ;  /* 0x0000001303057c11 */ /* 0x000fe400088f16ff */
[----:B------:R-:W-:Y:S01]  /*102d0*/  R2UR UR36, R4 ;  /* 0x00000000042472ca */ /* 0x000fe200000e0000 */
[----:B------:R-:W2:Y:S01]  /*102e0*/  LDC.64 R2, c[0x0][0x230] ;  /* 0x00008c00ff027b82 */ /* 0x000ea20000000a00 */
[----:B------:R-:W-:Y:S02]  /*102f0*/  R2UR UR37, R5 ;  /* 0x00000000052572ca */ /* 0x000fe400000e0000 */
[----:B------:R-:W-:Y:S02]  /*10300*/  R2UR UR14, R6 ;  /* 0x00000000060e72ca */ /* 0x000fe400000e0000 */
[----:B------:R-:W-:Y:S07]  /*10310*/  R2UR UR15, R7 ;  /* 0x00000000070f72ca */ /* 0x000fee00000e0000 */
[----:B------:R-:W-:Y:S01]  /*10320*/  IMAD.U32 R14, RZ, RZ, UR36 ;  /* 0x00000024ff0e7e24 */ /* 0x000fe2000f8e00ff */
[----:B------:R-:W-:Y:S01]  /*10330*/  UIADD3 UR36, UR41, -UR39, URZ ;  /* 0x8000002729247290 */ /* 0x000fe2000fffe03f */
[----:B------:R-:W-:Y:S02]  /*10340*/  IMAD.U32 R15, RZ, RZ, UR37 ;  /* 0x00000025ff0f7e24 */ /* 0x000fe4000f8e00ff */
[----:B------:R-:W-:Y:S01]  /*10350*/  IMAD.U32 R12, RZ, RZ, UR14 ;  /* 0x0000000eff0c7e24 */ /* 0x000fe2000f8e00ff */
[----:B------:R-:W-:Y:S01]  /*10360*/  UIMAD UR36, UR36, UR17, -0x40 ;  /* 0xffffffc0242474a4 */ /* 0x000fe2000f8e0211 */
[----:B------:R-:W-:Y:S01]  /*10370*/  MOV R13, UR15 ;  /* 0x0000000f000d7c02 */ /* 0x000fe20008000f00 */
[----:B------:R-:W3:Y:S02]  /*10380*/  LDG.E R5, desc[UR22][R14.64] ;  /* 0x000000160e057981 */ /* 0x000ee4000c1e1900 */
[----:B------:R-:W-:Y:S02]  /*10390*/  USHF.R.S32.HI UR15, URZ, 0x1f, UR36 ;  /* 0x0000001f3f0f7899 */ /* 0x000fe40008011424 */
[----:B------:R-:W3:Y:S01]  /*103a0*/  LDG.E R4, desc[UR22][R12.64] ;  /* 0x000000160c047981 */ /* 0x000ee2000c1e1900 */
        /* <DEDUP_REMOVED lines=9> */
[----:B---3--:R-:W-:Y:S04]  /*10440*/  IADD3 R5, -R4, R5, RZ ;  /* 0x0000000504057210 */ /* 0x008fe80007ffe1ff */
[----:B------:R-:W-:Y:S01]  /*10450*/  SHF.R.S32.HI R13, RZ, 0x1f, R5 ;  /* 0x0000001fff0d7819 */ /* 0x000fe20000011405 */
[-C--:B--2---:R-:W-:Y:S04]  /*10460*/  IMAD.WIDE.U32 R6, R5, R2.reuse, R6 ;  /* 0x0000000205067225 */ /* 0x084fe800078e0006 */
[----:B------:R-:W-:Y:S04]  /*10470*/  IMAD R4, R13, R2, RZ ;  /* 0x000000020d047224 */ /* 0x000fe800078e02ff */
[----:B------:R-:W-:Y:S04]  /*10480*/  IMAD R4, R5, R3, R4 ;  /* 0x0000000305047224 */ /* 0x000fe800078e0204 */
[----:B------:R-:W-:Y:S07]  /*10490*/  IMAD.IADD R2, R7, 0x1, R4 ;  /* 0x0000000107027824 */ /* 0x000fee00078e0204 */
.L_x_1661:
        /* <DEDUP_REMOVED lines=16> */
[CC--:B------:R-:W-:Y:S01]  /*105a0*/  @!P3 LEA R6, P1, R5.reuse, R248.reuse, 0x1 ;  /* 0x000000f80506b211 */ /* 0x0c0fe200078208ff */
[----:B------:R-:W-:Y:S01]  /*105b0*/  @!PT LDS RZ, [RZ] ;  /* 0x00000000fffff984 */ /* 0x000fe20000000800 */
[----:B------:R-:W-:Y:S01]  /*105c0*/  @!PT LDS RZ, [RZ] ;  /* 0x00000000fffff984 */ /* 0x000fe20000000800 */
[----:B------:R-:W-:Y:S01]  /*105d0*/  @!PT LDS RZ, [RZ] ;  /* 0x00000000fffff984 */ /* 0x000fe20000000800 */
[----:B------:R2:W-:Y:S01]  /*105e0*/  @!P5 LDGSTS.E.BYPASS.LTC128B.128 [R243+0xa000], desc[UR22][R20.64+0x80] ;  /* 0x0a00008014f3dfae */ /* 0x0005e2000b901d56 */
[C---:B------:R-:W-:Y:S02]  /*105f0*/  IADD3 R3, P2, R5.reuse, UR27, RZ ;  /* 0x0000001b05037c10 */ /* 0x040fe4000ff5e0ff */
[-C--:B------:R-:W-:Y:S01]  /*10600*/  @!P3 LEA.HI.X R7, R5, R247.reuse, R4, 0x1, P1 ;  /* 0x000000f70507b211 */ /* 0x080fe200008f0c04 */
[----:B------:R2:W-:Y:S01]  /*10610*/  @P4 STS.128 [R243+0xc000], RZ ;  /* 0x00c000fff3004388 */ /* 0x0005e20000000c00 */
[CC--:B------:R-:W-:Y:S02]  /*10620*/  @!P6 LEA R16, P0, R3.reuse, R248.reuse, 0x1 ;  /* 0x000000f80310e211 */ /* 0x0c0fe400078008ff */
[-C--:B------:R-:W-:Y:S01]  /*10630*/  @!P4 LEA R24, P1, R3, R248.reuse, 0x1 ;  /* 0x000000f80318c211 */ /* 0x080fe200078208ff */
[----:B------:R-:W-:Y:S01]  /*10640*/  @!PT LDS RZ, [RZ] ;  /* 0x00000000fffff984 */ /* 0x000fe20000000800 */
[----:B------:R-:W-:Y:S01]  /*10650*/  @!PT LDS RZ, [RZ] ;  /* 0x00000000fffff984 */ /* 0x000fe20000000800 */
[----:B------:R-:W-:Y:S01]  /*10660*/  @!PT LDS RZ, [RZ] ;  /* 0x00000000fffff984 */ /* 0x000fe20000000800 */
[----:B------:R2:W-:Y:S01]  /*10670*/  @!P4 LDGSTS.E.BYPASS.LTC128B.128 [R243+0xc000], desc[UR22][R20.64+0x100] ;  /* 0x0c00010014f3cfae */ /* 0x0005e2000b901d56 */
[----:B------:R-:W-:Y:S02]  /*10680*/  IADD3.X R2, R4, UR26, RZ, P2, !PT ;  /* 0x0000001a04027c10 */ /* 0x000fe400097fe4ff */
[-C--:B------:R-:W-:Y:S01]  /*10690*/  @!P4 LEA R12, P2, R5, R248.reuse, 0x1 ;  /* 0x000000f8050cc211 */ /* 0x080fe200078408ff */
[----:B------:R2:W-:Y:S01]  /*106a0*/  @P3 STS.128 [R243+0xe000], RZ ;  /* 0x00e000fff3003388 */ /* 0x0005e20000000c00 */
[-C--:B------:R-:W-:Y:S02]  /*106b0*/  @!P6 LEA.HI.X R17, R3, R247.reuse, R2, 0x1, P0 ;  /* 0x000000f70311e211 */ /* 0x080fe400000f0c02 */
[-C--:B------:R-:W-:Y:S01]  /*106c0*/  @!P4 LEA.HI.X R13, R5, R247.reuse, R4, 0x1, P2 ;  /* 0x000000f7050dc211 */ /* 0x080fe200010f0c04 */
        /* <DEDUP_REMOVED lines=35> */
[----:B----4-:R-:W-:Y:S01]  /*10900*/  @!P3 LEA.HI.X R35, R4, R247, R2, 0x1, P0 ;  /* 0x000000f70423b211 */ /* 0x010fe200000f0c02 */
        /* <DEDUP_REMOVED lines=46> */
.L_x_1660:
[----:B------:R-:W-:Y:S01]  /*10bf0*/  FMNMX.FTZ R3, R197, R167, !PT ;  /* 0x000000a7c5037209 */ /* 0x000fe20007810000 */
[----:B--2---:R-:W-:Y:S01]  /*10c00*/  LDSM.16.MT88.4 R20, [R234+0x10000] ;  /* 0x01000000ea14783b */ /* 0x004fe20000004200 */
        /* <DEDUP_REMOVED lines=36> */
[----:B------:R-:W-:Y:S08]  /*10e50*/  SHFL.BFLY PT, R3, R6, 0x2, 0x1f ;  /* 0x0c401f0006037f89 */ /* 0x000ff000000e0000 */
        /* <DEDUP_REMOVED lines=33> */
[C---:B--2---:R-:W-:Y:S01]  /*11070*/  FMUL.FTZ R6, R0.reuse, R162 ;  /* 0x000000a200067220 */ /* 0x044fe20000410000 */
[C---:B------:R-:W-:Y:S01]  /*11080*/  FMUL.FTZ R7, R0.reuse, R163 ;  /* 0x000000a300077220 */ /* 0x040fe20000410000 */
        /* <DEDUP_REMOVED lines=8> */
[C---:B----4-:R-:W-:Y:S01]  /*11110*/  FMUL.FTZ R35, R0.reuse, R135 ;  /* 0x0000008700237220 */ /* 0x050fe20000410000 */
        /* <DEDUP_REMOVED lines=19> */
[----:B------:R-:W-:Y:S01]  /*11250*/  FMUL.FTZ R39, R0, R39 ;  /* 0x0000002700277220 */ /* 0x000fe20000410000 */
[C---:B------:R-:W-:Y:S01]  /*11260*/  FMUL.FTZ R40, R2.reuse, R40 ;  /* 0x0000002802287220 */ /* 0x040fe20000410000 */
[----:B------:R-:W-:Y:S01]  /*11270*/  FMUL.FTZ R41, R2, R41 ;  /* 0x0000002902297220 */ /* 0x000fe20000410000 */
[C---:B------:R-:W-:Y:S01]  /*11280*/  FMUL.FTZ R42, R0.reuse, R42 ;  /* 0x0000002a002a7220 */ /* 0x040fe20000410000 */
[----:B------:R-:W-:Y:S01]  /*11290*/  FMUL.FTZ R43, R0, R43 ;  /* 0x0000002b002b7220 */ /* 0x000fe20000410000 */
[----:B------:R-:W2:Y:S03]  /*112a0*/  LDSM.16.MT88.4 R140, [R234+0x12000] ;  /* 0x01200000ea8c783b */ /* 0x000ea60000004200 */
[----:B------:R-:W-:Y:S01]  /*112b0*/  MUFU.EX2 R192, R192 ;  /* 0x000000c000c07308 */ /* 0x000fe20000000800 */
[--C-:B------:R-:W-:Y:S01]  /*112c0*/  FFMA.FTZ R183, R183, UR4, -R180.reuse ;  /* 0x00000004b7b77c23 */ /* 0x100fe200080108b4 */
        /* <DEDUP_REMOVED lines=38> */
[----:B------:R-:W-:Y:S01]  /*11530*/  MUFU.EX2 R184, R183 ;  /* 0x000000b700b87308 */ /* 0x000fe20000000800 */
[----:B-----5:R-:W-:Y:S01]  /*11540*/  F2FP.BF16.F32.PACK_AB R163, R188, R189 ;  /* 0x000000bdbca3723e */ /* 0x020fe200000010ff */
[----:B------:R-:W-:Y:S01]  /*11550*/  FMUL.FTZ R75, R0, R75 ;  /* 0x0000004b004b7220 */ /* 0x000fe20000410000 */
[C---:B------:R-:W-:Y:S01]  /*11560*/  FMUL.FTZ R76, R2.reuse, R76 ;  /* 0x0000004c024c7220 */ /* 0x040fe20000410000 */
[----:B------:R-:W-:Y:S01]  /*11570*/  FMUL.FTZ R77, R2, R77 ;  /* 0x0000004d024d7220 */ /* 0x000fe20000410000 */
[C---:B------:R-:W-:Y:S01]  /*11580*/  FMUL.FTZ R78, R0.reuse, R78 ;  /* 0x0000004e004e7220 */ /* 0x040fe20000410000 */
[----:B------:R-:W-:Y:S01]  /*11590*/  FMUL.FTZ R79, R0, R79 ;  /* 0x0000004f004f7220 */ /* 0x000fe20000410000 */
[C---:B------:R-:W-:Y:S01]  /*115a0*/  FMUL.FTZ R80, R2.reuse, R80 ;  /* 0x0000005002507220 */ /* 0x040fe20000410000 */
[C---:B------:R-:W-:Y:S02]  /*115b0*/  HMMA.16816.F32.BF16 R4, R160.reuse, R12, R4 ;  /* 0x0000000ca004723c */ /* 0x040fe40000041804 */
[----:B------:R-:W-:Y:S01]  /*115c0*/  MUFU.EX2 R196, R196 ;  /* 0x000000c400c47308 */ /* 0x000fe20000000800 */
[----:B------:R-:W-:Y:S02]  /*115d0*/  PLOP3.LUT P0, PT, PT, PT, UP2, 0x80, 0x0 ;  /* 0x000000000000781c */ /* 0x000fe40003f0f028 */
[C---:B------:R-:W-:Y:S01]  /*115e0*/  FMUL.FTZ R81, R2.reuse, R81 ;  /* 0x0000005102517220 */ /* 0x040fe20000410000 */
[C---:B------:R-:W-:Y:S06]  /*115f0*/  HMMA.16816.F32.BF16 R8, R160.reuse, R14, R8 ;  /* 0x0000000ea008723c */ /* 0x040fec0000041808 */
[----:B------:R-:W-:Y:S01]  /*11600*/  MUFU.EX2 R208, R208 ;  /* 0x000000d000d07308 */ /* 0x000fe20000000800 */
[C---:B------:R-:W-:Y:S01]  /*11610*/  FMUL.FTZ R12, R2.reuse, R152 ;  /* 0x00000098020c7220 */ /* 0x040fe20000410000 */
[----:B------:R-:W-:Y:S03]  /*11620*/  FMUL.FTZ R13, R2, R153 ;  /* 0x00000099020d7220 */ /* 0x000fe60000410000 */
[C---:B------:R-:W-:Y:S01]  /*11630*/  FMUL.FTZ R14, R0.reuse, R154 ;  /* 0x0000009a000e7220 */ /* 0x040fe20000410000 */
[C---:B------:R-:W-:Y:S02]  /*11640*/  FMUL.FTZ R15, R0.reuse, R155 ;  /* 0x0000009b000f7220 */ /* 0x040fe40000410000 */
[----:B------:R-:W-:Y:S01]  /*11650*/  LDSM.16.MT88.4 R152, [R232+0x10800] ;  /* 0x01080000e898783b */ /* 0x000fe20000004200 */
[C---:B------:R-:W-:Y:S01]  /*11660*/  FMUL.FTZ R82, R0.reuse, R82 ;  /* 0x0000005200527220 */ /* 0x040fe20000410000 */
[----:B------:R-:W-:Y:S01]  /*11670*/  FMUL.FTZ R83, R0, R83 ;  /* 0x0000005300537220 */ /* 0x000fe20000410000 */
[C---:B------:R-:W-:Y:S01]  /*11680*/  FMUL.FTZ R84, R2.reuse, R84 ;  /* 0x0000005402547220 */ /* 0x040fe20000410000 */
[----:B------:R-:W-:Y:S01]  /*11690*/  FMUL.FTZ R85, R2, R85 ;  /* 0x0000005502557220 */ /* 0x000fe20000410000 */
[C---:B------:R-:W-:Y:S01]  /*116a0*/  HMMA.16816.F32.BF16 R12, R160.reuse, R20, R12 ;  /* 0x00000014a00c723c */ /* 0x040fe2000004180c */
[----:B------:R-:W-:Y:S02]  /*116b0*/  MUFU.EX2 R212, R212 ;  /* 0x000000d400d47308 */ /* 0x000fe40000000800 */
        /* <DEDUP_REMOVED lines=17> */
[C---:B------:R-:W-:Y:S05]  /*117d0*/  HMMA.16816.F32.BF16 R24, R160.reuse, R30, R24 ;  /* 0x0000001ea018723c */ /* 0x040fea0000041818 */
[C---:B------:R-:W-:Y:S01]  /*117e0*/  FMUL.FTZ R28, R2.reuse, R136 ;  /* 0x00000088021c7220 */ /* 0x040fe20000410000 */
[----:B------:R-:W-:Y:S01]  /*117f0*/  FMUL.FTZ R29, R2, R137 ;  /* 0x00000089021d7220 */ /* 0x000fe20000410000 */
[C---:B------:R-:W-:Y:S01]  /*11800*/  FMUL.FTZ R30, R0.reuse, R138 ;  /* 0x0000008a001e7220 */ /* 0x040fe20000410000 */
[----:B------:R-:W-:Y:S02]  /*11810*/  FMUL.FTZ R31, R0, R139 ;  /* 0x0000008b001f7220 */ /* 0x000fe40000410000 */
[----:B------:R-:W1:Y:S01]  /*11820*/  LDSM.16.MT88.4 R136, [R232+0x12000] ;  /* 0x01200000e888783b */ /* 0x000e620000004200 */
[C---:B------:R-:W-:Y:S01]  /*11830*/  FMUL.FTZ R96, R2.reuse, R96 ;  /* 0x0000006002607220 */ /* 0x040fe20000410000 */
[----:B------:R-:W-:Y:S01]  /*11840*/  FMUL.FTZ R97, R2, R97 ;  /* 0x0000006102617220 */ /* 0x000fe20000410000 */
[C---:B------:R-:W-:Y:S01]  /*11850*/  FMUL.FTZ R98, R0.reuse, R98 ;  /* 0x0000006200627220 */ /* 0x040fe20000410000 */
[----:B------:R-:W-:Y:S01]  /*11860*/  FMUL.FTZ R99, R0, R99 ;  /* 0x0000006300637220 */ /* 0x000fe20000410000 */
[C---:B---3--:R-:W-:Y:S03]  /*11870*/  HMMA.16816.F32.BF16 R28, R160.reuse, R156, R28 ;  /* 0x0000009ca01c723c */ /* 0x048fe6000004181c */
[C---:B------:R-:W-:Y:S01]  /*11880*/  FMUL.FTZ R100, R2.reuse, R100 ;  /* 0x0000006402647220 */ /* 0x040fe20000410000 */
[----:B------:R-:W-:Y:S01]  /*11890*/  FMUL.FTZ R101, R2, R101 ;  /* 0x0000006502657220 */ /* 0x000fe20000410000 */
[C---:B------:R-:W-:Y:S01]  /*118a0*/  FMUL.FTZ R102, R0.reuse, R102 ;  /* 0x0000006600667220 */ /* 0x040fe20000410000 */
[C---:B------:R-:W-:Y:S01]  /*118b0*/  HMMA.16816.F32.BF16 R32, R160.reuse, R158, R32 ;  /* 0x0000009ea020723c */ /* 0x040fe20000041820 */
[----:B------:R-:W-:Y:S04]  /*118c0*/  LDSM.16.MT88.4 R156, [R236+0x12800] ;  /* 0x01280000ec9c783b */ /* 0x000fe80000004200 */
[----:B------:R-:W-:Y:S01]  /*118d0*/  FMUL.FTZ R103, R0, R103 ;  /* 0x0000006700677220 */ /* 0x000fe20000410000 */
[C---:B----4-:R-:W-:Y:S05]  /*118e0*/  HMMA.16816.F32.BF16 R36, R160.reuse, R148, R36 ;  /* 0x00000094a024723c */ /* 0x050fea0000041824 */
[C---:B------:R-:W-:Y:S01]  /*118f0*/  FMUL.FTZ R104, R2.reuse, R104 ;  /* 0x0000006802687220 */ /* 0x040fe20000410000 */
        /* <DEDUP_REMOVED lines=22> */
[--C-:B------:R-:W-:Y:S01]  /*11a60*/  FFMA.FTZ R200, R205, UR4, -R180.reuse ;  /* 0x00000004cdc87c23 */ /* 0x100fe200080108b4 */
[--C-:B------:R-:W-:Y:S01]  /*11a70*/  FFMA.FTZ R205, R177, UR4, -R180.reuse ;  /* 0x00000004b1cd7c23 */ /* 0x100fe200080108b4 */
[--C-:B------:R-:W-:Y:S01]  /*11a80*/  FFMA.FTZ R204, R207, UR4, -R181.reuse ;  /* 0x00000004cfcc7c23 */ /* 0x100fe200080108b5 */
[--C-:B------:R-:W-:Y:S01]  /*11a90*/  FFMA.FTZ R207, R178, UR4, -R181.reuse ;  /* 0x00000004b2cf7c23 */ /* 0x100fe200080108b5 */
[C---:B------:R-:W-:Y:S01]  /*11aa0*/  FMUL.FTZ R116, R2.reuse, R116 ;  /* 0x0000007402747220 */ /* 0x040fe20000410000 */
[C---:B--2---:R-:W-:Y:S01]  /*11ab0*/  HMMA.16816.F32.BF16 R68, R160.reuse, R140, R68 ;  /* 0x0000008ca044723c */ /* 0x044fe20000041844 */
[----:B------:R-:W-:Y:S01]  /*11ac0*/  LDSM.16.MT88.4 R176, [R232+0x14800] ;  /* 0x01480000e8b0783b */ /* 0x000fe20000004200 */
[----:B------:R-:W-:Y:S01]  /*11ad0*/  MUFU.EX2 R200, R200 ;  /* 0x000000c800c87308 */ /* 0x000fe20000000800 */
[----:B------:R-:W-:Y:S01]  /*11ae0*/  FMUL.FTZ R117, R2, R117 ;  /* 0x0000007502757220 */ /* 0x000fe20000410000 */
[C---:B------:R-:W-:Y:S01]  /*11af0*/  FMUL.FTZ R118, R0.reuse, R118 ;  /* 0x0000007600767220 */ /* 0x040fe20000410000 */
[----:B------:R-:W-:Y:S01]  /*11b00*/  FMUL.FTZ R119, R0, R119 ;  /* 0x0000007700777220 */ /* 0x000fe20000410000 */
[C---:B------:R-:W-:Y:S03]  /*11b10*/  HMMA.16816.F32.BF16 R72, R160.reuse, R142, R72 ;  /* 0x0000008ea048723c */ /* 0x040fe60000041848 */
[----:B------:R-:W2:Y:S03]  /*11b20*/  LDSM.16.MT88.4 R140, [R232+0x14000] ;  /* 0x01400000e88c783b */ /* 0x000ea60000004200 */
[----:B------:R-:W-:Y:S01]  /*11b30*/  MUFU.EX2 R205, R205 ;  /* 0x000000cd00cd7308 */ /* 0x000fe20000000800 */
[--C-:B------:R-:W-:Y:S01]  /*11b40*/  FFMA.FTZ R203, R203, UR4, -R181.reuse ;  /* 0x00000004cbcb7c23 */ /* 0x100fe200080108b5 */
[C---:B---3--:R-:W-:Y:S03]  /*11b50*/  HMMA.16816.F32.BF16 R76, R160.reuse, R132, R76 ;  /* 0x00000084a04c723c */ /* 0x048fe6000004184c */
[--C-:B------:R-:W-:Y:S03]  /*11b60*/  FFMA.FTZ R209, R209, UR4, -R180.reuse ;  /* 0x00000004d1d17c23 */ /* 0x100fe600080108b4 */
[C---:B------:R-:W-:Y:S01]  /*11b70*/  HMMA.16816.F32.BF16 R80, R160.reuse, R134, R80 ;  /* 0x00000086a050723c */ /* 0x040fe20000041850 */
[----:B------:R-:W3:Y:S01]  /*11b80*/  LDSM.16.MT88.4 R132, [R236+0x16000] ;  /* 0x01600000ec84783b */ /* 0x000ee20000004200 */
[----:B------:R-:W4:Y:S03]  /*11b90*/  MUFU.EX2 R203, R203 ;  /* 0x000000cb00cb7308 */ /* 0x000f260000000800 */
[C---:B------:R-:W-:Y:S01]  /*11ba0*/  FMUL.FTZ R120, R2.reuse, R120 ;  /* 0x0000007802787220 */ /* 0x040fe20000410000 */
[C---:B-1----:R-:W-:Y:S06]  /*11bb0*/  HMMA.16816.F32.BF16 R84, R160.reuse, R136, R84 ;  /* 0x00000088a054723c */ /* 0x042fec0000041854 */
[----:B------:R-:W-:Y:S01]  /*11bc0*/  MUFU.EX2 R204, R204 ;  /* 0x000000cc00cc7308 */ /* 0x000fe20000000800 */
[----:B------:R-:W-:Y:S01]  /*11bd0*/  FMUL.FTZ R121, R2, R121 ;  /* 0x0000007902797220 */ /* 0x000fe20000410000 */
[C---:B------:R-:W-:Y:S01]  /*11be0*/  HMMA.16816.F32.BF16 R88, R160.reuse, R138, R88 ;  /* 0x0000008aa058723c */ /* 0x040fe20000041858 */
[----:B------:R-:W1:Y:S02]  /*11bf0*/  LDSM.16.MT88.4 R136, [R234+0x16000] ;  /* 0x01600000ea88783b */ /* 0x000e640000004200 */
[C---:B------:R-:W-:Y:S01]  /*11c00*/  FMUL.FTZ R122, R0.reuse, R122 ;  /* 0x0000007a007a7220 */ /* 0x040fe20000410000 */
[----:B------:R-:W-:Y:S04]  /*11c10*/  FMUL.FTZ R123, R0, R123 ;  /* 0x0000007b007b7220 */ /* 0x000fe80000410000 */
[----:B------:R-:W5:Y:S03]  /*11c20*/  MUFU.EX2 R207, R207 ;  /* 0x000000cf00cf7308 */ /* 0x000f660000000800 */
[C---:B------:R-:W-:Y:S01]  /*11c30*/  FMUL.FTZ R124, R2.reuse, R124 ;  /* 0x0000007c027c7220 */ /* 0x040fe20000410000 */
[----:B------:R-:W-:Y:S01]  /*11c40*/  FMUL.FTZ R125, R2, R125 ;  /* 0x0000007d027d7220 */ /* 0x000fe20000410000 */
[C---:B------:R-:W-:Y:S01]  /*11c50*/  FMUL.FTZ R126, R0.reuse, R126 ;  /* 0x0000007e007e7220 */ /* 0x040fe20000410000 */
[----:B------:R-:W-:Y:S01]  /*11c60*/  FMUL.FTZ R127, R0, R127 ;  /* 0x0000007f007f7220 */ /* 0x000fe20000410000 */
[C---:B------:R-:W-:Y:S03]  /*11c70*/  FMUL.FTZ R128, R2.reuse, R128 ;  /* 0x0000008002807220 */ /* 0x040fe60000410000 */
[----:B------:R-:W5:Y:S01]  /*11c80*/  MUFU.EX2 R209, R209 ;  /* 0x000000d100d17308 */ /* 0x000f620000000800 */
[----:B------:R-:W-:Y:S01]  /*11c90*/  FMUL.FTZ R129, R2, R129 ;  /* 0x0000008102817220 */ /* 0x000fe20000410000 */
[C---:B------:R-:W-:Y:S01]  /*11ca0*/  FMUL.FTZ R130, R0.reuse, R130 ;  /* 0x0000008200827220 */ /* 0x040fe20000410000 */
[----:B------:R-:W-:Y:S01]  /*11cb0*/  FMUL.FTZ R131, R0, R131 ;  /* 0x0000008300837220 */ /* 0x000fe20000410000 */
[C---:B--2---:R-:W-:Y:S03]  /*11cc0*/  HMMA.16816.F32.BF16 R92, R160.reuse, R140, R92 ;  /* 0x0000008ca05c723c */ /* 0x044fe6000004185c */
[--C-:B------:R-:W-:Y:S01]  /*11cd0*/  FFMA.FTZ R215, R215, UR4, -R180.reuse ;  /* 0x00000004d7d77c23 */ /* 0x100fe200080108b4 */
[--C-:B------:R-:W-:Y:S01]  /*11ce0*/  FFMA.FTZ R214, R214, UR4, -R181.reuse ;  /* 0x00000004d6d67c23 */ /* 0x100fe200080108b5 */
[--C-:B------:R-:W-:Y:S01]  /*11cf0*/  FFMA.FTZ R210, R210, UR4, -R181.reuse ;  /* 0x00000004d2d27c23 */ /* 0x100fe200080108b5 */
[C---:B------:R-:W-:Y:S01]  /*11d00*/  HMMA.16816.F32.BF16 R96, R160.reuse, R142, R96 ;  /* 0x0000008ea060723c */ /* 0x040fe20000041860 */
[----:B------:R-:W2:Y:S02]  /*11d10*/  LDSM.16.MT88.4 R140, [R233+0x16000] ;  /* 0x01600000e98c783b */ /* 0x000ea40000004200 */
[----:B------:R-:W2:Y:S02]  /*11d20*/  MUFU.EX2 R215, R215 ;  /* 0x000000d700d77308 */ /* 0x000ea40000000800 */
[--C-:B------:R-:W-:Y:S01]  /*11d30*/  FFMA.FTZ R213, R213, UR4, -R180.reuse ;  /* 0x00000004d5d57c23 */ /* 0x100fe200080108b4 */
[C---:B---3--:R-:W-:Y:S05]  /*11d40*/  HMMA.16816.F32.BF16 R100, R160.reuse, R132, R100 ;  /* 0x00000084a064723c */ /* 0x048fea0000041864 */
[--C-:B------:R-:W-:Y:S01]  /*11d50*/  FFMA.FTZ R211, R211, UR4, -R180.reuse ;  /* 0x00000004d3d37c23 */ /* 0x100fe200080108b4 */
[C---:B------:R-:W-:Y:S01]  /*11d60*/  HMMA.16816.F32.BF16 R104, R160.reuse, R134, R104 ;  /* 0x00000086a068723c */ /* 0x040fe20000041868 */
[----:B------:R-:W3:Y:S01]  /*11d70*/  LDSM.16.MT88.4 R132, [R232+0x16000] ;  /* 0x01600000e884783b */ /* 0x000ee20000004200 */
[----:B------:R-:W-:Y:S03]  /*11d80*/  MUFU.EX2 R214, R214 ;  /* 0x000000d600d67308 */ /* 0x000fe60000000800 */
[--C-:B------:R-:W-:Y:S01]  /*11d90*/  FFMA.FTZ R206, R206, UR4, -R181.reuse ;  /* 0x00000004cece7c23 */ /* 0x100fe200080108b5 */
[C---:B-1----:R-:W-:Y:S06]  /*11da0*/  HMMA.16816.F32.BF16 R108, R160.reuse, R136, R108 ;  /* 0x00000088a06c723c */ /* 0x042fec000004186c */
[----:B------:R-:W1:Y:S01]  /*11db0*/  MUFU.EX2 R210, R210 ;  /* 0x000000d200d27308 */ /* 0x000e620000000800 */
[--C-:B------:R-:W-:Y:S01]  /*11dc0*/  FFMA.FTZ R202, R202, UR4, -R181.reuse ;  /* 0x00000004caca7c23 */ /* 0x100fe200080108b5 */
[C---:B------:R-:W-:Y:S03]  /*11dd0*/  HMMA.16816.F32.BF16 R112, R160.reuse, R138, R112 ;  /* 0x0000008aa070723c */ /* 0x040fe60000041870 */
[----:B----4-:R-:W-:Y:S01]  /*11de0*/  F2FP.BF16.F32.PACK_AB R136, R203, R196 ;  /* 0x000000c4cb88723e */ /* 0x010fe200000010ff */
[--C-:B------:R-:W-:Y:S01]  /*11df0*/  FFMA.FTZ R201, R201, UR4, -R180.reuse ;  /* 0x00000004c9c97c23 */ /* 0x100fe200080108b4 */
[----:B------:R-:W-:Y:S01]  /*11e00*/  F2FP.BF16.F32.PACK_AB R137, R205, R200 ;  /* 0x000000c8cd89723e */ /* 0x000fe200000010ff */
[--C-:B------:R-:W-:Y:S02]  /*11e10*/  FFMA.FTZ R199, R199, UR4, -R180.reuse ;  /* 0x00000004c7c77c23 */ /* 0x100fe400080108b4 */
[----:B------:R-:W-:Y:S03]  /*11e20*/  MUFU.EX2 R213, R213 ;  /* 0x000000d500d57308 */ /* 0x000fe60000000800 */
[----:B-----5:R-:W-:Y:S01]  /*11e30*/  F2FP.BF16.F32.PACK_AB R138, R207, R204 ;  /* 0x000000cccf8a723e */ /* 0x020fe200000010ff */
[--C-:B------:R-:W-:Y:S01]  /*11e40*/  FFMA.FTZ R198, R198, UR4, -R181.reuse ;  /* 0x00000004c6c67c23 */ /* 0x100fe200080108b5 */
[----:B------:R-:W-:Y:S01]  /*11e50*/  F2FP.BF16.F32.PACK_AB R139, R209, R208 ;  /* 0x000000d0d18b723e */ /* 0x000fe200000010ff */
[----:B------:R-:W-:Y:S01]  /*11e60*/  FFMA.FTZ R181, R194, UR4, -R181 ;  /* 0x00000004c2b57c23 */ /* 0x000fe200080108b5 */
[--C-:B------:R-:W-:Y:S01]  /*11e70*/  FFMA.FTZ R166, R166, UR4, -R180.reuse ;  /* 0x00000004a6a67c23 */ /* 0x100fe200080108b4 */
[----:B------:R-:W-:Y:S01]  /*11e80*/  FFMA.FTZ R180, R165, UR4, -R180 ;  /* 0x00000004a5b47c23 */ /* 0x000fe200080108b4 */
[C---:B--2---:R-:W-:Y:S01]  /*11e90*/  HMMA.16816.F32.BF16 R116, R160.reuse, R140, R116 ;  /* 0x0000008ca074723c */ /* 0x044fe20000041874 */
[----:B------:R-:W-:Y:S02]  /*11ea0*/  MUFU.EX2 R194, R181 ;  /* 0x000000b500c27308 */ /* 0x000fe40000000800 */
[----:B------:R-:W-:Y:S01]  /*11eb0*/  FFMA.FTZ R197, R2, R251, R197 ;  /* 0x000000fb02c57223 */ /* 0x000fe200000100c5 */
[----:B------:R-:W-:Y:S02]  /*11ec0*/  FFMA.FTZ R195, R0, R249, R195 ;  /* 0x000000f900c37223 */ /* 0x000fe400000100c3 */
[C---:B------:R-:W-:Y:S01]  /*11ed0*/  HMMA.16816.F32.BF16 R120, R160.reuse, R142, R120 ;  /* 0x0000008ea078723c */ /* 0x040fe20000041878 */
[----:B------:R-:W2:Y:S04]  /*11ee0*/  LDSM.16.MT88.4 R140, [R233+0x10800] ;  /* 0x01080000e98c783b */ /* 0x000ea80000004200 */
[----:B------:R4:W-:Y:S01]  /*11ef0*/  MUFU.EX2 R165, R180 ;  /* 0x000000b400a57308 */ /* 0x0009e20000000800 */
[----:B------:R-:W-:Y:S01]  /*11f00*/  FADD.FTZ R197, R193, R197 ;  /* 0x000000c5c1c57221 */ /* 0x000fe20000010000 */
[C---:B---3--:R-:W-:Y:S08]  /*11f10*/  HMMA.16816.F32.BF16 R124, R160.reuse, R132, R124 ;  /* 0x00000084a07c723c */ /* 0x048ff0000004187c */
[----:B------:R-:W3:Y:S01]  /*11f20*/  MUFU.EX2 R211, R211 ;  /* 0x000000d300d37308 */ /* 0x000ee20000000800 */
[----:B------:R-:W-:Y:S01]  /*11f30*/  HMMA.16816.F32.BF16 R128, R160, R134, R128 ;  /* 0x00000086a080723c */ /* 0x000fe20000041880 */
[----:B------:R-:W5:Y:S02]  /*11f40*/  LDSM.16.MT88.4 R132, [R233+0x12800] ;  /* 0x01280000e984783b */ /* 0x000f640000004200 */
[----:B------:R-:W-:Y:S03]  /*11f50*/  FADD.FTZ R190, R190, R195 ;  /* 0x000000c3bebe7221 */ /* 0x000fe60000010000 */
[C---:B------:R-:W-:Y:S03]  /*11f60*/  HMMA.16816.F32.BF16 R4, R136.reuse, R144, R4 ;  /* 0x000000908804723c */ /* 0x040fe60000041804 */
[----:B------:R-:W-:Y:S01]  /*11f70*/  MUFU.EX2 R206, R206 ;  /* 0x000000ce00ce7308 */ /* 0x000fe20000000800 */
[----:B------:R-:W1:Y:S01]  /*11f80*/  LDSM.16.MT88.4 R160, [R232+0x12800] ;  /* 0x01280000e8a0783b */ /* 0x000e620000004200 */
[----:B------:R-:W-:Y:S01]  /*11f90*/  FADD.FTZ R192, R192, R197 ;  /* 0x000000c5c0c07221 */ /* 0x000fe20000010000 */
[C---:B------:R-:W-:Y:S07]  /*11fa0*/  HMMA.16816.F32.BF16 R8, R136.reuse, R146, R8 ;  /* 0x000000928808723c */ /* 0x040fee0000041808 */
[----:B------:R-:W3:Y:S01]  /*11fb0*/  MUFU.EX2 R202, R202 ;  /* 0x000000ca00ca7308 */ /* 0x000ee20000000800 */
[----:B------:R-:W3:Y:S01]  /*11fc0*/  LDSM.16.MT88.4 R144, [R234+0x14800] ;  /* 0x01480000ea90783b */ /* 0x000ee20000004200 */
[C---:B------:R-:W-:Y:S08]  /*11fd0*/  HMMA.16816.F32.BF16 R12, R136.reuse, R148, R12 ;  /* 0x00000094880c723c */ /* 0x040ff0000004180c */
[----:B------:R-:W-:Y:S01]  /*11fe0*/  MUFU.EX2 R201, R201 ;  /* 0x000000c900c97308 */ /* 0x000fe20000000800 */
[C---:B------:R-:W-:Y:S01]  /*11ff0*/  HMMA.16816.F32.BF16 R16, R136.reuse, R150, R16 ;  /* 0x000000968810723c */ /* 0x040fe20000041810 */
[----:B------:R-:W3:Y:S02]  /*12000*/  LDSM.16.MT88.4 R148, [R233+0x14800] ;  /* 0x01480000e994783b */ /* 0x000ee40000004200 */
[----:B------:R-:W-:Y:S03]  /*12010*/  FADD.FTZ R189, R189, R190 ;  /* 0x000000bebdbd7221 */ /* 0x000fe60000010000 */
[C---:B--2---:R-:W-:Y:S03]  /*12020*/  HMMA.16816.F32.BF16 R20, R136.reuse, R140, R20 ;  /* 0x0000008c8814723c */ /* 0x044fe60000041814 */
[----:B------:R-:W2:Y:S01]  /*12030*/  MUFU.EX2 R199, R199 ;  /* 0x000000c700c77308 */ /* 0x000ea20000000800 */
[----:B----4-:R-:W-:Y:S01]  /*12040*/  LDSM.16.MT88.4 R180, [R234+0x13800] ;  /* 0x01380000eab4783b */ /* 0x010fe20000004200 */
[----:B------:R-:W-:Y:S01]  /*12050*/  FADD.FTZ R191, R191, R192 ;  /* 0x000000c0bfbf7221 */ /* 0x000fe20000010000 */
[C---:B------:R-:W-:Y:S07]  /*12060*/  HMMA.16816.F32.BF16 R24, R136.reuse, R142, R24 ;  /* 0x0000008e8818723c */ /* 0x040fee0000041818 */
[----:B------:R-:W4:Y:S01]  /*12070*/  MUFU.EX2 R198, R198 ;  /* 0x000000c600c67308 */ /* 0x000f220000000800 */
[----:B------:R-:W2:Y:S01]  /*12080*/  LDSM.16.MT88.4 R140, [R236+0x16800] ;  /* 0x01680000ec8c783b */ /* 0x000ea20000004200 */
[C---:B------:R-:W-:Y:S08]  /*12090*/  HMMA.16816.F32.BF16 R28, R136.reuse, R152, R28 ;  /* 0x00000098881c723c */ /* 0x040ff0000004181c */
[----:B------:R-:W4:Y:S01]  /*120a0*/  MUFU.EX2 R166, R166 ;  /* 0x000000a600a67308 */ /* 0x000f220000000800 */
[C---:B------:R-:W-:Y:S01]  /*120b0*/  HMMA.16816.F32.BF16 R32, R136.reuse, R154, R32 ;  /* 0x0000009a8820723c */ /* 0x040fe20000041820 */
[----:B------:R-:W-:Y:S02]  /*120c0*/  LDSM.16.MT88.4 R152, [R234+0x11000] ;  /* 0x01100000ea98783b */ /* 0x000fe40000004200 */
[----:B------:R-:W-:Y:S03]  /*120d0*/  FADD.FTZ R189, R188, R189 ;  /* 0x000000bdbcbd7221 */ /* 0x000fe60000010000 */
        /* <DEDUP_REMOVED lines=10> */
[C---:B-----5:R-:W-:Y:S05]  /*12180*/  HMMA.16816.F32.BF16 R52, R136.reuse, R132, R52 ;  /* 0x000000848834723c */ /* 0x060fea0000041834 */
        /* <DEDUP_REMOVED lines=24> */
[C---:B-----5:R-:W-:Y:S06]  /*12310*/  HMMA.16816.F32.BF16 R108, R136.reuse, R132, R108 ;  /* 0x00000084886c723c */ /* 0x060fec000004186c */
[C---:B------:R-:W-:Y:S05]  /*12320*/  HMMA.16816.F32.BF16 R112, R136.reuse, R134, R112 ;  /* 0x000000868870723c */ /* 0x040fea0000041870 */
[----:B------:R-:W-:Y:S01]  /*12330*/  F2FP.BF16.F32.PACK_AB R133, R215, R184 ;  /* 0x000000b8d785723e */ /* 0x000fe200000010ff */
[C---:B-1----:R-:W-:Y:S05]  /*12340*/  HMMA.16816.F32.BF16 R116, R136.reuse, R144, R116 ;  /* 0x000000908874723c */ /* 0x042fea0000041874 */
[----:B------:R-:W-:Y:S01]  /*12350*/  F2FP.BF16.F32.PACK_AB R132, R167, R212 ;  /* 0x000000d4a784723e */ /* 0x000fe200000010ff */
[C---:B------:R-:W-:Y:S01]  /*12360*/  HMMA.16816.F32.BF16 R120, R136.reuse, R146, R120 ;  /* 0x000000928878723c */ /* 0x040fe20000041878 */
[----:B------:R-:W1:Y:S04]  /*12370*/  LDSM.16.MT88.4 R144, [R233+0x11000] ;  /* 0x01100000e990783b */ /* 0x000e680000004200 */
[----:B------:R-:W-:Y:S01]  /*12380*/  F2FP.BF16.F32.PACK_AB R134, R210, R214 ;  /* 0x000000d6d286723e */ /* 0x000fe200000010ff */
[C---:B---3--:R-:W-:Y:S05]  /*12390*/  HMMA.16816.F32.BF16 R124, R136.reuse, R148, R124 ;  /* 0x00000094887c723c */ /* 0x048fea000004187c */
[----:B------:R-:W-:Y:S01]  /*123a0*/  F2FP.BF16.F32.PACK_AB R135, R211, R213 ;  /* 0x000000d5d387723e */ /* 0x000fe200000010ff */
[----:B------:R-:W-:Y:S01]  /*123b0*/  HMMA.16816.F32.BF16 R128, R136, R150, R128 ;  /* 0x000000968880723c */ /* 0x000fe20000041880 */
[----:B------:R-:W3:Y:S04]  /*123c0*/  LDSM.16.MT88.4 R136, [R232+0x13000] ;  /* 0x01300000e888783b */ /* 0x000ee80000004200 */
[----:B------:R-:W-:Y:S01]  /*123d0*/  FADD.FTZ R212, R212, R207 ;  /* 0x000000cfd4d47221 */ /* 0x000fe20000010000 */
[C---:B--2---:R-:W-:Y:S03]  /*123e0*/  HMMA.16816.F32.BF16 R4, R132.reuse, R140, R4 ;  /* 0x0000008c8404723c */ /* 0x044fe60000041804 */
[----:B------:R-:W2:Y:S03]  /*123f0*/  LDSM.16.MT88.4 R148, [R236+0x15000] ;  /* 0x01500000ec94783b */ /* 0x000ea60000004200 */
[C---:B------:R-:W-:Y:S05]  /*12400*/  HMMA.16816.F32.BF16 R8, R132.reuse, R142, R8 ;  /* 0x0000008e8408723c */ /* 0x040fea0000041808 */
[----:B------:R-:W5:Y:S01]  /*12410*/  LDSM.16.MT88.4 R140, [R234+0x15000] ;  /* 0x01500000ea8c783b */ /* 0x000f620000004200 */
        /* <DEDUP_REMOVED lines=8> */
[----:B------:R-:W1:Y:S05]  /*124a0*/  LDSM.16.MT88.4 R156, [R236+0x17000] ;  /* 0x01700000ec9c783b */ /* 0x000e6a0000004200 */
[C---:B------:R-:W-:Y:S06]  /*124b0*/  HMMA.16816.F32.BF16 R36, R132.reuse, R160, R36 ;  /* 0x000000a08424723c */ /* 0x040fec0000041824 */
[C---:B------:R-:W-:Y:S06]  /*124c0*/  HMMA.16816.F32.BF16 R40, R132.reuse, R162, R40 ;  /* 0x000000a28428723c */ /* 0x040fec0000041828 */
[C---:B------:R-:W-:Y:S06]  /*124d0*/  HMMA.16816.F32.BF16 R44, R132.reuse, R168, R44 ;  /* 0x000000a8842c723c */ /* 0x040fec000004182c */
[C---:B------:R-:W-:Y:S05]  /*124e0*/  HMMA.16816.F32.BF16 R48, R132.reuse, R170, R48 ;  /* 0x000000aa8430723c */ /* 0x040fea0000041830 */
[----:B------:R-:W-:Y:S01]  /*124f0*/  F2FP.BF16.F32.PACK_AB R168, R202, R206 ;  /* 0x000000cecaa8723e */ /* 0x000fe200000010ff */
[C---:B------:R-:W-:Y:S05]  /*12500*/  HMMA.16816.F32.BF16 R52, R132.reuse, R172, R52 ;  /* 0x000000ac8434723c */ /* 0x040fea0000041834 */
[----:B------:R-:W-:Y:S01]  /*12510*/  F2FP.BF16.F32.PACK_AB R169, R199, R201 ;  /* 0x000000c9c7a9723e */ /* 0x000fe200000010ff */
[C---:B------:R-:W-:Y:S01]  /*12520*/  HMMA.16816.F32.BF16 R56, R132.reuse, R174, R56 ;  /* 0x000000ae8438723c */ /* 0x040fe20000041838 */
[----:B------:R-:W-:Y:S04]  /*12530*/  LDSM.16.MT88.4 R172, [R232+0x11800] ;  /* 0x01180000e8ac783b */ /* 0x000fe80000004200 */
[----:B----4-:R-:W-:Y:S01]  /*12540*/  F2FP.BF16.F32.PACK_AB R170, R194, R198 ;  /* 0x000000c6c2aa723e */ /* 0x010fe200000010ff */
[C---:B---3--:R-:W-:Y:S05]  /*12550*/  HMMA.16816.F32.BF16 R60, R132.reuse, R136, R60 ;  /* 0x00000088843c723c */ /* 0x048fea000004183c */
[----:B------:R-:W-:Y:S01]  /*12560*/  F2FP.BF16.F32.PACK_AB R171, R165, R166 ;  /* 0x000000a6a5ab723e */ /* 0x000fe200000010ff */
[C---:B------:R-:W-:Y:S01]  /*12570*/  HMMA.16816.F32.BF16 R64, R132.reuse, R138, R64 ;  /* 0x0000008a8440723c */ /* 0x040fe20000041840 */
[----:B------:R-:W3:Y:S05]  /*12580*/  LDSM.16.MT88.4 R136, [R234+0x17000] ;  /* 0x01700000ea88783b */ /* 0x000eea0000004200 */
[C---:B--2---:R-:W-:Y:S06]  /*12590*/  HMMA.16816.F32.BF16 R68, R132.reuse, R148, R68 ;  /* 0x000000948444723c */ /* 0x044fec0000041844 */
[C---:B------:R-:W-:Y:S01]  /*125a0*/  HMMA.16816.F32.BF16 R72, R132.reuse, R150, R72 ;  /* 0x000000968448723c */ /* 0x040fe20000041848 */
[----:B------:R-:W-:Y:S05]  /*125b0*/  LDSM.16.MT88.4 R148, [R234+0x11800] ;  /* 0x01180000ea94783b */ /* 0x000fea0000004200 */
[C---:B-----5:R-:W-:Y:S06]  /*125c0*/  HMMA.16816.F32.BF16 R76, R132.reuse, R140, R76 ;  /* 0x0000008c844c723c */ /* 0x060fec000004184c */
[C---:B------:R-:W-:Y:S01]  /*125d0*/  HMMA.16816.F32.BF16 R80, R132.reuse, R142, R80 ;  /* 0x0000008e8450723c */ /* 0x040fe20000041850 */
[----:B------:R-:W2:Y:S05]  /*125e0*/  LDSM.16.MT88.4 R140, [R233+0x17000] ;  /* 0x01700000e98c783b */ /* 0x000eaa0000004200 */
[C---:B------:R-:W-:Y:S06]  /*125f0*/  HMMA.16816.F32.BF16 R84, R132.reuse, R152, R84 ;  /* 0x000000988454723c */ /* 0x040fec0000041854 */
[C---:B------:R-:W-:Y:S06]  /*12600*/  HMMA.16816.F32.BF16 R88, R132.reuse, R154, R88 ;  /* 0x0000009a8458723c */ /* 0x040fec0000041858 */
        /* <DEDUP_REMOVED lines=10> */
[C---:B------:R-:W-:Y:S06]  /*126b0*/  HMMA.16816.F32.BF16 R120, R132.reuse, R142, R120 ;  /* 0x0000008e8478723c */ /* 0x040fec0000041878 */
[C---:B-1----:R-:W-:Y:S06]  /*126c0*/  HMMA.16816.F32.BF16 R124, R132.reuse, R144, R124 ;  /* 0x00000090847c723c */ /* 0x042fec000004187c */
[----:B------:R-:W-:Y:S06]  /*126d0*/  HMMA.16816.F32.BF16 R128, R132, R146, R128 ;  /* 0x000000928480723c */ /* 0x000fec0000041880 */
[C---:B----4-:R-:W-:Y:S01]  /*126e0*/  HMMA.16816.F32.BF16 R160, R168.reuse, R156, R4 ;  /* 0x0000009ca8a0723c */ /* 0x050fe20000041804 */
[----:B------:R-:W-:Y:S04]  /*126f0*/  LDSM.16.MT88.4 R4, [R232+0x13800] ;  /* 0x01380000e804783b */ /* 0x000fe80000004200 */
[----:B------:R-:W-:Y:S01]  /*12700*/  MOV R135, R184 ;  /* 0x000000b800877202 */ /* 0x000fe20000000f00 */
[C---:B------:R-:W-:Y:S03]  /*12710*/  HMMA.16816.F32.BF16 R156, R168.reuse, R158, R8 ;  /* 0x0000009ea89c723c */ /* 0x040fe60000041808 */
[----:B------:R-:W1:Y:S03]  /*12720*/  LDSM.16.MT88.4 R184, [R233+0x13800] ;  /* 0x01380000e9b8783b */ /* 0x000e660000004200 */
[C---:B------:R-:W-:Y:S05]  /*12730*/  HMMA.16816.F32.BF16 R152, R168.reuse, R148, R12 ;  /* 0x00000094a898723c */ /* 0x040fea000004180c */
[----:B------:R-:W2:Y:S01]  /*12740*/  LDSM.16.MT88.4 R8, [R236+0x15800] ;  /* 0x01580000ec08783b */ /* 0x000ea20000004200 */
[C---:B------:R-:W-:Y:S06]  /*12750*/  HMMA.16816.F32.BF16 R148, R168.reuse, R150, R16 ;  /* 0x00000096a894723c */ /* 0x040fec0000041810 */
[C---:B---3--:R-:W-:Y:S01]  /*12760*/  HMMA.16816.F32.BF16 R144, R168.reuse, R136, R20 ;  /* 0x00000088a890723c */ /* 0x048fe20000041814 */
[----:B------:R-:W3:Y:S05]  /*12770*/  LDSM.16.MT88.4 R12, [R234+0x15800] ;  /* 0x01580000ea0c783b */ /* 0x000eea0000004200 */
[C---:B------:R-:W-:Y:S03]  /*12780*/  HMMA.16816.F32.BF16 R140, R168.reuse, R138, R24 ;  /* 0x0000008aa88c723c */ /* 0x040fe60000041818 */
[----:B------:R-:W4:Y:S03]  /*12790*/  LDSM.16.MT88.4 R16, [R233+0x15800] ;  /* 0x01580000e910783b */ /* 0x000f260000004200 */
[C---:B------:R-:W-:Y:S05]  /*127a0*/  HMMA.16816.F32.BF16 R136, R168.reuse, R172, R28 ;  /* 0x000000aca888723c */ /* 0x040fea000004181c */
[----:B------:R-:W5:Y:S02]  /*127b0*/  LDSM.16.MT88.4 R20, [R232+0x15800] ;  /* 0x01580000e814783b */ /* 0x000f640000004200 */
[----:B------:R-:W-:Y:S02]  /*127c0*/  MOV R173, R135 ;  /* 0x0000008700ad7202 */ /* 0x000fe40000000f00 */
[C---:B------:R-:W-:Y:S03]  /*127d0*/  HMMA.16816.F32.BF16 R132, R168.reuse, R174, R32 ;  /* 0x000000aea884723c */ /* 0x040fe60000041820 */
[----:B------:R-:W-:Y:S01]  /*127e0*/  FADD.FTZ R0, R173, R209 ;  /* 0x000000d1ad007221 */ /* 0x000fe20000010000 */
[----:B------:R-:W5:Y:S02]  /*127f0*/  LDSM.16.MT88.4 R24, [R236+0x17800] ;  /* 0x01780000ec18783b */ /* 0x000f640000004200 */
[C---:B------:R-:W-:Y:S05]  /*12800*/  HMMA.16816.F32.BF16 R36, R168.reuse, R176, R36 ;  /* 0x000000b0a824723c */ /* 0x040fea0000041824 */
[----:B------:R-:W-:Y:S01]  /*12810*/  FADD.FTZ R0, R215, R0 ;  /* 0x00000000d7007221 */ /* 0x000fe20000010000 */
[C---:B------:R-:W-:Y:S01]  /*12820*/  HMMA.16816.F32.BF16 R40, R168.reuse, R178, R40 ;  /* 0x000000b2a828723c */ /* 0x040fe20000041828 */
[----:B------:R-:W5:Y:S04]  /*12830*/  LDSM.16.MT88.4 R28, [R234+0x17800] ;  /* 0x01780000ea1c783b */ /* 0x000f680000004200 */
[----:B------:R-:W-:Y:S01]  /*12840*/  FADD.FTZ R0, R213, R0 ;  /* 0x00000000d5007221 */ /* 0x000fe20000010000 */
[C---:B------:R-:W-:Y:S05]  /*12850*/  HMMA.16816.F32.BF16 R44, R168.reuse, R180, R44 ;  /* 0x000000b4a82c723c */ /* 0x040fea000004182c */
[----:B------:R-:W-:Y:S01]  /*12860*/  FADD.FTZ R0, R211, R0 ;  /* 0x00000000d3007221 */ /* 0x000fe20000010000 */
[C---:B------:R-:W-:Y:S05]  /*12870*/  HMMA.16816.F32.BF16 R48, R168.reuse, R182, R48 ;  /* 0x000000b6a830723c */ /* 0x040fea0000041830 */
[----:B------:R-:W-:Y:S01]  /*12880*/  FADD.FTZ R0, R201, R0 ;  /* 0x00000000c9007221 */ /* 0x000fe20000010000 */
[C---:B-1----:R-:W-:Y:S05]  /*12890*/  HMMA.16816.F32.BF16 R52, R168.reuse, R184, R52 ;  /* 0x000000b8a834723c */ /* 0x042fea0000041834 */
[----:B------:R-:W-:Y:S01]  /*128a0*/  FADD.FTZ R199, R199, R0 ;  /* 0x00000000c7c77221 */ /* 0x000fe20000010000 */
[C---:B------:R-:W-:Y:S05]  /*128b0*/  HMMA.16816.F32.BF16 R56, R168.reuse, R186, R56 ;  /* 0x000000baa838723c */ /* 0x040fea0000041838 */
[----:B------:R-:W-:Y:S01]  /*128c0*/  MOV R0, R3 ;  /* 0x0000000300007202 */ /* 0x000fe20000000f00 */
[C---:B------:R-:W-:Y:S05]  /*128d0*/  HMMA.16816.F32.BF16 R60, R168.reuse, R4, R60 ;  /* 0x00000004a83c723c */ /* 0x040fea000004183c */
[----:B------:R-:W-:Y:S01]  /*128e0*/  FADD.FTZ R166, R166, R199 ;  /* 0x000000c7a6a67221 */ /* 0x000fe20000010000 */
[C---:B------:R-:W-:Y:S01]  /*128f0*/  HMMA.16816.F32.BF16 R64, R168.reuse, R6, R64 ;  /* 0x00000006a840723c */ /* 0x040fe20000041840 */
[----:B------:R-:W1:Y:S04]  /*12900*/  LDSM.16.MT88.4 R4, [R233+0x17800] ;  /* 0x01780000e904783b */ /* 0x000e680000004200 */
[----:B------:R-:W-:Y:S01]  /*12910*/  FADD.FTZ R249, R165, R166 ;  /* 0x000000a6a5f97221 */ /* 0x000fe20000010000 */
[C---:B--2---:R-:W-:Y:S06]  /*12920*/  HMMA.16816.F32.BF16 R68, R168.reuse, R8, R68 ;  /* 0x00000008a844723c */ /* 0x044fec0000041844 */
[C---:B------:R-:W-:Y:S01]  /*12930*/  HMMA.16816.F32.BF16 R72, R168.reuse, R10, R72 ;  /* 0x0000000aa848723c */ /* 0x040fe20000041848 */
[----:B------:R-:W2:Y:S05]  /*12940*/  LDSM.16.MT88.4 R8, [R232+0x17800] ;  /* 0x01780000e808783b */ /* 0x000eaa0000004200 */
[C---:B---3--:R-:W-:Y:S06]  /*12950*/  HMMA.16816.F32.BF16 R76, R168.reuse, R12, R76 ;  /* 0x0000000ca84c723c */ /* 0x048fec000004184c */
[C---:B------:R-:W-:Y:S06]  /*12960*/  HMMA.16816.F32.BF16 R80, R168.reuse, R14, R80 ;  /* 0x0000000ea850723c */ /* 0x040fec0000041850 */
[C---:B----4-:R-:W-:Y:S06]  /*12970*/  HMMA.16816.F32.BF16 R84, R168.reuse, R16, R84 ;  /* 0x00000010a854723c */ /* 0x050fec0000041854 */
[C---:B------:R-:W-:Y:S06]  /*12980*/  HMMA.16816.F32.BF16 R88, R168.reuse, R18, R88 ;  /* 0x00000012a858723c */ /* 0x040fec0000041858 */
[C---:B-----5:R-:W-:Y:S06]  /*12990*/  HMMA.16816.F32.BF16 R92, R168.reuse, R20, R92 ;  /* 0x00000014a85c723c */ /* 0x060fec000004185c */
[C---:B------:R-:W-:Y:S06]  /*129a0*/  HMMA.16816.F32.BF16 R96, R168.reuse, R22, R96 ;  /* 0x00000016a860723c */ /* 0x040fec0000041860 */
[C---:B------:R-:W-:Y:S06]  /*129b0*/  HMMA.16816.F32.BF16 R100, R168.reuse, R24, R100 ;  /* 0x00000018a864723c */ /* 0x040fec0000041864 */
[C---:B------:R-:W-:Y:S06]  /*129c0*/  HMMA.16816.F32.BF16 R104, R168.reuse, R26, R104 ;  /* 0x0000001aa868723c */ /* 0x040fec0000041868 */
[C---:B------:R-:W-:Y:S06]  /*129d0*/  HMMA.16816.F32.BF16 R108, R168.reuse, R28, R108 ;  /* 0x0000001ca86c723c */ /* 0x040fec000004186c */
[C---:B------:R-:W-:Y:S06]  /*129e0*/  HMMA.16816.F32.BF16 R112, R168.reuse, R30, R112 ;  /* 0x0000001ea870723c */ /* 0x040fec0000041870 */
[C---:B-1----:R-:W-:Y:S06]  /*129f0*/  HMMA.16816.F32.BF16 R116, R168.reuse, R4, R116 ;  /* 0x00000004a874723c */ /* 0x042fec0000041874 */
[C---:B------:R-:W-:Y:S05]  /*12a00*/  HMMA.16816.F32.BF16 R120, R168.reuse, R6, R120 ;  /* 0x00000006a878723c */ /* 0x040fea0000041878 */
[----:B------:R-:W-:Y:S01]  /*12a10*/  FADD.FTZ R5, R167, R212 ;  /* 0x000000d4a7057221 */ /* 0x000fe20000010000 */
[C---:B--2---:R-:W-:Y:S05]  /*12a20*/  HMMA.16816.F32.BF16 R124, R168.reuse, R8, R124 ;  /* 0x00000008a87c723c */ /* 0x044fea000004187c */
[----:B------:R-:W-:Y:S01]  /*12a30*/  FADD.FTZ R5, R214, R5 ;  /* 0x00000005d6057221 */ /* 0x000fe20000010000 */
[----:B------:R-:W-:Y:S05]  /*12a40*/  HMMA.16816.F32.BF16 R128, R168, R10, R128 ;  /* 0x0000000aa880723c */ /* 0x000fea0000041880 */
[----:B------:R-:W-:Y:S01]  /*12a50*/  FADD.FTZ R5, R210, R5 ;  /* 0x00000005d2057221 */ /* 0x000fe20000010000 */
[----:B------:R-:W-:Y:S05]  /*12a60*/  MOV R167, R164 ;  /* 0x000000a400a77202 */ /* 0x000fea0000000f00 */
[----:B------:R-:W-:Y:S04]  /*12a70*/  FADD.FTZ R5, R206, R5 ;  /* 0x00000005ce057221 */ /* 0x000fe80000010000 */
[----:B------:R-:W-:Y:S04]  /*12a80*/  FADD.FTZ R5, R202, R5 ;  /* 0x00000005ca057221 */ /* 0x000fe80000010000 */
[----:B------:R-:W-:Y:S04]  /*12a90*/  FADD.FTZ R5, R198, R5 ;  /* 0x00000005c6057221 */ /* 0x000fe80000010000 */
[----:B------:R-:W-:Y:S01]  /*12aa0*/  FADD.FTZ R251, R194, R5 ;  /* 0x00000005c2fb7221 */ /* 0x000fe20000010000 */
[----:B------:R-:W-:Y:S06]  /*12ab0*/  @P0 BRA `(.L_x_1662) ;  /* 0xffffffb400c80947 */ /* 0x000fec000383ffff */
.L_x_1658:
        /* <DEDUP_REMOVED lines=316> */
.L_x_1664:
[----:B------:R-:W-:Y:S05]  /*13e80*/  BSYNC B0 ;  /* 0x0000000000007941 */ /* 0x000fea0003800000 */
.L_x_1663:
        /* <DEDUP_REMOVED lines=41> */
.L_x_1666:
[----:B------:R-:W-:Y:S05]  /*14120*/  BSYNC B0 ;  /* 0x0000000000007941 */ /* 0x000fea0003800000 */
.L_x_1665:
        /* <DEDUP_REMOVED lines=18> */
.L_x_1668:
[----:B------:R-:W-:Y:S05]  /*14250*/  BSYNC B0 ;  /* 0x0000000000007941 */ /* 0x000fea0003800000 */
.L_x_1667:
        /* <DEDUP_REMOVED lines=17> */
.L_x_1670:
[----:B------:R-:W-:Y:S05]  /*14370*/  BSYNC B0 ;  /* 0x0000000000007941 */ /* 0x000fea0003800000 */
.L_x_1669:
        /* <DEDUP_REMOVED lines=17> */
.L_x_1672:
[----:B------:R-:W-:Y:S05]  /*14490*/  BSYNC B0 ;  /* 0x0000000000007941 */ /* 0x000fea0003800000 */
.L_x_1671:
        /* <DEDUP_REMOVED lines=17> */
.L_x_1674:
[----:B------:R-:W-:Y:S05]  /*145b0*/  BSYNC B0 ;  /* 0x0000000000007941 */ /* 0x000fea0003800000 */
.L_x_1673:
        /* <DEDUP_REMOVED lines=17> */
.L_x_1676:
[----:B------:R-:W-:Y:S05]  /*146d0*/  BSYNC B0 ;  /* 0x0000000000007941 */ /* 0x000fea0003800000 */
.L_x_1675:
        /* <DEDUP_REMOVED lines=17> */
.L_x_1678:
[----:B------:R-:W-:Y:S05]  /*147f0*/  BSYNC B0 ;  /* 0x0000000000007941 */ /* 0x000fea0003800000 */
.L_x_1677:
        /* <DEDUP_REMOVED lines=14> */
.L_x_1679:
        /* <DEDUP_REMOVED lines=10> */
.L_x_4985:


//--------------------- .text._ZN5flash24flash_fwd_splitkv_kernelI23Flash_fwd_kernel_traitsILi256ELi64ELi64ELi4ELb0ELb0EN7cutlass10bfloat16_tE19Flash_kernel_traitsILi256ELi64ELi64ELi4ES3_EELb1ELb0ELb0ELb0ELb0ELb0ELb1ELb1EEEvNS_16Flash_fwd_paramsE --------------------------
	.section	.text._ZN5flash24flash_fwd_splitkv_kernelI23Flash_fwd_kernel_traitsILi256ELi64ELi64ELi4ELb0ELb0EN7cutlass10bfloat16_tE19Flash_kernel_traitsILi256ELi64ELi64ELi4ES3_EELb1ELb0ELb0ELb0ELb0ELb0ELb1ELb1EEEvNS_16Flash_fwd_paramsE,"ax",@progbits
	.align	128
        .global         _ZN5flash24flash_fwd_splitkv_kernelI23Flash_fwd_kernel_traitsILi256ELi64ELi64ELi4ELb0ELb0EN7cutlass10bfloat16_tE19Flash_kernel_traitsILi256ELi64ELi64ELi4ES3_EELb1ELb0ELb0ELb0ELb0ELb0ELb1ELb1EEEvNS_16Flash_fwd_paramsE
        .type           _ZN5flash24flash_fwd_splitkv_kernelI23Flash_fwd_kernel_traitsILi256ELi64ELi64ELi4ELb0ELb0EN7cutlass10bfloat16_tE19Flash_kernel_traitsILi256ELi64ELi64ELi4ES3_EELb1ELb0ELb0ELb0ELb0ELb0ELb1ELb1EEEvNS_16Flash_fwd_paramsE,@function
        .size           _ZN5flash24flash_fwd_splitkv_kernelI23Flash_fwd_kernel_traitsILi256ELi64ELi64ELi4ELb0ELb0EN7cutlass10bfloat16_tE19Flash_kernel_traitsILi256ELi64ELi64ELi4ES3_EELb1ELb0ELb0ELb0ELb0ELb0ELb1ELb1EEEvNS_16Flash_fwd_paramsE,(.L_x_4956 - _ZN5flash24flash_fwd_splitkv_kernelI23Flash_fwd_kernel_traitsILi256ELi64ELi64ELi4ELb0ELb0EN7cutlass10bfloat16_tE19Flash_kernel_traitsILi256ELi64ELi64ELi4ES3_EELb1ELb0ELb0ELb0ELb0ELb0ELb1ELb1EEEvNS_16Flash_fwd_paramsE)
        .other          _ZN5flash24flash_fwd_splitkv_kernelI23Flash_fwd_kernel_traitsILi256ELi64ELi64ELi4ELb0ELb0EN7cutlass10bfloat16_tE19Flash_kernel_traitsILi256ELi64ELi64ELi4ES3_EELb1ELb0ELb0ELb0ELb0ELb0ELb1ELb1EEEvNS_16Flash_fwd_paramsE,@"STO_CUDA_ENTRY STV_DEFAULT"
_ZN5flash24flash_fwd_splitkv_kernelI23Flash_fwd_kernel_traitsILi256ELi64ELi64ELi4ELb0ELb0EN7cutlass10bfloat16_tE19Flash_kernel_traitsILi256ELi64ELi64ELi4ES3_EELb1ELb0ELb0ELb0ELb0ELb0ELb1ELb1EEEvNS_16Flash_fwd_paramsE:
.text._ZN5flash24flash_fwd_splitkv_kernelI23Flash_fwd_kernel_traitsILi256ELi64ELi64ELi4ELb0ELb0EN7cutlass10bfloat16_tE19Flash_kernel_traitsILi256ELi64ELi64ELi4ES3_EELb1ELb0ELb0ELb0ELb0ELb0ELb1ELb1EEEvNS_16Flash_fwd_paramsE:
[----:B------:R-:W-:Y:S08]  /*0000*/  LDC R1, c[0x0][0x28] ;  /* 0x00000a00ff017b82 */ /* 0x000ff00000000800 */
[----:B------:R-:W1:Y:S01]  /*0010*/  LDC R0, c[0x0][0x270] ;  /* 0x00009c00ff007b82 */ /* 0x000e620000000800 */
[----:B------:R-:W2:Y:S01]  /*0020*/  S2R R239, SR_CTAID.X ;  /* 0x0000000000ef7919 */ /* 0x000ea20000002500 */
[----:B------:R-:W-:Y:S01]  /*0030*/  BSSY B4, `(.L_x_1680) ;  /* 0x000001b000047945 */ /* 0x000fe20003800000 */
[----:B------:R-:W-:-:S05]  /*0040*/  MOV R238, 0x1e0 ;  /* 0x000001e000ee7802 */ /* 0x000fca0000000f00 */
[----:B------:R-:W3:Y:S08]  /*0050*/  S2UR UR4, SR_CTAID.Z ;  /* 0x00000000000479c3 */ /* 0x000ef00000002700 */
[----:B------:R-:W4:Y:S01]  /*0060*/  S2UR UR8, SR_CTAID.Y ;  /* 0x00000000000879c3 */ /* 0x000f220000002600 */
[----:B-1----:R-:W1:Y:S01]  /*0070*/  I2F.U32.RP R2, R0 ;  /* 0x0000000000027306 */ /* 0x002e620000209000 */
[----:B------:R-:W-:-:S06]  /*0080*/  ISETP.NE.U32.AND P0, PT, R0, RZ, PT ;  /* 0x000000ff0000720c */ /* 0x000fcc0003f05070 */
[----:B------:R-:W2:Y:S01]  /*0090*/  LDC.64 R18, c[0x0][0x198] ;  /* 0x00006600ff127b82 */ /* 0x000ea20000000a00 */
[----:B-1----:R-:W1:Y:S02]  /*00a0*/  MUFU.RCP R2, R2 ;  /* 0x0000000200027308 */ /* 0x002e640000001000 */
[----:B-1----:R-:W-:-:S06]  /*00b0*/  VIADD R2, R2, 0xffffffe ;  /* 0x0ffffffe02027836 */ /* 0x002fcc0000000000 */
[----:B------:R-:W1:Y:S02]  /*00c0*/  F2I.FTZ.U32.TRUNC.NTZ R3, R2 ;  /* 0x0000000200037305 */ /* 0x000e64000021f000 */
[----:B-1----:R-:W-:-:S04]  /*00d0*/  IMAD.MOV R2, RZ, RZ, -R3 ;  /* 0x000000ffff027224 */ /* 0x002fc800078e0a03 */
[----:B------:R-:W-:Y:S01]  /*00e0*/  IMAD R4, R2, R0, RZ ;  /* 0x0000000002047224 */ /* 0x000fe200078e02ff */
[----:B------:R-:W-:-:S05]  /*00f0*/  MOV R2, RZ ;  /* 0x000000ff00027202 */ /* 0x000fca0000000f00 */
[----:B------:R-:W-:-:S06]  /*0100*/  IMAD.HI.U32 R4, R3, R4, R2 ;  /* 0x0000000403047227 */ /* 0x000fcc00078e0002 */
[----:B---3--:R-:W-:Y:S02]  /*0110*/  IMAD.HI.U32 R242, R4, UR4, RZ ;  /* 0x0000000404f27c27 */ /* 0x008fe4000f8e00ff */
[----:B------:R-:W1:Y:S02]  /*0120*/  LDC R4, c[0x0][0x10] ;  /* 0x00000400ff047b82 */ /* 0x000e640000000800 */
[----:B------:R-:W-:-:S04]  /*0130*/  IMAD.MOV R2, RZ, RZ, -R242 ;  /* 0x000000ffff027224 */ /* 0x000fc800078e0af2 */
[----:B------:R-:W-:-:S05]  /*0140*/  IMAD R2, R0, R2, UR4 ;  /* 0x0000000400027e24 */ /* 0x000fca000f8e0202 */
[----:B------:R-:W-:-:S13]  /*0150*/  ISETP.GE.U32.AND P2, PT, R2, R0, PT ;  /* 0x000000000200720c */ /* 0x000fda0003f46070 */
[----:B------:R-:W-:Y:S01]  /*0160*/  @P2 IADD3 R2, R2, -R0, RZ ;  /* 0x8000000002022210 */ /* 0x000fe20007ffe0ff */
[----:B------:R-:W-:-:S03]  /*0170*/  @P2 VIADD R242, R242, 0x1 ;  /* 0x00000001f2f22836 */ /* 0x000fc60000000000 */
[----:B------:R-:W-:-:S13]  /*0180*/  ISETP.GE.U32.AND P1, PT, R2, R0, PT ;  /* 0x000000000200720c */ /* 0x000fda0003f26070 */
[----:B------:R-:W-:Y:S02]  /*0190*/  @P1 IADD3 R242, R242, 0x1, RZ ;  /* 0x00000001f2f21810 */ /* 0x000fe40007ffe0ff */
[----:B------:R-:W-:-:S04]  /*01a0*/  @!P0 LOP3.LUT R242, RZ, R0, RZ, 0x33, !PT ;  /* 0x00000000fff28212 */ /* 0x000fc800078e33ff */
[----:B------:R-:W-:-:S05]  /*01b0*/  IADD3 R241, -R242, RZ, RZ ;  /* 0x000000fff2f17210 */ /* 0x000fca0007ffe1ff */
[----:B-12-4-:R-:W-:Y:S02]  /*01c0*/  IMAD R241, R0, R241, UR4 ;  /* 0x0000000400f17e24 */ /* 0x016fe4000f8e02f1 */
[----:B------:R-:W-:Y:S05]  /*01d0*/  CALL.REL.NOINC `($_ZN5flash24flash_fwd_splitkv_kernelI23Flash_fwd_kernel_traitsILi256ELi64ELi64ELi4ELb0ELb0EN7cutlass10bfloat16_tE19Flash_kernel_traitsILi256ELi64ELi64ELi4ES3_EELb1ELb0ELb0ELb0ELb0ELb0ELb1ELb1EEEvNS_16Flash_fwd_paramsE$_ZN5flash30compute_attn_1rowblock_splitkvI23Flash_fwd_kernel_traitsILi256ELi64ELi64ELi4ELb0ELb0EN7cutlass10bfloat16_tE19Flash_kernel_traitsILi256ELi64ELi64ELi4ES3_EELb1ELb0ELb0ELb0ELb0ELb0ELb1ELb1ENS_16Flash_fwd_paramsEEEvRKT8_iiiii) ;  /* 0x0000000000087944 */ /* 0x000fea0003c00000 */
[----:B------:R-:W-:Y:S05]  /*01e0*/  BSYNC B4 ;  /* 0x0000000000047941 */ /* 0x000fea0003800000 */
.L_x_1680:
[----:B------:R-:W-:Y:S05]  /*01f0*/  EXIT ;  /* 0x000000000000794d */ /* 0x000fea0003800000 */
        .type           $_ZN5flash24flash_fwd_splitkv_kernelI23Flash_fwd_kernel_traitsILi256ELi64ELi64ELi4ELb0ELb0EN7cutlass10bfloat16_tE19Flash_kernel_traitsILi256ELi64ELi64ELi4ES3_EELb1ELb0ELb0ELb0ELb0ELb0ELb1ELb1EEEvNS_16Flash_fwd_paramsE$_ZN5flash30compute_attn_1rowblock_splitkvI23Flash_fwd_kernel_traitsILi256ELi64ELi64ELi4ELb0ELb0EN7cutlass10bfloat16_tE19Flash_kernel_traitsILi256ELi64ELi64ELi4ES3_EELb1ELb0ELb0ELb0ELb0ELb0ELb1ELb1ENS_16Flash_fwd_paramsEEEvRKT8_iiiii,@function
        .size           $_ZN5flash24flash_fwd_splitkv_kernelI23Flash_fwd_kernel_traitsILi256ELi64ELi64ELi4ELb0ELb0EN7cutlass10bfloat16_tE19Flash_kernel_traitsILi256ELi64ELi64ELi4ES3_EELb1ELb0ELb0ELb0ELb0ELb0ELb1ELb1EEEvNS_16Flash_fwd_paramsE$_ZN5flash30compute_attn_1rowblock_splitkvI23Flash_fwd_kernel_traitsILi256ELi64ELi64ELi4ELb0ELb0EN7cutlass10bfloat16_tE19Flash_kernel_traitsILi256ELi64ELi64ELi4ES3_EELb1ELb0ELb0ELb0ELb0ELb0ELb1ELb1ENS_16Flash_fwd_paramsEEEvRKT8_iiiii,(.L_x_4956 - $_ZN5flash24flash_fwd_splitkv_kernelI23Flash_fwd_kernel_traitsILi256ELi64ELi64ELi4ELb0ELb0EN7cutlass10bfloat16_tE19Flash_kernel_traitsILi256ELi64ELi64ELi4ES3_EELb1ELb0ELb0ELb0ELb0ELb0ELb1ELb1EEEvNS_16Flash_fwd_paramsE$_ZN5flash30compute_attn_1rowblock_splitkvI23Flash_fwd_kernel_traitsILi256ELi64ELi64ELi4ELb0ELb0EN7cutlass10bfloat16_tE19Flash_kernel_traitsILi256ELi64ELi64ELi4ES3_EELb1ELb0ELb0ELb0ELb0ELb0ELb1ELb1ENS_16Flash_fwd_paramsEEEvRKT8_iiiii)
$_ZN5flash24flash_fwd_splitkv_kernelI23Flash_fwd_kernel_traitsILi256ELi64ELi64ELi4ELb0ELb0EN7cutlass10bfloat16_tE19Flash_kernel_traitsILi256ELi64ELi64ELi4ES3_EELb1ELb0ELb0ELb0ELb0ELb0ELb1ELb1EEEvNS_16Flash_fwd_paramsE$_ZN5flash30compute_attn_1rowblock_splitkvI23Flash_fwd_kernel_traitsILi256ELi64ELi64ELi4ELb0ELb0EN7cutlass10bfloat16_tE19Flash_kernel_traitsILi256ELi64ELi64ELi4ES3_EELb1ELb0ELb0ELb0ELb0ELb0ELb1ELb1ENS_16Flash_fwd_paramsEEEvRKT8_iiiii:
        /* <DEDUP_REMOVED lines=17> */
[----:B--2---:R-:W-:-:S06]  /*0310*/  @P0 IADD3 R240, R240, -R7, RZ ;  /* 0x80000007f0f00210 */ /* 0x004fcc0007ffe0ff */
        /* <DEDUP_REMOVED lines=9> */
.L_x_1682:
[----:B------:R-:W-:Y:S05]  /*03b0*/  BSYNC B0 ;  /* 0x0000000000007941 */ /* 0x000fea0003800000 */
.L_x_1681:
        /* <DEDUP_REMOVED lines=8> */
.L_x_1684:
[----:B------:R2:W5:Y:S02]  /*0440*/  LD.E R61, desc[UR6][R18.64+0xb8] ;  /* 0x0000b806123d7980 */ /* 0x000564000c101900 */
.L_x_1685:
[----:B------:R-:W-:Y:S05]  /*0450*/  BSYNC B0 ;  /* 0x0000000000007941 */ /* 0x000fea0003800000 */
.L_x_1683:
        /* <DEDUP_REMOVED lines=10> */
.L_x_1687:
[----:B------:R-:W3:Y:S01]  /*0500*/  LD.E.64 R2, desc[UR6][R18.64+0x108] ;  /* 0x0001080612027980 */ /* 0x000ee2000c101b00 */
[----:B------:R-:W-:Y:S01]  /*0510*/  BSSY B0, `(.L_x_1689) ;  /* 0x0000006000007945 */ /* 0x000fe20003800000 */
[----:B------:R-:W-:Y:S01]  /*0520*/  IMAD.MOV.U32 R56, RZ, RZ, RZ ;  /* 0x000000ffff387224 */ /* 0x000fe200078e00ff */
[----:B---3--:R-:W-:-:S04]  /*0530*/  ISETP.NE.U32.AND P0, PT, R2, RZ, PT ;  /* 0x000000ff0200720c */ /* 0x008fc80003f05070 */
[----:B------:R-:W-:-:S13]  /*0540*/  ISETP.NE.AND.EX P0, PT, R3, RZ, PT, P0 ;  /* 0x000000ff0300720c */ /* 0x000fda0003f05300 */
[----:B------:R-:W-:Y:S05]  /*0550*/  @!P0 BRA `(.L_x_1690) ;  /* 0x0000000000048947 */ /* 0x000fea0003800000 */
[----:B------:R1:W5:Y:S02]  /*0560*/  LD.E R56, desc[UR6][R18.64+0xbc] ;  /* 0x0000bc0612387980 */ /* 0x000364000c101900 */
.L_x_1690:
[----:B------:R-:W-:Y:S05]  /*0570*/  BSYNC B0 ;  /* 0x0000000000007941 */ /* 0x000fea0003800000 */
.L_x_1689:
[----:B-----5:R-:W-:Y:S02]  /*0580*/  IADD3 R56, R61, R56, RZ ;  /* 0x000000383d387210 */ /* 0x020fe40007ffe0ff */
.L_x_1688:
[----:B------:R-:W-:Y:S05]  /*0590*/  BSYNC B1 ;  /* 0x0000000000017941 */ /* 0x000fea0003800000 */
.L_x_1686:
[----:B------:R-:W-:Y:S01]  /*05a0*/  IMAD.SHL.U32 R55, R239, 0x40, RZ ;  /* 0x00000040ef377824 */ /* 0x000fe200078e00ff */
[----:B------:R-:W-:Y:S01]  /*05b0*/  MOV R2, R238 ;  /* 0x000000ee00027202 */ /* 0x000fe20000000f00 */
[----:B------:R-:W-:-:S03]  /*05c0*/  IMAD.MOV.U32 R3, RZ, RZ, 0x0 ;  /* 0x00000000ff037424 */ /* 0x000fc600078e00ff */
[----:B------:R-:W-:-:S13]  /*05d0*/  ISETP.GT.AND P0, PT, R240, R55, PT ;  /* 0x00000037f000720c */ /* 0x000fda0003f04270 */
[----:B-12---:R-:W-:Y:S05]  /*05e0*/  @!P0 RET.REL.NODEC R2 `(_ZN5flash24flash_fwd_splitkv_kernelI23Flash_fwd_kernel_traitsILi256ELi64ELi64ELi4ELb0ELb0EN7cutlass10bfloat16_tE19Flash_kernel_traitsILi256ELi64ELi64ELi4ES3_EELb1ELb0ELb0ELb0ELb0ELb0ELb1ELb1EEEvNS_16Flash_fwd_paramsE) ;  /* 0xfffffff802848950 */ /* 0x006fea0003c3ffff */
[----:B------:R-:W2:Y:S04]  /*05f0*/  LD.E R0, desc[UR6][R18.64+0xb8] ;  /* 0x0000b80612007980 */ /* 0x000ea8000c101900 */
[----:B------:R-:W3:Y:S01]  /*0600*/  LD.E R5, desc[UR6][R18.64+0x188] ;  /* 0x0001880612057980 */ /* 0x000ee2000c101900 */
[----:B------:R-:W-:Y:S01]  /*0610*/  IABS R3, R4 ;  /* 0x0000000400037213 */ /* 0x000fe20000000000 */
[----:B------:R-:W1:Y:S03]  /*0620*/  S2R R52, SR_TID.X ;  /* 0x0000000000347919 */ /* 0x000e660000002100 */
[----:B------:R-:W4:Y:S08]  /*0630*/  I2F.RP R10, R3 ;  /* 0x00000003000a7306 */ /* 0x000f300000209400 */
[----:B----4-:R-:W4:Y:S02]  /*0640*/  MUFU.RCP R10, R10 ;  /* 0x0000000a000a7308 */ /* 0x010f240000001000 */
[----:B----4-:R-:W-:-:S06]  /*0650*/  VIADD R10, R10, 0xffffffe ;  /* 0x0ffffffe0a0a7836 */ /* 0x010fcc0000000000 */
[----:B------:R-:W4:Y:S02]  /*0660*/  F2I.FTZ.U32.TRUNC.NTZ R11, R10 ;  /* 0x0000000a000b7305 */ /* 0x000f24000021f000 */
[----:B----4-:R-:W-:Y:S02]  /*0670*/  IMAD.MOV R6, RZ, RZ, -R11 ;  /* 0x000000ffff067224 */ /* 0x010fe400078e0a0b */
[----:B------:R-:W-:Y:S02]  /*0680*/  IMAD.MOV.U32 R10, RZ, RZ, RZ ;  /* 0x000000ffff0a7224 */ /* 0x000fe400078e00ff */
[----:B------:R-:W-:-:S04]  /*0690*/  IMAD R6, R6, R3, RZ ;  /* 0x0000000306067224 */ /* 0x000fc800078e02ff */
[----:B------:R-:W-:-:S04]  /*06a0*/  IMAD.HI.U32 R6, R11, R6, R10 ;  /* 0x000000060b067227 */ /* 0x000fc800078e000a */
[----:B--2---:R-:W-:-:S05]  /*06b0*/  VIADD R0, R0, 0x3f ;  /* 0x0000003f00007836 */ /* 0x004fca0000000000 */
[----:B------:R-:W-:-:S04]  /*06c0*/  SHF.R.S32.HI R8, RZ, 0x1f, R0 ;  /* 0x0000001fff087819 */ /* 0x000fc80000011400 */
[----:B------:R-:W-:Y:S02]  /*06d0*/  LEA.HI R8, R8, R0, RZ, 0x6 ;  /* 0x0000000008087211 */ /* 0x000fe400078f30ff */
[-C--:B------:R-:W-:Y:S02]  /*06e0*/  IABS R0, R4.reuse ;  /* 0x0000000400007213 */ /* 0x080fe40000000000 */
[----:B------:R-:W-:-:S03]  /*06f0*/  LEA.HI.SX32 R8, R8, R4, 0x1a ;  /* 0x0000000408087211 */ /* 0x000fc600078fd2ff */
[----:B------:R-:W-:Y:S02]  /*0700*/  IMAD.MOV R0, RZ, RZ, -R0 ;  /* 0x000000ffff007224 */ /* 0x000fe400078e0a00 */
[----:B------:R-:W-:-:S05]  /*0710*/  VIADD R8, R8, 0xffffffff ;  /* 0xffffffff08087836 */ /* 0x000fca0000000000 */
[----:B------:R-:W-:Y:S02]  /*0720*/  IABS R2, R8 ;  /* 0x0000000800027213 */ /* 0x000fe40000000000 */
[----:B------:R-:W-:-:S03]  /*0730*/  LOP3.LUT R8, R8, R4, RZ, 0x3c, !PT ;  /* 0x0000000408087212 */ /* 0x000fc600078e3cff */
[----:B------:R-:W-:Y:S01]  /*0740*/  IMAD.HI.U32 R6, R6, R2, RZ ;  /* 0x0000000206067227 */ /* 0x000fe200078e00ff */
[----:B------:R-:W-:-:S03]  /*0750*/  ISETP.GE.AND P0, PT, R8, RZ, PT ;  /* 0x000000ff0800720c */ /* 0x000fc60003f06270 */
[----:B------:R-:W-:Y:S01]  /*0760*/  IMAD R0, R6, R0, R2 ;  /* 0x0000000006007224 */ /* 0x000fe200078e0202 */
[----:B------:R-:W-:-:S04]  /*0770*/  IADD3 R2, -R240, 0x7f, R55 ;  /* 0x0000007ff0027810 */ /* 0x000fc80007ffe137 */
[----:B------:R-:W-:Y:S02]  /*0780*/  ISETP.GT.U32.AND P1, PT, R3, R0, PT ;  /* 0x000000000300720c */ /* 0x000fe40003f24070 */
[----:B---3--:R-:W-:-:S11]  /*0790*/  IADD3 R5, R5, R2, R56 ;  /* 0x0000000205057210 */ /* 0x008fd60007ffe038 */
[----:B------:R-:W-:Y:S02]  /*07a0*/  @!P1 IMAD.IADD R0, R0, 0x1, -R3 ;  /* 0x0000000100009824 */ /* 0x000fe400078e0a03 */
[----:B------:R-:W-:Y:S01]  /*07b0*/  @!P1 VIADD R6, R6, 0x1 ;  /* 0x0000000106069836 */ /* 0x000fe20000000000 */
[----:B------:R-:W-:Y:S02]  /*07c0*/  ISETP.NE.AND P1, PT, R4, RZ, PT ;  /* 0x000000ff0400720c */ /* 0x000fe40003f25270 */
[----:B------:R-:W-:Y:S01]  /*07d0*/  ISETP.GE.U32.AND P2, PT, R0, R3, PT ;  /* 0x000000030000720c */ /* 0x000fe20003f46070 */
[----:B------:R-:W-:Y:S01]  /*07e0*/  VIADD R0, R56, 0x3f ;  /* 0x0000003f38007836 */ /* 0x000fe20000000000 */
[----:B------:R-:W-:-:S04]  /*07f0*/  SHF.R.S32.HI R3, RZ, 0x1f, R5 ;  /* 0x0000001fff037819 */ /* 0x000fc80000011405 */
[----:B------:R-:W-:Y:S02]  /*0800*/  SHF.R.S32.HI R2, RZ, 0x1f, R0 ;  /* 0x0000001fff027819 */ /* 0x000fe40000011400 */
[----:B------:R-:W-:Y:S02]  /*0810*/  LEA.HI R3, R3, R5, RZ, 0x6 ;  /* 0x0000000503037211 */ /* 0x000fe400078f30ff */
[----:B------:R-:W-:Y:S02]  /*0820*/  LEA.HI R2, R2, R0, RZ, 0x6 ;  /* 0x0000000002027211 */ /* 0x000fe400078f30ff */
[----:B------:R-:W-:Y:S01]  /*0830*/  SHF.R.S32.HI R3, RZ, 0x6, R3 ;  /* 0x00000006ff037819 */ /* 0x000fe20000011403 */
[----:B------:R-:W-:Y:S01]  /*0840*/  @P2 VIADD R6, R6, 0x1 ;  /* 0x0000000106062836 */ /* 0x000fe20000000000 */
[----:B------:R-:W-:-:S03]  /*0850*/  SHF.R.S32.HI R2, RZ, 0x6, R2 ;  /* 0x00000006ff027819 */ /* 0x000fc60000011402 */
[----:B------:R-:W-:Y:S01]  /*0860*/  @!P0 IMAD.MOV R6, RZ, RZ, -R6 ;  /* 0x000000ffff068224 */ /* 0x000fe200078e0a06 */
[----:B------:R-:W-:-:S05]  /*0870*/  @!P1 LOP3.LUT R6, RZ, R4, RZ, 0x33, !PT ;  /* 0x00000004ff069212 */ /* 0x000fca00078e33ff */
[----:B------:R-:W-:-:S05]  /*0880*/  IMAD R235, R6, UR8, RZ ;  /* 0x0000000806eb7c24 */ /* 0x000fca000f8e02ff */
[----:B------:R-:W-:-:S04]  /*0890*/  VIADDMNMX R2, R235, R6, R2, PT ;  /* 0x00000006eb027246 */ /* 0x000fc80003800102 */
[----:B------:R-:W-:-:S04]  /*08a0*/  VIMNMX R165, R2, R3, PT ;  /* 0x0000000302a57248 */ /* 0x000fc80003fe0100 */
[----:B------:R-:W-:-:S13]  /*08b0*/  ISETP.GE.AND P0, PT, R235, R165, PT ;  /* 0x000000a5eb00720c */ /* 0x000fda0003f06270 */
[----:B-1----:R-:W-:Y:S05]  /*08c0*/  @!P0 BRA `(.L_x_1691) ;  /* 0x0000000800908947 */ /* 0x002fea0003800000 */
[----:B------:R-:W2:Y:S04]  /*08d0*/  LD.E.64 R2, desc[UR6][R18.64+0xb0] ;  /* 0x0000b00612027980 */ /* 0x000ea8000c101b00 */
[----:B------:R-:W3:Y:S04]  /*08e0*/  LD.E R4, desc[UR6][R18.64+0x60] ;  /* 0x0000600612047980 */ /* 0x000ee8000c101900 */
[----:B------:R-:W4:Y:S04]  /*08f0*/  LD.E R0, desc[UR6][R18.64+0xcc] ;  /* 0x0000cc0612007980 */ /* 0x000f28000c101900 */
[----:B------:R-:W4:Y:S04]  /*0900*/  LD.E.64 R6, desc[UR6][R18.64+0x78] ;  /* 0x0000780612067980 */ /* 0x000f28000c101b00 */
[----:B------:R-:W4:Y:S04]  /*0910*/  LD.E.64 R10, desc[UR6][R18.64+0xa8] ;  /* 0x0000a806120a7980 */ /* 0x000f28000c101b00 */
[----:B------:R1:W5:Y:S01]  /*0920*/  LD.E R18, desc[UR6][R18.64+0xc0] ;  /* 0x0000c00612127980 */ /* 0x000362000c101900 */
[----:B------:R-:W-:Y:S01]  /*0930*/  SHF.R.S32.HI R8, RZ, 0x1f, R52 ;  /* 0x0000001fff087819 */ /* 0x000fe20000011434 */
[----:B------:R-:W-:Y:S03]  /*0940*/  BSSY B0, `(.L_x_1692) ;  /* 0x000002c000007945 */ /* 0x000fe60003800000 */
[----:B------:R-:W-:-:S04]  /*0950*/  LEA.HI R8, R8, R52, RZ, 0x4 ;  /* 0x0000003408087211 */ /* 0x000fc800078f20ff */
[----:B------:R-:W-:Y:S02]  /*0960*/  LOP3.LUT R5, R8, 0xfffffff0, RZ, 0xc0, !PT ;  /* 0xfffffff008057812 */ /* 0x000fe400078ec0ff */
[----:B------:R-:W-:-:S03]  /*0970*/  SHF.R.S32.HI R8, RZ, 0x4, R8 ;  /* 0x00000004ff087819 */ /* 0x000fc60000011408 */
[----:B------:R-:W-:-:S04]  /*0980*/  IMAD.IADD R5, R52, 0x1, -R5 ;  /* 0x0000000134057824 */ /* 0x000fc800078e0a05 */
[C---:B------:R-:W-:Y:S01]  /*0990*/  IMAD.SHL.U32 R12, R5.reuse, 0x4, RZ ;  /* 0x00000004050c7824 */ /* 0x040fe200078e00ff */
[----:B------:R-:W-:-:S04]  /*09a0*/  ISETP.NE.AND P6, PT, R5, RZ, PT ;  /* 0x000000ff0500720c */ /* 0x000fc80003fc5270 */
[----:B------:R-:W-:-:S03]  /*09b0*/  SHF.R.S32.HI R13, RZ, 0x1f, R12 ;  /* 0x0000001fff0d7819 */ /* 0x000fc6000001140c */
[----:B------:R-:W-:-:S04]  /*09c0*/  IMAD.WIDE R14, R8, 0x100, R12 ;  /* 0x00000100080e7825 */ /* 0x000fc800078e020c */
[----:B--2---:R-:W-:-:S04]  /*09d0*/  IMAD R2, R2, UR8, R242 ;  /* 0x0000000802027c24 */ /* 0x004fc8000f8e02f2 */
[----:B---3--:R-:W-:Y:S02]  /*09e0*/  IMAD R2, R2, R4, R241 ;  /* 0x0000000402027224 */ /* 0x008fe400078e02f1 */
[----:B------:R-:W-:Y:S02]  /*09f0*/  VIADD R4, R8, 0x8 ;  /* 0x0000000808047836 */ /* 0x000fe40000000000 */
[--C-:B------:R-:W-:Y:S02]  /*0a00*/  IMAD R3, R3, R2, R55.reuse ;  /* 0x0000000203037224 */ /* 0x100fe400078e0237 */
[----:B------:R-:W-:Y:S02]  /*0a10*/  IMAD.IADD R55, R240, 0x1, -R55 ;  /* 0x00000001f0377824 */ /* 0x000fe400078e0a37 */
[----:B----4-:R-:W-:Y:S01]  /*0a20*/  IMAD R0, R3, R0, RZ ;  /* 0x0000000003007224 */ /* 0x010fe200078e02ff */
[----:B------:R-:W-:Y:S02]  /*0a30*/  SHF.R.S32.HI R5, RZ, 0x1f, R3 ;  /* 0x0000001fff057819 */ /* 0x000fe40000011403 */
[----:B------:R-:W-:-:S02]  /*0a40*/  ISETP.GE.AND P2, PT, R8, R55, PT ;  /* 0x000000370800720c */ /* 0x000fc40003f46270 */
[----:B------:R-:W-:Y:S02]  /*0a50*/  IADD3 R2, P0, R0, R14, RZ ;  /* 0x0000000e00027210 */ /* 0x000fe40007f1e0ff */
[----:B------:R-:W-:Y:S02]  /*0a60*/  ISETP.GE.AND P5, PT, R4, R55, PT ;  /* 0x000000370400720c */ /* 0x000fe40003fa6270 */
[----:B------:R-:W-:Y:S02]  /*0a70*/  LEA.HI.X.SX32 R0, R0, R15, 0x1, P0 ;  /* 0x0000000f00007211 */ /* 0x000fe400000f0eff */
[C---:B------:R-:W-:Y:S02]  /*0a80*/  LEA R6, P1, R2.reuse, R6, 0x2 ;  /* 0x0000000602067211 */ /* 0x040fe400078210ff */
[----:B------:R-:W-:Y:S02]  /*0a90*/  IADD3 R3, P0, R3, R8, RZ ;  /* 0x0000000803037210 */ /* 0x000fe40007f1e0ff */
[----:B------:R-:W-:Y:S01]  /*0aa0*/  LEA.HI.X R7, R2, R7, R0, 0x2, P1 ;  /* 0x0000000702077211 */ /* 0x000fe200008f1400 */
[C---:B------:R-:W-:Y:S01]  /*0ab0*/  VIADD R2, R8.reuse, 0x10 ;  /* 0x0000001008027836 */ /* 0x040fe20000000000 */
[C---:B------:R-:W-:Y:S01]  /*0ac0*/  LEA.HI.X.SX32 R5, R8.reuse, R5, 0x1, P0 ;  /* 0x0000000508057211 */ /* 0x040fe200000f0eff */
[----:B------:R-:W-:Y:S01]  /*0ad0*/  VIADD R0, R8, 0x18 ;  /* 0x0000001808007836 */ /* 0x000fe20000000000 */
[----:B------:R-:W-:-:S02]  /*0ae0*/  LEA R10, P1, R3, R10, 0x2 ;  /* 0x0000000a030a7211 */ /* 0x000fc400078210ff */
[-C--:B------:R-:W-:Y:S01]  /*0af0*/  ISETP.GE.OR P4, PT, R4, R55.reuse, P6 ;  /* 0x000000370400720c */ /* 0x080fe20003786670 */
[----:B------:R-:W-:Y:S01]  /*0b00*/  VIADD R4, R12, 0x40 ;  /* 0x000000400c047836 */ /* 0x000fe20000000000 */
[CC--:B------:R-:W-:Y:S02]  /*0b10*/  ISETP.GE.AND P0, PT, R2.reuse, R55.reuse, PT ;  /* 0x000000370200720c */ /* 0x0c0fe40003f06270 */
[----:B------:R-:W-:Y:S01]  /*0b20*/  ISETP.GE.OR P3, PT, R2, R55, P6 ;  /* 0x000000370200720c */ /* 0x000fe20003766670 */
[C---:B------:R-:W-:Y:S01]  /*0b30*/  VIADD R2, R12.reuse, 0xc0 ;  /* 0x000000c00c027836 */ /* 0x040fe20000000000 */
[----:B------:R-:W-:Y:S01]  /*0b40*/  LEA.HI.X R11, R3, R11, R5, 0x2, P1 ;  /* 0x0000000b030b7211 */ /* 0x000fe200008f1405 */
[----:B------:R-:W-:Y:S01]  /*0b50*/  VIADD R3, R12, 0x80 ;  /* 0x000000800c037836 */ /* 0x000fe20000000000 */
[----:B------:R-:W-:Y:S01]  /*0b60*/  ISETP.GE.AND P1, PT, R0, R55, PT ;  /* 0x000000370000720c */ /* 0x000fe20003f26270 */
[----:B-1----:R-:W-:-:S12]  /*0b70*/  @P2 BRA `(.L_x_1693) ;  /* 0x0000000000202947 */ /* 0x002fd80003800000 */
[----:B-----5:R-:W-:-:S13]  /*0b80*/  ISETP.GE.AND P2, PT, R12, R18, PT ;  /* 0x000000120c00720c */ /* 0x020fda0003f46270 */
[----:B------:R1:W-:Y:S01]  /*0b90*/  @!P2 ST.E.128 desc[UR6][R6.64], RZ ;  /* 0x000000ff0600a985 */ /* 0x0003e2000c101d06 */
[----:B------:R-:W-:-:S13]  /*0ba0*/  ISETP.GE.AND P2, PT, R4, R18, PT ;  /* 0x000000120400720c */ /* 0x000fda0003f46270 */
[----:B------:R1:W-:Y:S01]  /*0bb0*/  @!P2 ST.E.128 desc[UR6][R6.64+0x100], RZ ;  /* 0x000100ff0600a985 */ /* 0x0003e2000c101d06 */
[----:B------:R-:W-:-:S13]  /*0bc0*/  ISETP.GE.AND P2, PT, R3, R18, PT ;  /* 0x000000120300720c */ /* 0x000fda0003f46270 */
[----:B------:R1:W-:Y:S01]  /*0bd0*/  @!P2 ST.E.128 desc[UR6][R6.64+0x200], RZ ;  /* 0x000200ff0600a985 */ /* 0x0003e2000c101d06 */
[----:B------:R-:W-:-:S13]  /*0be0*/  ISETP.GE.AND P2, PT, R2, R18, PT ;  /* 0x000000120200720c */ /* 0x000fda0003f46270 */
[----:B------:R1:W-:Y:S02]  /*0bf0*/  @!P2 ST.E.128 desc[UR6][R6.64+0x300], RZ ;  /* 0x000300ff0600a985 */ /* 0x0003e4000c101d06 */
.L_x_1693:
[----:B------:R-:W-:Y:S05]  /*0c00*/  BSYNC B0 ;  /* 0x0000000000007941 */ /* 0x000fea0003800000 */
.L_x_1692:
[----:B------:R-:W-:Y:S01]  /*0c10*/  BSSY B0, `(.L_x_1694) ;  /* 0x000000c000007945 */ /* 0x000fe20003800000 */
[----:B------:R-:W-:Y:S02]  /*0c20*/  ISETP.GE.OR P2, PT, R0, R55, P6 ;  /* 0x000000370000720c */ /* 0x000fe40003746670 */
[----:B------:R-:W-:Y:S01]  /*0c30*/  IADD3 R9, R8, 0x20, RZ ;  /* 0x0000002008097810 */ /* 0x000fe20007ffe0ff */
[----:B------:R-:W-:Y:S05]  /*0c40*/  @P5 BRA `(.L_x_1695) ;  /* 0x0000000000205947 */ /* 0x000fea0003800000 */
        /* <DEDUP_REMOVED lines=8> */
.L_x_1695:
[----:B------:R-:W-:Y:S05]  /*0cd0*/  BSYNC B0 ;  /* 0x0000000000007941 */ /* 0x000fea0003800000 */
.L_x_1694:
[----:B------:R-:W-:Y:S01]  /*0ce0*/  BSSY B0, `(.L_x_1696) ;  /* 0x000000c000007945 */ /* 0x000fe20003800000 */
[----:B------:R-:W-:Y:S02]  /*0cf0*/  ISETP.GE.AND P5, PT, R9, R55, PT ;  /* 0x000000370900720c */ /* 0x000fe40003fa6270 */
        /* <DEDUP_REMOVED lines=10> */
.L_x_1697:
[----:B------:R-:W-:Y:S05]  /*0da0*/  BSYNC B0 ;  /* 0x0000000000007941 */ /* 0x000fea0003800000 */
.L_x_1696:
        /* <DEDUP_REMOVED lines=12> */
.L_x_1699:
[----:B------:R-:W-:Y:S05]  /*0e70*/  BSYNC B0 ;  /* 0x0000000000007941 */ /* 0x000fea0003800000 */
.L_x_1698:
[----:B------:R-:W-:Y:S01]  /*0e80*/  BSSY B0, `(.L_x_1700) ;  /* 0x000000b000007945 */ /* 0x000fe20003800000 */
[----:B------:R-:W-:-:S03]  /*0e90*/  ISETP.GE.AND P1, PT, R0, R55, PT ;  /* 0x000000370000720c */ /* 0x000fc60003f26270 */
[----:B------:R-:W-:Y:S10]  /*0ea0*/  @P5 BRA `(.L_x_1701) ;  /* 0x0000000000205947 */ /* 0x000ff40003800000 */
        /* <DEDUP_REMOVED lines=8> */
.L_x_1701:
[----:B------:R-:W-:Y:S05]  /*0f30*/  BSYNC B0 ;  /* 0x0000000000007941 */ /* 0x000fea0003800000 */
.L_x_1700:
[----:B------:R-:W-:Y:S01]  /*0f40*/  BSSY B0, `(.L_x_1702) ;  /* 0x000000c000007945 */ /* 0x000fe20003800000 */
[C---:B------:R-:W-:Y:S02]  /*0f50*/  ISETP.GE.OR P5, PT, R8.reuse, R55, P6 ;  /* 0x000000370800720c */ /* 0x040fe400037a6670 */
        /* <DEDUP_REMOVED lines=10> */
.L_x_1703:
[----:B------:R-:W-:Y:S05]  /*1000*/  BSYNC B0 ;  /* 0x0000000000007941 */ /* 0x000fea0003800000 */
.L_x_1702:
        /* <DEDUP_REMOVED lines=11> */
.L_x_1705:
[----:B------:R-:W-:Y:S05]  /*10c0*/  BSYNC B0 ;  /* 0x0000000000007941 */ /* 0x000fea0003800000 */
.L_x_1704:
[----:B------:R-:W-:Y:S01]  /*10d0*/  BSSY B0, `(.L_x_1706) ;  /* 0x000000c000007945 */ /* 0x000fe20003800000 */
[----:B------:R-:W-:Y:S02]  /*10e0*/  ISETP.GE.OR P1, PT, R9, R55, P6 ;  /* 0x000000370900720c */ /* 0x000fe40003726670 */
[----:B------:R-:W-:Y:S01]  /*10f0*/  @!P5 MOV R9, 0xff800000 ;  /* 0xff8000000009d802 */ /* 0x000fe20000000f00 */
        /* <DEDUP_REMOVED lines=9> */
.L_x_1707:
[----:B------:R-:W-:Y:S05]  /*1190*/  BSYNC B0 ;  /* 0x0000000000007941 */ /* 0x000fea0003800000 */
.L_x_1706:
[-C--:B------:R-:W-:Y:S01]  /*11a0*/  ISETP.GE.OR P0, PT, R5, R55.reuse, P6 ;  /* 0x000000370500720c */ /* 0x080fe20003706670 */
[----:B------:R-:W-:Y:S01]  /*11b0*/  @!P5 ST.E desc[UR6][R10.64], R9 ;  /* 0x000000090a00d985 */ /* 0x000fe2000c101906 */
[-C--:B------:R-:W-:Y:S01]  /*11c0*/  ISETP.GE.OR P5, PT, R0, R55.reuse, P6 ;  /* 0x000000370000720c */ /* 0x080fe200037a6670 */
[----:B------:R-:W-:Y:S01]  /*11d0*/  @!P4 IMAD.MOV.U32 R0, RZ, RZ, -0x800000 ;  /* 0xff800000ff00c424 */ /* 0x000fe200078e00ff */
[----:B------:R-:W-:Y:S01]  /*11e0*/  ISETP.GE.OR P6, PT, R8, R55, P6 ;  /* 0x000000370800720c */ /* 0x000fe200037c6670 */
[----:B------:R-:W-:Y:S01]  /*11f0*/  @!P1 IMAD.MOV.U32 R3, RZ, RZ, -0x800000 ;  /* 0xff800000ff039424 */ /* 0x000fe200078e00ff */
[----:B------:R-:W-:Y:S01]  /*1200*/  @!P2 MOV R4, 0xff800000 ;  /* 0xff8000000004a802 */ /* 0x000fe20000000f00 */
[----:B------:R-:W-:Y:S01]  /*1210*/  @!P3 IMAD.MOV.U32 R5, RZ, RZ, -0x800000 ;  /* 0xff800000ff05b424 */ /* 0x000fe200078e00ff */
[----:B------:R2:W-:Y:S04]  /*1220*/  @!P4 ST.E desc[UR6][R10.64+0x20], R0 ;  /* 0x000020000a00c985 */ /* 0x0005e8000c101906 */
[----:B------:R3:W-:Y:S01]  /*1230*/  @!P1 ST.E desc[UR6][R10.64+0x80], R3 ;  /* 0x000080030a009985 */ /* 0x0007e2000c101906 */
[----:B------:R-:W-:-:S03]  /*1240*/  @!P0 MOV R2, 0xff800000 ;  /* 0xff80000000028802 */ /* 0x000fc60000000f00 */
[----:B------:R-:W-:Y:S04]  /*1250*/  @!P3 ST.E desc[UR6][R10.64+0x40], R5 ;  /* 0x000040050a00b985 */ /* 0x000fe8000c101906 */
[----:B------:R4:W-:Y:S04]  /*1260*/  @!P0 ST.E desc[UR6][R10.64+0xa0], R2 ;  /* 0x0000a0020a008985 */ /* 0x0009e8000c101906 */
[----:B------:R-:W-:Y:S01]  /*1270*/  @!P2 ST.E desc[UR6][R10.64+0x60], R4 ;  /* 0x000060040a00a985 */ /* 0x000fe2000c101906 */
[----:B--2---:R-:W-:Y:S02]  /*1280*/  @!P5 IMAD.MOV.U32 R0, RZ, RZ, -0x800000 ;  /* 0xff800000ff00d424 */ /* 0x004fe400078e00ff */
[----:B---3--:R-:W-:-:S03]  /*1290*/  IMAD.MOV.U32 R3, RZ, RZ, 0x0 ;  /* 0x00000000ff037424 */ /* 0x008fc600078e00ff */
[----:B------:R1:W-:Y:S01]  /*12a0*/  @!P5 ST.E desc[UR6][R10.64+0xc0], R0 ;  /* 0x0000c0000a00d985 */ /* 0x0003e2000c101906 */
[----:B----4-:R-:W-:-:S04]  /*12b0*/  MOV R2, R238 ;  /* 0x000000ee00027202 */ /* 0x010fc80000000f00 */
[----:B-1---5:R-:W-:Y:S05]  /*12c0*/  @P6 RET.REL.NODEC R2 `(_ZN5flash24flash_fwd_splitkv_kernelI23Flash_fwd_kernel_traitsILi256ELi64ELi64ELi4ELb0ELb0EN7cutlass10bfloat16_tE19Flash_kernel_traitsILi256ELi64ELi64ELi4ES3_EELb1ELb0ELb0ELb0ELb0ELb0ELb1ELb1EEEvNS_16Flash_fwd_paramsE) ;  /* 0xffffffec024c6950 */ /* 0x022fea0003c3ffff */
[----:B------:R-:W-:Y:S02]  /*12d0*/  MOV R0, 0xff800000 ;  /* 0xff80000000007802 */ /* 0x000fe40000000f00 */
[----:B------:R-:W-:-:S03]  /*12e0*/  MOV R239, 0x0 ;  /* 0x0000000000ef7802 */ /* 0x000fc60000000f00 */
[----:B------:R1:W-:Y:S02]  /*12f0*/  ST.E desc[UR6][R10.64+0xe0], R0 ;  /* 0x0000e0000a007985 */ /* 0x0003e4000c101906 */
[----:B-1----:R-:W-:Y:S05]  /*1300*/  RET.REL.NODEC R238 `(_ZN5flash24flash_fwd_splitkv_kernelI23Flash_fwd_kernel_traitsILi256ELi64ELi64ELi4ELb0ELb0EN7cutlass10bfloat16_tE19Flash_kernel_traitsILi256ELi64ELi64ELi4ES3_EELb1ELb0ELb0ELb0ELb0ELb0ELb1ELb1EEEvNS_16Flash_fwd_paramsE) ;  /* 0xffffffecee3c7950 */ /* 0x002fea0003c3ffff */
.L_x_1691:
        /* <DEDUP_REMOVED lines=28> */
[----:B-----5:R-:W4:Y:S01]  /*14d0*/  LD.E.64 R12, desc[UR6][R18.64+0x20] ;  /* 0x00002006120c7980 */ /* 0x020f22000c101b00 */
        /* <DEDUP_REMOVED lines=8> */
[----:B--2---:R-:W-:-:S06]  /*1560*/  IADD3 R10, R10, 0xffffffe, RZ ;  /* 0x0ffffffe0a0a7810 */ /* 0x004fcc0007ffe0ff */
[----:B------:R-:W2:Y:S01]  /*1570*/  F2I.FTZ.U32.TRUNC.NTZ R11, R10 ;  /* 0x0000000a000b7305 */ /* 0x000ea2000021f000 */
[----:B------:R-:W-:Y:S02]  /*1580*/  IABS R0, R9 ;  /* 0x0000000900007213 */ /* 0x000fe40000000000 */
[----:B--2---:R-:W-:Y:S01]  /*1590*/  IADD3 R6, RZ, -R11, RZ ;  /* 0x8000000bff067210 */ /* 0x004fe20007ffe0ff */
[----:B------:R-:W-:-:S04]  /*15a0*/  IMAD.MOV.U32 R10, RZ, RZ, RZ ;  /* 0x000000ffff0a7224 */ /* 0x000fc800078e00ff */
[----:B------:R-:W-:-:S04]  /*15b0*/  IMAD R6, R6, R5, RZ ;  /* 0x0000000506067224 */ /* 0x000fc800078e02ff */
        /* <DEDUP_REMOVED lines=11> */
[----:B------:R-:W-:-:S05]  /*1670*/  @P2 VIADD R6, R6, 0x1 ;  /* 0x0000000106062836 */ /* 0x000fca0000000000 */
[----:B------:R-:W-:-:S05]  /*1680*/  MOV R8, R6 ;  /* 0x0000000600087202 */ /* 0x000fca0000000f00 */
[----:B------:R-:W-:Y:S01]  /*1690*/  @!P0 IMAD.MOV R8, RZ, RZ, -R8 ;  /* 0x000000ffff088224 */ /* 0x000fe200078e0a08 */
[----:B------:R-:W-:-:S05]  /*16a0*/  @!P1 LOP3.LUT R8, RZ, R9, RZ, 0x33, !PT ;  /* 0x00000009ff089212 */ /* 0x000fca00078e33ff */
[----:B------:R-:W-:-:S05]  /*16b0*/  IMAD.WIDE R10, R8, 0x4, R244 ;  /* 0x00000004080a7825 */ /* 0x000fca00078e02f4 */
[----:B------:R-:W2:Y:S04]  /*16c0*/  LD.E R3, desc[UR6][R10.64] ;  /* 0x000000060a037980 */ /* 0x000ea8000c101900 */
[----:B------:R-:W4:Y:S01]  /*16d0*/  LD.E.64 R10, desc[UR6][R18.64+0x28] ;  /* 0x00002806120a7980 */ /* 0x000f22000c101b00 */
[----:B---3--:R-:W-:-:S04]  /*16e0*/  IABS R6, R4 ;  /* 0x0000000400067213 */ /* 0x008fc80000000000 */
[----:B------:R-:W3:Y:S08]  /*16f0*/  I2F.RP R0, R6 ;  /* 0x0000000600007306 */ /* 0x000ef00000209400 */
[----:B---3--:R-:W3:Y:S02]  /*1700*/  MUFU.RCP R0, R0 ;  /* 0x0000000000007308 */ /* 0x008ee40000001000 */
[----:B---3--:R-:W-:-:S06]  /*1710*/  IADD3 R0, R0, 0xffffffe, RZ ;  /* 0x0ffffffe00007810 */ /* 0x008fcc0007ffe0ff */
[----:B------:R-:W3:Y:S01]  /*1720*/  F2I.FTZ.U32.TRUNC.NTZ R23, R0 ;  /* 0x0000000000177305 */ /* 0x000ee2000021f000 */
[----:B------:R-:W-:Y:S02]  /*1730*/  MOV R22, RZ ;  /* 0x000000ff00167202 */ /* 0x000fe40000000f00 */
[----:B------:R-:W-:Y:S01]  /*1740*/  IABS R5, R241 ;  /* 0x000000f100057213 */ /* 0x000fe20000000000 */
[----:B---3--:R-:W-:-:S04]  /*1750*/  IMAD.MOV R0, RZ, RZ, -R23 ;  /* 0x000000ffff007224 */ /* 0x008fc800078e0a17 */
[----:B------:R-:W-:Y:S01]  /*1760*/  IMAD R14, R0, R6, RZ ;  /* 0x00000006000e7224 */ /* 0x000fe200078e02ff */
[----:B------:R-:W-:-:S03]  /*1770*/  IABS R0, R4 ;  /* 0x0000000400007213 */ /* 0x000fc60000000000 */
[----:B------:R-:W-:-:S04]  /*1780*/  IMAD.HI.U32 R14, R23, R14, R22 ;  /* 0x0000000e170e7227 */ /* 0x000fc800078e0016 */
[----:B------:R-:W-:Y:S02]  /*1790*/  IMAD.MOV R0, RZ, RZ, -R0 ;  /* 0x000000ffff007224 */ /* 0x000fe400078e0a00 */
[----:B------:R-:W-:-:S04]  /*17a0*/  IMAD.HI.U32 R14, R14, R5, RZ ;  /* 0x000000050e0e7227 */ /* 0x000fc800078e00ff */
[----:B------:R-:W-:-:S05]  /*17b0*/  IMAD R0, R14, R0, R5 ;  /* 0x000000000e007224 */ /* 0x000fca00078e0205 */
[----:B------:R-:W-:Y:S01]  /*17c0*/  ISETP.GT.U32.AND P1, PT, R6, R0, PT ;  /* 0x000000000600720c */ /* 0x000fe20003f24070 */
[----:B------:R-:W-:-:S12]  /*17d0*/  IMAD.MOV R8, RZ, RZ, -R8 ;  /* 0x000000ffff087224 */ /* 0x000fd800078e0a08 */
[----:B------:R-:W-:-:S04]  /*17e0*/  @!P1 IADD3 R0, R0, -R6, RZ ;  /* 0x8000000600009210 */ /* 0x000fc80007ffe0ff */
[----:B------:R-:W-:Y:S02]  /*17f0*/  ISETP.GE.U32.AND P2, PT, R0, R6, PT ;  /* 0x000000060000720c */ /* 0x000fe40003f46070 */
[----:B------:R-:W-:Y:S02]  /*1800*/  LOP3.LUT R6, R241, R4, RZ, 0x3c, !PT ;  /* 0x00000004f1067212 */ /* 0x000fe400078e3cff */
[----:B------:R-:W-:Y:S02]  /*1810*/  @!P1 IADD3 R14, R14, 0x1, RZ ;  /* 0x000000010e0e9810 */ /* 0x000fe40007ffe0ff */
[----:B------:R-:W-:Y:S01]  /*1820*/  ISETP.GE.AND P0, PT, R6, RZ, PT ;  /* 0x000000ff0600720c */ /* 0x000fe20003f06270 */
[----:B------:R-:W-:Y:S01]  /*1830*/  IMAD R9, R9, R8, R2 ;  /* 0x0000000809097224 */ /* 0x000fe200078e0202 */
[----:B------:R-:W-:-:S04]  /*1840*/  ISETP.NE.AND P1, PT, R4, RZ, PT ;  /* 0x000000ff0400720c */ /* 0x000fc80003f25270 */
[----:B------:R-:W-:Y:S01]  /*1850*/  SHF.R.S32.HI R8, RZ, 0x1f, R9 ;  /* 0x0000001fff087819 */ /* 0x000fe20000011409 */
[----:B------:R-:W-:-:S06]  /*1860*/  @P2 VIADD R14, R14, 0x1 ;  /* 0x000000010e0e2836 */ /* 0x000fcc0000000000 */
[----:B------:R-:W-:Y:S02]  /*1870*/  @!P0 IMAD.MOV R14, RZ, RZ, -R14 ;  /* 0x000000ffff0e8224 */ /* 0x000fe400078e0a0e */
[----:B------:R-:W-:Y:S02]  /*1880*/  @!P1 LOP3.LUT R14, RZ, R4, RZ, 0x33, !PT ;  /* 0x00000004ff0e9212 */ /* 0x000fe400078e33ff */
[----:B--2---:R-:W-:Y:S01]  /*1890*/  SHF.R.S32.HI R0, RZ, 0x1f, R3 ;  /* 0x0000001fff007819 */ /* 0x004fe20000011403 */
[----:B----4-:R-:W-:-:S04]  /*18a0*/  IMAD R5, R13, R3, RZ ;  /* 0x000000030d057224 */ /* 0x010fc800078e02ff */
[C---:B------:R-:W-:Y:S02]  /*18b0*/  IMAD R5, R12.reuse, R0, R5 ;  /* 0x000000000c057224 */ /* 0x040fe400078e0205 */
[----:B------:R-:W-:-:S05]  /*18c0*/  IMAD.WIDE.U32 R12, R12, R3, RZ ;  /* 0x000000030c0c7225 */ /* 0x000fca00078e00ff */
[----:B------:R-:W-:Y:S01]  /*18d0*/  IADD3 R13, R13, R5, RZ ;  /* 0x000000050d0d7210 */ /* 0x000fe20007ffe0ff */
[----:B------:R-:W-:-:S04]  /*18e0*/  IMAD R5, R51, R9, RZ ;  /* 0x0000000933057224 */ /* 0x000fc800078e02ff */
[----:B------:R-:W-:Y:S02]  /*18f0*/  IMAD R5, R50, R8, R5 ;  /* 0x0000000832057224 */ /* 0x000fe400078e0205 */
[----:B------:R-:W-:-:S04]  /*1900*/  IMAD.WIDE.U32 R12, R9, R50, R12 ;  /* 0x00000032090c7225 */ /* 0x000fc800078e000c */
[----:B------:R-:W-:Y:S01]  /*1910*/  IMAD R4, R11, R3, RZ ;  /* 0x000000030b047224 */ /* 0x000fe200078e02ff */
[----:B------:R-:W-:Y:S01]  /*1920*/  IADD3 R11, R13, R5, RZ ;  /* 0x000000050d0b7210 */ /* 0x000fe20007ffe0ff */
[----:B------:R-:W-:Y:S01]  /*1930*/  IMAD R5, R17, R14, RZ ;  /* 0x0000000e11057224 */ /* 0x000fe200078e02ff */
[----:B------:R-:W-:Y:S01]  /*1940*/  SHF.R.S32.HI R13, RZ, 0x1f, R14 ;  /* 0x0000001fff0d7819 */ /* 0x000fe2000001140e */
[----:B------:R-:W-:-:S04]  /*1950*/  IMAD.WIDE.U32 R22, R10, R3, RZ ;  /* 0x000000030a167225 */ /* 0x000fc800078e00ff */
[----:B------:R-:W-:Y:S02]  /*1960*/  IMAD R4, R10, R0, R4 ;  /* 0x000000000a047224 */ /* 0x000fe400078e0204 */
[----:B------:R-:W-:Y:S02]  /*1970*/  IMAD.MOV.U32 R10, RZ, RZ, R12 ;  /* 0x000000ffff0a7224 */ /* 0x000fe400078e000c */
[----:B------:R-:W-:Y:S02]  /*1980*/  IMAD R5, R16, R13, R5 ;  /* 0x0000000d10057224 */ /* 0x000fe400078e0205 */
[----:B------:R-:W-:Y:S01]  /*1990*/  IMAD.WIDE.U32 R16, R14, R16, R10 ;  /* 0x000000100e107225 */ /* 0x000fe200078e000a */
[----:B------:R-:W-:-:S03]  /*19a0*/  MOV R11, R22 ;  /* 0x00000016000b7202 */ /* 0x000fc60000000f00 */
[----:B------:R-:W-:Y:S01]  /*19b0*/  IMAD.IADD R15, R23, 0x1, R4 ;  /* 0x00000001170f7824 */ /* 0x000fe200078e0204 */
[----:B------:R-:W-:Y:S01]  /*19c0*/  IADD3 R0, R17, R5, RZ ;  /* 0x0000000511007210 */ /* 0x000fe20007ffe0ff */
[----:B------:R-:W-:Y:S01]  /*19d0*/  IMAD.MOV.U32 R3, RZ, RZ, R16 ;  /* 0x000000ffff037224 */ /* 0x000fe200078e0010 */
[----:B-1----:R-:W-:Y:S05]  /*19e0*/  BRA `(.L_x_1710) ;  /* 0x0000000400487947 */ /* 0x002fea0003800000 */
.L_x_1709:
        /* <DEDUP_REMOVED lines=8> */
[----:B------:R-:W-:-:S02]  /*1a70*/  MOV R10, RZ ;  /* 0x000000ff000a7202 */ /* 0x000fc40000000f00 */
[----:B------:R-:W-:Y:S02]  /*1a80*/  IABS R8, R241 ;  /* 0x000000f100087213 */ /* 0x000fe40000000000 */
[----:B------:R-:W-:Y:S02]  /*1a90*/  @!P3 SHF.R.S32.HI R6, RZ, 0x1f, R13 ;  /* 0x0000001fff06b819 */ /* 0x000fe4000001140d */
[----:B--2---:R-:W-:-:S04]  /*1aa0*/  IABS R3, R5 ;  /* 0x0000000500037213 */ /* 0x004fc80000000000 */
[----:B------:R-:W2:Y:S08]  /*1ab0*/  I2F.RP R0, R3 ;  /* 0x0000000300007306 */ /* 0x000eb00000209400 */
[----:B--2---:R-:W2:Y:S02]  /*1ac0*/  MUFU.RCP R0, R0 ;  /* 0x0000000000007308 */ /* 0x004ea40000001000 */
[----:B--2---:R-:W-:-:S06]  /*1ad0*/  IADD3 R0, R0, 0xffffffe, RZ ;  /* 0x0ffffffe00007810 */ /* 0x004fcc0007ffe0ff */
[----:B------:R-:W2:Y:S02]  /*1ae0*/  F2I.FTZ.U32.TRUNC.NTZ R11, R0 ;  /* 0x00000000000b7305 */ /* 0x000ea4000021f000 */
[----:B--2---:R-:W-:-:S04]  /*1af0*/  IMAD.MOV R0, RZ, RZ, -R11 ;  /* 0x000000ffff007224 */ /* 0x004fc800078e0a0b */
[----:B------:R-:W-:Y:S01]  /*1b00*/  IMAD R4, R0, R3, RZ ;  /* 0x0000000300047224 */ /* 0x000fe200078e02ff */
[----:B------:R-:W-:-:S03]  /*1b10*/  IABS R0, R5 ;  /* 0x0000000500007213 */ /* 0x000fc60000000000 */
[----:B------:R-:W-:-:S04]  /*1b20*/  IMAD.HI.U32 R4, R11, R4, R10 ;  /* 0x000000040b047227 */ /* 0x000fc800078e000a */
[----:B------:R-:W-:Y:S02]  /*1b30*/  IMAD.MOV R0, RZ, RZ, -R0 ;  /* 0x000000ffff007224 */ /* 0x000fe400078e0a00 */
[----:B------:R-:W-:-:S04]  /*1b40*/  IMAD.HI.U32 R4, R4, R8, RZ ;  /* 0x0000000804047227 */ /* 0x000fc800078e00ff */
[-C--:B---3--:R-:W-:Y:S02]  /*1b50*/  @!P3 IMAD R2, R51, R13.reuse, RZ ;  /* 0x0000000d3302b224 */ /* 0x088fe400078e02ff */
[----:B------:R-:W-:Y:S01]  /*1b60*/  IMAD R0, R4, R0, R8 ;  /* 0x0000000004007224 */ /* 0x000fe200078e0208 */
[----:B------:R-:W-:Y:S01]  /*1b70*/  @P3 IADD3 R8, R13, R14, RZ ;  /* 0x0000000e0d083210 */ /* 0x000fe20007ffe0ff */
[----:B------:R-:W-:-:S04]  /*1b80*/  @!P3 IMAD.WIDE.U32 R30, R50, R13, RZ ;  /* 0x0000000d321eb225 */ /* 0x000fc800078e00ff */
[----:B------:R-:W-:Y:S01]  /*1b90*/  @!P3 IMAD R2, R6, R50, R2 ;  /* 0x000000320602b224 */ /* 0x000fe200078e0202 */
[----:B------:R-:W-:Y:S01]  /*1ba0*/  ISETP.GT.U32.AND P0, PT, R3, R0, PT ;  /* 0x000000000300720c */ /* 0x000fe20003f04070 */
[-C--:B------:R-:W-:Y:S01]  /*1bb0*/  @P3 IMAD R10, R51, R8.reuse, RZ ;  /* 0x00000008330a3224 */ /* 0x080fe200078e02ff */
[----:B-----5:R-:W-:Y:S01]  /*1bc0*/  @!P3 SHF.R.S32.HI R6, RZ, 0x1f, R12 ;  /* 0x0000001fff06b819 */ /* 0x020fe2000001140c */
[----:B------:R-:W-:Y:S01]  /*1bd0*/  @P3 IMAD.WIDE.U32 R26, R50, R8, RZ ;  /* 0x00000008321a3225 */ /* 0x000fe200078e00ff */
[----:B------:R-:W-:-:S03]  /*1be0*/  @!P3 MOV R8, R30 ;  /* 0x0000001e0008b202 */ /* 0x000fc60000000f00 */
[----:B------:R-:W-:Y:S02]  /*1bf0*/  @!P3 IMAD.IADD R9, R31, 0x1, R2 ;  /* 0x000000011f09b824 */ /* 0x000fe400078e0202 */
[-C--:B----4-:R-:W-:Y:S02]  /*1c00*/  @!P3 IMAD R2, R25, R12.reuse, RZ ;  /* 0x0000000c1902b224 */ /* 0x090fe400078e02ff */
[----:B------:R-:W-:Y:S01]  /*1c10*/  @!P3 IMAD.WIDE.U32 R8, R24, R12, R8 ;  /* 0x0000000c1808b225 */ /* 0x000fe200078e0008 */
[----:B------:R-:W-:-:S03]  /*1c20*/  @P3 MOV R11, R26 ;  /* 0x0000001a000b3202 */ /* 0x000fc60000000f00 */
[----:B------:R-:W-:Y:S02]  /*1c30*/  @!P3 IMAD R2, R24, R6, R2 ;  /* 0x000000061802b224 */ /* 0x000fe400078e0202 */
[----:B------:R-:W-:Y:S02]  /*1c40*/  @P3 IMAD.IADD R10, R27, 0x1, R10 ;  /* 0x000000011b0a3824 */ /* 0x000fe400078e020a */
[----:B------:R-:W-:Y:S01]  /*1c50*/  @!P3 IMAD.MOV.U32 R11, RZ, RZ, R8 ;  /* 0x000000ffff0bb224 */ /* 0x000fe200078e0008 */
[----:B------:R-:W-:Y:S01]  /*1c60*/  @!P3 IADD3 R10, R9, R2, RZ ;  /* 0x00000002090ab210 */ /* 0x000fe20007ffe0ff */
[----:B------:R-:W-:-:S03]  /*1c70*/  @!P0 IMAD.IADD R0, R0, 0x1, -R3 ;  /* 0x0000000100008824 */ /* 0x000fc600078e0a03 */
[-C--:B------:R-:W-:Y:S02]  /*1c80*/  LOP3.LUT R11, R11, R10.reuse, RZ, 0x3c, !PT ;  /* 0x0000000a0b0b7212 */ /* 0x080fe400078e3cff */
[----:B------:R-:W-:Y:S02]  /*1c90*/  ISETP.GE.U32.AND P2, PT, R0, R3, PT ;  /* 0x000000030000720c */ /* 0x000fe40003f46070 */
[----:B------:R-:W-:Y:S02]  /*1ca0*/  LOP3.LUT R3, R241, R5, RZ, 0x3c, !PT ;  /* 0x00000005f1037212 */ /* 0x000fe400078e3cff */
[----:B------:R-:W-:Y:S02]  /*1cb0*/  LOP3.LUT R10, R11, R10, RZ, 0x3c, !PT ;  /* 0x0000000a0b0a7212 */ /* 0x000fe400078e3cff */
[----:B------:R-:W-:Y:S02]  /*1cc0*/  ISETP.GE.AND P1, PT, R3, RZ, PT ;  /* 0x000000ff0300720c */ /* 0x000fe40003f26270 */
[----:B------:R-:W-:-:S02]  /*1cd0*/  @!P0 IADD3 R4, R4, 0x1, RZ ;  /* 0x0000000104048810 */ /* 0x000fc40007ffe0ff */
[----:B------:R-:W-:Y:S02]  /*1ce0*/  LEA R2, R165, 0xffffffc0, 0x6 ;  /* 0xffffffc0a5027811 */ /* 0x000fe400078e30ff */
[----:B------:R-:W-:Y:S02]  /*1cf0*/  LOP3.LUT R11, R11, R10, RZ, 0x3c, !PT ;  /* 0x0000000a0b0b7212 */ /* 0x000fe400078e3cff */
[----:B------:R-:W-:Y:S01]  /*1d00*/  ISETP.NE.AND P0, PT, R5, RZ, PT ;  /* 0x000000ff0500720c */ /* 0x000fe20003f05270 */
[----:B------:R-:W-:Y:S01]  /*1d10*/  @!P3 IMAD R6, R49, R13, RZ ;  /* 0x0000000d3106b224 */ /* 0x000fe200078e02ff */
[----:B------:R-:W-:Y:S01]  /*1d20*/  @!P3 SHF.R.S32.HI R0, RZ, 0x1f, R13 ;  /* 0x0000001fff00b819 */ /* 0x000fe2000001140d */
[----:B------:R-:W-:Y:S01]  /*1d30*/  IMAD.WIDE.U32 R24, R50, R2, R10 ;  /* 0x0000000232187225 */ /* 0x000fe200078e000a */
[----:B------:R-:W-:-:S03]  /*1d40*/  @P2 IADD3 R4, R4, 0x1, RZ ;  /* 0x0000000104042810 */ /* 0x000fc60007ffe0ff */
[----:B------:R-:W-:Y:S02]  /*1d50*/  @!P3 IMAD R0, R0, R48, R6 ;  /* 0x000000300000b224 */ /* 0x000fe400078e0206 */
[----:B------:R-:W-:Y:S01]  /*1d60*/  @!P3 IMAD.WIDE.U32 R10, R48, R13, RZ ;  /* 0x0000000d300ab225 */ /* 0x000fe200078e00ff */
[----:B------:R-:W-:-:S03]  /*1d70*/  SHF.R.S32.HI R8, RZ, 0x1f, R2 ;  /* 0x0000001fff087819 */ /* 0x000fc60000011402 */
[----:B------:R-:W-:Y:S01]  /*1d80*/  IMAD R9, R51, R2, RZ ;  /* 0x0000000233097224 */ /* 0x000fe200078e02ff */
[----:B------:R-:W-:Y:S01]  /*1d90*/  @!P3 IADD3 R11, R11, R0, RZ ;  /* 0x000000000b0bb210 */ /* 0x000fe20007ffe0ff */
[----:B------:R-:W-:Y:S01]  /*1da0*/  @!P1 IMAD.MOV R4, RZ, RZ, -R4 ;  /* 0x000000ffff049224 */ /* 0x000fe200078e0a04 */
[----:B------:R-:W-:Y:S01]  /*1db0*/  @P3 IADD3 R13, R13, R14, RZ ;  /* 0x0000000e0d0d3210 */ /* 0x000fe20007ffe0ff */
[----:B------:R-:W-:Y:S01]  /*1dc0*/  IMAD R9, R8, R50, R9 ;  /* 0x0000003208097224 */ /* 0x000fe200078e0209 */
[----:B------:R-:W-:Y:S01]  /*1dd0*/  @!P3 SHF.R.S32.HI R0, RZ, 0x1f, R12 ;  /* 0x0000001fff00b819 */ /* 0x000fe2000001140c */
[----:B------:R-:W-:Y:S01]  /*1de0*/  @!P3 IMAD R3, R23, R12, RZ ;  /* 0x0000000c1703b224 */ /* 0x000fe200078e02ff */
[----:B------:R-:W-:Y:S01]  /*1df0*/  @!P0 LOP3.LUT R4, RZ, R5, RZ, 0x33, !PT ;  /* 0x00000005ff048212 */ /* 0x000fe200078e33ff */
[-C--:B------:R-:W-:Y:S02]  /*1e00*/  @P3 IMAD R15, R49, R13.reuse, RZ ;  /* 0x0000000d310f3224 */ /* 0x080fe400078e02ff */
[----:B------:R-:W-:Y:S01]  /*1e10*/  @P3 IMAD.WIDE.U32 R26, R48, R13, RZ ;  /* 0x0000000d301a3225 */ /* 0x000fe200078e00ff */
[----:B------:R-:W-:-:S03]  /*1e20*/  SHF.R.S32.HI R13, RZ, 0x1f, R4 ;  /* 0x0000001fff0d7819 */ /* 0x000fc60000011404 */
[----:B------:R-:W-:Y:S02]  /*1e30*/  IMAD.IADD R25, R25, 0x1, R9 ;  /* 0x0000000119197824 */ /* 0x000fe400078e0209 */
[C---:B------:R-:W-:Y:S02]  /*1e40*/  @!P3 IMAD R0, R22.reuse, R0, R3 ;  /* 0x000000001600b224 */ /* 0x040fe400078e0203 */
[----:B------:R-:W-:Y:S02]  /*1e50*/  IMAD R3, R17, R4, RZ ;  /* 0x0000000411037224 */ /* 0x000fe400078e02ff */
[----:B------:R-:W-:Y:S01]  /*1e60*/  @!P3 IMAD.WIDE.U32 R22, R22, R12, R10 ;  /* 0x0000000c1616b225 */ /* 0x000fe200078e000a */
[----:B------:R-:W-:-:S03]  /*1e70*/  @P3 IADD3 R15, R27, R15, RZ ;  /* 0x0000000f1b0f3210 */ /* 0x000fc60007ffe0ff */
[----:B------:R-:W-:Y:S01]  /*1e80*/  IMAD.WIDE.U32 R24, R16, R4, R24 ;  /* 0x0000000410187225 */ /* 0x000fe200078e0018 */
[----:B------:R-:W-:-:S03]  /*1e90*/  @P3 MOV R11, R26 ;  /* 0x0000001a000b3202 */ /* 0x000fc60000000f00 */
[----:B------:R-:W-:Y:S01]  /*1ea0*/  IMAD R16, R16, R13, R3 ;  /* 0x0000000d10107224 */ /* 0x000fe200078e0203 */
[----:B------:R-:W-:Y:S01]  /*1eb0*/  @!P3 MOV R11, R22 ;  /* 0x00000016000bb202 */ /* 0x000fe20000000f00 */
[----:B------:R-:W-:Y:S01]  /*1ec0*/  @!P3 IMAD.IADD R15, R23, 0x1, R0 ;  /* 0x00000001170fb824 */ /* 0x000fe200078e0200 */
[----:B------:R-:W-:Y:S01]  /*1ed0*/  MOV R3, R24 ;  /* 0x0000001800037202 */ /* 0x000fe20000000f00 */
[----:B------:R-:W-:Y:S01]  /*1ee0*/  IMAD.IADD R0, R25, 0x1, R16 ;  /* 0x0000000119007824 */ /* 0x000fe200078e0210 */
[----:B------:R-:W-:Y:S02]  /*1ef0*/  MOV R9, R2 ;  /* 0x0000000200097202 */ /* 0x000fe40000000f00 */
[----:B-1----:R-:W-:Y:S02]  /*1f00*/  MOV R14, R4 ;  /* 0x00000004000e7202 */ /* 0x002fe40000000f00 */
.L_x_1710:
[----:B------:R-:W-:Y:S05]  /*1f10*/  BSYNC B0 ;  /* 0x0000000000007941 */ /* 0x000fea0003800000 */
.L_x_1708:
        /* <DEDUP_REMOVED lines=10> */
[----:B------:R-:W-:-:S04]  /*1fc0*/  LEA.HI R57, R54, R52, RZ, 0x3 ;  /* 0x0000003436397211 */ /* 0x000fc800078f18ff */
[----:B------:R-:W-:Y:S02]  /*1fd0*/  SHF.R.S32.HI R166, RZ, 0x3, R57 ;  /* 0x00000003ffa67819 */ /* 0x000fe40000011439 */
[----:B------:R-:W-:-:S03]  /*1fe0*/  LOP3.LUT R57, R57, 0xfffffff8, RZ, 0xc0, !PT ;  /* 0xfffffff839397812 */ /* 0x000fc600078ec0ff */
[----:B------:R-:W-:Y:S02]  /*1ff0*/  IMAD.SHL.U32 R159, R166, 0x40, RZ ;  /* 0x00000040a69f7824 */ /* 0x000fe400078e00ff */
[----:B------:R-:W-:Y:S01]  /*2000*/  IMAD.IADD R57, R52, 0x1, -R57 ;  /* 0x0000000134397824 */ /* 0x000fe200078e0a39 */
[----:B-1----:R-:W-:-:S03]  /*2010*/  LEA.HI R21, R54, R52, RZ, 0x4 ;  /* 0x0000003436157211 */ /* 0x002fc600078f20ff */
[----:B------:R-:W-:Y:S01]  /*2020*/  IMAD.SHL.U32 R16, R57, 0x8, RZ ;  /* 0x0000000839107824 */ /* 0x000fe200078e00ff */
[----:B------:R-:W-:Y:S02]  /*2030*/  LOP3.LUT R159, R159, 0x1c0, RZ, 0xc0, !PT ;  /* 0x000001c09f9f7812 */ /* 0x000fe400078ec0ff */
[----:B------:R-:W-:Y:S02]  /*2040*/  LOP3.LUT R10, R21, 0xfffffff0, RZ, 0xc0, !PT ;  /* 0xfffffff0150a7812 */ /* 0x000fe400078ec0ff */
[----:B------:R-:W-:Y:S02]  /*2050*/  LOP3.LUT R6, R159, 0x38, R16, 0xf8, !PT ;  /* 0x000000389f067812 */ /* 0x000fe400078ef810 */
[----:B------:R-:W-:Y:S01]  /*2060*/  SHF.R.U32.HI R159, RZ, 0x3, R159 ;  /* 0x00000003ff9f7819 */ /* 0x000fe2000001169f */
[----:B------:R-:W-:-:S03]  /*2070*/  IMAD.IADD R10, R52, 0x1, -R10 ;  /* 0x00000001340a7824 */ /* 0x000fc600078e0a0a */
[----:B------:R-:W-:Y:S02]  /*2080*/  LOP3.LUT R159, R6, R159, RZ, 0x3c, !PT ;  /* 0x0000009f069f7212 */ /* 0x000fe400078e3cff */
[----:B------:R-:W-:Y:S02]  /*2090*/  SHF.R.S32.HI R6, RZ, 0x1f, R10 ;  /* 0x0000001fff067819 */ /* 0x000fe4000001140a */
[----:B------:R-:W-:Y:S02]  /*20a0*/  SHF.R.S32.HI R58, RZ, 0x4, R21 ;  /* 0x00000004ff3a7819 */ /* 0x000fe40000011415 */
[----:B------:R-:W-:Y:S02]  /*20b0*/  LEA.HI R6, R6, R10, RZ, 0x3 ;  /* 0x0000000a06067211 */ /* 0x000fe400078f18ff */
[----:B------:R-:W-:Y:S02]  /*20c0*/  IADD3 R30, P1, R16, R11, RZ ;  /* 0x0000000b101e7210 */ /* 0x000fe40007f3e0ff */
[----:B------:R-:W-:-:S02]  /*20d0*/  LEA.HI R21, R21, R58, RZ, 0x1 ;  /* 0x0000003a15157211 */ /* 0x000fc400078f08ff */
[----:B------:R-:W-:Y:S02]  /*20e0*/  LOP3.LUT R11, R6, 0xfffffff8, RZ, 0xc0, !PT ;  /* 0xfffffff8060b7812 */ /* 0x000fe400078ec0ff */
[----:B------:R-:W-:Y:S02]  /*20f0*/  LEA.HI R12, R54, R52, RZ, 0x6 ;  /* 0x00000034360c7211 */ /* 0x000fe400078f30ff */
[----:B------:R-:W-:Y:S01]  /*2100*/  SHF.R.S32.HI R17, RZ, 0x1f, R16 ;  /* 0x0000001fff117819 */ /* 0x000fe20000011410 */
[----:B------:R-:W-:Y:S01]  /*2110*/  IMAD.IADD R11, R10, 0x1, -R11 ;  /* 0x000000010a0b7824 */ /* 0x000fe200078e0a0b */
[----:B------:R-:W-:Y:S01]  /*2120*/  LOP3.LUT R21, R21, 0xfffffffe, RZ, 0xc0, !PT ;  /* 0xfffffffe15157812 */ /* 0x000fe200078ec0ff */
[----:B------:R-:W-:Y:S02]  /*2130*/  IMAD.SHL.U32 R12, R12, 0x8, RZ ;  /* 0x000000080c0c7824 */ /* 0x000fe400078e00ff */
[----:B------:R-:W-:Y:S02]  /*2140*/  IMAD.X R31, R17, 0x1, R15, P1 ;  /* 0x00000001111f7824 */ /* 0x000fe400008e060f */
[----:B-----5:R-:W-:-:S02]  /*2150*/  IMAD R8, R8, R48, RZ ;  /* 0x0000003008087224 */ /* 0x020fc400078e02ff */
[----:B------:R-:W-:Y:S02]  /*2160*/  IMAD.IADD R58, R58, 0x1, -R21 ;  /* 0x000000013a3a7824 */ /* 0x000fe400078e0a15 */
[----:B------:R-:W-:Y:S01]  /*2170*/  IMAD.SHL.U32 R15, R11, 0x40, RZ ;  /* 0x000000400b0f7824 */ /* 0x000fe200078e00ff */
[----:B------:R-:W-:Y:S01]  /*2180*/  LOP3.LUT R159, R159, 0xfffffe00, R12, 0xf8, !PT ;  /* 0xfffffe009f9f7812 */ /* 0x000fe200078ef80c */
[C---:B------:R-:W-:Y:S01]  /*2190*/  IMAD R8, R9.reuse, R49, R8 ;  /* 0x0000003109087224 */ /* 0x040fe200078e0208 */
[----:B------:R-:W-:Y:S01]  /*21a0*/  SHF.R.S32.HI R60, RZ, 0x1f, R242 ;  /* 0x0000001fff3c7819 */ /* 0x000fe200000114f2 */
[----:B------:R-:W-:Y:S01]  /*21b0*/  IMAD.WIDE.U32 R30, R9, R48, R30 ;  /* 0x00000030091e7225 */ /* 0x000fe200078e001e */
[----:B------:R-:W-:-:S03]  /*21c0*/  LOP3.LUT R15, R15, 0x1c0, RZ, 0xc0, !PT ;  /* 0x000001c00f0f7812 */ /* 0x000fc600078ec0ff */
[----:B------:R-:W-:-:S05]  /*21d0*/  IMAD.SHL.U32 R12, R58, 0x8, RZ ;  /* 0x000000083a0c7824 */ /* 0x000fca00078e00ff */
[----:B------:R-:W-:Y:S02]  /*21e0*/  LOP3.LUT R12, R15, 0x8, R12, 0xf8, !PT ;  /* 0x000000080f0c7812 */ /* 0x000fe400078ef80c */
[----:B------:R-:W-:Y:S01]  /*21f0*/  SHF.R.U32.HI R15, RZ, 0x3, R15 ;  /* 0x00000003ff0f7819 */ /* 0x000fe2000001160f */
[----:B------:R-:W-:-:S03]  /*2200*/  IMAD.SHL.U32 R41, R6, 0x40, RZ ;  /* 0x0000004006297824 */ /* 0x000fc600078e00ff */
[----:B------:R-:W-:Y:S01]  /*2210*/  LOP3.LUT R12, R12, R15, RZ, 0x3c, !PT ;  /* 0x0000000f0c0c7212 */ /* 0x000fe200078e3cff */
[----:B------:R-:W-:-:S03]  /*2220*/  IMAD.IADD R31, R31, 0x1, R8 ;  /* 0x000000011f1f7824 */ /* 0x000fc600078e0208 */
[----:B------:R-:W-:Y:S01]  /*2230*/  LOP3.LUT R41, R12, 0xfffffe00, R41, 0xf8, !PT ;  /* 0xfffffe000c297812 */ /* 0x000fe200078ef829 */
[----:B------:R-:W-:Y:S02]  /*2240*/  VIADD R12, R16, 0x40 ;  /* 0x00000040100c7836 */ /* 0x000fe40000000000 */
[----:B------:R-:W-:-:S04]  /*2250*/  IMAD R8, R29, R14, RZ ;  /* 0x0000000e1d087224 */ /* 0x000fc800078e02ff */
[-C--:B------:R-:W-:Y:S02]  /*2260*/  IMAD R8, R13, R28.reuse, R8 ;  /* 0x0000001c0d087224 */ /* 0x080fe400078e0208 */
[----:B------:R-:W-:Y:S01]  /*2270*/  IMAD.WIDE.U32 R28, R14, R28, R30 ;  /* 0x0000001c0e1c7225 */ /* 0x000fe200078e001e */
[C---:B------:R-:W-:Y:S02]  /*2280*/  LOP3.LUT P3, RZ, R11.reuse, 0x4, RZ, 0xc0, !PT ;  /* 0x000000040bff7812 */ /* 0x040fe4000786c0ff */
[----:B------:R-:W-:Y:S01]  /*2290*/  LOP3.LUT P2, RZ, R11, 0x2, RZ, 0xc0, !PT ;  /* 0x000000020bff7812 */ /* 0x000fe2000784c0ff */
[----:B------:R-:W-:Y:S01]  /*22a0*/  IMAD R188, R49, R166, RZ ;  /* 0x000000a631bc7224 */ /* 0x000fe200078e02ff */
[----:B------:R-:W-:Y:S02]  /*22b0*/  SHF.R.S32.HI R167, RZ, 0x1f, R166 ;  /* 0x0000001fffa77819 */ /* 0x000fe400000114a6 */
[----:B------:R-:W-:Y:S02]  /*22c0*/  IADD3 R11, R16, 0x80, RZ ;  /* 0x00000080100b7810 */ /* 0x000fe40007ffe0ff */
[----:B------:R-:W-:Y:S01]  /*22d0*/  SHF.R.S32.HI R87, RZ, 0x1f, R61 ;  /* 0x0000001fff577819 */ /* 0x000fe2000001143d */
[----:B------:R-:W-:-:S03]  /*22e0*/  IMAD R188, R167, R48, R188 ;  /* 0x00000030a7bc7224 */ /* 0x000fc600078e02bc */
[----:B------:R-:W-:-:S04]  /*22f0*/  LEA.HI R87, R87, R61, RZ, 0x6 ;  /* 0x0000003d57577211 */ /* 0x000fc800078f30ff */
[----:B------:R-:W-:-:S04]  /*2300*/  SHF.R.S32.HI R87, RZ, 0x6, R87 ;  /* 0x00000006ff577819 */ /* 0x000fc80000011457 */
[----:B------:R-:W-:Y:S01]  /*2310*/  VIMNMX R87, R235, R87, !PT ;  /* 0x00000057eb577248 */ /* 0x000fe20007fe0100 */
        /* <DEDUP_REMOVED lines=16> */
[----:B------:R-:W-:Y:S02]  /*2420*/  @P0 IMAD R10, R23, R7, RZ ;  /* 0x00000007170a0224 */ /* 0x000fe400078e02ff */
[----:B------:R-:W-:Y:S02]  /*2430*/  @P0 IMAD.MOV.U32 R7, RZ, RZ, R34 ;  /* 0x000000ffff070224 */ /* 0x000fe400078e0022 */
[-C--:B---3--:R-:W-:Y:S02]  /*2440*/  @!P0 IMAD R9, R27, R242.reuse, RZ ;  /* 0x000000f21b098224 */ /* 0x088fe400078e02ff */
[----:B------:R-:W-:-:S04]  /*2450*/  @!P0 IMAD.WIDE.U32 R32, R26, R242, RZ ;  /* 0x000000f21a208225 */ /* 0x000fc800078e00ff */
[----:B------:R-:W-:Y:S02]  /*2460*/  @!P0 IMAD R26, R26, R60, R9 ;  /* 0x0000003c1a1a8224 */ /* 0x000fe400078e0209 */
[----:B------:R-:W-:Y:S01]  /*2470*/  @!P0 IMAD.MOV.U32 R7, RZ, RZ, R32 ;  /* 0x000000ffff078224 */ /* 0x000fe200078e0020 */
[----:B------:R-:W-:Y:S01]  /*2480*/  @P0 IADD3 R9, R35, R10, RZ ;  /* 0x0000000a23090210 */ /* 0x000fe20007ffe0ff */
[----:B------:R-:W-:-:S03]  /*2490*/  @!P0 IMAD.IADD R9, R33, 0x1, R26 ;  /* 0x0000000121098824 */ /* 0x000fc600078e021a */
[----:B------:R-:W-:Y:S01]  /*24a0*/  IADD3 R26, P1, R16, R7, RZ ;  /* 0x00000007101a7210 */ /* 0x000fe20007f3e0ff */
[----:B------:R-:W-:Y:S01]  /*24b0*/  IMAD R7, R25, R241, RZ ;  /* 0x000000f119077224 */ /* 0x000fe200078e02ff */
[----:B------:R-:W-:-:S03]  /*24c0*/  SHF.R.S32.HI R10, RZ, 0x1f, R241 ;  /* 0x0000001fff0a7819 */ /* 0x000fc600000114f1 */
[----:B------:R-:W-:Y:S02]  /*24d0*/  IMAD.X R27, R17, 0x1, R9, P1 ;  /* 0x00000001111b7824 */ /* 0x000fe400008e0609 */
[----:B------:R-:W-:Y:S02]  /*24e0*/  @P0 IMAD.MOV.U32 R174, RZ, RZ, R22 ;  /* 0x000000ffffae0224 */ /* 0x000fe400078e0016 */
[----:B------:R-:W-:Y:S02]  /*24f0*/  @P0 IMAD.MOV.U32 R175, RZ, RZ, R23 ;  /* 0x000000ffffaf0224 */ /* 0x000fe400078e0017 */
[----:B------:R-:W-:Y:S02]  /*2500*/  IMAD R7, R24, R10, R7 ;  /* 0x0000000a18077224 */ /* 0x000fe400078e0207 */
[----:B------:R-:W-:-:S04]  /*2510*/  IMAD.WIDE.U32 R26, R241, R24, R26 ;  /* 0x00000018f11a7225 */ /* 0x000fc800078e001a */
[----:B------:R-:W-:Y:S02]  /*2520*/  @!P0 IMAD.MOV.U32 R174, RZ, RZ, R22 ;  /* 0x000000ffffae8224 */ /* 0x000fe400078e0016 */
[----:B------:R-:W-:Y:S01]  /*2530*/  @!P0 IMAD.MOV.U32 R175, RZ, RZ, R23 ;  /* 0x000000ffffaf8224 */ /* 0x000fe200078e0017 */
[-C--:B----4-:R-:W-:Y:S01]  /*2540*/  ISETP.GE.AND P0, PT, R12, R63.reuse, PT ;  /* 0x0000003f0c00720c */ /* 0x090fe20003f06270 */
[----:B------:R-:W-:Y:S01]  /*2550*/  IMAD.IADD R171, R27, 0x1, R7 ;  /* 0x000000011bab7824 */ /* 0x000fe200078e0207 */
[-C--:B------:R-:W-:Y:S01]  /*2560*/  ISETP.GE.AND P1, PT, R16, R63.reuse, PT ;  /* 0x0000003f1000720c */ /* 0x080fe20003f26270 */
[----:B------:R-:W-:Y:S01]  /*2570*/  IMAD.IADD R9, R29, 0x1, R8 ;  /* 0x000000011d097824 */ /* 0x000fe200078e0208 */
[----:B------:R-:W-:Y:S02]  /*2580*/  SEL R7, RZ, 0xffffffff, P0 ;  /* 0xffffffffff077807 */ /* 0x000fe40000000000 */
[----:B------:R-:W-:Y:S02]  /*2590*/  MOV R8, R28 ;  /* 0x0000001c00087202 */ /* 0x000fe40000000f00 */
        /* <DEDUP_REMOVED lines=8> */
[----:B------:R-:W-:Y:S02]  /*2620*/  LEA R189, P0, R8, R4, 0x1 ;  /* 0x0000000408bd7211 */ /* 0x000fe400078008ff */
        /* <DEDUP_REMOVED lines=18> */
[----:B------:R-:W-:Y:S06]  /*2750*/  @!P1 BRA `(.L_x_1711) ;  /* 0x000000b800509947 */ /* 0x000fec0003800000 */
[----:B------:R-:W2:Y:S04]  /*2760*/  LD.E.64 R32, desc[UR6][R18.64+0x120] ;  /* 0x0001200612207980 */ /* 0x000ea8000c101b00 */
[----:B------:R-:W3:Y:S04]  /*2770*/  LD.E.64 R34, desc[UR6][R18.64+0x118] ;  /* 0x0001180612227980 */ /* 0x000ee8000c101b00 */
[----:B------:R-:W4:Y:S04]  /*2780*/  LD.E.64 R182, desc[UR6][R18.64+0x128] ;  /* 0x0001280612b67980 */ /* 0x000f28000c101b00 */
[----:B------:R-:W5:Y:S04]  /*2790*/  LD.E.64 R180, desc[UR6][R18.64+0x130] ;  /* 0x0001300612b47980 */ /* 0x000f68000c101b00 */
[----:B------:R-:W5:Y:S04]  /*27a0*/  LD.E.64 R28, desc[UR6][R18.64+0x140] ;  /* 0x00014006121c7980 */ /* 0x000f68000c101b00 */
[----:B------:R-:W5:Y:S04]  /*27b0*/  LD.E.64 R26, desc[UR6][R18.64+0x138] ;  /* 0x00013806121a7980 */ /* 0x000f68000c101b00 */
[----:B------:R-:W5:Y:S04]  /*27c0*/  LD.E R15, desc[UR6][R18.64+0xd0] ;  /* 0x0000d006120f7980 */ /* 0x000f68000c101900 */
[----:B------:R-:W5:Y:S04]  /*27d0*/  LD.E.64 R24, desc[UR6][R18.64+0x108] ;  /* 0x0001080612187980 */ /* 0x000f68000c101b00 */
[----:B------:R-:W5:Y:S04]  /*27e0*/  LD.E.64 R22, desc[UR6][R18.64+0x110] ;  /* 0x0001100612167980 */ /* 0x000f68000c101b00 */
[----:B------:R-:W5:Y:S04]  /*27f0*/  LD.E.64 R8, desc[UR6][R18.64+0x150] ;  /* 0x0001500612087980 */ /* 0x000f68000c101b00 */
[----:B------:R-:W5:Y:S01]  /*2800*/  LD.E.64 R6, desc[UR6][R18.64+0x148] ;  /* 0x0001480612067980 */ /* 0x000f62000c101b00 */
[----:B------:R-:W-:Y:S01]  /*2810*/  IMAD.IADD R20, R20, 0x1, R2 ;  /* 0x0000000114147824 */ /* 0x000fe200078e0202 */
        /* <DEDUP_REMOVED lines=31> */
[----:B-----5:R-:W-:Y:S02]  /*2a10*/  IMAD R5, R181, R2, RZ ;  /* 0x00000002b5057224 */ /* 0x020fe400078e02ff */
        /* <DEDUP_REMOVED lines=83> */
[C-C-:B------:R-:W-:Y:S01]  /*2f50*/  SHF.L.U64.HI R110, R180.reuse, 0x4, R181.reuse ;  /* 0x00000004b46e7819 */ /* 0x140fe200000102b5 */
[--C-:B------:R-:W-:Y:S01]  /*2f60*/  IMAD.X R69, R77, 0x1, R234.reuse, P3 ;  /* 0x000000014d457824 */ /* 0x100fe200018e06ea */
[----:B------:R-:W-:Y:S01]  /*2f70*/  SHF.L.U64.HI R112, R180, 0x5, R181 ;  /* 0x00000005b4707819 */ /* 0x000fe200000102b5 */
[----:B------:R-:W-:Y:S01]  /*2f80*/  IMAD.X R67, R71, 0x1, R234, P2 ;  /* 0x0000000147437824 */ /* 0x000fe200010e06ea */
[----:B------:R-:W-:Y:S01]  /*2f90*/  SHF.L.U64.HI R98, R182, 0x5, R183 ;  /* 0x00000005b6627819 */ /* 0x000fe200000102b7 */
[--C-:B------:R-:W-:Y:S01]  /*2fa0*/  IMAD.X R102, RZ, RZ, R88.reuse, P0 ;  /* 0x000000ffff667224 */ /* 0x100fe200000e0658 */
[----:B------:R-:W-:Y:S01]  /*2fb0*/  IADD3.X R75, R81, R234, RZ, P4, !PT ;  /* 0x000000ea514b7210 */ /* 0x000fe200027fe4ff */
[C---:B------:R-:W-:Y:S01]  /*2fc0*/  IMAD.SHL.U32 R150, R148.reuse, 0x20, RZ ;  /* 0x0000002094967824 */ /* 0x040fe200078e00ff */
[----:B------:R-:W-:Y:S01]  /*2fd0*/  IADD3 R93, P5, R91, R89, RZ ;  /* 0x000000595b5d7210 */ /* 0x000fe20007fbe0ff */
[----:B------:R-:W-:Y:S01]  /*2fe0*/  IMAD R114, R181, 0x60, RZ ;  /* 0x00000060b5727824 */ /* 0x000fe200078e02ff */
[----:B------:R-:W-:Y:S01]  /*2ff0*/  IADD3 R101, P3, R99, R91, RZ ;  /* 0x0000005b63657210 */ /* 0x000fe20007f7e0ff */
[----:B------:R-:W-:Y:S01]  /*3000*/  IMAD.X R94, RZ, RZ, R88, P1 ;  /* 0x000000ffff5e7224 */ /* 0x000fe200008e0658 */
[C---:B------:R-:W-:Y:S01]  /*3010*/  IADD3 R105, P2, R103.reuse, R89, RZ ;  /* 0x0000005967697210 */ /* 0x040fe20007f5e0ff */
[----:B------:R-:W-:Y:S01]  /*3020*/  IMAD R148, R148, 0x30, RZ ;  /* 0x0000003094947824 */ /* 0x000fe200078e02ff */
[----:B------:R-:W-:Y:S01]  /*3030*/  IADD3 R109, P0, R103, R99, RZ ;  /* 0x00000063676d7210 */ /* 0x000fe20007f1e0ff */
[C---:B------:R-:W-:Y:S01]  /*3040*/  IMAD.IADD R143, R158.reuse, 0x1, R146 ;  /* 0x000000019e8f7824 */ /* 0x040fe200078e0292 */
[----:B------:R-:W-:Y:S01]  /*3050*/  IADD3 R97, P4, R95, R89, RZ ;  /* 0x000000595f617210 */ /* 0x000fe20007f9e0ff */
[----:B------:R-:W-:Y:S01]  /*3060*/  IMAD.IADD R140, R158, 0x1, R142 ;  /* 0x000000019e8c7824 */ /* 0x000fe200078e028e */
        /* <DEDUP_REMOVED lines=27> */
.L_x_1829:
[----:B------:R-:W-:Y:S01]  /*3220*/  IMAD.SHL.U32 R14, R9, 0x40, RZ ;  /* 0x00000040090e7824 */ /* 0x000fe200078e00ff */
[----:B------:R-:W-:Y:S01]  /*3230*/  BSSY B0, `(.L_x_1712) ;  /* 0x000001f000007945 */ /* 0x000fe20003800000 */
[----:B-----5:R-:W-:Y:S02]  /*3240*/  IMAD.MOV.U32 R117, RZ, RZ, R115 ;  /* 0x000000ffff757224 */ /* 0x020fe400078e0073 */
        /* <DEDUP_REMOVED lines=8> */
[----:B------:R-:W-:Y:S05]  /*32d0*/  @!P3 BRA `(.L_x_1713) ;  /* 0x000000000050b947 */ /* 0x000fea0003800000 */
        /* <DEDUP_REMOVED lines=20> */
.L_x_1713:
[----:B------:R-:W-:Y:S05]  /*3420*/  BSYNC B0 ;  /* 0x0000000000007941 */ /* 0x000fea0003800000 */
.L_x_1712:
        /* <DEDUP_REMOVED lines=18> */
.L_x_1715:
[----:B------:R-:W-:Y:S05]  /*3550*/  BSYNC B0 ;  /* 0x0000000000007941 */ /* 0x000fea0003800000 */
.L_x_1714:
[----:B------:R-:W-:Y:S01]  /*3560*/  ISETP.GE.AND P4, PT, R154, R164, !P4 ;  /* 0x000000a49a00720c */ /* 0x000fe20006786270 */
        /* <DEDUP_REMOVED lines=20> */
.L_x_1717:
[----:B------:R-:W-:Y:S05]  /*36b0*/  BSYNC B0 ;  /* 0x0000000000007941 */ /* 0x000fea0003800000 */
.L_x_1716:
        /* <DEDUP_REMOVED lines=18> */
.L_x_1719:
[----:B------:R-:W-:Y:S05]  /*37e0*/  BSYNC B0 ;  /* 0x0000000000007941 */ /* 0x000fea0003800000 */
.L_x_1718:
        /* <DEDUP_REMOVED lines=68> */
.L_x_1726:
[----:B------:R-:W-:Y:S05]  /*3c30*/  BSYNC B0 ;  /* 0x0000000000007941 */ /* 0x000fea0003800000 */
.L_x_1725:
        /* <DEDUP_REMOVED lines=49> */
.L_x_1728:
[----:B------:R-:W-:Y:S05]  /*3f50*/  BSYNC B0 ;  /* 0x0000000000007941 */ /* 0x000fea0003800000 */
.L_x_1727:
        /* <DEDUP_REMOVED lines=49> */
.L_x_1730:
[----:B------:R-:W-:Y:S05]  /*4270*/  BSYNC B0 ;  /* 0x0000000000007941 */ /* 0x000fea0003800000 */
.L_x_1729:
        /* <DEDUP_REMOVED lines=48> */
.L_x_1724:
[----:B------:R-:W-:Y:S05]  /*4580*/  BSYNC B1 ;  /* 0x0000000000017941 */ /* 0x000fea0003800000 */
.L_x_1723:
        /* <DEDUP_REMOVED lines=9> */
[-C--:B------:R-:W-:Y:S02]  /*4620*/  ISETP.GE.AND P3, PT, R12, R117.reuse, PT ;  /* 0x000000750c00720c */ /* 0x080fe40003f66270 */
        /* <DEDUP_REMOVED lines=56> */
.L_x_1734:
[----:B------:R-:W-:Y:S05]  /*49b0*/  BSYNC B0 ;  /* 0x0000000000007941 */ /* 0x000fea0003800000 */
.L_x_1733:
        /* <DEDUP_REMOVED lines=51> */
.L_x_1736:
[----:B------:R-:W-:Y:S05]  /*4cf0*/  BSYNC B0 ;  /* 0x0000000000007941 */ /* 0x000fea0003800000 */
.L_x_1735:
        /* <DEDUP_REMOVED lines=51> */
.L_x_1738:
[----:B------:R-:W-:Y:S05]  /*5030*/  BSYNC B0 ;  /* 0x0000000000007941 */ /* 0x000fea0003800000 */
.L_x_1737:
        /* <DEDUP_REMOVED lines=50> */
.L_x_1732:
[----:B------:R-:W-:Y:S05]  /*5360*/  BSYNC B1 ;  /* 0x0000000000017941 */ /* 0x000fea0003800000 */
.L_x_1731:
        /* <DEDUP_REMOVED lines=66> */
.L_x_1742:
[----:B------:R-:W-:Y:S05]  /*5790*/  BSYNC B0 ;  /* 0x0000000000007941 */ /* 0x000fea0003800000 */
.L_x_1741:
        /* <DEDUP_REMOVED lines=51> */
.L_x_1744:
[----:B------:R-:W-:Y:S05]  /*5ad0*/  BSYNC B0 ;  /* 0x0000000000007941 */ /* 0x000fea0003800000 */
.L_x_1743:
        /* <DEDUP_REMOVED lines=51> */
.L_x_1746:
[----:B------:R-:W-:Y:S05]  /*5e10*/  BSYNC B0 ;  /* 0x0000000000007941 */ /* 0x000fea0003800000 */
.L_x_1745:
        /* <DEDUP_REMOVED lines=50> */
.L_x_1740:
[----:B------:R-:W-:Y:S05]  /*6140*/  BSYNC B1 ;  /* 0x0000000000017941 */ /* 0x000fea0003800000 */
.L_x_1739:
        /* <DEDUP_REMOVED lines=70> */
.L_x_1750:
[----:B------:R-:W-:Y:S05]  /*65b0*/  BSYNC B0 ;  /* 0x0000000000007941 */ /* 0x000fea0003800000 */
.L_x_1749:
        /* <DEDUP_REMOVED lines=51> */
.L_x_1752:
[----:B------:R-:W-:Y:S05]  /*68f0*/  BSYNC B0 ;  /* 0x0000000000007941 */ /* 0x000fea0003800000 */
.L_x_1751:
        /* <DEDUP_REMOVED lines=51> */
.L_x_1754:
[----:B------:R-:W-:Y:S05]  /*6c30*/  BSYNC B0 ;  /* 0x0000000000007941 */ /* 0x000fea0003800000 */
.L_x_1753:
        /* <DEDUP_REMOVED lines=50> */
.L_x_1748:
[----:B------:R-:W-:Y:S05]  /*6f60*/  BSYNC B1 ;  /* 0x0000000000017941 */ /* 0x000fea0003800000 */
.L_x_1747:
[----:B------:R-:W2:Y:S02]  /*6f70*/  LD.E R0, desc[UR6][R18.64+0xd0] ;  /* 0x0000d00612007980 */ /* 0x000ea4000c101900 */
[----:B--2---:R-:W-:Y:S05]  /*6f80*/  IMAD.U32 R0, R0, -0x20, RZ ;  /* 0xffffffe000007824 */ /* 0x004fea00078e00ff */
[C---:B------:R-:W-:Y:S02]  /*6f90*/  LEA R20, P1, R0.reuse, R20, 0x1 ;  /* 0x0000001400147211 */ /* 0x040fe400078208ff */
[C---:B------:R-:W-:Y:S02]  /*6fa0*/  LEA R42, P0, R0.reuse, R42, 0x1 ;  /* 0x0000002a002a7211 */ /* 0x040fe400078008ff */
[C---:B------:R-:W-:Y:S02]  /*6fb0*/  LEA.HI.X.SX32 R21, R0.reuse, R21, 0x1, P1 ;  /* 0x0000001500157211 */ /* 0x040fe400008f0eff */
[----:B------:R-:W-:Y:S01]  /*6fc0*/  LEA.HI.X.SX32 R43, R0, R43, 0x1, P0 ;  /* 0x0000002b002b7211 */ /* 0x000fe200000f0eff */
[----:B------:R-:W-:Y:S05]  /*6fd0*/  BRA `(.L_x_1755) ;  /* 0x0000006800847947 */ /* 0x000fea0003800000 */
.L_x_1722:
        /* <DEDUP_REMOVED lines=94> */
.L_x_1761:
[----:B------:R-:W-:Y:S05]  /*75c0*/  BSYNC B0 ;  /* 0x0000000000007941 */ /* 0x000fea0003800000 */
.L_x_1760:
[----:B-----5:R2:W-:Y:S02]  /*75d0*/  ST.E.128 desc[UR6][R124.64], R24 ;  /* 0x000000187c007985 */ /* 0x0205e4000c101d06 */
.L_x_1759:
[----:B------:R-:W-:Y:S05]  /*75e0*/  BSYNC B1 ;  /* 0x0000000000017941 */ /* 0x000fea0003800000 */
.L_x_1758:
        /* <DEDUP_REMOVED lines=92> */
.L_x_1765:
[----:B------:R-:W-:Y:S05]  /*7bb0*/  BSYNC B0 ;  /* 0x0000000000007941 */ /* 0x000fea0003800000 */
.L_x_1764:
[----:B-----5:R2:W-:Y:S02]  /*7bc0*/  ST.E.128 desc[UR6][R124.64+0x80], R24 ;  /* 0x000080187c007985 */ /* 0x0205e4000c101d06 */
.L_x_1763:
[----:B------:R-:W-:Y:S05]  /*7bd0*/  BSYNC B1 ;  /* 0x0000000000017941 */ /* 0x000fea0003800000 */
.L_x_1762:
        /* <DEDUP_REMOVED lines=92> */
.L_x_1769:
[----:B------:R-:W-:Y:S05]  /*81a0*/  BSYNC B0 ;  /* 0x0000000000007941 */ /* 0x000fea0003800000 */
.L_x_1768:
[----:B-----5:R2:W-:Y:S02]  /*81b0*/  ST.E.128 desc[UR6][R124.64+0x100], R24 ;  /* 0x000100187c007985 */ /* 0x0205e4000c101d06 */
.L_x_1767:
[----:B------:R-:W-:Y:S05]  /*81c0*/  BSYNC B1 ;  /* 0x0000000000017941 */ /* 0x000fea0003800000 */
.L_x_1766:
        /* <DEDUP_REMOVED lines=91> */
.L_x_1771:
[----:B------:R-:W-:Y:S05]  /*8780*/  BSYNC B0 ;  /* 0x0000000000007941 */ /* 0x000fea0003800000 */
.L_x_1770:
[----:B-----5:R2:W-:Y:S02]  /*8790*/  ST.E.128 desc[UR6][R124.64+0x180], R24 ;  /* 0x000180187c007985 */ /* 0x0205e4000c101d06 */
.L_x_1757:
[----:B------:R-:W-:Y:S05]  /*87a0*/  BSYNC B2 ;  /* 0x0000000000027941 */ /* 0x000fea0003800000 */
.L_x_1756:
        /* <DEDUP_REMOVED lines=9> */
[C---:B-1-34-:R-:W-:Y:S01]  /*8840*/  LEA R4, P0, R89.reuse, R119, 0x1 ;  /* 0x0000007759047211 */ /* 0x05afe200078008ff */
        /* <DEDUP_REMOVED lines=89> */
.L_x_1777:
[----:B------:R-:W-:Y:S05]  /*8de0*/  BSYNC B0 ;  /* 0x0000000000007941 */ /* 0x000fea0003800000 */
.L_x_1776:
[----:B-----5:R2:W-:Y:S02]  /*8df0*/  ST.E.128 desc[UR6][R186.64], R24 ;  /* 0x00000018ba007985 */ /* 0x0205e4000c101d06 */
.L_x_1775:
[----:B------:R-:W-:Y:S05]  /*8e00*/  BSYNC B1 ;  /* 0x0000000000017941 */ /* 0x000fea0003800000 */
.L_x_1774:
        /* <DEDUP_REMOVED lines=94> */
.L_x_1781:
[----:B------:R-:W-:Y:S05]  /*93f0*/  BSYNC B0 ;  /* 0x0000000000007941 */ /* 0x000fea0003800000 */
.L_x_1780:
[----:B-----5:R2:W-:Y:S02]  /*9400*/  ST.E.128 desc[UR6][R186.64], R24 ;  /* 0x00000018ba007985 */ /* 0x0205e4000c101d06 */
.L_x_1779:
[----:B------:R-:W-:Y:S05]  /*9410*/  BSYNC B1 ;  /* 0x0000000000017941 */ /* 0x000fea0003800000 */
.L_x_1778:
        /* <DEDUP_REMOVED lines=94> */
.L_x_1785:
[----:B------:R-:W-:Y:S05]  /*9a00*/  BSYNC B0 ;  /* 0x0000000000007941 */ /* 0x000fea0003800000 */
.L_x_1784:
[----:B-----5:R2:W-:Y:S02]  /*9a10*/  ST.E.128 desc[UR6][R186.64], R24 ;  /* 0x00000018ba007985 */ /* 0x0205e4000c101d06 */
.L_x_1783:
[----:B------:R-:W-:Y:S05]  /*9a20*/  BSYNC B1 ;  /* 0x0000000000017941 */ /* 0x000fea0003800000 */
.L_x_1782:
        /* <DEDUP_REMOVED lines=93> */
.L_x_1787:
[----:B------:R-:W-:Y:S05]  /*a000*/  BSYNC B0 ;  /* 0x0000000000007941 */ /* 0x000fea0003800000 */
.L_x_1786:
[----:B-----5:R2:W-:Y:S02]  /*a010*/  ST.E.128 desc[UR6][R186.64], R24 ;  /* 0x00000018ba007985 */ /* 0x0205e4000c101d06 */
.L_x_1773:
[----:B------:R-:W-:Y:S05]  /*a020*/  BSYNC B2 ;  /* 0x0000000000027941 */ /* 0x000fea0003800000 */
.L_x_1772:
        /* <DEDUP_REMOVED lines=99> */
.L_x_1793:
[----:B------:R-:W-:Y:S05]  /*a660*/  BSYNC B0 ;  /* 0x0000000000007941 */ /* 0x000fea0003800000 */
.L_x_1792:
[----:B-----5:R2:W-:Y:S02]  /*a670*/  ST.E.128 desc[UR6][R186.64], R24 ;  /* 0x00000018ba007985 */ /* 0x0205e4000c101d06 */
.L_x_1791:
[----:B------:R-:W-:Y:S05]  /*a680*/  BSYNC B1 ;  /* 0x0000000000017941 */ /* 0x000fea0003800000 */
.L_x_1790:
        /* <DEDUP_REMOVED lines=94> */
.L_x_1797:
[----:B------:R-:W-:Y:S05]  /*ac70*/  BSYNC B0 ;  /* 0x0000000000007941 */ /* 0x000fea0003800000 */
.L_x_1796:
[----:B-----5:R2:W-:Y:S02]  /*ac80*/  ST.E.128 desc[UR6][R186.64], R24 ;  /* 0x00000018ba007985 */ /* 0x0205e4000c101d06 */
.L_x_1795:
[----:B------:R-:W-:Y:S05]  /*ac90*/  BSYNC B1 ;  /* 0x0000000000017941 */ /* 0x000fea0003800000 */
.L_x_1794:
        /* <DEDUP_REMOVED lines=94> */
.L_x_1801:
[----:B------:R-:W-:Y:S05]  /*b280*/  BSYNC B0 ;  /* 0x0000000000007941 */ /* 0x000fea0003800000 */
.L_x_1800:
[----:B-----5:R2:W-:Y:S02]  /*b290*/  ST.E.128 desc[UR6][R186.64], R24 ;  /* 0x00000018ba007985 */ /* 0x0205e4000c101d06 */
.L_x_1799:
[----:B------:R-:W-:Y:S05]  /*b2a0*/  BSYNC B1 ;  /* 0x0000000000017941 */ /* 0x000fea0003800000 */
.L_x_1798:
        /* <DEDUP_REMOVED lines=93> */
.L_x_1803:
[----:B------:R-:W-:Y:S05]  /*b880*/  BSYNC B0 ;  /* 0x0000000000007941 */ /* 0x000fea0003800000 */
.L_x_1802:
[----:B-----5:R2:W-:Y:S02]  /*b890*/  ST.E.128 desc[UR6][R186.64], R24 ;  /* 0x00000018ba007985 */ /* 0x0205e4000c101d06 */
.L_x_1789:
[----:B------:R-:W-:Y:S05]  /*b8a0*/  BSYNC B2 ;  /* 0x0000000000027941 */ /* 0x000fea0003800000 */
.L_x_1788:
        /* <DEDUP_REMOVED lines=103> */
.L_x_1809:
[----:B------:R-:W-:Y:S05]  /*bf20*/  BSYNC B0 ;  /* 0x0000000000007941 */ /* 0x000fea0003800000 */
.L_x_1808:
[----:B-----5:R2:W-:Y:S02]  /*bf30*/  ST.E.128 desc[UR6][R190.64], R24 ;  /* 0x00000018be007985 */ /* 0x0205e4000c101d06 */
.L_x_1807:
[----:B------:R-:W-:Y:S05]  /*bf40*/  BSYNC B1 ;  /* 0x0000000000017941 */ /* 0x000fea0003800000 */
.L_x_1806:
        /* <DEDUP_REMOVED lines=94> */
.L_x_1813:
[----:B------:R-:W-:Y:S05]  /*c530*/  BSYNC B0 ;  /* 0x0000000000007941 */ /* 0x000fea0003800000 */
.L_x_1812:
[----:B-----5:R2:W-:Y:S02]  /*c540*/  ST.E.128 desc[UR6][R190.64], R24 ;  /* 0x00000018be007985 */ /* 0x0205e4000c101d06 */
.L_x_1811:
[----:B------:R-:W-:Y:S05]  /*c550*/  BSYNC B1 ;  /* 0x0000000000017941 */ /* 0x000fea0003800000 */
.L_x_1810:
        /* <DEDUP_REMOVED lines=94> */
.L_x_1817:
[----:B------:R-:W-:Y:S05]  /*cb40*/  BSYNC B0 ;  /* 0x0000000000007941 */ /* 0x000fea0003800000 */
.L_x_1816:
[----:B-----5:R2:W-:Y:S02]  /*cb50*/  ST.E.128 desc[UR6][R190.64], R24 ;  /* 0x00000018be007985 */ /* 0x0205e4000c101d06 */
.L_x_1815:
[----:B------:R-:W-:Y:S05]  /*cb60*/  BSYNC B1 ;  /* 0x0000000000017941 */ /* 0x000fea0003800000 */
.L_x_1814:
        /* <DEDUP_REMOVED lines=93> */
.L_x_1819:
[----:B------:R-:W-:Y:S05]  /*d140*/  BSYNC B0 ;  /* 0x0000000000007941 */ /* 0x000fea0003800000 */
.L_x_1818:
[----:B-----5:R2:W-:Y:S02]  /*d150*/  ST.E.128 desc[UR6][R190.64], R24 ;  /* 0x00000018be007985 */ /* 0x0205e4000c101d06 */
.L_x_1805:
[----:B------:R-:W-:Y:S05]  /*d160*/  BSYNC B2 ;  /* 0x0000000000027941 */ /* 0x000fea0003800000 */
.L_x_1804:
        /* <DEDUP_REMOVED lines=11> */
.L_x_1721:
[-C--:B------:R-:W-:Y:S01]  /*d220*/  ISETP.GE.AND P2, PT, R156, R184.reuse, PT ;  /* 0x000000b89c00720c */ /* 0x080fe20003f46270 */
[----:B------:R-:W-:Y:S01]  /*d230*/  BSSY B0, `(.L_x_1820) ;  /* 0x000001c000007945 */ /* 0x000fe20003800000 */
[-C--:B------:R-:W-:Y:S02]  /*d240*/  ISETP.GE.AND P1, PT, R154, R184.reuse, PT ;  /* 0x000000b89a00720c */ /* 0x080fe40003f26270 */
        /* <DEDUP_REMOVED lines=8> */
[--C-:B-1-34-:R-:W-:Y:S02]  /*d2d0*/  @P4 IMAD.MOV.U32 R2, RZ, RZ, R119.reuse ;  /* 0x000000ffff024224 */ /* 0x11afe400078e0077 */
[--C-:B------:R-:W-:Y:S05]  /*d2e0*/  @P4 IMAD.MOV.U32 R3, RZ, RZ, R118.reuse ;  /* 0x000000ffff034224 */ /* 0x100fea00078e0076 */
[----:B------:R1:W2:Y:S02]  /*d2f0*/  @P4 LD.E.128 R4, desc[UR6][R2.64] ;  /* 0x0000000602044980 */ /* 0x0002a4000c101d00 */
        /* <DEDUP_REMOVED lines=15> */
.L_x_1821:
[----:B------:R-:W-:Y:S05]  /*d3f0*/  BSYNC B0 ;  /* 0x0000000000007941 */ /* 0x000fea0003800000 */
.L_x_1820:
        /* <DEDUP_REMOVED lines=30> */
.L_x_1823:
[----:B------:R-:W-:Y:S05]  /*d5e0*/  BSYNC B0 ;  /* 0x0000000000007941 */ /* 0x000fea0003800000 */
.L_x_1822:
        /* <DEDUP_REMOVED lines=30> */
.L_x_1825:
[----:B------:R-:W-:Y:S05]  /*d7d0*/  BSYNC B0 ;  /* 0x0000000000007941 */ /* 0x000fea0003800000 */
.L_x_1824:
[----:B------:R-:W-:Y:S05]  /*d7e0*/  @!P0 BRA `(.L_x_1755) ;  /* 0x0000000000808947 */ /* 0x000fea0003800000 */
[----:B------:R-:W-:Y:S02]  /*d7f0*/  ISETP.NE.AND P1, PT, R157, RZ, PT ;  /* 0x000000ff9d00720c */ /* 0x000fe40003f25270 */
[----:B------:R-:W-:Y:S02]  /*d800*/  ISETP.NE.AND P2, PT, R155, RZ, PT ;  /* 0x000000ff9b00720c */ /* 0x000fe40003f45270 */
[----:B------:R-:W-:Y:S09]  /*d810*/  ISETP.NE.AND P3, PT, R153, RZ, PT ;  /* 0x000000ff9900720c */ /* 0x000ff20003f65270 */
[----:B-1-34-:R-:W-:Y:S02]  /*d820*/  @P1 IMAD.MOV.U32 R2, RZ, RZ, R119 ;  /* 0x000000ffff021224 */ /* 0x01afe400078e0077 */
[----:B------:R-:W-:Y:S02]  /*d830*/  @P1 IMAD.MOV.U32 R3, RZ, RZ, R118 ;  /* 0x000000ffff031224 */ /* 0x000fe400078e0076 */
[----:B------:R-:W-:Y:S02]  /*d840*/  @P1 IMAD R0, R183, 0x60, RZ ;  /* 0x00000060b7001824 */ /* 0x000fe400078e02ff */
[----:B------:R-:W-:Y:S04]  /*d850*/  @P1 IMAD.WIDE.U32 R2, R182, 0x60, R2 ;  /* 0x00000060b6021825 */ /* 0x000fe800078e0002 */
[----:B------:R-:W-:Y:S02]  /*d860*/  @P1 IMAD.IADD R3, R3, 0x1, R0 ;  /* 0x0000000103031824 */ /* 0x000fe400078e0200 */
[----:B------:R-:W-:Y:S03]  /*d870*/  @P1 IMAD.WIDE.U32 R22, R50, 0x60, R124 ;  /* 0x0000006032161825 */ /* 0x000fe600078e007c */
        /* <DEDUP_REMOVED lines=23> */
.L_x_1755:
[----:B------:R-:W-:Y:S05]  /*d9f0*/  BSYNC B3 ;  /* 0x0000000000037941 */ /* 0x000fea0003800000 */
.L_x_1720:
[----:B------:R-:W-:Y:S01]  /*da00*/  ISETP.NE.U32.AND P1, PT, R244, RZ, PT ;  /* 0x000000fff400720c */ /* 0x000fe20003f25070 */
[----:B------:R-:W2:Y:S01]  /*da10*/  LD.E R0, desc[UR6][R18.64+0x128] ;  /* 0x0001280612007980 */ /* 0x000ea2000c101900 */
[----:B-1-34-:R-:W-:Y:S01]  /*da20*/  IMAD.MOV.U32 R2, RZ, RZ, R119 ;  /* 0x000000ffff027224 */ /* 0x01afe200078e0077 */
        /* <DEDUP_REMOVED lines=14> */
[----:B------:R-:W3:Y:S01]  /*db10*/  LD.E.64 R26, desc[UR6][R18.64+0x40] ;  /* 0x00004006121a7980 */ /* 0x000ee2000c101b00 */
        /* <DEDUP_REMOVED lines=73> */
.L_x_1827:
[----:B------:R-:W2:Y:S01]  /*dfb0*/  LD.E R2, desc[UR6][R18.64+0x40] ;  /* 0x0000400612027980 */ /* 0x000ea2000c101900 */
[----:B------:R-:W-:Y:S02]  /*dfc0*/  IMAD.MOV.U32 R4, RZ, RZ, R127 ;  /* 0x000000ffff047224 */ /* 0x000fe400078e007f */
        /* <DEDUP_REMOVED lines=8> */
.L_x_1828:
[----:B------:R-:W-:Y:S05]  /*e050*/  BSYNC B0 ;  /* 0x0000000000007941 */ /* 0x000fea0003800000 */
.L_x_1826:
[----:B------:R-:W-:Y:S04]  /*e060*/  IADD3 R9, R9, -0x1, RZ ;  /* 0xffffffff09097810 */ /* 0x000fe80007ffe0ff */
[----:B------:R-:W-:Y:S11]  /*e070*/  ISETP.GT.AND P0, PT, R9, R87, PT ;  /* 0x000000570900720c */ /* 0x000ff60003f04270 */
[----:B------:R-:W-:Y:S02]  /*e080*/  @!UPT UIADD3 URZ, URZ, URZ, URZ ;  /* 0x0000003f3f3ff290 */ /* 0x000fe4000fffe03f */
[----:B------:R-:W-:Y:S05]  /*e090*/  @P0 BRA `(.L_x_1829) ;  /* 0xffffff5000600947 */ /* 0x000fea000383ffff */
.L_x_1711:
[----:B------:R-:W-:Y:S05]  /*e0a0*/  WARPSYNC.ALL ;  /* 0x0000000000007948 */ /* 0x000fea0003800000 */
[----:B------:R-:W-:Y:S06]  /*e0b0*/  BAR.SYNC.DEFER_BLOCKING 0x0 ;  /* 0x0000000000007b1d */ /* 0x000fec0000010000 */
[----:B------:R-:W2:Y:S02]  /*e0c0*/  LD.E R0, desc[UR6][R18.64+0xd0] ;  /* 0x0000d00612007980 */ /* 0x000ea4000c101900 */
[----:B------:R-:W1:Y:S01]  /*e0d0*/  S2UR UR4, SR_CgaCtaId ;  /* 0x00000000000479c3 */ /* 0x000e620000008800 */
[----:B------:R-:W-:Y:S01]  /*e0e0*/  UMOV UR5, 0x400 ;  /* 0x0000040000057882 */ /* 0x000fe20000000000 */
[----:B------:R-:W-:Y:S01]  /*e0f0*/  BSSY B3, `(.L_x_1830) ;  /* 0x0000a55000037945 */ /* 0x000fe20003800000 */
[C---:B------:R-:W-:Y:S01]  /*e100*/  SHF.L.U64.HI R2, R174.reuse, 0x4, R175 ;  /* 0x00000004ae027819 */ /* 0x040fe200000102af */
[----:B------:R-:W-:Y:S01]  /*e110*/  IMAD.SHL.U32 R5, R174, 0x10, RZ ;  /* 0x00000010ae057824 */ /* 0x000fe200078e00ff */
        /* <DEDUP_REMOVED lines=18> */
[CC--:B------:R-:W-:Y:S02]  /*e240*/  LEA R46, P1, R4.reuse, R176.reuse, 0x1 ;  /* 0x000000b0042e7211 */ /* 0x0c0fe400078208ff */
        /* <DEDUP_REMOVED lines=87> */
.L_x_1838:
[----:B------:R-:W-:Y:S05]  /*e7c0*/  BSYNC B0 ;  /* 0x0000000000007941 */ /* 0x000fea0003800000 */
.L_x_1837:
[----:B-----5:R3:W-:Y:S02]  /*e7d0*/  STS.128 [R243], R24 ;  /* 0x00000018f3007388 */ /* 0x0207e40000000c00 */
.L_x_1836:
[----:B------:R-:W-:Y:S05]  /*e7e0*/  BSYNC B1 ;  /* 0x0000000000017941 */ /* 0x000fea0003800000 */
.L_x_1835:
        /* <DEDUP_REMOVED lines=50> */
.L_x_1842:
[----:B------:R-:W-:Y:S05]  /*eb10*/  BSYNC B0 ;  /* 0x0000000000007941 */ /* 0x000fea0003800000 */
.L_x_1841:
[----:B-----5:R1:W-:Y:S02]  /*eb20*/  STS.128 [R243+0x2000], R24 ;  /* 0x00200018f3007388 */ /* 0x0203e40000000c00 */
.L_x_1840:
[----:B------:R-:W-:Y:S05]  /*eb30*/  BSYNC B1 ;  /* 0x0000000000017941 */ /* 0x000fea0003800000 */
.L_x_1839:
        /* <DEDUP_REMOVED lines=50> */
.L_x_1846:
[----:B------:R-:W-:Y:S05]  /*ee60*/  BSYNC B0 ;  /* 0x0000000000007941 */ /* 0x000fea0003800000 */
.L_x_1845:
[----:B-----5:R3:W-:Y:S02]  /*ee70*/  STS.128 [R243+0x4000], R24 ;  /* 0x00400018f3007388 */ /* 0x0207e40000000c00 */
.L_x_1844:
[----:B------:R-:W-:Y:S05]  /*ee80*/  BSYNC B1 ;  /* 0x0000000000017941 */ /* 0x000fea0003800000 */
.L_x_1843:
        /* <DEDUP_REMOVED lines=49> */
.L_x_1848:
[----:B------:R-:W-:Y:S05]  /*f1a0*/  BSYNC B0 ;  /* 0x0000000000007941 */ /* 0x000fea0003800000 */
.L_x_1847:
[----:B-----5:R3:W-:Y:S02]  /*f1b0*/  STS.128 [R243+0x6000], R24 ;  /* 0x00600018f3007388 */ /* 0x0207e40000000c00 */
.L_x_1834:
[----:B------:R-:W-:Y:S05]  /*f1c0*/  BSYNC B2 ;  /* 0x0000000000027941 */ /* 0x000fea0003800000 */
.L_x_1833:
        /* <DEDUP_REMOVED lines=63> */
.L_x_1854:
[----:B------:R-:W-:Y:S05]  /*f5c0*/  BSYNC B0 ;  /* 0x0000000000007941 */ /* 0x000fea0003800000 */
.L_x_1853:
[----:B-----5:R3:W-:Y:S02]  /*f5d0*/  STS.128 [R243+0x800], R24 ;  /* 0x00080018f3007388 */ /* 0x0207e40000000c00 */
.L_x_1852:
[----:B------:R-:W-:Y:S05]  /*f5e0*/  BSYNC B1 ;  /* 0x0000000000017941 */ /* 0x000fea0003800000 */
.L_x_1851:
        /* <DEDUP_REMOVED lines=50> */
.L_x_1858:
[----:B------:R-:W-:Y:S05]  /*f910*/  BSYNC B0 ;  /* 0x0000000000007941 */ /* 0x000fea0003800000 */
.L_x_1857:
[----:B-----5:R3:W-:Y:S02]  /*f920*/  STS.128 [R243+0x2800], R24 ;  /* 0x00280018f3007388 */ /* 0x0207e40000000c00 */
.L_x_1856:
[----:B------:R-:W-:Y:S05]  /*f930*/  BSYNC B1 ;  /* 0x0000000000017941 */ /* 0x000fea0003800000 */
.L_x_1855:
        /* <DEDUP_REMOVED lines=50> */
.L_x_1862:
[----:B------:R-:W-:Y:S05]  /*fc60*/  BSYNC B0 ;  /* 0x0000000000007941 */ /* 0x000fea0003800000 */
.L_x_1861:
[----:B-----5:R3:W-:Y:S02]  /*fc70*/  STS.128 [R243+0x4800], R24 ;  /* 0x00480018f3007388 */ /* 0x0207e40000000c00 */
.L_x_1860:
[----:B------:R-:W-:Y:S05]  /*fc80*/  BSYNC B1 ;  /* 0x0000000000017941 */ /* 0x000fea0003800000 */
.L_x_1859:
        /* <DEDUP_REMOVED lines=49> */
.L_x_1864:
[----:B------:R-:W-:Y:S05]  /*ffa0*/  BSYNC B0 ;  /* 0x0000000000007941 */ /* 0x000fea0003800000 */
.L_x_1863:
[----:B-----5:R3:W-:Y:S02]  /*ffb0*/  STS.128 [R243+0x6800], R24 ;  /* 0x00680018f3007388 */ /* 0x0207e40000000c00 */
.L_x_1850:
[----:B------:R-:W-:Y:S05]  /*ffc0*/  BSYNC B2 ;  /* 0x0000000000027941 */ /* 0x000fea0003800000 */
.L_x_1849:
        /* <DEDUP_REMOVED lines=64> */
.L_x_1870:
[----:B------:R-:W-:Y:S05]  /*103d0*/  BSYNC B0 ;  /* 0x0000000000007941 */ /* 0x000fea0003800000 */
.L_x_1869:
[----:B-----5:R3:W-:Y:S02]  /*103e0*/  STS.128 [R243+0x1000], R24 ;  /* 0x00100018f3007388 */ /* 0x0207e40000000c00 */
.L_x_1868:
[----:B------:R-:W-:Y:S05]  /*103f0*/  BSYNC B1 ;  /* 0x0000000000017941 */ /* 0x000fea0003800000 */
.L_x_1867:
        /* <DEDUP_REMOVED lines=50> */
.L_x_1874:
[----:B------:R-:W-:Y:S05]  /*10720*/  BSYNC B0 ;  /* 0x0000000000007941 */ /* 0x000fea0003800000 */
.L_x_1873:
[----:B-----5:R3:W-:Y:S02]  /*10730*/  STS.128 [R243+0x3000], R24 ;  /* 0x00300018f3007388 */ /* 0x0207e40000000c00 */
.L_x_1872:
[----:B------:R-:W-:Y:S05]  /*10740*/  BSYNC B1 ;  /* 0x0000000000017941 */ /* 0x000fea0003800000 */
.L_x_1871:
        /* <DEDUP_REMOVED lines=50> */
.L_x_1878:
[----:B------:R-:W-:Y:S05]  /*10a70*/  BSYNC B0 ;  /* 0x0000000000007941 */ /* 0x000fea0003800000 */
.L_x_1877:
[----:B-----5:R3:W-:Y:S02]  /*10a80*/  STS.128 [R243+0x5000], R24 ;  /* 0x00500018f3007388 */ /* 0x0207e40000000c00 */
.L_x_1876:
[----:B------:R-:W-:Y:S05]  /*10a90*/  BSYNC B1 ;  /* 0x0000000000017941 */ /* 0x000fea0003800000 */
.L_x_1875:
        /* <DEDUP_REMOVED lines=47> */
.L_x_1880:
[----:B------:R-:W-:Y:S05]  /*10d90*/  BSYNC B0 ;  /* 0x0000000000007941 */ /* 0x000fea0003800000 */
.L_x_1879:
[----:B-----5:R1:W-:Y:S02]  /*10da0*/  STS.128 [R243+0x7000], R44 ;  /* 0x0070002cf3007388 */ /* 0x0203e40000000c00 */
.L_x_1866:
[----:B------:R-:W-:Y:S05]  /*10db0*/  BSYNC B2 ;  /* 0x0000000000027941 */ /* 0x000fea0003800000 */
.L_x_1865:
        /* <DEDUP_REMOVED lines=9> */
[C---:B-1-3--:R-:W-:Y:S02]  /*10e50*/  IMAD.SHL.U32 R26, R2.reuse, 0x2, RZ ;  /* 0x00000002021a7824 */ /* 0x04afe400078e00ff */
[----:B------:R1:W-:Y:S01]  /*10e60*/  @P0 STS.128 [R243+0x1800], RZ ;  /* 0x001800fff3000388 */ /* 0x0003e20000000c00 */
[----:B------:R-:W-:Y:S02]  /*10e70*/  SHF.L.U64.HI R2, R2, 0x1, R7 ;  /* 0x0000000102027819 */ /* 0x000fe40000010207 */
[-C--:B------:R-:W-:Y:S02]  /*10e80*/  IADD3 R24, P2, R36, R26.reuse, RZ ;  /* 0x0000001a24187210 */ /* 0x080fe40007f5e0ff */
        /* <DEDUP_REMOVED lines=8> */
[----:B------:R-:W2:Y:S04]  /*10f10*/  LD.E.64 R2, desc[UR6][R26.64] ;  /* 0x000000061a027980 */ /* 0x000ea8000c101b00 */
[----:B------:R-:W4:Y:S01]  /*10f20*/  LD.E.64 R14, desc[UR6][R24.64] ;  /* 0x00000006180e7980 */ /* 0x000f22000c101b00 */
        /* <DEDUP_REMOVED lines=12> */
[----:B----4-:R-:W-:Y:S01]  /*10ff0*/  LOP3.LUT R23, R14, 0xffff0000, RZ, 0xc0, !PT ;  /* 0xffff00000e177812 */ /* 0x010fe200078ec0ff */
        /* <DEDUP_REMOVED lines=27> */
.L_x_1885:
[----:B------:R-:W-:Y:S05]  /*111b0*/  BSYNC B0 ;  /* 0x0000000000007941 */ /* 0x000fea0003800000 */
.L_x_1884:
[----:B-----5:R1:W-:Y:S02]  /*111c0*/  STS.128 [R243+0x1800], R20 ;  /* 0x00180014f3007388 */ /* 0x0203e40000000c00 */
.L_x_1883:
[----:B------:R-:W-:Y:S05]  /*111d0*/  BSYNC B1 ;  /* 0x0000000000017941 */ /* 0x000fea0003800000 */
.L_x_1882:
        /* <DEDUP_REMOVED lines=8> */
[----:B------:R-:W2:Y:S04]  /*11260*/  LD.E.64 R2, desc[UR6][R26.64+0x40] ;  /* 0x000040061a027980 */ /* 0x000ea8000c101b00 */
[----:B------:R-:W3:Y:S01]  /*11270*/  LD.E.64 R14, desc[UR6][R24.64+0x40] ;  /* 0x00004006180e7980 */ /* 0x000ee2000c101b00 */
[----:B-----5:R-:W-:Y:S01]  /*11280*/  IMAD.U32 R28, R23, 0x10000, RZ ;  /* 0x00010000171c7824 */ /* 0x020fe200078e00ff */
[C---:B------:R-:W-:Y:S02]  /*11290*/  SHF.L.U32 R7, R21.reuse, 0x10, RZ ;  /* 0x0000001015077819 */ /* 0x040fe400000006ff */
[----:B------:R-:W-:Y:S02]  /*112a0*/  LOP3.LUT R5, R21, 0xffff0000, RZ, 0xc0, !PT ;  /* 0xffff000015057812 */ /* 0x000fe400078ec0ff */
[----:B------:R-:W-:-:S02]  /*112b0*/  SHF.L.U32 R8, R20, 0x10, RZ ;  /* 0x0000001014087819 */ /* 0x000fc400000006ff */
[----:B------:R-:W-:Y:S02]  /*112c0*/  LOP3.LUT R30, R20, 0xffff0000, RZ, 0xc0, !PT ;  /* 0xffff0000141e7812 */ /* 0x000fe400078ec0ff */
[----:B------:R-:W-:Y:S02]  /*112d0*/  LOP3.LUT R23, R23, 0xffff0000, RZ, 0xc0, !PT ;  /* 0xffff000017177812 */ /* 0x000fe400078ec0ff */
[C---:B------:R-:W-:Y:S02]  /*112e0*/  SHF.L.U32 R29, R22.reuse, 0x10, RZ ;  /* 0x00000010161d7819 */ /* 0x040fe400000006ff */
[----:B------:R-:W-:Y:S02]  /*112f0*/  LOP3.LUT R31, R22, 0xffff0000, RZ, 0xc0, !PT ;  /* 0xffff0000161f7812 */ /* 0x000fe400078ec0ff */
[C---:B--2---:R-:W-:Y:S01]  /*11300*/  LOP3.LUT R17, R2.reuse, 0xffff0000, RZ, 0xc0, !PT ;  /* 0xffff000002117812 */ /* 0x044fe200078ec0ff */
[----:B------:R-:W-:Y:S01]  /*11310*/  IMAD.U32 R2, R2, 0x10000, RZ ;  /* 0x0001000002027824 */ /* 0x000fe200078e00ff */
[C---:B------:R-:W-:Y:S01]  /*11320*/  LOP3.LUT R16, R3.reuse, 0xffff0000, RZ, 0xc0, !PT ;  /* 0xffff000003107812 */ /* 0x040fe200078ec0ff */
[----:B------:R-:W-:Y:S01]  /*11330*/  IMAD.U32 R3, R3, 0x10000, RZ ;  /* 0x0001000003037824 */ /* 0x000fe200078e00ff */
[C---:B---3--:R-:W-:Y:S01]  /*11340*/  LOP3.LUT R21, R14.reuse, 0xffff0000, RZ, 0xc0, !PT ;  /* 0xffff00000e157812 */ /* 0x048fe200078ec0ff */
        /* <DEDUP_REMOVED lines=12> */
[----:B------:R-:W-:Y:S01]  /*11410*/  FMUL.FTZ R30, R30, R14 ;  /* 0x0000000e1e1e7220 */ /* 0x000fe20000410000 */
        /* <DEDUP_REMOVED lines=14> */
.L_x_1889:
[----:B------:R-:W-:Y:S05]  /*11500*/  BSYNC B0 ;  /* 0x0000000000007941 */ /* 0x000fea0003800000 */
.L_x_1888:
[----:B-----5:R1:W-:Y:S02]  /*11510*/  STS.128 [R243+0x3800], R20 ;  /* 0x00380014f3007388 */ /* 0x0203e40000000c00 */
.L_x_1887:
[----:B------:R-:W-:Y:S05]  /*11520*/  BSYNC B1 ;  /* 0x0000000000017941 */ /* 0x000fea0003800000 */
.L_x_1886:
        /* <DEDUP_REMOVED lines=32> */
[C---:B------:R-:W-:Y:S01]  /*11730*/  FMUL.FTZ R7, R29.reuse, R2 ;  /* 0x000000021d077220 */ /* 0x040fe20000410000 */
        /* <DEDUP_REMOVED lines=17> */
.L_x_1893:
[----:B------:R-:W-:Y:S05]  /*11850*/  BSYNC B0 ;  /* 0x0000000000007941 */ /* 0x000fea0003800000 */
.L_x_1892:
[----:B-----5:R1:W-:Y:S02]  /*11860*/  STS.128 [R243+0x5800], R20 ;  /* 0x00580014f3007388 */ /* 0x0203e40000000c00 */
.L_x_1891:
[----:B------:R-:W-:Y:S05]  /*11870*/  BSYNC B1 ;  /* 0x0000000000017941 */ /* 0x000fea0003800000 */
.L_x_1890:
[----:B------:R-:W-:-:S13]  /*11880*/  ISETP.GE.AND P0, PT, R10, R6, PT ;  /* 0x000000060a00720c */ /* 0x000fda0003f06270 */
        /* <DEDUP_REMOVED lines=8> */
[----:B-----5:R-:W-:Y:S01]  /*11910*/  LOP3.LUT R16, R23, 0xffff0000, RZ, 0xc0, !PT ;  /* 0xffff000017107812 */ /* 0x020fe200078ec0ff */
[C---:B------:R-:W-:Y:S01]  /*11920*/  IMAD.U32 R8, R20.reuse, 0x10000, RZ ;  /* 0x0001000014087824 */ /* 0x040fe200078e00ff */
[C---:B------:R-:W-:Y:S02]  /*11930*/  SHF.L.U32 R5, R21.reuse, 0x10, RZ ;  /* 0x0000001015057819 */ /* 0x040fe400000006ff */
[----:B------:R-:W-:Y:S02]  /*11940*/  LOP3.LUT R0, R21, 0xffff0000, RZ, 0xc0, !PT ;  /* 0xffff000015007812 */ /* 0x000fe400078ec0ff */
[----:B------:R-:W-:Y:S01]  /*11950*/  LOP3.LUT R21, R20, 0xffff0000, RZ, 0xc0, !PT ;  /* 0xffff000014157812 */ /* 0x000fe200078ec0ff */
[----:B------:R-:W-:Y:S01]  /*11960*/  IMAD.U32 R20, R22, 0x10000, RZ ;  /* 0x0001000016147824 */ /* 0x000fe200078e00ff */
[----:B------:R-:W-:-:S02]  /*11970*/  SHF.L.U32 R17, R23, 0x10, RZ ;  /* 0x0000001017117819 */ /* 0x000fc400000006ff */
[----:B------:R-:W-:Y:S02]  /*11980*/  LOP3.LUT R23, R22, 0xffff0000, RZ, 0xc0, !PT ;  /* 0xffff000016177812 */ /* 0x000fe400078ec0ff */
[C---:B--2---:R-:W-:Y:S02]  /*11990*/  LOP3.LUT R11, R3.reuse, 0xffff0000, RZ, 0xc0, !PT ;  /* 0xffff0000030b7812 */ /* 0x044fe400078ec0ff */
[----:B------:R-:W-:Y:S02]  /*119a0*/  SHF.L.U32 R3, R3, 0x10, RZ ;  /* 0x0000001003037819 */ /* 0x000fe400000006ff */
[C---:B---3--:R-:W-:Y:S01]  /*119b0*/  LOP3.LUT R14, R7.reuse, 0xffff0000, RZ, 0xc0, !PT ;  /* 0xffff0000070e7812 */ /* 0x048fe200078ec0ff */
        /* <DEDUP_REMOVED lines=30> */
.L_x_1895:
[----:B------:R-:W-:Y:S05]  /*11ba0*/  BSYNC B0 ;  /* 0x0000000000007941 */ /* 0x000fea0003800000 */
.L_x_1894:
[----:B-----5:R1:W-:Y:S01]  /*11bb0*/  STS.128 [R243+0x7800], R20 ;  /* 0x00780014f3007388 */ /* 0x0203e20000000c00 */
[----:B------:R-:W-:Y:S05]  /*11bc0*/  BRA `(.L_x_1881) ;  /* 0x00000068009c7947 */ /* 0x000fea0003800000 */
.L_x_1832:
        /* <DEDUP_REMOVED lines=93> */
.L_x_1901:
[----:B------:R-:W-:Y:S05]  /*121a0*/  BSYNC B0 ;  /* 0x0000000000007941 */ /* 0x000fea0003800000 */
.L_x_1900:
[----:B-----5:R3:W-:Y:S02]  /*121b0*/  STS.128 [R243], R32 ;  /* 0x00000020f3007388 */ /* 0x0207e40000000c00 */
.L_x_1899:
[----:B------:R-:W-:Y:S05]  /*121c0*/  BSYNC B1 ;  /* 0x0000000000017941 */ /* 0x000fea0003800000 */
.L_x_1898:
        /* <DEDUP_REMOVED lines=91> */
.L_x_1905:
[----:B------:R-:W-:Y:S05]  /*12780*/  BSYNC B0 ;  /* 0x0000000000007941 */ /* 0x000fea0003800000 */
.L_x_1904:
[----:B-----5:R1:W-:Y:S02]  /*12790*/  STS.128 [R243+0x2000], R32 ;  /* 0x00200020f3007388 */ /* 0x0203e40000000c00 */
.L_x_1903:
[----:B------:R-:W-:Y:S05]  /*127a0*/  BSYNC B1 ;  /* 0x0000000000017941 */ /* 0x000fea0003800000 */
.L_x_1902:
        /* <DEDUP_REMOVED lines=91> */
.L_x_1909:
[----:B------:R-:W-:Y:S05]  /*12d60*/  BSYNC B0 ;  /* 0x0000000000007941 */ /* 0x000fea0003800000 */
.L_x_1908:
[----:B-----5:R3:W-:Y:S02]  /*12d70*/  STS.128 [R243+0x4000], R32 ;  /* 0x00400020f3007388 */ /* 0x0207e40000000c00 */
.L_x_1907:
[----:B------:R-:W-:Y:S05]  /*12d80*/  BSYNC B1 ;  /* 0x0000000000017941 */ /* 0x000fea0003800000 */
.L_x_1906:
        /* <DEDUP_REMOVED lines=90> */
.L_x_1911:
[----:B------:R-:W-:Y:S05]  /*13330*/  BSYNC B0 ;  /* 0x0000000000007941 */ /* 0x000fea0003800000 */
.L_x_1910:
[----:B-----5:R3:W-:Y:S02]  /*13340*/  STS.128 [R243+0x6000], R32 ;  /* 0x00600020f3007388 */ /* 0x0207e40000000c00 */
.L_x_1897:
[----:B------:R-:W-:Y:S05]  /*13350*/  BSYNC B2 ;  /* 0x0000000000027941 */ /* 0x000fea0003800000 */
.L_x_1896:
        /* <DEDUP_REMOVED lines=98> */
.L_x_1917:
[----:B------:R-:W-:Y:S05]  /*13980*/  BSYNC B0 ;  /* 0x0000000000007941 */ /* 0x000fea0003800000 */
.L_x_1916:
[----:B-----5:R3:W-:Y:S02]  /*13990*/  STS.128 [R243+0x800], R32 ;  /* 0x00080020f3007388 */ /* 0x0207e40000000c00 */
.L_x_1915:
[----:B------:R-:W-:Y:S05]  /*139a0*/  BSYNC B1 ;  /* 0x0000000000017941 */ /* 0x000fea0003800000 */
.L_x_1914:
        /* <DEDUP_REMOVED lines=94> */
.L_x_1921:
[----:B------:R-:W-:Y:S05]  /*13f90*/  BSYNC B0 ;  /* 0x0000000000007941 */ /* 0x000fea0003800000 */
.L_x_1920:
[----:B-----5:R3:W-:Y:S02]  /*13fa0*/  STS.128 [R243+0x2800], R32 ;  /* 0x00280020f3007388 */ /* 0x0207e40000000c00 */
.L_x_1919:
[----:B------:R-:W-:Y:S05]  /*13fb0*/  BSYNC B1 ;  /* 0x0000000000017941 */ /* 0x000fea0003800000 */
.L_x_1918:
        /* <DEDUP_REMOVED lines=94> */
.L_x_1925:
[----:B------:R-:W-:Y:S05]  /*145a0*/  BSYNC B0 ;  /* 0x0000000000007941 */ /* 0x000fea0003800000 */
.L_x_1924:
[----:B-----5:R3:W-:Y:S02]  /*145b0*/  STS.128 [R243+0x4800], R32 ;  /* 0x00480020f3007388 */ /* 0x0207e40000000c00 */
.L_x_1923:
[----:B------:R-:W-:Y:S05]  /*145c0*/  BSYNC B1 ;  /* 0x0000000000017941 */ /* 0x000fea0003800000 */
.L_x_1922:
        /* <DEDUP_REMOVED lines=93> */
.L_x_1927:
[----:B------:R-:W-:Y:S05]  /*14ba0*/  BSYNC B0 ;  /* 0x0000000000007941 */ /* 0x000fea0003800000 */
.L_x_1926:
[----:B-----5:R1:W-:Y:S02]  /*14bb0*/  STS.128 [R243+0x6800], R20 ;  /* 0x00680014f3007388 */ /* 0x0203e40000000c00 */
.L_x_1913:
[----:B------:R-:W-:Y:S05]  /*14bc0*/  BSYNC B2 ;  /* 0x0000000000027941 */ /* 0x000fea0003800000 */
.L_x_1912:
        /* <DEDUP_REMOVED lines=99> */
.L_x_1933:
[----:B------:R-:W-:Y:S05]  /*15200*/  BSYNC B0 ;  /* 0x0000000000007941 */ /* 0x000fea0003800000 */
.L_x_1932:
[----:B-----5:R3:W-:Y:S02]  /*15210*/  STS.128 [R243+0x1000], R32 ;  /* 0x00100020f3007388 */ /* 0x0207e40000000c00 */
.L_x_1931:
[----:B------:R-:W-:Y:S05]  /*15220*/  BSYNC B1 ;  /* 0x0000000000017941 */ /* 0x000fea0003800000 */
.L_x_1930:
        /* <DEDUP_REMOVED lines=94> */
.L_x_1937:
[----:B------:R-:W-:Y:S05]  /*15810*/  BSYNC B0 ;  /* 0x0000000000007941 */ /* 0x000fea0003800000 */
.L_x_1936:
[----:B-----5:R3:W-:Y:S02]  /*15820*/  STS.128 [R243+0x3000], R32 ;  /* 0x00300020f3007388 */ /* 0x0207e40000000c00 */
.L_x_1935:
[----:B------:R-:W-:Y:S05]  /*15830*/  BSYNC B1 ;  /* 0x0000000000017941 */ /* 0x000fea0003800000 */
.L_x_1934:
        /* <DEDUP_REMOVED lines=94> */
.L_x_1941:
[----:B------:R-:W-:Y:S05]  /*15e20*/  BSYNC B0 ;  /* 0x0000000000007941 */ /* 0x000fea0003800000 */
.L_x_1940:
[----:B-----5:R3:W-:Y:S02]  /*15e30*/  STS.128 [R243+0x5000], R32 ;  /* 0x00500020f3007388 */ /* 0x0207e40000000c00 */
.L_x_1939:
[----:B------:R-:W-:Y:S05]  /*15e40*/  BSYNC B1 ;  /* 0x0000000000017941 */ /* 0x000fea0003800000 */
.L_x_1938:
        /* <DEDUP_REMOVED lines=93> */
.L_x_1943:
[----:B------:R-:W-:Y:S05]  /*16420*/  BSYNC B0 ;  /* 0x0000000000007941 */ /* 0x000fea0003800000 */
.L_x_1942:
[----:B-----5:R1:W-:Y:S02]  /*16430*/  STS.128 [R243+0x7000], R24 ;  /* 0x00700018f3007388 */ /* 0x0203e40000000c00 */
.L_x_1929:
[----:B------:R-:W-:Y:S05]  /*16440*/  BSYNC B2 ;  /* 0x0000000000027941 */ /* 0x000fea0003800000 */
.L_x_1928:
        /* <DEDUP_REMOVED lines=97> */
.L_x_1947:
[----:B------:R-:W-:Y:S05]  /*16a60*/  BSYNC B0 ;  /* 0x0000000000007941 */ /* 0x000fea0003800000 */
.L_x_1946:
[----:B-----5:R1:W-:Y:S02]  /*16a70*/  STS.128 [R243+0x1800], R20 ;  /* 0x00180014f3007388 */ /* 0x0203e40000000c00 */
.L_x_1945:
[----:B------:R-:W-:Y:S05]  /*16a80*/  BSYNC B1 ;  /* 0x0000000000017941 */ /* 0x000fea0003800000 */
.L_x_1944:
        /* <DEDUP_REMOVED lines=94> */
.L_x_1951:
[----:B------:R-:W-:Y:S05]  /*17070*/  BSYNC B0 ;  /* 0x0000000000007941 */ /* 0x000fea0003800000 */
.L_x_1950:
[----:B-----5:R1:W-:Y:S02]  /*17080*/  STS.128 [R243+0x3800], R20 ;  /* 0x00380014f3007388 */ /* 0x0203e40000000c00 */
.L_x_1949:
[----:B------:R-:W-:Y:S05]  /*17090*/  BSYNC B1 ;  /* 0x0000000000017941 */ /* 0x000fea0003800000 */
.L_x_1948:
        /* <DEDUP_REMOVED lines=95> */
.L_x_1955:
[----:B------:R-:W-:Y:S05]  /*17690*/  BSYNC B0 ;  /* 0x0000000000007941 */ /* 0x000fea0003800000 */
.L_x_1954:
[----:B-----5:R1:W-:Y:S02]  /*176a0*/  STS.128 [R243+0x5800], R20 ;  /* 0x00580014f3007388 */ /* 0x0203e40000000c00 */
.L_x_1953:
[----:B------:R-:W-:Y:S05]  /*176b0*/  BSYNC B1 ;  /* 0x0000000000017941 */ /* 0x000fea0003800000 */
.L_x_1952:
        /* <DEDUP_REMOVED lines=29> */
[----:B---3--:R-:W-:-:S04]  /*17890*/  LEA R32, P1, R2, R36, 0x1 ;  /* 0x0000002402207211 */ /* 0x008fc800078208ff */
[----:B------:R-:W-:-:S06]  /*178a0*/  LEA.HI.X R33, R2, R37, R0, 0x1, P1 ;  /* 0x0000002502217211 */ /* 0x000fcc00008f0c00 */
[----:B------:R-:W3:Y:S01]  /*178b0*/  LD.E.128 R32, desc[UR6][R32.64] ;  /* 0x0000000620207980 */ /* 0x000ee2000c101d00 */
        /* <DEDUP_REMOVED lines=10> */
[C---:B------:R-:W-:Y:S01]  /*17960*/  IMAD.U32 R15, R26.reuse, 0x10000, RZ ;  /* 0x000100001a0f7824 */ /* 0x040fe200078e00ff */
[C---:B------:R-:W-:Y:S02]  /*17970*/  SHF.L.U32 R8, R25.reuse, 0x10, RZ ;  /* 0x0000001019087819 */ /* 0x040fe400000006ff */
[----:B------:R-:W-:Y:S02]  /*17980*/  LOP3.LUT R24, R25, 0xffff0000, RZ, 0xc0, !PT ;  /* 0xffff000019187812 */ /* 0x000fe400078ec0ff */
[----:B------:R-:W-:Y:S02]  /*17990*/  LOP3.LUT R14, R26, 0xffff0000, RZ, 0xc0, !PT ;  /* 0xffff00001a0e7812 */ /* 0x000fe400078ec0ff */
[C---:B------:R-:W-:Y:S01]  /*179a0*/  SHF.L.U32 R12, R27.reuse, 0x10, RZ ;  /* 0x000000101b0c7819 */ /* 0x040fe200000006ff */
[----:B----4-:R-:W-:Y:S01]  /*179b0*/  IMAD.U32 R21, R28, 0x10000, RZ ;  /* 0x000100001c157824 */ /* 0x010fe200078e00ff */
[----:B------:R-:W-:Y:S01]  /*179c0*/  LOP3.LUT R26, R27, 0xffff0000, RZ, 0xc0, !PT ;  /* 0xffff00001b1a7812 */ /* 0x000fe200078ec0ff */
[----:B------:R-:W-:Y:S01]  /*179d0*/  IMAD.U32 R27, R30, 0x10000, RZ ;  /* 0x000100001e1b7824 */ /* 0x000fe200078e00ff */
[----:B------:R-:W-:Y:S01]  /*179e0*/  LOP3.LUT R17, R28, 0xffff0000, RZ, 0xc0, !PT ;  /* 0xffff00001c117812 */ /* 0x000fe200078ec0ff */
[----:B------:R-:W-:Y:S01]  /*179f0*/  @!P0 FADD.FTZ R21, -R21, -RZ ;  /* 0x800000ff15158221 */ /* 0x000fe20000010100 */
        /* <DEDUP_REMOVED lines=8> */
[----:B------:R-:W-:Y:S01]  /*17a80*/  LOP3.LUT R30, R31, 0xffff0000, RZ, 0xc0, !PT ;  /* 0xffff00001f1e7812 */ /* 0x000fe200078ec0ff */
[----:B------:R-:W-:Y:S01]  /*17a90*/  @!P0 FADD.FTZ R23, -R23, -RZ ;  /* 0x800000ff17178221 */ /* 0x000fe20000010100 */
[----:B------:R-:W-:Y:S01]  /*17aa0*/  FMUL.FTZ R11, R11, R21 ;  /* 0x000000150b0b7220 */ /* 0x000fe20000410000 */
[----:B------:R-:W-:Y:S01]  /*17ab0*/  @!P0 FADD.FTZ R28, -R28, -RZ ;  /* 0x800000ff1c1c8221 */ /* 0x000fe20000010100 */
[----:B------:R-:W-:Y:S01]  /*17ac0*/  FMUL.FTZ R10, R10, R17 ;  /* 0x000000110a0a7220 */ /* 0x000fe20000410000 */
[----:B------:R-:W-:Y:S01]  /*17ad0*/  @!P0 FADD.FTZ R30, -R30, -RZ ;  /* 0x800000ff1e1e8221 */ /* 0x000fe20000010100 */
        /* <DEDUP_REMOVED lines=30> */
.L_x_1957:
[----:B------:R-:W-:Y:S05]  /*17cc0*/  BSYNC B0 ;  /* 0x0000000000007941 */ /* 0x000fea0003800000 */
.L_x_1956:
[----:B-----5:R1:W-:Y:S01]  /*17cd0*/  STS.128 [R243+0x7800], R20 ;  /* 0x00780014f3007388 */ /* 0x0203e20000000c00 */
[----:B------:R-:W-:Y:S05]  /*17ce0*/  BRA `(.L_x_1881) ;  /* 0x0000000800547947 */ /* 0x000fea0003800000 */
.L_x_1831:
[----:B------:R-:W-:Y:S01]  /*17cf0*/  IMAD.IADD R0, R240, 0x1, -R55 ;  /* 0x00000001f0007824 */ /* 0x000fe200078e0a37 */
[----:B------:R-:W-:Y:S01]  /*17d00*/  BSSY B0, `(.L_x_1958) ;  /* 0x0000029000007945 */ /* 0x000fe20003800000 */
[C---:B------:R-:W-:Y:S01]  /*17d10*/  VIADD R9, R166.reuse, 0x10 ;  /* 0x00000010a6097836 */ /* 0x040fe20000000000 */
        /* <DEDUP_REMOVED lines=10> */
[CC--:B------:R-:W-:Y:S01]  /*17dc0*/  @!P6 LEA R14, P4, R170.reuse, R176.reuse, 0x1 ;  /* 0x000000b0aa0ee211 */ /* 0x0c0fe200078808ff */
        /* <DEDUP_REMOVED lines=28> */
.L_x_1959:
[----:B------:R-:W-:Y:S05]  /*17f90*/  BSYNC B0 ;  /* 0x0000000000007941 */ /* 0x000fea0003800000 */
.L_x_1958:
[----:B------:R-:W-:Y:S01]  /*17fa0*/  BSSY B0, `(.L_x_1960) ;  /* 0x0000023000007945 */ /* 0x000fe20003800000 */
[----:B------:R-:W-:-:S03]  /*17fb0*/  ISETP.GE.AND P6, PT, R4, R0, PT ;  /* 0x000000000400720c */ /* 0x000fc60003fc6270 */
[----:B------:R-:W-:Y:S10]  /*17fc0*/  @P3 BRA `(.L_x_1961) ;  /* 0x0000000000803947 */ /* 0x000ff40003800000 */
[----:B------:R-:W-:Y:S02]  /*17fd0*/  ISETP.GE.AND P4, PT, R16, R63, PT ;  /* 0x0000003f1000720c */ /* 0x000fe40003f86270 */
[----:B------:R-:W-:-:S05]  /*17fe0*/  IADD3 R5, P3, R5, R170, RZ ;  /* 0x000000aa05057210 */ /* 0x000fca0007f7e0ff */
[----:B------:R-:W-:-:S06]  /*17ff0*/  IMAD.X R2, R2, 0x1, R173, P3 ;  /* 0x0000000102027824 */ /* 0x000fcc00018e06ad */
[CC--:B-1----:R-:W-:Y:S01]  /*18000*/  @!P4 LEA R14, P3, R5.reuse, R176.reuse, 0x1 ;  /* 0x000000b0050ec211 */ /* 0x0c2fe200078608ff */
        /* <DEDUP_REMOVED lines=28> */
.L_x_1961:
[----:B------:R-:W-:Y:S05]  /*181d0*/  BSYNC B0 ;  /* 0x0000000000007941 */ /* 0x000fea0003800000 */
.L_x_1960:
[----:B------:R-:W-:Y:S04]  /*181e0*/  BSSY B0, `(.L_x_1962) ;  /* 0x0000022000007945 */ /* 0x000fe80003800000 */
[----:B------:R-:W-:Y:S05]  /*181f0*/  @P5 BRA `(.L_x_1963) ;  /* 0x0000000000805947 */ /* 0x000fea0003800000 */
[----:B------:R-:W-:Y:S02]  /*18200*/  ISETP.GE.AND P5, PT, R16, R63, PT ;  /* 0x0000003f1000720c */ /* 0x000fe40003fa6270 */
[----:B------:R-:W-:-:S04]  /*18210*/  LEA R2, P3, R174, R170, 0x5 ;  /* 0x000000aaae027211 */ /* 0x000fc800078628ff */
[----:B------:R-:W-:Y:S02]  /*18220*/  LEA.HI.X R0, R174, R173, R175, 0x5, P3 ;  /* 0x000000adae007211 */ /* 0x000fe400018f2caf */
[----:B-1-3--:R-:W-:-:S04]  /*18230*/  @!P1 LEA R10, P4, R2, R176, 0x1 ;  /* 0x000000b0020a9211 */ /* 0x00afc800078808ff */
        /* <DEDUP_REMOVED lines=28> */
.L_x_1963:
[----:B------:R-:W-:Y:S05]  /*18400*/  BSYNC B0 ;  /* 0x0000000000007941 */ /* 0x000fea0003800000 */
.L_x_1962:
[----:B------:R-:W-:Y:S05]  /*18410*/  @P6 BRA `(.L_x_1881) ;  /* 0x0000000000886947 */ /* 0x000fea0003800000 */
[----:B------:R-:W-:Y:S01]  /*18420*/  ISETP.GE.AND P5, PT, R16, R63, PT ;  /* 0x0000003f1000720c */ /* 0x000fe20003fa6270 */
[----:B------:R-:W-:Y:S02]  /*18430*/  IMAD.MOV.U32 R171, RZ, RZ, R173 ;  /* 0x000000ffffab7224 */ /* 0x000fe400078e00ad */
[----:B------:R-:W-:Y:S02]  /*18440*/  IMAD R0, R175, 0x30, RZ ;  /* 0x00000030af007824 */ /* 0x000fe400078e02ff */
[----:B------:R-:W-:-:S04]  /*18450*/  IMAD.WIDE.U32 R174, R174, 0x30, R170 ;  /* 0x00000030aeae7825 */ /* 0x000fc800078e00aa */
[----:B------:R-:W-:Y:S01]  /*18460*/  IMAD.IADD R0, R0, 0x1, R175 ;  /* 0x0000000100007824 */ /* 0x000fe200078e02af */
[CC--:B-1234-:R-:W-:Y:S02]  /*18470*/  @!P1 LEA R6, P4, R174.reuse, R176.reuse, 0x1 ;  /* 0x000000b0ae069211 */ /* 0x0defe400078808ff */
        /* <DEDUP_REMOVED lines=28> */
.L_x_1881:
[----:B------:R-:W-:Y:S05]  /*18640*/  BSYNC B3 ;  /* 0x0000000000037941 */ /* 0x000fea0003800000 */
.L_x_1830:
        /* <DEDUP_REMOVED lines=14> */
[----:B---3-5:R-:W-:Y:S01]  /*18730*/  @P1 IMAD.MOV.U32 R14, RZ, RZ, R237 ;  /* 0x000000ffff0e1224 */ /* 0x028fe200078e00ed */
        /* <DEDUP_REMOVED lines=27> */
.L_x_1965:
[----:B------:R-:W-:Y:S05]  /*188f0*/  BSYNC B0 ;  /* 0x0000000000007941 */ /* 0x000fea0003800000 */
.L_x_1964:
[----:B------:R-:W-:Y:S04]  /*18900*/  BSSY B0, `(.L_x_1966) ;  /* 0x0000025000007945 */ /* 0x000fe80003800000 */
[----:B------:R-:W-:Y:S05]  /*18910*/  @P5 BRA `(.L_x_1967) ;  /* 0x00000000008c5947 */ /* 0x000fea0003800000 */
[C---:B------:R-:W-:Y:S02]  /*18920*/  LOP3.LUT R5, R247.reuse, 0x1, RZ, 0xc0, !PT ;  /* 0x00000001f7057812 */ /* 0x040fe400078ec0ff */
[----:B------:R-:W-:Y:S02]  /*18930*/  LOP3.LUT P5, RZ, R247, 0x2, RZ, 0xc0, !PT ;  /* 0x00000002f7ff7812 */ /* 0x000fe400078ac0ff */
[----:B------:R-:W-:Y:S02]  /*18940*/  ISETP.NE.U32.AND P6, PT, R5, 0x1, PT ;  /* 0x000000010500780c */ /* 0x000fe40003fc5070 */
[----:B------:R-:W-:Y:S02]  /*18950*/  LOP3.LUT P3, RZ, R247, 0x4, RZ, 0xc0, !PT ;  /* 0x00000004f7ff7812 */ /* 0x000fe4000786c0ff */
[----:B--2345:R-:W-:-:S05]  /*18960*/  IADD3 R6, P1, R233, R160, RZ ;  /* 0x000000a0e9067210 */ /* 0x03cfca0007f3e0ff */
        /* <DEDUP_REMOVED lines=30> */
.L_x_1967:
[----:B------:R-:W-:Y:S05]  /*18b50*/  BSYNC B0 ;  /* 0x0000000000007941 */ /* 0x000fea0003800000 */
.L_x_1966:
        /* <DEDUP_REMOVED lines=8> */
[----:B--2345:R-:W-:-:S02]  /*18be0*/  SHF.L.U64.HI R6, R50, 0x5, R51 ;  /* 0x0000000532067819 */ /* 0x03cfc40000010233 */
        /* <DEDUP_REMOVED lines=30> */
.L_x_1969:
[----:B------:R-:W-:Y:S05]  /*18dd0*/  BSYNC B0 ;  /* 0x0000000000007941 */ /* 0x000fea0003800000 */
.L_x_1968:
        /* <DEDUP_REMOVED lines=11> */
[CC--:B-123-5:R-:W-:Y:S02]  /*18e90*/  @P4 LEA R14, P6, R162.reuse, R168.reuse, 0x1 ;  /* 0x000000a8a20e4211 */ /* 0x0eefe400078c08ff */
        /* <DEDUP_REMOVED lines=30> */
.L_x_1971:
[----:B------:R-:W-:Y:S05]  /*19080*/  BSYNC B0 ;  /* 0x0000000000007941 */ /* 0x000fea0003800000 */
.L_x_1970:
        /* <DEDUP_REMOVED lines=27> */
[-C--:B-12345:R-:W-:Y:S01]  /*19240*/  @P2 MOV R6, R189.reuse ;  /* 0x000000bd00062202 */ /* 0x0befe20000000f00 */
        /* <DEDUP_REMOVED lines=26> */
.L_x_1973:
[----:B------:R-:W-:Y:S05]  /*193f0*/  BSYNC B0 ;  /* 0x0000000000007941 */ /* 0x000fea0003800000 */
.L_x_1972:
        /* <DEDUP_REMOVED lines=19> */
[CC--:B----45:R-:W-:Y:S01]  /*19530*/  @P3 LEA R6, P1, R231.reuse, R189.reuse, 0x1 ;  /* 0x000000bde7063211 */ /* 0x0f0fe200078208ff */
        /* <DEDUP_REMOVED lines=19> */
.L_x_1975:
[----:B------:R-:W-:Y:S05]  /*19670*/  BSYNC B0 ;  /* 0x0000000000007941 */ /* 0x000fea0003800000 */
.L_x_1974:
        /* <DEDUP_REMOVED lines=18> */
[C---:B----45:R-:W-:Y:S01]  /*197a0*/  @P2 LEA R6, P1, R0.reuse, R189, 0x1 ;  /* 0x000000bd00062211 */ /* 0x070fe200078208ff */
        /* <DEDUP_REMOVED lines=22> */
.L_x_1977:
[----:B------:R-:W-:Y:S05]  /*19910*/  BSYNC B0 ;  /* 0x0000000000007941 */ /* 0x000fea0003800000 */
.L_x_1976:
        /* <DEDUP_REMOVED lines=9> */
[----:B-12---:R-:W-:Y:S01]  /*199b0*/  @P1 MOV R8, R189 ;  /* 0x000000bd00081202 */ /* 0x006fe20000000f00 */
[--C-:B---345:R-:W-:Y:S01]  /*199c0*/  @P2 IMAD.MOV.U32 R6, RZ, RZ, R189.reuse ;  /* 0x000000ffff062224 */ /* 0x138fe200078e00bd */
        /* <DEDUP_REMOVED lines=42> */
.L_x_1979:
[----:B------:R-:W-:Y:S05]  /*19c70*/  BSYNC B0 ;  /* 0x0000000000007941 */ /* 0x000fea0003800000 */
.L_x_1978:
[----:B-123-5:R-:W-:Y:S01]  /*19c80*/  LDSM.16.M88.4 R12, [R226] ;  /* 0x00000000e20c783b */ /* 0x02efe20000000200 */
[----:B------:R-:W-:Y:S01]  /*19c90*/  R2P PR, R57, 0x6 ;  /* 0x0000000639007804 */ /* 0x000fe20000000000 */
[C---:B------:R-:W-:Y:S01]  /*19ca0*/  VIADD R0, R225.reuse, 0x8000 ;  /* 0x00008000e1007836 */ /* 0x040fe20000000000 */
[----:B------:R-:W-:Y:S01]  /*19cb0*/  ISETP.GT.AND P6, PT, R246, R235, PT ;  /* 0x000000ebf600720c */ /* 0x000fe20003fc4270 */
[----:B------:R-:W1:Y:S01]  /*19cc0*/  LDSM.16.M88.4 R44, [R225+0x8000] ;  /* 0x00800000e12c783b */ /* 0x000e620000000200 */
[----:B------:R-:W-:Y:S01]  /*19cd0*/  VIADD R223, R225, 0x8020 ;  /* 0x00008020e1df7836 */ /* 0x000fe20000000000 */
[----:B------:R-:W-:Y:S01]  /*19ce0*/  ISETP.NE.U32.AND P0, PT, R244, RZ, PT ;  /* 0x000000fff400720c */ /* 0x000fe20003f05070 */
[--C-:B------:R-:W-:Y:S01]  /*19cf0*/  IMAD R224, R40, 0x2, R226.reuse ;  /* 0x0000000228e07824 */ /* 0x100fe200078e02e2 */
[----:B------:R-:W2:Y:S01]  /*19d00*/  LDSM.16.M88.4 R28, [R225+0x8800] ;  /* 0x00880000e11c783b */ /* 0x000ea20000000200 */
[C---:B------:R-:W-:Y:S01]  /*19d10*/  IMAD R222, R39.reuse, 0x2, R226 ;  /* 0x0000000227de7824 */ /* 0x040fe200078e02e2 */
[----:B------:R-:W-:Y:S01]  /*19d20*/  BSSY B1, `(.L_x_1980) ;  /* 0x00001b3000017945 */ /* 0x000fe20003800000 */
[----:B------:R-:W-:Y:S01]  /*19d30*/  IMAD.SHL.U32 R52, R52, 0x2, RZ ;  /* 0x0000000234347824 */ /* 0x000fe200078e00ff */
[----:B------:R-:W3:Y:S01]  /*19d40*/  LDSM.16.M88.4 R20, [R225+0x9000] ;  /* 0x00900000e114783b */ /* 0x000ee20000000200 */
[----:B------:R-:W-:-:S02]  /*19d50*/  LEA R221, R39, R224, 0x1 ;  /* 0x000000e027dd7211 */ /* 0x000fc400078e08ff */
[----:B------:R-:W-:Y:S01]  /*19d60*/  @P1 IADD3 R223, R0, -0x20, RZ ;  /* 0xffffffe000df1810 */ /* 0x000fe20007ffe0ff */
[----:B------:R-:W3:Y:S01]  /*19d70*/  LDSM.16.M88.4 R68, [R225+0x9800] ;  /* 0x00980000e144783b */ /* 0x000ee20000000200 */
[----:B------:R-:W-:Y:S01]  /*19d80*/  IMAD.MOV.U32 R0, RZ, RZ, 0x40 ;  /* 0x00000040ff007424 */ /* 0x000fe200078e00ff */
[----:B------:R-:W-:Y:S02]  /*19d90*/  ISETP.NE.AND.EX P0, PT, R245, RZ, PT, P0 ;  /* 0x000000fff500720c */ /* 0x000fe40003f05300 */
[----:B------:R-:W-:Y:S01]  /*19da0*/  LDSM.16.M88.4 R8, [R224] ;  /* 0x00000000e008783b */ /* 0x000fe20000000200 */
[C---:B------:R-:W-:Y:S01]  /*19db0*/  VIADD R219, R223.reuse, 0x800 ;  /* 0x00000800dfdb7836 */ /* 0x040fe20000000000 */
[----:B------:R-:W-:Y:S01]  /*19dc0*/  SEL R0, R0, 0xffffffc0, !P2 ;  /* 0xffffffc000007807 */ /* 0x000fe20005000000 */
[C---:B------:R-:W-:Y:S01]  /*19dd0*/  VIADD R217, R223.reuse, 0x1800 ;  /* 0x00001800dfd97836 */ /* 0x040fe20000000000 */
[----:B------:R-:W3:Y:S01]  /*19de0*/  LDSM.16.M88.4 R60, [R223] ;  /* 0x00000000df3c783b */ /* 0x000ee20000000200 */
[C---:B------:R-:W-:Y:S01]  /*19df0*/  IADD3 R218, R223.reuse, 0x1000, RZ ;  /* 0x00001000dfda7810 */ /* 0x040fe20007ffe0ff */
[C---:B------:R-:W-:Y:S01]  /*19e00*/  VIADD R215, R223.reuse, 0x2000 ;  /* 0x00002000dfd77836 */ /* 0x040fe20000000000 */
[----:B------:R-:W-:Y:S01]  /*19e10*/  IADD3 R214, R223, 0x2800, RZ ;  /* 0x00002800dfd67810 */ /* 0x000fe20007ffe0ff */
[----:B----4-:R-:W4:Y:S01]  /*19e20*/  LDSM.16.M88.4 R4, [R223+0x800] ;  /* 0x00080000df04783b */ /* 0x010f220000000200 */
[----:B------:R-:W-:Y:S01]  /*19e30*/  IMAD.IADD R220, R225, 0x1, R0 ;  /* 0x00000001e1dc7824 */ /* 0x000fe200078e0200 */
[C---:B------:R-:W-:Y:S01]  /*19e40*/  IADD3 R211, R223.reuse, 0x4000, RZ ;  /* 0x00004000dfd37810 */ /* 0x040fe20007ffe0ff */
[----:B------:R-:W-:Y:S01]  /*19e50*/  IMAD.IADD R216, R0, 0x1, R223 ;  /* 0x0000000100d87824 */ /* 0x000fe200078e02df */
[----:B------:R-:W4:Y:S01]  /*19e60*/  LDSM.16.M88.4 R92, [R223+0x1000] ;  /* 0x00100000df5c783b */ /* 0x000f220000000200 */
[----:B------:R-:W-:Y:S01]  /*19e70*/  SHF.R.S32.HI R0, RZ, 0x1f, R53 ;  /* 0x0000001fff007819 */ /* 0x000fe20000011435 */
[C---:B------:R-:W-:Y:S01]  /*19e80*/  VIADD R213, R223.reuse, 0x3000 ;  /* 0x00003000dfd57836 */ /* 0x040fe20000000000 */
[C---:B------:R-:W-:Y:S01]  /*19e90*/  IADD3 R208, R223.reuse, 0x5800, RZ ;  /* 0x00005800dfd07810 */ /* 0x040fe20007ffe0ff */
[----:B------:R-:W4:Y:S01]  /*19ea0*/  LDSM.16.M88.4 R64, [R223+0x1800] ;  /* 0x00180000df40783b */ /* 0x000f220000000200 */
[----:B------:R-:W-:Y:S01]  /*19eb0*/  LEA.HI R0, R0, R53, RZ, 0x2 ;  /* 0x0000003500007211 */ /* 0x000fe200078f10ff */
[C---:B------:R-:W-:Y:S01]  /*19ec0*/  VIADD R212, R223.reuse, 0x3800 ;  /* 0x00003800dfd47836 */ /* 0x040fe20000000000 */
[C---:B------:R-:W-:Y:S01]  /*19ed0*/  IADD3 R205, R223.reuse, 0x7000, RZ ;  /* 0x00007000dfcd7810 */ /* 0x040fe20007ffe0ff */
[----:B------:R-:W-:Y:S01]  /*19ee0*/  LDSM.16.M88.4 R80, [R222] ;  /* 0x00000000de50783b */ /* 0x000fe20000000200 */
[----:B------:R-:W-:Y:S01]  /*19ef0*/  SHF.R.S32.HI R0, RZ, 0x2, R0 ;  /* 0x00000002ff007819 */ /* 0x000fe20000011400 */
[----:B------:R-:W-:Y:S01]  /*19f00*/  VIADD R210, R223, 0x4800 ;  /* 0x00004800dfd27836 */ /* 0x000fe20000000000 */
[----:B-1----:R-:W-:Y:S01]  /*19f10*/  HMMA.16816.F32.BF16 R48, R12, R44, RZ ;  /* 0x0000002c0c30723c */ /* 0x002fe200000418ff */
[----:B------:R-:W1:Y:S02]  /*19f20*/  LDSM.16.M88.4 R76, [R220+0x8000] ;  /* 0x00800000dc4c783b */ /* 0x000e640000000200 */
[----:B------:R-:W-:-:S02]  /*19f30*/  IMAD R0, R54, 0x10, R0 ;  /* 0x0000001036007824 */ /* 0x000fc400078e0200 */
[C---:B------:R-:W-:Y:S01]  /*19f40*/  VIADD R209, R223.reuse, 0x5000 ;  /* 0x00005000dfd17836 */ /* 0x040fe20000000000 */
[----:B------:R-:W1:Y:S01]  /*19f50*/  LDSM.16.M88.4 R72, [R220+0x8800] ;  /* 0x00880000dc48783b */ /* 0x000e620000000200 */
[C---:B------:R-:W-:Y:S01]  /*19f60*/  HMMA.16816.F32.BF16 R44, R12.reuse, R46, RZ ;  /* 0x0000002e0c2c723c */ /* 0x040fe200000418ff */
[----:B------:R-:W-:Y:S01]  /*19f70*/  IADD3 R0, R0, 0x1, R55 ;  /* 0x0000000100007810 */ /* 0x000fe20007ffe037 */
[C---:B------:R-:W-:Y:S01]  /*19f80*/  VIADD R207, R223.reuse, 0x6000 ;  /* 0x00006000dfcf7836 */ /* 0x040fe20000000000 */
[----:B------:R-:W-:Y:S01]  /*19f90*/  LDSM.16.M88.4 R88, [R220+0x9800] ;  /* 0x00980000dc58783b */ /* 0x000fe20000000200 */
[C---:B------:R-:W-:Y:S01]  /*19fa0*/  VIADD R206, R223.reuse, 0x6800 ;  /* 0x00006800dfce7836 */ /* 0x040fe20000000000 */
[----:B------:R-:W-:Y:S01]  /*19fb0*/  IADD3 R0, R56, R0, -R240 ;  /* 0x0000000038007210 */ /* 0x000fe20007ffe8f0 */
[----:B--2---:R-:W-:Y:S01]  /*19fc0*/  HMMA.16816.F32.BF16 R32, R12, R28, RZ ;  /* 0x0000001c0c20723c */ /* 0x004fe200000418ff */
[----:B------:R-:W0:Y:S01]  /*19fd0*/  LDGDEPBAR ;  /* 0x00000000000079af */ /* 0x000e220000000000 */
[----:B------:R-:W-:Y:S01]  /*19fe0*/  VIADD R204, R223, 0x7800 ;  /* 0x00007800dfcc7836 */ /* 0x000fe20000000000 */
[----:B------:R-:W-:-:S03]  /*19ff0*/  IADD3 R2, R2, R0, RZ ;  /* 0x0000000002027210 */ /* 0x000fc60007ffe0ff */
[----:B------:R-:W-:Y:S01]  /*1a000*/  HMMA.16816.F32.BF16 R28, R12, R30, RZ ;  /* 0x0000001e0c1c723c */ /* 0x000fe200000418ff */
[C---:B------:R-:W-:Y:S02]  /*1a010*/  VIMNMX R0, R2.reuse, R56, PT ;  /* 0x0000003802007248 */ /* 0x040fe40003fe0100 */
[----:B------:R-:W-:-:S03]  /*1a020*/  VIADDMNMX R2, R2, 0x8, R56, PT ;  /* 0x0000000802027846 */ /* 0x000fc60003800138 */
[C---:B---3--:R-:W-:Y:S06]  /*1a030*/  HMMA.16816.F32.BF16 R24, R12.reuse, R20, RZ ;  /* 0x000000140c18723c */ /* 0x048fec00000418ff */
[C---:B------:R-:W-:Y:S06]  /*1a040*/  HMMA.16816.F32.BF16 R20, R12.reuse, R22, RZ ;  /* 0x000000160c14723c */ /* 0x040fec00000418ff */
[C---:B------:R-:W-:Y:S06]  /*1a050*/  HMMA.16816.F32.BF16 R84, R12.reuse, R68, RZ ;  /* 0x000000440c54723c */ /* 0x040fec00000418ff */
[----:B------:R-:W-:Y:S01]  /*1a060*/  HMMA.16816.F32.BF16 R12, R12, R70, RZ ;  /* 0x000000460c0c723c */ /* 0x000fe200000418ff */
[----:B------:R-:W-:Y:S05]  /*1a070*/  LDSM.16.M88.4 R68, [R216] ;  /* 0x00000000d844783b */ /* 0x000fea0000000200 */
[C---:B------:R-:W-:Y:S06]  /*1a080*/  HMMA.16816.F32.BF16 R48, R8.reuse, R60, R48 ;  /* 0x0000003c0830723c */ /* 0x040fec0000041830 */
[C---:B------:R-:W-:Y:S01]  /*1a090*/  HMMA.16816.F32.BF16 R44, R8.reuse, R62, R44 ;  /* 0x0000003e082c723c */ /* 0x040fe2000004182c */
[----:B------:R-:W2:Y:S05]  /*1a0a0*/  LDSM.16.M88.4 R60, [R220+0x9000] ;  /* 0x00900000dc3c783b */ /* 0x000eaa0000000200 */
[C---:B----4-:R-:W-:Y:S06]  /*1a0b0*/  HMMA.16816.F32.BF16 R32, R8.reuse, R4, R32 ;  /* 0x000000040820723c */ /* 0x050fec0000041820 */
[C---:B------:R-:W-:Y:S01]  /*1a0c0*/  HMMA.16816.F32.BF16 R28, R8.reuse, R6, R28 ;  /* 0x00000006081c723c */ /* 0x040fe2000004181c */
[----:B------:R-:W3:Y:S05]  /*1a0d0*/  LDSM.16.M88.4 R4, [R221] ;  /* 0x00000000dd04783b */ /* 0x000eea0000000200 */
[C---:B------:R-:W-:Y:S06]  /*1a0e0*/  HMMA.16816.F32.BF16 R24, R8.reuse, R92, R24 ;  /* 0x0000005c0818723c */ /* 0x040fec0000041818 */
        /* <DEDUP_REMOVED lines=15> */
[C---:B------:R-:W-:Y:S06]  /*1a1e0*/  HMMA.16816.F32.BF16 R84, R80.reuse, R88, R84 ;  /* 0x000000585054723c */ /* 0x040fec0000041854 */
[----:B------:R-:W-:Y:S01]  /*1a1f0*/  HMMA.16816.F32.BF16 R80, R80, R90, R12 ;  /* 0x0000005a5050723c */ /* 0x000fe2000004180c */
[----:B------:R-:W2:Y:S04]  /*1a200*/  LDSM.16.M88.4 R12, [R225+0xb000] ;  /* 0x00b00000e10c783b */ /* 0x000ea80000000200 */
[----:B------:R-:W-:Y:S01]  /*1a210*/  LDSM.16.M88.4 R88, [R224+0x2000] ;  /* 0x00200000e058783b */ /* 0x000fe20000000200 */
[C---:B---3--:R-:W-:Y:S06]  /*1a220*/  HMMA.16816.F32.BF16 R48, R4.reuse, R68, R48 ;  /* 0x000000440430723c */ /* 0x048fec0000041830 */
[C---:B------:R-:W-:Y:S01]  /*1a230*/  HMMA.16816.F32.BF16 R44, R4.reuse, R70, R44 ;  /* 0x00000046042c723c */ /* 0x040fe2000004182c */
[----:B------:R-:W3:Y:S05]  /*1a240*/  LDSM.16.M88.4 R68, [R225+0xb800] ;  /* 0x00b80000e144783b */ /* 0x000eea0000000200 */
[C---:B----4-:R-:W-:Y:S06]  /*1a250*/  HMMA.16816.F32.BF16 R32, R4.reuse, R64, R32 ;  /* 0x000000400420723c */ /* 0x050fec0000041820 */
[C---:B------:R-:W-:Y:S01]  /*1a260*/  HMMA.16816.F32.BF16 R28, R4.reuse, R66, R28 ;  /* 0x00000042041c723c */ /* 0x040fe2000004181c */
[----:B------:R-:W4:Y:S05]  /*1a270*/  LDSM.16.M88.4 R64, [R223+0x2000] ;  /* 0x00200000df40783b */ /* 0x000f2a0000000200 */
[C---:B------:R-:W-:Y:S06]  /*1a280*/  HMMA.16816.F32.BF16 R24, R4.reuse, R8, R24 ;  /* 0x000000080418723c */ /* 0x040fec0000041818 */
[C---:B------:R-:W-:Y:S01]  /*1a290*/  HMMA.16816.F32.BF16 R20, R4.reuse, R10, R20 ;  /* 0x0000000a0414723c */ /* 0x040fe20000041814 */
[----:B------:R-:W4:Y:S05]  /*1a2a0*/  LDSM.16.M88.4 R8, [R223+0x2800] ;  /* 0x00280000df08783b */ /* 0x000f2a0000000200 */
        /* <DEDUP_REMOVED lines=19> */
[----:B------:R-:W-:Y:S05]  /*1a3e0*/  LDSM.16.M88.4 R64, [R221+0x2000] ;  /* 0x00200000dd40783b */ /* 0x000fea0000000200 */
[C---:B------:R-:W-:Y:S06]  /*1a3f0*/  HMMA.16816.F32.BF16 R32, R88.reuse, R8, R32 ;  /* 0x000000085820723c */ /* 0x040fec0000041820 */
        /* <DEDUP_REMOVED lines=43> */
[----:B------:R-:W-:Y:S05]  /*1a6b0*/  LDSM.16.M88.4 R72, [R220+0xc000] ;  /* 0x00c00000dc48783b */ /* 0x000fea0000000200 */
[C---:B---3--:R-:W-:Y:S06]  /*1a6c0*/  HMMA.16816.F32.BF16 R84, R60.reuse, R68, R84 ;  /* 0x000000443c54723c */ /* 0x048fec0000041854 */
[----:B------:R-:W-:Y:S01]  /*1a6d0*/  HMMA.16816.F32.BF16 R80, R60, R70, R80 ;  /* 0x000000463c50723c */ /* 0x000fe20000041850 */
[----:B------:R-:W-:Y:S04]  /*1a6e0*/  LDSM.16.M88.4 R68, [R222+0x4000] ;  /* 0x00400000de44783b */ /* 0x000fe80000000200 */
[----:B------:R-:W2:Y:S01]  /*1a6f0*/  LDSM.16.M88.4 R60, [R220+0xc800] ;  /* 0x00c80000dc3c783b */ /* 0x000ea20000000200 */
[C---:B----4-:R-:W-:Y:S06]  /*1a700*/  HMMA.16816.F32.BF16 R48, R4.reuse, R8, R48 ;  /* 0x000000080430723c */ /* 0x050fec0000041830 */
[C---:B------:R-:W-:Y:S01]  /*1a710*/  HMMA.16816.F32.BF16 R44, R4.reuse, R10, R44 ;  /* 0x0000000a042c723c */ /* 0x040fe2000004182c */
[----:B------:R-:W3:Y:S05]  /*1a720*/  LDSM.16.M88.4 R8, [R220+0xd000] ;  /* 0x00d00000dc08783b */ /* 0x000eea0000000200 */
[C---:B------:R-:W-:Y:S06]  /*1a730*/  HMMA.16816.F32.BF16 R32, R4.reuse, R64, R32 ;  /* 0x000000400420723c */ /* 0x040fec0000041820 */
        /* <DEDUP_REMOVED lines=8> */
[----:B------:R-:W4:Y:S01]  /*1a7c0*/  LDSM.16.M88.4 R88, [R216+0x5800] ;  /* 0x00580000d858783b */ /* 0x000f220000000200 */
        /* <DEDUP_REMOVED lines=12> */
[----:B------:R-:W-:Y:S01]  /*1a890*/  LDSM.16.M88.4 R92, [R224+0x6000] ;  /* 0x00600000e05c783b */ /* 0x000fe20000000200 */
[C---:B-1----:R-:W-:Y:S06]  /*1a8a0*/  HMMA.16816.F32.BF16 R32, R76.reuse, R12, R32 ;  /* 0x0000000c4c20723c */ /* 0x042fec0000041820 */
[C---:B------:R-:W-:Y:S06]  /*1a8b0*/  HMMA.16816.F32.BF16 R48, R76.reuse, R64, R48 ;  /* 0x000000404c30723c */ /* 0x040fec0000041830 */
[C---:B------:R-:W-:Y:S01]  /*1a8c0*/  HMMA.16816.F32.BF16 R44, R76.reuse, R66, R44 ;  /* 0x000000424c2c723c */ /* 0x040fe2000004182c */
[----:B------:R-:W1:Y:S05]  /*1a8d0*/  LDSM.16.M88.4 R64, [R225+0xf800] ;  /* 0x00f80000e140783b */ /* 0x000e6a0000000200 */
[C---:B------:R-:W-:Y:S01]  /*1a8e0*/  HMMA.16816.F32.BF16 R28, R76.reuse, R14, R28 ;  /* 0x0000000e4c1c723c */ /* 0x040fe2000004181c */
[----:B------:R-:W-:Y:S05]  /*1a8f0*/  LDSM.16.M88.4 R12, [R223+0x6000] ;  /* 0x00600000df0c783b */ /* 0x000fea0000000200 */
[C---:B----4-:R-:W-:Y:S06]  /*1a900*/  HMMA.16816.F32.BF16 R24, R76.reuse, R4, R24 ;  /* 0x000000044c18723c */ /* 0x050fec0000041818 */
[C---:B------:R-:W-:Y:S01]  /*1a910*/  HMMA.16816.F32.BF16 R20, R76.reuse, R6, R20 ;  /* 0x000000064c14723c */ /* 0x040fe20000041814 */
[----:B------:R-:W4:Y:S05]  /*1a920*/  LDSM.16.M88.4 R4, [R223+0x6800] ;  /* 0x00680000df04783b */ /* 0x000f2a0000000200 */
[C---:B------:R-:W-:Y:S06]  /*1a930*/  HMMA.16816.F32.BF16 R84, R76.reuse, R88, R84 ;  /* 0x000000584c54723c */ /* 0x040fec0000041854 */
[----:B------:R-:W-:Y:S01]  /*1a940*/  HMMA.16816.F32.BF16 R80, R76, R90, R80 ;  /* 0x0000005a4c50723c */ /* 0x000fe20000041850 */
[----:B------:R-:W-:Y:S04]  /*1a950*/  LDSM.16.M88.4 R88, [R223+0x7800] ;  /* 0x00780000df58783b */ /* 0x000fe80000000200 */
[----:B------:R-:W-:Y:S01]  /*1a960*/  LDSM.16.M88.4 R76, [R222+0x6000] ;  /* 0x00600000de4c783b */ /* 0x000fe20000000200 */
        /* <DEDUP_REMOVED lines=8> */
[----:B------:R-:W3:Y:S05]  /*1a9f0*/  LDSM.16.M88.4 R72, [R220+0xe000] ;  /* 0x00e00000dc48783b */ /* 0x000eea0000000200 */
[C---:B-1----:R-:W-:Y:S06]  /*1aa00*/  HMMA.16816.F32.BF16 R84, R60.reuse, R64, R84 ;  /* 0x000000403c54723c */ /* 0x042fec0000041854 */
[----:B------:R-:W-:Y:S01]  /*1aa10*/  HMMA.16816.F32.BF16 R80, R60, R66, R80 ;  /* 0x000000423c50723c */ /* 0x000fe20000041850 */
[----:B------:R-:W1:Y:S04]  /*1aa20*/  LDSM.16.M88.4 R64, [R220+0xf000] ;  /* 0x00f00000dc40783b */ /* 0x000e680000000200 */
[----:B------:R-:W1:Y:S01]  /*1aa30*/  LDSM.16.M88.4 R60, [R220+0xf800] ;  /* 0x00f80000dc3c783b */ /* 0x000e620000000200 */
[C---:B----4-:R-:W-:Y:S06]  /*1aa40*/  HMMA.16816.F32.BF16 R32, R92.reuse, R4, R32 ;  /* 0x000000045c20723c */ /* 0x050fec0000041820 */
[C---:B------:R-:W-:Y:S01]  /*1aa50*/  HMMA.16816.F32.BF16 R28, R92.reuse, R6, R28 ;  /* 0x000000065c1c723c */ /* 0x040fe2000004181c */
[----:B------:R-:W-:Y:S05]  /*1aa60*/  LDSM.16.M88.4 R4, [R221+0x6000] ;  /* 0x00600000dd04783b */ /* 0x000fea0000000200 */
        /* <DEDUP_REMOVED lines=8> */
[----:B------:R-:W2:Y:S05]  /*1aaf0*/  LDSM.16.M88.4 R88, [R216+0x7000] ;  /* 0x00700000d858783b */ /* 0x000eaa0000000200 */
[C---:B---3--:R-:W-:Y:S06]  /*1ab00*/  HMMA.16816.F32.BF16 R32, R76.reuse, R68, R32 ;  /* 0x000000444c20723c */ /* 0x048fec0000041820 */
[----:B------:R-:W-:Y:S01]  /*1ab10*/  HMMA.16816.F32.BF16 R68, R76, R70, R28 ;  /* 0x000000464c44723c */ /* 0x000fe2000004181c */
[----:B------:R-:W3:Y:S01]  /*1ab20*/  LDSM.16.M88.4 R28, [R216+0x7800] ;  /* 0x00780000d81c783b */ /* 0x000ee20000000200 */
[----:B------:R-:W-:-:S04]  /*1ab30*/  DEPBAR.LE SB0, 0x0 ;  /* 0x000080000000791a */ /* 0x000fc80000000000 */
[C---:B------:R-:W-:Y:S06]  /*1ab40*/  HMMA.16816.F32.BF16 R48, R76.reuse, R72, R48 ;  /* 0x000000484c30723c */ /* 0x040fec0000041830 */
[C---:B------:R-:W-:Y:S06]  /*1ab50*/  HMMA.16816.F32.BF16 R44, R76.reuse, R74, R44 ;  /* 0x0000004a4c2c723c */ /* 0x040fec000004182c */
[C---:B-1----:R-:W-:Y:S06]  /*1ab60*/  HMMA.16816.F32.BF16 R24, R76.reuse, R64, R24 ;  /* 0x000000404c18723c */ /* 0x042fec0000041818 */
[C---:B------:R-:W-:Y:S06]  /*1ab70*/  HMMA.16816.F32.BF16 R20, R76.reuse, R66, R20 ;  /* 0x000000424c14723c */ /* 0x040fec0000041814 */
[C---:B------:R-:W-:Y:S06]  /*1ab80*/  HMMA.16816.F32.BF16 R84, R76.reuse, R60, R84 ;  /* 0x0000003c4c54723c */ /* 0x040fec0000041854 */
[----:B------:R-:W-:Y:S06]  /*1ab90*/  HMMA.16816.F32.BF16 R80, R76, R62, R80 ;  /* 0x0000003e4c50723c */ /* 0x000fec0000041850 */
[C---:B----4-:R-:W-:Y:S06]  /*1aba0*/  HMMA.16816.F32.BF16 R48, R4.reuse, R12, R48 ;  /* 0x0000000c0430723c */ /* 0x050fec0000041830 */
[C---:B------:R-:W-:Y:S06]  /*1abb0*/  HMMA.16816.F32.BF16 R44, R4.reuse, R14, R44 ;  /* 0x0000000e042c723c */ /* 0x040fec000004182c */
[C---:B--2---:R-:W-:Y:S06]  /*1abc0*/  HMMA.16816.F32.BF16 R32, R4.reuse, R8, R32 ;  /* 0x000000080420723c */ /* 0x044fec0000041820 */
[C---:B------:R-:W-:Y:S06]  /*1abd0*/  HMMA.16816.F32.BF16 R68, R4.reuse, R10, R68 ;  /* 0x0000000a0444723c */ /* 0x040fec0000041844 */
[C---:B------:R-:W-:Y:S06]  /*1abe0*/  HMMA.16816.F32.BF16 R24, R4.reuse, R88, R24 ;  /* 0x000000580418723c */ /* 0x040fec0000041818 */
[C---:B------:R-:W-:Y:S06]  /*1abf0*/  HMMA.16816.F32.BF16 R20, R4.reuse, R90, R20 ;  /* 0x0000005a0414723c */ /* 0x040fec0000041814 */
[C---:B---3--:R-:W-:Y:S06]  /*1ac00*/  HMMA.16816.F32.BF16 R84, R4.reuse, R28, R84 ;  /* 0x0000001c0454723c */ /* 0x048fec0000041854 */
[----:B------:R-:W-:Y:S07]  /*1ac10*/  HMMA.16816.F32.BF16 R80, R4, R30, R80 ;  /* 0x0000001e0450723c */ /* 0x000fee0000041850 */
[----:B------:R-:W-:Y:S01]  /*1ac20*/  LOP3.LUT R4, R52, 0x6, RZ, 0xc0, !PT ;  /* 0x0000000634047812 */ /* 0x000fe200078ec0ff */
[----:B------:R-:W-:Y:S06]  /*1ac30*/  BAR.SYNC.DEFER_BLOCKING 0x0 ;  /* 0x0000000000007b1d */ /* 0x000fec0000010000 */
[----:B------:R-:W-:Y:S10]  /*1ac40*/  @!P6 BRA `(.L_x_1981) ;  /* 0x0000000c0000e947 */ /* 0x000ff40003800000 */
        /* <DEDUP_REMOVED lines=63> */
.L_x_1983:
[----:B------:R-:W2:Y:S02]  /*1b040*/  LD.E R7, desc[UR6][R18.64+0x38] ;  /* 0x0000380612077980 */ /* 0x000ea4000c101900 */
[----:B--2---:R-:W-:-:S04]  /*1b050*/  LEA R7, -R7, RZ, 0x6 ;  /* 0x000000ff07077211 */ /* 0x004fc800078e31ff */
[----:B------:R-:W-:Y:S02]  /*1b060*/  SHF.R.S32.HI R5, RZ, 0x1f, R7 ;  /* 0x0000001fff057819 */ /* 0x000fe40000011407 */
.L_x_1984:
[----:B------:R-:W-:Y:S05]  /*1b070*/  BSYNC B0 ;  /* 0x0000000000007941 */ /* 0x000fea0003800000 */
.L_x_1982:
        /* <DEDUP_REMOVED lines=125> */
.L_x_1981:
[----:B------:R-:W-:Y:S05]  /*1b850*/  BSYNC B1 ;  /* 0x0000000000017941 */ /* 0x000fea0003800000 */
.L_x_1980:
        /* <DEDUP_REMOVED lines=11> */
[C---:B------:R-:W-:Y:S01]  /*1b910*/  ISETP.GE.AND P1, PT, R5.reuse, R0, PT ;  /* 0x000000000500720c */ /* 0x040fe20003f26270 */
[--C-:B------:R-:W-:Y:S01]  /*1b920*/  IMAD R229, R40, 0x2, R230.reuse ;  /* 0x0000000228e57824 */ /* 0x100fe200078e02e6 */
[----:B------:R-:W-:Y:S01]  /*1b930*/  ISETP.GE.AND P3, PT, R5, R2, PT ;  /* 0x000000020500720c */ /* 0x000fe20003f66270 */
[----:B------:R-:W-:Y:S01]  /*1b940*/  VIADD R5, R3, 0x10 ;  /* 0x0000001003057836 */ /* 0x000fe20000000000 */
[----:B------:R-:W-:Y:S01]  /*1b950*/  FSEL R44, R44, -INF , !P1 ;  /* 0xff8000002c2c7808 */ /* 0x000fe20004800000 */
[----:B------:R-:W-:Y:S01]  /*1b960*/  IMAD R228, R39, 0x2, R230 ;  /* 0x0000000227e47824 */ /* 0x000fe200078e02e6 */
[C---:B------:R-:W-:Y:S01]  /*1b970*/  ISETP.GE.AND P4, PT, R4.reuse, R0, PT ;  /* 0x000000000400720c */ /* 0x040fe20003f86270 */
        /* <DEDUP_REMOVED lines=8> */
[----:B------:R-:W-:Y:S01]  /*1ba00*/  FSEL R32, R32, -INF , !P3 ;  /* 0xff80000020207808 */ /* 0x000fe20005800000 */
[----:B------:R-:W-:Y:S01]  /*1ba10*/  LDSM.16.MT88.4 R56, [R227+0x10000] ;  /* 0x01000000e338783b */ /* 0x000fe20000004200 */
[C---:B------:R-:W-:Y:S02]  /*1ba20*/  ISETP.GE.AND P1, PT, R4.reuse, R0, PT ;  /* 0x000000000400720c */ /* 0x040fe40003f26270 */
[-C--:B------:R-:W-:Y:S01]  /*1ba30*/  ISETP.GE.AND P3, PT, R4, R2.reuse, PT ;  /* 0x000000020400720c */ /* 0x080fe20003f66270 */
[----:B------:R-:W-:Y:S01]  /*1ba40*/  VIADD R4, R3, 0x19 ;  /* 0x0000001903047836 */ /* 0x000fe20000000000 */
[----:B------:R-:W-:Y:S01]  /*1ba50*/  FSEL R45, R45, -INF , !P4 ;  /* 0xff8000002d2d7808 */ /* 0x000fe20006000000 */
[----:B------:R-:W-:Y:S01]  /*1ba60*/  LDSM.16.MT88.4 R72, [R229+0x12000] ;  /* 0x01200000e548783b */ /* 0x000fe20000004200 */
[----:B------:R-:W-:Y:S01]  /*1ba70*/  ISETP.GE.AND P4, PT, R5, R2, PT ;  /* 0x000000020500720c */ /* 0x000fe20003f86270 */
[----:B------:R-:W-:Y:S01]  /*1ba80*/  VIADD R5, R3, 0x18 ;  /* 0x0000001803057836 */ /* 0x000fe20000000000 */
        /* <DEDUP_REMOVED lines=18> */
[----:B------:R-:W-:Y:S02]  /*1bbb0*/  ISETP.GE.AND P2, PT, R4, R0, PT ;  /* 0x000000000400720c */ /* 0x000fe40003f46270 */
[----:B------:R-:W-:Y:S01]  /*1bbc0*/  ISETP.GE.AND P3, PT, R3, R2, PT ;  /* 0x000000020300720c */ /* 0x000fe20003f66270 */
[----:B------:R-:W-:Y:S01]  /*1bbd0*/  LDSM.16.MT88.4 R152, [R229+0x16000] ;  /* 0x01600000e598783b */ /* 0x000fe20000004200 */
[----:B------:R-:W-:Y:S02]  /*1bbe0*/  FSEL R4, R68, -INF , !P4 ;  /* 0xff80000044047808 */ /* 0x000fe40006000000 */
[----:B------:R-:W-:Y:S01]  /*1bbf0*/  FSEL R9, R70, -INF , !P1 ;  /* 0xff80000046097808 */ /* 0x000fe20004800000 */
[----:B------:R-:W-:Y:S01]  /*1bc00*/  LDSM.16.MT88.4 R148, [R228+0x16000] ;  /* 0x01600000e494783b */ /* 0x000fe20000004200 */
[----:B------:R-:W-:-:S02]  /*1bc10*/  ISETP.GE.AND P4, PT, R6, R0, PT ;  /* 0x000000000600720c */ /* 0x000fc40003f86270 */
[----:B------:R-:W-:Y:S01]  /*1bc20*/  ISETP.GE.AND P1, PT, R6, R2, PT ;  /* 0x000000020600720c */ /* 0x000fe20003f26270 */
[----:B-1----:R-:W-:Y:S01]  /*1bc30*/  LDSM.16.MT88.4 R16, [R230+0x10800] ;  /* 0x01080000e610783b */ /* 0x002fe20000004200 */
[----:B------:R-:W-:Y:S02]  /*1bc40*/  FMNMX.FTZ R6, R48, R49, !PT ;  /* 0x0000003130067209 */ /* 0x000fe40007810000 */
[----:B------:R-:W-:Y:S02]  /*1bc50*/  FSEL R50, R50, -INF , !P3 ;  /* 0xff80000032327808 */ /* 0x000fe40005800000 */
        /* <DEDUP_REMOVED lines=29> */
[----:B------:R-:W-:Y:S01]  /*1be30*/  FMNMX.FTZ R11, R182, R11, !PT ;  /* 0x0000000bb60b7209 */ /* 0x000fe20007810000 */
[----:B------:R-:W-:Y:S01]  /*1be40*/  LDSM.16.MT88.4 R24, [R227+0x10800] ;  /* 0x01080000e318783b */ /* 0x000fe20000004200 */
        /* <DEDUP_REMOVED lines=14> */
[----:B------:R-:W-:Y:S01]  /*1bf30*/  FMNMX.FTZ R11, R184, R11, !PT ;  /* 0x0000000bb80b7209 */ /* 0x000fe20007810000 */
[----:B------:R-:W-:Y:S01]  /*1bf40*/  LDSM.16.MT88.4 R20, [R230+0x12800] ;  /* 0x01280000e614783b */ /* 0x000fe20000004200 */
        /* <DEDUP_REMOVED lines=17> */
[----:B------:R-:W-:Y:S01]  /*1c060*/  FSEL R30, R83, -INF , !P2 ;  /* 0xff800000531e7808 */ /* 0x000fe20005000000 */
[----:B------:R-:W-:Y:S01]  /*1c070*/  LDSM.16.MT88.4 R12, [R229+0x10800] ;  /* 0x01080000e50c783b */ /* 0x000fe20000004200 */
        /* <DEDUP_REMOVED lines=27> */
[----:B------:R-:W-:Y:S01]  /*1c230*/  MUFU.EX2 R175, R175 ;  /* 0x000000af00af7308 */ /* 0x000fe20000000800 */
[-CC-:B------:R-:W-:Y:S01]  /*1c240*/  FFMA.FTZ R169, R32, R29.reuse, -R190.reuse ;  /* 0x0000001d20a97223 */ /* 0x180fe200000108be */
[----:B------:R-:W2:Y:S01]  /*1c250*/  LDSM.16.MT88.4 R4, [R227+0x16000] ;  /* 0x01600000e304783b */ /* 0x000ea20000004200 */
[-C--:B------:R-:W-:Y:S01]  /*1c260*/  FFMA.FTZ R167, R33, R29.reuse, -R190 ;  /* 0x0000001d21a77223 */ /* 0x080fe200000108be */
[-C--:B------:R-:W-:Y:S01]  /*1c270*/  FFMA.FTZ R168, R34, R29.reuse, -R28 ;  /* 0x0000001d22a87223 */ /* 0x080fe2000001081c */
[-C--:B------:R-:W-:Y:S01]  /*1c280*/  FFMA.FTZ R33, R10, R29.reuse, -R190 ;  /* 0x0000001d0a217223 */ /* 0x080fe200000108be */
[-CC-:B------:R-:W-:Y:S01]  /*1c290*/  FFMA.FTZ R34, R9, R29.reuse, -R28.reuse ;  /* 0x0000001d09227223 */ /* 0x180fe2000001081c */
[-CC-:B------:R-:W-:Y:S01]  /*1c2a0*/  FFMA.FTZ R32, R8, R29.reuse, -R28.reuse ;  /* 0x0000001d08207223 */ /* 0x180fe2000001081c */
[----:B------:R-:W3:Y:S01]  /*1c2b0*/  MUFU.EX2 R174, R174 ;  /* 0x000000ae00ae7308 */ /* 0x000ee20000000800 */
[----:B------:R-:W4:Y:S01]  /*1c2c0*/  LDSM.16.MT88.4 R8, [R228+0x10800] ;  /* 0x01080000e408783b */ /* 0x000f220000004200 */
[-C--:B------:R-:W-:Y:S01]  /*1c2d0*/  FFMA.FTZ R35, R35, R29.reuse, -R28 ;  /* 0x0000001d23237223 */ /* 0x080fe2000001081c */
[-CC-:B------:R-:W-:Y:S01]  /*1c2e0*/  FFMA.FTZ R178, R178, R29.reuse, -R190.reuse ;  /* 0x0000001db2b27223 */ /* 0x180fe200000108be */
[-CC-:B------:R-:W-:Y:S01]  /*1c2f0*/  FFMA.FTZ R179, R179, R29.reuse, -R190.reuse ;  /* 0x0000001db3b37223 */ /* 0x180fe200000108be */
[-CC-:B------:R-:W-:Y:S01]  /*1c300*/  FFMA.FTZ R180, R180, R29.reuse, -R190.reuse ;  /* 0x0000001db4b47223 */ /* 0x180fe200000108be */
[-C--:B------:R-:W-:Y:S01]  /*1c310*/  FFMA.FTZ R181, R181, R29.reuse, -R190 ;  /* 0x0000001db5b57223 */ /* 0x080fe200000108be */
[-CC-:B------:R-:W-:Y:S01]  /*1c320*/  FFMA.FTZ R182, R182, R29.reuse, -R28.reuse ;  /* 0x0000001db6b67223 */ /* 0x180fe2000001081c */
[----:B------:R-:W5:Y:S01]  /*1c330*/  MUFU.EX2 R172, R172 ;  /* 0x000000ac00ac7308 */ /* 0x000f620000000800 */
[-CC-:B------:R-:W-:Y:S01]  /*1c340*/  FFMA.FTZ R183, R183, R29.reuse, -R28.reuse ;  /* 0x0000001db7b77223 */ /* 0x180fe2000001081c */
[-CC-:B------:R-:W-:Y:S01]  /*1c350*/  FFMA.FTZ R184, R184, R29.reuse, -R28.reuse ;  /* 0x0000001db8b87223 */ /* 0x180fe2000001081c */
[-C--:B------:R-:W-:Y:S01]  /*1c360*/  FFMA.FTZ R185, R185, R29.reuse, -R28 ;  /* 0x0000001db9b97223 */ /* 0x080fe2000001081c */
[-CC-:B------:R-:W-:Y:S01]  /*1c370*/  FFMA.FTZ R194, R194, R29.reuse, -R190.reuse ;  /* 0x0000001dc2c27223 */ /* 0x180fe200000108be */
[-CC-:B------:R-:W-:Y:S01]  /*1c380*/  FFMA.FTZ R193, R193, R29.reuse, -R190.reuse ;  /* 0x0000001dc1c17223 */ /* 0x180fe200000108be */
[-CC-:B------:R-:W-:Y:S01]  /*1c390*/  FFMA.FTZ R192, R192, R29.reuse, -R190.reuse ;  /* 0x0000001dc0c07223 */ /* 0x180fe200000108be */
[----:B------:R-:W-:Y:S01]  /*1c3a0*/  FFMA.FTZ R249, R191, R29, -R190 ;  /* 0x0000001dbff97223 */ /* 0x000fe200000108be */
[----:B------:R-:W1:Y:S01]  /*1c3b0*/  MUFU.EX2 R170, R170 ;  /* 0x000000aa00aa7308 */ /* 0x000e620000000800 */
[----:B---3--:R-:W-:Y:S01]  /*1c3c0*/  F2FP.BF16.F32.PACK_AB R144, R174, R175 ;  /* 0x000000afae90723e */ /* 0x008fe200000010ff */
[-CC-:B------:R-:W-:Y:S01]  /*1c3d0*/  FFMA.FTZ R187, R187, R29.reuse, -R28.reuse ;  /* 0x0000001dbbbb7223 */ /* 0x180fe2000001081c */
[-CC-:B------:R-:W-:Y:S01]  /*1c3e0*/  FFMA.FTZ R186, R186, R29.reuse, -R28.reuse ;  /* 0x0000001dbaba7223 */ /* 0x180fe2000001081c */
[-CC-:B------:R-:W-:Y:S01]  /*1c3f0*/  FFMA.FTZ R190, R31, R29.reuse, -R28.reuse ;  /* 0x0000001d1fbe7223 */ /* 0x180fe2000001081c */
[----:B------:R-:W-:Y:S01]  /*1c400*/  FFMA.FTZ R248, R30, R29, -R28 ;  /* 0x0000001d1ef87223 */ /* 0x000fe2000001081c */
[----:B------:R-:W-:Y:S01]  /*1c410*/  FADD.FTZ R174, R175, R174 ;  /* 0x000000aeafae7221 */ /* 0x000fe20000010000 */
[----:B------:R-:W-:Y:S01]  /*1c420*/  LDSM.16.MT88.4 R28, [R229+0x15800] ;  /* 0x01580000e51c783b */ /* 0x000fe20000004200 */
[----:B------:R-:W-:Y:S02]  /*1c430*/  MUFU.EX2 R176, R176 ;  /* 0x000000b000b07308 */ /* 0x000fe40000000800 */
[----:B-----5:R-:W-:-:S06]  /*1c440*/  FADD.FTZ R174, R172, R174 ;  /* 0x000000aeacae7221 */ /* 0x020fcc0000010000 */
[----:B------:R-:W3:Y:S01]  /*1c450*/  MUFU.EX2 R177, R177 ;  /* 0x000000b100b17308 */ /* 0x000ee20000000800 */
[C---:B-1----:R-:W-:Y:S01]  /*1c460*/  F2FP.BF16.F32.PACK_AB R146, R170.reuse, R172 ;  /* 0x000000acaa92723e */ /* 0x042fe200000010ff */
[----:B------:R-:W-:-:S06]  /*1c470*/  FADD.FTZ R174, R170, R174 ;  /* 0x000000aeaaae7221 */ /* 0x000fcc0000010000 */
[----:B------:R-:W1:Y:S08]  /*1c480*/  MUFU.EX2 R173, R173 ;  /* 0x000000ad00ad7308 */ /* 0x000e700000000800 */
[----:B------:R-:W5:Y:S01]  /*1c490*/  MUFU.EX2 R171, R171 ;  /* 0x000000ab00ab7308 */ /* 0x000f620000000800 */
[----:B---3--:R-:W-:Y:S01]  /*1c4a0*/  F2FP.BF16.F32.PACK_AB R145, R177, R176 ;  /* 0x000000b0b191723e */ /* 0x008fe200000010ff */
[----:B------:R-:W-:-:S06]  /*1c4b0*/  FADD.FTZ R176, R176, R177 ;  /* 0x000000b1b0b07221 */ /* 0x000fcc0000010000 */
[----:B------:R-:W3:Y:S01]  /*1c4c0*/  MUFU.EX2 R169, R169 ;  /* 0x000000a900a97308 */ /* 0x000ee20000000800 */
[----:B-1----:R-:W-:-:S07]  /*1c4d0*/  FADD.FTZ R176, R173, R176 ;  /* 0x000000b0adb07221 */ /* 0x002fce0000010000 */
[----:B------:R-:W1:Y:S01]  /*1c4e0*/  MUFU.EX2 R167, R167 ;  /* 0x000000a700a77308 */ /* 0x000e620000000800 */
[C---:B-----5:R-:W-:Y:S01]  /*1c4f0*/  F2FP.BF16.F32.PACK_AB R147, R171.reuse, R173 ;  /* 0x000000adab93723e */ /* 0x060fe200000010ff */
[----:B------:R-:W-:-:S06]  /*1c500*/  FADD.FTZ R176, R171, R176 ;  /* 0x000000b0abb07221 */ /* 0x000fcc0000010000 */
[----:B------:R-:W-:Y:S01]  /*1c510*/  HMMA.16816.F32.BF16 R160, R144, R156, RZ ;  /* 0x0000009c90a0723c */ /* 0x000fe200000418ff */
[----:B------:R-:W-:Y:S01]  /*1c520*/  MUFU.EX2 R166, R166 ;  /* 0x000000a600a67308 */ /* 0x000fe20000000800 */
[----:B---3--:R-:W-:-:S04]  /*1c530*/  FADD.FTZ R174, R169, R174 ;  /* 0x000000aea9ae7221 */ /* 0x008fc80000010000 */
[C---:B------:R-:W-:Y:S03]  /*1c540*/  HMMA.16816.F32.BF16 R36, R144.reuse, R40, RZ ;  /* 0x000000289024723c */ /* 0x040fe600000418ff */
[----:B------:R-:W-:Y:S01]  /*1c550*/  MUFU.EX2 R33, R33 ;  /* 0x0000002100217308 */ /* 0x000fe20000000800 */
[----:B-1----:R-:W-:Y:S02]  /*1c560*/  FADD.FTZ R174, R167, R174 ;  /* 0x000000aea7ae7221 */ /* 0x002fe40000010000 */
[C---:B------:R-:W-:Y:S05]  /*1c570*/  HMMA.16816.F32.BF16 R156, R144.reuse, R158, RZ ;  /* 0x0000009e909c723c */ /* 0x040fea00000418ff */
[----:B------:R-:W1:Y:S01]  /*1c580*/  MUFU.EX2 R168, R168 ;  /* 0x000000a800a87308 */ /* 0x000e620000000800 */
[C---:B------:R-:W-:Y:S06]  /*1c590*/  HMMA.16816.F32.BF16 R40, R144.reuse, R42, RZ ;  /* 0x0000002a9028723c */ /* 0x040fec00000418ff */
[C---:B------:R-:W-:Y:S01]  /*1c5a0*/  HMMA.16816.F32.BF16 R44, R144.reuse, R48, RZ ;  /* 0x00000030902c723c */ /* 0x040fe200000418ff */
[----:B------:R-:W3:Y:S05]  /*1c5b0*/  MUFU.EX2 R35, R35 ;  /* 0x0000002300237308 */ /* 0x000eea0000000800 */
[----:B------:R-:W-:Y:S03]  /*1c5c0*/  HMMA.16816.F32.BF16 R48, R144, R50, RZ ;  /* 0x000000329030723c */ /* 0x000fe600000418ff */
[----:B------:R-:W-:Y:S01]  /*1c5d0*/  MUFU.EX2 R34, R34 ;  /* 0x0000002200227308 */ /* 0x000fe20000000800 */
[----:B-1----:R-:W-:-:S02]  /*1c5e0*/  FADD.FTZ R176, R168, R176 ;  /* 0x000000b0a8b07221 */ /* 0x002fc40000010000 */
[C---:B------:R-:W-:Y:S05]  /*1c5f0*/  HMMA.16816.F32.BF16 R52, R144.reuse, R56, RZ ;  /* 0x000000389034723c */ /* 0x040fea00000418ff */
[----:B------:R-:W1:Y:S01]  /*1c600*/  MUFU.EX2 R32, R32 ;  /* 0x0000002000207308 */ /* 0x000e620000000800 */
[----:B------:R-:W-:Y:S01]  /*1c610*/  HMMA.16816.F32.BF16 R60, R144, R64, RZ ;  /* 0x00000040903c723c */ /* 0x000fe200000418ff */
[----:B---3--:R-:W-:-:S05]  /*1c620*/  FADD.FTZ R176, R35, R176 ;  /* 0x000000b023b07221 */ /* 0x008fca0000010000 */
        /* <DEDUP_REMOVED lines=19> */
[----:B------:R-:W5:Y:S01]  /*1c760*/  MUFU.EX2 R194, R194 ;  /* 0x000000c200c27308 */ /* 0x000f620000000800 */
        /* <DEDUP_REMOVED lines=9> */
[----:B------:R-:W5:Y:S05]  /*1c800*/  MUFU.EX2 R187, R187 ;  /* 0x000000bb00bb7308 */ /* 0x000f6a0000000800 */
[C---:B------:R-:W-:Y:S03]  /*1c810*/  HMMA.16816.F32.BF16 R112, R144.reuse, R114, RZ ;  /* 0x000000729070723c */ /* 0x040fe600000418ff */
[----:B------:R-:W5:Y:S03]  /*1c820*/  MUFU.EX2 R186, R186 ;  /* 0x000000ba00ba7308 */ /* 0x000f660000000800 */
[C---:B------:R-:W-:Y:S05]  /*1c830*/  HMMA.16816.F32.BF16 R120, R144.reuse, R122, RZ ;  /* 0x0000007a9078723c */ /* 0x040fea00000418ff */
[----:B------:R-:W5:Y:S01]  /*1c840*/  MUFU.EX2 R190, R190 ;  /* 0x000000be00be7308 */ /* 0x000f620000000800 */
[C---:B------:R-:W-:Y:S06]  /*1c850*/  HMMA.16816.F32.BF16 R128, R144.reuse, R130, RZ ;  /* 0x000000829080723c */ /* 0x040fec00000418ff */
[C---:B------:R-:W-:Y:S01]  /*1c860*/  HMMA.16816.F32.BF16 R152, R144.reuse, R154, RZ ;  /* 0x0000009a9098723c */ /* 0x040fe200000418ff */
[----:B------:R-:W5:Y:S05]  /*1c870*/  MUFU.EX2 R248, R248 ;  /* 0x000000f800f87308 */ /* 0x000f6a0000000800 */
[C---:B------:R-:W-:Y:S06]  /*1c880*/  HMMA.16816.F32.BF16 R148, R144.reuse, R150, RZ ;  /* 0x000000969094723c */ /* 0x040fec00000418ff */
[C---:B--2---:R-:W-:Y:S06]  /*1c890*/  HMMA.16816.F32.BF16 R140, R144.reuse, R4, RZ ;  /* 0x00000004908c723c */ /* 0x044fec00000418ff */
        /* <DEDUP_REMOVED lines=12> */
[C---:B------:R-:W-:Y:S06]  /*1c960*/  HMMA.16816.F32.BF16 R36, R4.reuse, R12, R36 ;  /* 0x0000000c0424723c */ /* 0x040fec0000041824 */
        /* <DEDUP_REMOVED lines=17> */
[C---:B------:R-:W-:Y:S06]  /*1ca80*/  HMMA.16816.F32.BF16 R52, R4.reuse, R24, R52 ;  /* 0x000000180434723c */ /* 0x040fec0000041834 */
[C---:B------:R-:W-:Y:S01]  /*1ca90*/  HMMA.16816.F32.BF16 R56, R4.reuse, R26, R56 ;  /* 0x0000001a0438723c */ /* 0x040fe20000041838 */
[----:B------:R-:W5:Y:S05]  /*1caa0*/  LDSM.16.MT88.4 R24, [R230+0x14800] ;  /* 0x01480000e618783b */ /* 0x000f6a0000004200 */
[C---:B---3--:R-:W-:Y:S06]  /*1cab0*/  HMMA.16816.F32.BF16 R100, R4.reuse, R20, R100 ;  /* 0x000000140464723c */ /* 0x048fec0000041864 */
        /* <DEDUP_REMOVED lines=11> */
[C---:B-----5:R-:W-:Y:S06]  /*1cb70*/  HMMA.16816.F32.BF16 R92, R4.reuse, R24, R92 ;  /* 0x00000018045c723c */ /* 0x060fec000004185c */
[C---:B------:R-:W-:Y:S01]  /*1cb80*/  HMMA.16816.F32.BF16 R96, R4.reuse, R26, R96 ;  /* 0x0000001a0460723c */ /* 0x040fe20000041860 */
[----:B------:R-:W-:Y:S05]  /*1cb90*/  LDSM.16.MT88.4 R24, [R228+0x11000] ;  /* 0x01100000e418783b */ /* 0x000fea0000004200 */
[C---:B---3--:R-:W-:Y:S06]  /*1cba0*/  HMMA.16816.F32.BF16 R132, R4.reuse, R20, R132 ;  /* 0x000000140484723c */ /* 0x048fec0000041884 */
[C---:B------:R-:W-:Y:S01]  /*1cbb0*/  HMMA.16816.F32.BF16 R152, R4.reuse, R22, R152 ;  /* 0x000000160498723c */ /* 0x040fe20000041898 */
[----:B------:R-:W3:Y:S05]  /*1cbc0*/  LDSM.16.MT88.4 R20, [R229+0x11000] ;  /* 0x01100000e514783b */ /* 0x000eea0000004200 */
        /* <DEDUP_REMOVED lines=15> */
[----:B----4-:R-:W-:Y:S01]  /*1ccc0*/  HMMA.16816.F32.BF16 R160, R4, R8, R160 ;  /* 0x0000000804a0723c */ /* 0x010fe200000418a0 */
[----:B------:R-:W-:Y:S01]  /*1ccd0*/  FADD.FTZ R184, R184, R182 ;  /* 0x000000b6b8b87221 */ /* 0x000fe20000010000 */
[----:B------:R-:W-:-:S03]  /*1cce0*/  FADD.FTZ R180, R181, R180 ;  /* 0x000000b4b5b47221 */ /* 0x000fc60000010000 */
[----:B------:R-:W-:Y:S01]  /*1ccf0*/  FADD.FTZ R184, R185, R184 ;  /* 0x000000b8b9b87221 */ /* 0x000fe20000010000 */
[----:B------:R-:W-:Y:S01]  /*1cd00*/  HMMA.16816.F32.BF16 R156, R4, R10, R156 ;  /* 0x0000000a049c723c */ /* 0x000fe2000004189c */
[----:B------:R-:W2:Y:S01]  /*1cd10*/  LDSM.16.MT88.4 R8, [R230+0x13000] ;  /* 0x01300000e608783b */ /* 0x000ea20000004200 */
        /* <DEDUP_REMOVED lines=8> */
[----:B------:R-:W-:-:S04]  /*1cda0*/  FADD.FTZ R184, R190, R184 ;  /* 0x000000b8beb87221 */ /* 0x000fc80000010000 */
        /* <DEDUP_REMOVED lines=169> */
.L_x_1987:
[----:B--2---:R-:W-:Y:S02]  /*1d840*/  R2UR UR4, R166 ;  /* 0x00000000a60472ca */ /* 0x004fe400000e0000 */
[----:B------:R-:W-:-:S13]  /*1d850*/  R2UR UR5, R167 ;  /* 0x00000000a70572ca */ /* 0x000fda00000e0000 */
[----:B-1----:R-:W2:Y:S02]  /*1d860*/  LD.E R6, desc[UR4][R196.64+0x40] ;  /* 0x00004004c4067980 */ /* 0x002ea4000c101900 */
[----:B--2---:R-:W-:-:S05]  /*1d870*/  IMAD.U32 R6, R6, -0x40, RZ ;  /* 0xffffffc006067824 */ /* 0x004fca00078e00ff */
[----:B------:R-:W-:Y:S02]  /*1d880*/  SHF.R.S32.HI R5, RZ, 0x1f, R6 ;  /* 0x0000001fff057819 */ /* 0x000fe40000011406 */
.L_x_1988:
[----:B------:R-:W-:Y:S05]  /*1d890*/  BSYNC B0 ;  /* 0x0000000000007941 */ /* 0x000fea0003800000 */
.L_x_1986:
[C---:B------:R-:W-:Y:S01]  /*1d8a0*/  LOP3.LUT P6, RZ, R247.reuse, 0x1, RZ, 0xc0, !PT ;  /* 0x00000001f7ff7812 */ /* 0x040fe200078cc0ff */
[----:B------:R-:W1:Y:S01]  /*1d8b0*/  S2R R165, SR_TID.X ;  /* 0x0000000000a57919 */ /* 0x000e620000002100 */
[C---:B------:R-:W-:Y:S01]  /*1d8c0*/  LOP3.LUT P5, RZ, R247.reuse, 0x2, RZ, 0xc0, !PT ;  /* 0x00000002f7ff7812 */ /* 0x040fe200078ac0ff */
[----:B------:R-:W-:Y:S01]  /*1d8d0*/  BSSY B1, `(.L_x_1989) ;  /* 0x000029f000017945 */ /* 0x000fe20003800000 */
        /* <DEDUP_REMOVED lines=17> */
[----:B------:R-:W-:Y:S01]  /*1d9f0*/  @P6 LEA R22, P2, R6, R189, 0x1 ;  /* 0x000000bd06166211 */ /* 0x000fe200078408ff */
[----:B-1----:R-:W-:Y:S01]  /*1da00*/  IMAD.SHL.U32 R165, R165, 0x2, RZ ;  /* 0x00000002a5a57824 */ /* 0x002fe200078e00ff */
[----:B------:R-:W-:-:S02]  /*1da10*/  @P6 R2UR UR12, R166 ;  /* 0x00000000a60c62ca */ /* 0x000fc400000e0000 */
[CCC-:B------:R-:W-:Y:S02]  /*1da20*/  @P6 LEA.HI.X R23, R6.reuse, R188.reuse, R5.reuse, 0x1, P2 ;  /* 0x000000bc06176211 */ /* 0x1c0fe400010f0c05 */
[CC--:B------:R-:W-:Y:S02]  /*1da30*/  @P4 LEA R18, P2, R6.reuse, R189.reuse, 0x1 ;  /* 0x000000bd06124211 */ /* 0x0c0fe400078408ff */
[CCC-:B------:R-:W-:Y:S02]  /*1da40*/  @P5 LEA.HI.X R21, R6.reuse, R188.reuse, R5.reuse, 0x1, P1 ;  /* 0x000000bc06155211 */ /* 0x1c0fe400008f0c05 */
[C---:B------:R-:W-:Y:S02]  /*1da50*/  @P4 LEA.HI.X R19, R6.reuse, R188, R5, 0x1, P2 ;  /* 0x000000bc06134211 */ /* 0x040fe400010f0c05 */
[C---:B------:R-:W-:Y:S02]  /*1da60*/  @P3 LEA R16, P1, R6.reuse, R189, 0x1 ;  /* 0x000000bd06103211 */ /* 0x040fe400078208ff */
[----:B------:R-:W-:-:S02]  /*1da70*/  IADD3 R4, P2, R6, R231, RZ ;  /* 0x000000e706047210 */ /* 0x000fc40007f5e0ff */
[----:B------:R-:W-:Y:S02]  /*1da80*/  @P3 LEA.HI.X R17, R6, R188, R5, 0x1, P1 ;  /* 0x000000bc06113211 */ /* 0x000fe400008f0c05 */
[----:B------:R-:W-:Y:S01]  /*1da90*/  @P6 R2UR UR13, R167 ;  /* 0x00000000a70d62ca */ /* 0x000fe200000e0000 */
        /* <DEDUP_REMOVED lines=18> */
[----:B------:R-:W-:Y:S01]  /*1dbc0*/  @P5 IMAD.MOV.U32 R4, RZ, RZ, R198 ;  /* 0x000000ffff045224 */ /* 0x000fe200078e00c6 */
[C---:B------:R-:W-:Y:S01]  /*1dbd0*/  @P3 R2UR UR14, R166.reuse ;  /* 0x00000000a60e32ca */ /* 0x040fe200000e0000 */
[----:B------:R-:W-:Y:S01]  /*1dbe0*/  @P5 IMAD.MOV.U32 R5, RZ, RZ, R199 ;  /* 0x000000ffff055224 */ /* 0x000fe200078e00c7 */
[C---:B------:R-:W-:Y:S02]  /*1dbf0*/  @P3 R2UR UR15, R167.reuse ;  /* 0x00000000a70f32ca */ /* 0x040fe400000e0000 */
[----:B------:R-:W-:Y:S02]  /*1dc00*/  @P3 R2UR UR16, R166 ;  /* 0x00000000a61032ca */ /* 0x000fe400000e0000 */
        /* <DEDUP_REMOVED lines=90> */
[----:B------:R-:W-:Y:S04]  /*1e1b0*/  LDSM.16.M88.4 R176, [R225+0x9000] ;  /* 0x00900000e1b0783b */ /* 0x000fe80000000200 */
[----:B--2---:R-:W2:Y:S04]  /*1e1c0*/  LDSM.16.M88.4 R4, [R225+0x8800] ;  /* 0x00880000e104783b */ /* 0x004ea80000000200 */
[----:B------:R-:W-:Y:S04]  /*1e1d0*/  LDSM.16.M88.4 R24, [R224] ;  /* 0x00000000e018783b */ /* 0x000fe80000000200 */
[----:B---3--:R-:W3:Y:S04]  /*1e1e0*/  LDSM.16.M88.4 R28, [R225+0x9800] ;  /* 0x00980000e11c783b */ /* 0x008ee80000000200 */
        /* <DEDUP_REMOVED lines=23> */
[----:B------:R-:W3:Y:S05]  /*1e360*/  LDSM.16.M88.4 R184, [R220+0x9800] ;  /* 0x00980000dcb8783b */ /* 0x000eea0000000200 */
[C---:B------:R-:W-:Y:S06]  /*1e370*/  HMMA.16816.F32.BF16 R172, R24.reuse, R32, R172 ;  /* 0x0000002018ac723c */ /* 0x040fec00000418ac */
[----:B------:R-:W-:Y:S01]  /*1e380*/  HMMA.16816.F32.BF16 R168, R24, R34, R168 ;  /* 0x0000002218a8723c */ /* 0x000fe200000418a8 */
[----:B------:R-:W-:Y:S04]  /*1e390*/  LDSM.16.M88.4 R32, [R221] ;  /* 0x00000000dd20783b */ /* 0x000fe80000000200 */
[----:B------:R-:W-:Y:S01]  /*1e3a0*/  LDSM.16.M88.4 R24, [R216] ;  /* 0x00000000d818783b */ /* 0x000fe20000000200 */
        /* <DEDUP_REMOVED lines=8> */
[----:B------:R-:W-:Y:S05]  /*1e430*/  LDSM.16.M88.4 R188, [R226+0x2000] ;  /* 0x00200000e2bc783b */ /* 0x000fea0000000200 */
[C---:B---3--:R-:W-:Y:S06]  /*1e440*/  HMMA.16816.F32.BF16 R172, R28.reuse, R184, R172 ;  /* 0x000000b81cac723c */ /* 0x048fec00000418ac */
[----:B------:R-:W-:Y:S01]  /*1e450*/  HMMA.16816.F32.BF16 R168, R28, R186, R168 ;  /* 0x000000ba1ca8723c */ /* 0x000fe200000418a8 */
[----:B------:R-:W2:Y:S04]  /*1e460*/  LDSM.16.M88.4 R28, [R225+0xa000] ;  /* 0x00a00000e11c783b */ /* 0x000ea80000000200 */
[----:B------:R-:W-:Y:S01]  /*1e470*/  LDSM.16.M88.4 R184, [R216+0x1800] ;  /* 0x00180000d8b8783b */ /* 0x000fe20000000200 */
[C---:B-1----:R-:W-:Y:S06]  /*1e480*/  HMMA.16816.F32.BF16 R8, R32.reuse, R20, R8 ;  /* 0x000000142008723c */ /* 0x042fec0000041808 */
[C---:B------:R-:W-:Y:S01]  /*1e490*/  HMMA.16816.F32.BF16 R4, R32.reuse, R22, R4 ;  /* 0x000000162004723c */ /* 0x040fe20000041804 */
[----:B------:R-:W1:Y:S05]  /*1e4a0*/  LDSM.16.M88.4 R20, [R225+0xa800] ;  /* 0x00a80000e114783b */ /* 0x000e6a0000000200 */
[C---:B------:R-:W-:Y:S06]  /*1e4b0*/  HMMA.16816.F32.BF16 R16, R32.reuse, R24, R16 ;  /* 0x000000182010723c */ /* 0x040fec0000041810 */
[C---:B------:R-:W-:Y:S01]  /*1e4c0*/  HMMA.16816.F32.BF16 R12, R32.reuse, R26, R12 ;  /* 0x0000001a200c723c */ /* 0x040fe2000004180c */
[----:B------:R-:W3:Y:S05]  /*1e4d0*/  LDSM.16.M88.4 R24, [R225+0xb000] ;  /* 0x00b00000e118783b */ /* 0x000eea0000000200 */
[C---:B----4-:R-:W-:Y:S06]  /*1e4e0*/  HMMA.16816.F32.BF16 R180, R32.reuse, R192, R180 ;  /* 0x000000c020b4723c */ /* 0x050fec00000418b4 */
[----:B------:R-:W-:Y:S01]  /*1e4f0*/  HMMA.16816.F32.BF16 R176, R32, R194, R176 ;  /* 0x000000c220b0723c */ /* 0x000fe200000418b0 */
[----:B------:R-:W4:Y:S05]  /*1e500*/  LDSM.16.M88.4 R192, [R225+0xb800] ;  /* 0x00b80000e1c0783b */ /* 0x000f2a0000000200 */
[C---:B--2---:R-:W-:Y:S06]  /*1e510*/  HMMA.16816.F32.BF16 R16, R188.reuse, R28, R16 ;  /* 0x0000001cbc10723c */ /* 0x044fec0000041810 */
[C---:B------:R-:W-:Y:S01]  /*1e520*/  HMMA.16816.F32.BF16 R12, R188.reuse, R30, R12 ;  /* 0x0000001ebc0c723c */ /* 0x040fe2000004180c */
[----:B------:R-:W-:Y:S05]  /*1e530*/  LDSM.16.M88.4 R28, [R214] ;  /* 0x00000000d61c783b */ /* 0x000fea0000000200 */
[C---:B-1----:R-:W-:Y:S06]  /*1e540*/  HMMA.16816.F32.BF16 R8, R188.reuse, R20, R8 ;  /* 0x00000014bc08723c */ /* 0x042fec0000041808 */
[----:B------:R-:W-:Y:S01]  /*1e550*/  HMMA.16816.F32.BF16 R4, R188, R22, R4 ;  /* 0x00000016bc04723c */ /* 0x000fe20000041804 */
[----:B------:R-:W1:Y:S05]  /*1e560*/  LDSM.16.M88.4 R20, [R224+0x2000] ;  /* 0x00200000e014783b */ /* 0x000e6a0000000200 */
[C---:B------:R-:W-:Y:S06]  /*1e570*/  HMMA.16816.F32.BF16 R172, R32.reuse, R184, R172 ;  /* 0x000000b820ac723c */ /* 0x040fec00000418ac */
[----:B------:R-:W-:Y:S01]  /*1e580*/  HMMA.16816.F32.BF16 R168, R32, R186, R168 ;  /* 0x000000ba20a8723c */ /* 0x000fe200000418a8 */
[----:B------:R-:W2:Y:S04]  /*1e590*/  LDSM.16.M88.4 R184, [R215] ;  /* 0x00000000d7b8783b */ /* 0x000ea80000000200 */
[----:B------:R-:W5:Y:S01]  /*1e5a0*/  LDSM.16.M88.4 R32, [R213] ;  /* 0x00000000d520783b */ /* 0x000f620000000200 */
[C---:B---3--:R-:W-:Y:S06]  /*1e5b0*/  HMMA.16816.F32.BF16 R180, R188.reuse, R24, R180 ;  /* 0x00000018bcb4723c */ /* 0x048fec00000418b4 */
[C---:B------:R-:W-:Y:S01]  /*1e5c0*/  HMMA.16816.F32.BF16 R176, R188.reuse, R26, R176 ;  /* 0x0000001abcb0723c */ /* 0x040fe200000418b0 */
[----:B------:R-:W3:Y:S05]  /*1e5d0*/  LDSM.16.M88.4 R24, [R212] ;  /* 0x00000000d418783b */ /* 0x000eea0000000200 */
[C---:B----4-:R-:W-:Y:S06]  /*1e5e0*/  HMMA.16816.F32.BF16 R172, R188.reuse, R192, R172 ;  /* 0x000000c0bcac723c */ /* 0x050fec00000418ac */
        /* <DEDUP_REMOVED lines=8> */
[----:B------:R-:W2:Y:S05]  /*1e670*/  LDSM.16.M88.4 R184, [R220+0xb000] ;  /* 0x00b00000dcb8783b */ /* 0x000eaa0000000200 */
[C---:B-----5:R-:W-:Y:S06]  /*1e680*/  HMMA.16816.F32.BF16 R180, R20.reuse, R32, R180 ;  /* 0x0000002014b4723c */ /* 0x060fec00000418b4 */
        /* <DEDUP_REMOVED lines=18> */
[----:B------:R-:W-:Y:S01]  /*1e7b0*/  LDSM.16.M88.4 R28, [R226+0x4000] ;  /* 0x00400000e21c783b */ /* 0x000fe20000000200 */
[C---:B---3--:R-:W-:Y:S06]  /*1e7c0*/  HMMA.16816.F32.BF16 R16, R24.reuse, R20, R16 ;  /* 0x000000141810723c */ /* 0x048fec0000041810 */
[C---:B------:R-:W-:Y:S01]  /*1e7d0*/  HMMA.16816.F32.BF16 R12, R24.reuse, R22, R12 ;  /* 0x00000016180c723c */ /* 0x040fe2000004180c */
[----:B------:R-:W3:Y:S05]  /*1e7e0*/  LDSM.16.M88.4 R20, [R225+0xc000] ;  /* 0x00c00000e114783b */ /* 0x000eea0000000200 */
[C---:B-1----:R-:W-:Y:S06]  /*1e7f0*/  HMMA.16816.F32.BF16 R8, R24.reuse, R188, R8 ;  /* 0x000000bc1808723c */ /* 0x042fec0000041808 */
[C---:B------:R-:W-:Y:S01]  /*1e800*/  HMMA.16816.F32.BF16 R4, R24.reuse, R190, R4 ;  /* 0x000000be1804723c */ /* 0x040fe20000041804 */
[----:B------:R-:W1:Y:S05]  /*1e810*/  LDSM.16.M88.4 R188, [R225+0xd000] ;  /* 0x00d00000e1bc783b */ /* 0x000e6a0000000200 */
[C---:B--2---:R-:W-:Y:S06]  /*1e820*/  HMMA.16816.F32.BF16 R180, R24.reuse, R184, R180 ;  /* 0x000000b818b4723c */ /* 0x044fec00000418b4 */
[C---:B------:R-:W-:Y:S01]  /*1e830*/  HMMA.16816.F32.BF16 R176, R24.reuse, R186, R176 ;  /* 0x000000ba18b0723c */ /* 0x040fe200000418b0 */
[----:B------:R-:W2:Y:S05]  /*1e840*/  LDSM.16.M88.4 R184, [R225+0xd800] ;  /* 0x00d80000e1b8783b */ /* 0x000eaa0000000200 */
[C---:B----4-:R-:W-:Y:S06]  /*1e850*/  HMMA.16816.F32.BF16 R172, R24.reuse, R32, R172 ;  /* 0x0000002018ac723c */ /* 0x050fec00000418ac */
[----:B------:R-:W-:Y:S01]  /*1e860*/  HMMA.16816.F32.BF16 R168, R24, R34, R168 ;  /* 0x0000002218a8723c */ /* 0x000fe200000418a8 */
[----:B------:R-:W-:Y:S04]  /*1e870*/  LDSM.16.M88.4 R32, [R224+0x4000] ;  /* 0x00400000e020783b */ /* 0x000fe80000000200 */
[----:B------:R-:W4:Y:S01]  /*1e880*/  LDSM.16.M88.4 R24, [R211] ;  /* 0x00000000d318783b */ /* 0x000f220000000200 */
[C---:B---3--:R-:W-:Y:S06]  /*1e890*/  HMMA.16816.F32.BF16 R16, R28.reuse, R20, R16 ;  /* 0x000000141c10723c */ /* 0x048fec0000041810 */
[C---:B------:R-:W-:Y:S01]  /*1e8a0*/  HMMA.16816.F32.BF16 R12, R28.reuse, R22, R12 ;  /* 0x000000161c0c723c */ /* 0x040fe2000004180c */
[----:B------:R-:W3:Y:S05]  /*1e8b0*/  LDSM.16.M88.4 R20, [R210] ;  /* 0x00000000d214783b */ /* 0x000eea0000000200 */
[C---:B------:R-:W-:Y:S06]  /*1e8c0*/  HMMA.16816.F32.BF16 R8, R28.reuse, R192, R8 ;  /* 0x000000c01c08723c */ /* 0x040fec0000041808 */
[C---:B------:R-:W-:Y:S01]  /*1e8d0*/  HMMA.16816.F32.BF16 R4, R28.reuse, R194, R4 ;  /* 0x000000c21c04723c */ /* 0x040fe20000041804 */
[----:B------:R-:W5:Y:S05]  /*1e8e0*/  LDSM.16.M88.4 R192, [R209] ;  /* 0x00000000d1c0783b */ /* 0x000f6a0000000200 */
[C---:B-1----:R-:W-:Y:S06]  /*1e8f0*/  HMMA.16816.F32.BF16 R180, R28.reuse, R188, R180 ;  /* 0x000000bc1cb4723c */ /* 0x042fec00000418b4 */
[C---:B------:R-:W-:Y:S01]  /*1e900*/  HMMA.16816.F32.BF16 R176, R28.reuse, R190, R176 ;  /* 0x000000be1cb0723c */ /* 0x040fe200000418b0 */
[----:B------:R-:W-:Y:S05]  /*1e910*/  LDSM.16.M88.4 R188, [R222+0x4000] ;  /* 0x00400000debc783b */ /* 0x000fea0000000200 */
[----:B--2---:R-:W-:Y:S06]  /*1e920*/  HMMA.16816.F32.BF16 R172, R28, R184, R172 ;  /* 0x000000b81cac723c */ /* 0x004fec00000418ac */
[C---:B----4-:R-:W-:Y:S06]  /*1e930*/  HMMA.16816.F32.BF16 R16, R32.reuse, R24, R16 ;  /* 0x000000182010723c */ /* 0x050fec0000041810 */
[C---:B------:R-:W-:Y:S01]  /*1e940*/  HMMA.16816.F32.BF16 R12, R32.reuse, R26, R12 ;  /* 0x0000001a200c723c */ /* 0x040fe2000004180c */
[----:B------:R-:W1:Y:S05]  /*1e950*/  LDSM.16.M88.4 R24, [R220+0xd000] ;  /* 0x00d00000dc18783b */ /* 0x000e6a0000000200 */
[C---:B---3--:R-:W-:Y:S06]  /*1e960*/  HMMA.16816.F32.BF16 R8, R32.reuse, R20, R8 ;  /* 0x000000142008723c */ /* 0x048fec0000041808 */
[----:B------:R-:W-:Y:S01]  /*1e970*/  HMMA.16816.F32.BF16 R4, R32, R22, R4 ;  /* 0x000000162004723c */ /* 0x000fe20000041804 */
[----:B------:R-:W2:Y:S05]  /*1e980*/  LDSM.16.M88.4 R20, [R220+0xc800] ;  /* 0x00c80000dc14783b */ /* 0x000eaa0000000200 */
[----:B------:R-:W-:Y:S01]  /*1e990*/  HMMA.16816.F32.BF16 R168, R28, R186, R168 ;  /* 0x000000ba1ca8723c */ /* 0x000fe200000418a8 */
[----:B------:R-:W3:Y:S04]  /*1e9a0*/  LDSM.16.M88.4 R184, [R208] ;  /* 0x00000000d0b8783b */ /* 0x000ee80000000200 */
[----:B------:R-:W4:Y:S01]  /*1e9b0*/  LDSM.16.M88.4 R28, [R220+0xc000] ;  /* 0x00c00000dc1c783b */ /* 0x000f220000000200 */
[C---:B-----5:R-:W-:Y:S06]  /*1e9c0*/  HMMA.16816.F32.BF16 R180, R32.reuse, R192, R180 ;  /* 0x000000c020b4723c */ /* 0x060fec00000418b4 */
[----:B------:R-:W-:Y:S01]  /*1e9d0*/  HMMA.16816.F32.BF16 R176, R32, R194, R176 ;  /* 0x000000c220b0723c */ /* 0x000fe200000418b0 */
[----:B------:R-:W5:-:S15]  /*1e9e0*/  LDSM.16.M88.4 R192, [R220+0xd800] ;  /* 0x00d80000dcc0783b */ /* 0x000f5e0000000200 */
[----:B------:R-:W-:-:S02]  /*1e9f0*/  NOP ;  /* 0x0000000000007918 */ /* 0x000fc40000000000 */
[C---:B-1----:R-:W-:Y:S06]  /*1ea00*/  HMMA.16816.F32.BF16 R180, R188.reuse, R24, R180 ;  /* 0x00000018bcb4723c */ /* 0x042fec00000418b4 */
[C---:B--2---:R-:W-:Y:S06]  /*1ea10*/  HMMA.16816.F32.BF16 R8, R188.reuse, R20, R8 ;  /* 0x00000014bc08723c */ /* 0x044fec0000041808 */
[C---:B------:R-:W-:Y:S01]  /*1ea20*/  HMMA.16816.F32.BF16 R4, R188.reuse, R22, R4 ;  /* 0x00000016bc04723c */ /* 0x040fe20000041804 */
[----:B------:R-:W-:Y:S05]  /*1ea30*/  LDSM.16.M88.4 R20, [R221+0x4000] ;  /* 0x00400000dd14783b */ /* 0x000fea0000000200 */
[----:B------:R-:W-:Y:S01]  /*1ea40*/  HMMA.16816.F32.BF16 R176, R188, R26, R176 ;  /* 0x0000001abcb0723c */ /* 0x000fe200000418b0 */
        /* <DEDUP_REMOVED lines=23> */
[----:B------:R-:W-:Y:S04]  /*1ebc0*/  LDSM.16.M88.4 R28, [R224+0x6000] ;  /* 0x00600000e01c783b */ /* 0x000fe80000000200 */
[----:B------:R-:W4:Y:S01]  /*1ebd0*/  LDSM.16.M88.4 R20, [R207] ;  /* 0x00000000cf14783b */ /* 0x000f220000000200 */
[C---:B-1----:R-:W-:Y:S06]  /*1ebe0*/  HMMA.16816.F32.BF16 R16, R24.reuse, R192, R16 ;  /* 0x000000c01810723c */ /* 0x042fec0000041810 */
[C---:B------:R-:W-:Y:S01]  /*1ebf0*/  HMMA.16816.F32.BF16 R12, R24.reuse, R194, R12 ;  /* 0x000000c2180c723c */ /* 0x040fe2000004180c */
[----:B------:R-:W-:Y:S05]  /*1ec00*/  LDSM.16.M88.4 R192, [R222+0x6000] ;  /* 0x00600000dec0783b */ /* 0x000fea0000000200 */
[C---:B------:R-:W-:Y:S06]  /*1ec10*/  HMMA.16816.F32.BF16 R8, R24.reuse, R188, R8 ;  /* 0x000000bc1808723c */ /* 0x040fec0000041808 */
[C---:B------:R-:W-:Y:S01]  /*1ec20*/  HMMA.16816.F32.BF16 R4, R24.reuse, R190, R4 ;  /* 0x000000be1804723c */ /* 0x040fe20000041804 */
[----:B------:R-:W1:Y:S05]  /*1ec30*/  LDSM.16.M88.4 R188, [R206] ;  /* 0x00000000cebc783b */ /* 0x000e6a0000000200 */
[C---:B--2---:R-:W-:Y:S06]  /*1ec40*/  HMMA.16816.F32.BF16 R180, R24.reuse, R184, R180 ;  /* 0x000000b818b4723c */ /* 0x044fec00000418b4 */
[C---:B------:R-:W-:Y:S01]  /*1ec50*/  HMMA.16816.F32.BF16 R176, R24.reuse, R186, R176 ;  /* 0x000000ba18b0723c */ /* 0x040fe200000418b0 */
[----:B------:R-:W2:Y:S05]  /*1ec60*/  LDSM.16.M88.4 R184, [R205] ;  /* 0x00000000cdb8783b */ /* 0x000eaa0000000200 */
[C---:B---3--:R-:W-:Y:S06]  /*1ec70*/  HMMA.16816.F32.BF16 R172, R24.reuse, R32, R172 ;  /* 0x0000002018ac723c */ /* 0x048fec00000418ac */
[----:B------:R-:W-:Y:S01]  /*1ec80*/  HMMA.16816.F32.BF16 R168, R24, R34, R168 ;  /* 0x0000002218a8723c */ /* 0x000fe200000418a8 */
[----:B------:R-:W3:Y:S04]  /*1ec90*/  LDSM.16.M88.4 R32, [R204] ;  /* 0x00000000cc20783b */ /* 0x000ee80000000200 */
[----:B------:R-:W5:Y:S01]  /*1eca0*/  LDSM.16.M88.4 R24, [R220+0xe000] ;  /* 0x00e00000dc18783b */ /* 0x000f620000000200 */
[C---:B----4-:R-:W-:Y:S06]  /*1ecb0*/  HMMA.16816.F32.BF16 R16, R28.reuse, R20, R16 ;  /* 0x000000141c10723c */ /* 0x050fec0000041810 */
[C---:B------:R-:W-:Y:S01]  /*1ecc0*/  HMMA.16816.F32.BF16 R12, R28.reuse, R22, R12 ;  /* 0x000000161c0c723c */ /* 0x040fe2000004180c */
[----:B------:R-:W4:Y:S05]  /*1ecd0*/  LDSM.16.M88.4 R20, [R220+0xe800] ;  /* 0x00e80000dc14783b */ /* 0x000f2a0000000200 */
[C---:B-1----:R-:W-:Y:S06]  /*1ece0*/  HMMA.16816.F32.BF16 R8, R28.reuse, R188, R8 ;  /* 0x000000bc1c08723c */ /* 0x042fec0000041808 */
[C---:B------:R-:W-:Y:S01]  /*1ecf0*/  HMMA.16816.F32.BF16 R4, R28.reuse, R190, R4 ;  /* 0x000000be1c04723c */ /* 0x040fe20000041804 */
[----:B------:R-:W1:Y:S05]  /*1ed00*/  LDSM.16.M88.4 R188, [R220+0xf000] ;  /* 0x00f00000dcbc783b */ /* 0x000e6a0000000200 */
[C---:B--2---:R-:W-:Y:S06]  /*1ed10*/  HMMA.16816.F32.BF16 R180, R28.reuse, R184, R180 ;  /* 0x000000b81cb4723c */ /* 0x044fec00000418b4 */
[C---:B------:R-:W-:Y:S01]  /*1ed20*/  HMMA.16816.F32.BF16 R176, R28.reuse, R186, R176 ;  /* 0x000000ba1cb0723c */ /* 0x040fe200000418b0 */
[----:B------:R-:W2:Y:S05]  /*1ed30*/  LDSM.16.M88.4 R184, [R220+0xf800] ;  /* 0x00f80000dcb8783b */ /* 0x000eaa0000000200 */
[C---:B---3--:R-:W-:Y:S06]  /*1ed40*/  HMMA.16816.F32.BF16 R172, R28.reuse, R32, R172 ;  /* 0x000000201cac723c */ /* 0x048fec00000418ac */
[----:B------:R-:W-:Y:S01]  /*1ed50*/  HMMA.16816.F32.BF16 R168, R28, R34, R168 ;  /* 0x000000221ca8723c */ /* 0x000fe200000418a8 */
[----:B------:R-:W-:Y:S04]  /*1ed60*/  LDSM.16.M88.4 R32, [R221+0x6000] ;  /* 0x00600000dd20783b */ /* 0x000fe80000000200 */
[----:B------:R-:W3:Y:S01]  /*1ed70*/  LDSM.16.M88.4 R28, [R216+0x6000] ;  /* 0x00600000d81c783b */ /* 0x000ee20000000200 */
[C---:B-----5:R-:W-:Y:S06]  /*1ed80*/  HMMA.16816.F32.BF16 R16, R192.reuse, R24, R16 ;  /* 0x00000018c010723c */ /* 0x060fec0000041810 */
[C---:B------:R-:W-:Y:S01]  /*1ed90*/  HMMA.16816.F32.BF16 R12, R192.reuse, R26, R12 ;  /* 0x0000001ac00c723c */ /* 0x040fe2000004180c */
[----:B------:R-:W5:Y:S05]  /*1eda0*/  LDSM.16.M88.4 R24, [R216+0x6800] ;  /* 0x00680000d818783b */ /* 0x000f6a0000000200 */
[C---:B----4-:R-:W-:Y:S06]  /*1edb0*/  HMMA.16816.F32.BF16 R8, R192.reuse, R20, R8 ;  /* 0x00000014c008723c */ /* 0x050fec0000041808 */
[C---:B------:R-:W-:Y:S01]  /*1edc0*/  HMMA.16816.F32.BF16 R4, R192.reuse, R22, R4 ;  /* 0x00000016c004723c */ /* 0x040fe20000041804 */
[----:B------:R-:W4:Y:S05]  /*1edd0*/  LDSM.16.M88.4 R20, [R216+0x7000] ;  /* 0x00700000d814783b */ /* 0x000f2a0000000200 */
[C---:B-1----:R-:W-:Y:S06]  /*1ede0*/  HMMA.16816.F32.BF16 R180, R192.reuse, R188, R180 ;  /* 0x000000bcc0b4723c */ /* 0x042fec00000418b4 */
[----:B------:R-:W-:Y:S01]  /*1edf0*/  HMMA.16816.F32.BF16 R176, R192, R190, R176 ;  /* 0x000000bec0b0723c */ /* 0x000fe200000418b0 */
[----:B------:R-:W-:-:S02]  /*1ee00*/  IMAD.MOV.U32 R189, RZ, RZ, R198 ;  /* 0x000000ffffbd7224 */ /* 0x000fc400078e00c6 */
[----:B------:R-:W-:-:S03]  /*1ee10*/  IMAD.MOV.U32 R188, RZ, RZ, R199 ;  /* 0x000000ffffbc7224 */ /* 0x000fc600078e00c7 */
[----:B--2---:R-:W-:Y:S06]  /*1ee20*/  HMMA.16816.F32.BF16 R172, R192, R184, R172 ;  /* 0x000000b8c0ac723c */ /* 0x004fec00000418ac */
[C---:B---3--:R-:W-:Y:S06]  /*1ee30*/  HMMA.16816.F32.BF16 R16, R32.reuse, R28, R16 ;  /* 0x0000001c2010723c */ /* 0x048fec0000041810 */
[----:B------:R-:W-:Y:S01]  /*1ee40*/  HMMA.16816.F32.BF16 R12, R32, R30, R12 ;  /* 0x0000001e200c723c */ /* 0x000fe2000004180c */
[----:B------:R-:W-:-:S05]  /*1ee50*/  LOP3.LUT R28, R165, 0x6, RZ, 0xc0, !PT ;  /* 0x00000006a51c7812 */ /* 0x000fca00078ec0ff */
[----:B-----5:R-:W-:Y:S01]  /*1ee60*/  HMMA.16816.F32.BF16 R8, R32, R24, R8 ;  /* 0x000000182008723c */ /* 0x020fe20000041808 */
[----:B------:R-:W-:-:S04]  /*1ee70*/  IMAD R28, R246, 0x40, R28 ;  /* 0x00000040f61c7824 */ /* 0x000fc800078e021c */
[----:B------:R-:W-:Y:S01]  /*1ee80*/  VIADD R29, R28, 0x1 ;  /* 0x000000011c1d7836 */ /* 0x000fe20000000000 */
[----:B------:R-:W-:Y:S01]  /*1ee90*/  HMMA.16816.F32.BF16 R4, R32, R26, R4 ;  /* 0x0000001a2004723c */ /* 0x000fe20000041804 */
[----:B------:R-:W1:Y:S01]  /*1eea0*/  LDSM.16.M88.4 R24, [R216+0x7800] ;  /* 0x00780000d818783b */ /* 0x000e620000000200 */
[----:B------:R-:W-:-:S04]  /*1eeb0*/  DEPBAR.LE SB0, 0x0 ;  /* 0x000080000000791a */ /* 0x000fc80000000000 */
[----:B----4-:R-:W-:Y:S01]  /*1eec0*/  HMMA.16816.F32.BF16 R180, R32, R20, R180 ;  /* 0x0000001420b4723c */ /* 0x010fe200000418b4 */
[----:B------:R-:W-:Y:S01]  /*1eed0*/  BAR.SYNC.DEFER_BLOCKING 0x0 ;  /* 0x0000000000007b1d */ /* 0x000fe20000010000 */
[C---:B------:R-:W-:Y:S02]  /*1eee0*/  ISETP.GE.AND P2, PT, R29.reuse, R0, PT ;  /* 0x000000001d00720c */ /* 0x040fe40003f46270 */
[----:B------:R-:W-:Y:S02]  /*1eef0*/  ISETP.GE.AND P1, PT, R29, R2, PT ;  /* 0x000000021d00720c */ /* 0x000fe40003f26270 */
[----:B------:R-:W-:Y:S01]  /*1ef00*/  FSEL R17, R17, -INF , !P2 ;  /* 0xff80000011117808 */ /* 0x000fe20005000000 */
[C---:B------:R-:W-:Y:S01]  /*1ef10*/  VIADD R21, R28.reuse, 0x8 ;  /* 0x000000081c157836 */ /* 0x040fe20000000000 */
[----:B------:R-:W-:Y:S01]  /*1ef20*/  FSEL R19, R19, -INF , !P1 ;  /* 0xff80000013137808 */ /* 0x000fe20004800000 */
[----:B------:R-:W-:Y:S01]  /*1ef30*/  VIADD R20, R28, 0x9 ;  /* 0x000000091c147836 */ /* 0x000fe20000000000 */
[----:B------:R-:W-:Y:S02]  /*1ef40*/  HMMA.16816.F32.BF16 R168, R192, R186, R168 ;  /* 0x000000bac0a8723c */ /* 0x000fe400000418a8 */
[----:B------:R-:W-:-:S02]  /*1ef50*/  ISETP.GE.AND P6, PT, R21, R0, PT ;  /* 0x000000001500720c */ /* 0x000fc40003fc6270 */
[----:B------:R-:W-:Y:S01]  /*1ef60*/  ISETP.GE.AND P2, PT, R21, R2, PT ;  /* 0x000000021500720c */ /* 0x000fe20003f46270 */
[----:B------:R-:W-:Y:S01]  /*1ef70*/  VIADD R21, R28, 0x10 ;  /* 0x000000101c157836 */ /* 0x000fe20000000000 */
[----:B------:R-:W-:Y:S01]  /*1ef80*/  FSEL R12, R12, -INF , !P6 ;  /* 0xff8000000c0c7808 */ /* 0x000fe20007000000 */
[----:B------:R-:W-:Y:S01]  /*1ef90*/  HMMA.16816.F32.BF16 R176, R32, R22, R176 ;  /* 0x0000001620b0723c */ /* 0x000fe200000418b0 */
[C---:B------:R-:W-:Y:S02]  /*1efa0*/  ISETP.GE.AND P1, PT, R20.reuse, R0, PT ;  /* 0x000000001400720c */ /* 0x040fe40003f26270 */
[----:B------:R-:W-:Y:S01]  /*1efb0*/  ISETP.GE.AND P6, PT, R20, R2, PT ;  /* 0x000000021400720c */ /* 0x000fe20003fc6270 */
[----:B------:R-:W-:Y:S01]  /*1efc0*/  VIADD R20, R28, 0x11 ;  /* 0x000000111c147836 */ /* 0x000fe20000000000 */
[----:B------:R-:W-:Y:S02]  /*1efd0*/  FSEL R14, R14, -INF , !P2 ;  /* 0xff8000000e0e7808 */ /* 0x000fe40005000000 */
[----:B------:R-:W-:-:S02]  /*1efe0*/  ISETP.GE.AND P2, PT, R21, R0, PT ;  /* 0x000000001500720c */ /* 0x000fc40003f46270 */
[----:B------:R-:W-:Y:S02]  /*1eff0*/  FSEL R13, R13, -INF , !P1 ;  /* 0xff8000000d0d7808 */ /* 0x000fe40004800000 */
[----:B------:R-:W-:Y:S02]  /*1f000*/  FSEL R15, R15, -INF , !P6 ;  /* 0xff8000000f0f7808 */ /* 0x000fe40007000000 */
[----:B------:R-:W-:Y:S01]  /*1f010*/  FSEL R200, R8, -INF , !P2 ;  /* 0xff80000008c87808 */ /* 0x000fe20005000000 */
[----:B------:R-:W-:Y:S01]  /*1f020*/  VIADD R8, R28, 0x18 ;  /* 0x000000181c087836 */ /* 0x000fe20000000000 */
[----:B------:R-:W-:Y:S02]  /*1f030*/  ISETP.GE.AND P1, PT, R21, R2, PT ;  /* 0x000000021500720c */ /* 0x000fe40003f26270 */
[----:B------:R-:W-:Y:S02]  /*1f040*/  ISETP.GE.AND P6, PT, R20, R0, PT ;  /* 0x000000001400720c */ /* 0x000fe40003fc6270 */
[----:B------:R-:W-:-:S02]  /*1f050*/  FSEL R194, R10, -INF , !P1 ;  /* 0xff8000000ac27808 */ /* 0x000fc40004800000 */
[----:B------:R-:W-:Y:S01]  /*1f060*/  FSEL R201, R9, -INF , !P6 ;  /* 0xff80000009c97808 */ /* 0x000fe20007000000 */
[----:B------:R-:W-:Y:S01]  /*1f070*/  VIADD R9, R28, 0x20 ;  /* 0x000000201c097836 */ /* 0x000fe20000000000 */
[C---:B------:R-:W-:Y:S02]  /*1f080*/  ISETP.GE.AND P1, PT, R8.reuse, R0, PT ;  /* 0x000000000800720c */ /* 0x040fe40003f26270 */
[-C--:B------:R-:W-:Y:S01]  /*1f090*/  ISETP.GE.AND P6, PT, R8, R2.reuse, PT ;  /* 0x000000020800720c */ /* 0x080fe20003fc6270 */
[----:B------:R-:W-:Y:S01]  /*1f0a0*/  VIADD R8, R28, 0x19 ;  /* 0x000000191c087836 */ /* 0x000fe20000000000 */
[----:B------:R-:W-:Y:S02]  /*1f0b0*/  ISETP.GE.AND P2, PT, R20, R2, PT ;  /* 0x000000021400720c */ /* 0x000fe40003f46270 */
[----:B------:R-:W-:Y:S01]  /*1f0c0*/  FSEL R195, R4, -INF , !P1 ;  /* 0xff80000004c37808 */ /* 0x000fe20004800000 */
[----:B------:R-:W-:Y:S01]  /*1f0d0*/  VIADD R4, R28, 0x21 ;  /* 0x000000211c047836 */ /* 0x000fe20000000000 */
[----:B------:R-:W-:-:S02]  /*1f0e0*/  FSEL R22, R11, -INF , !P2 ;  /* 0xff8000000b167808 */ /* 0x000fc40005000000 */
[----:B------:R-:W-:Y:S02]  /*1f0f0*/  ISETP.GE.AND P2, PT, R8, R0, PT ;  /* 0x000000000800720c */ /* 0x000fe40003f46270 */
[----:B------:R-:W-:Y:S02]  /*1f100*/  FSEL R21, R6, -INF , !P6 ;  /* 0xff80000006157808 */ /* 0x000fe40007000000 */
[----:B------:R-:W-:Y:S01]  /*1f110*/  FSEL R23, R5, -INF , !P2 ;  /* 0xff80000005177808 */ /* 0x000fe20005000000 */
[----:B------:R-:W-:Y:S01]  /*1f120*/  VIADD R5, R28, 0x28 ;  /* 0x000000281c057836 */ /* 0x000fe20000000000 */
[----:B------:R-:W-:Y:S02]  /*1f130*/  ISETP.GE.AND P1, PT, R8, R2, PT ;  /* 0x000000020800720c */ /* 0x000fe40003f26270 */
[C---:B------:R-:W-:Y:S02]  /*1f140*/  ISETP.GE.AND P6, PT, R9.reuse, R0, PT ;  /* 0x000000000900720c */ /* 0x040fe40003fc6270 */
[----:B------:R-:W-:-:S02]  /*1f150*/  ISETP.GE.AND P2, PT, R9, R2, PT ;  /* 0x000000020900720c */ /* 0x000fc40003f46270 */
[C---:B-1----:R-:W-:Y:S01]  /*1f160*/  HMMA.16816.F32.BF16 R8, R32.reuse, R24, R172 ;  /* 0x000000182008723c */ /* 0x042fe200000418ac */
[----:B------:R-:W-:Y:S02]  /*1f170*/  FSEL R20, R7, -INF , !P1 ;  /* 0xff80000007147808 */ /* 0x000fe40004800000 */
[----:B------:R-:W-:Y:S02]  /*1f180*/  FSEL R192, R180, -INF , !P6 ;  /* 0xff800000b4c07808 */ /* 0x000fe40007000000 */
[C---:B------:R-:W-:Y:S01]  /*1f190*/  ISETP.GE.AND P1, PT, R4.reuse, R0, PT ;  /* 0x000000000400720c */ /* 0x040fe20003f26270 */
[----:B------:R-:W-:Y:S01]  /*1f1a0*/  HMMA.16816.F32.BF16 R24, R32, R26, R168 ;  /* 0x0000001a2018723c */ /* 0x000fe200000418a8 */
[----:B------:R-:W-:Y:S01]  /*1f1b0*/  ISETP.GE.AND P6, PT, R4, R2, PT ;  /* 0x000000020400720c */ /* 0x000fe20003fc6270 */
[----:B------:R-:W-:Y:S01]  /*1f1c0*/  VIADD R4, R28, 0x29 ;  /* 0x000000291c047836 */ /* 0x000fe20000000000 */
[----:B------:R-:W-:Y:S02]  /*1f1d0*/  FSEL R185, R182, -INF , !P2 ;  /* 0xff800000b6b97808 */ /* 0x000fe40005000000 */
[----:B------:R-:W-:-:S02]  /*1f1e0*/  FSEL R190, R181, -INF , !P1 ;  /* 0xff800000b5be7808 */ /* 0x000fc40004800000 */
[C---:B------:R-:W-:Y:S02]  /*1f1f0*/  ISETP.GE.AND P2, PT, R5.reuse, R0, PT ;  /* 0x000000000500720c */ /* 0x040fe40003f46270 */
[----:B------:R-:W-:Y:S01]  /*1f200*/  ISETP.GE.AND P1, PT, R5, R2, PT ;  /* 0x000000020500720c */ /* 0x000fe20003f26270 */
[----:B------:R-:W-:Y:S01]  /*1f210*/  VIADD R5, R28, 0x30 ;  /* 0x000000301c057836 */ /* 0x000fe20000000000 */
[----:B------:R-:W-:Y:S02]  /*1f220*/  FSEL R187, R183, -INF , !P6 ;  /* 0xff800000b7bb7808 */ /* 0x000fe40007000000 */
[----:B------:R-:W-:Y:S02]  /*1f230*/  ISETP.GE.AND P6, PT, R4, R0, PT ;  /* 0x000000000400720c */ /* 0x000fe40003fc6270 */
[----:B------:R-:W-:Y:S02]  /*1f240*/  FSEL R193, R176, -INF , !P2 ;  /* 0xff800000b0c17808 */ /* 0x000fe40005000000 */
        /* <DEDUP_REMOVED lines=8> */
[----:B------:R-:W-:Y:S02]  /*1f2d0*/  FSEL R175, R8, -INF , !P1 ;  /* 0xff80000008af7808 */ /* 0x000fe40004800000 */
[----:B------:R-:W-:-:S02]  /*1f2e0*/  ISETP.GE.AND P2, PT, R4, R0, PT ;  /* 0x000000000400720c */ /* 0x000fc40003f46270 */
[----:B------:R-:W-:Y:S01]  /*1f2f0*/  ISETP.GE.AND P1, PT, R4, R2, PT ;  /* 0x000000020400720c */ /* 0x000fe20003f26270 */
[----:B------:R-:W-:Y:S01]  /*1f300*/  VIADD R4, R28, 0x39 ;  /* 0x000000391c047836 */ /* 0x000fe20000000000 */
[----:B------:R-:W-:Y:S02]  /*1f310*/  FSEL R170, R10, -INF , !P6 ;  /* 0xff8000000aaa7808 */ /* 0x000fe40007000000 */
[-C--:B------:R-:W-:Y:S02]  /*1f320*/  ISETP.GE.AND P6, PT, R5, R0.reuse, PT ;  /* 0x000000000500720c */ /* 0x080fe40003fc6270 */
[----:B------:R-:W-:Y:S02]  /*1f330*/  FSEL R174, R9, -INF , !P2 ;  /* 0xff80000009ae7808 */ /* 0x000fe40005000000 */
[----:B------:R-:W-:Y:S02]  /*1f340*/  FSEL R173, R24, -INF , !P6 ;  /* 0xff80000018ad7808 */ /* 0x000fe40007000000 */
[----:B------:R-:W-:-:S02]  /*1f350*/  ISETP.GE.AND P6, PT, R4, R0, PT ;  /* 0x000000000400720c */ /* 0x000fc40003fc6270 */
[----:B------:R-:W-:Y:S02]  /*1f360*/  FSEL R169, R11, -INF , !P1 ;  /* 0xff8000000ba97808 */ /* 0x000fe40004800000 */
[----:B------:R-:W-:Y:S02]  /*1f370*/  FSEL R171, R25, -INF , !P6 ;  /* 0xff80000019ab7808 */ /* 0x000fe40007000000 */
[----:B------:R-:W-:Y:S02]  /*1f380*/  ISETP.GT.AND P6, PT, R246, R235, PT ;  /* 0x000000ebf600720c */ /* 0x000fe40003fc4270 */
[----:B------:R-:W-:Y:S02]  /*1f390*/  ISETP.GE.AND P2, PT, R5, R2, PT ;  /* 0x000000020500720c */ /* 0x000fe40003f46270 */
        /* <DEDUP_REMOVED lines=43> */
[----:B------:R-:W-:-:S03]  /*1f650*/  @!P2 VIADD R8, R8, 0x1 ;  /* 0x000000010808a836 */ /* 0x000fc60000000000 */
[-C--:B------:R-:W-:Y:S02]  /*1f660*/  ISETP.GE.U32.AND P1, PT, R5, R6.reuse, PT ;  /* 0x000000060500720c */ /* 0x080fe40003f26070 */
[-C--:B------:R-:W-:Y:S02]  /*1f670*/  @!P0 IADD3 R0, R0, -R6.reuse, RZ ;  /* 0x8000000600008210 */ /* 0x080fe40007ffe0ff */
[----:B------:R-:W-:Y:S02]  /*1f680*/  @!P0 IADD3 R9, R9, 0x1, RZ ;  /* 0x0000000109098810 */ /* 0x000fe40007ffe0ff */
[----:B------:R-:W-:Y:S02]  /*1f690*/  ISETP.GE.U32.AND P2, PT, R0, R6, PT ;  /* 0x000000060000720c */ /* 0x000fe40003f46070 */
[----:B------:R-:W-:Y:S02]  /*1f6a0*/  ISETP.GE.AND P0, PT, R7, RZ, PT ;  /* 0x000000ff0700720c */ /* 0x000fe40003f06270 */
[----:B------:R-:W-:Y:S01]  /*1f6b0*/  LOP3.LUT R0, RZ, R10, RZ, 0x33, !PT ;  /* 0x0000000aff007212 */ /* 0x000fe200078e33ff */
[----:B------:R-:W2:Y:S02]  /*1f6c0*/  LD.E.64 R6, desc[UR4][R196.64+0x38] ;  /* 0x00003804c4067980 */ /* 0x000ea4000c101b00 */
[----:B------:R-:W-:Y:S01]  /*1f6d0*/  @P1 VIADD R8, R8, 0x1 ;  /* 0x0000000108081836 */ /* 0x000fe20000000000 */
[----:B------:R-:W-:-:S03]  /*1f6e0*/  ISETP.GE.AND P1, PT, R2, RZ, PT ;  /* 0x000000ff0200720c */ /* 0x000fc60003f26270 */
[----:B------:R-:W-:Y:S02]  /*1f6f0*/  IMAD.MOV.U32 R4, RZ, RZ, R8 ;  /* 0x000000ffff047224 */ /* 0x000fe400078e0008 */
[----:B------:R-:W-:Y:S01]  /*1f700*/  @P2 VIADD R9, R9, 0x1 ;  /* 0x0000000109092836 */ /* 0x000fe20000000000 */
[----:B------:R-:W-:-:S04]  /*1f710*/  ISETP.NE.AND P2, PT, R10, RZ, PT ;  /* 0x000000ff0a00720c */ /* 0x000fc80003f45270 */
[----:B------:R-:W-:-:S03]  /*1f720*/  MOV R5, R9 ;  /* 0x0000000900057202 */ /* 0x000fc60000000f00 */
[----:B------:R-:W-:Y:S02]  /*1f730*/  @!P1 IMAD.MOV R4, RZ, RZ, -R4 ;  /* 0x000000ffff049224 */ /* 0x000fe400078e0a04 */
[----:B------:R-:W-:-:S03]  /*1f740*/  @!P0 IMAD.MOV R5, RZ, RZ, -R5 ;  /* 0x000000ffff058224 */ /* 0x000fc600078e0a05 */
[C---:B------:R-:W-:Y:S02]  /*1f750*/  SEL R4, R0.reuse, R4, !P2 ;  /* 0x0000000400047207 */ /* 0x040fe40005000000 */
[----:B------:R-:W-:-:S03]  /*1f760*/  SEL R5, R0, R5, !P2 ;  /* 0x0000000500057207 */ /* 0x000fc60005000000 */
[----:B------:R-:W-:-:S04]  /*1f770*/  IMAD.WIDE R24, R4, 0x4, R244 ;  /* 0x0000000404187825 */ /* 0x000fc800078e02f4 */
[----:B------:R-:W-:Y:S01]  /*1f780*/  IMAD.WIDE R8, R5, 0x4, R244 ;  /* 0x0000000405087825 */ /* 0x000fe200078e02f4 */
        /* <DEDUP_REMOVED lines=8> */
[----:B------:R-:W-:-:S04]  /*1f810*/  IMAD R4, R6, R5, R4 ;  /* 0x0000000506047224 */ /* 0x000fc800078e0204 */
[----:B------:R-:W-:Y:S02]  /*1f820*/  IMAD.IADD R11, R11, 0x1, R4 ;  /* 0x000000010b0b7824 */ /* 0x000fe400078e0204 */
[----:B---3--:R-:W-:-:S05]  /*1f830*/  IMAD.IADD R0, R0, 0x1, -R2 ;  /* 0x0000000100007824 */ /* 0x008fca00078e0a02 */
[----:B------:R-:W-:Y:S01]  /*1f840*/  SHF.R.S32.HI R5, RZ, 0x1f, R0 ;  /* 0x0000001fff057819 */ /* 0x000fe20000011400 */
[----:B----4-:R-:W-:-:S04]  /*1f850*/  IMAD R2, R9, R0, RZ ;  /* 0x0000000009027224 */ /* 0x010fc800078e02ff */
[----:B------:R-:W-:Y:S02]  /*1f860*/  IMAD R2, R8, R5, R2 ;  /* 0x0000000508027224 */ /* 0x000fe400078e0202 */
[----:B------:R-:W-:-:S04]  /*1f870*/  IMAD.WIDE.U32 R8, R0, R8, R10 ;  /* 0x0000000800087225 */ /* 0x000fc800078e000a */
[----:B------:R-:W-:Y:S01]  /*1f880*/  IMAD.MOV.U32 R7, RZ, RZ, R8 ;  /* 0x000000ffff077224 */ /* 0x000fe200078e0008 */
[----:B------:R-:W-:Y:S01]  /*1f890*/  IADD3 R6, R9, R2, RZ ;  /* 0x0000000209067210 */ /* 0x000fe20007ffe0ff */
[----:B------:R-:W-:Y:S05]  /*1f8a0*/  BRA `(.L_x_1993) ;  /* 0x0000000000147947 */ /* 0x000fea0003800000 */
.L_x_1992:
[----:B------:R-:W-:Y:S02]  /*1f8b0*/  R2UR UR4, R166 ;  /* 0x00000000a60472ca */ /* 0x000fe400000e0000 */
[----:B------:R-:W-:-:S13]  /*1f8c0*/  R2UR UR5, R167 ;  /* 0x00000000a70572ca */ /* 0x000fda00000e0000 */
[----:B------:R-:W2:Y:S02]  /*1f8d0*/  LD.E R7, desc[UR4][R196.64+0x38] ;  /* 0x00003804c4077980 */ /* 0x000ea4000c101900 */
[----:B--2---:R-:W-:-:S05]  /*1f8e0*/  IMAD.U32 R7, R7, -0x40, RZ ;  /* 0xffffffc007077824 */ /* 0x004fca00078e00ff */
[----:B------:R-:W-:Y:S02]  /*1f8f0*/  SHF.R.S32.HI R6, RZ, 0x1f, R7 ;  /* 0x0000001fff067819 */ /* 0x000fe40000011407 */
.L_x_1993:
[----:B------:R-:W-:Y:S05]  /*1f900*/  BSYNC B0 ;  /* 0x0000000000007941 */ /* 0x000fea0003800000 */
.L_x_1991:
[C---:B------:R-:W-:Y:S02]  /*1f910*/  @P5 IADD3 R2, P0, R7.reuse, R233, RZ ;  /* 0x000000e907025210 */ /* 0x040fe40007f1e0ff */
[-C--:B------:R-:W-:Y:S02]  /*1f920*/  LEA R30, P1, R7, R237.reuse, 0x1 ;  /* 0x000000ed071e7211 */ /* 0x080fe400078208ff */
[----:B------:R-:W-:Y:S01]  /*1f930*/  LOP3.LUT R5, R247, 0x1, RZ, 0xc0, !PT ;  /* 0x00000001f7057812 */ /* 0x000fe200078ec0ff */
[----:B------:R-:W-:Y:S01]  /*1f940*/  @P5 IMAD.X R0, R6, 0x1, R234, P0 ;  /* 0x0000000106005824 */ /* 0x000fe200000e06ea */
[C---:B------:R-:W-:Y:S02]  /*1f950*/  LEA.HI.X R31, R7.reuse, R236, R6, 0x1, P1 ;  /* 0x000000ec071f7211 */ /* 0x040fe400008f0c06 */
[----:B------:R-:W-:Y:S02]  /*1f960*/  @P5 LEA R24, P1, R2, R237, 0x1 ;  /* 0x000000ed02185211 */ /* 0x000fe400078208ff */
[----:B------:R-:W-:-:S02]  /*1f970*/  @P4 IADD3 R4, P0, R7, R233, RZ ;  /* 0x000000e907044210 */ /* 0x000fc40007f1e0ff */
[-C--:B------:R-:W-:Y:S02]  /*1f980*/  @P5 LEA.HI.X R25, R2, R236.reuse, R0, 0x1, P1 ;  /* 0x000000ec02195211 */ /* 0x080fe400008f0c00 */
[----:B------:R-:W-:Y:S01]  /*1f990*/  @P4 LEA R10, P1, R4, R237, 0x1 ;  /* 0x000000ed040a4211 */ /* 0x000fe200078208ff */
[----:B------:R-:W-:Y:S01]  /*1f9a0*/  @P4 IMAD.X R0, R6, 0x1, R234, P0 ;  /* 0x0000000106004824 */ /* 0x000fe200000e06ea */
[-C--:B------:R-:W-:Y:S02]  /*1f9b0*/  @P3 IADD3 R2, P0, R7, R233.reuse, RZ ;  /* 0x000000e907023210 */ /* 0x080fe40007f1e0ff */
[----:B------:R-:W-:Y:S02]  /*1f9c0*/  ISETP.NE.U32.AND P2, PT, R5, 0x1, PT ;  /* 0x000000010500780c */ /* 0x000fe40003f45070 */
[----:B------:R-:W-:Y:S01]  /*1f9d0*/  @P4 LEA.HI.X R11, R4, R236, R0, 0x1, P1 ;  /* 0x000000ec040b4211 */ /* 0x000fe200008f0c00 */
[----:B------:R-:W-:Y:S01]  /*1f9e0*/  @P3 IMAD.X R0, R6, 0x1, R234, P0 ;  /* 0x0000000106003824 */ /* 0x000fe200000e06ea */
[----:B------:R-:W-:-:S02]  /*1f9f0*/  IADD3 R5, P1, P0, R233, R233, R7 ;  /* 0x000000e9e9057210 */ /* 0x000fc4000783e007 */
[----:B------:R-:W-:Y:S02]  /*1fa00*/  @P5 R2UR UR4, R166 ;  /* 0x00000000a60452ca */ /* 0x000fe400000e0000 */
[----:B------:R-:W-:Y:S02]  /*1fa10*/  IADD3.X R4, R234, R234, R6, P1, P0 ;  /* 0x000000eaea047210 */ /* 0x000fe40000fe0406 */
[CC--:B------:R-:W-:Y:S02]  /*1fa20*/  @P3 LEA R8, P0, R2.reuse, R237.reuse, 0x1 ;  /* 0x000000ed02083211 */ /* 0x0c0fe400078008ff */
[----:B------:R-:W-:Y:S02]  /*1fa30*/  @P5 R2UR UR5, R167 ;  /* 0x00000000a70552ca */ /* 0x000fe400000e0000 */
[----:B------:R-:W-:Y:S02]  /*1fa40*/  @P3 LEA.HI.X R9, R2, R236, R0, 0x1, P0 ;  /* 0x000000ec02093211 */ /* 0x000fe400000f0c00 */
[----:B------:R-:W-:-:S02]  /*1fa50*/  @!P2 LEA R26, P1, R5, R237, 0x1 ;  /* 0x000000ed051aa211 */ /* 0x000fc400078208ff */
[CC--:B------:R-:W-:Y:S02]  /*1fa60*/  @P5 LEA R176, P0, R5.reuse, R237.reuse, 0x1 ;  /* 0x000000ed05b05211 */ /* 0x0c0fe400078008ff */
[CCC-:B------:R-:W-:Y:S02]  /*1fa70*/  @!P2 LEA.HI.X R27, R5.reuse, R236.reuse, R4.reuse, 0x1, P1 ;  /* 0x000000ec051ba211 */ /* 0x1c0fe400008f0c04 */
[CCC-:B------:R-:W-:Y:S02]  /*1fa80*/  @P5 LEA.HI.X R177, R5.reuse, R236.reuse, R4.reuse, 0x1, P0 ;  /* 0x000000ec05b15211 */ /* 0x1c0fe400000f0c04 */
[CC--:B------:R-:W-:Y:S02]  /*1fa90*/  @P4 LEA R34, P1, R5.reuse, R237.reuse, 0x1 ;  /* 0x000000ed05224211 */ /* 0x0c0fe400078208ff */
[C---:B------:R-:W-:Y:S02]  /*1faa0*/  @P3 LEA R32, P0, R5.reuse, R237, 0x1 ;  /* 0x000000ed05203211 */ /* 0x040fe400078008ff */
[----:B------:R-:W-:-:S02]  /*1fab0*/  @P4 LEA.HI.X R35, R5, R236, R4, 0x1, P1 ;  /* 0x000000ec05234211 */ /* 0x000fc400008f0c04 */
[C---:B------:R-:W-:Y:S02]  /*1fac0*/  @P3 LEA.HI.X R33, R5.reuse, R236, R4, 0x1, P0 ;  /* 0x000000ec05213211 */ /* 0x040fe400000f0c04 */
[-C--:B------:R-:W-:Y:S01]  /*1fad0*/  IADD3 R0, P1, R5, R233.reuse, RZ ;  /* 0x000000e905007210 */ /* 0x080fe20007f3e0ff */
[----:B------:R-:W-:Y:S01]  /*1fae0*/  @P5 IMAD.MOV.U32 R5, RZ, RZ, R31 ;  /* 0x000000ffff055224 */ /* 0x000fe200078e001f */
[----:B------:R-:W-:Y:S02]  /*1faf0*/  @!P2 IADD3 R7, P0, R7, R233, RZ ;  /* 0x000000e90707a210 */ /* 0x000fe40007f1e0ff */
[----:B------:R-:W-:Y:S01]  /*1fb00*/  @!P2 R2UR UR10, R166 ;  /* 0x00000000a60aa2ca */ /* 0x000fe200000e0000 */
[--C-:B------:R-:W-:Y:S01]  /*1fb10*/  IMAD.X R4, R4, 0x1, R234.reuse, P1 ;  /* 0x0000000104047824 */ /* 0x100fe200008e06ea */
[----:B------:R-:W-:Y:S01]  /*1fb20*/  @!P2 LEA R198, P1, R0, R237, 0x1 ;  /* 0x000000ed00c6a211 */ /* 0x000fe200078208ff */
[----:B------:R-:W-:Y:S01]  /*1fb30*/  @!P2 IMAD.X R6, R6, 0x1, R234, P0 ;  /* 0x000000010606a824 */ /* 0x000fe200000e06ea */
[----:B------:R-:W-:-:S02]  /*1fb40*/  @!P2 R2UR UR11, R167 ;  /* 0x00000000a70ba2ca */ /* 0x000fc400000e0000 */
[CC--:B------:R-:W-:Y:S02]  /*1fb50*/  @P5 LEA R182, P0, R0.reuse, R237.reuse, 0x1 ;  /* 0x000000ed00b65211 */ /* 0x0c0fe400078008ff */
[CCC-:B------:R-:W-:Y:S02]  /*1fb60*/  @!P2 LEA.HI.X R199, R0.reuse, R236.reuse, R4.reuse, 0x1, P1 ;  /* 0x000000ec00c7a211 */ /* 0x1c0fe400008f0c04 */
[C---:B------:R-:W-:Y:S02]  /*1fb70*/  @P5 LEA.HI.X R183, R0.reuse, R236, R4, 0x1, P0 ;  /* 0x000000ec00b75211 */ /* 0x040fe400000f0c04 */
[CC--:B------:R-:W-:Y:S02]  /*1fb80*/  @P4 LEA R180, P1, R0.reuse, R237.reuse, 0x1 ;  /* 0x000000ed00b44211 */ /* 0x0c0fe400078208ff */
[----:B------:R-:W-:Y:S02]  /*1fb90*/  @P3 LEA R178, P0, R0, R237, 0x1 ;  /* 0x000000ed00b23211 */ /* 0x000fe400078008ff */
[----:B------:R-:W-:Y:S01]  /*1fba0*/  @P4 R2UR UR14, R166 ;  /* 0x00000000a60e42ca */ /* 0x000fe200000e0000 */
[----:B------:R-:W-:Y:S01]  /*1fbb0*/  @!PT LDS RZ, [RZ] ;  /* 0x00000000fffff984 */ /* 0x000fe20000000800 */
[----:B------:R-:W-:Y:S01]  /*1fbc0*/  @!PT LDS RZ, [RZ] ;  /* 0x00000000fffff984 */ /* 0x000fe20000000800 */
[----:B------:R-:W-:Y:S01]  /*1fbd0*/  @!PT LDS RZ, [RZ] ;  /* 0x00000000fffff984 */ /* 0x000fe20000000800 */
[----:B------:R-:W-:Y:S01]  /*1fbe0*/  @!P2 LDGSTS.E.BYPASS.LTC128B.128 [R243+0x8000], desc[UR10][R30.64] ;  /* 0x080000001ef3afae */ /* 0x000fe2000b901d4a */
[----:B------:R-:W-:-:S02]  /*1fbf0*/  @P4 R2UR UR15, R167 ;  /* 0x00000000a70f42ca */ /* 0x000fc400000e0000 */
[CCC-:B------:R-:W-:Y:S01]  /*1fc00*/  @P4 LEA.HI.X R181, R0.reuse, R236.reuse, R4.reuse, 0x1, P1 ;  /* 0x000000ec00b54211 */ /* 0x1c0fe200008f0c04 */
[----:B------:R1:W-:Y:S01]  /*1fc10*/  @P2 STS.128 [R243+0x8000], RZ ;  /* 0x008000fff3002388 */ /* 0x0003e20000000c00 */
[-C--:B------:R-:W-:Y:S01]  /*1fc20*/  @P3 LEA.HI.X R179, R0, R236.reuse, R4, 0x1, P0 ;  /* 0x000000ec00b33211 */ /* 0x080fe200000f0c04 */
[--C-:B------:R-:W-:Y:S01]  /*1fc30*/  @P5 IMAD.MOV.U32 R4, RZ, RZ, R30.reuse ;  /* 0x000000ffff045224 */ /* 0x100fe200078e001e */
[C---:B------:R-:W-:Y:S02]  /*1fc40*/  @P3 R2UR UR12, R166.reuse ;  /* 0x00000000a60c32ca */ /* 0x040fe400000e0000 */
[----:B------:R-:W-:Y:S02]  /*1fc50*/  @P3 R2UR UR13, R167 ;  /* 0x00000000a70d32ca */ /* 0x000fe400000e0000 */
[----:B------:R-:W-:Y:S01]  /*1fc60*/  @!PT LDS RZ, [RZ] ;  /* 0x00000000fffff984 */ /* 0x000fe20000000800 */
[----:B------:R-:W-:Y:S01]  /*1fc70*/  @!PT LDS RZ, [RZ] ;  /* 0x00000000fffff984 */ /* 0x000fe20000000800 */
[----:B------:R-:W-:Y:S01]  /*1fc80*/  @!PT LDS RZ, [RZ] ;  /* 0x00000000fffff984 */ /* 0x000fe20000000800 */
[----:B------:R2:W-:Y:S01]  /*1fc90*/  @P5 LDGSTS.E.BYPASS.LTC128B.128 [R243+0xa000], desc[UR4][R4.64+0x80] ;  /* 0x0a00008004f35fae */ /* 0x0005e2000b901d44 */
[C---:B------:R-:W-:Y:S01]  /*1fca0*/  @!P2 LEA R202, P1, R7.reuse, R237, 0x1 ;  /* 0x000000ed07caa211 */ /* 0x040fe200078208ff */
[----:B------:R-:W-:Y:S01]  /*1fcb0*/  IMAD.MOV.U32 R237, RZ, RZ, R30 ;  /* 0x000000ffffed7224 */ /* 0x000fe200078e001e */
[----:B------:R-:W-:Y:S01]  /*1fcc0*/  @P3 R2UR UR16, R166 ;  /* 0x00000000a61032ca */ /* 0x000fe200000e0000 */
[----:B------:R1:W-:Y:S01]  /*1fcd0*/  @!P5 STS.128 [R243+0xa000], RZ ;  /* 0x00a000fff300d388 */ /* 0x0003e20000000c00 */
[----:B------:R-:W-:Y:S01]  /*1fce0*/  @!P2 LEA.HI.X R203, R7, R236, R6, 0x1, P1 ;  /* 0x000000ec07cba211 */ /* 0x000fe200008f0c06 */
[----:B------:R-:W-:Y:S01]  /*1fcf0*/  IMAD.MOV.U32 R236, RZ, RZ, R31 ;  /* 0x000000ffffec7224 */ /* 0x000fe200078e001f */
[----:B------:R-:W-:Y:S01]  /*1fd00*/  @P3 R2UR UR17, R167 ;  /* 0x00000000a71132ca */ /* 0x000fe200000e0000 */
[----:B--2---:R-:W-:-:S02]  /*1fd10*/  @P4 IMAD.MOV.U32 R4, RZ, RZ, R30 ;  /* 0x000000ffff044224 */ /* 0x004fc400078e001e */
        /* <DEDUP_REMOVED lines=90> */
.L_x_1990:
[----:B------:R-:W-:Y:S05]  /*202c0*/  BSYNC B1 ;  /* 0x0000000000017941 */ /* 0x000fea0003800000 */
.L_x_1989:
[----:B------:R-:W-:Y:S01]  /*202d0*/  R2UR UR4, R166 ;  /* 0x00000000a60472ca */ /* 0x000fe200000e0000 */
[----:B-1----:R-:W-:Y:S01]  /*202e0*/  LDSM.16.MT88.4 R8, [R228+0x10000] ;  /* 0x01000000e408783b */ /* 0x002fe20000004200 */
[----:B------:R-:W-:Y:S02]  /*202f0*/  R2UR UR5, R167 ;  /* 0x00000000a70572ca */ /* 0x000fe400000e0000 */
[----:B------:R-:W-:Y:S01]  /*20300*/  FMNMX.FTZ R5, R164, R16, !PT ;  /* 0x00000010a4057209 */ /* 0x000fe20007810000 */
[----:B------:R-:W-:Y:S10]  /*20310*/  LDSM.16.MT88.4 R24, [R227+0x10800] ;  /* 0x01080000e318783b */ /* 0x000ff40000004200 */
[----:B------:R-:W2:Y:S01]  /*20320*/  LD.E R31, desc[UR4][R196.64+0xdc] ;  /* 0x0000dc04c41f7980 */ /* 0x000ea2000c101900 */
        /* <DEDUP_REMOVED lines=31> */
[----:B------:R-:W1:Y:S04]  /*20520*/  SHFL.BFLY PT, R2, R5, 0x2, 0x1f ;  /* 0x0c401f0005027f89 */ /* 0x000e6800000e0000 */
[----:B------:R-:W3:Y:S01]  /*20530*/  SHFL.BFLY PT, R0, R4, 0x2, 0x1f ;  /* 0x0c401f0004007f89 */ /* 0x000ee200000e0000 */
[----:B-1----:R-:W-:Y:S02]  /*20540*/  FMNMX.FTZ R2, R5, R2, !PT ;  /* 0x0000000205027209 */ /* 0x002fe40007810000 */
[----:B---3--:R-:W-:-:S03]  /*20550*/  FMNMX.FTZ R0, R4, R0, !PT ;  /* 0x0000000004007209 */ /* 0x008fc60007810000 */
[----:B------:R-:W1:Y:S04]  /*20560*/  SHFL.BFLY PT, R167, R2, 0x1, 0x1f ;  /* 0x0c201f0002a77f89 */ /* 0x000e6800000e0000 */
[----:B------:R-:W3:Y:S01]  /*20570*/  SHFL.BFLY PT, R166, R0, 0x1, 0x1f ;  /* 0x0c201f0000a67f89 */ /* 0x000ee200000e0000 */
[----:B-1----:R-:W-:Y:S02]  /*20580*/  FMNMX.FTZ R167, R2, R167, !PT ;  /* 0x000000a702a77209 */ /* 0x002fe40007810000 */
[----:B---3--:R-:W-:Y:S02]  /*20590*/  FMNMX.FTZ R166, R0, R166, !PT ;  /* 0x000000a600a67209 */ /* 0x008fe40007810000 */
[----:B------:R-:W-:Y:S02]  /*205a0*/  FSETP.NEU.FTZ.AND P1, PT, R167, -INF , PT ;  /* 0xff800000a700780b */ /* 0x000fe40003f3d000 */
[----:B------:R-:W-:-:S02]  /*205b0*/  FSETP.NEU.FTZ.AND P0, PT, R166, -INF , PT ;  /* 0xff800000a600780b */ /* 0x000fc40003f1d000 */
[----:B------:R-:W-:Y:S02]  /*205c0*/  FSEL R4, R167, RZ, P1 ;  /* 0x000000ffa7047208 */ /* 0x000fe40000800000 */
[----:B------:R-:W-:-:S03]  /*205d0*/  FSEL R5, R166, RZ, P0 ;  /* 0x000000ffa6057208 */ /* 0x000fc60000000000 */
[----:B------:R-:W-:Y:S02]  /*205e0*/  FADD.FTZ R4, R164, -R4 ;  /* 0x80000004a4047221 */ /* 0x000fe40000010000 */
[----:B------:R-:W-:Y:S01]  /*205f0*/  FADD.FTZ R5, R3, -R5 ;  /* 0x8000000503057221 */ /* 0x000fe20000010000 */
[C---:B--2---:R-:W-:Y:S01]  /*20600*/  FMUL.FTZ R172, R31.reuse, R167 ;  /* 0x000000a71fac7220 */ /* 0x044fe20000410000 */
[C---:B------:R-:W-:Y:S02]  /*20610*/  FMUL.FTZ R30, R31.reuse, R166 ;  /* 0x000000a61f1e7220 */ /* 0x040fe40000410000 */
[C---:B------:R-:W-:Y:S01]  /*20620*/  FMUL.FTZ R3, R31.reuse, R5 ;  /* 0x000000051f037220 */ /* 0x040fe20000410000 */
[----:B------:R-:W-:Y:S01]  /*20630*/  FMUL.FTZ R4, R31, R4 ;  /* 0x000000041f047220 */ /* 0x000fe20000410000 */
[----:B------:R-:W-:Y:S02]  /*20640*/  FSEL R172, R172, RZ, P1 ;  /* 0x000000ffacac7208 */ /* 0x000fe40000800000 */
[----:B------:R-:W-:Y:S01]  /*20650*/  FSEL R30, R30, RZ, P0 ;  /* 0x000000ff1e1e7208 */ /* 0x000fe20000000000 */
[----:B------:R-:W1:Y:S02]  /*20660*/  MUFU.EX2 R168, R4 ;  /* 0x0000000400a87308 */ /* 0x000e640000000800 */
[-CC-:B------:R-:W-:Y:S01]  /*20670*/  FFMA.FTZ R165, R16, R31.reuse, -R172.reuse ;  /* 0x0000001f10a57223 */ /* 0x180fe200000108ac */
[-C--:B------:R-:W-:Y:S01]  /*20680*/  FFMA.FTZ R35, R17, R31.reuse, -R172 ;  /* 0x0000001f11237223 */ /* 0x080fe200000108ac */
[-CC-:B------:R-:W-:Y:S01]  /*20690*/  FFMA.FTZ R32, R18, R31.reuse, -R30.reuse ;  /* 0x0000001f12207223 */ /* 0x180fe2000001081e */
[-C--:B------:R-:W-:Y:S01]  /*206a0*/  FFMA.FTZ R2, R19, R31.reuse, -R30 ;  /* 0x0000001f13027223 */ /* 0x080fe2000001081e */
[-CC-:B------:R-:W-:Y:S01]  /*206b0*/  FFMA.FTZ R34, R12, R31.reuse, -R172.reuse ;  /* 0x0000001f0c227223 */ /* 0x180fe200000108ac */
[----:B------:R-:W2:Y:S01]  /*206c0*/  LDSM.16.MT88.4 R16, [R230+0x10000] ;  /* 0x01000000e610783b */ /* 0x000ea20000004200 */
[-C--:B------:R-:W-:Y:S01]  /*206d0*/  FFMA.FTZ R33, R13, R31.reuse, -R172 ;  /* 0x0000001f0d217223 */ /* 0x080fe200000108ac */
[-CC-:B------:R-:W-:Y:S01]  /*206e0*/  FFMA.FTZ R0, R14, R31.reuse, -R30.reuse ;  /* 0x0000001f0e007223 */ /* 0x180fe2000001081e */
[-C--:B------:R-:W-:Y:S01]  /*206f0*/  FFMA.FTZ R164, R15, R31.reuse, -R30 ;  /* 0x0000001f0fa47223 */ /* 0x080fe2000001081e */
[----:B------:R-:W-:Y:S01]  /*20700*/  MUFU.EX2 R165, R165 ;  /* 0x000000a500a57308 */ /* 0x000fe20000000800 */
[----:B------:R-:W3:Y:S01]  /*20710*/  LDSM.16.MT88.4 R12, [R229+0x10000] ;  /* 0x01000000e50c783b */ /* 0x000ee20000004200 */
[-CC-:B------:R-:W-:Y:S01]  /*20720*/  FFMA.FTZ R176, R200, R31.reuse, -R172.reuse ;  /* 0x0000001fc8b07223 */ /* 0x180fe200000108ac */
[-CC-:B------:R-:W-:Y:S01]  /*20730*/  FFMA.FTZ R177, R201, R31.reuse, -R172.reuse ;  /* 0x0000001fc9b17223 */ /* 0x180fe200000108ac */
[-CC-:B------:R-:W-:Y:S01]  /*20740*/  FFMA.FTZ R178, R195, R31.reuse, -R172.reuse ;  /* 0x0000001fc3b27223 */ /* 0x180fe200000108ac */
[----:B------:R-:W-:Y:S01]  /*20750*/  FFMA.FTZ R180, R23, R31, -R172 ;  /* 0x0000001f17b47223 */ /* 0x000fe200000108ac */
[-C--:B-1----:R-:W-:Y:S01]  /*20760*/  FMUL.FTZ R160, R160, R168.reuse ;  /* 0x000000a8a0a07220 */ /* 0x082fe20000410000 */
        /* <DEDUP_REMOVED lines=32> */
[----:B------:R-:W-:Y:S01]  /*20970*/  FMUL.FTZ R84, R84, R168 ;  /* 0x000000a854547220 */ /* 0x000fe20000410000 */
        /* <DEDUP_REMOVED lines=34> */
[-C--:B------:R-:W-:Y:S01]  /*20ba0*/  FMUL.FTZ R136, R136, R168.reuse ;  /* 0x000000a888887220 */ /* 0x080fe20000410000 */
[-C--:B------:R-:W-:Y:S01]  /*20bb0*/  FMUL.FTZ R137, R137, R168.reuse ;  /* 0x000000a889897220 */ /* 0x080fe20000410000 */
[-C--:B------:R-:W-:Y:S01]  /*20bc0*/  FMUL.FTZ R148, R148, R168.reuse ;  /* 0x000000a894947220 */ /* 0x080fe20000410000 */
[-C--:B------:R-:W-:Y:S01]  /*20bd0*/  FMUL.FTZ R149, R149, R168.reuse ;  /* 0x000000a895957220 */ /* 0x080fe20000410000 */
[-CC-:B------:R-:W-:Y:S01]  /*20be0*/  FFMA.FTZ R179, R194, R31.reuse, -R30.reuse ;  /* 0x0000001fc2b37223 */ /* 0x180fe2000001081e */
[-CC-:B------:R-:W-:Y:S01]  /*20bf0*/  FFMA.FTZ R181, R22, R31.reuse, -R30.reuse ;  /* 0x0000001f16b57223 */ /* 0x180fe2000001081e */
[--C-:B------:R-:W-:Y:S01]  /*20c00*/  FFMA.FTZ R182, R21, R31, -R30.reuse ;  /* 0x0000001f15b67223 */ /* 0x100fe2000001081e */
        /* <DEDUP_REMOVED lines=72> */
[----:B------:R-:W-:Y:S01]  /*21090*/  FMUL.FTZ R151, R151, R3 ;  /* 0x0000000397977220 */ /* 0x000fe20000410000 */
        /* <DEDUP_REMOVED lines=11> */
[----:B------:R-:W-:Y:S01]  /*21150*/  MUFU.EX2 R177, R177 ;  /* 0x000000b100b17308 */ /* 0x000fe20000000800 */
[C---:B------:R-:W-:Y:S01]  /*21160*/  HMMA.16816.F32.BF16 R72, R4.reuse, R10, R72 ;  /* 0x0000000a0448723c */ /* 0x040fe20000041848 */
[----:B------:R-:W3:Y:S01]  /*21170*/  LDSM.16.MT88.4 R8, [R230+0x14000] ;  /* 0x01400000e608783b */ /* 0x000ee20000004200 */
[-C--:B------:R-:W-:Y:S01]  /*21180*/  FMUL.FTZ R146, R146, R3.reuse ;  /* 0x0000000392927220 */ /* 0x080fe20000410000 */
[----:B------:R-:W-:Y:S01]  /*21190*/  FMUL.FTZ R147, R147, R3 ;  /* 0x0000000393937220 */ /* 0x000fe20000410000 */
[-CC-:B------:R-:W-:Y:S01]  /*211a0*/  FFMA.FTZ R192, R192, R31.reuse, -R172.reuse ;  /* 0x0000001fc0c07223 */ /* 0x180fe200000108ac */
[----:B------:R-:W-:Y:S01]  /*211b0*/  LDSM.16.MT88.4 R20, [R228+0x10800] ;  /* 0x01080000e414783b */ /* 0x000fe20000004200 */
[-CC-:B------:R-:W-:Y:S01]  /*211c0*/  FFMA.FTZ R190, R190, R31.reuse, -R172.reuse ;  /* 0x0000001fbebe7223 */ /* 0x180fe200000108ac */
[----:B------:R-:W-:Y:S01]  /*211d0*/  MUFU.EX2 R178, R178 ;  /* 0x000000b200b27308 */ /* 0x000fe20000000800 */
        /* <DEDUP_REMOVED lines=8> */
[-CC-:B------:R-:W-:Y:S01]  /*21260*/  FFMA.FTZ R174, R174, R31.reuse, -R172.reuse ;  /* 0x0000001faeae7223 */ /* 0x180fe200000108ac */
[C---:B-1----:R-:W-:Y:S01]  /*21270*/  HMMA.16816.F32.BF16 R76, R4.reuse, R16, R76 ;  /* 0x00000010044c723c */ /* 0x042fe2000004184c */
[-CC-:B------:R-:W-:Y:S01]  /*21280*/  FFMA.FTZ R173, R173, R31.reuse, -R172.reuse ;  /* 0x0000001fadad7223 */ /* 0x180fe200000108ac */
[-C--:B------:R-:W-:Y:S01]  /*21290*/  FFMA.FTZ R171, R171, R31.reuse, -R172 ;  /* 0x0000001fabab7223 */ /* 0x080fe200000108ac */
[-CC-:B------:R-:W-:Y:S01]  /*212a0*/  FFMA.FTZ R170, R170, R31.reuse, -R30.reuse ;  /* 0x0000001faaaa7223 */ /* 0x180fe2000001081e */
[-CC-:B------:R-:W-:Y:S01]  /*212b0*/  FFMA.FTZ R169, R169, R31.reuse, -R30.reuse ;  /* 0x0000001fa9a97223 */ /* 0x180fe2000001081e */
[-CC-:B------:R-:W-:Y:S01]  /*212c0*/  FFMA.FTZ R172, R29, R31.reuse, -R30.reuse ;  /* 0x0000001f1dac7223 */ /* 0x180fe2000001081e */
[C---:B------:R-:W-:Y:S01]  /*212d0*/  HMMA.16816.F32.BF16 R80, R4.reuse, R18, R80 ;  /* 0x000000120450723c */ /* 0x040fe20000041850 */
[----:B------:R-:W1:Y:S01]  /*212e0*/  LDSM.16.MT88.4 R16, [R229+0x14000] ;  /* 0x01400000e510783b */ /* 0x000e620000004200 */
[----:B------:R-:W5:Y:S01]  /*212f0*/  MUFU.EX2 R179, R179 ;  /* 0x000000b300b37308 */ /* 0x000f620000000800 */
[----:B------:R-:W-:Y:S01]  /*21300*/  FFMA.FTZ R194, R28, R31, -R30 ;  /* 0x0000001f1cc27223 */ /* 0x000fe2000001081e */
[----:B------:R-:W-:Y:S01]  /*21310*/  FFMA.FTZ R165, R249, R168, R165 ;  /* 0x000000a8f9a57223 */ /* 0x000fe200000100a5 */
[----:B------:R-:W-:Y:S01]  /*21320*/  FFMA.FTZ R3, R248, R3, R32 ;  /* 0x00000003f8037223 */ /* 0x000fe20000010020 */
[C---:B--2---:R-:W-:Y:S01]  /*21330*/  HMMA.16816.F32.BF16 R84, R4.reuse, R12, R84 ;  /* 0x0000000c0454723c */ /* 0x044fe20000041854 */
[----:B------:R-:W-:Y:S01]  /*21340*/  LDSM.16.MT88.4 R28, [R229+0x13800] ;  /* 0x01380000e51c783b */ /* 0x000fe20000004200 */
[----:B------:R-:W-:Y:S01]  /*21350*/  FADD.FTZ R165, R35, R165 ;  /* 0x000000a523a57221 */ /* 0x000fe20000010000 */
[----:B------:R-:W-:Y:S01]  /*21360*/  FADD.FTZ R3, R2, R3 ;  /* 0x0000000302037221 */ /* 0x000fe20000010000 */
[----:B------:R-:W2:Y:S02]  /*21370*/  MUFU.EX2 R181, R181 ;  /* 0x000000b500b57308 */ /* 0x000ea40000000800 */
[----:B------:R-:W-:Y:S01]  /*21380*/  HMMA.16816.F32.BF16 R88, R4, R14, R88 ;  /* 0x0000000e0458723c */ /* 0x000fe20000041858 */
[----:B------:R-:W2:Y:S01]  /*21390*/  LDSM.16.MT88.4 R12, [R228+0x14000] ;  /* 0x01400000e40c783b */ /* 0x000ea20000004200 */
[----:B------:R-:W-:Y:S01]  /*213a0*/  FADD.FTZ R165, R34, R165 ;  /* 0x000000a522a57221 */ /* 0x000fe20000010000 */
[----:B------:R-:W-:-:S03]  /*213b0*/  FADD.FTZ R3, R0, R3 ;  /* 0x0000000300037221 */ /* 0x000fc60000010000 */
[C---:B---3--:R-:W-:Y:S01]  /*213c0*/  HMMA.16816.F32.BF16 R92, R4.reuse, R8, R92 ;  /* 0x00000008045c723c */ /* 0x048fe2000004185c */
[----:B------:R-:W-:Y:S01]  /*213d0*/  MUFU.EX2 R182, R182 ;  /* 0x000000b600b67308 */ /* 0x000fe20000000800 */
[----:B------:R-:W-:Y:S01]  /*213e0*/  FADD.FTZ R165, R33, R165 ;  /* 0x000000a521a57221 */ /* 0x000fe20000010000 */
[----:B------:R-:W-:Y:S01]  /*213f0*/  FADD.FTZ R3, R164, R3 ;  /* 0x00000003a4037221 */ /* 0x000fe20000010000 */
[----:B------:R-:W-:Y:S02]  /*21400*/  MOV R164, R167 ;  /* 0x000000a700a47202 */ /* 0x000fe40000000f00 */
[----:B------:R-:W-:Y:S01]  /*21410*/  HMMA.16816.F32.BF16 R96, R4, R10, R96 ;  /* 0x0000000a0460723c */ /* 0x000fe20000041860 */
[----:B------:R-:W3:Y:S01]  /*21420*/  LDSM.16.MT88.4 R8, [R227+0x14000] ;  /* 0x01400000e308783b */ /* 0x000ee20000004200 */
[----:B----4-:R-:W-:Y:S01]  /*21430*/  FADD.FTZ R165, R176, R165 ;  /* 0x000000a5b0a57221 */ /* 0x010fe20000010000 */
[----:B------:R-:W4:Y:S01]  /*21440*/  MUFU.EX2 R183, R183 ;  /* 0x000000b700b77308 */ /* 0x000f220000000800 */
[----:B-----5:R-:W-:-:S07]  /*21450*/  FADD.FTZ R3, R179, R3 ;  /* 0x00000003b3037221 */ /* 0x020fce0000010000 */
[----:B------:R-:W5:Y:S01]  /*21460*/  MUFU.EX2 R192, R192 ;  /* 0x000000c000c07308 */ /* 0x000f620000000800 */
[C---:B-1----:R-:W-:Y:S07]  /*21470*/  HMMA.16816.F32.BF16 R100, R4.reuse, R16, R100 ;  /* 0x000000100464723c */ /* 0x042fee0000041864 */
[----:B------:R-:W-:Y:S01]  /*21480*/  MUFU.EX2 R190, R190 ;  /* 0x000000be00be7308 */ /* 0x000fe20000000800 */
[C---:B------:R-:W-:Y:S01]  /*21490*/  HMMA.16816.F32.BF16 R104, R4.reuse, R18, R104 ;  /* 0x000000120468723c */ /* 0x040fe20000041868 */
[----:B------:R-:W1:Y:S06]  /*214a0*/  LDSM.16.MT88.4 R16, [R230+0x16000] ;  /* 0x01600000e610783b */ /* 0x000e6c0000004200 */
[----:B------:R-:W-:Y:S01]  /*214b0*/  MUFU.EX2 R193, R193 ;  /* 0x000000c100c17308 */ /* 0x000fe20000000800 */
[C---:B--2---:R-:W-:Y:S06]  /*214c0*/  HMMA.16816.F32.BF16 R108, R4.reuse, R12, R108 ;  /* 0x0000000c046c723c */ /* 0x044fec000004186c */
[C---:B------:R-:W-:Y:S01]  /*214d0*/  HMMA.16816.F32.BF16 R112, R4.reuse, R14, R112 ;  /* 0x0000000e0470723c */ /* 0x040fe20000041870 */
[----:B------:R-:W2:Y:S01]  /*214e0*/  LDSM.16.MT88.4 R12, [R229+0x16000] ;  /* 0x01600000e50c783b */ /* 0x000ea20000004200 */
[----:B------:R-:W-:Y:S04]  /*214f0*/  MUFU.EX2 R191, R191 ;  /* 0x000000bf00bf7308 */ /* 0x000fe80000000800 */
[C---:B---3--:R-:W-:Y:S04]  /*21500*/  HMMA.16816.F32.BF16 R116, R4.reuse, R8, R116 ;  /* 0x000000080474723c */ /* 0x048fe80000041874 */
[----:B------:R-:W3:Y:S02]  /*21510*/  MUFU.EX2 R185, R185 ;  /* 0x000000b900b97308 */ /* 0x000ee40000000800 */
[C---:B------:R-:W-:Y:S01]  /*21520*/  HMMA.16816.F32.BF16 R120, R4.reuse, R10, R120 ;  /* 0x0000000a0478723c */ /* 0x040fe20000041878 */
[----:B------:R-:W4:Y:S05]  /*21530*/  LDSM.16.MT88.4 R8, [R228+0x16000] ;  /* 0x01600000e408783b */ /* 0x000f2a0000004200 */
[----:B------:R-:W3:Y:S08]  /*21540*/  MUFU.EX2 R187, R187 ;  /* 0x000000bb00bb7308 */ /* 0x000ef00000000800 */
[----:B------:R-:W-:Y:S01]  /*21550*/  MUFU.EX2 R186, R186 ;  /* 0x000000ba00ba7308 */ /* 0x000fe20000000800 */
[C---:B-1----:R-:W-:Y:S07]  /*21560*/  HMMA.16816.F32.BF16 R124, R4.reuse, R16, R124 ;  /* 0x00000010047c723c */ /* 0x042fee000004187c */
[----:B------:R-:W1:Y:S01]  /*21570*/  MUFU.EX2 R184, R184 ;  /* 0x000000b800b87308 */ /* 0x000e620000000800 */
[C---:B------:R-:W-:Y:S01]  /*21580*/  HMMA.16816.F32.BF16 R128, R4.reuse, R18, R128 ;  /* 0x000000120480723c */ /* 0x040fe20000041880 */
[----:B------:R-:W5:Y:S05]  /*21590*/  LDSM.16.MT88.4 R16, [R227+0x16000] ;  /* 0x01600000e310783b */ /* 0x000f6a0000004200 */
[C---:B--2---:R-:W-:Y:S01]  /*215a0*/  HMMA.16816.F32.BF16 R132, R4.reuse, R12, R132 ;  /* 0x0000000c0484723c */ /* 0x044fe20000041884 */
[----:B------:R-:W2:Y:S05]  /*215b0*/  MUFU.EX2 R175, R175 ;  /* 0x000000af00af7308 */ /* 0x000eaa0000000800 */
[C---:B------:R-:W-:Y:S01]  /*215c0*/  HMMA.16816.F32.BF16 R152, R4.reuse, R14, R152 ;  /* 0x0000000e0498723c */ /* 0x040fe20000041898 */
[----:B------:R-:W3:Y:S02]  /*215d0*/  LDSM.16.MT88.4 R12, [R230+0x10800] ;  /* 0x01080000e60c783b */ /* 0x000ee40000004200 */
[----:B------:R-:W-:Y:S03]  /*215e0*/  MUFU.EX2 R174, R174 ;  /* 0x000000ae00ae7308 */ /* 0x000fe60000000800 */
[C---:B----4-:R-:W-:Y:S05]  /*215f0*/  HMMA.16816.F32.BF16 R136, R4.reuse, R8, R136 ;  /* 0x000000080488723c */ /* 0x050fea0000041888 */
[----:B------:R-:W-:Y:S01]  /*21600*/  MUFU.EX2 R173, R173 ;  /* 0x000000ad00ad7308 */ /* 0x000fe20000000800 */
[C---:B------:R-:W-:Y:S01]  /*21610*/  HMMA.16816.F32.BF16 R148, R4.reuse, R10, R148 ;  /* 0x0000000a0494723c */ /* 0x040fe20000041894 */
[----:B------:R-:W4:Y:S06]  /*21620*/  LDSM.16.MT88.4 R8, [R229+0x10800] ;  /* 0x01080000e508783b */ /* 0x000f2c0000004200 */
[----:B------:R-:W-:Y:S08]  /*21630*/  MUFU.EX2 R171, R171 ;  /* 0x000000ab00ab7308 */ /* 0x000ff00000000800 */
[----:B------:R-:W2:Y:S01]  /*21640*/  MUFU.EX2 R170, R170 ;  /* 0x000000aa00aa7308 */ /* 0x000ea20000000800 */
[C---:B-----5:R-:W-:Y:S06]  /*21650*/  HMMA.16816.F32.BF16 R140, R4.reuse, R16, R140 ;  /* 0x00000010048c723c */ /* 0x060fec000004188c */
[----:B------:R-:W-:Y:S01]  /*21660*/  HMMA.16816.F32.BF16 R144, R4, R18, R144 ;  /* 0x000000120490723c */ /* 0x000fe20000041890 */
[----:B------:R-:W5:Y:S01]  /*21670*/  LDSM.16.MT88.4 R16, [R228+0x12800] ;  /* 0x01280000e410783b */ /* 0x000f620000004200 */
[----:B------:R-:W2:Y:S05]  /*21680*/  MUFU.EX2 R169, R169 ;  /* 0x000000a900a97308 */ /* 0x000eaa0000000800 */
[C---:B------:R-:W-:Y:S01]  /*21690*/  F2FP.BF16.F32.PACK_AB R4, R177.reuse, R176 ;  /* 0x000000b0b104723e */ /* 0x040fe200000010ff */
[----:B------:R-:W-:Y:S01]  /*216a0*/  FADD.FTZ R177, R177, R165 ;  /* 0x000000a5b1b17221 */ /* 0x000fe20000010000 */
[C---:B------:R-:W-:Y:S01]  /*216b0*/  F2FP.BF16.F32.PACK_AB R5, R181.reuse, R179 ;  /* 0x000000b3b505723e */ /* 0x040fe200000010ff */
[----:B------:R-:W2:Y:S01]  /*216c0*/  MUFU.EX2 R172, R172 ;  /* 0x000000ac00ac7308 */ /* 0x000ea20000000800 */
[----:B------:R-:W-:Y:S01]  /*216d0*/  F2FP.BF16.F32.PACK_AB R6, R180, R178 ;  /* 0x000000b2b406723e */ /* 0x000fe200000010ff */
[----:B------:R-:W-:Y:S01]  /*216e0*/  FADD.FTZ R181, R181, R3 ;  /* 0x00000003b5b57221 */ /* 0x000fe20000010000 */
[----:B------:R-:W-:Y:S01]  /*216f0*/  F2FP.BF16.F32.PACK_AB R7, R183, R182 ;  /* 0x000000b6b707723e */ /* 0x000fe200000010ff */
[----:B------:R-:W-:Y:S01]  /*21700*/  FADD.FTZ R177, R178, R177 ;  /* 0x000000b1b2b17221 */ /* 0x000fe20000010000 */
[----:B------:R-:W-:Y:S01]  /*21710*/  MOV R3, R166 ;  /* 0x000000a600037202 */ /* 0x000fe20000000f00 */
[----:B------:R-:W-:-:S02]  /*21720*/  FADD.FTZ R181, R182, R181 ;  /* 0x000000b5b6b57221 */ /* 0x000fc40000010000 */
[----:B------:R-:W2:Y:S01]  /*21730*/  MUFU.EX2 R194, R194 ;  /* 0x000000c200c27308 */ /* 0x000ea20000000800 */
[----:B------:R-:W-:Y:S01]  /*21740*/  FADD.FTZ R180, R180, R177 ;  /* 0x000000b1b4b47221 */ /* 0x000fe20000010000 */
[C---:B---3--:R-:W-:Y:S01]  /*21750*/  HMMA.16816.F32.BF16 R160, R4.reuse, R12, R160 ;  /* 0x0000000c04a0723c */ /* 0x048fe200000418a0 */
[----:B------:R-:W-:Y:S02]  /*21760*/  FADD.FTZ R183, R183, R181 ;  /* 0x000000b5b7b77221 */ /* 0x000fe40000010000 */
[----:B------:R-:W-:Y:S02]  /*21770*/  FADD.FTZ R180, R192, R180 ;  /* 0x000000b4c0b47221 */ /* 0x000fe40000010000 */
[----:B------:R-:W-:Y:S01]  /*21780*/  FADD.FTZ R183, R185, R183 ;  /* 0x000000b7b9b77221 */ /* 0x000fe20000010000 */
[C---:B------:R-:W-:Y:S01]  /*21790*/  HMMA.16816.F32.BF16 R156, R4.reuse, R14, R156 ;  /* 0x0000000e049c723c */ /* 0x040fe2000004189c */
[----:B------:R-:W3:Y:S05]  /*217a0*/  LDSM.16.MT88.4 R12, [R230+0x12800] ;  /* 0x01280000e60c783b */ /* 0x000eea0000004200 */
[C---:B----4-:R-:W-:Y:S06]  /*217b0*/  HMMA.16816.F32.BF16 R36, R4.reuse, R8, R36 ;  /* 0x000000080424723c */ /* 0x050fec0000041824 */
[C---:B------:R-:W-:Y:S01]  /*217c0*/  HMMA.16816.F32.BF16 R40, R4.reuse, R10, R40 ;  /* 0x0000000a0428723c */ /* 0x040fe20000041828 */
[----:B------:R-:W4:Y:S05]  /*217d0*/  LDSM.16.MT88.4 R8, [R229+0x12800] ;  /* 0x01280000e508783b */ /* 0x000f2a0000004200 */
[C---:B------:R-:W-:Y:S06]  /*217e0*/  HMMA.16816.F32.BF16 R44, R4.reuse, R20, R44 ;  /* 0x00000014042c723c */ /* 0x040fec000004182c */
        /* <DEDUP_REMOVED lines=35> */
[C---:B------:R-:W-:Y:S06]  /*21a20*/  HMMA.16816.F32.BF16 R136, R4.reuse, R16, R136 ;  /* 0x000000100488723c */ /* 0x040fec0000041888 */
[C---:B------:R-:W-:Y:S01]  /*21a30*/  HMMA.16816.F32.BF16 R148, R4.reuse, R18, R148 ;  /* 0x000000120494723c */ /* 0x040fe20000041894 */
[----:B------:R-:W5:Y:S05]  /*21a40*/  LDSM.16.MT88.4 R16, [R228+0x11000] ;  /* 0x01100000e410783b */ /* 0x000f6a0000004200 */
[C---:B-1----:R-:W-:Y:S06]  /*21a50*/  HMMA.16816.F32.BF16 R140, R4.reuse, R20, R140 ;  /* 0x00000014048c723c */ /* 0x042fec000004188c */
        /* <DEDUP_REMOVED lines=13> */
[----:B--2---:R-:W-:Y:S01]  /*21b30*/  FADD.FTZ R191, R175, R191 ;  /* 0x000000bfafbf7221 */ /* 0x004fe20000010000 */
[----:B------:R-:W-:-:S03]  /*21b40*/  FADD.FTZ R184, R170, R184 ;  /* 0x000000b8aab87221 */ /* 0x000fc60000010000 */
[----:B------:R-:W-:Y:S01]  /*21b50*/  FADD.FTZ R191, R174, R191 ;  /* 0x000000bfaebf7221 */ /* 0x000fe20000010000 */
[----:B------:R-:W-:Y:S01]  /*21b60*/  HMMA.16816.F32.BF16 R156, R4, R14, R156 ;  /* 0x0000000e049c723c */ /* 0x000fe2000004189c */
[----:B------:R-:W1:Y:S01]  /*21b70*/  LDSM.16.MT88.4 R12, [R230+0x13000] ;  /* 0x01300000e60c783b */ /* 0x000e620000004200 */
[----:B------:R-:W-:Y:S01]  /*21b80*/  FADD.FTZ R184, R169, R184 ;  /* 0x000000b8a9b87221 */ /* 0x000fe20000010000 */
[----:B------:R-:W-:-:S03]  /*21b90*/  FADD.FTZ R191, R173, R191 ;  /* 0x000000bfadbf7221 */ /* 0x000fc60000010000 */
[----:B----4-:R-:W-:Y:S01]  /*21ba0*/  HMMA.16816.F32.BF16 R36, R4, R8, R36 ;  /* 0x000000080424723c */ /* 0x010fe20000041824 */
[----:B------:R-:W-:Y:S01]  /*21bb0*/  FADD.FTZ R184, R172, R184 ;  /* 0x000000b8acb87221 */ /* 0x000fe20000010000 */
[----:B------:R-:W-:-:S03]  /*21bc0*/  FADD.FTZ R249, R171, R191 ;  /* 0x000000bfabf97221 */ /* 0x000fc60000010000 */
[----:B------:R-:W-:Y:S01]  /*21bd0*/  FADD.FTZ R248, R194, R184 ;  /* 0x000000b8c2f87221 */ /* 0x000fe20000010000 */
[C---:B------:R-:W-:Y:S01]  /*21be0*/  HMMA.16816.F32.BF16 R40, R4.reuse, R10, R40 ;  /* 0x0000000a0428723c */ /* 0x040fe20000041828 */
[----:B------:R-:W2:Y:S05]  /*21bf0*/  LDSM.16.MT88.4 R8, [R229+0x13000] ;  /* 0x01300000e508783b */ /* 0x000eaa0000004200 */
[C---:B-----5:R-:W-:Y:S06]  /*21c00*/  HMMA.16816.F32.BF16 R44, R4.reuse, R16, R44 ;  /* 0x00000010042c723c */ /* 0x060fec000004182c */
        /* <DEDUP_REMOVED lines=77> */
[C---:B-----5:R-:W-:Y:S06]  /*220e0*/  HMMA.16816.F32.BF16 R108, R4.reuse, R24, R108 ;  /* 0x00000018046c723c */ /* 0x060fec000004186c */
        /* <DEDUP_REMOVED lines=10> */
.L_x_1985:
[----:B------:R-:W-:Y:S05]  /*22190*/  @!P6 BRA `(.L_x_1994) ;  /* 0x000000480010e947 */ /* 0x000fea0003800000 */
[----:B------:R-:W-:Y:S02]  /*221a0*/  MOV R0, R3 ;  /* 0x0000000300007202 */ /* 0x000fe40000000f00 */
[----:B------:R-:W-:-:S07]  /*221b0*/  MOV R2, R164 ;  /* 0x000000a400027202 */ /* 0x000fce0000000f00 */
.L_x_2003:
[----:B------:R-:W1:Y:S01]  /*221c0*/  LDC.64 R166, c[0x0][0x208] ;  /* 0x00008200ffa67b82 */ /* 0x000e620000000a00 */
[----:B------:R-:W-:Y:S04]  /*221d0*/  DEPBAR.LE SB0, 0x0 ;  /* 0x000080000000791a */ /* 0x000fe80000000000 */
[----:B------:R-:W-:Y:S05]  /*221e0*/  WARPSYNC.ALL ;  /* 0x0000000000007948 */ /* 0x000fea0003800000 */
[----:B------:R-:W2:Y:S08]  /*221f0*/  LDC.64 R164, c[0x0][0x198] ;  /* 0x00006600ffa47b82 */ /* 0x000eb00000000a00 */
[----:B------:R-:W-:Y:S01]  /*22200*/  BAR.SYNC.DEFER_BLOCKING 0x0 ;  /* 0x0000000000007b1d */ /* 0x000fe20000010000 */
[----:B------:R-:W-:Y:S01]  /*22210*/  ISETP.NE.U32.AND P0, PT, R244, RZ, PT ;  /* 0x000000fff400720c */ /* 0x000fe20003f05070 */
[----:B------:R-:W-:Y:S03]  /*22220*/  VIADD R246, R246, 0xffffffff ;  /* 0xfffffffff6f67836 */ /* 0x000fe60000000000 */
        /* <DEDUP_REMOVED lines=8> */
[----:B------:R-:W-:Y:S02]  /*222b0*/  IABS R4, R3 ;  /* 0x0000000300047213 */ /* 0x000fe40000000000 */
[C---:B------:R-:W-:Y:S02]  /*222c0*/  R2UR UR12, R166.reuse ;  /* 0x00000000a60c72ca */ /* 0x040fe400000e0000 */
[C---:B------:R-:W-:Y:S02]  /*222d0*/  R2UR UR13, R167.reuse ;  /* 0x00000000a70d72ca */ /* 0x040fe400000e0000 */
        /* <DEDUP_REMOVED lines=63> */
.L_x_1996:
[----:B-1----:R-:W-:Y:S02]  /*226d0*/  R2UR UR4, R166 ;  /* 0x00000000a60472ca */ /* 0x002fe400000e0000 */
[----:B------:R-:W-:Y:S11]  /*226e0*/  R2UR UR5, R167 ;  /* 0x00000000a70572ca */ /* 0x000ff600000e0000 */
[----:B------:R-:W-:Y:S02]  /*226f0*/  @!UPT UIADD3 URZ, URZ, URZ, URZ ;  /* 0x0000003f3f3ff290 */ /* 0x000fe4000fffe03f */
[----:B--2---:R-:W2:Y:S02]  /*22700*/  LD.E R10, desc[UR4][R164.64+0x40] ;  /* 0x00004004a40a7980 */ /* 0x004ea4000c101900 */
[----:B--2---:R-:W-:Y:S05]  /*22710*/  IMAD.U32 R10, R10, -0x40, RZ ;  /* 0xffffffc00a0a7824 */ /* 0x004fea00078e00ff */
[----:B------:R-:W-:Y:S02]  /*22720*/  SHF.R.S32.HI R4, RZ, 0x1f, R10 ;  /* 0x0000001fff047819 */ /* 0x000fe4000001140a */
.L_x_1997:
[----:B------:R-:W-:Y:S05]  /*22730*/  BSYNC B0 ;  /* 0x0000000000007941 */ /* 0x000fea0003800000 */
.L_x_1995:
        /* <DEDUP_REMOVED lines=105> */
[----:B------:R-:W-:Y:S01]  /*22dd0*/  ISETP.GT.AND P0, PT, R246, R235, PT ;  /* 0x000000ebf600720c */ /* 0x000fe20003f04270 */
        /* <DEDUP_REMOVED lines=254> */
[----:B------:R-:W-:Y:S02]  /*23dc0*/  R2UR UR4, R166 ;  /* 0x00000000a60472ca */ /* 0x000fe400000e0000 */
[C---:B------:R-:W-:Y:S01]  /*23dd0*/  R2UR UR5, R167.reuse ;  /* 0x00000000a70572ca */ /* 0x040fe200000e0000 */
[----:B------:R-:W-:Y:S01]  /*23de0*/  VIADD R173, R168, 0xffffffc0 ;  /* 0xffffffc0a8ad7836 */ /* 0x000fe20000000000 */
[----:B------:R-:W-:Y:S02]  /*23df0*/  IABS R3, R168 ;  /* 0x000000a800037213 */ /* 0x000fe40000000000 */
[C---:B------:R-:W-:Y:S02]  /*23e00*/  R2UR UR12, R166.reuse ;  /* 0x00000000a60c72ca */ /* 0x040fe400000e0000 */
[----:B------:R-:W-:Y:S02]  /*23e10*/  IABS R169, R173 ;  /* 0x000000ad00a97213 */ /* 0x000fe40000000000 */
[C---:B------:R-:W-:Y:S02]  /*23e20*/  R2UR UR13, R167.reuse ;  /* 0x00000000a70d72ca */ /* 0x040fe400000e0000 */
[C---:B------:R-:W-:Y:S02]  /*23e30*/  R2UR UR14, R166.reuse ;  /* 0x00000000a60e72ca */ /* 0x040fe400000e0000 */
[C---:B------:R-:W-:Y:S01]  /*23e40*/  R2UR UR15, R167.reuse ;  /* 0x00000000a70f72ca */ /* 0x040fe200000e0000 */
[----:B------:R-:W2:Y:S01]  /*23e50*/  LD.E R175, desc[UR4][R164.64+0x170] ;  /* 0x00017004a4af7980 */ /* 0x000ea2000c101900 */
[----:B------:R-:W-:Y:S02]  /*23e60*/  R2UR UR10, R166 ;  /* 0x00000000a60a72ca */ /* 0x000fe400000e0000 */
[----:B------:R-:W-:Y:S11]  /*23e70*/  R2UR UR11, R167 ;  /* 0x00000000a70b72ca */ /* 0x000ff600000e0000 */
[----:B------:R-:W-:Y:S02]  /*23e80*/  @!UPT UIADD3 URZ, URZ, URZ, URZ ;  /* 0x0000003f3f3ff290 */ /* 0x000fe4000fffe03f */
[----:B------:R-:W3:Y:S01]  /*23e90*/  LD.E.64 R178, desc[UR10][R164.64+0x20] ;  /* 0x0000200aa4b27980 */ /* 0x000ee2000c101b00 */
        /* <DEDUP_REMOVED lines=15> */
[-C--:B------:R-:W-:Y:S02]  /*23f90*/  IMAD R169, R172, R170.reuse, R169 ;  /* 0x000000aaaca97224 */ /* 0x080fe400078e02a9 */
[----:B------:R-:W-:Y:S03]  /*23fa0*/  IMAD.HI.U32 R174, R174, R3, RZ ;  /* 0x00000003aeae7227 */ /* 0x000fe600078e00ff */
[C---:B------:R-:W-:Y:S01]  /*23fb0*/  ISETP.GT.U32.AND P2, PT, R171.reuse, R169, PT ;  /* 0x000000a9ab00720c */ /* 0x040fe20003f44070 */
[----:B------:R-:W-:Y:S05]  /*23fc0*/  IMAD R3, R174, R170, R3 ;  /* 0x000000aaae037224 */ /* 0x000fea00078e0203 */
[----:B------:R-:W-:Y:S07]  /*23fd0*/  ISETP.GT.U32.AND P0, PT, R171, R3, PT ;  /* 0x00000003ab00720c */ /* 0x000fee0003f04070 */
[--C-:B------:R-:W-:Y:S02]  /*23fe0*/  @!P2 IMAD.IADD R169, R169, 0x1, -R171.reuse ;  /* 0x00000001a9a9a824 */ /* 0x100fe400078e0aab */
[----:B------:R-:W-:Y:S03]  /*23ff0*/  @!P2 VIADD R172, R172, 0x1 ;  /* 0x00000001acaca836 */ /* 0x000fe60000000000 */
[-C--:B------:R-:W-:Y:S01]  /*24000*/  ISETP.GE.U32.AND P1, PT, R169, R171.reuse, PT ;  /* 0x000000aba900720c */ /* 0x080fe20003f26070 */
[----:B------:R-:W-:Y:S01]  /*24010*/  @!P0 IMAD.IADD R3, R3, 0x1, -R171 ;  /* 0x0000000103038824 */ /* 0x000fe200078e0aab */
[----:B------:R-:W-:Y:S02]  /*24020*/  @!P0 IADD3 R174, R174, 0x1, RZ ;  /* 0x00000001aeae8810 */ /* 0x000fe40007ffe0ff */
[----:B------:R-:W-:Y:S02]  /*24030*/  ISETP.GE.AND P0, PT, R173, RZ, PT ;  /* 0x000000ffad00720c */ /* 0x000fe40003f06270 */
[----:B------:R-:W-:Y:S02]  /*24040*/  ISETP.GE.U32.AND P2, PT, R3, R171, PT ;  /* 0x000000ab0300720c */ /* 0x000fe40003f46070 */
[----:B------:R-:W-:Y:S05]  /*24050*/  LOP3.LUT R3, RZ, R175, RZ, 0x33, !PT ;  /* 0x000000afff037212 */ /* 0x000fea00078e33ff */
[----:B------:R-:W-:Y:S01]  /*24060*/  @P1 VIADD R172, R172, 0x1 ;  /* 0x00000001acac1836 */ /* 0x000fe20000000000 */
[----:B------:R-:W-:Y:S03]  /*24070*/  ISETP.GE.AND P1, PT, R168, RZ, PT ;  /* 0x000000ffa800720c */ /* 0x000fe60003f26270 */
[----:B------:R-:W-:Y:S02]  /*24080*/  @!P0 IMAD.MOV R172, RZ, RZ, -R172 ;  /* 0x000000ffffac8224 */ /* 0x000fe400078e0aac */
[----:B------:R-:W-:Y:S01]  /*24090*/  @P2 VIADD R174, R174, 0x1 ;  /* 0x00000001aeae2836 */ /* 0x000fe20000000000 */
[----:B------:R-:W-:Y:S04]  /*240a0*/  ISETP.NE.AND P2, PT, R175, RZ, PT ;  /* 0x000000ffaf00720c */ /* 0x000fe80003f45270 */
[C---:B------:R-:W-:Y:S03]  /*240b0*/  SEL R172, R3.reuse, R172, !P2 ;  /* 0x000000ac03ac7207 */ /* 0x040fe60005000000 */
[----:B------:R-:W-:Y:S01]  /*240c0*/  @!P1 IMAD.MOV R174, RZ, RZ, -R174 ;  /* 0x000000ffffae9224 */ /* 0x000fe200078e0aae */
[C---:B------:R-:W-:Y:S04]  /*240d0*/  LEA R170, P1, R172.reuse, R244, 0x2 ;  /* 0x000000f4acaa7211 */ /* 0x040fe800078210ff */
[----:B------:R-:W-:Y:S02]  /*240e0*/  SEL R174, R3, R174, !P2 ;  /* 0x000000ae03ae7207 */ /* 0x000fe40005000000 */
[-C--:B------:R-:W-:Y:S02]  /*240f0*/  LEA.HI.X.SX32 R171, R172, R245.reuse, 0x2, P1 ;  /* 0x000000f5acab7211 */ /* 0x080fe400008f16ff */
[C---:B------:R-:W-:Y:S02]  /*24100*/  LEA R168, P0, R174.reuse, R244, 0x2 ;  /* 0x000000f4aea87211 */ /* 0x040fe400078010ff */
[C---:B------:R-:W-:Y:S01]  /*24110*/  IADD3 R172, R174.reuse, -R172, RZ ;  /* 0x800000acaeac7210 */ /* 0x040fe20007ffe0ff */
[----:B------:R1:W4:Y:S01]  /*24120*/  LD.E R3, desc[UR12][R170.64] ;  /* 0x0000000caa037980 */ /* 0x000322000c101900 */
[----:B------:R-:W-:Y:S03]  /*24130*/  LEA.HI.X.SX32 R169, R174, R245, 0x2, P0 ;  /* 0x000000f5aea97211 */ /* 0x000fe600000f16ff */
[----:B------:R-:W-:Y:S02]  /*24140*/  IMAD R175, R175, R172, -0x40 ;  /* 0xffffffc0afaf7424 */ /* 0x000fe400078e02ac */
[----:B------:R2:W4:Y:S03]  /*24150*/  LD.E R168, desc[UR14][R168.64] ;  /* 0x0000000ea8a87980 */ /* 0x000526000c101900 */
[----:B-1----:R-:W-:Y:S01]  /*24160*/  SHF.R.S32.HI R170, RZ, 0x1f, R175 ;  /* 0x0000001fffaa7819 */ /* 0x002fe200000114af */
[-C--:B--2---:R-:W-:Y:S02]  /*24170*/  IMAD R169, R177, R175.reuse, RZ ;  /* 0x000000afb1a97224 */ /* 0x084fe400078e02ff */
[C---:B------:R-:W-:Y:S04]  /*24180*/  IMAD.WIDE.U32 R172, R176.reuse, R175, RZ ;  /* 0x000000afb0ac7225 */ /* 0x040fe800078e00ff */
[----:B------:R-:W-:Y:S04]  /*24190*/  IMAD R169, R176, R170, R169 ;  /* 0x000000aab0a97224 */ /* 0x000fe800078e02a9 */
[----:B------:R-:W-:Y:S02]  /*241a0*/  IMAD.IADD R173, R173, 0x1, R169 ;  /* 0x00000001adad7824 */ /* 0x000fe400078e02a9 */
[----:B----4-:R-:W-:Y:S04]  /*241b0*/  IMAD.IADD R3, R3, 0x1, -R168 ;  /* 0x0000000103037824 */ /* 0x010fe800078e0aa8 */
[----:B---3--:R-:W-:Y:S01]  /*241c0*/  IMAD R168, R179, R3, RZ ;  /* 0x00000003b3a87224 */ /* 0x008fe200078e02ff */
[----:B------:R-:W-:Y:S01]  /*241d0*/  SHF.R.S32.HI R169, RZ, 0x1f, R3 ;  /* 0x0000001fffa97819 */ /* 0x000fe20000011403 */
[----:B------:R-:W-:Y:S04]  /*241e0*/  IMAD.WIDE.U32 R172, R3, R178, R172 ;  /* 0x000000b203ac7225 */ /* 0x000fe800078e00ac */
[----:B------:R-:W-:Y:S04]  /*241f0*/  IMAD R168, R178, R169, R168 ;  /* 0x000000a9b2a87224 */ /* 0x000fe800078e02a8 */
[----:B------:R-:W-:Y:S01]  /*24200*/  IMAD.IADD R168, R173, 0x1, R168 ;  /* 0x00000001ada87824 */ /* 0x000fe200078e02a8 */
[----:B------:R-:W-:Y:S05]  /*24210*/  BRA `(.L_x_2002) ;  /* 0x0000000000187947 */ /* 0x000fea0003800000 */
.L_x_2001:
[----:B------:R-:W-:Y:S02]  /*24220*/  R2UR UR4, R166 ;  /* 0x00000000a60472ca */ /* 0x000fe400000e0000 */
[----:B------:R-:W-:Y:S11]  /*24230*/  R2UR UR5, R167 ;  /* 0x00000000a70572ca */ /* 0x000ff600000e0000 */
[----:B------:R-:W-:Y:S02]  /*24240*/  @!UPT UIADD3 URZ, URZ, URZ, URZ ;  /* 0x0000003f3f3ff290 */ /* 0x000fe4000fffe03f */
[----:B------:R-:W2:Y:S02]  /*24250*/  LD.E R172, desc[UR4][R164.64+0x38] ;  /* 0x00003804a4ac7980 */ /* 0x000ea4000c101900 */
[----:B--2---:R-:W-:Y:S05]  /*24260*/  IMAD.U32 R172, R172, -0x40, RZ ;  /* 0xffffffc0acac7824 */ /* 0x004fea00078e00ff */
[----:B------:R-:W-:Y:S02]  /*24270*/  SHF.R.S32.HI R168, RZ, 0x1f, R172 ;  /* 0x0000001fffa87819 */ /* 0x000fe400000114ac */
.L_x_2002:
[----:B------:R-:W-:Y:S05]  /*24280*/  BSYNC B0 ;  /* 0x0000000000007941 */ /* 0x000fea0003800000 */
.L_x_2000:
        /* <DEDUP_REMOVED lines=135> */
.L_x_1999:
[----:B------:R-:W-:Y:S05]  /*24b00*/  BSYNC B1 ;  /* 0x0000000000017941 */ /* 0x000fea0003800000 */
.L_x_1998:
        /* <DEDUP_REMOVED lines=128> */
[----:B------:R-:W-:Y:S01]  /*25310*/  LDSM.16.MT88.4 R152, [R230+0x10800] ;  /* 0x01080000e698783b */ /* 0x000fe20000004200 */
        /* <DEDUP_REMOVED lines=33> */
[----:B------:R-:W-:Y:S01]  /*25530*/  ISETP.GT.AND P0, PT, R246, R235, PT ;  /* 0x000000ebf600720c */ /* 0x000fe20003f04270 */
        /* <DEDUP_REMOVED lines=8> */
[----:B------:R-:W5:Y:S01]  /*255c0*/  MUFU.EX2 R201, R201 ;  /* 0x000000c900c97308 */ /* 0x000f620000000800 */
[----:B------:R-:W-:Y:S01]  /*255d0*/  FMUL.FTZ R97, R2, R97 ;  /* 0x0000006102617220 */ /* 0x000fe20000410000 */
[C---:B------:R-:W-:Y:S01]  /*255e0*/  HMMA.16816.F32.BF16 R48, R160.reuse, R178, R48 ;  /* 0x000000b2a030723c */ /* 0x040fe20000041830 */
[----:B------:R-:W-:Y:S02]  /*255f0*/  LDSM.16.MT88.4 R176, [R228+0x10800] ;  /* 0x01080000e4b0783b */ /* 0x000fe40000004200 */
[C---:B------:R-:W-:Y:S03]  /*25600*/  FMUL.FTZ R98, R0.reuse, R98 ;  /* 0x0000006200627220 */ /* 0x040fe60000410000 */
[C---:B--2---:R-:W-:Y:S02]  /*25610*/  HMMA.16816.F32.BF16 R52, R160.reuse, R156, R52 ;  /* 0x0000009ca034723c */ /* 0x044fe40000041834 */
[----:B------:R-:W-:Y:S03]  /*25620*/  MUFU.EX2 R202, R202 ;  /* 0x000000ca00ca7308 */ /* 0x000fe60000000800 */
        /* <DEDUP_REMOVED lines=67> */
[-C--:B------:R-:W-:Y:S01]  /*25a60*/  FFMA.FTZ R203, R17, R165.reuse, -R197 ;  /* 0x000000a511cb7223 */ /* 0x080fe200000108c5 */
[-CC-:B------:R-:W-:Y:S03]  /*25a70*/  FFMA.FTZ R250, R18, R165.reuse, -R196.reuse ;  /* 0x000000a512fa7223 */ /* 0x180fe600000108c4 */
[----:B------:R-:W-:Y:S01]  /*25a80*/  FFMA.FTZ R251, R19, R165, -R196 ;  /* 0x000000a513fb7223 */ /* 0x000fe200000108c4 */
[C---:B------:R-:W-:Y:S01]  /*25a90*/  FMUL.FTZ R16, R2.reuse, R148 ;  /* 0x0000009402107220 */ /* 0x040fe20000410000 */
[----:B---3--:R-:W-:Y:S01]  /*25aa0*/  F2FP.BF16.F32.PACK_AB R148, R199, R198 ;  /* 0x000000c6c794723e */ /* 0x008fe200000010ff */
[----:B------:R-:W-:Y:S01]  /*25ab0*/  FMUL.FTZ R17, R2, R149 ;  /* 0x0000009502117220 */ /* 0x000fe20000410000 */
[----:B-----5:R-:W-:Y:S01]  /*25ac0*/  F2FP.BF16.F32.PACK_AB R149, R201, R200 ;  /* 0x000000c8c995723e */ /* 0x020fe200000010ff */
[C---:B------:R-:W-:Y:S01]  /*25ad0*/  FMUL.FTZ R18, R0.reuse, R150 ;  /* 0x0000009600127220 */ /* 0x040fe20000410000 */
[C---:B--2---:R-:W-:Y:S01]  /*25ae0*/  HMMA.16816.F32.BF16 R124, R160.reuse, R156, R124 ;  /* 0x0000009ca07c723c */ /* 0x044fe2000004187c */
[----:B------:R-:W2:Y:S02]  /*25af0*/  MUFU.EX2 R203, R203 ;  /* 0x000000cb00cb7308 */ /* 0x000ea40000000800 */
[----:B------:R-:W-:Y:S01]  /*25b00*/  FMUL.FTZ R19, R0, R151 ;  /* 0x0000009700137220 */ /* 0x000fe20000410000 */
[C---:B------:R-:W-:Y:S01]  /*25b10*/  FMUL.FTZ R140, R2.reuse, R140 ;  /* 0x0000008c028c7220 */ /* 0x040fe20000410000 */
[----:B------:R-:W-:Y:S01]  /*25b20*/  FMUL.FTZ R141, R2, R141 ;  /* 0x0000008d028d7220 */ /* 0x000fe20000410000 */
[C---:B------:R-:W-:Y:S01]  /*25b30*/  HMMA.16816.F32.BF16 R128, R160.reuse, R158, R128 ;  /* 0x0000009ea080723c */ /* 0x040fe20000041880 */
[----:B------:R-:W3:Y:S04]  /*25b40*/  LDSM.16.MT88.4 R156, [R227+0x16000] ;  /* 0x01600000e39c783b */ /* 0x000ee80000004200 */
[----:B------:R-:W-:Y:S01]  /*25b50*/  MUFU.EX2 R250, R250 ;  /* 0x000000fa00fa7308 */ /* 0x000fe20000000800 */
[C---:B------:R-:W-:Y:S01]  /*25b60*/  FMUL.FTZ R142, R0.reuse, R142 ;  /* 0x0000008e008e7220 */ /* 0x040fe20000410000 */
[C---:B-1----:R-:W-:Y:S08]  /*25b70*/  HMMA.16816.F32.BF16 R132, R160.reuse, R168, R132 ;  /* 0x000000a8a084723c */ /* 0x042ff00000041884 */
[----:B------:R-:W1:Y:S01]  /*25b80*/  MUFU.EX2 R251, R251 ;  /* 0x000000fb00fb7308 */ /* 0x000e620000000800 */
[C---:B------:R-:W-:Y:S01]  /*25b90*/  HMMA.16816.F32.BF16 R12, R160.reuse, R170, R12 ;  /* 0x000000aaa00c723c */ /* 0x040fe2000004180c */
[----:B------:R-:W5:Y:S02]  /*25ba0*/  LDSM.16.MT88.4 R168, [R229+0x10800] ;  /* 0x01080000e5a8783b */ /* 0x000f640000004200 */
[----:B--2---:R-:W-:Y:S03]  /*25bb0*/  F2FP.BF16.F32.PACK_AB R150, R203, R202 ;  /* 0x000000cacb96723e */ /* 0x004fe600000010ff */
[C---:B----4-:R-:W-:Y:S05]  /*25bc0*/  HMMA.16816.F32.BF16 R136, R160.reuse, R172, R136 ;  /* 0x000000aca088723c */ /* 0x050fea0000041888 */
[----:B------:R-:W-:Y:S01]  /*25bd0*/  FMUL.FTZ R143, R0, R143 ;  /* 0x0000008f008f7220 */ /* 0x000fe20000410000 */
[C---:B------:R-:W-:Y:S01]  /*25be0*/  HMMA.16816.F32.BF16 R16, R160.reuse, R174, R16 ;  /* 0x000000aea010723c */ /* 0x040fe20000041810 */
[----:B------:R-:W2:Y:S04]  /*25bf0*/  LDSM.16.MT88.4 R172, [R227+0x10800] ;  /* 0x01080000e3ac783b */ /* 0x000ea80000004200 */
[C---:B------:R-:W-:Y:S01]  /*25c00*/  FMUL.FTZ R144, R2.reuse, R144 ;  /* 0x0000009002907220 */ /* 0x040fe20000410000 */
[----:B------:R-:W-:Y:S01]  /*25c10*/  FMUL.FTZ R145, R2, R145 ;  /* 0x0000009102917220 */ /* 0x000fe20000410000 */
[C---:B------:R-:W-:Y:S01]  /*25c20*/  FMUL.FTZ R146, R0.reuse, R146 ;  /* 0x0000009200927220 */ /* 0x040fe20000410000 */
[----:B------:R-:W-:Y:S03]  /*25c30*/  FMUL.FTZ R147, R0, R147 ;  /* 0x0000009300937220 */ /* 0x000fe60000410000 */
[----:B-1----:R-:W-:Y:S01]  /*25c40*/  F2FP.BF16.F32.PACK_AB R151, R251, R250 ;  /* 0x000000fafb97723e */ /* 0x002fe200000010ff */
[----:B------:R-:W-:Y:S01]  /*25c50*/  FFMA.FTZ R191, R2, R249, R191 ;  /* 0x000000f902bf7223 */ /* 0x000fe200000100bf */
[----:B------:R-:W-:Y:S01]  /*25c60*/  MOV R2, R164 ;  /* 0x000000a400027202 */ /* 0x000fe20000000f00 */
[----:B------:R-:W-:Y:S01]  /*25c70*/  FFMA.FTZ R194, R0, R248, R194 ;  /* 0x000000f800c27223 */ /* 0x000fe200000100c2 */
[----:B------:R-:W-:Y:S01]  /*25c80*/  MOV R0, R3 ;  /* 0x0000000300007202 */ /* 0x000fe20000000f00 */
[----:B------:R-:W-:Y:S01]  /*25c90*/  FADD.FTZ R191, R166, R191 ;  /* 0x000000bfa6bf7221 */ /* 0x000fe20000010000 */
[C---:B---3--:R-:W-:Y:S03]  /*25ca0*/  HMMA.16816.F32.BF16 R140, R160.reuse, R156, R140 ;  /* 0x0000009ca08c723c */ /* 0x048fe6000004188c */
[----:B------:R-:W-:Y:S01]  /*25cb0*/  FADD.FTZ R194, R167, R194 ;  /* 0x000000c2a7c27221 */ /* 0x000fe20000010000 */
[----:B------:R-:W-:Y:S02]  /*25cc0*/  FADD.FTZ R191, R190, R191 ;  /* 0x000000bfbebf7221 */ /* 0x000fe40000010000 */
[----:B------:R-:W-:Y:S01]  /*25cd0*/  HMMA.16816.F32.BF16 R144, R160, R158, R144 ;  /* 0x0000009ea090723c */ /* 0x000fe20000041890 */
[----:B------:R-:W1:Y:S04]  /*25ce0*/  LDSM.16.MT88.4 R156, [R230+0x12800] ;  /* 0x01280000e69c783b */ /* 0x000e680000004200 */
[----:B------:R-:W-:Y:S01]  /*25cf0*/  FADD.FTZ R194, R193, R194 ;  /* 0x000000c2c1c27221 */ /* 0x000fe20000010000 */
[C---:B------:R-:W-:Y:S03]  /*25d00*/  HMMA.16816.F32.BF16 R4, R148.reuse, R152, R4 ;  /* 0x000000989404723c */ /* 0x040fe60000041804 */
[----:B------:R-:W3:Y:S02]  /*25d10*/  LDSM.16.MT88.4 R160, [R229+0x12800] ;  /* 0x01280000e5a0783b */ /* 0x000ee40000004200 */
[----:B------:R-:W-:Y:S01]  /*25d20*/  FADD.FTZ R191, R192, R191 ;  /* 0x000000bfc0bf7221 */ /* 0x000fe20000010000 */
[C---:B------:R-:W-:Y:S05]  /*25d30*/  HMMA.16816.F32.BF16 R8, R148.reuse, R154, R8 ;  /* 0x0000009a9408723c */ /* 0x040fea0000041808 */
[----:B------:R-:W4:Y:S01]  /*25d40*/  LDSM.16.MT88.4 R152, [R228+0x12800] ;  /* 0x01280000e498783b */ /* 0x000f220000004200 */
[C---:B-----5:R-:W-:Y:S05]  /*25d50*/  HMMA.16816.F32.BF16 R36, R148.reuse, R168, R36 ;  /* 0x000000a89424723c */ /* 0x060fea0000041824 */
[----:B------:R-:W-:Y:S01]  /*25d60*/  FADD.FTZ R194, R195, R194 ;  /* 0x000000c2c3c27221 */ /* 0x000fe20000010000 */
[C---:B------:R-:W-:Y:S01]  /*25d70*/  HMMA.16816.F32.BF16 R40, R148.reuse, R170, R40 ;  /* 0x000000aa9428723c */ /* 0x040fe20000041828 */
[----:B------:R-:W5:Y:S04]  /*25d80*/  LDSM.16.MT88.4 R168, [R227+0x12800] ;  /* 0x01280000e3a8783b */ /* 0x000f680000004200 */
[----:B------:R-:W-:Y:S01]  /*25d90*/  FADD.FTZ R191, R198, R191 ;  /* 0x000000bfc6bf7221 */ /* 0x000fe20000010000 */
[C---:B------:R-:W-:Y:S05]  /*25da0*/  HMMA.16816.F32.BF16 R44, R148.reuse, R176, R44 ;  /* 0x000000b0942c723c */ /* 0x040fea000004182c */
[----:B------:R-:W-:Y:S01]  /*25db0*/  FADD.FTZ R194, R200, R194 ;  /* 0x000000c2c8c27221 */ /* 0x000fe20000010000 */
[C---:B------:R-:W-:Y:S01]  /*25dc0*/  HMMA.16816.F32.BF16 R48, R148.reuse, R178, R48 ;  /* 0x000000b29430723c */ /* 0x040fe20000041830 */
[----:B------:R-:W5:Y:S04]  /*25dd0*/  LDSM.16.MT88.4 R176, [R228+0x14800] ;  /* 0x01480000e4b0783b */ /* 0x000f680000004200 */
[----:B------:R-:W-:Y:S01]  /*25de0*/  FADD.FTZ R191, R199, R191 ;  /* 0x000000bfc7bf7221 */ /* 0x000fe20000010000 */
[C---:B--2---:R-:W-:Y:S05]  /*25df0*/  HMMA.16816.F32.BF16 R52, R148.reuse, R172, R52 ;  /* 0x000000ac9434723c */ /* 0x044fea0000041834 */
[----:B------:R-:W-:Y:S01]  /*25e00*/  FADD.FTZ R194, R201, R194 ;  /* 0x000000c2c9c27221 */ /* 0x000fe20000010000 */
[C---:B------:R-:W-:Y:S01]  /*25e10*/  HMMA.16816.F32.BF16 R56, R148.reuse, R174, R56 ;  /* 0x000000ae9438723c */ /* 0x040fe20000041838 */
[----:B------:R-:W-:Y:S04]  /*25e20*/  LDSM.16.MT88.4 R172, [R228+0x11000] ;  /* 0x01100000e4ac783b */ /* 0x000fe80000004200 */
[----:B------:R-:W-:Y:S01]  /*25e30*/  FADD.FTZ R191, R202, R191 ;  /* 0x000000bfcabf7221 */ /* 0x000fe20000010000 */
[C---:B-1----:R-:W-:Y:S05]  /*25e40*/  HMMA.16816.F32.BF16 R60, R148.reuse, R156, R60 ;  /* 0x0000009c943c723c */ /* 0x042fea000004183c */
[----:B------:R-:W-:Y:S01]  /*25e50*/  FADD.FTZ R194, R250, R194 ;  /* 0x000000c2fac27221 */ /* 0x000fe20000010000 */
[C---:B------:R-:W-:Y:S01]  /*25e60*/  HMMA.16816.F32.BF16 R64, R148.reuse, R158, R64 ;  /* 0x0000009e9440723c */ /* 0x040fe20000041840 */
[----:B------:R-:W1:Y:S04]  /*25e70*/  LDSM.16.MT88.4 R156, [R227+0x14800] ;  /* 0x01480000e39c783b */ /* 0x000e680000004200 */
[----:B------:R-:W-:Y:S01]  /*25e80*/  FADD.FTZ R191, R203, R191 ;  /* 0x000000bfcbbf7221 */ /* 0x000fe20000010000 */
[C---:B---3--:R-:W-:Y:S05]  /*25e90*/  HMMA.16816.F32.BF16 R68, R148.reuse, R160, R68 ;  /* 0x000000a09444723c */ /* 0x048fea0000041844 */
[----:B------:R-:W-:Y:S01]  /*25ea0*/  FADD.FTZ R194, R251, R194 ;  /* 0x000000c2fbc27221 */ /* 0x000fe20000010000 */
[C---:B------:R-:W-:Y:S01]  /*25eb0*/  HMMA.16816.F32.BF16 R72, R148.reuse, R162, R72 ;  /* 0x000000a29448723c */ /* 0x040fe20000041848 */
[----:B------:R-:W-:Y:S05]  /*25ec0*/  LDSM.16.MT88.4 R160, [R229+0x16800] ;  /* 0x01680000e5a0783b */ /* 0x000fea0000004200 */
[C---:B----4-:R-:W-:Y:S06]  /*25ed0*/  HMMA.16816.F32.BF16 R76, R148.reuse, R152, R76 ;  /* 0x00000098944c723c */ /* 0x050fec000004184c */
[C---:B------:R-:W-:Y:S01]  /*25ee0*/  HMMA.16816.F32.BF16 R80, R148.reuse, R154, R80 ;  /* 0x0000009a9450723c */ /* 0x040fe20000041850 */
[----:B------:R-:W2:Y:S05]  /*25ef0*/  LDSM.16.MT88.4 R152, [R230+0x16800] ;  /* 0x01680000e698783b */ /* 0x000eaa0000004200 */
[C---:B-----5:R-:W-:Y:S06]  /*25f00*/  HMMA.16816.F32.BF16 R84, R148.reuse, R168, R84 ;  /* 0x000000a89454723c */ /* 0x060fec0000041854 */
[C---:B------:R-:W-:Y:S01]  /*25f10*/  HMMA.16816.F32.BF16 R88, R148.reuse, R170, R88 ;  /* 0x000000aa9458723c */ /* 0x040fe20000041858 */
[----:B------:R-:W3:Y:S05]  /*25f20*/  LDSM.16.MT88.4 R168, [R228+0x16800] ;  /* 0x01680000e4a8783b */ /* 0x000eea0000004200 */
[C---:B------:R-:W-:Y:S06]  /*25f30*/  HMMA.16816.F32.BF16 R92, R148.reuse, R180, R92 ;  /* 0x000000b4945c723c */ /* 0x040fec000004185c */
[C---:B------:R-:W-:Y:S05]  /*25f40*/  HMMA.16816.F32.BF16 R96, R148.reuse, R182, R96 ;  /* 0x000000b69460723c */ /* 0x040fea0000041860 */
[-CC-:B------:R-:W-:Y:S01]  /*25f50*/  FFMA.FTZ R180, R20, R165.reuse, -R197.reuse ;  /* 0x000000a514b47223 */ /* 0x180fe200000108c5 */
[C---:B------:R-:W-:Y:S05]  /*25f60*/  HMMA.16816.F32.BF16 R100, R148.reuse, R184, R100 ;  /* 0x000000b89464723c */ /* 0x040fea0000041864 */
[-CC-:B------:R-:W-:Y:S01]  /*25f70*/  FFMA.FTZ R181, R21, R165.reuse, -R197.reuse ;  /* 0x000000a515b57223 */ /* 0x180fe200000108c5 */
[C---:B------:R-:W-:Y:S01]  /*25f80*/  HMMA.16816.F32.BF16 R104, R148.reuse, R186, R104 ;  /* 0x000000ba9468723c */ /* 0x040fe20000041868 */
[----:B------:R-:W-:Y:S04]  /*25f90*/  MUFU.EX2 R180, R180 ;  /* 0x000000b400b47308 */ /* 0x000fe80000000800 */
[-CC-:B------:R-:W-:Y:S01]  /*25fa0*/  FFMA.FTZ R182, R22, R165.reuse, -R196.reuse ;  /* 0x000000a516b67223 */ /* 0x180fe200000108c4 */
[C---:B------:R-:W-:Y:S05]  /*25fb0*/  HMMA.16816.F32.BF16 R108, R148.reuse, R176, R108 ;  /* 0x000000b0946c723c */ /* 0x040fea000004186c */
[----:B------:R-:W4:Y:S01]  /*25fc0*/  MUFU.EX2 R181, R181 ;  /* 0x000000b500b57308 */ /* 0x000f220000000800 */
[-CC-:B------:R-:W-:Y:S01]  /*25fd0*/  FFMA.FTZ R183, R23, R165.reuse, -R196.reuse ;  /* 0x000000a517b77223 */ /* 0x180fe200000108c4 */
[C---:B------:R-:W-:Y:S01]  /*25fe0*/  HMMA.16816.F32.BF16 R112, R148.reuse, R178, R112 ;  /* 0x000000b29470723c */ /* 0x040fe20000041870 */
[----:B------:R-:W5:Y:S03]  /*25ff0*/  LDSM.16.MT88.4 R20, [R227+0x16800] ;  /* 0x01680000e314783b */ /* 0x000f660000004200 */
[-CC-:B------:R-:W-:Y:S02]  /*26000*/  FFMA.FTZ R184, R24, R165.reuse, -R197.reuse ;  /* 0x000000a518b87223 */ /* 0x180fe400000108c5 */
[C---:B-1----:R-:W-:Y:S02]  /*26010*/  HMMA.16816.F32.BF16 R116, R148.reuse, R156, R116 ;  /* 0x0000009c9474723c */ /* 0x042fe40000041874 */
[----:B------:R-:W-:Y:S01]  /*26020*/  MUFU.EX2 R182, R182 ;  /* 0x000000b600b67308 */ /* 0x000fe20000000800 */
[----:B------:R-:W-:Y:S02]  /*26030*/  LDSM.16.MT88.4 R176, [R229+0x15000] ;  /* 0x01500000e5b0783b */ /* 0x000fe40000004200 */
[-C--:B------:R-:W-:Y:S01]  /*26040*/  FFMA.FTZ R185, R25, R165.reuse, -R197 ;  /* 0x000000a519b97223 */ /* 0x080fe200000108c5 */
[C---:B------:R-:W-:Y:S06]  /*26050*/  HMMA.16816.F32.BF16 R120, R148.reuse, R158, R120 ;  /* 0x0000009e9478723c */ /* 0x040fec0000041878 */
[----:B------:R-:W1:Y:S01]  /*26060*/  MUFU.EX2 R183, R183 ;  /* 0x000000b700b77308 */ /* 0x000e620000000800 */
[----:B------:R-:W5:Y:S01]  /*26070*/  LDSM.16.MT88.4 R156, [R230+0x11000] ;  /* 0x01100000e69c783b */ /* 0x000f620000004200 */
[C---:B--2---:R-:W-:Y:S03]  /*26080*/  HMMA.16816.F32.BF16 R124, R148.reuse, R152, R124 ;  /* 0x00000098947c723c */ /* 0x044fe6000004187c */
[----:B----4-:R-:W-:Y:S03]  /*26090*/  F2FP.BF16.F32.PACK_AB R24, R181, R180 ;  /* 0x000000b4b518723e */ /* 0x010fe600000010ff */
[C---:B------:R-:W-:Y:S01]  /*260a0*/  HMMA.16816.F32.BF16 R128, R148.reuse, R154, R128 ;  /* 0x0000009a9480723c */ /* 0x040fe20000041880 */
[----:B------:R-:W2:Y:S01]  /*260b0*/  LDSM.16.MT88.4 R152, [R229+0x11000] ;  /* 0x01100000e598783b */ /* 0x000ea20000004200 */
[----:B------:R-:W-:Y:S03]  /*260c0*/  MUFU.EX2 R184, R184 ;  /* 0x000000b800b87308 */ /* 0x000fe60000000800 */
[-CC-:B------:R-:W-:Y:S01]  /*260d0*/  FFMA.FTZ R186, R26, R165.reuse, -R196.reuse ;  /* 0x000000a51aba7223 */ /* 0x180fe200000108c4 */
[C---:B------:R-:W-:Y:S06]  /*260e0*/  HMMA.16816.F32.BF16 R132, R148.reuse, R160, R132 ;  /* 0x000000a09484723c */ /* 0x040fec0000041884 */
[----:B------:R-:W4:Y:S01]  /*260f0*/  MUFU.EX2 R185, R185 ;  /* 0x000000b900b97308 */ /* 0x000f220000000800 */
[----:B-1----:R-:W-:Y:S01]  /*26100*/  F2FP.BF16.F32.PACK_AB R25, R183, R182 ;  /* 0x000000b6b719723e */ /* 0x002fe200000010ff */
[C---:B------:R-:W-:Y:S01]  /*26110*/  HMMA.16816.F32.BF16 R12, R148.reuse, R162, R12 ;  /* 0x000000a2940c723c */ /* 0x040fe2000004180c */
[----:B------:R-:W1:Y:S02]  /*26120*/  LDSM.16.MT88.4 R160, [R227+0x11000] ;  /* 0x01100000e3a0783b */ /* 0x000e640000004200 */
[-C--:B------:R-:W-:Y:S03]  /*26130*/  FFMA.FTZ R187, R27, R165.reuse, -R196 ;  /* 0x000000a51bbb7223 */ /* 0x080fe600000108c4 */
[C---:B---3--:R-:W-:Y:S02]  /*26140*/  HMMA.16816.F32.BF16 R136, R148.reuse, R168, R136 ;  /* 0x000000a89488723c */ /* 0x048fe40000041888 */
[----:B------:R-:W-:Y:S03]  /*26150*/  MUFU.EX2 R186, R186 ;  /* 0x000000ba00ba7308 */ /* 0x000fe60000000800 */
[----:B------:R-:W-:Y:S01]  /*26160*/  FADD.FTZ R191, R180, R191 ;  /* 0x000000bfb4bf7221 */ /* 0x000fe20000010000 */
[C---:B------:R-:W-:Y:S01]  /*26170*/  HMMA.16816.F32.BF16 R16, R148.reuse, R170, R16 ;  /* 0x000000aa9410723c */ /* 0x040fe20000041810 */
[----:B------:R-:W3:Y:S05]  /*26180*/  LDSM.16.MT88.4 R168, [R230+0x13000] ;  /* 0x01300000e6a8783b */ /* 0x000eea0000004200 */
[----:B------:R-:W2:Y:S01]  /*26190*/  MUFU.EX2 R187, R187 ;  /* 0x000000bb00bb7308 */ /* 0x000ea20000000800 */
[----:B----4-:R-:W-:Y:S01]  /*261a0*/  F2FP.BF16.F32.PACK_AB R26, R185, R184 ;  /* 0x000000b8b91a723e */ /* 0x010fe200000010ff */
[C---:B-----5:R-:W-:Y:S03]  /*261b0*/  HMMA.16816.F32.BF16 R140, R148.reuse, R20, R140 ;  /* 0x00000014948c723c */ /* 0x060fe6000004188c */
[----:B------:R-:W-:Y:S03]  /*261c0*/  FADD.FTZ R194, R182, R194 ;  /* 0x000000c2b6c27221 */ /* 0x000fe60000010000 */
[----:B------:R-:W-:Y:S01]  /*261d0*/  HMMA.16816.F32.BF16 R144, R148, R22, R144 ;  /* 0x000000169490723c */ /* 0x000fe20000041890 */
[----:B------:R-:W4:Y:S04]  /*261e0*/  LDSM.16.MT88.4 R20, [R229+0x13000] ;  /* 0x01300000e514783b */ /* 0x000f280000004200 */
[----:B------:R-:W-:Y:S01]  /*261f0*/  FADD.FTZ R191, R181, R191 ;  /* 0x000000bfb5bf7221 */ /* 0x000fe20000010000 */
[----:B------:R-:W-:Y:S01]  /*26200*/  FADD.FTZ R194, R183, R194 ;  /* 0x000000c2b7c27221 */ /* 0x000fe20000010000 */
[----:B--2---:R-:W-:Y:S02]  /*26210*/  F2FP.BF16.F32.PACK_AB R27, R187, R186 ;  /* 0x000000babb1b723e */ /* 0x004fe400000010ff */
[----:B------:R-:W2:Y:S02]  /*26220*/  LDSM.16.MT88.4 R148, [R228+0x13000] ;  /* 0x01300000e494783b */ /* 0x000ea40000004200 */
[----:B------:R-:W-:Y:S01]  /*26230*/  FADD.FTZ R191, R184, R191 ;  /* 0x000000bfb8bf7221 */ /* 0x000fe20000010000 */
[----:B------:R-:W-:Y:S02]  /*26240*/  FADD.FTZ R194, R186, R194 ;  /* 0x000000c2bac27221 */ /* 0x000fe40000010000 */
[C---:B------:R-:W-:Y:S05]  /*26250*/  HMMA.16816.F32.BF16 R4, R24.reuse, R156, R4 ;  /* 0x0000009c1804723c */ /* 0x040fea0000041804 */
[----:B------:R-:W-:Y:S01]  /*26260*/  FADD.FTZ R191, R185, R191 ;  /* 0x000000bfb9bf7221 */ /* 0x000fe20000010000 */
[C---:B------:R-:W-:Y:S01]  /*26270*/  HMMA.16816.F32.BF16 R8, R24.reuse, R158, R8 ;  /* 0x0000009e1808723c */ /* 0x040fe20000041808 */
[----:B------:R-:W5:Y:S04]  /*26280*/  LDSM.16.MT88.4 R156, [R227+0x13000] ;  /* 0x01300000e39c783b */ /* 0x000f680000004200 */
[----:B------:R-:W-:Y:S01]  /*26290*/  FADD.FTZ R194, R187, R194 ;  /* 0x000000c2bbc27221 */ /* 0x000fe20000010000 */
[C---:B------:R-:W-:Y:S06]  /*262a0*/  HMMA.16816.F32.BF16 R36, R24.reuse, R152, R36 ;  /* 0x000000981824723c */ /* 0x040fec0000041824 */
[C---:B------:R-:W-:Y:S01]  /*262b0*/  HMMA.16816.F32.BF16 R40, R24.reuse, R154, R40 ;  /* 0x0000009a1828723c */ /* 0x040fe20000041828 */
[----:B------:R-:W5:Y:S05]  /*262c0*/  LDSM.16.MT88.4 R152, [R230+0x15000] ;  /* 0x01500000e698783b */ /* 0x000f6a0000004200 */
[C---:B------:R-:W-:Y:S06]  /*262d0*/  HMMA.16816.F32.BF16 R44, R24.reuse, R172, R44 ;  /* 0x000000ac182c723c */ /* 0x040fec000004182c */
[C---:B------:R-:W-:Y:S05]  /*262e0*/  HMMA.16816.F32.BF16 R48, R24.reuse, R174, R48 ;  /* 0x000000ae1830723c */ /* 0x040fea0000041830 */
[-CC-:B------:R-:W-:Y:S01]  /*262f0*/  FFMA.FTZ R172, R28, R165.reuse, -R197.reuse ;  /* 0x000000a51cac7223 */ /* 0x180fe200000108c5 */
[C---:B-1----:R-:W-:Y:S05]  /*26300*/  HMMA.16816.F32.BF16 R52, R24.reuse, R160, R52 ;  /* 0x000000a01834723c */ /* 0x042fea0000041834 */
[-C--:B------:R-:W-:Y:S01]  /*26310*/  FFMA.FTZ R173, R29, R165.reuse, -R197 ;  /* 0x000000a51dad7223 */ /* 0x080fe200000108c5 */
[C---:B------:R-:W-:Y:S01]  /*26320*/  HMMA.16816.F32.BF16 R56, R24.reuse, R162, R56 ;  /* 0x000000a21838723c */ /* 0x040fe20000041838 */
[----:B------:R-:W1:Y:S01]  /*26330*/  LDSM.16.MT88.4 R160, [R228+0x15000] ;  /* 0x01500000e4a0783b */ /* 0x000e620000004200 */
[----:B------:R-:W2:Y:S03]  /*26340*/  MUFU.EX2 R172, R172 ;  /* 0x000000ac00ac7308 */ /* 0x000ea60000000800 */
[-CC-:B------:R-:W-:Y:S01]  /*26350*/  FFMA.FTZ R174, R30, R165.reuse, -R196.reuse ;  /* 0x000000a51eae7223 */ /* 0x180fe200000108c4 */
[C---:B---3--:R-:W-:Y:S06]  /*26360*/  HMMA.16816.F32.BF16 R60, R24.reuse, R168, R60 ;  /* 0x000000a8183c723c */ /* 0x048fec000004183c */
[----:B------:R-:W3:Y:S01]  /*26370*/  MUFU.EX2 R173, R173 ;  /* 0x000000ad00ad7308 */ /* 0x000ee20000000800 */
[-C--:B------:R-:W-:Y:S01]  /*26380*/  FFMA.FTZ R175, R31, R165.reuse, -R196 ;  /* 0x000000a51faf7223 */ /* 0x080fe200000108c4 */
[C---:B------:R-:W-:Y:S01]  /*26390*/  HMMA.16816.F32.BF16 R64, R24.reuse, R170, R64 ;  /* 0x000000aa1840723c */ /* 0x040fe20000041840 */
[----:B------:R-:W1:Y:S05]  /*263a0*/  LDSM.16.MT88.4 R168, [R227+0x15000] ;  /* 0x01500000e3a8783b */ /* 0x000e6a0000004200 */
[C---:B----4-:R-:W-:Y:S02]  /*263b0*/  HMMA.16816.F32.BF16 R68, R24.reuse, R20, R68 ;  /* 0x000000141844723c */ /* 0x050fe40000041844 */
[----:B------:R-:W4:Y:S01]  /*263c0*/  MUFU.EX2 R174, R174 ;  /* 0x000000ae00ae7308 */ /* 0x000f220000000800 */
[----:B------:R-:W-:Y:S02]  /*263d0*/  LDSM.16.MT88.4 R28, [R227+0x17000] ;  /* 0x01700000e31c783b */ /* 0x000fe40000004200 */
[----:B--2---:R-:W-:Y:S01]  /*263e0*/  FADD.FTZ R191, R172, R191 ;  /* 0x000000bfacbf7221 */ /* 0x004fe20000010000 */
[C---:B------:R-:W-:Y:S06]  /*263f0*/  HMMA.16816.F32.BF16 R72, R24.reuse, R22, R72 ;  /* 0x000000161848723c */ /* 0x040fec0000041848 */
[----:B------:R-:W2:Y:S01]  /*26400*/  MUFU.EX2 R175, R175 ;  /* 0x000000af00af7308 */ /* 0x000ea20000000800 */
[----:B------:R-:W1:Y:S01]  /*26410*/  LDSM.16.MT88.4 R20, [R230+0x17000] ;  /* 0x01700000e614783b */ /* 0x000e620000004200 */
[C---:B------:R-:W-:Y:S03]  /*26420*/  HMMA.16816.F32.BF16 R76, R24.reuse, R148, R76 ;  /* 0x00000094184c723c */ /* 0x040fe6000004184c */
[----:B---3--:R-:W-:Y:S03]  /*26430*/  FADD.FTZ R191, R173, R191 ;  /* 0x000000bfadbf7221 */ /* 0x008fe60000010000 */
[C---:B------:R-:W-:Y:S01]  /*26440*/  HMMA.16816.F32.BF16 R80, R24.reuse, R150, R80 ;  /* 0x000000961850723c */ /* 0x040fe20000041850 */
[----:B------:R-:W3:Y:S04]  /*26450*/  LDSM.16.MT88.4 R148, [R229+0x17000] ;  /* 0x01700000e594783b */ /* 0x000ee80000004200 */
[----:B----4-:R-:W-:Y:S01]  /*26460*/  FADD.FTZ R194, R174, R194 ;  /* 0x000000c2aec27221 */ /* 0x010fe20000010000 */
[C---:B-----5:R-:W-:Y:S05]  /*26470*/  HMMA.16816.F32.BF16 R84, R24.reuse, R156, R84 ;  /* 0x0000009c1854723c */ /* 0x060fea0000041854 */
[----:B--2---:R-:W-:Y:S01]  /*26480*/  FADD.FTZ R194, R175, R194 ;  /* 0x000000c2afc27221 */ /* 0x004fe20000010000 */
[C---:B------:R-:W-:Y:S01]  /*26490*/  HMMA.16816.F32.BF16 R88, R24.reuse, R158, R88 ;  /* 0x0000009e1858723c */ /* 0x040fe20000041858 */
[----:B------:R-:W-:Y:S05]  /*264a0*/  LDSM.16.MT88.4 R156, [R230+0x11800] ;  /* 0x01180000e69c783b */ /* 0x000fea0000004200 */
[C---:B------:R-:W-:Y:S06]  /*264b0*/  HMMA.16816.F32.BF16 R92, R24.reuse, R152, R92 ;  /* 0x00000098185c723c */ /* 0x040fec000004185c */
[C---:B------:R-:W-:Y:S01]  /*264c0*/  HMMA.16816.F32.BF16 R96, R24.reuse, R154, R96 ;  /* 0x0000009a1860723c */ /* 0x040fe20000041860 */
[----:B------:R-:W2:Y:S05]  /*264d0*/  LDSM.16.MT88.4 R152, [R228+0x17000] ;  /* 0x01700000e498783b */ /* 0x000eaa0000004200 */
[C---:B------:R-:W-:Y:S06]  /*264e0*/  HMMA.16816.F32.BF16 R100, R24.reuse, R176, R100 ;  /* 0x000000b01864723c */ /* 0x040fec0000041864 */
[C---:B------:R-:W-:Y:S05]  /*264f0*/  HMMA.16816.F32.BF16 R104, R24.reuse, R178, R104 ;  /* 0x000000b21868723c */ /* 0x040fea0000041868 */
[-CC-:B------:R-:W-:Y:S01]  /*26500*/  FFMA.FTZ R176, R32, R165.reuse, -R197.reuse ;  /* 0x000000a520b07223 */ /* 0x180fe200000108c5 */
[C---:B-1----:R-:W-:Y:S05]  /*26510*/  HMMA.16816.F32.BF16 R108, R24.reuse, R160, R108 ;  /* 0x000000a0186c723c */ /* 0x042fea000004186c */
[-CC-:B------:R-:W-:Y:S01]  /*26520*/  FFMA.FTZ R177, R34, R165.reuse, -R196.reuse ;  /* 0x000000a522b17223 */ /* 0x180fe200000108c4 */
[C---:B------:R-:W-:Y:S01]  /*26530*/  HMMA.16816.F32.BF16 R112, R24.reuse, R162, R112 ;  /* 0x000000a21870723c */ /* 0x040fe20000041870 */
[----:B------:R-:W1:Y:S04]  /*26540*/  MUFU.EX2 R176, R176 ;  /* 0x000000b000b07308 */ /* 0x000e680000000800 */
[-C--:B------:R-:W-:Y:S01]  /*26550*/  FFMA.FTZ R197, R33, R165.reuse, -R197 ;  /* 0x000000a521c57223 */ /* 0x080fe200000108c5 */
[C---:B------:R-:W-:Y:S05]  /*26560*/  HMMA.16816.F32.BF16 R116, R24.reuse, R168, R116 ;  /* 0x000000a81874723c */ /* 0x040fea0000041874 */
[----:B------:R-:W-:Y:S01]  /*26570*/  MUFU.EX2 R177, R177 ;  /* 0x000000b100b17308 */ /* 0x000fe20000000800 */
[----:B------:R-:W-:Y:S01]  /*26580*/  FFMA.FTZ R196, R35, R165, -R196 ;  /* 0x000000a523c47223 */ /* 0x000fe200000108c4 */
[C---:B------:R-:W-:Y:S01]  /*26590*/  HMMA.16816.F32.BF16 R120, R24.reuse, R170, R120 ;  /* 0x000000aa1878723c */ /* 0x040fe20000041878 */
[----:B------:R-:W4:Y:S07]  /*265a0*/  LDSM.16.MT88.4 R168, [R229+0x11800] ;  /* 0x01180000e5a8783b */ /* 0x000f2e0000004200 */
[----:B------:R-:W5:Y:S01]  /*265b0*/  MUFU.EX2 R197, R197 ;  /* 0x000000c500c57308 */ /* 0x000f620000000800 */
[C---:B------:R-:W-:Y:S01]  /*265c0*/  HMMA.16816.F32.BF16 R124, R24.reuse, R20, R124 ;  /* 0x00000014187c723c */ /* 0x040fe2000004187c */
[----:B------:R-:W4:Y:S02]  /*265d0*/  LDSM.16.MT88.4 R32, [R228+0x11800] ;  /* 0x01180000e420783b */ /* 0x000f240000004200 */
[----:B-1----:R-:W-:Y:S03]  /*265e0*/  FADD.FTZ R191, R176, R191 ;  /* 0x000000bfb0bf7221 */ /* 0x002fe60000010000 */
[C---:B------:R-:W-:Y:S03]  /*265f0*/  HMMA.16816.F32.BF16 R128, R24.reuse, R22, R128 ;  /* 0x000000161880723c */ /* 0x040fe60000041880 */
[----:B------:R-:W1:Y:S02]  /*26600*/  MUFU.EX2 R196, R196 ;  /* 0x000000c400c47308 */ /* 0x000e640000000800 */
[----:B------:R-:W-:Y:S01]  /*26610*/  F2FP.BF16.F32.PACK_AB R20, R173, R172 ;  /* 0x000000acad14723e */ /* 0x000fe200000010ff */
[C---:B---3--:R-:W-:Y:S05]  /*26620*/  HMMA.16816.F32.BF16 R132, R24.reuse, R148, R132 ;  /* 0x000000941884723c */ /* 0x048fea0000041884 */
[----:B------:R-:W-:Y:S01]  /*26630*/  F2FP.BF16.F32.PACK_AB R21, R175, R174 ;  /* 0x000000aeaf15723e */ /* 0x000fe200000010ff */
[C---:B------:R-:W-:Y:S01]  /*26640*/  HMMA.16816.F32.BF16 R12, R24.reuse, R150, R12 ;  /* 0x00000096180c723c */ /* 0x040fe2000004180c */
[----:B------:R-:W3:Y:S04]  /*26650*/  LDSM.16.MT88.4 R148, [R227+0x11800] ;  /* 0x01180000e394783b */ /* 0x000ee80000004200 */
[----:B-----5:R-:W-:Y:S01]  /*26660*/  F2FP.BF16.F32.PACK_AB R22, R197, R176 ;  /* 0x000000b0c516723e */ /* 0x020fe200000010ff */
[C---:B--2---:R-:W-:Y:S05]  /*26670*/  HMMA.16816.F32.BF16 R136, R24.reuse, R152, R136 ;  /* 0x000000981888723c */ /* 0x044fea0000041888 */
[C---:B-1----:R-:W-:Y:S01]  /*26680*/  F2FP.BF16.F32.PACK_AB R23, R196.reuse, R177 ;  /* 0x000000b1c417723e */ /* 0x042fe200000010ff */
[C---:B------:R-:W-:Y:S01]  /*26690*/  HMMA.16816.F32.BF16 R16, R24.reuse, R154, R16 ;  /* 0x0000009a1810723c */ /* 0x040fe20000041810 */
[----:B------:R-:W1:Y:S04]  /*266a0*/  LDSM.16.MT88.4 R152, [R230+0x13800] ;  /* 0x01380000e698783b */ /* 0x000e680000004200 */
[----:B------:R-:W-:Y:S01]  /*266b0*/  FADD.FTZ R194, R177, R194 ;  /* 0x000000c2b1c27221 */ /* 0x000fe20000010000 */
[C---:B------:R-:W-:Y:S05]  /*266c0*/  HMMA.16816.F32.BF16 R140, R24.reuse, R28, R140 ;  /* 0x0000001c188c723c */ /* 0x040fea000004188c */
[----:B------:R-:W-:Y:S01]  /*266d0*/  FADD.FTZ R249, R197, R191 ;  /* 0x000000bfc5f97221 */ /* 0x000fe20000010000 */
[----:B------:R-:W-:Y:S01]  /*266e0*/  HMMA.16816.F32.BF16 R144, R24, R30, R144 ;  /* 0x0000001e1890723c */ /* 0x000fe20000041890 */
[----:B------:R-:W-:Y:S04]  /*266f0*/  LDSM.16.MT88.4 R24, [R227+0x13800] ;  /* 0x01380000e318783b */ /* 0x000fe80000004200 */
[----:B------:R-:W-:Y:S01]  /*26700*/  FADD.FTZ R248, R196, R194 ;  /* 0x000000c2c4f87221 */ /* 0x000fe20000010000 */
[C---:B------:R-:W-:Y:S03]  /*26710*/  HMMA.16816.F32.BF16 R160, R20.reuse, R156, R4 ;  /* 0x0000009c14a0723c */ /* 0x040fe60000041804 */
[----:B------:R-:W2:Y:S03]  /*26720*/  LDSM.16.MT88.4 R4, [R229+0x13800] ;  /* 0x01380000e504783b */ /* 0x000ea60000004200 */
[C---:B------:R-:W-:Y:S05]  /*26730*/  HMMA.16816.F32.BF16 R156, R20.reuse, R158, R8 ;  /* 0x0000009e149c723c */ /* 0x040fea0000041808 */
[----:B------:R-:W5:Y:S01]  /*26740*/  LDSM.16.MT88.4 R8, [R228+0x13800] ;  /* 0x01380000e408783b */ /* 0x000f620000004200 */
[C---:B----4-:R-:W-:Y:S06]  /*26750*/  HMMA.16816.F32.BF16 R36, R20.reuse, R168, R36 ;  /* 0x000000a81424723c */ /* 0x050fec0000041824 */
[C---:B------:R-:W-:Y:S01]  /*26760*/  HMMA.16816.F32.BF16 R40, R20.reuse, R170, R40 ;  /* 0x000000aa1428723c */ /* 0x040fe20000041828 */
[----:B------:R-:W4:Y:S05]  /*26770*/  LDSM.16.MT88.4 R28, [R230+0x15800] ;  /* 0x01580000e61c783b */ /* 0x000f2a0000004200 */
[C---:B------:R-:W-:Y:S06]  /*26780*/  HMMA.16816.F32.BF16 R44, R20.reuse, R32, R44 ;  /* 0x00000020142c723c */ /* 0x040fec000004182c */
        /* <DEDUP_REMOVED lines=11> */
[C---:B-----5:R-:W-:Y:S06]  /*26840*/  HMMA.16816.F32.BF16 R76, R20.reuse, R8, R76 ;  /* 0x00000008144c723c */ /* 0x060fec000004184c */
[C---:B------:R-:W-:Y:S01]  /*26850*/  HMMA.16816.F32.BF16 R80, R20.reuse, R10, R80 ;  /* 0x0000000a1450723c */ /* 0x040fe20000041850 */
[----:B------:R-:W2:Y:S05]  /*26860*/  LDSM.16.MT88.4 R8, [R230+0x17800] ;  /* 0x01780000e608783b */ /* 0x000eaa0000004200 */
[C---:B------:R-:W-:Y:S06]  /*26870*/  HMMA.16816.F32.BF16 R84, R20.reuse, R24, R84 ;  /* 0x000000181454723c */ /* 0x040fec0000041854 */
[C---:B------:R-:W-:Y:S01]  /*26880*/  HMMA.16816.F32.BF16 R88, R20.reuse, R26, R88 ;  /* 0x0000001a1458723c */ /* 0x040fe20000041858 */
[----:B------:R-:W5:Y:S05]  /*26890*/  LDSM.16.MT88.4 R24, [R228+0x17800] ;  /* 0x01780000e418783b */ /* 0x000f6a0000004200 */
[C---:B----4-:R-:W-:Y:S06]  /*268a0*/  HMMA.16816.F32.BF16 R92, R20.reuse, R28, R92 ;  /* 0x0000001c145c723c */ /* 0x050fec000004185c */
[C---:B------:R-:W-:Y:S01]  /*268b0*/  HMMA.16816.F32.BF16 R96, R20.reuse, R30, R96 ;  /* 0x0000001e1460723c */ /* 0x040fe20000041860 */
[----:B------:R-:W4:Y:S05]  /*268c0*/  LDSM.16.MT88.4 R28, [R227+0x17800] ;  /* 0x01780000e31c783b */ /* 0x000f2a0000004200 */
[C---:B------:R-:W-:Y:S06]  /*268d0*/  HMMA.16816.F32.BF16 R100, R20.reuse, R32, R100 ;  /* 0x000000201464723c */ /* 0x040fec0000041864 */
[C---:B------:R-:W-:Y:S06]  /*268e0*/  HMMA.16816.F32.BF16 R104, R20.reuse, R34, R104 ;  /* 0x000000221468723c */ /* 0x040fec0000041868 */
[C---:B---3--:R-:W-:Y:S06]  /*268f0*/  HMMA.16816.F32.BF16 R108, R20.reuse, R148, R108 ;  /* 0x00000094146c723c */ /* 0x048fec000004186c */
[C---:B------:R-:W-:Y:S06]  /*26900*/  HMMA.16816.F32.BF16 R112, R20.reuse, R150, R112 ;  /* 0x000000961470723c */ /* 0x040fec0000041870 */
[C---:B-1----:R-:W-:Y:S06]  /*26910*/  HMMA.16816.F32.BF16 R116, R20.reuse, R4, R116 ;  /* 0x000000041474723c */ /* 0x042fec0000041874 */
[C---:B------:R-:W-:Y:S06]  /*26920*/  HMMA.16816.F32.BF16 R120, R20.reuse, R6, R120 ;  /* 0x000000061478723c */ /* 0x040fec0000041878 */
[C---:B--2---:R-:W-:Y:S06]  /*26930*/  HMMA.16816.F32.BF16 R124, R20.reuse, R8, R124 ;  /* 0x00000008147c723c */ /* 0x044fec000004187c */
[C---:B------:R-:W-:Y:S06]  /*26940*/  HMMA.16816.F32.BF16 R128, R20.reuse, R10, R128 ;  /* 0x0000000a1480723c */ /* 0x040fec0000041880 */
[C---:B------:R-:W-:Y:S06]  /*26950*/  HMMA.16816.F32.BF16 R132, R20.reuse, R152, R132 ;  /* 0x000000981484723c */ /* 0x040fec0000041884 */
[C---:B------:R-:W-:Y:S06]  /*26960*/  HMMA.16816.F32.BF16 R152, R20.reuse, R154, R12 ;  /* 0x0000009a1498723c */ /* 0x040fec000004180c */
[C---:B-----5:R-:W-:Y:S06]  /*26970*/  HMMA.16816.F32.BF16 R136, R20.reuse, R24, R136 ;  /* 0x000000181488723c */ /* 0x060fec0000041888 */
[C---:B------:R-:W-:Y:S06]  /*26980*/  HMMA.16816.F32.BF16 R148, R20.reuse, R26, R16 ;  /* 0x0000001a1494723c */ /* 0x040fec0000041810 */
[C---:B----4-:R-:W-:Y:S06]  /*26990*/  HMMA.16816.F32.BF16 R140, R20.reuse, R28, R140 ;  /* 0x0000001c148c723c */ /* 0x050fec000004188c */
[----:B------:R-:W-:Y:S01]  /*269a0*/  HMMA.16816.F32.BF16 R144, R20, R30, R144 ;  /* 0x0000001e1490723c */ /* 0x000fe20000041890 */
[----:B------:R-:W-:Y:S11]  /*269b0*/  @!UPT UIADD3 URZ, URZ, URZ, URZ ;  /* 0x0000003f3f3ff290 */ /* 0x000ff6000fffe03f */
[----:B------:R-:W-:Y:S01]  /*269c0*/  @!UPT UIADD3 URZ, URZ, URZ, URZ ;  /* 0x0000003f3f3ff290 */ /* 0x000fe2000fffe03f */
[----:B------:R-:W-:Y:S11]  /*269d0*/  @P0 BRA `(.L_x_2003) ;  /* 0xffffffb400f80947 */ /* 0x000ff6000383ffff */
.L_x_1994:
[----:B------:R-:W1:Y:S01]  /*269e0*/  S2R R10, SR_TID.X ;  /* 0x00000000000a7919 */ /* 0x000e620000002100 */
[----:B------:R-:W2:Y:S08]  /*269f0*/  LDC.64 R8, c[0x0][0x208] ;  /* 0x00008200ff087b82 */ /* 0x000eb00000000a00 */
[----:B------:R-:W3:Y:S01]  /*26a00*/  LDC.64 R6, c[0x0][0x198] ;  /* 0x00006600ff067b82 */ /* 0x000ee20000000a00 */
[----:B--2---:R-:W-:-:S02]  /*26a10*/  R2UR UR4, R8 ;  /* 0x00000000080472ca */ /* 0x004fc400000e0000 */
[----:B------:R-:W-:Y:S02]  /*26a20*/  R2UR UR5, R9 ;  /* 0x00000000090572ca */ /* 0x000fe400000e0000 */
[----:B-1----:R-:W-:-:S04]  /*26a30*/  SHF.R.S32.HI R5, RZ, 0x1f, R10 ;  /* 0x0000001fff057819 */ /* 0x002fc8000001140a */
[----:B------:R-:W-:-:S04]  /*26a40*/  LEA.HI R2, R5, R10, RZ, 0x5 ;  /* 0x0000000a05027211 */ /* 0x000fc800078f28ff */
[----:B------:R-:W-:-:S03]  /*26a50*/  LOP3.LUT R2, R2, 0xffffffe0, RZ, 0xc0, !PT ;  /* 0xffffffe002027812 */ /* 0x000fc600078ec0ff */
[----:B---3--:R1:W5:Y:S01]  /*26a60*/  LD.E R4, desc[UR4][R6.64+0xd8] ;  /* 0x0000d80406047980 */ /* 0x008362000c101900 */
[----:B------:R-:W-:Y:S01]  /*26a70*/  UMOV UR4, 0xffffffff ;  /* 0xffffffff00047882 */ /* 0x000fe20000000000 */
[----:B------:R-:W-:Y:S01]  /*26a80*/  LEA.HI R5, R5, R10, RZ, 0x4 ;  /* 0x0000000a05057211 */ /* 0x000fe200078f20ff */
[----:B------:R-:W-:-:S05]  /*26a90*/  IMAD.IADD R2, R10, 0x1, -R2 ;  /* 0x000000010a027824 */ /* 0x000fca00078e0a02 */
[----:B------:R-:W-:-:S04]  /*26aa0*/  SHF.R.S32.HI R0, RZ, 0x1f, R2 ;  /* 0x0000001fff007819 */ /* 0x000fc80000011402 */
[----:B------:R-:W-:Y:S02]  /*26ab0*/  LEA.HI R0, R0, R2, RZ, 0x2 ;  /* 0x0000000200007211 */ /* 0x000fe400078f10ff */
[----:B------:R-:W-:Y:S02]  /*26ac0*/  SHF.R.S32.HI R2, RZ, 0x4, R5 ;  /* 0x00000004ff027819 */ /* 0x000fe40000011405 */
[----:B------:R-:W-:Y:S01]  /*26ad0*/  SHF.R.S32.HI R0, RZ, 0x2, R0 ;  /* 0x00000002ff007819 */ /* 0x000fe20000011400 */
[----:B------:R-:W-:Y:S06]  /*26ae0*/  BRA.DIV UR4, `(.L_x_2004) ;  /* 0x0000002204747947 */ /* 0x000fec000b800000 */
[----:B------:R-:W2:Y:S04]  /*26af0*/  SHFL.BFLY PT, R10, R249, 0x2, 0x1f ;  /* 0x0c401f00f90a7f89 */ /* 0x000ea800000e0000 */
[----:B------:R-:W3:Y:S01]  /*26b00*/  SHFL.BFLY PT, R5, R248, 0x2, 0x1f ;  /* 0x0c401f00f8057f89 */ /* 0x000ee200000e0000 */
[----:B--2---:R-:W-:Y:S01]  /*26b10*/  FADD.FTZ R249, R10, R249 ;  /* 0x000000f90af97221 */ /* 0x004fe20000010000 */
[----:B---3--:R-:W-:-:S04]  /*26b20*/  FADD.FTZ R248, R5, R248 ;  /* 0x000000f805f87221 */ /* 0x008fc80000010000 */
[----:B------:R-:W2:Y:S04]  /*26b30*/  SHFL.BFLY PT, R13, R249, 0x1, 0x1f ;  /* 0x0c201f00f90d7f89 */ /* 0x000ea800000e0000 */
[----:B------:R3:W4:Y:S01]  /*26b40*/  SHFL.BFLY PT, R5, R248, 0x1, 0x1f ;  /* 0x0c201f00f8057f89 */ /* 0x00072200000e0000 */
[----:B--2---:R-:W-:-:S07]  /*26b50*/  FADD.FTZ R10, R249, R13 ;  /* 0x0000000df90a7221 */ /* 0x004fce0000010000 */
.L_x_2025:
[----:B------:R-:W2:Y:S01]  /*26b60*/  S2R R13, SR_TID.X ;  /* 0x00000000000d7919 */ /* 0x000ea20000002100 */
[----:B----4-:R-:W-:Y:S01]  /*26b70*/  FADD.FTZ R5, R248, R5 ;  /* 0x00000005f8057221 */ /* 0x010fe20000010000 */
[----:B------:R-:W-:Y:S01]  /*26b80*/  FSETP.NE.FTZ.AND P4, PT, R10, RZ, PT ;  /* 0x000000ff0a00720b */ /* 0x000fe20003f95000 */
[----:B------:R-:W4:Y:S01]  /*26b90*/  S2UR UR4, SR_CgaCtaId ;  /* 0x00000000000479c3 */ /* 0x000f220000008800 */
[----:B------:R-:W-:-:S07]  /*26ba0*/  MOV R12, 0x3f800000 ;  /* 0x3f800000000c7802 */ /* 0x000fce0000000f00 */
[----:B------:R-:W-:Y:S01]  /*26bb0*/  BAR.SYNC.DEFER_BLOCKING 0x0 ;  /* 0x0000000000007b1d */ /* 0x000fe20000010000 */
[----:B------:R-:W-:Y:S02]  /*26bc0*/  FSETP.NE.FTZ.AND P3, PT, R5, RZ, PT ;  /* 0x000000ff0500720b */ /* 0x000fe40003f75000 */
[----:B------:R-:W-:Y:S02]  /*26bd0*/  MOV R11, 0x3f800000 ;  /* 0x3f800000000b7802 */ /* 0x000fe40000000f00 */
[C---:B------:R-:W-:Y:S01]  /*26be0*/  R2UR UR12, R8.reuse ;  /* 0x00000000080c72ca */ /* 0x040fe200000e0000 */
[----:B------:R-:W-:Y:S01]  /*26bf0*/  UMOV UR5, 0x400 ;  /* 0x0000040000057882 */ /* 0x000fe20000000000 */
[C---:B------:R-:W-:Y:S02]  /*26c00*/  R2UR UR13, R9.reuse ;  /* 0x00000000090d72ca */ /* 0x040fe400000e0000 */
[----:B------:R-:W-:Y:S01]  /*26c10*/  R2UR UR10, R8 ;  /* 0x00000000080a72ca */ /* 0x000fe200000e0000 */
[----:B------:R-:W1:Y:S01]  /*26c20*/  @P4 MUFU.RCP R12, R10 ;  /* 0x0000000a000c4308 */ /* 0x000e620000001000 */
[----:B------:R-:W-:-:S07]  /*26c30*/  R2UR UR11, R9 ;  /* 0x00000000090b72ca */ /* 0x000fce00000e0000 */
[----:B------:R-:W3:Y:S01]  /*26c40*/  @P3 MUFU.RCP R11, R5 ;  /* 0x00000005000b3308 */ /* 0x000ee20000001000 */
[----:B----4-:R-:W-:Y:S01]  /*26c50*/  ULEA UR4, UR4, UR5, 0x18 ;  /* 0x0000000504047291 */ /* 0x010fe2000f8ec03f */
[----:B--2---:R-:W-:Y:S01]  /*26c60*/  SHF.R.S32.HI R14, RZ, 0x1f, R13 ;  /* 0x0000001fff0e7819 */ /* 0x004fe2000001140d */
[C---:B-1----:R-:W-:Y:S01]  /*26c70*/  FMUL.FTZ R160, R12.reuse, R160 ;  /* 0x000000a00ca07220 */ /* 0x042fe20000410000 */
        /* <DEDUP_REMOVED lines=10> */
[----:B------:R-:W-:Y:S01]  /*26d20*/  LOP3.LUT R18, R15, 0x1ffffffc, RZ, 0xc0, !PT ;  /* 0x1ffffffc0f127812 */ /* 0x000fe200078ec0ff */
[----:B------:R-:W-:Y:S01]  /*26d30*/  FMUL.FTZ R44, R12, R44 ;  /* 0x0000002c0c2c7220 */ /* 0x000fe20000410000 */
[----:B------:R-:W-:Y:S01]  /*26d40*/  LEA.HI R16, R16, R17, RZ, 0x3 ;  /* 0x0000001110107211 */ /* 0x000fe200078f18ff */
[----:B------:R-:W-:Y:S01]  /*26d50*/  FMUL.FTZ R45, R12, R45 ;  /* 0x0000002d0c2d7220 */ /* 0x000fe20000410000 */
[----:B------:R-:W-:Y:S01]  /*26d60*/  IADD3 R18, -R18, R13, RZ ;  /* 0x0000000d12127210 */ /* 0x000fe20007ffe1ff */
[----:B------:R-:W-:Y:S01]  /*26d70*/  FMUL.FTZ R48, R12, R48 ;  /* 0x000000300c307220 */ /* 0x000fe20000410000 */
[----:B------:R-:W-:Y:S01]  /*26d80*/  LOP3.LUT R16, R16, 0xfffffff8, RZ, 0xc0, !PT ;  /* 0xfffffff810107812 */ /* 0x000fe200078ec0ff */
[C---:B------:R-:W-:Y:S01]  /*26d90*/  FMUL.FTZ R49, R12.reuse, R49 ;  /* 0x000000310c317220 */ /* 0x040fe20000410000 */
[C---:B------:R-:W-:Y:S01]  /*26da0*/  FMUL.FTZ R52, R12.reuse, R52 ;  /* 0x000000340c347220 */ /* 0x040fe20000410000 */
[C---:B------:R-:W-:Y:S01]  /*26db0*/  FMUL.FTZ R53, R12.reuse, R53 ;  /* 0x000000350c357220 */ /* 0x040fe20000410000 */
[----:B------:R-:W-:Y:S01]  /*26dc0*/  IADD3 R17, R17, -R16, RZ ;  /* 0x8000001011117210 */ /* 0x000fe20007ffe0ff */
[----:B------:R-:W-:Y:S01]  /*26dd0*/  FMUL.FTZ R56, R12, R56 ;  /* 0x000000380c387220 */ /* 0x000fe20000410000 */
[----:B------:R-:W-:Y:S01]  /*26de0*/  LEA.HI R16, R14, R13, RZ, 0x5 ;  /* 0x0000000d0e107211 */ /* 0x000fe200078f28ff */
[C---:B------:R-:W-:Y:S01]  /*26df0*/  FMUL.FTZ R57, R12.reuse, R57 ;  /* 0x000000390c397220 */ /* 0x040fe20000410000 */
[----:B------:R-:W-:Y:S01]  /*26e00*/  SHF.L.U32 R19, R17, 0x6, RZ ;  /* 0x0000000611137819 */ /* 0x000fe200000006ff */
[C---:B------:R-:W-:Y:S01]  /*26e10*/  FMUL.FTZ R60, R12.reuse, R60 ;  /* 0x0000003c0c3c7220 */ /* 0x040fe20000410000 */
[----:B------:R-:W-:Y:S01]  /*26e20*/  SHF.R.S32.HI R15, RZ, 0x5, R16 ;  /* 0x00000005ff0f7819 */ /* 0x000fe20000011410 */
[C---:B------:R-:W-:Y:S01]  /*26e30*/  FMUL.FTZ R61, R12.reuse, R61 ;  /* 0x0000003d0c3d7220 */ /* 0x040fe20000410000 */
[----:B------:R-:W-:Y:S01]  /*26e40*/  LOP3.LUT R19, R19, 0x1c0, RZ, 0xc0, !PT ;  /* 0x000001c013137812 */ /* 0x000fe200078ec0ff */
[C---:B------:R-:W-:Y:S01]  /*26e50*/  FMUL.FTZ R64, R12.reuse, R64 ;  /* 0x000000400c407220 */ /* 0x040fe20000410000 */
[----:B------:R-:W-:Y:S01]  /*26e60*/  LOP3.LUT R20, R17, 0x1, RZ, 0xc0, !PT ;  /* 0x0000000111147812 */ /* 0x000fe200078ec0ff */
[C---:B------:R-:W-:Y:S01]  /*26e70*/  FMUL.FTZ R65, R12.reuse, R65 ;  /* 0x000000410c417220 */ /* 0x040fe20000410000 */
[----:B------:R-:W-:Y:S01]  /*26e80*/  LEA R18, R15, R18, 0x9 ;  /* 0x000000120f127211 */ /* 0x000fe200078e48ff */
[C---:B------:R-:W-:Y:S01]  /*26e90*/  FMUL.FTZ R68, R12.reuse, R68 ;  /* 0x000000440c447220 */ /* 0x040fe20000410000 */
[----:B------:R-:W-:Y:S01]  /*26ea0*/  LEA.HI R19, R19, R19, RZ, 0x1d ;  /* 0x0000001313137211 */ /* 0x000fe200078fe8ff */
[----:B------:R-:W-:Y:S01]  /*26eb0*/  FMUL.FTZ R69, R12, R69 ;  /* 0x000000450c457220 */ /* 0x000fe20000410000 */
[----:B------:R-:W-:Y:S01]  /*26ec0*/  ISETP.NE.U32.AND P0, PT, R20, 0x1, PT ;  /* 0x000000011400780c */ /* 0x000fe20003f05070 */
[----:B------:R-:W-:Y:S01]  /*26ed0*/  FMUL.FTZ R72, R12, R72 ;  /* 0x000000480c487220 */ /* 0x000fe20000410000 */
[----:B------:R-:W-:Y:S01]  /*26ee0*/  LEA R18, R18, R19, 0x1 ;  /* 0x0000001312127211 */ /* 0x000fe200078e08ff */
        /* <DEDUP_REMOVED lines=39> */
[----:B------:R-:W-:Y:S01]  /*27160*/  R2P PR, R17, 0x6 ;  /* 0x0000000611007804 */ /* 0x000fe20000000000 */
[C---:B------:R-:W-:Y:S01]  /*27170*/  FMUL.FTZ R144, R12.reuse, R144 ;  /* 0x000000900c907220 */ /* 0x040fe20000410000 */
[----:B------:R-:W-:Y:S01]  /*27180*/  FMUL.FTZ R145, R12, R145 ;  /* 0x000000910c917220 */ /* 0x000fe20000410000 */
[----:B------:R-:W-:Y:S01]  /*27190*/  LEA R18, R18, UR4, 0x2 ;  /* 0x0000000412127c11 */ /* 0x000fe2000f8e10ff */
[C---:B---3--:R-:W-:Y:S01]  /*271a0*/  FMUL.FTZ R163, R11.reuse, R163 ;  /* 0x000000a30ba37220 */ /* 0x048fe20000410000 */
        /* <DEDUP_REMOVED lines=65> */
[----:B------:R-:W-:Y:S01]  /*275c0*/  STS.64 [R18], R160 ;  /* 0x000000a012007388 */ /* 0x000fe20000000a00 */
[----:B------:R-:W-:-:S02]  /*275d0*/  IADD3 R17, R18, -0x20, RZ ;  /* 0xffffffe012117810 */ /* 0x000fc40007ffe0ff */
[----:B------:R-:W-:Y:S01]  /*275e0*/  SEL R12, R12, 0xffffffc0, !P1 ;  /* 0xffffffc00c0c7807 */ /* 0x000fe20004800000 */
[----:B------:R-:W-:Y:S01]  /*275f0*/  STS.64 [R18+0x800], R162 ;  /* 0x000800a212007388 */ /* 0x000fe20000000a00 */
[C---:B------:R-:W-:Y:S02]  /*27600*/  @P0 IADD3 R17, R18.reuse, 0x20, RZ ;  /* 0x0000002012110810 */ /* 0x040fe40007ffe0ff */
[----:B------:R-:W-:Y:S02]  /*27610*/  SEL R11, R11, 0xffffff80, !P2 ;  /* 0xffffff800b0b7807 */ /* 0x000fe40005000000 */
[----:B------:R-:W-:Y:S01]  /*27620*/  IADD3 R19, R18, R12, RZ ;  /* 0x0000000c12137210 */ /* 0x000fe20007ffe0ff */
[----:B------:R-:W-:Y:S01]  /*27630*/  STS.64 [R17], R156 ;  /* 0x0000009c11007388 */ /* 0x000fe20000000a00 */
[----:B------:R-:W-:Y:S02]  /*27640*/  IADD3 R12, R12, R17, RZ ;  /* 0x000000110c0c7210 */ /* 0x000fe40007ffe0ff */
[----:B------:R-:W-:Y:S01]  /*27650*/  IADD3 R20, R18, R11, RZ ;  /* 0x0000000b12147210 */ /* 0x000fe20007ffe0ff */
[----:B------:R-:W-:Y:S01]  /*27660*/  STS.64 [R17+0x800], R158 ;  /* 0x0008009e11007388 */ /* 0x000fe20000000a00 */
[----:B------:R-:W-:-:S02]  /*27670*/  IADD3 R21, R11, R17, RZ ;  /* 0x000000110b157210 */ /* 0x000fc40007ffe0ff */
[-C--:B------:R-:W-:Y:S01]  /*27680*/  IADD3 R22, R19, R11.reuse, RZ ;  /* 0x0000000b13167210 */ /* 0x080fe20007ffe0ff */
[----:B------:R-:W-:Y:S01]  /*27690*/  STS.64 [R19], R36 ;  /* 0x0000002413007388 */ /* 0x000fe20000000a00 */
[----:B------:R-:W-:-:S03]  /*276a0*/  IADD3 R11, R12, R11, RZ ;  /* 0x0000000b0c0b7210 */ /* 0x000fc60007ffe0ff */
[----:B------:R-:W-:Y:S04]  /*276b0*/  STS.64 [R19+0x800], R38 ;  /* 0x0008002613007388 */ /* 0x000fe80000000a00 */
[----:B------:R-:W-:Y:S04]  /*276c0*/  STS.64 [R12], R40 ;  /* 0x000000280c007388 */ /* 0x000fe80000000a00 */
        /* <DEDUP_REMOVED lines=48> */
[----:B------:R2:W-:Y:S04]  /*279d0*/  STS.64 [R12+0xc800], R154 ;  /* 0x00c8009a0c007388 */ /* 0x0005e80000000a00 */
[----:B------:R-:W-:Y:S04]  /*279e0*/  STS.64 [R20+0xc000], R136 ;  /* 0x00c0008814007388 */ /* 0x000fe80000000a00 */
[----:B------:R3:W-:Y:S04]  /*279f0*/  STS.64 [R20+0xc800], R138 ;  /* 0x00c8008a14007388 */ /* 0x0007e80000000a00 */
[----:B------:R-:W-:Y:S04]  /*27a00*/  STS.64 [R21+0xc000], R148 ;  /* 0x00c0009415007388 */ /* 0x000fe80000000a00 */
[----:B------:R-:W-:Y:S04]  /*27a10*/  STS.64 [R21+0xc800], R150 ;  /* 0x00c8009615007388 */ /* 0x000fe80000000a00 */
[----:B------:R-:W-:Y:S04]  /*27a20*/  STS.64 [R22+0xc000], R140 ;  /* 0x00c0008c16007388 */ /* 0x000fe80000000a00 */
[----:B------:R-:W-:Y:S04]  /*27a30*/  STS.64 [R22+0xc800], R142 ;  /* 0x00c8008e16007388 */ /* 0x000fe80000000a00 */
[----:B------:R4:W-:Y:S04]  /*27a40*/  STS.64 [R11+0xc000], R144 ;  /* 0x00c000900b007388 */ /* 0x0009e80000000a00 */
[----:B------:R4:W-:Y:S04]  /*27a50*/  STS.64 [R11+0xc800], R146 ;  /* 0x00c800920b007388 */ /* 0x0009e80000000a00 */
[----:B-1----:R-:W4:Y:S04]  /*27a60*/  LD.E.64 R18, desc[UR12][R6.64+0xb0] ;  /* 0x0000b00c06127980 */ /* 0x002f28000c101b00 */
[----:B------:R-:W4:Y:S01]  /*27a70*/  LD.E R17, desc[UR10][R6.64+0x60] ;  /* 0x0000600a06117980 */ /* 0x000f22000c101900 */
[----:B------:R1:W1:Y:S08]  /*27a80*/  @P4 MUFU.LG2 R24, R10 ;  /* 0x0000000a00184308 */ /* 0x0002700000000c00 */
[----:B------:R-:W1:Y:S01]  /*27a90*/  @P3 MUFU.LG2 R23, R5 ;  /* 0x0000000500173308 */ /* 0x000e620000000c00 */
[----:B--2---:R-:W-:-:S02]  /*27aa0*/  MOV R12, 0xff800000 ;  /* 0xff800000000c7802 */ /* 0x004fc40000000f00 */
[----:B---3--:R-:W-:Y:S01]  /*27ab0*/  SHF.L.U32 R20, R2, 0x6, RZ ;  /* 0x0000000602147819 */ /* 0x008fe200000006ff */
[----:B----4-:R2:W5:Y:S01]  /*27ac0*/  LD.E.64 R144, desc[UR10][R6.64+0x78] ;  /* 0x0000780a06907980 */ /* 0x010562000c101b00 */
[----:B-1----:R-:W-:Y:S02]  /*27ad0*/  LEA.HI R10, R14, R13, RZ, 0x4 ;  /* 0x0000000d0e0a7211 */ /* 0x002fe400078f20ff */
[----:B------:R-:W-:Y:S02]  /*27ae0*/  SHF.R.S32.HI R14, RZ, 0x1f, R15 ;  /* 0x0000001fff0e7819 */ /* 0x000fe4000001140f */
[----:B------:R-:W-:Y:S02]  /*27af0*/  LOP3.LUT R10, R10, 0xfffffff0, RZ, 0xc0, !PT ;  /* 0xfffffff00a0a7812 */ /* 0x000fe400078ec0ff */
[----:B------:R-:W-:Y:S01]  /*27b00*/  LEA.HI R14, R14, R15, RZ, 0x2 ;  /* 0x0000000f0e0e7211 */ /* 0x000fe200078f10ff */
[----:B------:R-:W-:Y:S01]  /*27b10*/  @P4 FMUL.FTZ R24, R24, 0.69314718246459960938 ;  /* 0x3f31721818184820 */ /* 0x000fe20000410000 */
[----:B------:R-:W-:Y:S01]  /*27b20*/  @P3 FMUL.FTZ R23, R23, 0.69314718246459960938 ;  /* 0x3f31721817173820 */ /* 0x000fe20000410000 */
[----:B------:R-:W-:-:S02]  /*27b30*/  IADD3 R5, -R10, R13, RZ ;  /* 0x0000000d0a057210 */ /* 0x000fc40007ffe1ff */
[----:B------:R-:W-:Y:S01]  /*27b40*/  LOP3.LUT R14, R14, 0xffffffc, RZ, 0xc0, !PT ;  /* 0x0ffffffc0e0e7812 */ /* 0x000fe200078ec0ff */
[C---:B-----5:R-:W-:Y:S01]  /*27b50*/  @P3 FFMA.FTZ R12, R4.reuse, R3, R23 ;  /* 0x00000003040c3223 */ /* 0x060fe20000010017 */
[----:B------:R-:W-:Y:S01]  /*27b60*/  MOV R11, 0xff800000 ;  /* 0xff800000000b7802 */ /* 0x000fe20000000f00 */
[----:B------:R-:W-:Y:S01]  /*27b70*/  @P4 FFMA.FTZ R11, R4, R164, R24 ;  /* 0x000000a4040b4223 */ /* 0x000fe20000010018 */
[----:B------:R-:W-:Y:S01]  /*27b80*/  LEA.HI R22, R5, R5, RZ, 0x1 ;  /* 0x0000000505167211 */ /* 0x000fe200078f08ff */
[----:B------:R2:W5:Y:S01]  /*27b90*/  LD.E R10, desc[UR12][R6.64+0xcc] ;  /* 0x0000cc0c060a7980 */ /* 0x000562000c101900 */
[----:B------:R-:W-:Y:S02]  /*27ba0*/  IADD3 R4, R15, -R14, RZ ;  /* 0x8000000e0f047210 */ /* 0x000fe40007ffe0ff */
[----:B------:R-:W-:Y:S01]  /*27bb0*/  LOP3.LUT R20, R20, 0x1c0, RZ, 0xc0, !PT ;  /* 0x000001c014147812 */ /* 0x000fe200078ec0ff */
[----:B------:R2:W5:Y:S01]  /*27bc0*/  LD.E.64 R14, desc[UR10][R6.64+0xa8] ;  /* 0x0000a80a060e7980 */ /* 0x000562000c101b00 */
[----:B------:R-:W-:-:S02]  /*27bd0*/  SHF.L.U32 R21, R22, 0x2, RZ ;  /* 0x0000000216157819 */ /* 0x000fc400000006ff */
[----:B------:R-:W-:Y:S02]  /*27be0*/  LOP3.LUT R22, R22, 0xffffffe, RZ, 0xc0, !PT ;  /* 0x0ffffffe16167812 */ /* 0x000fe400078ec0ff */
[----:B------:R-:W-:Y:S02]  /*27bf0*/  LOP3.LUT R21, R20, 0x38, R21, 0xf8, !PT ;  /* 0x0000003814157812 */ /* 0x000fe400078ef815 */
[----:B------:R-:W-:Y:S02]  /*27c00*/  SHF.R.U32.HI R20, RZ, 0x3, R20 ;  /* 0x00000003ff147819 */ /* 0x000fe40000011614 */
[----:B------:R-:W-:Y:S02]  /*27c10*/  IADD3 R22, R5, -R22, RZ ;  /* 0x8000001605167210 */ /* 0x000fe40007ffe0ff */
[----:B------:R-:W-:Y:S02]  /*27c20*/  LOP3.LUT R20, R21, R20, RZ, 0x3c, !PT ;  /* 0x0000001415147212 */ /* 0x000fe400078e3cff */
[----:B------:R-:W-:-:S02]  /*27c30*/  LOP3.LUT R16, R16, 0xffffffe0, RZ, 0xc0, !PT ;  /* 0xffffffe010107812 */ /* 0x000fc400078ec0ff */
[----:B------:R-:W-:Y:S02]  /*27c40*/  LEA R3, R22, R20, 0x2 ;  /* 0x0000001416037211 */ /* 0x000fe400078e10ff */
[----:B------:R-:W-:Y:S02]  /*27c50*/  IADD3 R16, -R16, R13, RZ ;  /* 0x0000000d10107210 */ /* 0x000fe40007ffe1ff */
[----:B------:R-:W-:Y:S02]  /*27c60*/  SHF.L.U32 R13, R239, 0x6, RZ ;  /* 0x00000006ef0d7819 */ /* 0x000fe400000006ff */
[----:B------:R-:W-:Y:S01]  /*27c70*/  LEA R3, R3, UR4, 0x2 ;  /* 0x0000000403037c11 */ /* 0x000fe2000f8e10ff */
[----:B------:R-:W-:Y:S01]  /*27c80*/  BAR.SYNC.DEFER_BLOCKING 0x0 ;  /* 0x0000000000007b1d */ /* 0x000fe20000010000 */
[----:B------:R-:W-:-:S05]  /*27c90*/  LOP3.LUT P0, RZ, R16, 0x3, RZ, 0xc0, !PT ;  /* 0x0000000310ff7812 */ /* 0x000fca000780c0ff */
[----:B------:R2:W1:Y:S04]  /*27ca0*/  LDS.128 R140, [R3] ;  /* 0x00000000038c7984 */ /* 0x0004680000000c00 */
[----:B------:R2:W3:Y:S04]  /*27cb0*/  LDS.128 R136, [R3+0x800] ;  /* 0x0008000003887984 */ /* 0x0004e80000000c00 */
[----:B------:R2:W4:Y:S04]  /*27cc0*/  LDS.128 R132, [R3+0x1000] ;  /* 0x0010000003847984 */ /* 0x0005280000000c00 */
        /* <DEDUP_REMOVED lines=28> */
[----:B------:R-:W-:Y:S01]  /*27e90*/  BSSY B0, `(.L_x_2005) ;  /* 0x0000016000007945 */ /* 0x000fe20003800000 */
[----:B------:R-:W-:Y:S01]  /*27ea0*/  LEA R4, R4, R0, 0x4 ;  /* 0x0000000004047211 */ /* 0x000fe200078e20ff */
[----:B------:R-:W-:-:S04]  /*27eb0*/  IMAD R18, R18, UR8, R242 ;  /* 0x0000000812127c24 */ /* 0x000fc8000f8e02f2 */
[----:B------:R-:W-:-:S04]  /*27ec0*/  IMAD R17, R18, R17, R241 ;  /* 0x0000001112117224 */ /* 0x000fc800078e02f1 */
[----:B------:R-:W-:Y:S02]  /*27ed0*/  IMAD R13, R19, R17, R13 ;  /* 0x00000011130d7224 */ /* 0x000fe400078e020d */
[----:B------:R2:W1:Y:S01]  /*27ee0*/  LDS.128 R16, [R3+0xf800] ;  /* 0x00f8000003107984 */ /* 0x0004620000000c00 */
[----:B---34-:R-:W-:Y:S05]  /*27ef0*/  @P0 BRA `(.L_x_2006) ;  /* 0x00000000003c0947 */ /* 0x018fea0003800000 */
[----:B------:R-:W-:Y:S02]  /*27f00*/  IMAD R0, R239, -0x40, R240 ;  /* 0xffffffc0ef007824 */ /* 0x000fe400078e02f0 */
[----:B--2---:R-:W-:-:S03]  /*27f10*/  VIADD R3, R4, 0x8 ;  /* 0x0000000804037836 */ /* 0x004fc60000000000 */
        /* <DEDUP_REMOVED lines=13> */
.L_x_2006:
[----:B------:R-:W-:Y:S05]  /*27ff0*/  BSYNC B0 ;  /* 0x0000000000007941 */ /* 0x000fea0003800000 */
.L_x_2005:
[----:B---3-5:R-:W-:Y:S01]  /*28000*/  IMAD.SHL.U32 R14, R5, 0x4, RZ ;  /* 0x00000004050e7824 */ /* 0x028fe200078e00ff */
[----:B------:R-:W-:Y:S02]  /*28010*/  R2UR UR4, R8 ;  /* 0x00000000080472ca */ /* 0x000fe400000e0000 */
[----:B------:R-:W-:Y:S02]  /*28020*/  R2UR UR5, R9 ;  /* 0x00000000090572ca */ /* 0x000fe400000e0000 */
[--C-:B------:R-:W-:Y:S01]  /*28030*/  SHF.R.S32.HI R15, RZ, 0x1f, R14.reuse ;  /* 0x0000001fff0f7819 */ /* 0x100fe2000001140e */
[----:B------:R-:W-:Y:S02]  /*28040*/  IMAD R10, R13, R10, RZ ;  /* 0x0000000a0d0a7224 */ /* 0x000fe400078e02ff */
[----:B------:R-:W-:-:S04]  /*28050*/  IMAD.WIDE R12, R2, 0x100, R14 ;  /* 0x00000100020c7825 */ /* 0x000fc800078e020e */
[----:B------:R-:W-:Y:S02]  /*28060*/  IMAD R239, R239, -0x40, R240 ;  /* 0xffffffc0efef7824 */ /* 0x000fe400078e02f0 */
[----:B------:R-:W-:Y:S01]  /*28070*/  VIADD R4, R2, 0x8 ;  /* 0x0000000802047836 */ /* 0x000fe20000000000 */
[----:B------:R-:W-:Y:S01]  /*28080*/  IADD3 R5, P3, R12, R10, RZ ;  /* 0x0000000a0c057210 */ /* 0x000fe20007f7e0ff */
[C---:B------:R-:W-:Y:S01]  /*28090*/  VIADD R0, R2.reuse, 0x18 ;  /* 0x0000001802007836 */ /* 0x040fe20000000000 */
[----:B--2---:R2:W5:Y:S01]  /*280a0*/  LD.E R6, desc[UR4][R6.64+0xc0] ;  /* 0x0000c00406067980 */ /* 0x004562000c101900 */
[----:B------:R-:W-:Y:S01]  /*280b0*/  VIADD R3, R2, 0x10 ;  /* 0x0000001002037836 */ /* 0x000fe20000000000 */
[----:B------:R-:W-:Y:S01]  /*280c0*/  ISETP.GE.AND P0, PT, R4, R239, PT ;  /* 0x000000ef0400720c */ /* 0x000fe20003f06270 */
[----:B------:R-:W-:Y:S01]  /*280d0*/  BSSY B0, `(.L_x_2007) ;  /* 0x0000025000007945 */ /* 0x000fe20003800000 */
[----:B------:R-:W-:Y:S02]  /*280e0*/  LEA.HI.X.SX32 R4, R10, R13, 0x1, P3 ;  /* 0x0000000d0a047211 */ /* 0x000fe400018f0eff */
[----:B------:R-:W-:-:S02]  /*280f0*/  LEA R10, P4, R5, R144, 0x2 ;  /* 0x00000090050a7211 */ /* 0x000fc400078810ff */
[----:B------:R-:W-:Y:S01]  /*28100*/  ISETP.GE.AND P2, PT, R0, R239, PT ;  /* 0x000000ef0000720c */ /* 0x000fe20003f46270 */
[C---:B------:R-:W-:Y:S01]  /*28110*/  VIADD R0, R2.reuse, 0x20 ;  /* 0x0000002002007836 */ /* 0x040fe20000000000 */
[----:B------:R-:W-:Y:S02]  /*28120*/  LEA.HI.X R11, R5, R145, R4, 0x2, P4 ;  /* 0x00000091050b7211 */ /* 0x000fe400020f1404 */
[-C--:B------:R-:W-:Y:S02]  /*28130*/  ISETP.GE.AND P4, PT, R2, R239.reuse, PT ;  /* 0x000000ef0200720c */ /* 0x080fe40003f86270 */
[-C--:B------:R-:W-:Y:S01]  /*28140*/  ISETP.GE.AND P3, PT, R0, R239.reuse, PT ;  /* 0x000000ef0000720c */ /* 0x080fe20003f66270 */
[C---:B------:R-:W-:Y:S01]  /*28150*/  VIADD R0, R2.reuse, 0x30 ;  /* 0x0000003002007836 */ /* 0x040fe20000000000 */
[-C--:B------:R-:W-:Y:S01]  /*28160*/  ISETP.GE.AND P1, PT, R3, R239.reuse, PT ;  /* 0x000000ef0300720c */ /* 0x080fe20003f26270 */
[C---:B------:R-:W-:Y:S02]  /*28170*/  VIADD R3, R2.reuse, 0x28 ;  /* 0x0000002802037836 */ /* 0x040fe40000000000 */
[----:B------:R-:W-:Y:S01]  /*28180*/  VIADD R2, R2, 0x38 ;  /* 0x0000003802027836 */ /* 0x000fe20000000000 */
[-C--:B------:R-:W-:Y:S01]  /*28190*/  ISETP.GE.AND P5, PT, R0, R239.reuse, PT ;  /* 0x000000ef0000720c */ /* 0x080fe20003fa6270 */
[----:B------:R-:W-:Y:S01]  /*281a0*/  VIADD R0, R14, 0x40 ;  /* 0x000000400e007836 */ /* 0x000fe20000000000 */
[----:B------:R-:W-:-:S03]  /*281b0*/  ISETP.GE.AND P6, PT, R3, R239, PT ;  /* 0x000000ef0300720c */ /* 0x000fc60003fc6270 */
[----:B--2---:R-:W-:Y:S10]  /*281c0*/  @P4 BRA `(.L_x_2008) ;  /* 0x0000000000544947 */ /* 0x004ff40003800000 */
[----:B-----5:R-:W-:Y:S01]  /*281d0*/  ISETP.GE.AND P4, PT, R14, R6, PT ;  /* 0x000000060e00720c */ /* 0x020fe20003f86270 */
[----:B------:R-:W-:-:S12]  /*281e0*/  VIADD R3, R0, 0x40 ;  /* 0x0000004000037836 */ /* 0x000fd80000000000 */
[C---:B------:R-:W-:Y:S02]  /*281f0*/  @!P4 R2UR UR10, R8.reuse ;  /* 0x00000000080ac2ca */ /* 0x040fe400000e0000 */
[C---:B------:R-:W-:Y:S02]  /*28200*/  @!P4 R2UR UR11, R9.reuse ;  /* 0x00000000090bc2ca */ /* 0x040fe400000e0000 */
[----:B------:R-:W-:Y:S02]  /*28210*/  @!P4 R2UR UR4, R8 ;  /* 0x000000000804c2ca */ /* 0x000fe400000e0000 */
[----:B------:R-:W-:-:S09]  /*28220*/  @!P4 R2UR UR5, R9 ;  /* 0x000000000905c2ca */ /* 0x000fd200000e0000 */
[----:B-1----:R2:W-:Y:S04]  /*28230*/  @!P4 ST.E.64 desc[UR10][R10.64], R140 ;  /* 0x0000008c0a00c985 */ /* 0x0025e8000c101b0a */
[----:B------:R2:W-:Y:S01]  /*28240*/  @!P4 ST.E.64 desc[UR4][R10.64+0x8], R142 ;  /* 0x0000088e0a00c985 */ /* 0x0005e2000c101b04 */
[----:B------:R-:W-:-:S13]  /*28250*/  ISETP.GE.AND P4, PT, R0, R6, PT ;  /* 0x000000060000720c */ /* 0x000fda0003f86270 */
[----:B------:R-:W-:Y:S02]  /*28260*/  @!P4 R2UR UR4, R8 ;  /* 0x000000000804c2ca */ /* 0x000fe400000e0000 */
[----:B------:R-:W-:-:S13]  /*28270*/  @!P4 R2UR UR5, R9 ;  /* 0x000000000905c2ca */ /* 0x000fda00000e0000 */
[----:B------:R2:W-:Y:S01]  /*28280*/  @!P4 ST.E.128 desc[UR4][R10.64+0x100], R108 ;  /* 0x0001006c0a00c985 */ /* 0x0005e2000c101d04 */
[----:B------:R-:W-:Y:S01]  /*28290*/  ISETP.GE.AND P4, PT, R3, R6, PT ;  /* 0x000000060300720c */ /* 0x000fe20003f86270 */
[----:B------:R-:W-:-:S12]  /*282a0*/  VIADD R3, R0, 0x80 ;  /* 0x0000008000037836 */ /* 0x000fd80000000000 */
[----:B------:R-:W-:Y:S02]  /*282b0*/  @!P4 R2UR UR4, R8 ;  /* 0x000000000804c2ca */ /* 0x000fe400000e0000 */
[----:B------:R-:W-:-:S13]  /*282c0*/  @!P4 R2UR UR5, R9 ;  /* 0x000000000905c2ca */ /* 0x000fda00000e0000 */
[----:B------:R2:W-:Y:S01]  /*282d0*/  @!P4 ST.E.128 desc[UR4][R10.64+0x200], R76 ;  /* 0x0002004c0a00c985 */ /* 0x0005e2000c101d04 */
[----:B------:R-:W-:-:S13]  /*282e0*/  ISETP.GE.AND P4, PT, R3, R6, PT ;  /* 0x000000060300720c */ /* 0x000fda0003f86270 */
[----:B------:R-:W-:Y:S02]  /*282f0*/  @!P4 R2UR UR4, R8 ;  /* 0x000000000804c2ca */ /* 0x000fe400000e0000 */
[----:B------:R-:W-:-:S13]  /*28300*/  @!P4 R2UR UR5, R9 ;  /* 0x000000000905c2ca */ /* 0x000fda00000e0000 */
[----:B------:R2:W-:Y:S02]  /*28310*/  @!P4 ST.E.128 desc[UR4][R10.64+0x300], R44 ;  /* 0x0003002c0a00c985 */ /* 0x0005e4000c101d04 */
.L_x_2008:
[----:B------:R-:W-:Y:S05]  /*28320*/  BSYNC B0 ;  /* 0x0000000000007941 */ /* 0x000fea0003800000 */
.L_x_2007:
[----:B------:R-:W-:Y:S01]  /*28330*/  BSSY B0, `(.L_x_2009) ;  /* 0x0000015000007945 */ /* 0x000fe20003800000 */
[----:B------:R-:W-:-:S03]  /*28340*/  ISETP.GE.AND P4, PT, R2, R239, PT ;  /* 0x000000ef0200720c */ /* 0x000fc60003f86270 */
[----:B------:R-:W-:Y:S10]  /*28350*/  @P0 BRA `(.L_x_2010) ;  /* 0x0000000000480947 */ /* 0x000ff40003800000 */
[----:B-----5:R-:W-:Y:S01]  /*28360*/  ISETP.GE.AND P0, PT, R14, R6, PT ;  /* 0x000000060e00720c */ /* 0x020fe20003f06270 */
[----:B------:R-:W-:-:S12]  /*28370*/  VIADD R2, R0, 0x40 ;  /* 0x0000004000027836 */ /* 0x000fd80000000000 */
[----:B------:R-:W-:Y:S02]  /*28380*/  @!P0 R2UR UR4, R8 ;  /* 0x00000000080482ca */ /* 0x000fe400000e0000 */
[----:B------:R-:W-:-:S13]  /*28390*/  @!P0 R2UR UR5, R9 ;  /* 0x00000000090582ca */ /* 0x000fda00000e0000 */
[----:B------:R3:W-:Y:S01]  /*283a0*/  @!P0 ST.E.128 desc[UR4][R10.64+0x2000], R136 ;  /* 0x002000880a008985 */ /* 0x0007e2000c101d04 */
[----:B------:R-:W-:-:S13]  /*283b0*/  ISETP.GE.AND P0, PT, R0, R6, PT ;  /* 0x000000060000720c */ /* 0x000fda0003f06270 */
[----:B------:R-:W-:Y:S02]  /*283c0*/  @!P0 R2UR UR4, R8 ;  /* 0x00000000080482ca */ /* 0x000fe400000e0000 */
[----:B------:R-:W-:-:S13]  /*283d0*/  @!P0 R2UR UR5, R9 ;  /* 0x00000000090582ca */ /* 0x000fda00000e0000 */
[----:B-1----:R3:W-:Y:S01]  /*283e0*/  @!P0 ST.E.128 desc[UR4][R10.64+0x2100], R104 ;  /* 0x002100680a008985 */ /* 0x0027e2000c101d04 */
        /* <DEDUP_REMOVED lines=9> */
.L_x_2010:
[----:B------:R-:W-:Y:S05]  /*28480*/  BSYNC B0 ;  /* 0x0000000000007941 */ /* 0x000fea0003800000 */
.L_x_2009:
[----:B------:R-:W-:Y:S04]  /*28490*/  BSSY B0, `(.L_x_2011) ;  /* 0x0000014000007945 */ /* 0x000fe80003800000 */
[----:B------:R-:W-:Y:S05]  /*284a0*/  @P1 BRA `(.L_x_2012) ;  /* 0x0000000000481947 */ /* 0x000fea0003800000 */
[-C--:B-----5:R-:W-:Y:S01]  /*284b0*/  ISETP.GE.AND P1, PT, R14, R6.reuse, PT ;  /* 0x000000060e00720c */ /* 0x0a0fe20003f26270 */
[C---:B------:R-:W-:Y:S01]  /*284c0*/  VIADD R3, R0.reuse, 0x40 ;  /* 0x0000004000037836 */ /* 0x040fe20000000000 */
[C---:B------:R-:W-:Y:S01]  /*284d0*/  ISETP.GE.AND P0, PT, R0.reuse, R6, PT ;  /* 0x000000060000720c */ /* 0x040fe20003f06270 */
[----:B------:R-:W-:-:S10]  /*284e0*/  VIADD R2, R0, 0x80 ;  /* 0x0000008000027836 */ /* 0x000fd40000000000 */
[C---:B------:R-:W-:Y:S02]  /*284f0*/  @!P1 R2UR UR10, R8.reuse ;  /* 0x00000000080a92ca */ /* 0x040fe400000e0000 */
[C---:B------:R-:W-:Y:S02]  /*28500*/  @!P1 R2UR UR11, R9.reuse ;  /* 0x00000000090b92ca */ /* 0x040fe400000e0000 */
[----:B------:R-:W-:Y:S02]  /*28510*/  @!P0 R2UR UR4, R8 ;  /* 0x00000000080482ca */ /* 0x000fe400000e0000 */
[----:B------:R-:W-:-:S09]  /*28520*/  @!P0 R2UR UR5, R9 ;  /* 0x00000000090582ca */ /* 0x000fd200000e0000 */
[----:B------:R4:W-:Y:S01]  /*28530*/  @!P1 ST.E.128 desc[UR10][R10.64+0x4000], R132 ;  /* 0x004000840a009985 */ /* 0x0009e2000c101d0a */
[----:B------:R-:W-:-:S03]  /*28540*/  ISETP.GE.AND P1, PT, R3, R6, PT ;  /* 0x000000060300720c */ /* 0x000fc60003f26270 */
[----:B-1----:R4:W-:Y:S01]  /*28550*/  @!P0 ST.E.128 desc[UR4][R10.64+0x4100], R100 ;  /* 0x004100640a008985 */ /* 0x0029e2000c101d04 */
[----:B------:R-:W-:-:S09]  /*28560*/  ISETP.GE.AND P0, PT, R2, R6, PT ;  /* 0x000000060200720c */ /* 0x000fd20003f06270 */
[C---:B------:R-:W-:Y:S02]  /*28570*/  @!P1 R2UR UR10, R8.reuse ;  /* 0x00000000080a92ca */ /* 0x040fe400000e0000 */
[C---:B------:R-:W-:Y:S02]  /*28580*/  @!P1 R2UR UR11, R9.reuse ;  /* 0x00000000090b92ca */ /* 0x040fe400000e0000 */
[----:B------:R-:W-:Y:S02]  /*28590*/  @!P0 R2UR UR4, R8 ;  /* 0x00000000080482ca */ /* 0x000fe400000e0000 */
[----:B------:R-:W-:-:S09]  /*285a0*/  @!P0 R2UR UR5, R9 ;  /* 0x00000000090582ca */ /* 0x000fd200000e0000 */
[----:B------:R4:W-:Y:S04]  /*285b0*/  @!P1 ST.E.128 desc[UR10][R10.64+0x4200], R68 ;  /* 0x004200440a009985 */ /* 0x0009e8000c101d0a */
[----:B------:R4:W-:Y:S02]  /*285c0*/  @!P0 ST.E.128 desc[UR4][R10.64+0x4300], R36 ;  /* 0x004300240a008985 */ /* 0x0009e4000c101d04 */
.L_x_2012:
[----:B------:R-:W-:Y:S05]  /*285d0*/  BSYNC B0 ;  /* 0x0000000000007941 */ /* 0x000fea0003800000 */
.L_x_2011:
[----:B------:R-:W-:Y:S04]  /*285e0*/  BSSY B0, `(.L_x_2013) ;  /* 0x0000014000007945 */ /* 0x000fe80003800000 */
[----:B------:R-:W-:Y:S05]  /*285f0*/  @P2 BRA `(.L_x_2014) ;  /* 0x0000000000482947 */ /* 0x000fea0003800000 */
[-C--:B-----5:R-:W-:Y:S01]  /*28600*/  ISETP.GE.AND P0, PT, R14, R6.reuse, PT ;  /* 0x000000060e00720c */ /* 0x0a0fe20003f06270 */
[C---:B------:R-:W-:Y:S01]  /*28610*/  VIADD R3, R0.reuse, 0x40 ;  /* 0x0000004000037836 */ /* 0x040fe20000000000 */
[C---:B------:R-:W-:Y:S01]  /*28620*/  ISETP.GE.AND P2, PT, R0.reuse, R6, PT ;  /* 0x000000060000720c */ /* 0x040fe20003f46270 */
[----:B------:R-:W-:-:S03]  /*28630*/  VIADD R2, R0, 0x80 ;  /* 0x0000008000027836 */ /* 0x000fc60000000000 */
[----:B------:R-:W-:-:S07]  /*28640*/  ISETP.GE.AND P1, PT, R3, R6, PT ;  /* 0x000000060300720c */ /* 0x000fce0003f26270 */
[C---:B------:R-:W-:Y:S02]  /*28650*/  @!P0 R2UR UR4, R8.reuse ;  /* 0x00000000080482ca */ /* 0x040fe400000e0000 */
[C---:B------:R-:W-:Y:S02]  /*28660*/  @!P0 R2UR UR5, R9.reuse ;  /* 0x00000000090582ca */ /* 0x040fe400000e0000 */
[C---:B------:R-:W-:Y:S02]  /*28670*/  @!P2 R2UR UR12, R8.reuse ;  /* 0x00000000080ca2ca */ /* 0x040fe400000e0000 */
[C---:B------:R-:W-:Y:S02]  /*28680*/  @!P2 R2UR UR13, R9.reuse ;  /* 0x00000000090da2ca */ /* 0x040fe400000e0000 */
[----:B------:R-:W-:Y:S02]  /*28690*/  @!P1 R2UR UR10, R8 ;  /* 0x00000000080a92ca */ /* 0x000fe400000e0000 */
[----:B------:R-:W-:-:S05]  /*286a0*/  @!P1 R2UR UR11, R9 ;  /* 0x00000000090b92ca */ /* 0x000fca00000e0000 */
[----:B-1----:R1:W-:Y:S01]  /*286b0*/  @!P0 ST.E.128 desc[UR4][R10.64+0x6000], R128 ;  /* 0x006000800a008985 */ /* 0x0023e2000c101d04 */
[----:B------:R-:W-:-:S03]  /*286c0*/  ISETP.GE.AND P0, PT, R2, R6, PT ;  /* 0x000000060200720c */ /* 0x000fc60003f06270 */
[----:B------:R1:W-:Y:S04]  /*286d0*/  @!P2 ST.E.128 desc[UR12][R10.64+0x6100], R96 ;  /* 0x006100600a00a985 */ /* 0x0003e8000c101d0c */
[----:B------:R1:W-:Y:S06]  /*286e0*/  @!P1 ST.E.128 desc[UR10][R10.64+0x6200], R64 ;  /* 0x006200400a009985 */ /* 0x0003ec000c101d0a */
[----:B------:R-:W-:-:S02]  /*286f0*/  @!P0 R2UR UR4, R8 ;  /* 0x00000000080482ca */ /* 0x000fc400000e0000 */
[----:B------:R-:W-:-:S13]  /*28700*/  @!P0 R2UR UR5, R9 ;  /* 0x00000000090582ca */ /* 0x000fda00000e0000 */
[----:B------:R1:W-:Y:S02]  /*28710*/  @!P0 ST.E.128 desc[UR4][R10.64+0x6300], R32 ;  /* 0x006300200a008985 */ /* 0x0003e4000c101d04 */
.L_x_2014:
[----:B------:R-:W-:Y:S05]  /*28720*/  BSYNC B0 ;  /* 0x0000000000007941 */ /* 0x000fea0003800000 */
.L_x_2013:
[----:B------:R-:W-:Y:S04]  /*28730*/  BSSY B0, `(.L_x_2015) ;  /* 0x0000014000007945 */ /* 0x000fe80003800000 */
[----:B------:R-:W-:Y:S05]  /*28740*/  @P3 BRA `(.L_x_2016) ;  /* 0x0000000000483947 */ /* 0x000fea0003800000 */
[----:B------:R-:W-:Y:S01]  /*28750*/  VIADD R3, R0, 0x40 ;  /* 0x0000004000037836 */ /* 0x000fe20000000000 */
[-C--:B-----5:R-:W-:Y:S01]  /*28760*/  ISETP.GE.AND P3, PT, R14, R6.reuse, PT ;  /* 0x000000060e00720c */ /* 0x0a0fe20003f66270 */
[C---:B------:R-:W-:Y:S01]  /*28770*/  VIADD R2, R0.reuse, 0x80 ;  /* 0x0000008000027836 */ /* 0x040fe20000000000 */
[-C--:B------:R-:W-:Y:S02]  /*28780*/  ISETP.GE.AND P2, PT, R0, R6.reuse, PT ;  /* 0x000000060000720c */ /* 0x080fe40003f46270 */
[-C--:B------:R-:W-:Y:S02]  /*28790*/  ISETP.GE.AND P1, PT, R3, R6.reuse, PT ;  /* 0x000000060300720c */ /* 0x080fe40003f26270 */
[----:B------:R-:W-:-:S07]  /*287a0*/  ISETP.GE.AND P0, PT, R2, R6, PT ;  /* 0x000000060200720c */ /* 0x000fce0003f06270 */
[C---:B------:R-:W-:Y:S02]  /*287b0*/  @!P3 R2UR UR14, R8.reuse ;  /* 0x00000000080eb2ca */ /* 0x040fe400000e0000 */
[C---:B------:R-:W-:Y:S02]  /*287c0*/  @!P3 R2UR UR15, R9.reuse ;  /* 0x00000000090fb2ca */ /* 0x040fe400000e0000 */
[C---:B------:R-:W-:Y:S02]  /*287d0*/  @!P2 R2UR UR12, R8.reuse ;  /* 0x00000000080ca2ca */ /* 0x040fe400000e0000 */
[C---:B------:R-:W-:Y:S02]  /*287e0*/  @!P2 R2UR UR13, R9.reuse ;  /* 0x00000000090da2ca */ /* 0x040fe400000e0000 */
[----:B------:R-:W-:Y:S02]  /*287f0*/  @!P1 R2UR UR10, R8 ;  /* 0x00000000080a92ca */ /* 0x000fe400000e0000 */
[----:B------:R-:W-:-:S02]  /*28800*/  @!P1 R2UR UR11, R9 ;  /* 0x00000000090b92ca */ /* 0x000fc400000e0000 */
[----:B------:R-:W-:Y:S02]  /*28810*/  @!P0 R2UR UR4, R8 ;  /* 0x00000000080482ca */ /* 0x000fe400000e0000 */
[----:B------:R-:W-:Y:S01]  /*28820*/  @!P0 R2UR UR5, R9 ;  /* 0x00000000090582ca */ /* 0x000fe200000e0000 */
[----:B-1----:R1:W-:Y:S04]  /*28830*/  @!P3 ST.E.128 desc[UR14][R10.64+0x8000], R124 ;  /* 0x0080007c0a00b985 */ /* 0x0023e8000c101d0e */
[----:B------:R1:W-:Y:S04]  /*28840*/  @!P2 ST.E.128 desc[UR12][R10.64+0x8100], R92 ;  /* 0x0081005c0a00a985 */ /* 0x0003e8000c101d0c */
[----:B------:R1:W-:Y:S04]  /*28850*/  @!P1 ST.E.128 desc[UR10][R10.64+0x8200], R60 ;  /* 0x0082003c0a009985 */ /* 0x0003e8000c101d0a */
[----:B------:R1:W-:Y:S02]  /*28860*/  @!P0 ST.E.128 desc[UR4][R10.64+0x8300], R28 ;  /* 0x0083001c0a008985 */ /* 0x0003e4000c101d04 */
.L_x_2016:
[----:B------:R-:W-:Y:S05]  /*28870*/  BSYNC B0 ;  /* 0x0000000000007941 */ /* 0x000fea0003800000 */
.L_x_2015:
        /* <DEDUP_REMOVED lines=20> */
.L_x_2018:
[----:B------:R-:W-:Y:S05]  /*289c0*/  BSYNC B0 ;  /* 0x0000000000007941 */ /* 0x000fea0003800000 */
.L_x_2017:
        /* <DEDUP_REMOVED lines=20> */
.L_x_2020:
[----:B------:R-:W-:Y:S05]  /*28b10*/  BSYNC B0 ;  /* 0x0000000000007941 */ /* 0x000fea0003800000 */
.L_x_2019:
[----:B------:R-:W-:Y:S02]  /*28b20*/  MOV R2, R238 ;  /* 0x000000ee00027202 */ /* 0x000fe40000000f00 */
[----:B------:R-:W-:-:S04]  /*28b30*/  MOV R3, 0x0 ;  /* 0x0000000000037802 */ /* 0x000fc80000000f00 */
[----:B-12345:R-:W-:Y:S05]  /*28b40*/  @P4 RET.REL.NODEC R2 `(_ZN5flash24flash_fwd_splitkv_kernelI23Flash_fwd_kernel_traitsILi256ELi64ELi64ELi4ELb0ELb0EN7cutlass10bfloat16_tE19Flash_kernel_traitsILi256ELi64ELi64ELi4ES3_EELb1ELb0ELb0ELb0ELb0ELb0ELb1ELb1EEEvNS_16Flash_fwd_paramsE) ;  /* 0xfffffd74022c4950 */ /* 0x03efea0003c3ffff */
[----:B------:R-:W-:Y:S01]  /*28b50*/  VIADD R2, R0, 0x40 ;  /* 0x0000004000027836 */ /* 0x000fe20000000000 */
[-C--:B------:R-:W-:Y:S01]  /*28b60*/  ISETP.GE.AND P3, PT, R14, R6.reuse, PT ;  /* 0x000000060e00720c */ /* 0x080fe20003f66270 */
[----:B------:R-:W-:Y:S01]  /*28b70*/  IMAD.MOV.U32 R3, RZ, RZ, 0x0 ;  /* 0x00000000ff037424 */ /* 0x000fe200078e00ff */
[CC--:B------:R-:W-:Y:S01]  /*28b80*/  ISETP.GE.AND P2, PT, R0.reuse, R6.reuse, PT ;  /* 0x000000060000720c */ /* 0x0c0fe20003f46270 */
[----:B------:R-:W-:Y:S01]  /*28b90*/  VIADD R0, R0, 0x80 ;  /* 0x0000008000007836 */ /* 0x000fe20000000000 */
[----:B------:R-:W-:Y:S01]  /*28ba0*/  ISETP.GE.AND P1, PT, R2, R6, PT ;  /* 0x000000060200720c */ /* 0x000fe20003f26270 */
[----:B------:R-:W-:-:S03]  /*28bb0*/  IMAD.MOV.U32 R2, RZ, RZ, R238 ;  /* 0x000000ffff027224 */ /* 0x000fc600078e00ee */
[----:B------:R-:W-:-:S05]  /*28bc0*/  ISETP.GE.AND P0, PT, R0, R6, PT ;  /* 0x000000060000720c */ /* 0x000fca0003f06270 */
[C---:B------:R-:W-:Y:S02]  /*28bd0*/  @!P3 R2UR UR12, R8.reuse ;  /* 0x00000000080cb2ca */ /* 0x040fe400000e0000 */
[C---:B------:R-:W-:Y:S02]  /*28be0*/  @!P3 R2UR UR13, R9.reuse ;  /* 0x00000000090db2ca */ /* 0x040fe400000e0000 */
[C---:B------:R-:W-:Y:S02]  /*28bf0*/  @!P2 R2UR UR10, R8.reuse ;  /* 0x00000000080aa2ca */ /* 0x040fe400000e0000 */
[C---:B------:R-:W-:Y:S02]  /*28c00*/  @!P2 R2UR UR11, R9.reuse ;  /* 0x00000000090ba2ca */ /* 0x040fe400000e0000 */
[----:B------:R-:W-:Y:S02]  /*28c10*/  @!P1 R2UR UR4, R8 ;  /* 0x00000000080492ca */ /* 0x000fe400000e0000 */
[----:B------:R-:W-:-:S05]  /*28c20*/  @!P1 R2UR UR5, R9 ;  /* 0x00000000090592ca */ /* 0x000fca00000e0000 */
[----:B------:R-:W-:Y:S04]  /*28c30*/  @!P3 ST.E.128 desc[UR12][R10.64+0xe000], R112 ;  /* 0x00e000700a00b985 */ /* 0x000fe8000c101d0c */
[----:B------:R-:W-:Y:S04]  /*28c40*/  @!P2 ST.E.128 desc[UR10][R10.64+0xe100], R80 ;  /* 0x00e100500a00a985 */ /* 0x000fe8000c101d0a */
[----:B------:R1:W-:Y:S02]  /*28c50*/  @!P1 ST.E.128 desc[UR4][R10.64+0xe200], R48 ;  /* 0x00e200300a009985 */ /* 0x0003e4000c101d04 */
[----:B-1----:R-:W-:Y:S05]  /*28c60*/  @P0 RET.REL.NODEC R2 `(_ZN5flash24flash_fwd_splitkv_kernelI23Flash_fwd_kernel_traitsILi256ELi64ELi64ELi4ELb0ELb0EN7cutlass10bfloat16_tE19Flash_kernel_traitsILi256ELi64ELi64ELi4ES3_EELb1ELb0ELb0ELb0ELb0ELb0ELb1ELb1EEEvNS_16Flash_fwd_paramsE) ;  /* 0xfffffd7002e40950 */ /* 0x002fea0003c3ffff */
[----:B------:R-:W-:Y:S01]  /*28c70*/  R2UR UR4, R8 ;  /* 0x00000000080472ca */ /* 0x000fe200000e0000 */
[----:B------:R-:W-:Y:S01]  /*28c80*/  IMAD.MOV.U32 R239, RZ, RZ, 0x0 ;  /* 0x00000000ffef7424 */ /* 0x000fe200078e00ff */
[----:B------:R-:W-:-:S13]  /*28c90*/  R2UR UR5, R9 ;  /* 0x00000000090572ca */ /* 0x000fda00000e0000 */
[----:B------:R1:W-:Y:S02]  /*28ca0*/  ST.E.128 desc[UR4][R10.64+0xe300], R16 ;  /* 0x00e300100a007985 */ /* 0x0003e4000c101d04 */
[----:B-1----:R-:W-:Y:S05]  /*28cb0*/  RET.REL.NODEC R238 `(_ZN5flash24flash_fwd_splitkv_kernelI23Flash_fwd_kernel_traitsILi256ELi64ELi64ELi4ELb0ELb0EN7cutlass10bfloat16_tE19Flash_kernel_traitsILi256ELi64ELi64ELi4ES3_EELb1ELb0ELb0ELb0ELb0ELb0ELb1ELb1EEEvNS_16Flash_fwd_paramsE) ;  /* 0xfffffd70eed07950 */ /* 0x002fea0003c3ffff */
.L_x_2004:
[----:B------:R-:W-:Y:S01]  /*28cc0*/  MOV R5, 0x1f ;  /* 0x0000001f00057802 */ /* 0x000fe20000000f00 */
[----:B------:R-:W-:Y:S01]  /*28cd0*/  IMAD.MOV.U32 R10, RZ, RZ, 0x2 ;  /* 0x00000002ff0a7424 */ /* 0x000fe200078e00ff */
[----:B------:R-:W-:Y:S01]  /*28ce0*/  MOV R12, R249 ;  /* 0x000000f9000c7202 */ /* 0x000fe20000000f00 */
[----:B------:R-:W-:-:S07]  /*28cf0*/  IMAD.MOV.U32 R11, RZ, RZ, -0x1 ;  /* 0xffffffffff0b7424 */ /* 0x000fce00078e00ff */
[----:B-1---5:R-:W-:Y:S05]  /*28d00*/  WARPSYNC.COLLECTIVE R11, `(.L_x_2021) ;  /* 0x000000000b087348 */ /* 0x022fea0003c00000 */
[----:B------:R2:W3:Y:S02]  /*28d10*/  SHFL.BFLY P0, R5, R12, R10, R5 ;  /* 0x0c00000a0c057389 */ /* 0x0004e40000000005 */
[----:B-123-5:R-:W-:Y:S01]  /*28d20*/  ENDCOLLECTIVE ;  /* 0x000000000000791b */ /* 0x02efe20003800000 */
.L_x_2021:
        /* <DEDUP_REMOVED lines=8> */
.L_x_2022:
[----:B------:R-:W-:Y:S01]  /*28db0*/  MOV R13, R5 ;  /* 0x00000005000d7202 */ /* 0x000fe20000000f00 */
[----:B------:R-:W-:Y:S01]  /*28dc0*/  IMAD.MOV.U32 R12, RZ, RZ, R248 ;  /* 0x000000ffff0c7224 */ /* 0x000fe200078e00f8 */
[----:B------:R-:W-:Y:S02]  /*28dd0*/  MOV R5, 0x1f ;  /* 0x0000001f00057802 */ /* 0x000fe40000000f00 */
[----:B------:R-:W-:-:S07]  /*28de0*/  MOV R10, 0x2 ;  /* 0x00000002000a7802 */ /* 0x000fce0000000f00 */
[----:B------:R-:W-:Y:S05]  /*28df0*/  WARPSYNC.COLLECTIVE R11, `(.L_x_2023) ;  /* 0x000000000b087348 */ /* 0x000fea0003c00000 */
[----:B------:R1:W2:Y:S02]  /*28e00*/  SHFL.BFLY P0, R5, R12, R10, R5 ;  /* 0x0c00000a0c057389 */ /* 0x0002a40000000005 */
[----:B-12---:R-:W-:Y:S01]  /*28e10*/  ENDCOLLECTIVE ;  /* 0x000000000000791b */ /* 0x006fe20003800000 */
.L_x_2023:
[----:B------:R-:W-:Y:S01]  /*28e20*/  FADD.FTZ R248, R5, R248 ;  /* 0x000000f805f87221 */ /* 0x000fe20000010000 */
[----:B------:R-:W-:Y:S02]  /*28e30*/  MOV R5, 0x1f ;  /* 0x0000001f00057802 */ /* 0x000fe40000000f00 */
[----:B------:R-:W-:Y:S01]  /*28e40*/  MOV R10, 0x1 ;  /* 0x00000001000a7802 */ /* 0x000fe20000000f00 */
[----:B------:R-:W-:-:S07]  /*28e50*/  IMAD.MOV.U32 R12, RZ, RZ, R248 ;  /* 0x000000ffff0c7224 */ /* 0x000fce00078e00f8 */
[----:B------:R-:W-:Y:S05]  /*28e60*/  WARPSYNC.COLLECTIVE R11, `(.L_x_2024) ;  /* 0x000000000b087348 */ /* 0x000fea0003c00000 */
[----:B------:R1:W2:Y:S02]  /*28e70*/  SHFL.BFLY P0, R5, R12, R10, R5 ;  /* 0x0c00000a0c057389 */ /* 0x0002a40000000005 */
[----:B-12---:R-:W-:Y:S01]  /*28e80*/  ENDCOLLECTIVE ;  /* 0x000000000000791b */ /* 0x006fe20003800000 */
.L_x_2024:
[----:B------:R-:W-:Y:S01]  /*28e90*/  FADD.FTZ R10, R249, R13 ;  /* 0x0000000df90a7221 */ /* 0x000fe20000010000 */
[----:B------:R-:W-:Y:S06]  /*28ea0*/  BRA `(.L_x_2025) ;  /* 0xffffffdc002c7947 */ /* 0x000fec000383ffff */
.L_x_2026:
        /* <DEDUP_REMOVED lines=13> */
.L_x_4956:


//--------------------- .text._ZN5flash24flash_fwd_splitkv_kernelI23Flash_fwd_kernel_traitsILi256ELi64ELi64ELi4ELb0ELb0EN7cutlass10bfloat16_tE19Flash_kernel_traitsILi256ELi64ELi64ELi4ES3_EELb1ELb0ELb0ELb0ELb0ELb1ELb1ELb1EEEvNS_16Flash_fwd_paramsE --------------------------
	.section	.text._ZN5flash24flash_fwd_splitkv_kernelI23Flash_fwd_kernel_traitsILi256ELi64ELi64ELi4ELb0ELb0EN7cutlass10bfloat16_tE19Flash_kernel_traitsILi256ELi64ELi64ELi4ES3_EELb1ELb0ELb0ELb0ELb0ELb1ELb1ELb1EEEvNS_16Flash_fwd_paramsE,"ax",@progbits
	.align	128
        .global         _ZN5flash24flash_fwd_splitkv_kernelI23Flash_fwd_kernel_traitsILi256ELi64ELi64ELi4ELb0ELb0EN7cutlass10bfloat16_tE19Flash_kernel_traitsILi256ELi64ELi64ELi4ES3_EELb1ELb0ELb0ELb0ELb0ELb1ELb1ELb1EEEvNS_16Flash_fwd_paramsE
        .type           _ZN5flash24flash_fwd_splitkv_kernelI23Flash_fwd_kernel_traitsILi256ELi64ELi64ELi4ELb0ELb0EN7cutlass10bfloat16_tE19Flash_kernel_traitsILi256ELi64ELi64ELi4ES3_EELb1ELb0ELb0ELb0ELb0ELb1ELb1ELb1EEEvNS_16Flash_fwd_paramsE,@function
        .size           _ZN5flash24flash_fwd_splitkv_kernelI23Flash_fwd_kernel_traitsILi256ELi64ELi64ELi4ELb0ELb0EN7cutlass10bfloat16_tE19Flash_kernel_traitsILi256ELi64ELi64ELi4ES3_EELb1ELb0ELb0ELb0ELb0ELb1ELb1ELb1EEEvNS_16Flash_fwd_paramsE,(.L_x_4957 - _ZN5flash24flash_fwd_splitkv_kernelI23Flash_fwd_kernel_traitsILi256ELi64ELi64ELi4ELb0ELb0EN7cutlass10bfloat16_tE19Flash_kernel_traitsILi256ELi64ELi64ELi4ES3_EELb1ELb0ELb0ELb0ELb0ELb1ELb1ELb1EEEvNS_16Flash_fwd_paramsE)
        .other          _ZN5flash24flash_fwd_splitkv_kernelI23Flash_fwd_kernel_traitsILi256ELi64ELi64ELi4ELb0ELb0EN7cutlass10bfloat16_tE19Flash_kernel_traitsILi256ELi64ELi64ELi4ES3_EELb1ELb0ELb0ELb0ELb0ELb1ELb1ELb1EEEvNS_16Flash_fwd_paramsE,@"STO_CUDA_ENTRY STV_DEFAULT"
_ZN5flash24flash_fwd_splitkv_kernelI23Flash_fwd_kernel_traitsILi256ELi64ELi64ELi4ELb0ELb0EN7cutlass10bfloat16_tE19Flash_kernel_traitsILi256ELi64ELi64ELi4ES3_EELb1ELb0ELb0ELb0ELb0ELb1ELb1ELb1EEEvNS_16Flash_fwd_paramsE:
.text._ZN5flash24flash_fwd_splitkv_kernelI23Flash_fwd_kernel_traitsILi256ELi64ELi64ELi4ELb0ELb0EN7cutlass10bfloat16_tE19Flash_kernel_traitsILi256ELi64ELi64ELi4ES3_EELb1ELb0ELb0ELb0ELb0ELb1ELb1ELb1EEEvNS_16Flash_fwd_paramsE:
[----:B------:R-:W1:Y:S08]  /*0000*/  LDC R1, c[0x0][0x28] ;  /* 0x00000a00ff017b82 */ /* 0x000e700000000800 */
[----:B------:R-:W2:Y:S01]  /*0010*/  LDC R0, c[0x0][0x270] ;  /* 0x00009c00ff007b82 */ /* 0x000ea20000000800 */
[----:B------:R-:W3:Y:S01]  /*0020*/  S2R R239, SR_CTAID.X ;  /* 0x0000000000ef7919 */ /* 0x000ee20000002500 */
[----:B------:R-:W-:Y:S01]  /*0030*/  BSSY B4, `(.L_x_2027) ;  /* 0x000001c000047945 */ /* 0x000fe20003800000 */
[----:B-1----:R-:W-:-:S02]  /*0040*/  IADD3 R1, R1, -0x8, RZ ;  /* 0xfffffff801017810 */ /* 0x002fc40007ffe0ff */
[----:B------:R-:W-:-:S03]  /*0050*/  MOV R238, 0x1f0 ;  /* 0x000001f000ee7802 */ /* 0x000fc60000000f00 */
[----:B------:R-:W1:Y:S08]  /*0060*/  S2UR UR4, SR_CTAID.Z ;  /* 0x00000000000479c3 */ /* 0x000e700000002700 */
[----:B------:R-:W4:Y:S01]  /*0070*/  S2UR UR8, SR_CTAID.Y ;  /* 0x00000000000879c3 */ /* 0x000f220000002600 */
[----:B--2---:R-:W2:Y:S01]  /*0080*/  I2F.U32.RP R2, R0 ;  /* 0x0000000000027306 */ /* 0x004ea20000209000 */
[----:B------:R-:W-:-:S06]  /*0090*/  ISETP.NE.U32.AND P0, PT, R0, RZ, PT ;  /* 0x000000ff0000720c */ /* 0x000fcc0003f05070 */
[----:B------:R-:W1:Y:S01]  /*00a0*/  LDC.64 R18, c[0x0][0x198] ;  /* 0x00006600ff127b82 */ /* 0x000e620000000a00 */
[----:B--2---:R-:W2:Y:S02]  /*00b0*/  MUFU.RCP R2, R2 ;  /* 0x0000000200027308 */ /* 0x004ea40000001000 */
[----:B--2---:R-:W-:-:S06]  /*00c0*/  IADD3 R2, R2, 0xffffffe, RZ ;  /* 0x0ffffffe02027810 */ /* 0x004fcc0007ffe0ff */
[----:B------:R-:W2:Y:S02]  /*00d0*/  F2I.FTZ.U32.TRUNC.NTZ R3, R2 ;  /* 0x0000000200037305 */ /* 0x000ea4000021f000 */
[----:B--2---:R-:W-:-:S04]  /*00e0*/  IMAD.MOV R2, RZ, RZ, -R3 ;  /* 0x000000ffff027224 */ /* 0x004fc800078e0a03 */
[----:B------:R-:W-:Y:S01]  /*00f0*/  IMAD R4, R2, R0, RZ ;  /* 0x0000000002047224 */ /* 0x000fe200078e02ff */
[----:B------:R-:W-:-:S05]  /*0100*/  MOV R2, RZ ;  /* 0x000000ff00027202 */ /* 0x000fca0000000f00 */
[----:B------:R-:W-:-:S06]  /*0110*/  IMAD.HI.U32 R4, R3, R4, R2 ;  /* 0x0000000403047227 */ /* 0x000fcc00078e0002 */
[----:B-1----:R-:W-:Y:S02]  /*0120*/  IMAD.HI.U32 R242, R4, UR4, RZ ;  /* 0x0000000404f27c27 */ /* 0x002fe4000f8e00ff */
        /* <DEDUP_REMOVED lines=8> */
[----:B------:R-:W-:-:S05]  /*01b0*/  @!P0 LOP3.LUT R242, RZ, R0, RZ, 0x33, !PT ;  /* 0x00000000fff28212 */ /* 0x000fca00078e33ff */
[----:B------:R-:W-:-:S04]  /*01c0*/  IMAD.MOV R241, RZ, RZ, -R242 ;  /* 0x000000fffff17224 */ /* 0x000fc800078e0af2 */
[----:B-1-34-:R-:W-:Y:S02]  /*01d0*/  IMAD R241, R0, R241, UR4 ;  /* 0x0000000400f17e24 */ /* 0x01afe4000f8e02f1 */
[----:B------:R-:W-:Y:S05]  /*01e0*/  CALL.REL.NOINC `($_ZN5flash24flash_fwd_splitkv_kernelI23Flash_fwd_kernel_traitsILi256ELi64ELi64ELi4ELb0ELb0EN7cutlass10bfloat16_tE19Flash_kernel_traitsILi256ELi64ELi64ELi4ES3_EELb1ELb0ELb0ELb0ELb0ELb1ELb1ELb1EEEvNS_16Flash_fwd_paramsE$_ZN5flash30compute_attn_1rowblock_splitkvI23Flash_fwd_kernel_traitsILi256ELi64ELi64ELi4ELb0ELb0EN7cutlass10bfloat16_tE19Flash_kernel_traitsILi256ELi64ELi64ELi4ES3_EELb1ELb0ELb0ELb0ELb0ELb1ELb1ELb1ENS_16Flash_fwd_paramsEEEvRKT8_iiiii) ;  /* 0x0000000000087944 */ /* 0x000fea0003c00000 */
[----:B------:R-:W-:Y:S05]  /*01f0*/  BSYNC B4 ;  /* 0x0000000000047941 */ /* 0x000fea0003800000 */
.L_x_2027:
[----:B------:R-:W-:Y:S05]  /*0200*/  EXIT ;  /* 0x000000000000794d */ /* 0x000fea0003800000 */
        .type           $_ZN5flash24flash_fwd_splitkv_kernelI23Flash_fwd_kernel_traitsILi256ELi64ELi64ELi4ELb0ELb0EN7cutlass10bfloat16_tE19Flash_kernel_traitsILi256ELi64ELi64ELi4ES3_EELb1ELb0ELb0ELb0ELb0ELb1ELb1ELb1EEEvNS_16Flash_fwd_paramsE$_ZN5flash30compute_attn_1rowblock_splitkvI23Flash_fwd_kernel_traitsILi256ELi64ELi64ELi4ELb0ELb0EN7cutlass10bfloat16_tE19Flash_kernel_traitsILi256ELi64ELi64ELi4ES3_EELb1ELb0ELb0ELb0ELb0ELb1ELb1ELb1ENS_16Flash_fwd_paramsEEEvRKT8_iiiii,@function
        .size           $_ZN5flash24flash_fwd_splitkv_kernelI23Flash_fwd_kernel_traitsILi256ELi64ELi64ELi4ELb0ELb0EN7cutlass10bfloat16_tE19Flash_kernel_traitsILi256ELi64ELi64ELi4ES3_EELb1ELb0ELb0ELb0ELb0ELb1ELb1ELb1EEEvNS_16Flash_fwd_paramsE$_ZN5flash30compute_attn_1rowblock_splitkvI23Flash_fwd_kernel_traitsILi256ELi64ELi64ELi4ELb0ELb0EN7cutlass10bfloat16_tE19Flash_kernel_traitsILi256ELi64ELi64ELi4ES3_EELb1ELb0ELb0ELb0ELb0ELb1ELb1ELb1ENS_16Flash_fwd_paramsEEEvRKT8_iiiii,(.L_x_4957 - $_ZN5flash24flash_fwd_splitkv_kernelI23Flash_fwd_kernel_traitsILi256ELi64ELi64ELi4ELb0ELb0EN7cutlass10bfloat16_tE19Flash_kernel_traitsILi256ELi64ELi64ELi4ES3_EELb1ELb0ELb0ELb0ELb0ELb1ELb1ELb1EEEvNS_16Flash_fwd_paramsE$_ZN5flash30compute_attn_1rowblock_splitkvI23Flash_fwd_kernel_traitsILi256ELi64ELi64ELi4ELb0ELb0EN7cutlass10bfloat16_tE19Flash_kernel_traitsILi256ELi64ELi64ELi4ES3_EELb1ELb0ELb0ELb0ELb0ELb1ELb1ELb1ENS_16Flash_fwd_paramsEEEvRKT8_iiiii)
$_ZN5flash24flash_fwd_splitkv_kernelI23Flash_fwd_kernel_traitsILi256ELi64ELi64ELi4ELb0ELb0EN7cutlass10bfloat16_tE19Flash_kernel_traitsILi256ELi64ELi64ELi4ES3_EELb1ELb0ELb0ELb0ELb0ELb1ELb1ELb1EEEvNS_16Flash_fwd_paramsE$_ZN5flash30compute_attn_1rowblock_splitkvI23Flash_fwd_kernel_traitsILi256ELi64ELi64ELi4ELb0ELb0EN7cutlass10bfloat16_tE19Flash_kernel_traitsILi256ELi64ELi64ELi4ES3_EELb1ELb0ELb0ELb0ELb0ELb1ELb1ELb1ENS_16Flash_fwd_paramsEEEvRKT8_iiiii:
        /* <DEDUP_REMOVED lines=27> */
.L_x_2029:
[----:B------:R-:W-:Y:S05]  /*03c0*/  BSYNC B0 ;  /* 0x0000000000007941 */ /* 0x000fea0003800000 */
.L_x_2028:
        /* <DEDUP_REMOVED lines=8> */
.L_x_2031:
[----:B------:R2:W5:Y:S02]  /*0450*/  LD.E R61, desc[UR6][R18.64+0xb8] ;  /* 0x0000b806123d7980 */ /* 0x000564000c101900 */
.L_x_2032:
[----:B------:R-:W-:Y:S05]  /*0460*/  BSYNC B0 ;  /* 0x0000000000007941 */ /* 0x000fea0003800000 */
.L_x_2030:
        /* <DEDUP_REMOVED lines=10> */
.L_x_2034:
[----:B------:R-:W3:Y:S01]  /*0510*/  LD.E.64 R2, desc[UR6][R18.64+0x108] ;  /* 0x0001080612027980 */ /* 0x000ee2000c101b00 */
[----:B------:R-:W-:Y:S01]  /*0520*/  BSSY B0, `(.L_x_2036) ;  /* 0x0000006000007945 */ /* 0x000fe20003800000 */
[----:B------:R-:W-:Y:S01]  /*0530*/  IMAD.MOV.U32 R56, RZ, RZ, RZ ;  /* 0x000000ffff387224 */ /* 0x000fe200078e00ff */
[----:B---3--:R-:W-:-:S04]  /*0540*/  ISETP.NE.U32.AND P0, PT, R2, RZ, PT ;  /* 0x000000ff0200720c */ /* 0x008fc80003f05070 */
[----:B------:R-:W-:-:S13]  /*0550*/  ISETP.NE.AND.EX P0, PT, R3, RZ, PT, P0 ;  /* 0x000000ff0300720c */ /* 0x000fda0003f05300 */
[----:B------:R-:W-:Y:S05]  /*0560*/  @!P0 BRA `(.L_x_2037) ;  /* 0x0000000000048947 */ /* 0x000fea0003800000 */
[----:B------:R1:W5:Y:S02]  /*0570*/  LD.E R56, desc[UR6][R18.64+0xbc] ;  /* 0x0000bc0612387980 */ /* 0x000364000c101900 */
.L_x_2037:
[----:B------:R-:W-:Y:S05]  /*0580*/  BSYNC B0 ;  /* 0x0000000000007941 */ /* 0x000fea0003800000 */
.L_x_2036:
[----:B-----5:R-:W-:Y:S02]  /*0590*/  IADD3 R56, R61, R56, RZ ;  /* 0x000000383d387210 */ /* 0x020fe40007ffe0ff */
.L_x_2035:
[----:B------:R-:W-:Y:S05]  /*05a0*/  BSYNC B1 ;  /* 0x0000000000017941 */ /* 0x000fea0003800000 */
.L_x_2033:
[----:B------:R-:W-:Y:S01]  /*05b0*/  IMAD.SHL.U32 R55, R239, 0x40, RZ ;  /* 0x00000040ef377824 */ /* 0x000fe200078e00ff */
[----:B------:R-:W-:Y:S01]  /*05c0*/  MOV R2, R238 ;  /* 0x000000ee00027202 */ /* 0x000fe20000000f00 */
[----:B------:R-:W-:-:S03]  /*05d0*/  IMAD.MOV.U32 R3, RZ, RZ, 0x0 ;  /* 0x00000000ff037424 */ /* 0x000fc600078e00ff */
[----:B------:R-:W-:-:S13]  /*05e0*/  ISETP.GT.AND P0, PT, R240, R55, PT ;  /* 0x00000037f000720c */ /* 0x000fda0003f04270 */
[----:B-12---:R-:W-:Y:S05]  /*05f0*/  @!P0 RET.REL.NODEC R2 `(_ZN5flash24flash_fwd_splitkv_kernelI23Flash_fwd_kernel_traitsILi256ELi64ELi64ELi4ELb0ELb0EN7cutlass10bfloat16_tE19Flash_kernel_traitsILi256ELi64ELi64ELi4ES3_EELb1ELb0ELb0ELb0ELb0ELb1ELb1ELb1EEEvNS_16Flash_fwd_paramsE) ;  /* 0xfffffff802808950 */ /* 0x006fea0003c3ffff */
        /* <DEDUP_REMOVED lines=97> */
.L_x_2040:
[----:B------:R-:W-:Y:S05]  /*0c10*/  BSYNC B0 ;  /* 0x0000000000007941 */ /* 0x000fea0003800000 */
.L_x_2039:
        /* <DEDUP_REMOVED lines=12> */
.L_x_2042:
[----:B------:R-:W-:Y:S05]  /*0ce0*/  BSYNC B0 ;  /* 0x0000000000007941 */ /* 0x000fea0003800000 */
.L_x_2041:
        /* <DEDUP_REMOVED lines=12> */
.L_x_2044:
[----:B------:R-:W-:Y:S05]  /*0db0*/  BSYNC B0 ;  /* 0x0000000000007941 */ /* 0x000fea0003800000 */
.L_x_2043:
        /* <DEDUP_REMOVED lines=12> */
.L_x_2046:
[----:B------:R-:W-:Y:S05]  /*0e80*/  BSYNC B0 ;  /* 0x0000000000007941 */ /* 0x000fea0003800000 */
.L_x_2045:
        /* <DEDUP_REMOVED lines=11> */
.L_x_2048:
[----:B------:R-:W-:Y:S05]  /*0f40*/  BSYNC B0 ;  /* 0x0000000000007941 */ /* 0x000fea0003800000 */
.L_x_2047:
        /* <DEDUP_REMOVED lines=12> */
.L_x_2050:
[----:B------:R-:W-:Y:S05]  /*1010*/  BSYNC B0 ;  /* 0x0000000000007941 */ /* 0x000fea0003800000 */
.L_x_2049:
        /* <DEDUP_REMOVED lines=11> */
.L_x_2052:
[----:B------:R-:W-:Y:S05]  /*10d0*/  BSYNC B0 ;  /* 0x0000000000007941 */ /* 0x000fea0003800000 */
.L_x_2051:
        /* <DEDUP_REMOVED lines=12> */
.L_x_2054:
[----:B------:R-:W-:Y:S05]  /*11a0*/  BSYNC B0 ;  /* 0x0000000000007941 */ /* 0x000fea0003800000 */
.L_x_2053:
        /* <DEDUP_REMOVED lines=18> */
[----:B-1---5:R-:W-:Y:S05]  /*12d0*/  @P6 RET.REL.NODEC R2 `(_ZN5flash24flash_fwd_splitkv_kernelI23Flash_fwd_kernel_traitsILi256ELi64ELi64ELi4ELb0ELb0EN7cutlass10bfloat16_tE19Flash_kernel_traitsILi256ELi64ELi64ELi4ES3_EELb1ELb0ELb0ELb0ELb0ELb1ELb1ELb1EEEvNS_16Flash_fwd_paramsE) ;  /* 0xffffffec02486950 */ /* 0x022fea0003c3ffff */
[----:B------:R-:W-:Y:S02]  /*12e0*/  MOV R0, 0xff800000 ;  /* 0xff80000000007802 */ /* 0x000fe40000000f00 */
[----:B------:R-:W-:-:S03]  /*12f0*/  MOV R239, 0x0 ;  /* 0x0000000000ef7802 */ /* 0x000fc60000000f00 */
[----:B------:R1:W-:Y:S02]  /*1300*/  ST.E desc[UR6][R10.64+0xe0], R0 ;  /* 0x0000e0000a007985 */ /* 0x0003e4000c101906 */
[----:B-1----:R-:W-:Y:S05]  /*1310*/  RET.REL.NODEC R238 `(_ZN5flash24flash_fwd_splitkv_kernelI23Flash_fwd_kernel_traitsILi256ELi64ELi64ELi4ELb0ELb0EN7cutlass10bfloat16_tE19Flash_kernel_traitsILi256ELi64ELi64ELi4ES3_EELb1ELb0ELb0ELb0ELb0ELb1ELb1ELb1EEEvNS_16Flash_fwd_paramsE) ;  /* 0xffffffecee387950 */ /* 0x002fea0003c3ffff */
.L_x_2038:
        /* <DEDUP_REMOVED lines=110> */
.L_x_2056:
        /* <DEDUP_REMOVED lines=82> */
.L_x_2057:
[----:B------:R-:W-:Y:S05]  /*1f20*/  BSYNC B0 ;  /* 0x0000000000007941 */ /* 0x000fea0003800000 */
.L_x_2055:
        /* <DEDUP_REMOVED lines=304> */
.L_x_2176:
        /* <DEDUP_REMOVED lines=32> */
.L_x_2060:
[----:B------:R-:W-:Y:S05]  /*3430*/  BSYNC B0 ;  /* 0x0000000000007941 */ /* 0x000fea0003800000 */
.L_x_2059:
        /* <DEDUP_REMOVED lines=18> */
.L_x_2062:
[----:B------:R-:W-:Y:S05]  /*3560*/  BSYNC B0 ;  /* 0x0000000000007941 */ /* 0x000fea0003800000 */
.L_x_2061:
        /* <DEDUP_REMOVED lines=21> */
.L_x_2064:
[----:B------:R-:W-:Y:S05]  /*36c0*/  BSYNC B0 ;  /* 0x0000000000007941 */ /* 0x000fea0003800000 */
.L_x_2063:
        /* <DEDUP_REMOVED lines=18> */
.L_x_2066:
[----:B------:R-:W-:Y:S05]  /*37f0*/  BSYNC B0 ;  /* 0x0000000000007941 */ /* 0x000fea0003800000 */
.L_x_2065:
        /* <DEDUP_REMOVED lines=68> */
.L_x_2073:
[----:B------:R-:W-:Y:S05]  /*3c40*/  BSYNC B0 ;  /* 0x0000000000007941 */ /* 0x000fea0003800000 */
.L_x_2072:
        /* <DEDUP_REMOVED lines=49> */
.L_x_2075:
[----:B------:R-:W-:Y:S05]  /*3f60*/  BSYNC B0 ;  /* 0x0000000000007941 */ /* 0x000fea0003800000 */
.L_x_2074:
        /* <DEDUP_REMOVED lines=49> */
.L_x_2077:
[----:B------:R-:W-:Y:S05]  /*4280*/  BSYNC B0 ;  /* 0x0000000000007941 */ /* 0x000fea0003800000 */
.L_x_2076:
        /* <DEDUP_REMOVED lines=48> */
.L_x_2071:
[----:B------:R-:W-:Y:S05]  /*4590*/  BSYNC B1 ;  /* 0x0000000000017941 */ /* 0x000fea0003800000 */
.L_x_2070:
        /* <DEDUP_REMOVED lines=66> */
.L_x_2081:
[----:B------:R-:W-:Y:S05]  /*49c0*/  BSYNC B0 ;  /* 0x0000000000007941 */ /* 0x000fea0003800000 */
.L_x_2080:
        /* <DEDUP_REMOVED lines=51> */
.L_x_2083:
[----:B------:R-:W-:Y:S05]  /*4d00*/  BSYNC B0 ;  /* 0x0000000000007941 */ /* 0x000fea0003800000 */
.L_x_2082:
        /* <DEDUP_REMOVED lines=51> */
.L_x_2085:
[----:B------:R-:W-:Y:S05]  /*5040*/  BSYNC B0 ;  /* 0x0000000000007941 */ /* 0x000fea0003800000 */
.L_x_2084:
        /* <DEDUP_REMOVED lines=50> */
.L_x_2079:
[----:B------:R-:W-:Y:S05]  /*5370*/  BSYNC B1 ;  /* 0x0000000000017941 */ /* 0x000fea0003800000 */
.L_x_2078:
        /* <DEDUP_REMOVED lines=66> */
.L_x_2089:
[----:B------:R-:W-:Y:S05]  /*57a0*/  BSYNC B0 ;  /* 0x0000000000007941 */ /* 0x000fea0003800000 */
.L_x_2088:
        /* <DEDUP_REMOVED lines=51> */
.L_x_2091:
[----:B------:R-:W-:Y:S05]  /*5ae0*/  BSYNC B0 ;  /* 0x0000000000007941 */ /* 0x000fea0003800000 */
.L_x_2090:
        /* <DEDUP_REMOVED lines=51> */
.L_x_2093:
[----:B------:R-:W-:Y:S05]  /*5e20*/  BSYNC B0 ;  /* 0x0000000000007941 */ /* 0x000fea0003800000 */
.L_x_2092:
        /* <DEDUP_REMOVED lines=50> */
.L_x_2087:
[----:B------:R-:W-:Y:S05]  /*6150*/  BSYNC B1 ;  /* 0x0000000000017941 */ /* 0x000fea0003800000 */
.L_x_2086:
        /* <DEDUP_REMOVED lines=70> */
.L_x_2097:
[----:B------:R-:W-:Y:S05]  /*65c0*/  BSYNC B0 ;  /* 0x0000000000007941 */ /* 0x000fea0003800000 */
.L_x_2096:
        /* <DEDUP_REMOVED lines=51> */
.L_x_2099:
[----:B------:R-:W-:Y:S05]  /*6900*/  BSYNC B0 ;  /* 0x0000000000007941 */ /* 0x000fea0003800000 */
.L_x_2098:
        /* <DEDUP_REMOVED lines=51> */
.L_x_2101:
[----:B------:R-:W-:Y:S05]  /*6c40*/  BSYNC B0 ;  /* 0x0000000000007941 */ /* 0x000fea0003800000 */
.L_x_2100:
        /* <DEDUP_REMOVED lines=50> */
.L_x_2095:
[----:B------:R-:W-:Y:S05]  /*6f70*/  BSYNC B1 ;  /* 0x0000000000017941 */ /* 0x000fea0003800000 */
.L_x_2094:
[----:B------:R-:W2:Y:S02]  /*6f80*/  LD.E R0, desc[UR6][R18.64+0xd0] ;  /* 0x0000d00612007980 */ /* 0x000ea4000c101900 */
[----:B--2---:R-:W-:Y:S05]  /*6f90*/  IMAD.U32 R0, R0, -0x20, RZ ;  /* 0xffffffe000007824 */ /* 0x004fea00078e00ff */
[C---:B------:R-:W-:Y:S02]  /*6fa0*/  LEA R20, P1, R0.reuse, R20, 0x1 ;  /* 0x0000001400147211 */ /* 0x040fe400078208ff */
[C---:B------:R-:W-:Y:S02]  /*6fb0*/  LEA R42, P0, R0.reuse, R42, 0x1 ;  /* 0x0000002a002a7211 */ /* 0x040fe400078008ff */
[C---:B------:R-:W-:Y:S02]  /*6fc0*/  LEA.HI.X.SX32 R21, R0.reuse, R21, 0x1, P1 ;  /* 0x0000001500157211 */ /* 0x040fe400008f0eff */
[----:B------:R-:W-:Y:S01]  /*6fd0*/  LEA.HI.X.SX32 R43, R0, R43, 0x1, P0 ;  /* 0x0000002b002b7211 */ /* 0x000fe200000f0eff */
[----:B------:R-:W-:Y:S05]  /*6fe0*/  BRA `(.L_x_2102) ;  /* 0x0000006800847947 */ /* 0x000fea0003800000 */
.L_x_2069:
        /* <DEDUP_REMOVED lines=94> */
.L_x_2108:
[----:B------:R-:W-:Y:S05]  /*75d0*/  BSYNC B0 ;  /* 0x0000000000007941 */ /* 0x000fea0003800000 */
.L_x_2107:
[----:B-----5:R2:W-:Y:S02]  /*75e0*/  ST.E.128 desc[UR6][R124.64], R24 ;  /* 0x000000187c007985 */ /* 0x0205e4000c101d06 */
.L_x_2106:
[----:B------:R-:W-:Y:S05]  /*75f0*/  BSYNC B1 ;  /* 0x0000000000017941 */ /* 0x000fea0003800000 */
.L_x_2105:
        /* <DEDUP_REMOVED lines=92> */
.L_x_2112:
[----:B------:R-:W-:Y:S05]  /*7bc0*/  BSYNC B0 ;  /* 0x0000000000007941 */ /* 0x000fea0003800000 */
.L_x_2111:
[----:B-----5:R2:W-:Y:S02]  /*7bd0*/  ST.E.128 desc[UR6][R124.64+0x80], R24 ;  /* 0x000080187c007985 */ /* 0x0205e4000c101d06 */
.L_x_2110:
[----:B------:R-:W-:Y:S05]  /*7be0*/  BSYNC B1 ;  /* 0x0000000000017941 */ /* 0x000fea0003800000 */
.L_x_2109:
        /* <DEDUP_REMOVED lines=92> */
.L_x_2116:
[----:B------:R-:W-:Y:S05]  /*81b0*/  BSYNC B0 ;  /* 0x0000000000007941 */ /* 0x000fea0003800000 */
.L_x_2115:
[----:B-----5:R2:W-:Y:S02]  /*81c0*/  ST.E.128 desc[UR6][R124.64+0x100], R24 ;  /* 0x000100187c007985 */ /* 0x0205e4000c101d06 */
.L_x_2114:
[----:B------:R-:W-:Y:S05]  /*81d0*/  BSYNC B1 ;  /* 0x0000000000017941 */ /* 0x000fea0003800000 */
.L_x_2113:
        /* <DEDUP_REMOVED lines=91> */
.L_x_2118:
[----:B------:R-:W-:Y:S05]  /*8790*/  BSYNC B0 ;  /* 0x0000000000007941 */ /* 0x000fea0003800000 */
.L_x_2117:
[----:B-----5:R2:W-:Y:S02]  /*87a0*/  ST.E.128 desc[UR6][R124.64+0x180], R24 ;  /* 0x000180187c007985 */ /* 0x0205e4000c101d06 */
.L_x_2104:
[----:B------:R-:W-:Y:S05]  /*87b0*/  BSYNC B2 ;  /* 0x0000000000027941 */ /* 0x000fea0003800000 */
.L_x_2103:
        /* <DEDUP_REMOVED lines=99> */
.L_x_2124:
[----:B------:R-:W-:Y:S05]  /*8df0*/  BSYNC B0 ;  /* 0x0000000000007941 */ /* 0x000fea0003800000 */
.L_x_2123:
[----:B-----5:R2:W-:Y:S02]  /*8e00*/  ST.E.128 desc[UR6][R192.64], R24 ;  /* 0x00000018c0007985 */ /* 0x0205e4000c101d06 */
.L_x_2122:
[----:B------:R-:W-:Y:S05]  /*8e10*/  BSYNC B1 ;  /* 0x0000000000017941 */ /* 0x000fea0003800000 */
.L_x_2121:
        /* <DEDUP_REMOVED lines=94> */
.L_x_2128:
[----:B------:R-:W-:Y:S05]  /*9400*/  BSYNC B0 ;  /* 0x0000000000007941 */ /* 0x000fea0003800000 */
.L_x_2127:
[----:B-----5:R2:W-:Y:S02]  /*9410*/  ST.E.128 desc[UR6][R192.64], R24 ;  /* 0x00000018c0007985 */ /* 0x0205e4000c101d06 */
.L_x_2126:
[----:B------:R-:W-:Y:S05]  /*9420*/  BSYNC B1 ;  /* 0x0000000000017941 */ /* 0x000fea0003800000 */
.L_x_2125:
        /* <DEDUP_REMOVED lines=94> */
.L_x_2132:
[----:B------:R-:W-:Y:S05]  /*9a10*/  BSYNC B0 ;  /* 0x0000000000007941 */ /* 0x000fea0003800000 */
.L_x_2131:
[----:B-----5:R2:W-:Y:S02]  /*9a20*/  ST.E.128 desc[UR6][R192.64], R24 ;  /* 0x00000018c0007985 */ /* 0x0205e4000c101d06 */
.L_x_2130:
[----:B------:R-:W-:Y:S05]  /*9a30*/  BSYNC B1 ;  /* 0x0000000000017941 */ /* 0x000fea0003800000 */
.L_x_2129:
        /* <DEDUP_REMOVED lines=93> */
.L_x_2134:
[----:B------:R-:W-:Y:S05]  /*a010*/  BSYNC B0 ;  /* 0x0000000000007941 */ /* 0x000fea0003800000 */
.L_x_2133:
[----:B-----5:R2:W-:Y:S02]  /*a020*/  ST.E.128 desc[UR6][R192.64], R24 ;  /* 0x00000018c0007985 */ /* 0x0205e4000c101d06 */
.L_x_2120:
[----:B------:R-:W-:Y:S05]  /*a030*/  BSYNC B2 ;  /* 0x0000000000027941 */ /* 0x000fea0003800000 */
.L_x_2119:
        /* <DEDUP_REMOVED lines=99> */
.L_x_2140:
[----:B------:R-:W-:Y:S05]  /*a670*/  BSYNC B0 ;  /* 0x0000000000007941 */ /* 0x000fea0003800000 */
.L_x_2139:
[----:B-----5:R2:W-:Y:S02]  /*a680*/  ST.E.128 desc[UR6][R192.64], R24 ;  /* 0x00000018c0007985 */ /* 0x0205e4000c101d06 */
.L_x_2138:
[----:B------:R-:W-:Y:S05]  /*a690*/  BSYNC B1 ;  /* 0x0000000000017941 */ /* 0x000fea0003800000 */
.L_x_2137:
        /* <DEDUP_REMOVED lines=94> */
.L_x_2144:
[----:B------:R-:W-:Y:S05]  /*ac80*/  BSYNC B0 ;  /* 0x0000000000007941 */ /* 0x000fea0003800000 */
.L_x_2143:
[----:B-----5:R2:W-:Y:S02]  /*ac90*/  ST.E.128 desc[UR6][R192.64], R24 ;  /* 0x00000018c0007985 */ /* 0x0205e4000c101d06 */
.L_x_2142:
[----:B------:R-:W-:Y:S05]  /*aca0*/  BSYNC B1 ;  /* 0x0000000000017941 */ /* 0x000fea0003800000 */
.L_x_2141:
        /* <DEDUP_REMOVED lines=94> */
.L_x_2148:
[----:B------:R-:W-:Y:S05]  /*b290*/  BSYNC B0 ;  /* 0x0000000000007941 */ /* 0x000fea0003800000 */
.L_x_2147:
[----:B-----5:R2:W-:Y:S02]  /*b2a0*/  ST.E.128 desc[UR6][R192.64], R24 ;  /* 0x00000018c0007985 */ /* 0x0205e4000c101d06 */
.L_x_2146:
[----:B------:R-:W-:Y:S05]  /*b2b0*/  BSYNC B1 ;  /* 0x0000000000017941 */ /* 0x000fea0003800000 */
.L_x_2145:
        /* <DEDUP_REMOVED lines=93> */
.L_x_2150:
[----:B------:R-:W-:Y:S05]  /*b890*/  BSYNC B0 ;  /* 0x0000000000007941 */ /* 0x000fea0003800000 */
.L_x_2149:
[----:B-----5:R2:W-:Y:S02]  /*b8a0*/  ST.E.128 desc[UR6][R192.64], R24 ;  /* 0x00000018c0007985 */ /* 0x0205e4000c101d06 */
.L_x_2136:
[----:B------:R-:W-:Y:S05]  /*b8b0*/  BSYNC B2 ;  /* 0x0000000000027941 */ /* 0x000fea0003800000 */
.L_x_2135:
        /* <DEDUP_REMOVED lines=103> */
.L_x_2156:
[----:B------:R-:W-:Y:S05]  /*bf30*/  BSYNC B0 ;  /* 0x0000000000007941 */ /* 0x000fea0003800000 */
.L_x_2155:
[----:B-----5:R2:W-:Y:S02]  /*bf40*/  ST.E.128 desc[UR6][R186.64], R24 ;  /* 0x00000018ba007985 */ /* 0x0205e4000c101d06 */
.L_x_2154:
[----:B------:R-:W-:Y:S05]  /*bf50*/  BSYNC B1 ;  /* 0x0000000000017941 */ /* 0x000fea0003800000 */
.L_x_2153:
        /* <DEDUP_REMOVED lines=94> */
.L_x_2160:
[----:B------:R-:W-:Y:S05]  /*c540*/  BSYNC B0 ;  /* 0x0000000000007941 */ /* 0x000fea0003800000 */
.L_x_2159:
[----:B-----5:R2:W-:Y:S02]  /*c550*/  ST.E.128 desc[UR6][R186.64], R24 ;  /* 0x00000018ba007985 */ /* 0x0205e4000c101d06 */
.L_x_2158:
[----:B------:R-:W-:Y:S05]  /*c560*/  BSYNC B1 ;  /* 0x0000000000017941 */ /* 0x000fea0003800000 */
.L_x_2157:
        /* <DEDUP_REMOVED lines=94> */
.L_x_2164:
[----:B------:R-:W-:Y:S05]  /*cb50*/  BSYNC B0 ;  /* 0x0000000000007941 */ /* 0x000fea0003800000 */
.L_x_2163:
[----:B-----5:R2:W-:Y:S02]  /*cb60*/  ST.E.128 desc[UR6][R186.64], R24 ;  /* 0x00000018ba007985 */ /* 0x0205e4000c101d06 */
.L_x_2162:
[----:B------:R-:W-:Y:S05]  /*cb70*/  BSYNC B1 ;  /* 0x0000000000017941 */ /* 0x000fea0003800000 */
.L_x_2161:
        /* <DEDUP_REMOVED lines=93> */
.L_x_2166:
[----:B------:R-:W-:Y:S05]  /*d150*/  BSYNC B0 ;  /* 0x0000000000007941 */ /* 0x000fea0003800000 */
.L_x_2165:
[----:B-----5:R2:W-:Y:S02]  /*d160*/  ST.E.128 desc[UR6][R186.64], R24 ;  /* 0x00000018ba007985 */ /* 0x0205e4000c101d06 */
.L_x_2152:
[----:B------:R-:W-:Y:S05]  /*d170*/  BSYNC B2 ;  /* 0x0000000000027941 */ /* 0x000fea0003800000 */
.L_x_2151:
        /* <DEDUP_REMOVED lines=11> */
.L_x_2068:
        /* <DEDUP_REMOVED lines=29> */
.L_x_2168:
[----:B------:R-:W-:Y:S05]  /*d400*/  BSYNC B0 ;  /* 0x0000000000007941 */ /* 0x000fea0003800000 */
.L_x_2167:
        /* <DEDUP_REMOVED lines=30> */
.L_x_2170:
[----:B------:R-:W-:Y:S05]  /*d5f0*/  BSYNC B0 ;  /* 0x0000000000007941 */ /* 0x000fea0003800000 */
.L_x_2169:
        /* <DEDUP_REMOVED lines=30> */
.L_x_2172:
[----:B------:R-:W-:Y:S05]  /*d7e0*/  BSYNC B0 ;  /* 0x0000000000007941 */ /* 0x000fea0003800000 */
.L_x_2171:
        /* <DEDUP_REMOVED lines=33> */
.L_x_2102:
[----:B------:R-:W-:Y:S05]  /*da00*/  BSYNC B3 ;  /* 0x0000000000037941 */ /* 0x000fea0003800000 */
.L_x_2067:
        /* <DEDUP_REMOVED lines=91> */
.L_x_2174:
        /* <DEDUP_REMOVED lines=10> */
.L_x_2175:
[----:B------:R-:W-:Y:S05]  /*e060*/  BSYNC B0 ;  /* 0x0000000000007941 */ /* 0x000fea0003800000 */
.L_x_2173:
[----:B------:R-:W-:Y:S04]  /*e070*/  IADD3 R9, R9, -0x1, RZ ;  /* 0xffffffff09097810 */ /* 0x000fe80007ffe0ff */
[----:B------:R-:W-:Y:S11]  /*e080*/  ISETP.GT.AND P0, PT, R9, R87, PT ;  /* 0x000000570900720c */ /* 0x000ff60003f04270 */
[----:B------:R-:W-:Y:S02]  /*e090*/  @!UPT UIADD3 URZ, URZ, URZ, URZ ;  /* 0x0000003f3f3ff290 */ /* 0x000fe4000fffe03f */
[----:B------:R-:W-:Y:S05]  /*e0a0*/  @P0 BRA `(.L_x_2176) ;  /* 0xffffff5000600947 */ /* 0x000fea000383ffff */
.L_x_2058:
        /* <DEDUP_REMOVED lines=114> */
.L_x_2185:
[----:B------:R-:W-:Y:S05]  /*e7d0*/  BSYNC B0 ;  /* 0x0000000000007941 */ /* 0x000fea0003800000 */
.L_x_2184:
[----:B-----5:R3:W-:Y:S02]  /*e7e0*/  STS.128 [R243], R24 ;  /* 0x00000018f3007388 */ /* 0x0207e40000000c00 */
.L_x_2183:
[----:B------:R-:W-:Y:S05]  /*e7f0*/  BSYNC B1 ;  /* 0x0000000000017941 */ /* 0x000fea0003800000 */
.L_x_2182:
        /* <DEDUP_REMOVED lines=50> */
.L_x_2189:
[----:B------:R-:W-:Y:S05]  /*eb20*/  BSYNC B0 ;  /* 0x0000000000007941 */ /* 0x000fea0003800000 */
.L_x_2188:
[----:B-----5:R1:W-:Y:S02]  /*eb30*/  STS.128 [R243+0x2000], R24 ;  /* 0x00200018f3007388 */ /* 0x0203e40000000c00 */
.L_x_2187:
[----:B------:R-:W-:Y:S05]  /*eb40*/  BSYNC B1 ;  /* 0x0000000000017941 */ /* 0x000fea0003800000 */
.L_x_2186:
        /* <DEDUP_REMOVED lines=50> */
.L_x_2193:
[----:B------:R-:W-:Y:S05]  /*ee70*/  BSYNC B0 ;  /* 0x0000000000007941 */ /* 0x000fea0003800000 */
.L_x_2192:
[----:B-----5:R3:W-:Y:S02]  /*ee80*/  STS.128 [R243+0x4000], R24 ;  /* 0x00400018f3007388 */ /* 0x0207e40000000c00 */
.L_x_2191:
[----:B------:R-:W-:Y:S05]  /*ee90*/  BSYNC B1 ;  /* 0x0000000000017941 */ /* 0x000fea0003800000 */
.L_x_2190:
        /* <DEDUP_REMOVED lines=49> */
.L_x_2195:
[----:B------:R-:W-:Y:S05]  /*f1b0*/  BSYNC B0 ;  /* 0x0000000000007941 */ /* 0x000fea0003800000 */
.L_x_2194:
[----:B-----5:R3:W-:Y:S02]  /*f1c0*/  STS.128 [R243+0x6000], R24 ;  /* 0x00600018f3007388 */ /* 0x0207e40000000c00 */
.L_x_2181:
[----:B------:R-:W-:Y:S05]  /*f1d0*/  BSYNC B2 ;  /* 0x0000000000027941 */ /* 0x000fea0003800000 */
.L_x_2180:
        /* <DEDUP_REMOVED lines=63> */
.L_x_2201:
[----:B------:R-:W-:Y:S05]  /*f5d0*/  BSYNC B0 ;  /* 0x0000000000007941 */ /* 0x000fea0003800000 */
.L_x_2200:
[----:B-----5:R3:W-:Y:S02]  /*f5e0*/  STS.128 [R243+0x800], R24 ;  /* 0x00080018f3007388 */ /* 0x0207e40000000c00 */
.L_x_2199:
[----:B------:R-:W-:Y:S05]  /*f5f0*/  BSYNC B1 ;  /* 0x0000000000017941 */ /* 0x000fea0003800000 */
.L_x_2198:
        /* <DEDUP_REMOVED lines=50> */
.L_x_2205:
[----:B------:R-:W-:Y:S05]  /*f920*/  BSYNC B0 ;  /* 0x0000000000007941 */ /* 0x000fea0003800000 */
.L_x_2204:
[----:B-----5:R3:W-:Y:S02]  /*f930*/  STS.128 [R243+0x2800], R24 ;  /* 0x00280018f3007388 */ /* 0x0207e40000000c00 */
.L_x_2203:
[----:B------:R-:W-:Y:S05]  /*f940*/  BSYNC B1 ;  /* 0x0000000000017941 */ /* 0x000fea0003800000 */
.L_x_2202:
        /* <DEDUP_REMOVED lines=50> */
.L_x_2209:
[----:B------:R-:W-:Y:S05]  /*fc70*/  BSYNC B0 ;  /* 0x0000000000007941 */ /* 0x000fea0003800000 */
.L_x_2208:
[----:B-----5:R3:W-:Y:S02]  /*fc80*/  STS.128 [R243+0x4800], R24 ;  /* 0x00480018f3007388 */ /* 0x0207e40000000c00 */
.L_x_2207:
[----:B------:R-:W-:Y:S05]  /*fc90*/  BSYNC B1 ;  /* 0x0000000000017941 */ /* 0x000fea0003800000 */
.L_x_2206:
        /* <DEDUP_REMOVED lines=49> */
.L_x_2211:
[----:B------:R-:W-:Y:S05]  /*ffb0*/  BSYNC B0 ;  /* 0x0000000000007941 */ /* 0x000fea0003800000 */
.L_x_2210:
[----:B-----5:R3:W-:Y:S02]  /*ffc0*/  STS.128 [R243+0x6800], R24 ;  /* 0x00680018f3007388 */ /* 0x0207e40000000c00 */
.L_x_2197:
[----:B------:R-:W-:Y:S05]  /*ffd0*/  BSYNC B2 ;  /* 0x0000000000027941 */ /* 0x000fea0003800000 */
.L_x_2196:
        /* <DEDUP_REMOVED lines=64> */
.L_x_2217:
[----:B------:R-:W-:Y:S05]  /*103e0*/  BSYNC B0 ;  /* 0x0000000000007941 */ /* 0x000fea0003800000 */
.L_x_2216:
[----:B-----5:R3:W-:Y:S02]  /*103f0*/  STS.128 [R243+0x1000], R24 ;  /* 0x00100018f3007388 */ /* 0x0207e40000000c00 */
.L_x_2215:
[----:B------:R-:W-:Y:S05]  /*10400*/  BSYNC B1 ;  /* 0x0000000000017941 */ /* 0x000fea0003800000 */
.L_x_2214:
        /* <DEDUP_REMOVED lines=50> */
.L_x_2221:
[----:B------:R-:W-:Y:S05]  /*10730*/  BSYNC B0 ;  /* 0x0000000000007941 */ /* 0x000fea0003800000 */
.L_x_2220:
[----:B-----5:R3:W-:Y:S02]  /*10740*/  STS.128 [R243+0x3000], R24 ;  /* 0x00300018f3007388 */ /* 0x0207e40000000c00 */
.L_x_2219:
[----:B------:R-:W-:Y:S05]  /*10750*/  BSYNC B1 ;  /* 0x0000000000017941 */ /* 0x000fea0003800000 */
.L_x_2218:
        /* <DEDUP_REMOVED lines=50> */
.L_x_2225:
[----:B------:R-:W-:Y:S05]  /*10a80*/  BSYNC B0 ;  /* 0x0000000000007941 */ /* 0x000fea0003800000 */
.L_x_2224:
[----:B-----5:R3:W-:Y:S02]  /*10a90*/  STS.128 [R243+0x5000], R24 ;  /* 0x00500018f3007388 */ /* 0x0207e40000000c00 */
.L_x_2223:
[----:B------:R-:W-:Y:S05]  /*10aa0*/  BSYNC B1 ;  /* 0x0000000000017941 */ /* 0x000fea0003800000 */
.L_x_2222:
        /* <DEDUP_REMOVED lines=47> */
.L_x_2227:
[----:B------:R-:W-:Y:S05]  /*10da0*/  BSYNC B0 ;  /* 0x0000000000007941 */ /* 0x000fea0003800000 */
.L_x_2226:
[----:B-----5:R1:W-:Y:S02]  /*10db0*/  STS.128 [R243+0x7000], R44 ;  /* 0x0070002cf3007388 */ /* 0x0203e40000000c00 */
.L_x_2213:
[----:B------:R-:W-:Y:S05]  /*10dc0*/  BSYNC B2 ;  /* 0x0000000000027941 */ /* 0x000fea0003800000 */
.L_x_2212:
        /* <DEDUP_REMOVED lines=63> */
.L_x_2232:
[----:B------:R-:W-:Y:S05]  /*111c0*/  BSYNC B0 ;  /* 0x0000000000007941 */ /* 0x000fea0003800000 */
.L_x_2231:
[----:B-----5:R1:W-:Y:S02]  /*111d0*/  STS.128 [R243+0x1800], R20 ;  /* 0x00180014f3007388 */ /* 0x0203e40000000c00 */
.L_x_2230:
[----:B------:R-:W-:Y:S05]  /*111e0*/  BSYNC B1 ;  /* 0x0000000000017941 */ /* 0x000fea0003800000 */
.L_x_2229:
        /* <DEDUP_REMOVED lines=50> */
.L_x_2236:
[----:B------:R-:W-:Y:S05]  /*11510*/  BSYNC B0 ;  /* 0x0000000000007941 */ /* 0x000fea0003800000 */
.L_x_2235:
[----:B-----5:R1:W-:Y:S02]  /*11520*/  STS.128 [R243+0x3800], R20 ;  /* 0x00380014f3007388 */ /* 0x0203e40000000c00 */
.L_x_2234:
[----:B------:R-:W-:Y:S05]  /*11530*/  BSYNC B1 ;  /* 0x0000000000017941 */ /* 0x000fea0003800000 */
.L_x_2233:
        /* <DEDUP_REMOVED lines=50> */
.L_x_2240:
[----:B------:R-:W-:Y:S05]  /*11860*/  BSYNC B0 ;  /* 0x0000000000007941 */ /* 0x000fea0003800000 */
.L_x_2239:
[----:B-----5:R1:W-:Y:S02]  /*11870*/  STS.128 [R243+0x5800], R20 ;  /* 0x00580014f3007388 */ /* 0x0203e40000000c00 */
.L_x_2238:
[----:B------:R-:W-:Y:S05]  /*11880*/  BSYNC B1 ;  /* 0x0000000000017941 */ /* 0x000fea0003800000 */
.L_x_2237:
        /* <DEDUP_REMOVED lines=50> */
.L_x_2242:
[----:B------:R-:W-:Y:S05]  /*11bb0*/  BSYNC B0 ;  /* 0x0000000000007941 */ /* 0x000fea0003800000 */
.L_x_2241:
[----:B-----5:R1:W-:Y:S01]  /*11bc0*/  STS.128 [R243+0x7800], R20 ;  /* 0x00780014f3007388 */ /* 0x0203e20000000c00 */
[----:B------:R-:W-:Y:S05]  /*11bd0*/  BRA `(.L_x_2228) ;  /* 0x00000068009c7947 */ /* 0x000fea0003800000 */
.L_x_2179:
        /* <DEDUP_REMOVED lines=93> */
.L_x_2248:
[----:B------:R-:W-:Y:S05]  /*121b0*/  BSYNC B0 ;  /* 0x0000000000007941 */ /* 0x000fea0003800000 */
.L_x_2247:
[----:B-----5:R3:W-:Y:S02]  /*121c0*/  STS.128 [R243], R32 ;  /* 0x00000020f3007388 */ /* 0x0207e40000000c00 */
.L_x_2246:
[----:B------:R-:W-:Y:S05]  /*121d0*/  BSYNC B1 ;  /* 0x0000000000017941 */ /* 0x000fea0003800000 */
.L_x_2245:
        /* <DEDUP_REMOVED lines=91> */
.L_x_2252:
[----:B------:R-:W-:Y:S05]  /*12790*/  BSYNC B0 ;  /* 0x0000000000007941 */ /* 0x000fea0003800000 */
.L_x_2251:
[----:B-----5:R1:W-:Y:S02]  /*127a0*/  STS.128 [R243+0x2000], R32 ;  /* 0x00200020f3007388 */ /* 0x0203e40000000c00 */
.L_x_2250:
[----:B------:R-:W-:Y:S05]  /*127b0*/  BSYNC B1 ;  /* 0x0000000000017941 */ /* 0x000fea0003800000 */
.L_x_2249:
        /* <DEDUP_REMOVED lines=91> */
.L_x_2256:
[----:B------:R-:W-:Y:S05]  /*12d70*/  BSYNC B0 ;  /* 0x0000000000007941 */ /* 0x000fea0003800000 */
.L_x_2255:
[----:B-----5:R3:W-:Y:S02]  /*12d80*/  STS.128 [R243+0x4000], R32 ;  /* 0x00400020f3007388 */ /* 0x0207e40000000c00 */
.L_x_2254:
[----:B------:R-:W-:Y:S05]  /*12d90*/  BSYNC B1 ;  /* 0x0000000000017941 */ /* 0x000fea0003800000 */
.L_x_2253:
        /* <DEDUP_REMOVED lines=90> */
.L_x_2258:
[----:B------:R-:W-:Y:S05]  /*13340*/  BSYNC B0 ;  /* 0x0000000000007941 */ /* 0x000fea0003800000 */
.L_x_2257:
[----:B-----5:R3:W-:Y:S02]  /*13350*/  STS.128 [R243+0x6000], R32 ;  /* 0x00600020f3007388 */ /* 0x0207e40000000c00 */
.L_x_2244:
[----:B------:R-:W-:Y:S05]  /*13360*/  BSYNC B2 ;  /* 0x0000000000027941 */ /* 0x000fea0003800000 */
.L_x_2243:
        /* <DEDUP_REMOVED lines=98> */
.L_x_2264:
[----:B------:R-:W-:Y:S05]  /*13990*/  BSYNC B0 ;  /* 0x0000000000007941 */ /* 0x000fea0003800000 */
.L_x_2263:
[----:B-----5:R3:W-:Y:S02]  /*139a0*/  STS.128 [R243+0x800], R32 ;  /* 0x00080020f3007388 */ /* 0x0207e40000000c00 */
.L_x_2262:
[----:B------:R-:W-:Y:S05]  /*139b0*/  BSYNC B1 ;  /* 0x0000000000017941 */ /* 0x000fea0003800000 */
.L_x_2261:
        /* <DEDUP_REMOVED lines=94> */
.L_x_2268:
[----:B------:R-:W-:Y:S05]  /*13fa0*/  BSYNC B0 ;  /* 0x0000000000007941 */ /* 0x000fea0003800000 */
.L_x_2267:
[----:B-----5:R3:W-:Y:S02]  /*13fb0*/  STS.128 [R243+0x2800], R32 ;  /* 0x00280020f3007388 */ /* 0x0207e40000000c00 */
.L_x_2266:
[----:B------:R-:W-:Y:S05]  /*13fc0*/  BSYNC B1 ;  /* 0x0000000000017941 */ /* 0x000fea0003800000 */
.L_x_2265:
        /* <DEDUP_REMOVED lines=94> */
.L_x_2272:
[----:B------:R-:W-:Y:S05]  /*145b0*/  BSYNC B0 ;  /* 0x0000000000007941 */ /* 0x000fea0003800000 */
.L_x_2271:
[----:B-----5:R3:W-:Y:S02]  /*145c0*/  STS.128 [R243+0x4800], R32 ;  /* 0x00480020f3007388 */ /* 0x0207e40000000c00 */
.L_x_2270:
[----:B------:R-:W-:Y:S05]  /*145d0*/  BSYNC B1 ;  /* 0x0000000000017941 */ /* 0x000fea0003800000 */
.L_x_2269:
        /* <DEDUP_REMOVED lines=93> */
.L_x_2274:
[----:B------:R-:W-:Y:S05]  /*14bb0*/  BSYNC B0 ;  /* 0x0000000000007941 */ /* 0x000fea0003800000 */
.L_x_2273:
[----:B-----5:R1:W-:Y:S02]  /*14bc0*/  STS.128 [R243+0x6800], R20 ;  /* 0x00680014f3007388 */ /* 0x0203e40000000c00 */
.L_x_2260:
[----:B------:R-:W-:Y:S05]  /*14bd0*/  BSYNC B2 ;  /* 0x0000000000027941 */ /* 0x000fea0003800000 */
.L_x_2259:
        /* <DEDUP_REMOVED lines=99> */
.L_x_2280:
[----:B------:R-:W-:Y:S05]  /*15210*/  BSYNC B0 ;  /* 0x0000000000007941 */ /* 0x000fea0003800000 */
.L_x_2279:
[----:B-----5:R3:W-:Y:S02]  /*15220*/  STS.128 [R243+0x1000], R32 ;  /* 0x00100020f3007388 */ /* 0x0207e40000000c00 */
.L_x_2278:
[----:B------:R-:W-:Y:S05]  /*15230*/  BSYNC B1 ;  /* 0x0000000000017941 */ /* 0x000fea0003800000 */
.L_x_2277:
        /* <DEDUP_REMOVED lines=94> */
.L_x_2284:
[----:B------:R-:W-:Y:S05]  /*15820*/  BSYNC B0 ;  /* 0x0000000000007941 */ /* 0x000fea0003800000 */
.L_x_2283:
[----:B-----5:R3:W-:Y:S02]  /*15830*/  STS.128 [R243+0x3000], R32 ;  /* 0x00300020f3007388 */ /* 0x0207e40000000c00 */
.L_x_2282:
[----:B------:R-:W-:Y:S05]  /*15840*/  BSYNC B1 ;  /* 0x0000000000017941 */ /* 0x000fea0003800000 */
.L_x_2281:
        /* <DEDUP_REMOVED lines=94> */
.L_x_2288:
[----:B------:R-:W-:Y:S05]  /*15e30*/  BSYNC B0 ;  /* 0x0000000000007941 */ /* 0x000fea0003800000 */
.L_x_2287:
[----:B-----5:R3:W-:Y:S02]  /*15e40*/  STS.128 [R243+0x5000], R32 ;  /* 0x00500020f3007388 */ /* 0x0207e40000000c00 */
.L_x_2286:
[----:B------:R-:W-:Y:S05]  /*15e50*/  BSYNC B1 ;  /* 0x0000000000017941 */ /* 0x000fea0003800000 */
.L_x_2285:
        /* <DEDUP_REMOVED lines=93> */
.L_x_2290:
[----:B------:R-:W-:Y:S05]  /*16430*/  BSYNC B0 ;  /* 0x0000000000007941 */ /* 0x000fea0003800000 */
.L_x_2289:
[----:B-----5:R1:W-:Y:S02]  /*16440*/  STS.128 [R243+0x7000], R24 ;  /* 0x00700018f3007388 */ /* 0x0203e40000000c00 */
.L_x_2276:
[----:B------:R-:W-:Y:S05]  /*16450*/  BSYNC B2 ;  /* 0x0000000000027941 */ /* 0x000fea0003800000 */
.L_x_2275:
        /* <DEDUP_REMOVED lines=97> */
.L_x_2294:
[----:B------:R-:W-:Y:S05]  /*16a70*/  BSYNC B0 ;  /* 0x0000000000007941 */ /* 0x000fea0003800000 */
.L_x_2293:
[----:B-----5:R1:W-:Y:S02]  /*16a80*/  STS.128 [R243+0x1800], R20 ;  /* 0x00180014f3007388 */ /* 0x0203e40000000c00 */
.L_x_2292:
[----:B------:R-:W-:Y:S05]  /*16a90*/  BSYNC B1 ;  /* 0x0000000000017941 */ /* 0x000fea0003800000 */
.L_x_2291:
        /* <DEDUP_REMOVED lines=94> */
.L_x_2298:
[----:B------:R-:W-:Y:S05]  /*17080*/  BSYNC B0 ;  /* 0x0000000000007941 */ /* 0x000fea0003800000 */
.L_x_2297:
[----:B-----5:R1:W-:Y:S02]  /*17090*/  STS.128 [R243+0x3800], R20 ;  /* 0x00380014f3007388 */ /* 0x0203e40000000c00 */
.L_x_2296:
[----:B------:R-:W-:Y:S05]  /*170a0*/  BSYNC B1 ;  /* 0x0000000000017941 */ /* 0x000fea0003800000 */
.L_x_2295:
        /* <DEDUP_REMOVED lines=95> */
.L_x_2302:
[----:B------:R-:W-:Y:S05]  /*176a0*/  BSYNC B0 ;  /* 0x0000000000007941 */ /* 0x000fea0003800000 */
.L_x_2301:
[----:B-----5:R1:W-:Y:S02]  /*176b0*/  STS.128 [R243+0x5800], R20 ;  /* 0x00580014f3007388 */ /* 0x0203e40000000c00 */
.L_x_2300:
[----:B------:R-:W-:Y:S05]  /*176c0*/  BSYNC B1 ;  /* 0x0000000000017941 */ /* 0x000fea0003800000 */
.L_x_2299:
        /* <DEDUP_REMOVED lines=96> */
.L_x_2304:
[----:B------:R-:W-:Y:S05]  /*17cd0*/  BSYNC B0 ;  /* 0x0000000000007941 */ /* 0x000fea0003800000 */
.L_x_2303:
[----:B-----5:R1:W-:Y:S01]  /*17ce0*/  STS.128 [R243+0x7800], R20 ;  /* 0x00780014f3007388 */ /* 0x0203e20000000c00 */
[----:B------:R-:W-:Y:S05]  /*17cf0*/  BRA `(.L_x_2228) ;  /* 0x0000000800547947 */ /* 0x000fea0003800000 */
.L_x_2178:
        /* <DEDUP_REMOVED lines=42> */
.L_x_2306:
[----:B------:R-:W-:Y:S05]  /*17fa0*/  BSYNC B0 ;  /* 0x0000000000007941 */ /* 0x000fea0003800000 */
.L_x_2305:
        /* <DEDUP_REMOVED lines=35> */
.L_x_2308:
[----:B------:R-:W-:Y:S05]  /*181e0*/  BSYNC B0 ;  /* 0x0000000000007941 */ /* 0x000fea0003800000 */
.L_x_2307:
        /* <DEDUP_REMOVED lines=34> */
.L_x_2310:
[----:B------:R-:W-:Y:S05]  /*18410*/  BSYNC B0 ;  /* 0x0000000000007941 */ /* 0x000fea0003800000 */
.L_x_2309:
        /* <DEDUP_REMOVED lines=35> */
.L_x_2228:
[----:B------:R-:W-:Y:S05]  /*18650*/  BSYNC B3 ;  /* 0x0000000000037941 */ /* 0x000fea0003800000 */
.L_x_2177:
        /* <DEDUP_REMOVED lines=42> */
.L_x_2312:
[----:B------:R-:W-:Y:S05]  /*18900*/  BSYNC B0 ;  /* 0x0000000000007941 */ /* 0x000fea0003800000 */
.L_x_2311:
        /* <DEDUP_REMOVED lines=37> */
.L_x_2314:
[----:B------:R-:W-:Y:S05]  /*18b60*/  BSYNC B0 ;  /* 0x0000000000007941 */ /* 0x000fea0003800000 */
.L_x_2313:
        /* <DEDUP_REMOVED lines=39> */
.L_x_2316:
[----:B------:R-:W-:Y:S05]  /*18de0*/  BSYNC B0 ;  /* 0x0000000000007941 */ /* 0x000fea0003800000 */
.L_x_2315:
        /* <DEDUP_REMOVED lines=42> */
.L_x_2318:
[----:B------:R-:W-:Y:S05]  /*19090*/  BSYNC B0 ;  /* 0x0000000000007941 */ /* 0x000fea0003800000 */
.L_x_2317:
        /* <DEDUP_REMOVED lines=54> */
.L_x_2320:
[----:B------:R-:W-:Y:S05]  /*19400*/  BSYNC B0 ;  /* 0x0000000000007941 */ /* 0x000fea0003800000 */
.L_x_2319:
        /* <DEDUP_REMOVED lines=39> */
.L_x_2322:
[----:B------:R-:W-:Y:S05]  /*19680*/  BSYNC B0 ;  /* 0x0000000000007941 */ /* 0x000fea0003800000 */
.L_x_2321:
        /* <DEDUP_REMOVED lines=41> */
.L_x_2324:
[----:B------:R-:W-:Y:S05]  /*19920*/  BSYNC B0 ;  /* 0x0000000000007941 */ /* 0x000fea0003800000 */
.L_x_2323:
        /* <DEDUP_REMOVED lines=53> */
.L_x_2326:
[----:B------:R-:W-:Y:S05]  /*19c80*/  BSYNC B0 ;  /* 0x0000000000007941 */ /* 0x000fea0003800000 */
.L_x_2325:
[----:B------:R-:W-:Y:S01]  /*19c90*/  LDSM.16.M88.4 R60, [R226] ;  /* 0x00000000e23c783b */ /* 0x000fe20000000200 */
[----:B------:R-:W-:Y:S01]  /*19ca0*/  R2P PR, R57, 0x6 ;  /* 0x0000000639007804 */ /* 0x000fe20000000000 */
[----:B------:R-:W-:Y:S01]  /*19cb0*/  IMAD R222, R39, 0x2, R226 ;  /* 0x0000000227de7824 */ /* 0x000fe200078e02e2 */
[C---:B------:R-:W-:Y:S01]  /*19cc0*/  IADD3 R0, R225.reuse, 0x8000, RZ ;  /* 0x00008000e1007810 */ /* 0x040fe20007ffe0ff */
[----:B------:R-:W4:Y:S01]  /*19cd0*/  LDSM.16.M88.4 R28, [R225+0x8000] ;  /* 0x00800000e11c783b */ /* 0x000f220000000200 */
[----:B------:R-:W-:Y:S02]  /*19ce0*/  IADD3 R223, R225, 0x8020, RZ ;  /* 0x00008020e1df7810 */ /* 0x000fe40007ffe0ff */
[----:B------:R-:W-:Y:S01]  /*19cf0*/  LEA R224, R40, R226, 0x1 ;  /* 0x000000e228e07211 */ /* 0x000fe200078e08ff */
[----:B------:R-:W4:Y:S03]  /*19d00*/  LDSM.16.M88.4 R76, [R225+0x8800] ;  /* 0x00880000e14c783b */ /* 0x000f260000000200 */
[----:B------:R-:W-:Y:S01]  /*19d10*/  LEA R221, R39, R224, 0x1 ;  /* 0x000000e027dd7211 */ /* 0x000fe200078e08ff */
[----:B-1----:R-:W-:Y:S02]  /*19d20*/  LDSM.16.M88.4 R20, [R224] ;  /* 0x00000000e014783b */ /* 0x002fe40000000200 */
[----:B------:R-:W-:-:S02]  /*19d30*/  @P1 IADD3 R223, R0, -0x20, RZ ;  /* 0xffffffe000df1810 */ /* 0x000fc40007ffe0ff */
[----:B------:R-:W1:Y:S01]  /*19d40*/  LDSM.16.M88.4 R68, [R225+0x9000] ;  /* 0x00900000e144783b */ /* 0x000e620000000200 */
[----:B------:R-:W-:-:S03]  /*19d50*/  MOV R0, 0x40 ;  /* 0x0000004000007802 */ /* 0x000fc60000000f00 */
[----:B------:R-:W1:Y:S01]  /*19d60*/  LDSM.16.M88.4 R100, [R223] ;  /* 0x00000000df64783b */ /* 0x000e620000000200 */
[----:B------:R-:W-:-:S03]  /*19d70*/  SEL R0, R0, 0xffffffc0, !P2 ;  /* 0xffffffc000007807 */ /* 0x000fc60005000000 */
[----:B--23--:R-:W2:Y:S01]  /*19d80*/  LDSM.16.M88.4 R8, [R225+0x9800] ;  /* 0x00980000e108783b */ /* 0x00cea20000000200 */
[----:B------:R-:W-:Y:S02]  /*19d90*/  IADD3 R220, R225, R0, RZ ;  /* 0x00000000e1dc7210 */ /* 0x000fe40007ffe0ff */
[----:B------:R-:W-:Y:S01]  /*19da0*/  IADD3 R216, R0, R223, RZ ;  /* 0x000000df00d87210 */ /* 0x000fe20007ffe0ff */
[----:B------:R-:W-:Y:S04]  /*19db0*/  LDSM.16.M88.4 R92, [R222] ;  /* 0x00000000de5c783b */ /* 0x000fe80000000200 */
[----:B------:R-:W3:Y:S04]  /*19dc0*/  LDSM.16.M88.4 R64, [R220+0x8000] ;  /* 0x00800000dc40783b */ /* 0x000ee80000000200 */
[----:B------:R-:W3:Y:S04]  /*19dd0*/  LDSM.16.M88.4 R80, [R223+0x800] ;  /* 0x00080000df50783b */ /* 0x000ee80000000200 */
[----:B------:R-:W3:Y:S01]  /*19de0*/  LDSM.16.M88.4 R32, [R223+0x1000] ;  /* 0x00100000df20783b */ /* 0x000ee20000000200 */
[C---:B----45:R-:W-:Y:S03]  /*19df0*/  HMMA.16816.F32.BF16 R12, R60.reuse, R28, RZ ;  /* 0x0000001c3c0c723c */ /* 0x070fe600000418ff */
[----:B------:R-:W4:Y:S04]  /*19e00*/  LDSM.16.M88.4 R88, [R223+0x1800] ;  /* 0x00180000df58783b */ /* 0x000f280000000200 */
[----:B------:R-:W-:Y:S01]  /*19e10*/  LDSM.16.M88.4 R44, [R216] ;  /* 0x00000000d82c783b */ /* 0x000fe20000000200 */
[C---:B------:R-:W-:Y:S03]  /*19e20*/  HMMA.16816.F32.BF16 R48, R60.reuse, R76, RZ ;  /* 0x0000004c3c30723c */ /* 0x040fe600000418ff */
[----:B------:R-:W-:Y:S03]  /*19e30*/  LDSM.16.M88.4 R24, [R220+0x8800] ;  /* 0x00880000dc18783b */ /* 0x000fe60000000200 */
[C---:B-1----:R-:W-:Y:S01]  /*19e40*/  HMMA.16816.F32.BF16 R72, R60.reuse, R68, RZ ;  /* 0x000000443c48723c */ /* 0x042fe200000418ff */
[----:B------:R-:W-:Y:S04]  /*19e50*/  LDSM.16.M88.4 R4, [R220+0x9000] ;  /* 0x00900000dc04783b */ /* 0x000fe80000000200 */
[----:B------:R-:W-:Y:S01]  /*19e60*/  LDSM.16.M88.4 R84, [R220+0x9800] ;  /* 0x00980000dc54783b */ /* 0x000fe20000000200 */
[----:B------:R-:W-:Y:S03]  /*19e70*/  HMMA.16816.F32.BF16 R28, R60, R30, RZ ;  /* 0x0000001e3c1c723c */ /* 0x000fe600000418ff */
[----:B------:R-:W-:Y:S03]  /*19e80*/  LDSM.16.M88.4 R104, [R225+0xa000] ;  /* 0x00a00000e168783b */ /* 0x000fe60000000200 */
[----:B------:R-:W-:Y:S01]  /*19e90*/  HMMA.16816.F32.BF16 R12, R20, R100, R12 ;  /* 0x00000064140c723c */ /* 0x000fe2000004180c */
[----:B------:R-:W4:Y:S04]  /*19ea0*/  LD.E R16, desc[UR6][R18.64+0x18c] ;  /* 0x00018c0612107980 */ /* 0x000f28000c101900 */
[----:B------:R-:W-:Y:S01]  /*19eb0*/  LDSM.16.M88.4 R112, [R223+0x6000] ;  /* 0x00600000df70783b */ /* 0x000fe20000000200 */
[C---:B------:R-:W-:Y:S03]  /*19ec0*/  HMMA.16816.F32.BF16 R76, R60.reuse, R78, RZ ;  /* 0x0000004e3c4c723c */ /* 0x040fe600000418ff */
[----:B------:R-:W-:Y:S03]  /*19ed0*/  LDSM.16.M88.4 R108, [R220+0xd000] ;  /* 0x00d00000dc6c783b */ /* 0x000fe60000000200 */
[C---:B------:R-:W-:Y:S01]  /*19ee0*/  HMMA.16816.F32.BF16 R68, R60.reuse, R70, RZ ;  /* 0x000000463c44723c */ /* 0x040fe200000418ff */
[----:B------:R-:W-:Y:S04]  /*19ef0*/  LDSM.16.M88.4 R116, [R216+0x4800] ;  /* 0x00480000d874783b */ /* 0x000fe80000000200 */
[----:B------:R-:W0:Y:S01]  /*19f00*/  LDGDEPBAR ;  /* 0x00000000000079af */ /* 0x000e220000000000 */
[C---:B--2---:R-:W-:Y:S06]  /*19f10*/  HMMA.16816.F32.BF16 R96, R60.reuse, R8, RZ ;  /* 0x000000083c60723c */ /* 0x044fec00000418ff */
[----:B------:R-:W-:Y:S01]  /*19f20*/  HMMA.16816.F32.BF16 R60, R60, R10, RZ ;  /* 0x0000000a3c3c723c */ /* 0x000fe200000418ff */
[----:B------:R-:W1:Y:S05]  /*19f30*/  LDSM.16.M88.4 R8, [R221] ;  /* 0x00000000dd08783b */ /* 0x000e6a0000000200 */
        /* <DEDUP_REMOVED lines=9> */
[C---:B----4-:R-:W-:Y:S06]  /*19fd0*/  HMMA.16816.F32.BF16 R96, R20.reuse, R88, R96 ;  /* 0x000000581460723c */ /* 0x050fec0000041860 */
[----:B------:R-:W-:Y:S01]  /*19fe0*/  HMMA.16816.F32.BF16 R20, R20, R90, R60 ;  /* 0x0000005a1414723c */ /* 0x000fe2000004183c */
[----:B------:R-:W2:Y:S04]  /*19ff0*/  LDSM.16.M88.4 R60, [R226+0x2000] ;  /* 0x00200000e23c783b */ /* 0x000ea80000000200 */
[----:B------:R-:W-:Y:S01]  /*1a000*/  LDSM.16.M88.4 R88, [R222+0x2000] ;  /* 0x00200000de58783b */ /* 0x000fe20000000200 */
[----:B-1----:R-:W-:Y:S06]  /*1a010*/  HMMA.16816.F32.BF16 R12, R8, R44, R12 ;  /* 0x0000002c080c723c */ /* 0x002fec000004180c */
        /* <DEDUP_REMOVED lines=11> */
[----:B------:R-:W-:Y:S01]  /*1a0d0*/  LDSM.16.M88.4 R84, [R225+0xb800] ;  /* 0x00b80000e154783b */ /* 0x000fe20000000200 */
[----:B--2---:R-:W-:Y:S06]  /*1a0e0*/  HMMA.16816.F32.BF16 R12, R60, R104, R12 ;  /* 0x000000683c0c723c */ /* 0x004fec000004180c */
[C---:B------:R-:W-:Y:S01]  /*1a0f0*/  HMMA.16816.F32.BF16 R28, R8.reuse, R46, R28 ;  /* 0x0000002e081c723c */ /* 0x040fe2000004181c */
[----:B------:R-:W-:Y:S05]  /*1a100*/  LDSM.16.M88.4 R44, [R223+0x2800] ;  /* 0x00280000df2c783b */ /* 0x000fea0000000200 */
[C---:B------:R-:W-:Y:S06]  /*1a110*/  HMMA.16816.F32.BF16 R72, R8.reuse, R80, R72 ;  /* 0x000000500848723c */ /* 0x040fec0000041848 */
[C---:B------:R-:W-:Y:S01]  /*1a120*/  HMMA.16816.F32.BF16 R68, R8.reuse, R82, R68 ;  /* 0x000000520844723c */ /* 0x040fe20000041844 */
[----:B------:R-:W2:Y:S05]  /*1a130*/  LDSM.16.M88.4 R80, [R220+0xa000] ;  /* 0x00a00000dc50783b */ /* 0x000eaa0000000200 */
        /* <DEDUP_REMOVED lines=13> */
[C---:B------:R-:W-:Y:S06]  /*1a210*/  HMMA.16816.F32.BF16 R48, R60.reuse, R4, R48 ;  /* 0x000000043c30723c */ /* 0x040fec0000041830 */
[----:B------:R-:W-:Y:S01]  /*1a220*/  HMMA.16816.F32.BF16 R76, R60, R6, R76 ;  /* 0x000000063c4c723c */ /* 0x000fe2000004184c */
[----:B------:R-:W4:Y:S05]  /*1a230*/  LDSM.16.M88.4 R4, [R220+0xb000] ;  /* 0x00b00000dc04783b */ /* 0x000f2a0000000200 */
[----:B--2---:R-:W-:Y:S06]  /*1a240*/  HMMA.16816.F32.BF16 R12, R88, R80, R12 ;  /* 0x00000050580c723c */ /* 0x004fec000004180c */
        /* <DEDUP_REMOVED lines=41> */
[----:B------:R-:W1:Y:S04]  /*1a4e0*/  LDSM.16.M88.4 R24, [R216+0x4000] ;  /* 0x00400000d818783b */ /* 0x000e680000000200 */
[----:B------:R-:W-:Y:S01]  /*1a4f0*/  LDSM.16.M88.4 R80, [R220+0xc800] ;  /* 0x00c80000dc50783b */ /* 0x000fe20000000200 */
[C---:B------:R-:W-:Y:S03]  /*1a500*/  HMMA.16816.F32.BF16 R28, R32.reuse, R86, R28 ;  /* 0x00000056201c723c */ /* 0x040fe6000004181c */
[----:B------:R-:W-:Y:S03]  /*1a510*/  LDSM.16.M88.4 R84, [R216+0x5000] ;  /* 0x00500000d854783b */ /* 0x000fe60000000200 */
[C---:B----4-:R-:W-:Y:S06]  /*1a520*/  HMMA.16816.F32.BF16 R48, R32.reuse, R8, R48 ;  /* 0x000000082030723c */ /* 0x050fec0000041830 */
[----:B------:R-:W-:Y:S01]  /*1a530*/  HMMA.16816.F32.BF16 R76, R32, R10, R76 ;  /* 0x0000000a204c723c */ /* 0x000fe2000004184c */
[----:B------:R-:W4:Y:S05]  /*1a540*/  LDSM.16.M88.4 R8, [R223+0x4800] ;  /* 0x00480000df08783b */ /* 0x000f2a0000000200 */
[----:B--2---:R-:W-:Y:S06]  /*1a550*/  HMMA.16816.F32.BF16 R12, R104, R44, R12 ;  /* 0x0000002c680c723c */ /* 0x004fec000004180c */
[C---:B------:R-:W-:Y:S06]  /*1a560*/  HMMA.16816.F32.BF16 R72, R32.reuse, R20, R72 ;  /* 0x000000142048723c */ /* 0x040fec0000041848 */
[C---:B------:R-:W-:Y:S01]  /*1a570*/  HMMA.16816.F32.BF16 R68, R32.reuse, R22, R68 ;  /* 0x000000162044723c */ /* 0x040fe20000041844 */
[----:B------:R-:W2:Y:S05]  /*1a580*/  LDSM.16.M88.4 R20, [R223+0x5000] ;  /* 0x00500000df14783b */ /* 0x000eaa0000000200 */
[----:B---3--:R-:W-:Y:S06]  /*1a590*/  HMMA.16816.F32.BF16 R96, R32, R60, R96 ;  /* 0x0000003c2060723c */ /* 0x008fec0000041860 */
[----:B------:R-:W-:Y:S01]  /*1a5a0*/  HMMA.16816.F32.BF16 R28, R4, R66, R28 ;  /* 0x00000042041c723c */ /* 0x000fe2000004181c */
[----:B------:R-:W-:Y:S05]  /*1a5b0*/  LDSM.16.M88.4 R64, [R226+0x6000] ;  /* 0x00600000e240783b */ /* 0x000fea0000000200 */
[----:B------:R-:W-:Y:S01]  /*1a5c0*/  HMMA.16816.F32.BF16 R92, R32, R62, R92 ;  /* 0x0000003e205c723c */ /* 0x000fe2000004185c */
[----:B------:R-:W3:Y:S04]  /*1a5d0*/  LDSM.16.M88.4 R32, [R225+0xe000] ;  /* 0x00e00000e120783b */ /* 0x000ee80000000200 */
[----:B------:R-:W-:Y:S01]  /*1a5e0*/  LDSM.16.M88.4 R60, [R225+0xe800] ;  /* 0x00e80000e13c783b */ /* 0x000fe20000000200 */
[----:B-1----:R-:W-:Y:S06]  /*1a5f0*/  HMMA.16816.F32.BF16 R12, R88, R24, R12 ;  /* 0x00000018580c723c */ /* 0x002fec000004180c */
[----:B----4-:R-:W-:Y:S06]  /*1a600*/  HMMA.16816.F32.BF16 R48, R4, R8, R48 ;  /* 0x000000080430723c */ /* 0x010fec0000041830 */
[----:B------:R-:W-:Y:S01]  /*1a610*/  HMMA.16816.F32.BF16 R28, R104, R46, R28 ;  /* 0x0000002e681c723c */ /* 0x000fe2000004181c */
[----:B------:R-:W1:Y:S05]  /*1a620*/  LDSM.16.M88.4 R44, [R224+0x6000] ;  /* 0x00600000e02c783b */ /* 0x000e6a0000000200 */
[C---:B------:R-:W-:Y:S01]  /*1a630*/  HMMA.16816.F32.BF16 R76, R4.reuse, R10, R76 ;  /* 0x0000000a044c723c */ /* 0x040fe2000004184c */
[----:B------:R-:W4:Y:S05]  /*1a640*/  LDSM.16.M88.4 R8, [R223+0x5800] ;  /* 0x00580000df08783b */ /* 0x000f2a0000000200 */
[----:B--2---:R-:W-:Y:S06]  /*1a650*/  HMMA.16816.F32.BF16 R72, R4, R20, R72 ;  /* 0x000000140448723c */ /* 0x004fec0000041848 */
[----:B---3--:R-:W-:Y:S06]  /*1a660*/  HMMA.16816.F32.BF16 R12, R64, R32, R12 ;  /* 0x00000020400c723c */ /* 0x008fec000004180c */
[----:B------:R-:W-:Y:S01]  /*1a670*/  HMMA.16816.F32.BF16 R28, R88, R26, R28 ;  /* 0x0000001a581c723c */ /* 0x000fe2000004181c */
[----:B------:R-:W-:Y:S05]  /*1a680*/  LDSM.16.M88.4 R24, [R222+0x6000] ;  /* 0x00600000de18783b */ /* 0x000fea0000000200 */
[----:B------:R-:W-:Y:S01]  /*1a690*/  HMMA.16816.F32.BF16 R68, R4, R22, R68 ;  /* 0x000000160444723c */ /* 0x000fe20000041844 */
[----:B------:R-:W2:Y:S11]  /*1a6a0*/  LDSM.16.M88.4 R20, [R220+0xe000] ;  /* 0x00e00000dc14783b */ /* 0x000eb60000000200 */
[----:B-1----:R-:W-:Y:S06]  /*1a6b0*/  HMMA.16816.F32.BF16 R12, R44, R112, R12 ;  /* 0x000000702c0c723c */ /* 0x002fec000004180c */
[C---:B----4-:R-:W-:Y:S06]  /*1a6c0*/  HMMA.16816.F32.BF16 R96, R4.reuse, R8, R96 ;  /* 0x000000080460723c */ /* 0x050fec0000041860 */
[----:B------:R-:W-:Y:S01]  /*1a6d0*/  HMMA.16816.F32.BF16 R92, R4, R10, R92 ;  /* 0x0000000a045c723c */ /* 0x000fe2000004185c */
[----:B------:R-:W-:Y:S04]  /*1a6e0*/  LDSM.16.M88.4 R8, [R221+0x6000] ;  /* 0x00600000dd08783b */ /* 0x000fe80000000200 */
[----:B------:R-:W1:Y:S01]  /*1a6f0*/  LDSM.16.M88.4 R4, [R216+0x6000] ;  /* 0x00600000d804783b */ /* 0x000e620000000200 */
[C---:B------:R-:W-:Y:S06]  /*1a700*/  HMMA.16816.F32.BF16 R48, R104.reuse, R80, R48 ;  /* 0x000000506830723c */ /* 0x040fec0000041830 */
[----:B------:R-:W-:Y:S01]  /*1a710*/  HMMA.16816.F32.BF16 R76, R104, R82, R76 ;  /* 0x00000052684c723c */ /* 0x000fe2000004184c */
[----:B------:R-:W3:Y:S05]  /*1a720*/  LDSM.16.M88.4 R80, [R216+0x5800] ;  /* 0x00580000d850783b */ /* 0x000eea0000000200 */
[----:B------:R-:W-:Y:S01]  /*1a730*/  HMMA.16816.F32.BF16 R28, R64, R34, R28 ;  /* 0x00000022401c723c */ /* 0x000fe2000004181c */
[----:B------:R-:W-:Y:S05]  /*1a740*/  LDSM.16.M88.4 R32, [R223+0x6800] ;  /* 0x00680000df20783b */ /* 0x000fea0000000200 */
[----:B--2---:R-:W-:Y:S06]  /*1a750*/  HMMA.16816.F32.BF16 R12, R24, R20, R12 ;  /* 0x00000014180c723c */ /* 0x004fec000004180c */
[C---:B------:R-:W-:Y:S06]  /*1a760*/  HMMA.16816.F32.BF16 R96, R104.reuse, R100, R96 ;  /* 0x000000646860723c */ /* 0x040fec0000041860 */
[C---:B------:R-:W-:Y:S06]  /*1a770*/  HMMA.16816.F32.BF16 R72, R104.reuse, R108, R72 ;  /* 0x0000006c6848723c */ /* 0x040fec0000041848 */
[C---:B------:R-:W-:Y:S01]  /*1a780*/  HMMA.16816.F32.BF16 R68, R104.reuse, R110, R68 ;  /* 0x0000006e6844723c */ /* 0x040fe20000041844 */
[----:B------:R-:W2:Y:S05]  /*1a790*/  LDSM.16.M88.4 R108, [R225+0xf000] ;  /* 0x00f00000e16c783b */ /* 0x000eaa0000000200 */
[----:B------:R-:W-:Y:S01]  /*1a7a0*/  HMMA.16816.F32.BF16 R100, R104, R102, R92 ;  /* 0x000000666864723c */ /* 0x000fe2000004185c */
[----:B------:R-:W-:Y:S05]  /*1a7b0*/  LDSM.16.M88.4 R92, [R220+0xe800] ;  /* 0x00e80000dc5c783b */ /* 0x000fea0000000200 */
[----:B------:R-:W-:Y:S06]  /*1a7c0*/  HMMA.16816.F32.BF16 R28, R44, R114, R28 ;  /* 0x000000722c1c723c */ /* 0x000fec000004181c */
[----:B-1----:R-:W-:Y:S06]  /*1a7d0*/  HMMA.16816.F32.BF16 R12, R8, R4, R12 ;  /* 0x00000004080c723c */ /* 0x002fec000004180c */
[C---:B------:R-:W-:Y:S06]  /*1a7e0*/  HMMA.16816.F32.BF16 R72, R88.reuse, R84, R72 ;  /* 0x000000545848723c */ /* 0x040fec0000041848 */
[C---:B------:R-:W-:Y:S06]  /*1a7f0*/  HMMA.16816.F32.BF16 R68, R88.reuse, R86, R68 ;  /* 0x000000565844723c */ /* 0x040fec0000041844 */
[C---:B---3--:R-:W-:Y:S06]  /*1a800*/  HMMA.16816.F32.BF16 R96, R88.reuse, R80, R96 ;  /* 0x000000505860723c */ /* 0x048fec0000041860 */
[----:B------:R-:W-:Y:S01]  /*1a810*/  HMMA.16816.F32.BF16 R100, R88, R82, R100 ;  /* 0x000000525864723c */ /* 0x000fe20000041864 */
[----:B------:R-:W1:Y:S05]  /*1a820*/  LDSM.16.M88.4 R80, [R225+0xf800] ;  /* 0x00f80000e150783b */ /* 0x000e6a0000000200 */
[----:B------:R-:W-:Y:S01]  /*1a830*/  HMMA.16816.F32.BF16 R28, R24, R22, R28 ;  /* 0x00000016181c723c */ /* 0x000fe2000004181c */
[----:B------:R-:W3:Y:S01]  /*1a840*/  LDSM.16.M88.4 R20, [R223+0x7000] ;  /* 0x00700000df14783b */ /* 0x000ee20000000200 */
[-C--:B------:R-:W-:Y:S01]  /*1a850*/  FMUL.FTZ R12, R12, R16.reuse ;  /* 0x000000100c0c7220 */ /* 0x080fe20000410000 */
[----:B------:R-:W-:-:S03]  /*1a860*/  FMUL.FTZ R13, R13, R16 ;  /* 0x000000100d0d7220 */ /* 0x000fc60000410000 */
[----:B------:R-:W-:Y:S01]  /*1a870*/  HMMA.16816.F32.BF16 R48, R88, R116, R48 ;  /* 0x000000745830723c */ /* 0x000fe20000041830 */
[----:B------:R-:W-:-:S05]  /*1a880*/  FMUL.FTZ R14, R14, R16 ;  /* 0x000000100e0e7220 */ /* 0x000fca0000410000 */
[----:B------:R-:W-:Y:S01]  /*1a890*/  HMMA.16816.F32.BF16 R76, R88, R118, R76 ;  /* 0x00000076584c723c */ /* 0x000fe2000004184c */
[----:B------:R-:W4:Y:S01]  /*1a8a0*/  MUFU.TANH R17, R12 ;  /* 0x0000000c00117308 */ /* 0x000f220000002400 */
[----:B------:R-:W-:-:S04]  /*1a8b0*/  FMUL.FTZ R38, R15, R16 ;  /* 0x000000100f267220 */ /* 0x000fc80000410000 */
[C---:B--2---:R-:W-:Y:S03]  /*1a8c0*/  HMMA.16816.F32.BF16 R72, R64.reuse, R108, R72 ;  /* 0x0000006c4048723c */ /* 0x044fe60000041848 */
[----:B------:R-:W2:Y:S03]  /*1a8d0*/  MUFU.TANH R37, R13 ;  /* 0x0000000d00257308 */ /* 0x000ea60000002400 */
[----:B------:R-:W-:Y:S05]  /*1a8e0*/  HMMA.16816.F32.BF16 R68, R64, R110, R68 ;  /* 0x0000006e4044723c */ /* 0x000fea0000041844 */
[----:B------:R4:W1:Y:S01]  /*1a8f0*/  MUFU.TANH R36, R14 ;  /* 0x0000000e00247308 */ /* 0x0008620000002400 */
[----:B------:R-:W-:Y:S01]  /*1a900*/  HMMA.16816.F32.BF16 R28, R8, R6, R28 ;  /* 0x00000006081c723c */ /* 0x000fe2000004181c */
[----:B------:R-:W-:Y:S04]  /*1a910*/  LDSM.16.M88.4 R4, [R220+0xf000] ;  /* 0x00f00000dc04783b */ /* 0x000fe80000000200 */
[----:B----4-:R-:W4:Y:S01]  /*1a920*/  LDSM.16.M88.4 R12, [R223+0x7800] ;  /* 0x00780000df0c783b */ /* 0x010f220000000200 */
[C---:B------:R-:W-:Y:S06]  /*1a930*/  HMMA.16816.F32.BF16 R48, R64.reuse, R60, R48 ;  /* 0x0000003c4030723c */ /* 0x040fec0000041830 */
[C---:B------:R-:W-:Y:S01]  /*1a940*/  HMMA.16816.F32.BF16 R76, R64.reuse, R62, R76 ;  /* 0x0000003e404c723c */ /* 0x040fe2000004184c */
[----:B------:R-:W-:Y:S05]  /*1a950*/  LDSM.16.M88.4 R60, [R216+0x6800] ;  /* 0x00680000d83c783b */ /* 0x000fea0000000200 */
[C---:B-1----:R-:W-:Y:S06]  /*1a960*/  HMMA.16816.F32.BF16 R100, R64.reuse, R82, R100 ;  /* 0x000000524064723c */ /* 0x042fec0000041864 */
[----:B------:R-:W-:Y:S06]  /*1a970*/  HMMA.16816.F32.BF16 R96, R64, R80, R96 ;  /* 0x000000504060723c */ /* 0x000fec0000041860 */
[C---:B---3--:R-:W-:Y:S06]  /*1a980*/  HMMA.16816.F32.BF16 R72, R44.reuse, R20, R72 ;  /* 0x000000142c48723c */ /* 0x048fec0000041848 */
[C---:B------:R-:W-:Y:S01]  /*1a990*/  HMMA.16816.F32.BF16 R68, R44.reuse, R22, R68 ;  /* 0x000000162c44723c */ /* 0x040fe20000041844 */
[----:B------:R-:W1:Y:S05]  /*1a9a0*/  LDSM.16.M88.4 R20, [R220+0xf800] ;  /* 0x00f80000dc14783b */ /* 0x000e6a0000000200 */
[C---:B------:R-:W-:Y:S06]  /*1a9b0*/  HMMA.16816.F32.BF16 R48, R44.reuse, R32, R48 ;  /* 0x000000202c30723c */ /* 0x040fec0000041830 */
[C---:B------:R-:W-:Y:S01]  /*1a9c0*/  HMMA.16816.F32.BF16 R76, R44.reuse, R34, R76 ;  /* 0x000000222c4c723c */ /* 0x040fe2000004184c */
[----:B------:R-:W-:Y:S05]  /*1a9d0*/  LDSM.16.M88.4 R32, [R216+0x7000] ;  /* 0x00700000d820783b */ /* 0x000fea0000000200 */
[C---:B----4-:R-:W-:Y:S06]  /*1a9e0*/  HMMA.16816.F32.BF16 R100, R44.reuse, R14, R100 ;  /* 0x0000000e2c64723c */ /* 0x050fec0000041864 */
[----:B------:R-:W-:Y:S06]  /*1a9f0*/  HMMA.16816.F32.BF16 R96, R44, R12, R96 ;  /* 0x0000000c2c60723c */ /* 0x000fec0000041860 */
[C---:B------:R-:W-:Y:S06]  /*1aa00*/  HMMA.16816.F32.BF16 R72, R24.reuse, R4, R72 ;  /* 0x000000041848723c */ /* 0x040fec0000041848 */
        /* <DEDUP_REMOVED lines=10> */
[----:B------:R-:W-:Y:S01]  /*1aab0*/  ISETP.GT.AND P6, PT, R246, R235, PT ;  /* 0x000000ebf600720c */ /* 0x000fe20003fc4270 */
[----:B------:R-:W1:Y:S01]  /*1aac0*/  MUFU.TANH R38, R38 ;  /* 0x0000002600267308 */ /* 0x000e620000002400 */
[----:B------:R-:W-:Y:S01]  /*1aad0*/  ISETP.NE.U32.AND P0, PT, R244, RZ, PT ;  /* 0x000000fff400720c */ /* 0x000fe20003f05070 */
[----:B------:R-:W-:-:S04]  /*1aae0*/  DEPBAR.LE SB0, 0x0 ;  /* 0x000080000000791a */ /* 0x000fc80000000000 */
[----:B------:R-:W-:Y:S06]  /*1aaf0*/  HMMA.16816.F32.BF16 R96, R24, R20, R96 ;  /* 0x000000141860723c */ /* 0x000fec0000041860 */
[C---:B------:R-:W-:Y:S06]  /*1ab00*/  HMMA.16816.F32.BF16 R48, R8.reuse, R60, R48 ;  /* 0x0000003c0830723c */ /* 0x040fec0000041830 */
[C---:B------:R-:W-:Y:S06]  /*1ab10*/  HMMA.16816.F32.BF16 R76, R8.reuse, R62, R76 ;  /* 0x0000003e084c723c */ /* 0x040fec000004184c */
[C---:B---3--:R-:W-:Y:S06]  /*1ab20*/  HMMA.16816.F32.BF16 R100, R8.reuse, R6, R100 ;  /* 0x000000060864723c */ /* 0x048fec0000041864 */
[C---:B------:R-:W-:Y:S06]  /*1ab30*/  HMMA.16816.F32.BF16 R72, R8.reuse, R32, R72 ;  /* 0x000000200848723c */ /* 0x040fec0000041848 */
[C---:B------:R-:W-:Y:S06]  /*1ab40*/  HMMA.16816.F32.BF16 R68, R8.reuse, R34, R68 ;  /* 0x000000220844723c */ /* 0x040fec0000041844 */
[----:B------:R-:W-:Y:S01]  /*1ab50*/  HMMA.16816.F32.BF16 R96, R8, R4, R96 ;  /* 0x000000040860723c */ /* 0x000fe20000041860 */
[----:B------:R-:W-:-:S04]  /*1ab60*/  LEA.HI R0, R0, R53, RZ, 0x2 ;  /* 0x0000003500007211 */ /* 0x000fc800078f10ff */
[----:B------:R-:W-:Y:S01]  /*1ab70*/  SHF.R.S32.HI R0, RZ, 0x2, R0 ;  /* 0x00000002ff007819 */ /* 0x000fe20000011400 */
[-C--:B------:R-:W-:Y:S01]  /*1ab80*/  FMUL.FTZ R43, R48, R16.reuse ;  /* 0x00000010302b7220 */ /* 0x080fe20000410000 */
[-C--:B------:R-:W-:Y:S01]  /*1ab90*/  FMUL.FTZ R48, R49, R16.reuse ;  /* 0x0000001031307220 */ /* 0x080fe20000410000 */
[----:B------:R-:W-:Y:S01]  /*1aba0*/  FMUL.FTZ R12, R50, R16 ;  /* 0x00000010320c7220 */ /* 0x000fe20000410000 */
[----:B------:R-:W-:Y:S01]  /*1abb0*/  LEA R0, R54, R0, 0x4 ;  /* 0x0000000036007211 */ /* 0x000fe200078e20ff */
        /* <DEDUP_REMOVED lines=21> */
[----:B------:R-:W-:Y:S01]  /*1ad10*/  IADD3 R0, R0, 0x1, R55 ;  /* 0x0000000100007810 */ /* 0x000fe20007ffe037 */
[----:B------:R-:W3:Y:S03]  /*1ad20*/  MUFU.TANH R28, R28 ;  /* 0x0000001c001c7308 */ /* 0x000ee60000002400 */
[----:B------:R-:W-:-:S05]  /*1ad30*/  IADD3 R0, R56, R0, -R240 ;  /* 0x0000000038007210 */ /* 0x000fca0007ffe8f0 */
[----:B------:R4:W1:Y:S01]  /*1ad40*/  MUFU.TANH R42, R29 ;  /* 0x0000001d002a7308 */ /* 0x0008620000002400 */
[----:B------:R-:W-:-:S07]  /*1ad50*/  IMAD.IADD R2, R2, 0x1, R0 ;  /* 0x0000000102027824 */ /* 0x000fce00078e0200 */
        /* <DEDUP_REMOVED lines=112> */
.L_x_2330:
[----:B------:R-:W2:Y:S02]  /*1b460*/  LD.E R7, desc[UR6][R18.64+0x38] ;  /* 0x0000380612077980 */ /* 0x000ea4000c101900 */
[----:B--2---:R-:W-:-:S04]  /*1b470*/  LEA R7, -R7, RZ, 0x6 ;  /* 0x000000ff07077211 */ /* 0x004fc800078e31ff */
[----:B------:R-:W-:Y:S02]  /*1b480*/  SHF.R.S32.HI R5, RZ, 0x1f, R7 ;  /* 0x0000001fff057819 */ /* 0x000fe40000011407 */
.L_x_2331:
[----:B------:R-:W-:Y:S05]  /*1b490*/  BSYNC B0 ;  /* 0x0000000000007941 */ /* 0x000fea0003800000 */
.L_x_2329:
        /* <DEDUP_REMOVED lines=125> */
.L_x_2328:
[----:B------:R-:W-:Y:S05]  /*1bc70*/  BSYNC B1 ;  /* 0x0000000000017941 */ /* 0x000fea0003800000 */
.L_x_2327:
[----:B------:R2:W3:Y:S01]  /*1bc80*/  LD.E R29, desc[UR6][R18.64+0xdc] ;  /* 0x0000dc06121d7980 */ /* 0x0004e2000c101900 */
[----:B------:R-:W-:Y:S01]  /*1bc90*/  IMAD.IADD R3, R3, 0x1, R4 ;  /* 0x0000000103037824 */ /* 0x000fe200078e0204 */
[----:B------:R-:W-:-:S03]  /*1bca0*/  LEA R230, R41, UR4, 0x1 ;  /* 0x0000000429e67c11 */ /* 0x000fc6000f8e08ff */
[C---:B------:R-:W-:Y:S02]  /*1bcb0*/  VIADD R4, R3.reuse, 0x1 ;  /* 0x0000000103047836 */ /* 0x040fe40000000000 */
[C---:B------:R-:W-:Y:S01]  /*1bcc0*/  VIADD R5, R3.reuse, 0x8 ;  /* 0x0000000803057836 */ /* 0x040fe20000000000 */
[----:B------:R-:W-:Y:S01]  /*1bcd0*/  LDSM.16.MT88.4 R156, [R230+0x10000] ;  /* 0x01000000e69c783b */ /* 0x000fe20000004200 */
[C---:B-1----:R-:W-:Y:S01]  /*1bce0*/  VIADD R8, R3.reuse, 0x21 ;  /* 0x0000002103087836 */ /* 0x042fe20000000000 */
[----:B------:R-:W-:Y:S01]  /*1bcf0*/  ISETP.GE.AND P4, PT, R4, R0, PT ;  /* 0x000000000400720c */ /* 0x000fe20003f86270 */
[--C-:B------:R-:W-:Y:S01]  /*1bd00*/  IMAD R229, R40, 0x2, R230.reuse ;  /* 0x0000000228e57824 */ /* 0x100fe200078e02e6 */
[----:B------:R-:W-:Y:S01]  /*1bd10*/  ISETP.GE.AND P1, PT, R4, R2, PT ;  /* 0x000000020400720c */ /* 0x000fe20003f26270 */
[----:B------:R-:W-:Y:S01]  /*1bd20*/  VIADD R4, R3, 0x9 ;  /* 0x0000000903047836 */ /* 0x000fe20000000000 */
[----:B------:R-:W-:Y:S01]  /*1bd30*/  ISETP.GE.AND P2, PT, R5, R0, PT ;  /* 0x000000000500720c */ /* 0x000fe20003f46270 */
[----:B------:R-:W-:Y:S01]  /*1bd40*/  IMAD R228, R39, 0x2, R230 ;  /* 0x0000000227e47824 */ /* 0x000fe200078e02e6 */
[----:B------:R-:W-:Y:S01]  /*1bd50*/  ISETP.GE.AND P3, PT, R5, R2, PT ;  /* 0x000000020500720c */ /* 0x000fe20003f66270 */
[----:B------:R-:W-:Y:S01]  /*1bd60*/  VIADD R5, R3, 0x10 ;  /* 0x0000001003057836 */ /* 0x000fe20000000000 */
[----:B------:R-:W-:Y:S01]  /*1bd70*/  FSEL R37, R37, -INF , !P4 ;  /* 0xff80000025257808 */ /* 0x000fe20006000000 */
[----:B------:R-:W-:Y:S01]  /*1bd80*/  LDSM.16.MT88.4 R148, [R229+0x10000] ;  /* 0x01000000e594783b */ /* 0x000fe20000004200 */
[C---:B------:R-:W-:Y:S01]  /*1bd90*/  ISETP.GE.AND P5, PT, R4.reuse, R0, PT ;  /* 0x000000000400720c */ /* 0x040fe20003fa6270 */
[----:B------:R-:W-:Y:S01]  /*1bda0*/  IMAD R227, R39, 0x2, R229 ;  /* 0x0000000227e37824 */ /* 0x000fe200078e02e5 */
[----:B------:R-:W-:Y:S01]  /*1bdb0*/  ISETP.GE.AND P4, PT, R4, R2, PT ;  /* 0x000000020400720c */ /* 0x000fe20003f86270 */
[C---:B------:R-:W-:Y:S01]  /*1bdc0*/  VIADD R4, R3.reuse, 0x11 ;  /* 0x0000001103047836 */ /* 0x040fe20000000000 */
[----:B------:R-:W-:Y:S01]  /*1bdd0*/  FSEL R38, R38, -INF , !P1 ;  /* 0xff80000026267808 */ /* 0x000fe20004800000 */
[----:B--2---:R-:W-:Y:S01]  /*1bde0*/  VIADD R19, R3, 0x30 ;  /* 0x0000003003137836 */ /* 0x004fe20000000000 */
[----:B------:R-:W-:Y:S01]  /*1bdf0*/  FSEL R28, R28, -INF , !P2 ;  /* 0xff8000001c1c7808 */ /* 0x000fe20005000000 */
[----:B------:R-:W-:Y:S01]  /*1be00*/  LDSM.16.MT88.4 R140, [R228+0x10000] ;  /* 0x01000000e48c783b */ /* 0x000fe20000004200 */
[----:B------:R-:W-:-:S02]  /*1be10*/  ISETP.GE.AND P1, PT, R5, R0, PT ;  /* 0x000000000500720c */ /* 0x000fc40003f26270 */
[----:B------:R-:W-:Y:S01]  /*1be20*/  ISETP.GE.AND P2, PT, R5, R2, PT ;  /* 0x000000020500720c */ /* 0x000fe20003f46270 */
[C---:B------:R-:W-:Y:S01]  /*1be30*/  VIADD R5, R3.reuse, 0x18 ;  /* 0x0000001803057836 */ /* 0x040fe20000000000 */
        /* <DEDUP_REMOVED lines=11> */
[----:B------:R-:W-:Y:S01]  /*1bef0*/  VIADD R12, R3, 0x20 ;  /* 0x00000020030c7836 */ /* 0x000fe20000000000 */
[C---:B------:R-:W-:Y:S01]  /*1bf00*/  ISETP.GE.AND P4, PT, R5.reuse, R0, PT ;  /* 0x000000000500720c */ /* 0x040fe20003f86270 */
[----:B------:R-:W-:Y:S01]  /*1bf10*/  LDSM.16.MT88.4 R72, [R230+0x14000] ;  /* 0x01400000e648783b */ /* 0x000fe20000004200 */
[----:B------:R-:W-:Y:S02]  /*1bf20*/  ISETP.GE.AND P1, PT, R5, R2, PT ;  /* 0x000000020500720c */ /* 0x000fe40003f26270 */
[----:B------:R-:W-:Y:S01]  /*1bf30*/  FSEL R10, R13, -INF , !P5 ;  /* 0xff8000000d0a7808 */ /* 0x000fe20006800000 */
[----:B------:R-:W-:Y:S01]  /*1bf40*/  VIADD R13, R3, 0x28 ;  /* 0x00000028030d7836 */ /* 0x000fe20000000000 */
[----:B------:R-:W-:Y:S01]  /*1bf50*/  ISETP.GE.AND P2, PT, R4, R0, PT ;  /* 0x000000000400720c */ /* 0x000fe20003f46270 */
        /* <DEDUP_REMOVED lines=23> */
[----:B------:R-:W-:Y:S02]  /*1c0d0*/  FMNMX.FTZ R18, R28, R18, !PT ;  /* 0x000000121c127209 */ /* 0x000fe40007810000 */
[----:B------:R-:W-:Y:S02]  /*1c0e0*/  FMNMX.FTZ R20, R36, R38, !PT ;  /* 0x0000002624147209 */ /* 0x000fe40007810000 */
[----:B------:R-:W-:Y:S02]  /*1c0f0*/  FMNMX.FTZ R18, R42, R18, !PT ;  /* 0x000000122a127209 */ /* 0x000fe40007810000 */
[----:B------:R-:W-:-:S02]  /*1c100*/  FSEL R178, R178, -INF , !P4 ;  /* 0xff800000b2b27808 */ /* 0x000fc40006000000 */
[----:B------:R-:W-:Y:S02]  /*1c110*/  FSEL R184, R184, -INF , !P1 ;  /* 0xff800000b8b87808 */ /* 0x000fe40004800000 */
[----:B------:R-:W-:Y:S02]  /*1c120*/  FMNMX.FTZ R20, R14, R20, !PT ;  /* 0x000000140e147209 */ /* 0x000fe40007810000 */
        /* <DEDUP_REMOVED lines=18> */
[----:B------:R-:W-:Y:S01]  /*1c250*/  ISETP.GE.AND P3, PT, R18, R2, PT ;  /* 0x000000021200720c */ /* 0x000fe20003f66270 */
[----:B------:R-:W-:Y:S01]  /*1c260*/  VIADD R18, R3, 0x31 ;  /* 0x0000003103127836 */ /* 0x000fe20000000000 */
[----:B------:R-:W-:Y:S01]  /*1c270*/  FSEL R185, R185, -INF , !P2 ;  /* 0xff800000b9b97808 */ /* 0x000fe20005000000 */
[----:B------:R-:W-:Y:S01]  /*1c280*/  VIADD R3, R3, 0x39 ;  /* 0x0000003903037836 */ /* 0x000fe20000000000 */
[----:B------:R-:W-:Y:S02]  /*1c290*/  FMNMX.FTZ R20, R184, R20, !PT ;  /* 0x00000014b8147209 */ /* 0x000fe40007810000 */
[----:B------:R-:W-:Y:S02]  /*1c2a0*/  ISETP.GE.AND P2, PT, R19, R0, PT ;  /* 0x000000001300720c */ /* 0x000fe40003f46270 */
[----:B------:R-:W-:Y:S02]  /*1c2b0*/  FSEL R183, R183, -INF , !P5 ;  /* 0xff800000b7b77808 */ /* 0x000fe40006800000 */
[----:B------:R-:W-:-:S02]  /*1c2c0*/  FMNMX.FTZ R21, R182, R21, !PT ;  /* 0x00000015b6157209 */ /* 0x000fc40007810000 */
[----:B------:R-:W-:Y:S02]  /*1c2d0*/  FSEL R186, R186, -INF , !P1 ;  /* 0xff800000baba7808 */ /* 0x000fe40004800000 */
[----:B------:R-:W-:Y:S02]  /*1c2e0*/  FMNMX.FTZ R20, R185, R20, !PT ;  /* 0x00000014b9147209 */ /* 0x000fe40007810000 */
[-C--:B------:R-:W-:Y:S02]  /*1c2f0*/  ISETP.GE.AND P4, PT, R18, R0.reuse, PT ;  /* 0x000000001200720c */ /* 0x080fe40003f86270 */
[----:B------:R-:W-:Y:S02]  /*1c300*/  FSEL R194, R194, -INF , !P2 ;  /* 0xff800000c2c27808 */ /* 0x000fe40005000000 */
[----:B------:R-:W-:Y:S02]  /*1c310*/  FMNMX.FTZ R21, R183, R21, !PT ;  /* 0x00000015b7157209 */ /* 0x000fe40007810000 */
[----:B------:R-:W-:-:S02]  /*1c320*/  ISETP.GE.AND P2, PT, R13, R0, PT ;  /* 0x000000000d00720c */ /* 0x000fc40003f46270 */
[----:B------:R-:W-:Y:S02]  /*1c330*/  ISETP.GE.AND P1, PT, R19, R2, PT ;  /* 0x000000021300720c */ /* 0x000fe40003f26270 */
[----:B------:R-:W-:Y:S02]  /*1c340*/  FSEL R187, R187, -INF , !P3 ;  /* 0xff800000bbbb7808 */ /* 0x000fe40005800000 */
[----:B------:R-:W-:Y:S02]  /*1c350*/  FMNMX.FTZ R20, R186, R20, !PT ;  /* 0x00000014ba147209 */ /* 0x000fe40007810000 */
        /* <DEDUP_REMOVED lines=17> */
[----:B------:R-:W-:Y:S02]  /*1c470*/  FSEL R30, R15, -INF , !P2 ;  /* 0xff8000000f1e7808 */ /* 0x000fe40005000000 */
[----:B------:R-:W-:Y:S01]  /*1c480*/  FMNMX.FTZ R3, R31, R20, !PT ;  /* 0x000000141f037209 */ /* 0x000fe20007810000 */
[----:B------:R-:W1:Y:S03]  /*1c490*/  SHFL.BFLY PT, R18, R19, 0x2, 0x1f ;  /* 0x0c401f0013127f89 */ /* 0x000e6600000e0000 */
[----:B------:R-:W-:Y:S01]  /*1c4a0*/  FMNMX.FTZ R3, R30, R3, !PT ;  /* 0x000000031e037209 */ /* 0x000fe20007810000 */
[----:B------:R-:W-:Y:S04]  /*1c4b0*/  LDSM.16.MT88.4 R20, [R230+0x12800] ;  /* 0x01280000e614783b */ /* 0x000fe80000004200 */
[----:B------:R-:W2:Y:S01]  /*1c4c0*/  SHFL.BFLY PT, R13, R3, 0x2, 0x1f ;  /* 0x0c401f00030d7f89 */ /* 0x000ea200000e0000 */
[----:B-1----:R-:W-:-:S05]  /*1c4d0*/  FMNMX.FTZ R18, R19, R18, !PT ;  /* 0x0000001213127209 */ /* 0x002fca0007810000 */
[----:B------:R-:W1:Y:S01]  /*1c4e0*/  SHFL.BFLY PT, R164, R18, 0x1, 0x1f ;  /* 0x0c201f0012a47f89 */ /* 0x000e6200000e0000 */
[----:B--2---:R-:W-:-:S05]  /*1c4f0*/  FMNMX.FTZ R13, R3, R13, !PT ;  /* 0x0000000d030d7209 */ /* 0x004fca0007810000 */
[----:B------:R-:W2:Y:S01]  /*1c500*/  SHFL.BFLY PT, R3, R13, 0x1, 0x1f ;  /* 0x0c201f000d037f89 */ /* 0x000ea200000e0000 */
[----:B-1----:R-:W-:-:S04]  /*1c510*/  FMNMX.FTZ R164, R18, R164, !PT ;  /* 0x000000a412a47209 */ /* 0x002fc80007810000 */
        /* <DEDUP_REMOVED lines=16> */
[----:B------:R-:W1:Y:S01]  /*1c620*/  LDSM.16.MT88.4 R40, [R230+0x12000] ;  /* 0x01200000e628783b */ /* 0x000e620000004200 */
[-CC-:B------:R-:W-:Y:S01]  /*1c630*/  FFMA.FTZ R167, R5, R29.reuse, -R190.reuse ;  /* 0x0000001d05a77223 */ /* 0x180fe200000108be */
[-CC-:B------:R-:W-:Y:S01]  /*1c640*/  FFMA.FTZ R166, R4, R29.reuse, -R190.reuse ;  /* 0x0000001d04a67223 */ /* 0x180fe200000108be */
[----:B------:R-:W-:Y:S01]  /*1c650*/  MUFU.EX2 R175, R175 ;  /* 0x000000af00af7308 */ /* 0x000fe20000000800 */
[----:B------:R-:W2:Y:S01]  /*1c660*/  LDSM.16.MT88.4 R4, [R227+0x16000] ;  /* 0x01600000e304783b */ /* 0x000ea20000004200 */
[-C--:B------:R-:W-:Y:S01]  /*1c670*/  FFMA.FTZ R33, R12, R29.reuse, -R190 ;  /* 0x0000001d0c217223 */ /* 0x080fe200000108be */
[-CC-:B------:R-:W-:Y:S01]  /*1c680*/  FFMA.FTZ R168, R11, R29.reuse, -R28.reuse ;  /* 0x0000001d0ba87223 */ /* 0x180fe2000001081c */
[-CC-:B------:R-:W-:Y:S01]  /*1c690*/  FFMA.FTZ R35, R10, R29.reuse, -R28.reuse ;  /* 0x0000001d0a237223 */ /* 0x180fe2000001081c */
[----:B------:R-:W3:Y:S01]  /*1c6a0*/  LDSM.16.MT88.4 R16, [R230+0x10800] ;  /* 0x01080000e610783b */ /* 0x000ee20000004200 */
[-CC-:B------:R-:W-:Y:S01]  /*1c6b0*/  FFMA.FTZ R34, R9, R29.reuse, -R28.reuse ;  /* 0x0000001d09227223 */ /* 0x180fe2000001081c */
[-C--:B------:R-:W-:Y:S01]  /*1c6c0*/  FFMA.FTZ R32, R8, R29.reuse, -R28 ;  /* 0x0000001d08207223 */ /* 0x080fe2000001081c */
[----:B------:R-:W4:Y:S01]  /*1c6d0*/  MUFU.EX2 R174, R174 ;  /* 0x000000ae00ae7308 */ /* 0x000f220000000800 */
[----:B------:R-:W5:Y:S01]  /*1c6e0*/  LDSM.16.MT88.4 R12, [R229+0x10800] ;  /* 0x01080000e50c783b */ /* 0x000f620000004200 */
[-CC-:B------:R-:W-:Y:S01]  /*1c6f0*/  FFMA.FTZ R178, R178, R29.reuse, -R190.reuse ;  /* 0x0000001db2b27223 */ /* 0x180fe200000108be */
[-CC-:B------:R-:W-:Y:S01]  /*1c700*/  FFMA.FTZ R179, R179, R29.reuse, -R190.reuse ;  /* 0x0000001db3b37223 */ /* 0x180fe200000108be */
[-CC-:B------:R-:W-:Y:S01]  /*1c710*/  FFMA.FTZ R182, R182, R29.reuse, -R190.reuse ;  /* 0x0000001db6b67223 */ /* 0x180fe200000108be */
[----:B------:R-:W5:Y:S01]  /*1c720*/  LDSM.16.MT88.4 R8, [R228+0x10800] ;  /* 0x01080000e408783b */ /* 0x000f620000004200 */
        /* <DEDUP_REMOVED lines=98> */
[C---:B---3--:R-:W-:Y:S06]  /*1cd50*/  HMMA.16816.F32.BF16 R160, R4.reuse, R16, R160 ;  /* 0x0000001004a0723c */ /* 0x048fec00000418a0 */
[C---:B------:R-:W-:Y:S01]  /*1cd60*/  HMMA.16816.F32.BF16 R156, R4.reuse, R18, R156 ;  /* 0x00000012049c723c */ /* 0x040fe2000004189c */
[----:B------:R-:W1:Y:S05]  /*1cd70*/  LDSM.16.MT88.4 R16, [R229+0x12800] ;  /* 0x01280000e510783b */ /* 0x000e6a0000004200 */
[C---:B-----5:R-:W-:Y:S06]  /*1cd80*/  HMMA.16816.F32.BF16 R152, R4.reuse, R12, R152 ;  /* 0x0000000c0498723c */ /* 0x060fec0000041898 */
[C---:B------:R-:W-:Y:S01]  /*1cd90*/  HMMA.16816.F32.BF16 R148, R4.reuse, R14, R148 ;  /* 0x0000000e0494723c */ /* 0x040fe20000041894 */
[----:B------:R-:W3:Y:S05]  /*1cda0*/  LDSM.16.MT88.4 R12, [R228+0x12800] ;  /* 0x01280000e40c783b */ /* 0x000eea0000004200 */
[C---:B------:R-:W-:Y:S06]  /*1cdb0*/  HMMA.16816.F32.BF16 R144, R4.reuse, R8, R144 ;  /* 0x000000080490723c */ /* 0x040fec0000041890 */
        /* <DEDUP_REMOVED lines=234> */
.L_x_2334:
[----:B--2---:R-:W-:Y:S02]  /*1dc60*/  R2UR UR4, R166 ;  /* 0x00000000a60472ca */ /* 0x004fe400000e0000 */
[----:B------:R-:W-:-:S13]  /*1dc70*/  R2UR UR5, R167 ;  /* 0x00000000a70572ca */ /* 0x000fda00000e0000 */
[----:B-1----:R-:W2:Y:S02]  /*1dc80*/  LD.E R6, desc[UR4][R200.64+0x40] ;  /* 0x00004004c8067980 */ /* 0x002ea4000c101900 */
[----:B--2---:R-:W-:-:S05]  /*1dc90*/  IMAD.U32 R6, R6, -0x40, RZ ;  /* 0xffffffc006067824 */ /* 0x004fca00078e00ff */
[----:B------:R-:W-:Y:S02]  /*1dca0*/  SHF.R.S32.HI R5, RZ, 0x1f, R6 ;  /* 0x0000001fff057819 */ /* 0x000fe40000011406 */
.L_x_2335:
[----:B------:R-:W-:Y:S05]  /*1dcb0*/  BSYNC B0 ;  /* 0x0000000000007941 */ /* 0x000fea0003800000 */
.L_x_2333:
[C---:B------:R-:W-:Y:S02]  /*1dcc0*/  LOP3.LUT P6, RZ, R247.reuse, 0x1, RZ, 0xc0, !PT ;  /* 0x00000001f7ff7812 */ /* 0x040fe400078cc0ff */
        /* <DEDUP_REMOVED lines=143> */
[----:B------:R-:W3:Y:S04]  /*1e5c0*/  LDSM.16.M88.4 R16, [R225+0x8800] ;  /* 0x00880000e110783b */ /* 0x000ee80000000200 */
[----:B------:R-:W4:Y:S04]  /*1e5d0*/  LDSM.16.M88.4 R176, [R225+0x9000] ;  /* 0x00900000e1b0783b */ /* 0x000f280000000200 */
[----:B------:R-:W-:Y:S04]  /*1e5e0*/  LDSM.16.M88.4 R32, [R224] ;  /* 0x00000000e020783b */ /* 0x000fe80000000200 */
[----:B------:R-:W5:Y:S04]  /*1e5f0*/  LDSM.16.M88.4 R12, [R223] ;  /* 0x00000000df0c783b */ /* 0x000f680000000200 */
[----:B------:R-:W5:Y:S04]  /*1e600*/  LDSM.16.M88.4 R8, [R219] ;  /* 0x00000000db08783b */ /* 0x000f680000000200 */
[----:B------:R-:W5:Y:S04]  /*1e610*/  LDSM.16.M88.4 R192, [R218] ;  /* 0x00000000dac0783b */ /* 0x000f680000000200 */
[----:B--2---:R-:W2:Y:S04]  /*1e620*/  LDSM.16.M88.4 R28, [R225+0x9800] ;  /* 0x00980000e11c783b */ /* 0x004ea80000000200 */
[----:B------:R-:W-:Y:S04]  /*1e630*/  LDSM.16.M88.4 R188, [R222] ;  /* 0x00000000debc783b */ /* 0x000fe80000000200 */
[----:B------:R-:W-:Y:S01]  /*1e640*/  LDSM.16.M88.4 R184, [R217] ;  /* 0x00000000d9b8783b */ /* 0x000fe20000000200 */
[C---:B-1----:R-:W-:Y:S03]  /*1e650*/  HMMA.16816.F32.BF16 R4, R168.reuse, R24, RZ ;  /* 0x00000018a804723c */ /* 0x042fe600000418ff */
[----:B------:R-:W2:Y:S04]  /*1e660*/  LD.E R165, desc[UR4][R200.64+0x18c] ;  /* 0x00018c04c8a57980 */ /* 0x000ea8000c101900 */
[----:B------:R-:W-:Y:S01]  /*1e670*/  LDSM.16.M88.4 R196, [R220+0xe000] ;  /* 0x00e00000dcc4783b */ /* 0x000fe20000000200 */
[C---:B---3--:R-:W-:Y:S03]  /*1e680*/  HMMA.16816.F32.BF16 R20, R168.reuse, R16, RZ ;  /* 0x00000010a814723c */ /* 0x048fe600000418ff */
[----:B------:R-:W0:Y:S03]  /*1e690*/  LDGDEPBAR ;  /* 0x00000000000079af */ /* 0x000e260000000000 */
[C---:B------:R-:W-:Y:S06]  /*1e6a0*/  HMMA.16816.F32.BF16 R24, R168.reuse, R26, RZ ;  /* 0x0000001aa818723c */ /* 0x040fec00000418ff */
[C---:B------:R-:W-:Y:S06]  /*1e6b0*/  HMMA.16816.F32.BF16 R16, R168.reuse, R18, RZ ;  /* 0x00000012a810723c */ /* 0x040fec00000418ff */
[C---:B----4-:R-:W-:Y:S06]  /*1e6c0*/  HMMA.16816.F32.BF16 R180, R168.reuse, R176, RZ ;  /* 0x000000b0a8b4723c */ /* 0x050fec00000418ff */
[----:B------:R-:W-:Y:S06]  /*1e6d0*/  HMMA.16816.F32.BF16 R176, R168, R178, RZ ;  /* 0x000000b2a8b0723c */ /* 0x000fec00000418ff */
[C---:B-----5:R-:W-:Y:S06]  /*1e6e0*/  HMMA.16816.F32.BF16 R4, R32.reuse, R12, R4 ;  /* 0x0000000c2004723c */ /* 0x060fec0000041804 */
[C---:B------:R-:W-:Y:S01]  /*1e6f0*/  HMMA.16816.F32.BF16 R24, R32.reuse, R14, R24 ;  /* 0x0000000e2018723c */ /* 0x040fe20000041818 */
[----:B------:R-:W1:Y:S05]  /*1e700*/  LDSM.16.M88.4 R12, [R220+0x9000] ;  /* 0x00900000dc0c783b */ /* 0x000e6a0000000200 */
[C---:B------:R-:W-:Y:S06]  /*1e710*/  HMMA.16816.F32.BF16 R20, R32.reuse, R8, R20 ;  /* 0x000000082014723c */ /* 0x040fec0000041814 */
[C---:B------:R-:W-:Y:S01]  /*1e720*/  HMMA.16816.F32.BF16 R16, R32.reuse, R10, R16 ;  /* 0x0000000a2010723c */ /* 0x040fe20000041810 */
[----:B------:R-:W3:Y:S05]  /*1e730*/  LDSM.16.M88.4 R8, [R220+0x8800] ;  /* 0x00880000dc08783b */ /* 0x000eea0000000200 */
[C---:B------:R-:W-:Y:S06]  /*1e740*/  HMMA.16816.F32.BF16 R180, R32.reuse, R192, R180 ;  /* 0x000000c020b4723c */ /* 0x040fec00000418b4 */
[----:B------:R-:W-:Y:S01]  /*1e750*/  HMMA.16816.F32.BF16 R176, R32, R194, R176 ;  /* 0x000000c220b0723c */ /* 0x000fe200000418b0 */
[----:B------:R-:W-:Y:S05]  /*1e760*/  LDSM.16.M88.4 R192, [R220+0x9800] ;  /* 0x00980000dcc0783b */ /* 0x000fea0000000200 */
[C---:B--2---:R-:W-:Y:S06]  /*1e770*/  HMMA.16816.F32.BF16 R172, R168.reuse, R28, RZ ;  /* 0x0000001ca8ac723c */ /* 0x044fec00000418ff */
[----:B------:R-:W-:Y:S01]  /*1e780*/  HMMA.16816.F32.BF16 R168, R168, R30, RZ ;  /* 0x0000001ea8a8723c */ /* 0x000fe200000418ff */
[----:B------:R-:W2:Y:S05]  /*1e790*/  LDSM.16.M88.4 R28, [R220+0x8000] ;  /* 0x00800000dc1c783b */ /* 0x000eaa0000000200 */
[C---:B-1----:R-:W-:Y:S06]  /*1e7a0*/  HMMA.16816.F32.BF16 R180, R188.reuse, R12, R180 ;  /* 0x0000000cbcb4723c */ /* 0x042fec00000418b4 */
[C---:B------:R-:W-:Y:S01]  /*1e7b0*/  HMMA.16816.F32.BF16 R176, R188.reuse, R14, R176 ;  /* 0x0000000ebcb0723c */ /* 0x040fe200000418b0 */
[----:B------:R-:W-:Y:S05]  /*1e7c0*/  LDSM.16.M88.4 R12, [R216+0x800] ;  /* 0x00080000d80c783b */ /* 0x000fea0000000200 */
[C---:B---3--:R-:W-:Y:S06]  /*1e7d0*/  HMMA.16816.F32.BF16 R20, R188.reuse, R8, R20 ;  /* 0x00000008bc14723c */ /* 0x048fec0000041814 */
[----:B------:R-:W-:Y:S01]  /*1e7e0*/  HMMA.16816.F32.BF16 R16, R188, R10, R16 ;  /* 0x0000000abc10723c */ /* 0x000fe20000041810 */
[----:B------:R-:W1:Y:S05]  /*1e7f0*/  LDSM.16.M88.4 R8, [R221] ;  /* 0x00000000dd08783b */ /* 0x000e6a0000000200 */
[C---:B------:R-:W-:Y:S06]  /*1e800*/  HMMA.16816.F32.BF16 R172, R32.reuse, R184, R172 ;  /* 0x000000b820ac723c */ /* 0x040fec00000418ac */
[----:B------:R-:W-:Y:S01]  /*1e810*/  HMMA.16816.F32.BF16 R168, R32, R186, R168 ;  /* 0x000000ba20a8723c */ /* 0x000fe200000418a8 */
[----:B------:R-:W3:Y:S04]  /*1e820*/  LDSM.16.M88.4 R184, [R216] ;  /* 0x00000000d8b8783b */ /* 0x000ee80000000200 */
[----:B------:R-:W4:Y:S01]  /*1e830*/  LDSM.16.M88.4 R32, [R216+0x1000] ;  /* 0x00100000d820783b */ /* 0x000f220000000200 */
[C---:B--2---:R-:W-:Y:S06]  /*1e840*/  HMMA.16816.F32.BF16 R4, R188.reuse, R28, R4 ;  /* 0x0000001cbc04723c */ /* 0x044fec0000041804 */
[C---:B------:R-:W-:Y:S01]  /*1e850*/  HMMA.16816.F32.BF16 R24, R188.reuse, R30, R24 ;  /* 0x0000001ebc18723c */ /* 0x040fe20000041818 */
[----:B------:R-:W2:Y:S05]  /*1e860*/  LDSM.16.M88.4 R28, [R216+0x1800] ;  /* 0x00180000d81c783b */ /* 0x000eaa0000000200 */
[C---:B------:R-:W-:Y:S06]  /*1e870*/  HMMA.16816.F32.BF16 R172, R188.reuse, R192, R172 ;  /* 0x000000c0bcac723c */ /* 0x040fec00000418ac */
[----:B------:R-:W-:Y:S01]  /*1e880*/  HMMA.16816.F32.BF16 R168, R188, R194, R168 ;  /* 0x000000c2bca8723c */ /* 0x000fe200000418a8 */
[----:B------:R-:W-:Y:S04]  /*1e890*/  LDSM.16.M88.4 R192, [R225+0xa000] ;  /* 0x00a00000e1c0783b */ /* 0x000fe80000000200 */
[----:B------:R-:W-:Y:S01]  /*1e8a0*/  LDSM.16.M88.4 R188, [R225+0xa800] ;  /* 0x00a80000e1bc783b */ /* 0x000fe20000000200 */
[C---:B-1----:R-:W-:Y:S06]  /*1e8b0*/  HMMA.16816.F32.BF16 R20, R8.reuse, R12, R20 ;  /* 0x0000000c0814723c */ /* 0x042fec0000041814 */
[C---:B------:R-:W-:Y:S01]  /*1e8c0*/  HMMA.16816.F32.BF16 R16, R8.reuse, R14, R16 ;  /* 0x0000000e0810723c */ /* 0x040fe20000041810 */
[----:B------:R-:W1:Y:S05]  /*1e8d0*/  LDSM.16.M88.4 R12, [R226+0x2000] ;  /* 0x00200000e20c783b */ /* 0x000e6a0000000200 */
[C---:B---3--:R-:W-:Y:S06]  /*1e8e0*/  HMMA.16816.F32.BF16 R4, R8.reuse, R184, R4 ;  /* 0x000000b80804723c */ /* 0x048fec0000041804 */
[C---:B------:R-:W-:Y:S01]  /*1e8f0*/  HMMA.16816.F32.BF16 R24, R8.reuse, R186, R24 ;  /* 0x000000ba0818723c */ /* 0x040fe20000041818 */
[----:B------:R-:W3:Y:S05]  /*1e900*/  LDSM.16.M88.4 R184, [R225+0xb000] ;  /* 0x00b00000e1b8783b */ /* 0x000eea0000000200 */
[C---:B----4-:R-:W-:Y:S06]  /*1e910*/  HMMA.16816.F32.BF16 R180, R8.reuse, R32, R180 ;  /* 0x0000002008b4723c */ /* 0x050fec00000418b4 */
[C---:B------:R-:W-:Y:S01]  /*1e920*/  HMMA.16816.F32.BF16 R176, R8.reuse, R34, R176 ;  /* 0x0000002208b0723c */ /* 0x040fe200000418b0 */
[----:B------:R-:W4:Y:S05]  /*1e930*/  LDSM.16.M88.4 R32, [R225+0xb800] ;  /* 0x00b80000e120783b */ /* 0x000f2a0000000200 */
[C---:B--2---:R-:W-:Y:S06]  /*1e940*/  HMMA.16816.F32.BF16 R172, R8.reuse, R28, R172 ;  /* 0x0000001c08ac723c */ /* 0x044fec00000418ac */
[----:B------:R-:W-:Y:S01]  /*1e950*/  HMMA.16816.F32.BF16 R168, R8, R30, R168 ;  /* 0x0000001e08a8723c */ /* 0x000fe200000418a8 */
[----:B------:R-:W-:Y:S04]  /*1e960*/  LDSM.16.M88.4 R28, [R224+0x2000] ;  /* 0x00200000e01c783b */ /* 0x000fe80000000200 */
[----:B------:R-:W2:Y:S01]  /*1e970*/  LDSM.16.M88.4 R8, [R215] ;  /* 0x00000000d708783b */ /* 0x000ea20000000200 */
[C---:B-1----:R-:W-:Y:S06]  /*1e980*/  HMMA.16816.F32.BF16 R4, R12.reuse, R192, R4 ;  /* 0x000000c00c04723c */ /* 0x042fec0000041804 */
[C---:B------:R-:W-:Y:S01]  /*1e990*/  HMMA.16816.F32.BF16 R24, R12.reuse, R194, R24 ;  /* 0x000000c20c18723c */ /* 0x040fe20000041818 */
[----:B------:R-:W1:Y:S05]  /*1e9a0*/  LDSM.16.M88.4 R192, [R214] ;  /* 0x00000000d6c0783b */ /* 0x000e6a0000000200 */
[C---:B------:R-:W-:Y:S06]  /*1e9b0*/  HMMA.16816.F32.BF16 R20, R12.reuse, R188, R20 ;  /* 0x000000bc0c14723c */ /* 0x040fec0000041814 */
[C---:B------:R-:W-:Y:S01]  /*1e9c0*/  HMMA.16816.F32.BF16 R16, R12.reuse, R190, R16 ;  /* 0x000000be0c10723c */ /* 0x040fe20000041810 */
[----:B------:R-:W5:Y:S05]  /*1e9d0*/  LDSM.16.M88.4 R188, [R213] ;  /* 0x00000000d5bc783b */ /* 0x000f6a0000000200 */
[C---:B---3--:R-:W-:Y:S06]  /*1e9e0*/  HMMA.16816.F32.BF16 R180, R12.reuse, R184, R180 ;  /* 0x000000b80cb4723c */ /* 0x048fec00000418b4 */
[C---:B------:R-:W-:Y:S01]  /*1e9f0*/  HMMA.16816.F32.BF16 R176, R12.reuse, R186, R176 ;  /* 0x000000ba0cb0723c */ /* 0x040fe200000418b0 */
[----:B------:R-:W-:Y:S05]  /*1ea00*/  LDSM.16.M88.4 R184, [R222+0x2000] ;  /* 0x00200000deb8783b */ /* 0x000fea0000000200 */
[C---:B----4-:R-:W-:Y:S06]  /*1ea10*/  HMMA.16816.F32.BF16 R172, R12.reuse, R32, R172 ;  /* 0x000000200cac723c */ /* 0x050fec00000418ac */
[----:B------:R-:W-:Y:S01]  /*1ea20*/  HMMA.16816.F32.BF16 R168, R12, R34, R168 ;  /* 0x000000220ca8723c */ /* 0x000fe200000418a8 */
[----:B------:R-:W3:Y:S04]  /*1ea30*/  LDSM.16.M88.4 R32, [R212] ;  /* 0x00000000d420783b */ /* 0x000ee80000000200 */
[----:B------:R-:W4:Y:S01]  /*1ea40*/  LDSM.16.M88.4 R12, [R220+0xa000] ;  /* 0x00a00000dc0c783b */ /* 0x000f220000000200 */
[C---:B--2---:R-:W-:Y:S06]  /*1ea50*/  HMMA.16816.F32.BF16 R4, R28.reuse, R8, R4 ;  /* 0x000000081c04723c */ /* 0x044fec0000041804 */
[C---:B------:R-:W-:Y:S01]  /*1ea60*/  HMMA.16816.F32.BF16 R24, R28.reuse, R10, R24 ;  /* 0x0000000a1c18723c */ /* 0x040fe20000041818 */
[----:B------:R-:W2:Y:S05]  /*1ea70*/  LDSM.16.M88.4 R8, [R220+0xa800] ;  /* 0x00a80000dc08783b */ /* 0x000eaa0000000200 */
[C---:B-1----:R-:W-:Y:S06]  /*1ea80*/  HMMA.16816.F32.BF16 R20, R28.reuse, R192, R20 ;  /* 0x000000c01c14723c */ /* 0x042fec0000041814 */
[C---:B------:R-:W-:Y:S01]  /*1ea90*/  HMMA.16816.F32.BF16 R16, R28.reuse, R194, R16 ;  /* 0x000000c21c10723c */ /* 0x040fe20000041810 */
[----:B------:R-:W1:Y:S05]  /*1eaa0*/  LDSM.16.M88.4 R192, [R220+0xb000] ;  /* 0x00b00000dcc0783b */ /* 0x000e6a0000000200 */
[C---:B-----5:R-:W-:Y:S06]  /*1eab0*/  HMMA.16816.F32.BF16 R180, R28.reuse, R188, R180 ;  /* 0x000000bc1cb4723c */ /* 0x060fec00000418b4 */
[C---:B------:R-:W-:Y:S01]  /*1eac0*/  HMMA.16816.F32.BF16 R176, R28.reuse, R190, R176 ;  /* 0x000000be1cb0723c */ /* 0x040fe200000418b0 */
[----:B------:R-:W5:Y:S05]  /*1ead0*/  LDSM.16.M88.4 R188, [R220+0xb800] ;  /* 0x00b80000dcbc783b */ /* 0x000f6a0000000200 */
        /* <DEDUP_REMOVED lines=10> */
[C---:B-1----:R-:W-:Y:S06]  /*1eb80*/  HMMA.16816.F32.BF16 R180, R184.reuse, R192, R180 ;  /* 0x000000c0b8b4723c */ /* 0x042fec00000418b4 */
[C---:B------:R-:W-:Y:S01]  /*1eb90*/  HMMA.16816.F32.BF16 R176, R184.reuse, R194, R176 ;  /* 0x000000c2b8b0723c */ /* 0x040fe200000418b0 */
[----:B------:R-:W-:Y:S05]  /*1eba0*/  LDSM.16.M88.4 R192, [R216+0x4800] ;  /* 0x00480000d8c0783b */ /* 0x000fea0000000200 */
[C---:B-----5:R-:W-:Y:S06]  /*1ebb0*/  HMMA.16816.F32.BF16 R172, R184.reuse, R188, R172 ;  /* 0x000000bcb8ac723c */ /* 0x060fec00000418ac */
[----:B------:R-:W-:Y:S01]  /*1ebc0*/  HMMA.16816.F32.BF16 R168, R184, R190, R168 ;  /* 0x000000beb8a8723c */ /* 0x000fe200000418a8 */
[----:B------:R-:W1:Y:S04]  /*1ebd0*/  LDSM.16.M88.4 R188, [R216+0x3800] ;  /* 0x00380000d8bc783b */ /* 0x000e680000000200 */
[----:B------:R-:W-:Y:S01]  /*1ebe0*/  LDSM.16.M88.4 R184, [R225+0xd000] ;  /* 0x00d00000e1b8783b */ /* 0x000fe20000000200 */
[C---:B---3--:R-:W-:Y:S06]  /*1ebf0*/  HMMA.16816.F32.BF16 R4, R32.reuse, R28, R4 ;  /* 0x0000001c2004723c */ /* 0x048fec0000041804 */
[C---:B------:R-:W-:Y:S01]  /*1ec00*/  HMMA.16816.F32.BF16 R24, R32.reuse, R30, R24 ;  /* 0x0000001e2018723c */ /* 0x040fe20000041818 */
[----:B------:R-:W-:Y:S05]  /*1ec10*/  LDSM.16.M88.4 R28, [R225+0xc000] ;  /* 0x00c00000e11c783b */ /* 0x000fea0000000200 */
[C---:B----4-:R-:W-:Y:S06]  /*1ec20*/  HMMA.16816.F32.BF16 R20, R32.reuse, R12, R20 ;  /* 0x0000000c2014723c */ /* 0x050fec0000041814 */
[C---:B------:R-:W-:Y:S01]  /*1ec30*/  HMMA.16816.F32.BF16 R16, R32.reuse, R14, R16 ;  /* 0x0000000e2010723c */ /* 0x040fe20000041810 */
[----:B------:R-:W3:Y:S05]  /*1ec40*/  LDSM.16.M88.4 R12, [R226+0x4000] ;  /* 0x00400000e20c783b */ /* 0x000eea0000000200 */
[C---:B--2---:R-:W-:Y:S06]  /*1ec50*/  HMMA.16816.F32.BF16 R180, R32.reuse, R8, R180 ;  /* 0x0000000820b4723c */ /* 0x044fec00000418b4 */
[C---:B------:R-:W-:Y:S01]  /*1ec60*/  HMMA.16816.F32.BF16 R176, R32.reuse, R10, R176 ;  /* 0x0000000a20b0723c */ /* 0x040fe200000418b0 */
[----:B------:R-:W2:Y:S05]  /*1ec70*/  LDSM.16.M88.4 R8, [R225+0xc800] ;  /* 0x00c80000e108783b */ /* 0x000eaa0000000200 */
[C---:B-1----:R-:W-:Y:S06]  /*1ec80*/  HMMA.16816.F32.BF16 R172, R32.reuse, R188, R172 ;  /* 0x000000bc20ac723c */ /* 0x042fec00000418ac */
[----:B------:R-:W-:Y:S01]  /*1ec90*/  HMMA.16816.F32.BF16 R168, R32, R190, R168 ;  /* 0x000000be20a8723c */ /* 0x000fe200000418a8 */
[----:B------:R-:W1:Y:S04]  /*1eca0*/  LDSM.16.M88.4 R32, [R225+0xd800] ;  /* 0x00d80000e120783b */ /* 0x000e680000000200 */
[----:B------:R-:W-:Y:S01]  /*1ecb0*/  LDSM.16.M88.4 R188, [R210] ;  /* 0x00000000d2bc783b */ /* 0x000fe20000000200 */
[C---:B---3--:R-:W-:Y:S06]  /*1ecc0*/  HMMA.16816.F32.BF16 R4, R12.reuse, R28, R4 ;  /* 0x0000001c0c04723c */ /* 0x048fec0000041804 */
[C---:B------:R-:W-:Y:S01]  /*1ecd0*/  HMMA.16816.F32.BF16 R24, R12.reuse, R30, R24 ;  /* 0x0000001e0c18723c */ /* 0x040fe20000041818 */
[----:B------:R-:W-:Y:S05]  /*1ece0*/  LDSM.16.M88.4 R28, [R224+0x4000] ;  /* 0x00400000e01c783b */ /* 0x000fea0000000200 */
[C---:B--2---:R-:W-:Y:S06]  /*1ecf0*/  HMMA.16816.F32.BF16 R20, R12.reuse, R8, R20 ;  /* 0x000000080c14723c */ /* 0x044fec0000041814 */
[C---:B------:R-:W-:Y:S01]  /*1ed00*/  HMMA.16816.F32.BF16 R16, R12.reuse, R10, R16 ;  /* 0x0000000a0c10723c */ /* 0x040fe20000041810 */
[----:B------:R-:W2:Y:S05]  /*1ed10*/  LDSM.16.M88.4 R8, [R211] ;  /* 0x00000000d308783b */ /* 0x000eaa0000000200 */
[C---:B------:R-:W-:Y:S06]  /*1ed20*/  HMMA.16816.F32.BF16 R180, R12.reuse, R184, R180 ;  /* 0x000000b80cb4723c */ /* 0x040fec00000418b4 */
[C---:B------:R-:W-:Y:S01]  /*1ed30*/  HMMA.16816.F32.BF16 R176, R12.reuse, R186, R176 ;  /* 0x000000ba0cb0723c */ /* 0x040fe200000418b0 */
[----:B------:R-:W3:Y:S05]  /*1ed40*/  LDSM.16.M88.4 R184, [R209] ;  /* 0x00000000d1b8783b */ /* 0x000eea0000000200 */
[C---:B-1----:R-:W-:Y:S06]  /*1ed50*/  HMMA.16816.F32.BF16 R172, R12.reuse, R32, R172 ;  /* 0x000000200cac723c */ /* 0x042fec00000418ac */
[----:B------:R-:W-:Y:S01]  /*1ed60*/  HMMA.16816.F32.BF16 R168, R12, R34, R168 ;  /* 0x000000220ca8723c */ /* 0x000fe200000418a8 */
[----:B------:R-:W1:Y:S04]  /*1ed70*/  LDSM.16.M88.4 R32, [R208] ;  /* 0x00000000d020783b */ /* 0x000e680000000200 */
[----:B------:R-:W-:Y:S01]  /*1ed80*/  LDSM.16.M88.4 R12, [R222+0x4000] ;  /* 0x00400000de0c783b */ /* 0x000fe20000000200 */
[C---:B--2---:R-:W-:Y:S06]  /*1ed90*/  HMMA.16816.F32.BF16 R4, R28.reuse, R8, R4 ;  /* 0x000000081c04723c */ /* 0x044fec0000041804 */
[C---:B------:R-:W-:Y:S01]  /*1eda0*/  HMMA.16816.F32.BF16 R24, R28.reuse, R10, R24 ;  /* 0x0000000a1c18723c */ /* 0x040fe20000041818 */
[----:B------:R-:W2:Y:S05]  /*1edb0*/  LDSM.16.M88.4 R8, [R220+0xc000] ;  /* 0x00c00000dc08783b */ /* 0x000eaa0000000200 */
[C---:B------:R-:W-:Y:S06]  /*1edc0*/  HMMA.16816.F32.BF16 R20, R28.reuse, R188, R20 ;  /* 0x000000bc1c14723c */ /* 0x040fec0000041814 */
[C---:B------:R-:W-:Y:S01]  /*1edd0*/  HMMA.16816.F32.BF16 R16, R28.reuse, R190, R16 ;  /* 0x000000be1c10723c */ /* 0x040fe20000041810 */
[----:B------:R-:W4:Y:S05]  /*1ede0*/  LDSM.16.M88.4 R188, [R220+0xc800] ;  /* 0x00c80000dcbc783b */ /* 0x000f2a0000000200 */
[C---:B---3--:R-:W-:Y:S06]  /*1edf0*/  HMMA.16816.F32.BF16 R180, R28.reuse, R184, R180 ;  /* 0x000000b81cb4723c */ /* 0x048fec00000418b4 */
[C---:B------:R-:W-:Y:S01]  /*1ee00*/  HMMA.16816.F32.BF16 R176, R28.reuse, R186, R176 ;  /* 0x000000ba1cb0723c */ /* 0x040fe200000418b0 */
[----:B------:R-:W3:Y:S05]  /*1ee10*/  LDSM.16.M88.4 R184, [R220+0xd000] ;  /* 0x00d00000dcb8783b */ /* 0x000eea0000000200 */
[C---:B-1----:R-:W-:Y:S06]  /*1ee20*/  HMMA.16816.F32.BF16 R172, R28.reuse, R32, R172 ;  /* 0x000000201cac723c */ /* 0x042fec00000418ac */
[----:B------:R-:W-:Y:S01]  /*1ee30*/  HMMA.16816.F32.BF16 R168, R28, R34, R168 ;  /* 0x000000221ca8723c */ /* 0x000fe200000418a8 */
[----:B------:R-:W1:Y:S04]  /*1ee40*/  LDSM.16.M88.4 R28, [R220+0xd800] ;  /* 0x00d80000dc1c783b */ /* 0x000e680000000200 */
[----:B------:R-:W-:Y:S01]  /*1ee50*/  LDSM.16.M88.4 R32, [R221+0x4000] ;  /* 0x00400000dd20783b */ /* 0x000fe20000000200 */
[C---:B--2---:R-:W-:Y:S06]  /*1ee60*/  HMMA.16816.F32.BF16 R4, R12.reuse, R8, R4 ;  /* 0x000000080c04723c */ /* 0x044fec0000041804 */
[C---:B------:R-:W-:Y:S01]  /*1ee70*/  HMMA.16816.F32.BF16 R24, R12.reuse, R10, R24 ;  /* 0x0000000a0c18723c */ /* 0x040fe20000041818 */
[----:B------:R-:W2:Y:S05]  /*1ee80*/  LDSM.16.M88.4 R8, [R216+0x4000] ;  /* 0x00400000d808783b */ /* 0x000eaa0000000200 */
[C---:B----4-:R-:W-:Y:S06]  /*1ee90*/  HMMA.16816.F32.BF16 R20, R12.reuse, R188, R20 ;  /* 0x000000bc0c14723c */ /* 0x050fec0000041814 */
[C---:B------:R-:W-:Y:S01]  /*1eea0*/  HMMA.16816.F32.BF16 R16, R12.reuse, R190, R16 ;  /* 0x000000be0c10723c */ /* 0x040fe20000041810 */
[----:B------:R-:W4:Y:S05]  /*1eeb0*/  LDSM.16.M88.4 R188, [R216+0x5000] ;  /* 0x00500000d8bc783b */ /* 0x000f2a0000000200 */
[C---:B---3--:R-:W-:Y:S06]  /*1eec0*/  HMMA.16816.F32.BF16 R180, R12.reuse, R184, R180 ;  /* 0x000000b80cb4723c */ /* 0x048fec00000418b4 */
[C---:B------:R-:W-:Y:S01]  /*1eed0*/  HMMA.16816.F32.BF16 R176, R12.reuse, R186, R176 ;  /* 0x000000ba0cb0723c */ /* 0x040fe200000418b0 */
[----:B------:R-:W3:Y:S05]  /*1eee0*/  LDSM.16.M88.4 R184, [R216+0x5800] ;  /* 0x00580000d8b8783b */ /* 0x000eea0000000200 */
        /* <DEDUP_REMOVED lines=9> */
[----:B------:R-:W-:Y:S05]  /*1ef80*/  LDSM.16.M88.4 R192, [R224+0x6000] ;  /* 0x00600000e0c0783b */ /* 0x000fea0000000200 */
[C---:B----4-:R-:W-:Y:S06]  /*1ef90*/  HMMA.16816.F32.BF16 R180, R32.reuse, R188, R180 ;  /* 0x000000bc20b4723c */ /* 0x050fec00000418b4 */
[C---:B------:R-:W-:Y:S01]  /*1efa0*/  HMMA.16816.F32.BF16 R176, R32.reuse, R190, R176 ;  /* 0x000000be20b0723c */ /* 0x040fe200000418b0 */
[----:B------:R-:W-:Y:S05]  /*1efb0*/  LDSM.16.M88.4 R188, [R205] ;  /* 0x00000000cdbc783b */ /* 0x000fea0000000200 */
[C---:B---3--:R-:W-:Y:S06]  /*1efc0*/  HMMA.16816.F32.BF16 R172, R32.reuse, R184, R172 ;  /* 0x000000b820ac723c */ /* 0x048fec00000418ac */
[----:B------:R-:W-:Y:S01]  /*1efd0*/  HMMA.16816.F32.BF16 R168, R32, R186, R168 ;  /* 0x000000ba20a8723c */ /* 0x000fe200000418a8 */
[----:B------:R-:W3:Y:S04]  /*1efe0*/  LDSM.16.M88.4 R32, [R225+0xf800] ;  /* 0x00f80000e120783b */ /* 0x000ee80000000200 */
[----:B------:R-:W4:Y:S01]  /*1eff0*/  LDSM.16.M88.4 R184, [R225+0xf000] ;  /* 0x00f00000e1b8783b */ /* 0x000f220000000200 */
[C---:B-1----:R-:W-:Y:S06]  /*1f000*/  HMMA.16816.F32.BF16 R4, R28.reuse, R12, R4 ;  /* 0x0000000c1c04723c */ /* 0x042fec0000041804 */
[C---:B------:R-:W-:Y:S01]  /*1f010*/  HMMA.16816.F32.BF16 R24, R28.reuse, R14, R24 ;  /* 0x0000000e1c18723c */ /* 0x040fe20000041818 */
[----:B------:R-:W1:Y:S05]  /*1f020*/  LDSM.16.M88.4 R12, [R207] ;  /* 0x00000000cf0c783b */ /* 0x000e6a0000000200 */
[C---:B--2---:R-:W-:Y:S06]  /*1f030*/  HMMA.16816.F32.BF16 R20, R28.reuse, R8, R20 ;  /* 0x000000081c14723c */ /* 0x044fec0000041814 */
[C---:B------:R-:W-:Y:S01]  /*1f040*/  HMMA.16816.F32.BF16 R16, R28.reuse, R10, R16 ;  /* 0x0000000a1c10723c */ /* 0x040fe20000041810 */
[----:B------:R-:W2:Y:S05]  /*1f050*/  LDSM.16.M88.4 R8, [R206] ;  /* 0x00000000ce08783b */ /* 0x000eaa0000000200 */
[C---:B---3--:R-:W-:Y:S06]  /*1f060*/  HMMA.16816.F32.BF16 R172, R28.reuse, R32, R172 ;  /* 0x000000201cac723c */ /* 0x048fec00000418ac */
[C---:B------:R-:W-:Y:S01]  /*1f070*/  HMMA.16816.F32.BF16 R168, R28.reuse, R34, R168 ;  /* 0x000000221ca8723c */ /* 0x040fe200000418a8 */
[----:B------:R-:W3:Y:S05]  /*1f080*/  LDSM.16.M88.4 R32, [R222+0x6000] ;  /* 0x00600000de20783b */ /* 0x000eea0000000200 */
[C---:B----4-:R-:W-:Y:S06]  /*1f090*/  HMMA.16816.F32.BF16 R180, R28.reuse, R184, R180 ;  /* 0x000000b81cb4723c */ /* 0x050fec00000418b4 */
[----:B------:R-:W-:Y:S01]  /*1f0a0*/  HMMA.16816.F32.BF16 R176, R28, R186, R176 ;  /* 0x000000ba1cb0723c */ /* 0x000fe200000418b0 */
[----:B------:R-:W4:Y:S04]  /*1f0b0*/  LDSM.16.M88.4 R184, [R204] ;  /* 0x00000000ccb8783b */ /* 0x000f280000000200 */
[----:B------:R-:W5:Y:S01]  /*1f0c0*/  LDSM.16.M88.4 R28, [R220+0xe800] ;  /* 0x00e80000dc1c783b */ /* 0x000f620000000200 */
[C---:B-1----:R-:W-:Y:S06]  /*1f0d0*/  HMMA.16816.F32.BF16 R4, R192.reuse, R12, R4 ;  /* 0x0000000cc004723c */ /* 0x042fec0000041804 */
[C---:B------:R-:W-:Y:S01]  /*1f0e0*/  HMMA.16816.F32.BF16 R24, R192.reuse, R14, R24 ;  /* 0x0000000ec018723c */ /* 0x040fe20000041818 */
[----:B------:R-:W-:Y:S05]  /*1f0f0*/  LDSM.16.M88.4 R12, [R221+0x6000] ;  /* 0x00600000dd0c783b */ /* 0x000fea0000000200 */
[C---:B--2---:R-:W-:Y:S06]  /*1f100*/  HMMA.16816.F32.BF16 R20, R192.reuse, R8, R20 ;  /* 0x00000008c014723c */ /* 0x044fec0000041814 */
[----:B------:R-:W-:Y:S01]  /*1f110*/  HMMA.16816.F32.BF16 R16, R192, R10, R16 ;  /* 0x0000000ac010723c */ /* 0x000fe20000041810 */
[----:B------:R-:W1:Y:S05]  /*1f120*/  LDSM.16.M88.4 R8, [R216+0x6000] ;  /* 0x00600000d808783b */ /* 0x000e6a0000000200 */
[C---:B---3--:R-:W-:Y:S06]  /*1f130*/  HMMA.16816.F32.BF16 R4, R32.reuse, R196, R4 ;  /* 0x000000c42004723c */ /* 0x048fec0000041804 */
[----:B------:R-:W-:Y:S06]  /*1f140*/  HMMA.16816.F32.BF16 R24, R32, R198, R24 ;  /* 0x000000c62018723c */ /* 0x000fec0000041818 */
[C---:B----4-:R-:W-:Y:S06]  /*1f150*/  HMMA.16816.F32.BF16 R172, R192.reuse, R184, R172 ;  /* 0x000000b8c0ac723c */ /* 0x050fec00000418ac */
[----:B------:R-:W-:Y:S01]  /*1f160*/  HMMA.16816.F32.BF16 R168, R192, R186, R168 ;  /* 0x000000bac0a8723c */ /* 0x000fe200000418a8 */
[----:B------:R-:W2:Y:S05]  /*1f170*/  LDSM.16.M88.4 R184, [R216+0x6800] ;  /* 0x00680000d8b8783b */ /* 0x000eaa0000000200 */
[----:B-----5:R-:W-:Y:S06]  /*1f180*/  HMMA.16816.F32.BF16 R20, R32, R28, R20 ;  /* 0x0000001c2014723c */ /* 0x020fec0000041814 */
[C---:B-1----:R-:W-:Y:S06]  /*1f190*/  HMMA.16816.F32.BF16 R4, R12.reuse, R8, R4 ;  /* 0x000000080c04723c */ /* 0x042fec0000041804 */
[----:B------:R-:W-:Y:S01]  /*1f1a0*/  HMMA.16816.F32.BF16 R24, R12, R10, R24 ;  /* 0x0000000a0c18723c */ /* 0x000fe20000041818 */
[----:B------:R-:W1:Y:S05]  /*1f1b0*/  LDSM.16.M88.4 R8, [R220+0xf000] ;  /* 0x00f00000dc08783b */ /* 0x000e6a0000000200 */
[C---:B------:R-:W-:Y:S06]  /*1f1c0*/  HMMA.16816.F32.BF16 R180, R192.reuse, R188, R180 ;  /* 0x000000bcc0b4723c */ /* 0x040fec00000418b4 */
[----:B------:R-:W-:Y:S06]  /*1f1d0*/  HMMA.16816.F32.BF16 R176, R192, R190, R176 ;  /* 0x000000bec0b0723c */ /* 0x000fec00000418b0 */
[----:B--2---:R-:W-:Y:S01]  /*1f1e0*/  HMMA.16816.F32.BF16 R20, R12, R184, R20 ;  /* 0x000000b80c14723c */ /* 0x004fe20000041814 */
[-C--:B------:R-:W-:Y:S01]  /*1f1f0*/  FMUL.FTZ R4, R4, R165.reuse ;  /* 0x000000a504047220 */ /* 0x080fe20000410000 */
[-C--:B------:R-:W-:Y:S01]  /*1f200*/  FMUL.FTZ R5, R5, R165.reuse ;  /* 0x000000a505057220 */ /* 0x080fe20000410000 */
[-C--:B------:R-:W-:Y:S01]  /*1f210*/  FMUL.FTZ R6, R6, R165.reuse ;  /* 0x000000a506067220 */ /* 0x080fe20000410000 */
[-C--:B------:R-:W-:Y:S01]  /*1f220*/  FMUL.FTZ R7, R7, R165.reuse ;  /* 0x000000a507077220 */ /* 0x080fe20000410000 */
[----:B------:R-:W-:Y:S08]  /*1f230*/  MUFU.TANH R29, R4 ;  /* 0x00000004001d7308 */ /* 0x000ff00000002400 */
[----:B------:R-:W2:Y:S08]  /*1f240*/  MUFU.TANH R188, R5 ;  /* 0x0000000500bc7308 */ /* 0x000eb00000002400 */
[----:B------:R-:W-:Y:S08]  /*1f250*/  MUFU.TANH R28, R6 ;  /* 0x00000006001c7308 */ /* 0x000ff00000002400 */
[----:B------:R3:W4:Y:S01]  /*1f260*/  MUFU.TANH R184, R7 ;  /* 0x0000000700b87308 */ /* 0x0007220000002400 */
[-C--:B------:R-:W-:Y:S01]  /*1f270*/  FMUL.FTZ R24, R24, R165.reuse ;  /* 0x000000a518187220 */ /* 0x080fe20000410000 */
[C---:B-1----:R-:W-:Y:S01]  /*1f280*/  HMMA.16816.F32.BF16 R180, R32.reuse, R8, R180 ;  /* 0x0000000820b4723c */ /* 0x042fe200000418b4 */
[----:B---3--:R-:W1:Y:S05]  /*1f290*/  LDSM.16.M88.4 R4, [R216+0x7000] ;  /* 0x00700000d804783b */ /* 0x008e6a0000000200 */
[C---:B------:R-:W-:Y:S01]  /*1f2a0*/  HMMA.16816.F32.BF16 R176, R32.reuse, R10, R176 ;  /* 0x0000000a20b0723c */ /* 0x040fe200000418b0 */
[-C--:B------:R-:W-:Y:S01]  /*1f2b0*/  FMUL.FTZ R20, R20, R165.reuse ;  /* 0x000000a514147220 */ /* 0x080fe20000410000 */
[----:B------:R-:W3:Y:S04]  /*1f2c0*/  LDSM.16.M88.4 R8, [R220+0xf800] ;  /* 0x00f80000dc08783b */ /* 0x000ee80000000200 */
[----:B------:R-:W-:Y:S01]  /*1f2d0*/  HMMA.16816.F32.BF16 R16, R32, R30, R16 ;  /* 0x0000001e2010723c */ /* 0x000fe20000041810 */
[----:B------:R5:W4:Y:S02]  /*1f2e0*/  MUFU.TANH R30, R24 ;  /* 0x00000018001e7308 */ /* 0x000b240000002400 */
[-C--:B-----5:R-:W-:Y:S01]  /*1f2f0*/  FMUL.FTZ R24, R25, R165.reuse ;  /* 0x000000a519187220 */ /* 0x0a0fe20000410000 */
[-C--:B------:R-:W-:Y:S01]  /*1f300*/  FMUL.FTZ R25, R26, R165.reuse ;  /* 0x000000a51a197220 */ /* 0x080fe20000410000 */
[----:B------:R-:W-:-:S04]  /*1f310*/  FMUL.FTZ R26, R27, R165 ;  /* 0x000000a51b1a7220 */ /* 0x000fc80000410000 */
[----:B------:R5:W-:Y:S02]  /*1f320*/  MUFU.TANH R27, R20 ;  /* 0x00000014001b7308 */ /* 0x000be40000002400 */
[-C--:B-----5:R-:W-:Y:S01]  /*1f330*/  FMUL.FTZ R20, R21, R165.reuse ;  /* 0x000000a515147220 */ /* 0x0a0fe20000410000 */
[-C--:B------:R-:W-:Y:S02]  /*1f340*/  FMUL.FTZ R21, R23, R165.reuse ;  /* 0x000000a517157220 */ /* 0x080fe40000410000 */
[----:B------:R-:W5:Y:S01]  /*1f350*/  S2R R23, SR_TID.X ;  /* 0x0000000000177919 */ /* 0x000f620000002100 */
[C---:B-1----:R-:W-:Y:S06]  /*1f360*/  HMMA.16816.F32.BF16 R180, R12.reuse, R4, R180 ;  /* 0x000000040cb4723c */ /* 0x042fec00000418b4 */
[C---:B------:R-:W-:Y:S01]  /*1f370*/  HMMA.16816.F32.BF16 R176, R12.reuse, R6, R176 ;  /* 0x000000060cb0723c */ /* 0x040fe200000418b0 */
[----:B------:R-:W1:Y:S05]  /*1f380*/  LDSM.16.M88.4 R4, [R216+0x7800] ;  /* 0x00780000d804783b */ /* 0x000e6a0000000200 */
[----:B------:R-:W-:Y:S06]  /*1f390*/  HMMA.16816.F32.BF16 R16, R12, R186, R16 ;  /* 0x000000ba0c10723c */ /* 0x000fec0000041810 */
[----:B---3--:R-:W-:Y:S01]  /*1f3a0*/  HMMA.16816.F32.BF16 R172, R32, R8, R172 ;  /* 0x0000000820ac723c */ /* 0x008fe200000418ac */
[----:B------:R-:W3:Y:S01]  /*1f3b0*/  MUFU.TANH R25, R25 ;  /* 0x0000001900197308 */ /* 0x000ee20000002400 */
[----:B------:R-:W-:Y:S01]  /*1f3c0*/  FMUL.FTZ R22, R22, R165 ;  /* 0x000000a516167220 */ /* 0x000fe20000410000 */
[----:B------:R-:W-:-:S04]  /*1f3d0*/  DEPBAR.LE SB0, 0x0 ;  /* 0x000080000000791a */ /* 0x000fc80000000000 */
[----:B-----5:R-:W-:-:S05]  /*1f3e0*/  IMAD.SHL.U32 R9, R23, 0x2, RZ ;  /* 0x0000000217097824 */ /* 0x020fca00078e00ff */
[----:B------:R-:W-:Y:S01]  /*1f3f0*/  LOP3.LUT R9, R9, 0x6, RZ, 0xc0, !PT ;  /* 0x0000000609097812 */ /* 0x000fe200078ec0ff */
[----:B------:R-:W-:Y:S04]  /*1f400*/  HMMA.16816.F32.BF16 R168, R32, R10, R168 ;  /* 0x0000000a20a8723c */ /* 0x000fe800000418a8 */
[----:B------:R-:W-:Y:S01]  /*1f410*/  IMAD R9, R246, 0x40, R9 ;  /* 0x00000040f6097824 */ /* 0x000fe200078e0209 */
[----:B------:R-:W5:Y:S03]  /*1f420*/  MUFU.TANH R24, R24 ;  /* 0x0000001800187308 */ /* 0x000f660000002400 */
[C---:B------:R-:W-:Y:S02]  /*1f430*/  VIADD R8, R9.reuse, 0x1 ;  /* 0x0000000109087836 */ /* 0x040fe40000000000 */
[----:B------:R-:W-:Y:S01]  /*1f440*/  FMUL.FTZ R16, R16, R165 ;  /* 0x000000a510107220 */ /* 0x000fe20000410000 */
[----:B------:R-:W-:-:S02]  /*1f450*/  VIADD R23, R9, 0x8 ;  /* 0x0000000809177836 */ /* 0x000fc40000000000 */
[----:B------:R-:W5:Y:S01]  /*1f460*/  MUFU.TANH R26, R26 ;  /* 0x0000001a001a7308 */ /* 0x000f620000002400 */
[C---:B------:R-:W-:Y:S02]  /*1f470*/  ISETP.GE.AND P2, PT, R8.reuse, R0, PT ;  /* 0x000000000800720c */ /* 0x040fe40003f46270 */
[----:B------:R-:W-:Y:S02]  /*1f480*/  ISETP.GE.AND P1, PT, R8, R2, PT ;  /* 0x000000020800720c */ /* 0x000fe40003f26270 */
[----:B--2---:R-:W-:-:S03]  /*1f490*/  FSEL R8, R188, -INF , !P2 ;  /* 0xff800000bc087808 */ /* 0x004fc60005000000 */
[----:B------:R2:W-:Y:S01]  /*1f4a0*/  MUFU.TANH R31, R16 ;  /* 0x00000010001f7308 */ /* 0x0005e20000002400 */
[C---:B------:R-:W-:Y:S01]  /*1f4b0*/  ISETP.GE.AND P6, PT, R23.reuse, R0, PT ;  /* 0x000000001700720c */ /* 0x040fe20003fc6270 */
[----:B-1----:R-:W-:Y:S01]  /*1f4c0*/  HMMA.16816.F32.BF16 R172, R12, R4, R172 ;  /* 0x000000040cac723c */ /* 0x002fe200000418ac */
[----:B------:R-:W-:Y:S01]  /*1f4d0*/  ISETP.GE.AND P2, PT, R23, R2, PT ;  /* 0x000000021700720c */ /* 0x000fe20003f46270 */
[----:B------:R-:W-:-:S04]  /*1f4e0*/  VIADD R23, R9, 0x9 ;  /* 0x0000000909177836 */ /* 0x000fc80000000000 */
[----:B------:R-:W-:Y:S01]  /*1f4f0*/  MUFU.TANH R20, R20 ;  /* 0x0000001400147308 */ /* 0x000fe20000002400 */
[----:B----4-:R-:W-:Y:S01]  /*1f500*/  FSEL R184, R184, -INF , !P1 ;  /* 0xff800000b8b87808 */ /* 0x010fe20004800000 */
[----:B------:R-:W-:Y:S02]  /*1f510*/  VIADD R5, R9, 0x10 ;  /* 0x0000001009057836 */ /* 0x000fe40000000000 */
[-C--:B--2---:R-:W-:Y:S01]  /*1f520*/  FMUL.FTZ R16, R17, R165.reuse ;  /* 0x000000a511107220 */ /* 0x084fe20000410000 */
[----:B------:R-:W-:-:S03]  /*1f530*/  FMUL.FTZ R17, R18, R165 ;  /* 0x000000a512117220 */ /* 0x000fc60000410000 */
[----:B------:R-:W1:Y:S01]  /*1f540*/  MUFU.TANH R22, R22 ;  /* 0x0000001600167308 */ /* 0x000e620000002400 */
[-C--:B------:R-:W-:Y:S01]  /*1f550*/  FMUL.FTZ R18, R19, R165.reuse ;  /* 0x000000a513127220 */ /* 0x080fe20000410000 */
[----:B------:R-:W-:Y:S01]  /*1f560*/  FMUL.FTZ R180, R180, R165 ;  /* 0x000000a5b4b47220 */ /* 0x000fe20000410000 */
[----:B------:R-:W-:-:S05]  /*1f570*/  ISETP.GE.AND P1, PT, R23, R0, PT ;  /* 0x000000001700720c */ /* 0x000fca0003f26270 */
[----:B------:R-:W2:Y:S01]  /*1f580*/  MUFU.TANH R21, R21 ;  /* 0x0000001500157308 */ /* 0x000ea20000002400 */
[----:B------:R-:W-:Y:S02]  /*1f590*/  FSEL R4, R30, -INF , !P6 ;  /* 0xff8000001e047808 */ /* 0x000fe40007000000 */
[----:B------:R-:W-:Y:S01]  /*1f5a0*/  ISETP.GE.AND P6, PT, R23, R2, PT ;  /* 0x000000021700720c */ /* 0x000fe20003fc6270 */
[----:B------:R-:W-:-:S04]  /*1f5b0*/  VIADD R23, R9, 0x11 ;  /* 0x0000001109177836 */ /* 0x000fc80000000000 */
[----:B------:R-:W4:Y:S01]  /*1f5c0*/  MUFU.TANH R17, R17 ;  /* 0x0000001100117308 */ /* 0x000f220000002400 */
[----:B------:R-:W-:Y:S01]  /*1f5d0*/  FMUL.FTZ R182, R182, R165 ;  /* 0x000000a5b6b67220 */ /* 0x000fe20000410000 */
[----:B---3--:R-:W-:Y:S02]  /*1f5e0*/  FSEL R10, R25, -INF , !P2 ;  /* 0xff800000190a7808 */ /* 0x008fe40005000000 */
[----:B------:R-:W-:-:S04]  /*1f5f0*/  ISETP.GE.AND P2, PT, R5, R0, PT ;  /* 0x000000000500720c */ /* 0x000fc80003f46270 */
[----:B------:R-:W3:Y:S01]  /*1f600*/  MUFU.TANH R16, R16 ;  /* 0x0000001000107308 */ /* 0x000ee20000002400 */
[----:B-----5:R-:W-:Y:S01]  /*1f610*/  FSEL R11, R24, -INF , !P1 ;  /* 0xff800000180b7808 */ /* 0x020fe20004800000 */
[----:B------:R-:W-:Y:S01]  /*1f620*/  FMUL.FTZ R19, R183, R165 ;  /* 0x000000a5b7137220 */ /* 0x000fe20000410000 */
[----:B------:R-:W-:Y:S01]  /*1f630*/  ISETP.GE.AND P1, PT, R5, R2, PT ;  /* 0x000000020500720c */ /* 0x000fe20003f26270 */
[----:B------:R-:W-:Y:S01]  /*1f640*/  VIADD R25, R9, 0x18 ;  /* 0x0000001809197836 */ /* 0x000fe20000000000 */
[----:B------:R-:W-:-:S03]  /*1f650*/  FSEL R5, R26, -INF , !P6 ;  /* 0xff8000001a057808 */ /* 0x000fc60007000000 */
[----:B------:R-:W5:Y:S01]  /*1f660*/  MUFU.TANH R18, R18 ;  /* 0x0000001200127308 */ /* 0x000f620000002400 */
[----:B------:R-:W-:Y:S01]  /*1f670*/  ISETP.GE.AND P6, PT, R23, R0, PT ;  /* 0x000000001700720c */ /* 0x000fe20003fc6270 */
[----:B------:R-:W-:Y:S01]  /*1f680*/  FMUL.FTZ R176, R176, R165 ;  /* 0x000000a5b0b07220 */ /* 0x000fe20000410000 */
[----:B------:R-:W-:Y:S01]  /*1f690*/  FSEL R27, R27, -INF , !P2 ;  /* 0xff8000001b1b7808 */ /* 0x000fe20005000000 */
[----:B------:R-:W-:Y:S04]  /*1f6a0*/  HMMA.16816.F32.BF16 R168, R12, R6, R168 ;  /* 0x000000060ca8723c */ /* 0x000fe800000418a8 */
[----:B------:R-:W5:Y:S01]  /*1f6b0*/  MUFU.TANH R193, R180 ;  /* 0x000000b400c17308 */ /* 0x000f620000002400 */
[----:B------:R-:W-:Y:S01]  /*1f6c0*/  ISETP.GE.AND P2, PT, R23, R2, PT ;  /* 0x000000021700720c */ /* 0x000fe20003f46270 */
[----:B------:R-:W-:Y:S01]  /*1f6d0*/  VIADD R24, R9, 0x19 ;  /* 0x0000001909187836 */ /* 0x000fe20000000000 */
[----:B-1----:R-:W-:-:S05]  /*1f6e0*/  FSEL R23, R22, -INF , !P1 ;  /* 0xff80000016177808 */ /* 0x002fca0004800000 */
[----:B------:R-:W1:Y:S01]  /*1f6f0*/  MUFU.TANH R189, R182 ;  /* 0x000000b600bd7308 */ /* 0x000e620000002400 */
[----:B------:R-:W-:Y:S01]  /*1f700*/  FSEL R26, R20, -INF , !P6 ;  /* 0xff800000141a7808 */ /* 0x000fe20007000000 */
[----:B------:R-:W-:Y:S01]  /*1f710*/  VIADD R12, R9, 0x20 ;  /* 0x00000020090c7836 */ /* 0x000fe20000000000 */
[C---:B------:R-:W-:Y:S02]  /*1f720*/  ISETP.GE.AND P1, PT, R25.reuse, R0, PT ;  /* 0x000000001900720c */ /* 0x040fe40003f26270 */
[----:B------:R-:W-:Y:S01]  /*1f730*/  ISETP.GE.AND P6, PT, R25, R2, PT ;  /* 0x000000021900720c */ /* 0x000fe20003fc6270 */
[-C--:B------:R-:W-:Y:S01]  /*1f740*/  FMUL.FTZ R177, R177, R165.reuse ;  /* 0x000000a5b1b17220 */ /* 0x080fe20000410000 */
[----:B--2---:R-:W-:Y:S01]  /*1f750*/  FSEL R21, R21, -INF , !P2 ;  /* 0xff80000015157808 */ /* 0x004fe20005000000 */
[----:B------:R-:W2:Y:S01]  /*1f760*/  MUFU.TANH R19, R19 ;  /* 0x0000001300137308 */ /* 0x000ea20000002400 */
[----:B------:R-:W-:Y:S01]  /*1f770*/  ISETP.GE.AND P2, PT, R24, R0, PT ;  /* 0x000000001800720c */ /* 0x000fe20003f46270 */
[----:B------:R-:W-:Y:S01]  /*1f780*/  FMUL.FTZ R181, R181, R165 ;  /* 0x000000a5b5b57220 */ /* 0x000fe20000410000 */
[----:B------:R-:W-:-:S05]  /*1f790*/  FSEL R25, R31, -INF , !P1 ;  /* 0xff8000001f197808 */ /* 0x000fca0004800000 */
[----:B------:R-:W2:Y:S01]  /*1f7a0*/  MUFU.TANH R191, R176 ;  /* 0x000000b000bf7308 */ /* 0x000ea20000002400 */
[----:B----4-:R-:W-:Y:S01]  /*1f7b0*/  FSEL R22, R17, -INF , !P6 ;  /* 0xff80000011167808 */ /* 0x010fe20007000000 */
[C---:B------:R-:W-:Y:S01]  /*1f7c0*/  VIADD R7, R9.reuse, 0x21 ;  /* 0x0000002109077836 */ /* 0x040fe20000000000 */
[----:B------:R-:W-:Y:S02]  /*1f7d0*/  ISETP.GE.AND P1, PT, R24, R2, PT ;  /* 0x000000021800720c */ /* 0x000fe40003f26270 */
[----:B------:R-:W-:Y:S01]  /*1f7e0*/  ISETP.GE.AND P6, PT, R12, R0, PT ;  /* 0x000000000c00720c */ /* 0x000fe20003fc6270 */
[-C--:B------:R-:W-:Y:S01]  /*1f7f0*/  FMUL.FTZ R174, R174, R165.reuse ;  /* 0x000000a5aeae7220 */ /* 0x080fe20000410000 */
[----:B---3--:R-:W-:Y:S01]  /*1f800*/  FSEL R24, R16, -INF , !P2 ;  /* 0xff80000010187808 */ /* 0x008fe20005000000 */
[----:B------:R-:W3:Y:S01]  /*1f810*/  MUFU.TANH R190, R177 ;  /* 0x000000b100be7308 */ /* 0x000ee20000002400 */
[----:B------:R-:W-:Y:S01]  /*1f820*/  ISETP.GE.AND P2, PT, R12, R2, PT ;  /* 0x000000020c00720c */ /* 0x000fe20003f46270 */
[----:B------:R-:W-:Y:S01]  /*1f830*/  FMUL.FTZ R178, R178, R165 ;  /* 0x000000a5b2b27220 */ /* 0x000fe20000410000 */
[----:B------:R-:W-:-:S02]  /*1f840*/  VIADD R12, R9, 0x28 ;  /* 0x00000028090c7836 */ /* 0x000fc40000000000 */
[-C--:B------:R-:W-:Y:S01]  /*1f850*/  FMUL.FTZ R179, R179, R165.reuse ;  /* 0x000000a5b3b37220 */ /* 0x080fe20000410000 */
[----:B-----5:R-:W-:Y:S02]  /*1f860*/  FSEL R20, R18, -INF , !P1 ;  /* 0xff80000012147808 */ /* 0x020fe40004800000 */
[----:B------:R-:W4:Y:S01]  /*1f870*/  MUFU.TANH R192, R181 ;  /* 0x000000b500c07308 */ /* 0x000f220000002400 */
[----:B------:R-:W-:Y:S02]  /*1f880*/  FSEL R193, R193, -INF , !P6 ;  /* 0xff800000c1c17808 */ /* 0x000fe40007000000 */
[C---:B------:R-:W-:Y:S02]  /*1f890*/  ISETP.GE.AND P1, PT, R7.reuse, R0, PT ;  /* 0x000000000700720c */ /* 0x040fe40003f26270 */
[----:B------:R-:W-:Y:S01]  /*1f8a0*/  ISETP.GE.AND P6, PT, R7, R2, PT ;  /* 0x000000020700720c */ /* 0x000fe20003fc6270 */
[----:B------:R-:W-:Y:S01]  /*1f8b0*/  FMUL.FTZ R6, R173, R165 ;  /* 0x000000a5ad067220 */ /* 0x000fe20000410000 */
[----:B-1----:R-:W-:Y:S01]  /*1f8c0*/  FSEL R189, R189, -INF , !P2 ;  /* 0xff800000bdbd7808 */ /* 0x002fe20005000000 */
[----:B------:R-:W1:Y:S01]  /*1f8d0*/  MUFU.TANH R7, R174 ;  /* 0x000000ae00077308 */ /* 0x000e620000002400 */
[----:B------:R-:W-:Y:S01]  /*1f8e0*/  VIADD R13, R9, 0x29 ;  /* 0x00000029090d7836 */ /* 0x000fe20000000000 */
[----:B------:R-:W-:-:S06]  /*1f8f0*/  ISETP.GE.AND P2, PT, R12, R0, PT ;  /* 0x000000000c00720c */ /* 0x000fcc0003f46270 */
[----:B------:R-:W5:Y:S01]  /*1f900*/  MUFU.TANH R187, R178 ;  /* 0x000000b200bb7308 */ /* 0x000f620000002400 */
[----:B--2---:R-:W-:Y:S02]  /*1f910*/  FSEL R188, R19, -INF , !P6 ;  /* 0xff80000013bc7808 */ /* 0x004fe40007000000 */
[----:B------:R-:W-:-:S05]  /*1f920*/  FSEL R191, R191, -INF , !P2 ;  /* 0xff800000bfbf7808 */ /* 0x000fca0005000000 */
[----:B------:R-:W2:Y:S01]  /*1f930*/  MUFU.TANH R186, R179 ;  /* 0x000000b300ba7308 */ /* 0x000ea20000002400 */
[C---:B------:R-:W-:Y:S02]  /*1f940*/  ISETP.GE.AND P6, PT, R13.reuse, R0, PT ;  /* 0x000000000d00720c */ /* 0x040fe40003fc6270 */
[-C--:B------:R-:W-:Y:S01]  /*1f950*/  ISETP.GE.AND P2, PT, R13, R2.reuse, PT ;  /* 0x000000020d00720c */ /* 0x080fe20003f46270 */
[----:B------:R-:W-:Y:S02]  /*1f960*/  VIADD R13, R9, 0x30 ;  /* 0x00000030090d7836 */ /* 0x000fe40000000000 */
[-C--:B------:R-:W-:Y:S02]  /*1f970*/  FMUL.FTZ R168, R168, R165.reuse ;  /* 0x000000a5a8a87220 */ /* 0x080fe40000410000 */
[----:B------:R-:W2:Y:S01]  /*1f980*/  MUFU.TANH R6, R6 ;  /* 0x0000000600067308 */ /* 0x000ea20000002400 */
[----:B---3--:R-:W-:Y:S01]  /*1f990*/  FSEL R190, R190, -INF , !P6 ;  /* 0xff800000bebe7808 */ /* 0x008fe20007000000 */
[-C--:B------:R-:W-:Y:S01]  /*1f9a0*/  FMUL.FTZ R30, R172, R165.reuse ;  /* 0x000000a5ac1e7220 */ /* 0x080fe20000410000 */
[----:B----4-:R-:W-:Y:S01]  /*1f9b0*/  FSEL R192, R192, -INF , !P1 ;  /* 0xff800000c0c07808 */ /* 0x010fe20004800000 */
[-C--:B------:R-:W-:Y:S01]  /*1f9c0*/  FMUL.FTZ R169, R169, R165.reuse ;  /* 0x000000a5a9a97220 */ /* 0x080fe20000410000 */
[-C--:B------:R-:W-:Y:S01]  /*1f9d0*/  ISETP.GE.AND P6, PT, R13, R2.reuse, PT ;  /* 0x000000020d00720c */ /* 0x080fe20003fc6270 */
[----:B------:R-:W-:Y:S01]  /*1f9e0*/  VIADD R14, R9, 0x31 ;  /* 0x00000031090e7836 */ /* 0x000fe20000000000 */
[----:B------:R-:W-:Y:S01]  /*1f9f0*/  ISETP.GE.AND P1, PT, R12, R2, PT ;  /* 0x000000020c00720c */ /* 0x000fe20003f26270 */
[----:B------:R-:W3:Y:S01]  /*1fa00*/  MUFU.TANH R173, R168 ;  /* 0x000000a800ad7308 */ /* 0x000ee20000002400 */
[----:B------:R-:W-:Y:S01]  /*1fa10*/  FMUL.FTZ R31, R170, R165 ;  /* 0x000000a5aa1f7220 */ /* 0x000fe20000410000 */
[----:B-1----:R-:W-:-:S02]  /*1fa20*/  FSEL R170, R7, -INF , !P6 ;  /* 0xff80000007aa7808 */ /* 0x002fc40007000000 */
[----:B-----5:R-:W-:Y:S01]  /*1fa30*/  FSEL R187, R187, -INF , !P1 ;  /* 0xff800000bbbb7808 */ /* 0x020fe20004800000 */
[----:B------:R-:W-:Y:S01]  /*1fa40*/  FMUL.FTZ R175, R175, R165 ;  /* 0x000000a5afaf7220 */ /* 0x000fe20000410000 */
[-C--:B------:R-:W-:Y:S02]  /*1fa50*/  ISETP.GE.AND P1, PT, R13, R0.reuse, PT ;  /* 0x000000000d00720c */ /* 0x080fe40003f26270 */
[----:B------:R-:W1:Y:S01]  /*1fa60*/  MUFU.TANH R7, R169 ;  /* 0x000000a900077308 */ /* 0x000e620000002400 */
[----:B--2---:R-:W-:Y:S01]  /*1fa70*/  FSEL R186, R186, -INF , !P2 ;  /* 0xff800000baba7808 */ /* 0x004fe20005000000 */
[----:B------:R-:W-:Y:S01]  /*1fa80*/  VIADD R13, R9, 0x38 ;  /* 0x00000038090d7836 */ /* 0x000fe20000000000 */
[----:B------:R-:W-:-:S05]  /*1fa90*/  ISETP.GE.AND P2, PT, R14, R0, PT ;  /* 0x000000000e00720c */ /* 0x000fca0003f46270 */
[----:B------:R-:W2:Y:S01]  /*1faa0*/  MUFU.TANH R30, R30 ;  /* 0x0000001e001e7308 */ /* 0x000ea20000002400 */
[----:B------:R-:W-:Y:S02]  /*1fab0*/  FSEL R174, R6, -INF , !P2 ;  /* 0xff80000006ae7808 */ /* 0x000fe40005000000 */
[C---:B------:R-:W-:Y:S02]  /*1fac0*/  ISETP.GE.AND P6, PT, R13.reuse, R0, PT ;  /* 0x000000000d00720c */ /* 0x040fe40003fc6270 */
[----:B------:R-:W-:Y:S01]  /*1fad0*/  ISETP.GE.AND P2, PT, R13, R2, PT ;  /* 0x000000020d00720c */ /* 0x000fe20003f46270 */
[----:B------:R-:W-:Y:S02]  /*1fae0*/  VIADD R13, R9, 0x39 ;  /* 0x00000039090d7836 */ /* 0x000fe40000000000 */
[----:B------:R2:W4:Y:S01]  /*1faf0*/  MUFU.TANH R12, R175 ;  /* 0x000000af000c7308 */ /* 0x0005220000002400 */
[----:B------:R-:W-:Y:S01]  /*1fb00*/  FMUL.FTZ R6, R171, R165 ;  /* 0x000000a5ab067220 */ /* 0x000fe20000410000 */
[----:B---3--:R-:W-:Y:S01]  /*1fb10*/  FSEL R173, R173, -INF , !P6 ;  /* 0xff800000adad7808 */ /* 0x008fe20007000000 */
[----:B------:R-:W-:Y:S01]  /*1fb20*/  BAR.SYNC.DEFER_BLOCKING 0x0 ;  /* 0x0000000000007b1d */ /* 0x000fe20000010000 */
[----:B------:R-:W-:-:S05]  /*1fb30*/  ISETP.GE.AND P6, PT, R13, R0, PT ;  /* 0x000000000d00720c */ /* 0x000fca0003fc6270 */
[----:B------:R-:W3:Y:S01]  /*1fb40*/  MUFU.TANH R31, R31 ;  /* 0x0000001f001f7308 */ /* 0x000ee20000002400 */
[----:B-1----:R-:W-:Y:S02]  /*1fb50*/  FSEL R171, R7, -INF , !P6 ;  /* 0xff80000007ab7808 */ /* 0x002fe40007000000 */
[----:B------:R-:W-:-:S05]  /*1fb60*/  ISETP.GT.AND P6, PT, R246, R235, PT ;  /* 0x000000ebf600720c */ /* 0x000fca0003fc4270 */
[----:B------:R-:W1:Y:S01]  /*1fb70*/  MUFU.TANH R6, R6 ;  /* 0x0000000600067308 */ /* 0x000e620000002400 */
[----:B--2---:R-:W-:Y:S02]  /*1fb80*/  FSEL R175, R30, -INF , !P1 ;  /* 0xff8000001eaf7808 */ /* 0x004fe40004800000 */
[----:B------:R-:W-:-:S04]  /*1fb90*/  ISETP.GE.AND P1, PT, R14, R2, PT ;  /* 0x000000020e00720c */ /* 0x000fc80003f26270 */
[----:B----4-:R-:W-:Y:S02]  /*1fba0*/  FSEL R169, R12, -INF , !P1 ;  /* 0xff8000000ca97808 */ /* 0x010fe40004800000 */
[----:B------:R-:W-:Y:S02]  /*1fbb0*/  ISETP.GE.AND P1, PT, R9, R0, PT ;  /* 0x000000000900720c */ /* 0x000fe40003f26270 */
[----:B---3--:R-:W-:Y:S02]  /*1fbc0*/  FSEL R31, R31, -INF , !P2 ;  /* 0xff8000001f1f7808 */ /* 0x008fe40005000000 */
[-C--:B------:R-:W-:Y:S02]  /*1fbd0*/  ISETP.GE.AND P2, PT, R9, R2.reuse, PT ;  /* 0x000000020900720c */ /* 0x080fe40003f46270 */
[----:B------:R-:W-:Y:S01]  /*1fbe0*/  FSEL R29, R29, -INF , !P1 ;  /* 0xff8000001d1d7808 */ /* 0x000fe20004800000 */
[----:B------:R-:W-:Y:S01]  /*1fbf0*/  BSSY B1, `(.L_x_2336) ;  /* 0x00000f1000017945 */ /* 0x000fe20003800000 */
[----:B------:R-:W-:Y:S01]  /*1fc00*/  ISETP.GE.AND P1, PT, R13, R2, PT ;  /* 0x000000020d00720c */ /* 0x000fe20003f26270 */
[----:B------:R-:W-:Y:S01]  /*1fc10*/  IMAD.MOV.U32 R181, RZ, RZ, R202 ;  /* 0x000000ffffb57224 */ /* 0x000fe200078e00ca */
[----:B------:R-:W-:Y:S01]  /*1fc20*/  FSEL R0, R28, -INF , !P2 ;  /* 0xff8000001c007808 */ /* 0x000fe20005000000 */
[----:B------:R-:W-:Y:S01]  /*1fc30*/  IMAD.MOV.U32 R180, RZ, RZ, R203 ;  /* 0x000000ffffb47224 */ /* 0x000fe200078e00cb */
[----:B-1----:R-:W-:Y:S01]  /*1fc40*/  FSEL R28, R6, -INF , !P1 ;  /* 0xff800000061c7808 */ /* 0x002fe20004800000 */
        /* <DEDUP_REMOVED lines=74> */
.L_x_2339:
[----:B------:R-:W-:Y:S02]  /*200f0*/  R2UR UR4, R166 ;  /* 0x00000000a60472ca */ /* 0x000fe400000e0000 */
[----:B------:R-:W-:-:S13]  /*20100*/  R2UR UR5, R167 ;  /* 0x00000000a70572ca */ /* 0x000fda00000e0000 */
[----:B------:R-:W2:Y:S02]  /*20110*/  LD.E R13, desc[UR4][R200.64+0x38] ;  /* 0x00003804c80d7980 */ /* 0x000ea4000c101900 */
[----:B--2---:R-:W-:-:S05]  /*20120*/  IMAD.U32 R13, R13, -0x40, RZ ;  /* 0xffffffc00d0d7824 */ /* 0x004fca00078e00ff */
[----:B------:R-:W-:Y:S02]  /*20130*/  SHF.R.S32.HI R12, RZ, 0x1f, R13 ;  /* 0x0000001fff0c7819 */ /* 0x000fe4000001140d */
.L_x_2340:
[----:B------:R-:W-:Y:S05]  /*20140*/  BSYNC B0 ;  /* 0x0000000000007941 */ /* 0x000fea0003800000 */
.L_x_2338:
[C---:B------:R-:W-:Y:S02]  /*20150*/  @P5 IADD3 R6, P0, R13.reuse, R233, RZ ;  /* 0x000000e90d065210 */ /* 0x040fe40007f1e0ff */
[-C--:B------:R-:W-:Y:S02]  /*20160*/  LEA R34, P1, R13, R237.reuse, 0x1 ;  /* 0x000000ed0d227211 */ /* 0x080fe400078208ff */
[----:B------:R-:W-:Y:S01]  /*20170*/  LOP3.LUT R9, R247, 0x1, RZ, 0xc0, !PT ;  /* 0x00000001f7097812 */ /* 0x000fe200078ec0ff */
[----:B------:R-:W-:Y:S01]  /*20180*/  @P5 IMAD.X R2, R12, 0x1, R234, P0 ;  /* 0x000000010c025824 */ /* 0x000fe200000e06ea */
[C---:B------:R-:W-:Y:S02]  /*20190*/  LEA.HI.X R35, R13.reuse, R236, R12, 0x1, P1 ;  /* 0x000000ec0d237211 */ /* 0x040fe400008f0c0c */
[----:B------:R-:W-:Y:S02]  /*201a0*/  @P5 LEA R18, P1, R6, R237, 0x1 ;  /* 0x000000ed06125211 */ /* 0x000fe400078208ff */
[----:B------:R-:W-:-:S02]  /*201b0*/  @P4 IADD3 R7, P0, R13, R233, RZ ;  /* 0x000000e90d074210 */ /* 0x000fc40007f1e0ff */
[----:B------:R-:W-:Y:S02]  /*201c0*/  ISETP.NE.U32.AND P2, PT, R9, 0x1, PT ;  /* 0x000000010900780c */ /* 0x000fe40003f45070 */
[-C--:B------:R-:W-:Y:S01]  /*201d0*/  @P5 LEA.HI.X R19, R6, R236.reuse, R2, 0x1, P1 ;  /* 0x000000ec06135211 */ /* 0x080fe200008f0c02 */
[----:B------:R-:W-:Y:S01]  /*201e0*/  @P4 IMAD.X R2, R12, 0x1, R234, P0 ;  /* 0x000000010c024824 */ /* 0x000fe200000e06ea */
[----:B------:R-:W-:Y:S02]  /*201f0*/  @P4 LEA R16, P1, R7, R237, 0x1 ;  /* 0x000000ed07104211 */ /* 0x000fe400078208ff */
[-C--:B------:R-:W-:Y:S02]  /*20200*/  @P3 IADD3 R6, P0, R13, R233.reuse, RZ ;  /* 0x000000e90d063210 */ /* 0x080fe40007f1e0ff */
[----:B------:R-:W-:Y:S02]  /*20210*/  @P4 LEA.HI.X R17, R7, R236, R2, 0x1, P1 ;  /* 0x000000ec07114211 */ /* 0x000fe400008f0c02 */
[----:B------:R-:W-:Y:S01]  /*20220*/  @P5 R2UR UR4, R166 ;  /* 0x00000000a60452ca */ /* 0x000fe200000e0000 */
[----:B------:R-:W-:Y:S01]  /*20230*/  @P3 IMAD.X R2, R12, 0x1, R234, P0 ;  /* 0x000000010c023824 */ /* 0x000fe200000e06ea */
[----:B------:R-:W-:-:S02]  /*20240*/  IADD3 R9, P1, P0, R233, R233, R13 ;  /* 0x000000e9e9097210 */ /* 0x000fc4000783e00d */
[----:B------:R-:W-:Y:S02]  /*20250*/  @!P2 R2UR UR10, R166 ;  /* 0x00000000a60aa2ca */ /* 0x000fe400000e0000 */
[----:B------:R-:W-:Y:S02]  /*20260*/  IADD3.X R7, R234, R234, R12, P1, P0 ;  /* 0x000000eaea077210 */ /* 0x000fe40000fe040c */
[CC--:B------:R-:W-:Y:S02]  /*20270*/  @P3 LEA R14, P0, R6.reuse, R237.reuse, 0x1 ;  /* 0x000000ed060e3211 */ /* 0x0c0fe400078008ff */
[C---:B------:R-:W-:Y:S02]  /*20280*/  @!P2 LEA R32, P1, R9.reuse, R237, 0x1 ;  /* 0x000000ed0920a211 */ /* 0x040fe400078208ff */
[-C--:B------:R-:W-:Y:S02]  /*20290*/  @P3 LEA.HI.X R15, R6, R236.reuse, R2, 0x1, P0 ;  /* 0x000000ec060f3211 */ /* 0x080fe400000f0c02 */
[----:B------:R-:W-:-:S02]  /*202a0*/  @!P2 LEA.HI.X R33, R9, R236, R7, 0x1, P1 ;  /* 0x000000ec0921a211 */ /* 0x000fc400008f0c07 */
[CC--:B------:R-:W-:Y:S02]  /*202b0*/  @P5 LEA R182, P0, R9.reuse, R237.reuse, 0x1 ;  /* 0x000000ed09b65211 */ /* 0x0c0fe400078008ff */
[CC--:B------:R-:W-:Y:S02]  /*202c0*/  @P4 LEA R178, P1, R9.reuse, R237.reuse, 0x1 ;  /* 0x000000ed09b24211 */ /* 0x0c0fe400078208ff */
[CCC-:B------:R-:W-:Y:S02]  /*202d0*/  @P5 LEA.HI.X R183, R9.reuse, R236.reuse, R7.reuse, 0x1, P0 ;  /* 0x000000ec09b75211 */ /* 0x1c0fe400000f0c07 */
[C---:B------:R-:W-:Y:S02]  /*202e0*/  @P4 LEA.HI.X R179, R9.reuse, R236, R7, 0x1, P1 ;  /* 0x000000ec09b34211 */ /* 0x040fe400008f0c07 */
[C---:B------:R-:W-:Y:S02]  /*202f0*/  @P3 LEA R176, P0, R9.reuse, R237, 0x1 ;  /* 0x000000ed09b03211 */ /* 0x040fe400078008ff */
[----:B------:R-:W-:-:S02]  /*20300*/  IADD3 R2, P1, R9, R233, RZ ;  /* 0x000000e909027210 */ /* 0x000fc40007f3e0ff */
[-C--:B------:R-:W-:Y:S02]  /*20310*/  @P3 LEA.HI.X R177, R9, R236.reuse, R7, 0x1, P0 ;  /* 0x000000ec09b13211 */ /* 0x080fe400000f0c07 */
[----:B------:R-:W-:Y:S01]  /*20320*/  @!P2 IADD3 R13, P0, R13, R233, RZ ;  /* 0x000000e90d0da210 */ /* 0x000fe20007f1e0ff */
[--C-:B------:R-:W-:Y:S01]  /*20330*/  IMAD.X R7, R7, 0x1, R234.reuse, P1 ;  /* 0x0000000107077824 */ /* 0x100fe200008e06ea */
[-C--:B------:R-:W-:Y:S02]  /*20340*/  @!P2 LEA R198, P1, R2, R237.reuse, 0x1 ;  /* 0x000000ed02c6a211 */ /* 0x080fe400078208ff */
[----:B------:R-:W-:Y:S01]  /*20350*/  @!P2 R2UR UR11, R167 ;  /* 0x00000000a70ba2ca */ /* 0x000fe200000e0000 */
[----:B------:R-:W-:Y:S01]  /*20360*/  @!P2 IMAD.X R12, R12, 0x1, R234, P0 ;  /* 0x000000010c0ca824 */ /* 0x000fe200000e06ea */
[C---:B------:R-:W-:Y:S02]  /*20370*/  @!P2 LEA.HI.X R199, R2.reuse, R236, R7, 0x1, P1 ;  /* 0x000000ec02c7a211 */ /* 0x040fe400008f0c07 */
[----:B------:R-:W-:-:S02]  /*20380*/  @P4 LEA R194, P1, R2, R237, 0x1 ;  /* 0x000000ed02c24211 */ /* 0x000fc400078208ff */
[----:B------:R-:W-:Y:S02]  /*20390*/  @P5 R2UR UR5, R167 ;  /* 0x00000000a70552ca */ /* 0x000fe400000e0000 */
[-C--:B------:R-:W-:Y:S02]  /*203a0*/  @P4 LEA.HI.X R195, R2, R236.reuse, R7, 0x1, P1 ;  /* 0x000000ec02c34211 */ /* 0x080fe400008f0c07 */
[----:B------:R-:W-:Y:S02]  /*203b0*/  @!P2 LEA R202, P1, R13, R237, 0x1 ;  /* 0x000000ed0dcaa211 */ /* 0x000fe400078208ff */
[C---:B------:R-:W-:Y:S01]  /*203c0*/  @P4 R2UR UR14, R166.reuse ;  /* 0x00000000a60e42ca */ /* 0x040fe200000e0000 */
[----:B------:R-:W-:Y:S01]  /*203d0*/  @!PT LDS RZ, [RZ] ;  /* 0x00000000fffff984 */ /* 0x000fe20000000800 */
[----:B------:R-:W-:Y:S01]  /*203e0*/  @!PT LDS RZ, [RZ] ;  /* 0x00000000fffff984 */ /* 0x000fe20000000800 */
[----:B------:R-:W-:Y:S01]  /*203f0*/  @!PT LDS RZ, [RZ] ;  /* 0x00000000fffff984 */ /* 0x000fe20000000800 */
[----:B------:R-:W-:Y:S01]  /*20400*/  @!P2 LDGSTS.E.BYPASS.LTC128B.128 [R243+0x8000], desc[UR10][R34.64] ;  /* 0x0800000022f3afae */ /* 0x000fe2000b901d4a */
[----:B------:R-:W-:Y:S02]  /*20410*/  @P4 R2UR UR15, R167 ;  /* 0x00000000a70f42ca */ /* 0x000fe400000e0000 */
[----:B------:R-:W-:Y:S01]  /*20420*/  @!P2 LEA.HI.X R203, R13, R236, R12, 0x1, P1 ;  /* 0x000000ec0dcba211 */ /* 0x000fe200008f0c0c */
[----:B------:R-:W-:Y:S01]  /*20430*/  @P5 IMAD.MOV.U32 R12, RZ, RZ, R34 ;  /* 0x000000ffff0c5224 */ /* 0x000fe200078e0022 */
[----:B------:R1:W-:Y:S01]  /*20440*/  @P2 STS.128 [R243+0x8000], RZ ;  /* 0x008000fff3002388 */ /* 0x0003e20000000c00 */
[----:B------:R-:W-:Y:S01]  /*20450*/  @P5 IMAD.MOV.U32 R13, RZ, RZ, R35 ;  /* 0x000000ffff0d5224 */ /* 0x000fe200078e0023 */
[----:B------:R-:W-:-:S02]  /*20460*/  @P3 R2UR UR12, R166 ;  /* 0x00000000a60c32ca */ /* 0x000fc400000e0000 */
[C---:B------:R-:W-:Y:S02]  /*20470*/  @P3 R2UR UR13, R167.reuse ;  /* 0x00000000a70d32ca */ /* 0x040fe400000e0000 */
[----:B------:R-:W-:Y:S01]  /*20480*/  @!PT LDS RZ, [RZ] ;  /* 0x00000000fffff984 */ /* 0x000fe20000000800 */
[----:B------:R-:W-:Y:S01]  /*20490*/  @!PT LDS RZ, [RZ] ;  /* 0x00000000fffff984 */ /* 0x000fe20000000800 */
[----:B------:R-:W-:Y:S01]  /*204a0*/  @!PT LDS RZ, [RZ] ;  /* 0x00000000fffff984 */ /* 0x000fe20000000800 */
[----:B------:R2:W-:Y:S01]  /*204b0*/  @P5 LDGSTS.E.BYPASS.LTC128B.128 [R243+0xa000], desc[UR4][R12.64+0x80] ;  /* 0x0a0000800cf35fae */ /* 0x0005e2000b901d44 */
[----:B------:R-:W-:Y:S02]  /*204c0*/  @P3 R2UR UR16, R166 ;  /* 0x00000000a61032ca */ /* 0x000fe400000e0000 */
[----:B------:R-:W-:Y:S01]  /*204d0*/  @P3 R2UR UR17, R167 ;  /* 0x00000000a71132ca */ /* 0x000fe200000e0000 */
[----:B------:R1:W-:Y:S01]  /*204e0*/  @!P5 STS.128 [R243+0xa000], RZ ;  /* 0x00a000fff300d388 */ /* 0x0003e20000000c00 */
[----:B------:R-:W-:-:S04]  /*204f0*/  @P5 LEA R196, P0, R2, R237, 0x1 ;  /* 0x000000ed02c45211 */ /* 0x000fc800078008ff */
[C---:B------:R-:W-:Y:S02]  /*20500*/  @P5 LEA.HI.X R197, R2.reuse, R236, R7, 0x1, P0 ;  /* 0x000000ec02c55211 */ /* 0x040fe400000f0c07 */
[----:B------:R-:W-:Y:S01]  /*20510*/  @P3 LEA R6, P0, R2, R237, 0x1 ;  /* 0x000000ed02063211 */ /* 0x000fe200078008ff */
[----:B------:R-:W-:-:S03]  /*20520*/  IMAD.MOV.U32 R237, RZ, RZ, R34 ;  /* 0x000000ffffed7224 */ /* 0x000fc600078e0022 */
        /* <DEDUP_REMOVED lines=93> */
.L_x_2337:
[----:B------:R-:W-:Y:S05]  /*20b00*/  BSYNC B1 ;  /* 0x0000000000017941 */ /* 0x000fea0003800000 */
.L_x_2336:
        /* <DEDUP_REMOVED lines=36> */
[----:B------:R-:W1:Y:S01]  /*20d50*/  SHFL.BFLY PT, R6, R9, 0x2, 0x1f ;  /* 0x0c401f0009067f89 */ /* 0x000e6200000e0000 */
        /* <DEDUP_REMOVED lines=9> */
[----:B------:R-:W-:Y:S01]  /*20df0*/  FSETP.NEU.FTZ.AND P0, PT, R166, -INF , PT ;  /* 0xff800000a600780b */ /* 0x000fe20003f1d000 */
[----:B--2---:R-:W-:-:S05]  /*20e00*/  FMUL.FTZ R172, R30, R167 ;  /* 0x000000a71eac7220 */ /* 0x004fca0000410000 */
[----:B------:R-:W-:-:S05]  /*20e10*/  FSEL R172, R172, RZ, P1 ;  /* 0x000000ffacac7208 */ /* 0x000fca0000800000 */
[--C-:B------:R-:W-:Y:S01]  /*20e20*/  FFMA.FTZ R165, R29, R30, -R172.reuse ;  /* 0x0000001e1da57223 */ /* 0x100fe200000108ac */
[----:B------:R-:W-:Y:S01]  /*20e30*/  FMUL.FTZ R29, R30, R166 ;  /* 0x000000a61e1d7220 */ /* 0x000fe20000410000 */
[-CC-:B------:R-:W-:Y:S01]  /*20e40*/  FFMA.FTZ R34, R4, R30.reuse, -R172.reuse ;  /* 0x0000001e04227223 */ /* 0x180fe200000108ac */
[----:B------:R-:W-:Y:S01]  /*20e50*/  FSEL R4, R167, RZ, P1 ;  /* 0x000000ffa7047208 */ /* 0x000fe20000800000 */
[-CC-:B------:R-:W-:Y:S01]  /*20e60*/  FFMA.FTZ R35, R8, R30.reuse, -R172.reuse ;  /* 0x0000001e08237223 */ /* 0x180fe200000108ac */
[-C--:B------:R-:W-:Y:S01]  /*20e70*/  FFMA.FTZ R33, R11, R30.reuse, -R172 ;  /* 0x0000001e0b217223 */ /* 0x080fe200000108ac */
[----:B------:R-:W-:Y:S01]  /*20e80*/  FSEL R29, R29, RZ, P0 ;  /* 0x000000ff1d1d7208 */ /* 0x000fe20000000000 */
[----:B------:R-:W-:Y:S01]  /*20e90*/  MUFU.EX2 R165, R165 ;  /* 0x000000a500a57308 */ /* 0x000fe20000000800 */
[----:B------:R-:W-:Y:S01]  /*20ea0*/  FADD.FTZ R4, R164, -R4 ;  /* 0x80000004a4047221 */ /* 0x000fe20000010000 */
[-CC-:B------:R-:W-:Y:S01]  /*20eb0*/  FFMA.FTZ R176, R27, R30.reuse, -R172.reuse ;  /* 0x0000001e1bb07223 */ /* 0x180fe200000108ac */
[-CC-:B------:R-:W-:Y:S01]  /*20ec0*/  FFMA.FTZ R177, R26, R30.reuse, -R172.reuse ;  /* 0x0000001e1ab17223 */ /* 0x180fe200000108ac */
[-CC-:B------:R-:W-:Y:S01]  /*20ed0*/  FFMA.FTZ R164, R5, R30.reuse, -R29.reuse ;  /* 0x0000001e05a47223 */ /* 0x180fe2000001081d */
[----:B------:R-:W-:Y:S01]  /*20ee0*/  FSEL R5, R166, RZ, P0 ;  /* 0x000000ffa6057208 */ /* 0x000fe20000000000 */
[-CC-:B------:R-:W-:Y:S01]  /*20ef0*/  FFMA.FTZ R32, R0, R30.reuse, -R29.reuse ;  /* 0x0000001e00207223 */ /* 0x180fe2000001081d */
[-CC-:B------:R-:W-:Y:S01]  /*20f00*/  FFMA.FTZ R0, R10, R30.reuse, -R29.reuse ;  /* 0x0000001e0a007223 */ /* 0x180fe2000001081d */
[----:B------:R-:W-:Y:S01]  /*20f10*/  FFMA.FTZ R2, R184, R30, -R29 ;  /* 0x0000001eb8027223 */ /* 0x000fe2000001081d */
[----:B------:R-:W1:Y:S01]  /*20f20*/  LDSM.16.MT88.4 R8, [R228+0x10000] ;  /* 0x01000000e408783b */ /* 0x000e620000004200 */
[----:B------:R-:W-:Y:S01]  /*20f30*/  FADD.FTZ R5, R3, -R5 ;  /* 0x8000000503057221 */ /* 0x000fe20000010000 */
[C---:B------:R-:W-:Y:S01]  /*20f40*/  FMUL.FTZ R4, R30.reuse, R4 ;  /* 0x000000041e047220 */ /* 0x040fe20000410000 */
[----:B------:R-:W-:Y:S01]  /*20f50*/  MUFU.EX2 R35, R35 ;  /* 0x0000002300237308 */ /* 0x000fe20000000800 */
[-CC-:B------:R-:W-:Y:S01]  /*20f60*/  FFMA.FTZ R178, R25, R30.reuse, -R172.reuse ;  /* 0x0000001e19b27223 */ /* 0x180fe200000108ac */
[----:B------:R-:W-:Y:S01]  /*20f70*/  FMUL.FTZ R3, R30, R5 ;  /* 0x000000051e037220 */ /* 0x000fe20000410000 */
[-CC-:B------:R-:W-:Y:S01]  /*20f80*/  FFMA.FTZ R182, R24, R30.reuse, -R172.reuse ;  /* 0x0000001e18b67223 */ /* 0x180fe200000108ac */
[-CC-:B------:R-:W-:Y:S01]  /*20f90*/  FFMA.FTZ R179, R23, R30.reuse, -R29.reuse ;  /* 0x0000001e17b37223 */ /* 0x180fe2000001081d */
[-CC-:B------:R-:W-:Y:S01]  /*20fa0*/  FFMA.FTZ R183, R21, R30.reuse, -R29.reuse ;  /* 0x0000001e15b77223 */ /* 0x180fe2000001081d */
[-CC-:B------:R-:W-:Y:S01]  /*20fb0*/  FFMA.FTZ R184, R22, R30.reuse, -R29.reuse ;  /* 0x0000001e16b87223 */ /* 0x180fe2000001081d */
[-CC-:B------:R-:W-:Y:S01]  /*20fc0*/  FFMA.FTZ R185, R20, R30.reuse, -R29.reuse ;  /* 0x0000001e14b97223 */ /* 0x180fe2000001081d */
[----:B------:R-:W-:Y:S01]  /*20fd0*/  MUFU.EX2 R34, R34 ;  /* 0x0000002200227308 */ /* 0x000fe20000000800 */
[----:B------:R-:W-:Y:S01]  /*20fe0*/  LDSM.16.MT88.4 R20, [R228+0x10800] ;  /* 0x01080000e414783b */ /* 0x000fe20000004200 */
[-CC-:B------:R-:W-:Y:S01]  /*20ff0*/  FFMA.FTZ R193, R193, R30.reuse, -R172.reuse ;  /* 0x0000001ec1c17223 */ /* 0x180fe200000108ac */
[-CC-:B------:R-:W-:Y:S01]  /*21000*/  FFMA.FTZ R192, R192, R30.reuse, -R172.reuse ;  /* 0x0000001ec0c07223 */ /* 0x180fe200000108ac */
[-CC-:B------:R-:W-:Y:S01]  /*21010*/  FFMA.FTZ R191, R191, R30.reuse, -R172.reuse ;  /* 0x0000001ebfbf7223 */ /* 0x180fe200000108ac */
[----:B------:R-:W-:Y:S01]  /*21020*/  LDSM.16.MT88.4 R24, [R227+0x10800] ;  /* 0x01080000e318783b */ /* 0x000fe20000004200 */
[-CC-:B------:R-:W-:Y:S01]  /*21030*/  FFMA.FTZ R190, R190, R30.reuse, -R172.reuse ;  /* 0x0000001ebebe7223 */ /* 0x180fe200000108ac */
[-CC-:B------:R-:W-:Y:S01]  /*21040*/  FFMA.FTZ R189, R189, R30.reuse, -R29.reuse ;  /* 0x0000001ebdbd7223 */ /* 0x180fe2000001081d */
[----:B------:R-:W2:Y:S01]  /*21050*/  MUFU.EX2 R33, R33 ;  /* 0x0000002100217308 */ /* 0x000ea20000000800 */
[-CC-:B------:R-:W-:Y:S01]  /*21060*/  FFMA.FTZ R188, R188, R30.reuse, -R29.reuse ;  /* 0x0000001ebcbc7223 */ /* 0x180fe2000001081d */
[-CC-:B------:R-:W-:Y:S01]  /*21070*/  FFMA.FTZ R187, R187, R30.reuse, -R29.reuse ;  /* 0x0000001ebbbb7223 */ /* 0x180fe2000001081d */
[-CC-:B------:R-:W-:Y:S01]  /*21080*/  FFMA.FTZ R186, R186, R30.reuse, -R29.reuse ;  /* 0x0000001ebaba7223 */ /* 0x180fe2000001081d */
[-CC-:B------:R-:W-:Y:S01]  /*21090*/  FFMA.FTZ R175, R175, R30.reuse, -R172.reuse ;  /* 0x0000001eafaf7223 */ /* 0x180fe200000108ac */
[-CC-:B------:R-:W-:Y:S01]  /*210a0*/  FFMA.FTZ R174, R174, R30.reuse, -R172.reuse ;  /* 0x0000001eaeae7223 */ /* 0x180fe200000108ac */
[-CC-:B------:R-:W-:Y:S01]  /*210b0*/  FFMA.FTZ R173, R173, R30.reuse, -R172.reuse ;  /* 0x0000001eadad7223 */ /* 0x180fe200000108ac */
[-C--:B------:R-:W-:Y:S01]  /*210c0*/  FFMA.FTZ R171, R171, R30.reuse, -R172 ;  /* 0x0000001eabab7223 */ /* 0x080fe200000108ac */
[----:B------:R-:W-:Y:S01]  /*210d0*/  MUFU.EX2 R32, R32 ;  /* 0x0000002000207308 */ /* 0x000fe20000000800 */
[-CC-:B------:R-:W-:Y:S01]  /*210e0*/  FFMA.FTZ R170, R170, R30.reuse, -R29.reuse ;  /* 0x0000001eaaaa7223 */ /* 0x180fe2000001081d */
[-CC-:B------:R-:W-:Y:S01]  /*210f0*/  FFMA.FTZ R169, R169, R30.reuse, -R29.reuse ;  /* 0x0000001ea9a97223 */ /* 0x180fe2000001081d */
[-CC-:B------:R-:W-:Y:S01]  /*21100*/  FFMA.FTZ R172, R31, R30.reuse, -R29.reuse ;  /* 0x0000001e1fac7223 */ /* 0x180fe2000001081d */
[----:B------:R-:W-:-:S02]  /*21110*/  FFMA.FTZ R194, R28, R30, -R29 ;  /* 0x0000001e1cc27223 */ /* 0x000fc4000001081d */
[----:B------:R-:W-:Y:S02]  /*21120*/  LDSM.16.MT88.4 R28, [R229+0x13800] ;  /* 0x01380000e51c783b */ /* 0x000fe40000004200 */
        /* <DEDUP_REMOVED lines=8> */
[----:B------:R-:W2:Y:S01]  /*211b0*/  MUFU.EX2 R176, R176 ;  /* 0x000000b000b07308 */ /* 0x000ea20000000800 */
        /* <DEDUP_REMOVED lines=157> */
[----:B---3--:R-:W-:Y:S01]  /*21b90*/  HMMA.16816.F32.BF16 R76, R4, R16, R76 ;  /* 0x00000010044c723c */ /* 0x008fe2000004184c */
[-C--:B------:R-:W-:Y:S01]  /*21ba0*/  FMUL.FTZ R131, R131, R3.reuse ;  /* 0x0000000383837220 */ /* 0x080fe20000410000 */
[----:B------:R-:W-:Y:S01]  /*21bb0*/  FFMA.FTZ R165, R249, R168, R165 ;  /* 0x000000a8f9a57223 */ /* 0x000fe200000100a5 */
[----:B------:R-:W-:-:S03]  /*21bc0*/  FFMA.FTZ R3, R248, R3, R32 ;  /* 0x00000003f8037223 */ /* 0x000fc60000010020 */
[C---:B------:R-:W-:Y:S01]  /*21bd0*/  HMMA.16816.F32.BF16 R80, R4.reuse, R18, R80 ;  /* 0x000000120450723c */ /* 0x040fe20000041850 */
[----:B------:R-:W3:Y:S01]  /*21be0*/  LDSM.16.MT88.4 R16, [R230+0x16000] ;  /* 0x01600000e610783b */ /* 0x000ee20000004200 */
[----:B------:R-:W-:Y:S01]  /*21bf0*/  MUFU.EX2 R182, R182 ;  /* 0x000000b600b67308 */ /* 0x000fe20000000800 */
[----:B------:R-:W-:Y:S01]  /*21c00*/  FADD.FTZ R165, R35, R165 ;  /* 0x000000a523a57221 */ /* 0x000fe20000010000 */
[----:B------:R-:W-:Y:S02]  /*21c10*/  FADD.FTZ R3, R2, R3 ;  /* 0x0000000302037221 */ /* 0x000fe40000010000 */
[C---:B----4-:R-:W-:Y:S01]  /*21c20*/  HMMA.16816.F32.BF16 R84, R4.reuse, R12, R84 ;  /* 0x0000000c0454723c */ /* 0x050fe20000041854 */
[----:B------:R-:W-:Y:S01]  /*21c30*/  FADD.FTZ R165, R34, R165 ;  /* 0x000000a522a57221 */ /* 0x000fe20000010000 */
[----:B------:R-:W-:Y:S02]  /*21c40*/  FADD.FTZ R3, R0, R3 ;  /* 0x0000000300037221 */ /* 0x000fe40000010000 */
[----:B------:R-:W4:Y:S01]  /*21c50*/  MUFU.EX2 R179, R179 ;  /* 0x000000b300b37308 */ /* 0x000f220000000800 */
[----:B------:R-:W-:Y:S01]  /*21c60*/  FADD.FTZ R165, R33, R165 ;  /* 0x000000a521a57221 */ /* 0x000fe20000010000 */
[----:B------:R-:W-:Y:S01]  /*21c70*/  HMMA.16816.F32.BF16 R88, R4, R14, R88 ;  /* 0x0000000e0458723c */ /* 0x000fe20000041858 */
[----:B------:R-:W5:Y:S01]  /*21c80*/  LDSM.16.MT88.4 R12, [R229+0x16000] ;  /* 0x01600000e50c783b */ /* 0x000f620000004200 */
[----:B------:R-:W-:Y:S01]  /*21c90*/  FADD.FTZ R3, R164, R3 ;  /* 0x00000003a4037221 */ /* 0x000fe20000010000 */
[----:B--2---:R-:W-:Y:S01]  /*21ca0*/  FADD.FTZ R165, R176, R165 ;  /* 0x000000a5b0a57221 */ /* 0x004fe20000010000 */
[----:B------:R-:W-:-:S02]  /*21cb0*/  MOV R164, R167 ;  /* 0x000000a700a47202 */ /* 0x000fc40000000f00 */
[C---:B-1----:R-:W-:Y:S01]  /*21cc0*/  HMMA.16816.F32.BF16 R92, R4.reuse, R8, R92 ;  /* 0x00000008045c723c */ /* 0x042fe2000004185c */
[----:B------:R-:W1:Y:S05]  /*21cd0*/  MUFU.EX2 R183, R183 ;  /* 0x000000b700b77308 */ /* 0x000e6a0000000800 */
[----:B------:R-:W-:Y:S01]  /*21ce0*/  HMMA.16816.F32.BF16 R96, R4, R10, R96 ;  /* 0x0000000a0460723c */ /* 0x000fe20000041860 */
[----:B------:R-:W2:Y:S02]  /*21cf0*/  LDSM.16.MT88.4 R8, [R228+0x16000] ;  /* 0x01600000e408783b */ /* 0x000ea40000004200 */
[----:B------:R-:W-:Y:S01]  /*21d00*/  MUFU.EX2 R184, R184 ;  /* 0x000000b800b87308 */ /* 0x000fe20000000800 */
[----:B----4-:R-:W-:-:S07]  /*21d10*/  FADD.FTZ R3, R179, R3 ;  /* 0x00000003b3037221 */ /* 0x010fce0000010000 */
[----:B------:R-:W4:Y:S01]  /*21d20*/  MUFU.EX2 R185, R185 ;  /* 0x000000b900b97308 */ /* 0x000f220000000800 */
[C---:B---3--:R-:W-:Y:S07]  /*21d30*/  HMMA.16816.F32.BF16 R100, R4.reuse, R16, R100 ;  /* 0x000000100464723c */ /* 0x048fee0000041864 */
[----:B------:R-:W3:Y:S01]  /*21d40*/  MUFU.EX2 R193, R193 ;  /* 0x000000c100c17308 */ /* 0x000ee20000000800 */
[C---:B------:R-:W-:Y:S01]  /*21d50*/  HMMA.16816.F32.BF16 R104, R4.reuse, R18, R104 ;  /* 0x000000120468723c */ /* 0x040fe20000041868 */
[----:B------:R-:W1:Y:S06]  /*21d60*/  LDSM.16.MT88.4 R16, [R227+0x16000] ;  /* 0x01600000e310783b */ /* 0x000e6c0000004200 */
[----:B------:R-:W-:Y:S01]  /*21d70*/  MUFU.EX2 R192, R192 ;  /* 0x000000c000c07308 */ /* 0x000fe20000000800 */
[C---:B-----5:R-:W-:Y:S06]  /*21d80*/  HMMA.16816.F32.BF16 R108, R4.reuse, R12, R108 ;  /* 0x0000000c046c723c */ /* 0x060fec000004186c */
[C---:B------:R-:W-:Y:S01]  /*21d90*/  HMMA.16816.F32.BF16 R112, R4.reuse, R14, R112 ;  /* 0x0000000e0470723c */ /* 0x040fe20000041870 */
[----:B------:R-:W5:Y:S01]  /*21da0*/  LDSM.16.MT88.4 R12, [R230+0x10800] ;  /* 0x01080000e60c783b */ /* 0x000f620000004200 */
[----:B------:R-:W-:Y:S04]  /*21db0*/  MUFU.EX2 R191, R191 ;  /* 0x000000bf00bf7308 */ /* 0x000fe80000000800 */
[C---:B--2---:R-:W-:Y:S04]  /*21dc0*/  HMMA.16816.F32.BF16 R116, R4.reuse, R8, R116 ;  /* 0x000000080474723c */ /* 0x044fe80000041874 */
[----:B------:R-:W-:Y:S02]  /*21dd0*/  MUFU.EX2 R190, R190 ;  /* 0x000000be00be7308 */ /* 0x000fe40000000800 */
[C---:B------:R-:W-:Y:S01]  /*21de0*/  HMMA.16816.F32.BF16 R120, R4.reuse, R10, R120 ;  /* 0x0000000a0478723c */ /* 0x040fe20000041878 */
[----:B------:R-:W2:Y:S05]  /*21df0*/  LDSM.16.MT88.4 R8, [R229+0x10800] ;  /* 0x01080000e508783b */ /* 0x000eaa0000004200 */
[----:B------:R-:W3:Y:S08]  /*21e00*/  MUFU.EX2 R189, R189 ;  /* 0x000000bd00bd7308 */ /* 0x000ef00000000800 */
[----:B------:R-:W2:Y:S01]  /*21e10*/  MUFU.EX2 R188, R188 ;  /* 0x000000bc00bc7308 */ /* 0x000ea20000000800 */
[C---:B-1----:R-:W-:Y:S07]  /*21e20*/  HMMA.16816.F32.BF16 R124, R4.reuse, R16, R124 ;  /* 0x00000010047c723c */ /* 0x042fee000004187c */
[----:B------:R-:W-:Y:S01]  /*21e30*/  MUFU.EX2 R187, R187 ;  /* 0x000000bb00bb7308 */ /* 0x000fe20000000800 */
[----:B------:R-:W-:Y:S01]  /*21e40*/  HMMA.16816.F32.BF16 R128, R4, R18, R128 ;  /* 0x000000120480723c */ /* 0x000fe20000041880 */
[----:B------:R-:W1:Y:S06]  /*21e50*/  LDSM.16.MT88.4 R16, [R228+0x12800] ;  /* 0x01280000e410783b */ /* 0x000e6c0000004200 */
[----:B------:R-:W-:Y:S01]  /*21e60*/  F2FP.BF16.F32.PACK_AB R4, R177, R176 ;  /* 0x000000b0b104723e */ /* 0x000fe200000010ff */
[----:B------:R-:W1:Y:S01]  /*21e70*/  MUFU.EX2 R186, R186 ;  /* 0x000000ba00ba7308 */ /* 0x000e620000000800 */
[----:B------:R-:W-:Y:S01]  /*21e80*/  F2FP.BF16.F32.PACK_AB R5, R183, R179 ;  /* 0x000000b3b705723e */ /* 0x000fe200000010ff */
[----:B------:R-:W-:Y:S01]  /*21e90*/  FADD.FTZ R177, R177, R165 ;  /* 0x000000a5b1b17221 */ /* 0x000fe20000010000 */
[----:B------:R-:W-:Y:S01]  /*21ea0*/  F2FP.BF16.F32.PACK_AB R6, R182, R178 ;  /* 0x000000b2b606723e */ /* 0x000fe200000010ff */
[----:B------:R-:W-:Y:S01]  /*21eb0*/  FADD.FTZ R183, R183, R3 ;  /* 0x00000003b7b77221 */ /* 0x000fe20000010000 */
[----:B----4-:R-:W-:Y:S01]  /*21ec0*/  F2FP.BF16.F32.PACK_AB R7, R185, R184 ;  /* 0x000000b8b907723e */ /* 0x010fe200000010ff */
[----:B------:R-:W-:Y:S01]  /*21ed0*/  FADD.FTZ R177, R178, R177 ;  /* 0x000000b1b2b17221 */ /* 0x000fe20000010000 */
[----:B------:R-:W-:Y:S01]  /*21ee0*/  MOV R3, R166 ;  /* 0x000000a600037202 */ /* 0x000fe20000000f00 */
[----:B------:R-:W4:Y:S01]  /*21ef0*/  MUFU.EX2 R175, R175 ;  /* 0x000000af00af7308 */ /* 0x000f220000000800 */
[----:B------:R-:W-:Y:S01]  /*21f00*/  FADD.FTZ R183, R184, R183 ;  /* 0x000000b7b8b77221 */ /* 0x000fe20000010000 */
[----:B------:R-:W-:-:S02]  /*21f10*/  FADD.FTZ R182, R182, R177 ;  /* 0x000000b1b6b67221 */ /* 0x000fc40000010000 */
[C---:B-----5:R-:W-:Y:S01]  /*21f20*/  HMMA.16816.F32.BF16 R160, R4.reuse, R12, R160 ;  /* 0x0000000c04a0723c */ /* 0x060fe200000418a0 */
[----:B------:R-:W-:Y:S01]  /*21f30*/  FADD.FTZ R185, R185, R183 ;  /* 0x000000b7b9b97221 */ /* 0x000fe20000010000 */
[----:B---3--:R-:W-:Y:S02]  /*21f40*/  FADD.FTZ R182, R193, R182 ;  /* 0x000000b6c1b67221 */ /* 0x008fe40000010000 */
[----:B------:R-:W-:Y:S01]  /*21f50*/  MUFU.EX2 R174, R174 ;  /* 0x000000ae00ae7308 */ /* 0x000fe20000000800 */
[----:B------:R-:W-:Y:S01]  /*21f60*/  FADD.FTZ R185, R189, R185 ;  /* 0x000000b9bdb97221 */ /* 0x000fe20000010000 */
        /* <DEDUP_REMOVED lines=8> */
[----:B------:R-:W5:Y:S01]  /*21ff0*/  MUFU.EX2 R170, R170 ;  /* 0x000000aa00aa7308 */ /* 0x000f620000000800 */
[C---:B------:R-:W-:Y:S01]  /*22000*/  HMMA.16816.F32.BF16 R140, R4.reuse, R22, R140 ;  /* 0x00000016048c723c */ /* 0x040fe2000004188c */
[----:B------:R-:W4:Y:S05]  /*22010*/  LDSM.16.MT88.4 R20, [R227+0x12800] ;  /* 0x01280000e314783b */ /* 0x000f2a0000004200 */
[C---:B-1----:R-:W-:Y:S01]  /*22020*/  HMMA.16816.F32.BF16 R52, R4.reuse, R16, R52 ;  /* 0x000000100434723c */ /* 0x042fe20000041834 */
[----:B------:R-:W1:Y:S05]  /*22030*/  MUFU.EX2 R169, R169 ;  /* 0x000000a900a97308 */ /* 0x000e6a0000000800 */
[C---:B------:R-:W-:Y:S01]  /*22040*/  HMMA.16816.F32.BF16 R56, R4.reuse, R18, R56 ;  /* 0x000000120438723c */ /* 0x040fe20000041838 */
[----:B------:R-:W5:Y:S02]  /*22050*/  LDSM.16.MT88.4 R16, [R228+0x14800] ;  /* 0x01480000e410783b */ /* 0x000f640000004200 */
[----:B------:R-:W1:Y:S03]  /*22060*/  MUFU.EX2 R172, R172 ;  /* 0x000000ac00ac7308 */ /* 0x000e660000000800 */
[C---:B---3--:R-:W-:Y:S05]  /*22070*/  HMMA.16816.F32.BF16 R36, R4.reuse, R12, R36 ;  /* 0x0000000c0424723c */ /* 0x048fea0000041824 */
[----:B------:R-:W3:Y:S01]  /*22080*/  MUFU.EX2 R194, R194 ;  /* 0x000000c200c27308 */ /* 0x000ee20000000800 */
        /* <DEDUP_REMOVED lines=53> */
[----:B--2---:R-:W-:Y:S01]  /*223e0*/  HMMA.16816.F32.BF16 R152, R4, R8, R152 ;  /* 0x000000080498723c */ /* 0x004fe20000041898 */
[----:B------:R-:W-:Y:S01]  /*223f0*/  FADD.FTZ R186, R172, R186 ;  /* 0x000000baacba7221 */ /* 0x000fe20000010000 */
[----:B------:R-:W-:-:S03]  /*22400*/  FADD.FTZ R249, R171, R190 ;  /* 0x000000beabf97221 */ /* 0x000fc60000010000 */
[----:B---3--:R-:W-:Y:S01]  /*22410*/  FADD.FTZ R248, R194, R186 ;  /* 0x000000bac2f87221 */ /* 0x008fe20000010000 */
        /* <DEDUP_REMOVED lines=91> */
.L_x_2332:
[----:B------:R-:W-:Y:S05]  /*229d0*/  @!P6 BRA `(.L_x_2341) ;  /* 0x0000004c0050e947 */ /* 0x000fea0003800000 */
[----:B------:R-:W-:Y:S02]  /*229e0*/  MOV R0, R3 ;  /* 0x0000000300007202 */ /* 0x000fe40000000f00 */
[----:B------:R-:W-:Y:S02]  /*229f0*/  MOV R2, R164 ;  /* 0x000000a400027202 */ /* 0x000fe40000000f00 */
.L_x_2350:
        /* <DEDUP_REMOVED lines=81> */
.L_x_2343:
[----:B-1----:R-:W-:Y:S02]  /*22f10*/  R2UR UR4, R170 ;  /* 0x00000000aa0472ca */ /* 0x002fe400000e0000 */
[----:B------:R-:W-:Y:S11]  /*22f20*/  R2UR UR5, R171 ;  /* 0x00000000ab0572ca */ /* 0x000ff600000e0000 */
[----:B------:R-:W-:Y:S02]  /*22f30*/  @!UPT UIADD3 URZ, URZ, URZ, URZ ;  /* 0x0000003f3f3ff290 */ /* 0x000fe4000fffe03f */
[----:B--2---:R-:W2:Y:S02]  /*22f40*/  LD.E R10, desc[UR4][R168.64+0x40] ;  /* 0x00004004a80a7980 */ /* 0x004ea4000c101900 */
[----:B--2---:R-:W-:Y:S05]  /*22f50*/  IMAD.U32 R10, R10, -0x40, RZ ;  /* 0xffffffc00a0a7824 */ /* 0x004fea00078e00ff */
[----:B------:R-:W-:Y:S02]  /*22f60*/  SHF.R.S32.HI R4, RZ, 0x1f, R10 ;  /* 0x0000001fff047819 */ /* 0x000fe4000001140a */
.L_x_2344:
[----:B------:R-:W-:Y:S05]  /*22f70*/  BSYNC B0 ;  /* 0x0000000000007941 */ /* 0x000fea0003800000 */
.L_x_2342:
        /* <DEDUP_REMOVED lines=110> */
[C---:B------:R-:W-:Y:S02]  /*23660*/  @P3 R2UR UR4, R170.reuse ;  /* 0x00000000aa0432ca */ /* 0x040fe400000e0000 */
[C---:B------:R-:W-:Y:S01]  /*23670*/  @P3 R2UR UR5, R171.reuse ;  /* 0x00000000ab0532ca */ /* 0x040fe200000e0000 */
        /* <DEDUP_REMOVED lines=47> */
[C---:B----4-:R-:W-:Y:S06]  /*23970*/  HMMA.16816.F32.BF16 R20, R32.reuse, R24, RZ ;  /* 0x000000182014723c */ /* 0x050fec00000418ff */
[C---:B------:R-:W-:Y:S06]  /*23980*/  HMMA.16816.F32.BF16 R24, R32.reuse, R26, RZ ;  /* 0x0000001a2018723c */ /* 0x040fec00000418ff */
[C---:B-----5:R-:W-:Y:S06]  /*23990*/  HMMA.16816.F32.BF16 R28, R32.reuse, R164, RZ ;  /* 0x000000a4201c723c */ /* 0x060fec00000418ff */
[----:B------:R-:W-:Y:S01]  /*239a0*/  HMMA.16816.F32.BF16 R32, R32, R166, RZ ;  /* 0x000000a62020723c */ /* 0x000fe200000418ff */
[----:B------:R-:W4:Y:S05]  /*239b0*/  LDSM.16.M88.4 R164, [R220+0x8800] ;  /* 0x00880000dca4783b */ /* 0x000f2a0000000200 */
[C---:B---3--:R-:W-:Y:S06]  /*239c0*/  HMMA.16816.F32.BF16 R4, R172.reuse, R176, R4 ;  /* 0x000000b0ac04723c */ /* 0x048fec0000041804 */
[C---:B------:R-:W-:Y:S01]  /*239d0*/  HMMA.16816.F32.BF16 R8, R172.reuse, R178, R8 ;  /* 0x000000b2ac08723c */ /* 0x040fe20000041808 */
[----:B------:R-:W3:Y:S05]  /*239e0*/  LDSM.16.M88.4 R176, [R220+0x9000] ;  /* 0x00900000dcb0783b */ /* 0x000eea0000000200 */
[C---:B------:R-:W-:Y:S06]  /*239f0*/  HMMA.16816.F32.BF16 R12, R172.reuse, R180, R12 ;  /* 0x000000b4ac0c723c */ /* 0x040fec000004180c */
[C---:B------:R-:W-:Y:S01]  /*23a00*/  HMMA.16816.F32.BF16 R16, R172.reuse, R182, R16 ;  /* 0x000000b6ac10723c */ /* 0x040fe20000041810 */
[----:B------:R-:W5:Y:S05]  /*23a10*/  LDSM.16.M88.4 R180, [R220+0x9800] ;  /* 0x00980000dcb4783b */ /* 0x000f6a0000000200 */
[C---:B------:R-:W-:Y:S06]  /*23a20*/  HMMA.16816.F32.BF16 R20, R172.reuse, R184, R20 ;  /* 0x000000b8ac14723c */ /* 0x040fec0000041814 */
[C---:B------:R-:W-:Y:S01]  /*23a30*/  HMMA.16816.F32.BF16 R24, R172.reuse, R186, R24 ;  /* 0x000000baac18723c */ /* 0x040fe20000041818 */
[----:B------:R-:W5:Y:S05]  /*23a40*/  LDSM.16.M88.4 R184, [R221] ;  /* 0x00000000ddb8783b */ /* 0x000f6a0000000200 */
        /* <DEDUP_REMOVED lines=9> */
[----:B------:R-:W-:Y:S05]  /*23ae0*/  LDSM.16.M88.4 R164, [R226+0x2000] ;  /* 0x00200000e2a4783b */ /* 0x000fea0000000200 */
[C---:B---3--:R-:W-:Y:S06]  /*23af0*/  HMMA.16816.F32.BF16 R20, R192.reuse, R176, R20 ;  /* 0x000000b0c014723c */ /* 0x048fec0000041814 */
[C---:B------:R-:W-:Y:S01]  /*23b00*/  HMMA.16816.F32.BF16 R24, R192.reuse, R178, R24 ;  /* 0x000000b2c018723c */ /* 0x040fe20000041818 */
[----:B------:R-:W3:Y:S05]  /*23b10*/  LDSM.16.M88.4 R176, [R225+0xa000] ;  /* 0x00a00000e1b0783b */ /* 0x000eea0000000200 */
[C---:B-----5:R-:W-:Y:S06]  /*23b20*/  HMMA.16816.F32.BF16 R28, R192.reuse, R180, R28 ;  /* 0x000000b4c01c723c */ /* 0x060fec000004181c */
[----:B------:R-:W-:Y:S01]  /*23b30*/  HMMA.16816.F32.BF16 R32, R192, R182, R32 ;  /* 0x000000b6c020723c */ /* 0x000fe20000041820 */
[----:B------:R-:W4:Y:S04]  /*23b40*/  LDSM.16.M88.4 R180, [R225+0xa800] ;  /* 0x00a80000e1b4783b */ /* 0x000f280000000200 */
[----:B------:R-:W5:Y:S01]  /*23b50*/  LDSM.16.M88.4 R192, [R225+0xb000] ;  /* 0x00b00000e1c0783b */ /* 0x000f620000000200 */
[C---:B------:R-:W-:Y:S06]  /*23b60*/  HMMA.16816.F32.BF16 R4, R184.reuse, R200, R4 ;  /* 0x000000c8b804723c */ /* 0x040fec0000041804 */
[C---:B------:R-:W-:Y:S01]  /*23b70*/  HMMA.16816.F32.BF16 R8, R184.reuse, R202, R8 ;  /* 0x000000cab808723c */ /* 0x040fe20000041808 */
[----:B------:R-:W5:Y:S05]  /*23b80*/  LDSM.16.M88.4 R200, [R225+0xb800] ;  /* 0x00b80000e1c8783b */ /* 0x000f6a0000000200 */
[C---:B------:R-:W-:Y:S06]  /*23b90*/  HMMA.16816.F32.BF16 R12, R184.reuse, R172, R12 ;  /* 0x000000acb80c723c */ /* 0x040fec000004180c */
[C---:B------:R-:W-:Y:S01]  /*23ba0*/  HMMA.16816.F32.BF16 R16, R184.reuse, R174, R16 ;  /* 0x000000aeb810723c */ /* 0x040fe20000041810 */
[----:B------:R-:W-:Y:S05]  /*23bb0*/  LDSM.16.M88.4 R172, [R224+0x2000] ;  /* 0x00200000e0ac783b */ /* 0x000fea0000000200 */
[C---:B------:R-:W-:Y:S06]  /*23bc0*/  HMMA.16816.F32.BF16 R20, R184.reuse, R188, R20 ;  /* 0x000000bcb814723c */ /* 0x040fec0000041814 */
[C---:B------:R-:W-:Y:S01]  /*23bd0*/  HMMA.16816.F32.BF16 R24, R184.reuse, R190, R24 ;  /* 0x000000beb818723c */ /* 0x040fe20000041818 */
[----:B------:R-:W5:Y:S05]  /*23be0*/  LDSM.16.M88.4 R188, [R215] ;  /* 0x00000000d7bc783b */ /* 0x000f6a0000000200 */
[C---:B-1----:R-:W-:Y:S06]  /*23bf0*/  HMMA.16816.F32.BF16 R28, R184.reuse, R196, R28 ;  /* 0x000000c4b81c723c */ /* 0x042fec000004181c */
[----:B------:R-:W-:Y:S01]  /*23c00*/  HMMA.16816.F32.BF16 R32, R184, R198, R32 ;  /* 0x000000c6b820723c */ /* 0x000fe20000041820 */
[----:B------:R-:W1:Y:S04]  /*23c10*/  LDSM.16.M88.4 R184, [R214] ;  /* 0x00000000d6b8783b */ /* 0x000e680000000200 */
[----:B------:R-:W1:Y:S01]  /*23c20*/  LDSM.16.M88.4 R196, [R213] ;  /* 0x00000000d5c4783b */ /* 0x000e620000000200 */
[C---:B---3--:R-:W-:Y:S06]  /*23c30*/  HMMA.16816.F32.BF16 R4, R164.reuse, R176, R4 ;  /* 0x000000b0a404723c */ /* 0x048fec0000041804 */
[C---:B------:R-:W-:Y:S01]  /*23c40*/  HMMA.16816.F32.BF16 R8, R164.reuse, R178, R8 ;  /* 0x000000b2a408723c */ /* 0x040fe20000041808 */
[----:B------:R-:W3:Y:S05]  /*23c50*/  LDSM.16.M88.4 R176, [R212] ;  /* 0x00000000d4b0783b */ /* 0x000eea0000000200 */
[C---:B----4-:R-:W-:Y:S06]  /*23c60*/  HMMA.16816.F32.BF16 R12, R164.reuse, R180, R12 ;  /* 0x000000b4a40c723c */ /* 0x050fec000004180c */
[C---:B------:R-:W-:Y:S01]  /*23c70*/  HMMA.16816.F32.BF16 R16, R164.reuse, R182, R16 ;  /* 0x000000b6a410723c */ /* 0x040fe20000041810 */
[----:B------:R-:W-:Y:S05]  /*23c80*/  LDSM.16.M88.4 R180, [R222+0x2000] ;  /* 0x00200000deb4783b */ /* 0x000fea0000000200 */
[C---:B-----5:R-:W-:Y:S06]  /*23c90*/  HMMA.16816.F32.BF16 R20, R164.reuse, R192, R20 ;  /* 0x000000c0a414723c */ /* 0x060fec0000041814 */
[C---:B------:R-:W-:Y:S01]  /*23ca0*/  HMMA.16816.F32.BF16 R24, R164.reuse, R194, R24 ;  /* 0x000000c2a418723c */ /* 0x040fe20000041818 */
[----:B------:R-:W4:Y:S05]  /*23cb0*/  LDSM.16.M88.4 R192, [R220+0xa000] ;  /* 0x00a00000dcc0783b */ /* 0x000f2a0000000200 */
[C---:B------:R-:W-:Y:S06]  /*23cc0*/  HMMA.16816.F32.BF16 R28, R164.reuse, R200, R28 ;  /* 0x000000c8a41c723c */ /* 0x040fec000004181c */
[----:B------:R-:W-:Y:S01]  /*23cd0*/  HMMA.16816.F32.BF16 R32, R164, R202, R32 ;  /* 0x000000caa420723c */ /* 0x000fe20000041820 */
[----:B------:R-:W5:Y:S04]  /*23ce0*/  LDSM.16.M88.4 R164, [R220+0xa800] ;  /* 0x00a80000dca4783b */ /* 0x000f680000000200 */
[----:B------:R-:W-:Y:S01]  /*23cf0*/  LDSM.16.M88.4 R200, [R216+0x2000] ;  /* 0x00200000d8c8783b */ /* 0x000fe20000000200 */
        /* <DEDUP_REMOVED lines=8> */
[----:B------:R-:W2:Y:S05]  /*23d80*/  LDSM.16.M88.4 R196, [R221+0x2000] ;  /* 0x00200000ddc4783b */ /* 0x000eaa0000000200 */
[C---:B---3--:R-:W-:Y:S06]  /*23d90*/  HMMA.16816.F32.BF16 R28, R172.reuse, R176, R28 ;  /* 0x000000b0ac1c723c */ /* 0x048fec000004181c */
[----:B------:R-:W-:Y:S01]  /*23da0*/  HMMA.16816.F32.BF16 R32, R172, R178, R32 ;  /* 0x000000b2ac20723c */ /* 0x000fe20000041820 */
[----:B------:R-:W3:Y:S04]  /*23db0*/  LDSM.16.M88.4 R172, [R216+0x2800] ;  /* 0x00280000d8ac783b */ /* 0x000ee80000000200 */
[----:B------:R-:W3:Y:S01]  /*23dc0*/  LDSM.16.M88.4 R176, [R216+0x3000] ;  /* 0x00300000d8b0783b */ /* 0x000ee20000000200 */
[C---:B----4-:R-:W-:Y:S06]  /*23dd0*/  HMMA.16816.F32.BF16 R4, R180.reuse, R192, R4 ;  /* 0x000000c0b404723c */ /* 0x050fec0000041804 */
[C---:B------:R-:W-:Y:S01]  /*23de0*/  HMMA.16816.F32.BF16 R8, R180.reuse, R194, R8 ;  /* 0x000000c2b408723c */ /* 0x040fe20000041808 */
[----:B------:R-:W4:Y:S05]  /*23df0*/  LDSM.16.M88.4 R192, [R216+0x3800] ;  /* 0x00380000d8c0783b */ /* 0x000f2a0000000200 */
[C---:B-----5:R-:W-:Y:S06]  /*23e00*/  HMMA.16816.F32.BF16 R12, R180.reuse, R164, R12 ;  /* 0x000000a4b40c723c */ /* 0x060fec000004180c */
        /* <DEDUP_REMOVED lines=8> */
[----:B------:R-:W5:Y:S01]  /*23e90*/  LDSM.16.M88.4 R188, [R225+0xd000] ;  /* 0x00d00000e1bc783b */ /* 0x000f620000000200 */
[C---:B--2---:R-:W-:Y:S06]  /*23ea0*/  HMMA.16816.F32.BF16 R4, R196.reuse, R200, R4 ;  /* 0x000000c8c404723c */ /* 0x044fec0000041804 */
[C---:B------:R-:W-:Y:S01]  /*23eb0*/  HMMA.16816.F32.BF16 R8, R196.reuse, R202, R8 ;  /* 0x000000cac408723c */ /* 0x040fe20000041808 */
[----:B------:R-:W-:Y:S05]  /*23ec0*/  LDSM.16.M88.4 R200, [R211] ;  /* 0x00000000d3c8783b */ /* 0x000fea0000000200 */
[C---:B---3--:R-:W-:Y:S06]  /*23ed0*/  HMMA.16816.F32.BF16 R12, R196.reuse, R172, R12 ;  /* 0x000000acc40c723c */ /* 0x048fec000004180c */
[C---:B------:R-:W-:Y:S01]  /*23ee0*/  HMMA.16816.F32.BF16 R16, R196.reuse, R174, R16 ;  /* 0x000000aec410723c */ /* 0x040fe20000041810 */
[----:B------:R-:W2:Y:S05]  /*23ef0*/  LDSM.16.M88.4 R172, [R225+0xd800] ;  /* 0x00d80000e1ac783b */ /* 0x000eaa0000000200 */
[C---:B------:R-:W-:Y:S06]  /*23f00*/  HMMA.16816.F32.BF16 R20, R196.reuse, R176, R20 ;  /* 0x000000b0c414723c */ /* 0x040fec0000041814 */
[C---:B------:R-:W-:Y:S01]  /*23f10*/  HMMA.16816.F32.BF16 R24, R196.reuse, R178, R24 ;  /* 0x000000b2c418723c */ /* 0x040fe20000041818 */
[----:B------:R-:W3:Y:S05]  /*23f20*/  LDSM.16.M88.4 R176, [R224+0x4000] ;  /* 0x00400000e0b0783b */ /* 0x000eea0000000200 */
[C---:B----4-:R-:W-:Y:S06]  /*23f30*/  HMMA.16816.F32.BF16 R28, R196.reuse, R192, R28 ;  /* 0x000000c0c41c723c */ /* 0x050fec000004181c */
        /* <DEDUP_REMOVED lines=9> */
[C---:B-----5:R-:W-:Y:S06]  /*23fd0*/  HMMA.16816.F32.BF16 R20, R164.reuse, R188, R20 ;  /* 0x000000bca414723c */ /* 0x060fec0000041814 */
[C---:B------:R-:W-:Y:S01]  /*23fe0*/  HMMA.16816.F32.BF16 R24, R164.reuse, R190, R24 ;  /* 0x000000bea418723c */ /* 0x040fe20000041818 */
[----:B------:R-:W5:Y:S05]  /*23ff0*/  LDSM.16.M88.4 R188, [R220+0xc000] ;  /* 0x00c00000dcbc783b */ /* 0x000f6a0000000200 */
[C---:B--2---:R-:W-:Y:S06]  /*24000*/  HMMA.16816.F32.BF16 R28, R164.reuse, R172, R28 ;  /* 0x000000aca41c723c */ /* 0x044fec000004181c */
[----:B------:R-:W-:Y:S01]  /*24010*/  HMMA.16816.F32.BF16 R32, R164, R174, R32 ;  /* 0x000000aea420723c */ /* 0x000fe20000041820 */
[----:B------:R-:W2:Y:S04]  /*24020*/  LDSM.16.M88.4 R164, [R220+0xc800] ;  /* 0x00c80000dca4783b */ /* 0x000ea80000000200 */
[----:B------:R-:W2:Y:S01]  /*24030*/  LDSM.16.M88.4 R172, [R220+0xd000] ;  /* 0x00d00000dcac783b */ /* 0x000ea20000000200 */
        /* <DEDUP_REMOVED lines=16> */
[C---:B--2---:R-:W-:Y:S06]  /*24140*/  HMMA.16816.F32.BF16 R12, R184.reuse, R164, R12 ;  /* 0x000000a4b80c723c */ /* 0x044fec000004180c */
[C---:B------:R-:W-:Y:S01]  /*24150*/  HMMA.16816.F32.BF16 R16, R184.reuse, R166, R16 ;  /* 0x000000a6b810723c */ /* 0x040fe20000041810 */
[----:B------:R-:W2:Y:S05]  /*24160*/  LDSM.16.M88.4 R164, [R216+0x4800] ;  /* 0x00480000d8a4783b */ /* 0x000eaa0000000200 */
[C---:B------:R-:W-:Y:S06]  /*24170*/  HMMA.16816.F32.BF16 R20, R184.reuse, R172, R20 ;  /* 0x000000acb814723c */ /* 0x040fec0000041814 */
[C---:B------:R-:W-:Y:S01]  /*24180*/  HMMA.16816.F32.BF16 R24, R184.reuse, R174, R24 ;  /* 0x000000aeb818723c */ /* 0x040fe20000041818 */
[----:B------:R-:W4:Y:S05]  /*24190*/  LDSM.16.M88.4 R172, [R216+0x5000] ;  /* 0x00500000d8ac783b */ /* 0x000f2a0000000200 */
[C---:B---3--:R-:W-:Y:S06]  /*241a0*/  HMMA.16816.F32.BF16 R28, R184.reuse, R200, R28 ;  /* 0x000000c8b81c723c */ /* 0x048fec000004181c */
[----:B------:R-:W-:Y:S01]  /*241b0*/  HMMA.16816.F32.BF16 R32, R184, R202, R32 ;  /* 0x000000cab820723c */ /* 0x000fe20000041820 */
[----:B------:R-:W3:Y:S04]  /*241c0*/  LDSM.16.M88.4 R184, [R225+0xe800] ;  /* 0x00e80000e1b8783b */ /* 0x000ee80000000200 */
[----:B------:R-:W-:Y:S01]  /*241d0*/  LDSM.16.M88.4 R200, [R225+0xf800] ;  /* 0x00f80000e1c8783b */ /* 0x000fe20000000200 */
[C---:B-1----:R-:W-:Y:S06]  /*241e0*/  HMMA.16816.F32.BF16 R4, R180.reuse, R192, R4 ;  /* 0x000000c0b404723c */ /* 0x042fec0000041804 */
[C---:B------:R-:W-:Y:S01]  /*241f0*/  HMMA.16816.F32.BF16 R8, R180.reuse, R194, R8 ;  /* 0x000000c2b408723c */ /* 0x040fe20000041808 */
[----:B------:R-:W1:Y:S05]  /*24200*/  LDSM.16.M88.4 R192, [R225+0xf000] ;  /* 0x00f00000e1c0783b */ /* 0x000e6a0000000200 */
[C---:B--2---:R-:W-:Y:S06]  /*24210*/  HMMA.16816.F32.BF16 R12, R180.reuse, R164, R12 ;  /* 0x000000a4b40c723c */ /* 0x044fec000004180c */
[C---:B------:R-:W-:Y:S01]  /*24220*/  HMMA.16816.F32.BF16 R16, R180.reuse, R166, R16 ;  /* 0x000000a6b410723c */ /* 0x040fe20000041810 */
[----:B------:R-:W-:Y:S05]  /*24230*/  LDSM.16.M88.4 R164, [R224+0x6000] ;  /* 0x00600000e0a4783b */ /* 0x000fea0000000200 */
[C---:B----4-:R-:W-:Y:S06]  /*24240*/  HMMA.16816.F32.BF16 R20, R180.reuse, R172, R20 ;  /* 0x000000acb414723c */ /* 0x050fec0000041814 */
[C---:B------:R-:W-:Y:S01]  /*24250*/  HMMA.16816.F32.BF16 R24, R180.reuse, R174, R24 ;  /* 0x000000aeb418723c */ /* 0x040fe20000041818 */
[----:B------:R-:W2:Y:S05]  /*24260*/  LDSM.16.M88.4 R172, [R207] ;  /* 0x00000000cfac783b */ /* 0x000eaa0000000200 */
[C---:B------:R-:W-:Y:S06]  /*24270*/  HMMA.16816.F32.BF16 R28, R180.reuse, R176, R28 ;  /* 0x000000b0b41c723c */ /* 0x040fec000004181c */
[----:B------:R-:W-:Y:S01]  /*24280*/  HMMA.16816.F32.BF16 R32, R180, R178, R32 ;  /* 0x000000b2b420723c */ /* 0x000fe20000041820 */
[----:B------:R-:W4:Y:S04]  /*24290*/  LDSM.16.M88.4 R176, [R206] ;  /* 0x00000000ceb0783b */ /* 0x000f280000000200 */
[----:B------:R-:W5:Y:S01]  /*242a0*/  LDSM.16.M88.4 R180, [R205] ;  /* 0x00000000cdb4783b */ /* 0x000f620000000200 */
[C---:B------:R-:W-:Y:S06]  /*242b0*/  HMMA.16816.F32.BF16 R4, R188.reuse, R196, R4 ;  /* 0x000000c4bc04723c */ /* 0x040fec0000041804 */
[C---:B------:R-:W-:Y:S01]  /*242c0*/  HMMA.16816.F32.BF16 R8, R188.reuse, R198, R8 ;  /* 0x000000c6bc08723c */ /* 0x040fe20000041808 */
[----:B------:R-:W5:Y:S05]  /*242d0*/  LDSM.16.M88.4 R196, [R204] ;  /* 0x00000000ccc4783b */ /* 0x000f6a0000000200 */
[C---:B---3--:R-:W-:Y:S06]  /*242e0*/  HMMA.16816.F32.BF16 R12, R188.reuse, R184, R12 ;  /* 0x000000b8bc0c723c */ /* 0x048fec000004180c */
        /* <DEDUP_REMOVED lines=9> */
[C---:B--2---:R-:W-:Y:S06]  /*24380*/  HMMA.16816.F32.BF16 R4, R164.reuse, R172, R4 ;  /* 0x000000aca404723c */ /* 0x044fec0000041804 */
        /* <DEDUP_REMOVED lines=18> */
[----:B------:R-:W-:Y:S05]  /*244b0*/  HMMA.16816.F32.BF16 R32, R184, R182, R32 ;  /* 0x000000b6b820723c */ /* 0x000fea0000041820 */
[----:B------:R-:W-:Y:S01]  /*244c0*/  IMAD.MOV.U32 R181, RZ, RZ, R250 ;  /* 0x000000ffffb57224 */ /* 0x000fe200078e00fa */
[C---:B------:R-:W-:Y:S05]  /*244d0*/  HMMA.16816.F32.BF16 R4, R188.reuse, R200, R4 ;  /* 0x000000c8bc04723c */ /* 0x040fea0000041804 */
[----:B------:R-:W-:Y:S01]  /*244e0*/  IMAD.MOV.U32 R180, RZ, RZ, R251 ;  /* 0x000000ffffb47224 */ /* 0x000fe200078e00fb */
[C---:B------:R-:W-:Y:S06]  /*244f0*/  HMMA.16816.F32.BF16 R8, R188.reuse, R202, R8 ;  /* 0x000000cabc08723c */ /* 0x040fec0000041808 */
[C---:B-----5:R-:W-:Y:S06]  /*24500*/  HMMA.16816.F32.BF16 R12, R188.reuse, R164, R12 ;  /* 0x000000a4bc0c723c */ /* 0x060fec000004180c */
[C---:B------:R-:W-:Y:S06]  /*24510*/  HMMA.16816.F32.BF16 R16, R188.reuse, R166, R16 ;  /* 0x000000a6bc10723c */ /* 0x040fec0000041810 */
[-C--:B------:R-:W-:Y:S01]  /*24520*/  FMUL.FTZ R4, R4, R3.reuse ;  /* 0x0000000304047220 */ /* 0x080fe20000410000 */
[-C--:B------:R-:W-:Y:S01]  /*24530*/  FMUL.FTZ R5, R5, R3.reuse ;  /* 0x0000000305057220 */ /* 0x080fe20000410000 */
[-C--:B------:R-:W-:Y:S02]  /*24540*/  FMUL.FTZ R6, R6, R3.reuse ;  /* 0x0000000306067220 */ /* 0x080fe40000410000 */
[----:B------:R-:W-:Y:S01]  /*24550*/  MUFU.TANH R174, R4 ;  /* 0x0000000400ae7308 */ /* 0x000fe20000002400 */
[-C--:B------:R-:W-:Y:S01]  /*24560*/  FMUL.FTZ R7, R7, R3.reuse ;  /* 0x0000000307077220 */ /* 0x080fe20000410000 */
[-C--:B------:R-:W-:Y:S01]  /*24570*/  FMUL.FTZ R10, R10, R3.reuse ;  /* 0x000000030a0a7220 */ /* 0x080fe20000410000 */
[-C--:B------:R-:W-:Y:S01]  /*24580*/  FMUL.FTZ R9, R9, R3.reuse ;  /* 0x0000000309097220 */ /* 0x080fe20000410000 */
[-C--:B------:R-:W-:Y:S01]  /*24590*/  FMUL.FTZ R11, R11, R3.reuse ;  /* 0x000000030b0b7220 */ /* 0x080fe20000410000 */
[-C--:B------:R-:W-:Y:S05]  /*245a0*/  FMUL.FTZ R8, R8, R3.reuse ;  /* 0x0000000308087220 */ /* 0x080fea0000410000 */
[----:B------:R-:W-:Y:S01]  /*245b0*/  MUFU.TANH R183, R5 ;  /* 0x0000000500b77308 */ /* 0x000fe20000002400 */
[-C--:B------:R-:W-:Y:S01]  /*245c0*/  FMUL.FTZ R12, R12, R3.reuse ;  /* 0x000000030c0c7220 */ /* 0x080fe20000410000 */
[-C--:B------:R-:W-:Y:S01]  /*245d0*/  FMUL.FTZ R13, R13, R3.reuse ;  /* 0x000000030d0d7220 */ /* 0x080fe20000410000 */
[-C--:B------:R-:W-:Y:S01]  /*245e0*/  FMUL.FTZ R14, R14, R3.reuse ;  /* 0x000000030e0e7220 */ /* 0x080fe20000410000 */
[-C--:B------:R-:W-:Y:S01]  /*245f0*/  FMUL.FTZ R15, R15, R3.reuse ;  /* 0x000000030f0f7220 */ /* 0x080fe20000410000 */
[-C--:B------:R-:W-:Y:S01]  /*24600*/  FMUL.FTZ R16, R16, R3.reuse ;  /* 0x0000000310107220 */ /* 0x080fe20000410000 */
[-C--:B------:R-:W-:Y:S04]  /*24610*/  FMUL.FTZ R17, R17, R3.reuse ;  /* 0x0000000311117220 */ /* 0x080fe80000410000 */
[----:B------:R-:W-:Y:S01]  /*24620*/  MUFU.TANH R182, R6 ;  /* 0x0000000600b67308 */ /* 0x000fe20000002400 */
[-C--:B------:R-:W-:Y:S01]  /*24630*/  FMUL.FTZ R18, R18, R3.reuse ;  /* 0x0000000312127220 */ /* 0x080fe20000410000 */
[-C--:B------:R-:W-:Y:S08]  /*24640*/  FMUL.FTZ R19, R19, R3.reuse ;  /* 0x0000000313137220 */ /* 0x080ff00000410000 */
[----:B------:R1:W-:Y:S10]  /*24650*/  MUFU.TANH R184, R7 ;  /* 0x0000000700b87308 */ /* 0x0003f40000002400 */
[----:B------:R-:W-:Y:S10]  /*24660*/  MUFU.TANH R186, R8 ;  /* 0x0000000800ba7308 */ /* 0x000ff40000002400 */
[----:B------:R-:W2:Y:S01]  /*24670*/  MUFU.TANH R8, R10 ;  /* 0x0000000a00087308 */ /* 0x000ea20000002400 */
[----:B-1----:R-:W1:Y:S09]  /*24680*/  LDSM.16.M88.4 R4, [R216+0x7000] ;  /* 0x00700000d804783b */ /* 0x002e720000000200 */
[----:B------:R-:W3:Y:S10]  /*24690*/  MUFU.TANH R185, R9 ;  /* 0x0000000900b97308 */ /* 0x000ef40000002400 */
[----:B------:R4:W1:Y:S01]  /*246a0*/  MUFU.TANH R166, R11 ;  /* 0x0000000b00a67308 */ /* 0x0008620000002400 */
[----:B--2---:R-:W-:Y:S09]  /*246b0*/  STL [R1], R8 ;  /* 0x0000000801007387 */ /* 0x004ff20000100800 */
[----:B------:R2:W1:Y:S10]  /*246c0*/  MUFU.TANH R164, R12 ;  /* 0x0000000c00a47308 */ /* 0x0004740000002400 */
[----:B------:R2:W2:Y:S01]  /*246d0*/  MUFU.TANH R187, R13 ;  /* 0x0000000d00bb7308 */ /* 0x0004a20000002400 */
[----:B----4-:R-:W4:Y:S01]  /*246e0*/  LDSM.16.M88.4 R8, [R216+0x7800] ;  /* 0x00780000d808783b */ /* 0x010f220000000200 */
[----:B------:R-:W-:Y:S08]  /*246f0*/  DEPBAR.LE SB0, 0x0 ;  /* 0x000080000000791a */ /* 0x000ff00000000000 */
[----:B------:R2:W2:Y:S01]  /*24700*/  MUFU.TANH R193, R14 ;  /* 0x0000000e00c17308 */ /* 0x0004a20000002400 */
[----:B------:R-:W-:Y:S01]  /*24710*/  BAR.SYNC.DEFER_BLOCKING 0x0 ;  /* 0x0000000000007b1d */ /* 0x000fe20000010000 */
[C---:B-1----:R-:W-:Y:S08]  /*24720*/  HMMA.16816.F32.BF16 R20, R188.reuse, R4, R20 ;  /* 0x00000004bc14723c */ /* 0x042ff00000041814 */
[----:B------:R1:W1:Y:S01]  /*24730*/  MUFU.TANH R192, R15 ;  /* 0x0000000f00c07308 */ /* 0x0002620000002400 */
[C---:B------:R-:W-:Y:S09]  /*24740*/  HMMA.16816.F32.BF16 R24, R188.reuse, R6, R24 ;  /* 0x00000006bc18723c */ /* 0x040ff20000041818 */
[----:B------:R1:W1:Y:S10]  /*24750*/  MUFU.TANH R194, R16 ;  /* 0x0000001000c27308 */ /* 0x0002740000002400 */
[----:B------:R1:W1:Y:S01]  /*24760*/  MUFU.TANH R195, R17 ;  /* 0x0000001100c37308 */ /* 0x0002620000002400 */
[-C--:B------:R-:W-:Y:S01]  /*24770*/  FMUL.FTZ R20, R20, R3.reuse ;  /* 0x0000000314147220 */ /* 0x080fe20000410000 */
[-C--:B------:R-:W-:Y:S01]  /*24780*/  FMUL.FTZ R21, R21, R3.reuse ;  /* 0x0000000315157220 */ /* 0x080fe20000410000 */
[-C--:B------:R-:W-:Y:S01]  /*24790*/  FMUL.FTZ R22, R22, R3.reuse ;  /* 0x0000000316167220 */ /* 0x080fe20000410000 */
[-C--:B------:R-:W-:Y:S06]  /*247a0*/  FMUL.FTZ R23, R23, R3.reuse ;  /* 0x0000000317177220 */ /* 0x080fec0000410000 */
[----:B------:R1:W1:Y:S01]  /*247b0*/  MUFU.TANH R197, R18 ;  /* 0x0000001200c57308 */ /* 0x0002620000002400 */
[C---:B----4-:R-:W-:Y:S03]  /*247c0*/  HMMA.16816.F32.BF16 R28, R188.reuse, R8, R28 ;  /* 0x00000008bc1c723c */ /* 0x050fe6000004181c */
[-C--:B------:R-:W-:Y:S01]  /*247d0*/  FMUL.FTZ R24, R24, R3.reuse ;  /* 0x0000000318187220 */ /* 0x080fe20000410000 */
[-C--:B------:R-:W-:Y:S01]  /*247e0*/  FMUL.FTZ R25, R25, R3.reuse ;  /* 0x0000000319197220 */ /* 0x080fe20000410000 */
[-C--:B------:R-:W-:Y:S01]  /*247f0*/  FMUL.FTZ R26, R26, R3.reuse ;  /* 0x000000031a1a7220 */ /* 0x080fe20000410000 */
[----:B------:R-:W-:Y:S03]  /*24800*/  HMMA.16816.F32.BF16 R32, R188, R10, R32 ;  /* 0x0000000abc20723c */ /* 0x000fe60000041820 */
[----:B------:R4:W1:Y:S02]  /*24810*/  MUFU.TANH R196, R19 ;  /* 0x0000001300c47308 */ /* 0x0008640000002400 */
[-C--:B------:R-:W-:Y:S08]  /*24820*/  FMUL.FTZ R27, R27, R3.reuse ;  /* 0x000000031b1b7220 */ /* 0x080ff00000410000 */
[----:B------:R4:W1:Y:S10]  /*24830*/  MUFU.TANH R176, R20 ;  /* 0x0000001400b07308 */ /* 0x0008740000002400 */
        /* <DEDUP_REMOVED lines=23> */
[----:B--23--:R-:W-:Y:S05]  /*249b0*/  @!P0 BRA `(.L_x_2346) ;  /* 0x0000000c00688947 */ /* 0x00cfea0003800000 */
        /* <DEDUP_REMOVED lines=19> */
[----:B-1----:R-:W3:Y:S01]  /*24af0*/  LD.E.64 R14, desc[UR10][R168.64+0x20] ;  /* 0x0000200aa80e7980 */ /* 0x002ee2000c101b00 */
        /* <DEDUP_REMOVED lines=40> */
[----:B------:R1:W5:Y:S01]  /*24d80*/  LD.E R3, desc[UR12][R6.64] ;  /* 0x0000000c06037980 */ /* 0x000362000c101900 */
[----:B------:R-:W-:Y:S03]  /*24d90*/  LEA.HI.X.SX32 R5, R10, R245, 0x2, P0 ;  /* 0x000000f50a057211 */ /* 0x000fe600000f16ff */
[----:B------:R-:W-:Y:S02]  /*24da0*/  IMAD R11, R11, R8, -0x40 ;  /* 0xffffffc00b0b7424 */ /* 0x000fe400078e0208 */
[----:B------:R2:W5:Y:S03]  /*24db0*/  LD.E R4, desc[UR14][R4.64] ;  /* 0x0000000e04047980 */ /* 0x000566000c101900 */
[----:B-1----:R-:W-:Y:S01]  /*24dc0*/  SHF.R.S32.HI R6, RZ, 0x1f, R11 ;  /* 0x0000001fff067819 */ /* 0x002fe2000001140b */
[-C--:B--2---:R-:W-:Y:S02]  /*24dd0*/  IMAD R5, R13, R11.reuse, RZ ;  /* 0x0000000b0d057224 */ /* 0x084fe400078e02ff */
[C---:B------:R-:W-:Y:S04]  /*24de0*/  IMAD.WIDE.U32 R8, R12.reuse, R11, RZ ;  /* 0x0000000b0c087225 */ /* 0x040fe800078e00ff */
[----:B------:R-:W-:Y:S04]  /*24df0*/  IMAD R5, R12, R6, R5 ;  /* 0x000000060c057224 */ /* 0x000fe800078e0205 */
[----:B------:R-:W-:Y:S02]  /*24e00*/  IMAD.IADD R9, R9, 0x1, R5 ;  /* 0x0000000109097824 */ /* 0x000fe400078e0205 */
[----:B-----5:R-:W-:Y:S04]  /*24e10*/  IMAD.IADD R3, R3, 0x1, -R4 ;  /* 0x0000000103037824 */ /* 0x020fe800078e0a04 */
[----:B---3--:R-:W-:Y:S01]  /*24e20*/  IMAD R4, R15, R3, RZ ;  /* 0x000000030f047224 */ /* 0x008fe200078e02ff */
[----:B------:R-:W-:Y:S01]  /*24e30*/  SHF.R.S32.HI R5, RZ, 0x1f, R3 ;  /* 0x0000001fff057819 */ /* 0x000fe20000011403 */
[----:B------:R-:W-:Y:S04]  /*24e40*/  IMAD.WIDE.U32 R8, R3, R14, R8 ;  /* 0x0000000e03087225 */ /* 0x000fe800078e0008 */
[----:B------:R-:W-:Y:S04]  /*24e50*/  IMAD R4, R14, R5, R4 ;  /* 0x000000050e047224 */ /* 0x000fe800078e0204 */
[----:B------:R-:W-:Y:S01]  /*24e60*/  IMAD.IADD R4, R9, 0x1, R4 ;  /* 0x0000000109047824 */ /* 0x000fe200078e0204 */
[----:B------:R-:W-:Y:S05]  /*24e70*/  BRA `(.L_x_2349) ;  /* 0x0000000000187947 */ /* 0x000fea0003800000 */
.L_x_2348:
[----:B------:R-:W-:Y:S02]  /*24e80*/  R2UR UR4, R170 ;  /* 0x00000000aa0472ca */ /* 0x000fe400000e0000 */
[----:B------:R-:W-:Y:S11]  /*24e90*/  R2UR UR5, R171 ;  /* 0x00000000ab0572ca */ /* 0x000ff600000e0000 */
[----:B------:R-:W-:Y:S02]  /*24ea0*/  @!UPT UIADD3 URZ, URZ, URZ, URZ ;  /* 0x0000003f3f3ff290 */ /* 0x000fe4000fffe03f */
[----:B------:R-:W2:Y:S02]  /*24eb0*/  LD.E R8, desc[UR4][R168.64+0x38] ;  /* 0x00003804a8087980 */ /* 0x000ea4000c101900 */
[----:B--2---:R-:W-:Y:S05]  /*24ec0*/  IMAD.U32 R8, R8, -0x40, RZ ;  /* 0xffffffc008087824 */ /* 0x004fea00078e00ff */
[----:B------:R-:W-:Y:S02]  /*24ed0*/  SHF.R.S32.HI R4, RZ, 0x1f, R8 ;  /* 0x0000001fff047819 */ /* 0x000fe40000011408 */
.L_x_2349:
[----:B------:R-:W-:Y:S05]  /*24ee0*/  BSYNC B0 ;  /* 0x0000000000007941 */ /* 0x000fea0003800000 */
.L_x_2347:
[----:B------:R-:W-:Y:S02]  /*24ef0*/  @P6 R2UR UR4, R170 ;  /* 0x00000000aa0462ca */ /* 0x000fe400000e0000 */
[C---:B------:R-:W-:Y:S02]  /*24f00*/  @P6 R2UR UR5, R171.reuse ;  /* 0x00000000ab0562ca */ /* 0x040fe400000e0000 */
[----:B------:R-:W-:Y:S02]  /*24f10*/  LEA R14, P1, R8, R237, 0x1 ;  /* 0x000000ed080e7211 */ /* 0x000fe400078208ff */
[----:B------:R-:W-:Y:S02]  /*24f20*/  @P5 R2UR UR10, R170 ;  /* 0x00000000aa0a52ca */ /* 0x000fe400000e0000 */
[-C--:B-1----:R-:W-:Y:S02]  /*24f30*/  LEA.HI.X R15, R8, R236.reuse, R4, 0x1, P1 ;  /* 0x000000ec080f7211 */ /* 0x082fe400008f0c04 */
        /* <DEDUP_REMOVED lines=44> */
[CC--:B----4-:R-:W-:Y:S01]  /*25200*/  @P6 LEA R22, P0, R5.reuse, R237.reuse, 0x1 ;  /* 0x000000ed05166211 */ /* 0x0d0fe200078008ff */
        /* <DEDUP_REMOVED lines=85> */
.L_x_2346:
[----:B------:R-:W-:Y:S05]  /*25760*/  BSYNC B1 ;  /* 0x0000000000017941 */ /* 0x000fea0003800000 */
.L_x_2345:
[----:B--2---:R-:W2:Y:S01]  /*25770*/  LDL.LU R8, [R1] ;  /* 0x0000000001087983 */ /* 0x004ea20000300800 */
[----:B------:R-:W-:Y:S02]  /*25780*/  R2UR UR4, R170 ;  /* 0x00000000aa0472ca */ /* 0x000fe400000e0000 */
[----:B------:R-:W-:Y:S01]  /*25790*/  R2UR UR5, R171 ;  /* 0x00000000ab0572ca */ /* 0x000fe200000e0000 */
[----:B-1----:R-:W-:Y:S01]  /*257a0*/  LDSM.16.MT88.4 R12, [R230+0x10000] ;  /* 0x01000000e60c783b */ /* 0x002fe20000004200 */
[----:B------:R-:W-:Y:S02]  /*257b0*/  MOV R7, R166 ;  /* 0x000000a600077202 */ /* 0x000fe40000000f00 */
[----:B------:R-:W-:Y:S02]  /*257c0*/  FMNMX.FTZ R5, R174, R2, !PT ;  /* 0x00000002ae057209 */ /* 0x000fe40007810000 */
[----:B------:R-:W-:Y:S02]  /*257d0*/  FMNMX.FTZ R3, R182, R0, !PT ;  /* 0x00000000b6037209 */ /* 0x000fe40007810000 */
[----:B------:R-:W-:Y:S01]  /*257e0*/  FMNMX.FTZ R5, R183, R5, !PT ;  /* 0x00000005b7057209 */ /* 0x000fe20007810000 */
[----:B----4-:R-:W-:Y:S01]  /*257f0*/  LDSM.16.MT88.4 R20, [R229+0x10000] ;  /* 0x01000000e514783b */ /* 0x010fe20000004200 */
[----:B------:R-:W-:Y:S02]  /*25800*/  FMNMX.FTZ R3, R184, R3, !PT ;  /* 0x00000003b8037209 */ /* 0x000fe40007810000 */
[----:B------:R-:W-:Y:S02]  /*25810*/  FMNMX.FTZ R5, R186, R5, !PT ;  /* 0x00000005ba057209 */ /* 0x000fe40007810000 */
[----:B------:R-:W-:Y:S02]  /*25820*/  MOV R190, R164 ;  /* 0x000000a400be7202 */ /* 0x000fe40000000f00 */
[----:B------:R-:W-:Y:S01]  /*25830*/  FMNMX.FTZ R5, R185, R5, !PT ;  /* 0x00000005b9057209 */ /* 0x000fe20007810000 */
[----:B------:R1:W3:Y:S01]  /*25840*/  LD.E R166, desc[UR4][R168.64+0xdc] ;  /* 0x0000dc04a8a67980 */ /* 0x0002e2000c101900 */
[----:B------:R-:W-:Y:S02]  /*25850*/  MOV R191, R187 ;  /* 0x000000bb00bf7202 */ /* 0x000fe40000000f00 */
[----:B------:R-:W-:Y:S01]  /*25860*/  FMNMX.FTZ R5, R190, R5, !PT ;  /* 0x00000005be057209 */ /* 0x000fe20007810000 */
[----:B------:R-:W-:Y:S01]  /*25870*/  LDSM.16.MT88.4 R28, [R228+0x10000] ;  /* 0x01000000e41c783b */ /* 0x000fe20000004200 */
[----:B------:R-:W-:Y:S02]  /*25880*/  MOV R250, R176 ;  /* 0x000000b000fa7202 */ /* 0x000fe40000000f00 */
[----:B------:R-:W-:Y:S04]  /*25890*/  FMNMX.FTZ R5, R191, R5, !PT ;  /* 0x00000005bf057209 */ /* 0x000fe80007810000 */
[----:B------:R-:W-:Y:S04]  /*258a0*/  FMNMX.FTZ R5, R194, R5, !PT ;  /* 0x00000005c2057209 */ /* 0x000fe80007810000 */
[----:B------:R-:W-:Y:S04]  /*258b0*/  FMNMX.FTZ R5, R195, R5, !PT ;  /* 0x00000005c3057209 */ /* 0x000fe80007810000 */
[----:B------:R-:W-:Y:S04]  /*258c0*/  FMNMX.FTZ R5, R250, R5, !PT ;  /* 0x00000005fa057209 */ /* 0x000fe80007810000 */
[----:B------:R-:W-:Y:S01]  /*258d0*/  FMNMX.FTZ R5, R252, R5, !PT ;  /* 0x00000005fc057209 */ /* 0x000fe20007810000 */
[----:B-1----:R-:W-:Y:S03]  /*258e0*/  LDSM.16.MT88.4 R168, [R229+0x14800] ;  /* 0x01480000e5a8783b */ /* 0x002fe60000004200 */
[----:B------:R-:W-:Y:S04]  /*258f0*/  FMNMX.FTZ R5, R201, R5, !PT ;  /* 0x00000005c9057209 */ /* 0x000fe80007810000 */
[----:B------:R-:W-:Y:S04]  /*25900*/  FMNMX.FTZ R5, R200, R5, !PT ;  /* 0x00000005c8057209 */ /* 0x000fe80007810000 */
[----:B------:R-:W-:Y:S04]  /*25910*/  FMNMX.FTZ R5, R179, R5, !PT ;  /* 0x00000005b3057209 */ /* 0x000fe80007810000 */
[----:B------:R-:W-:Y:S04]  /*25920*/  FMNMX.FTZ R5, R178, R5, !PT ;  /* 0x00000005b2057209 */ /* 0x000fe80007810000 */
[----:B------:R-:W-:Y:S04]  /*25930*/  FMNMX.FTZ R5, R173, R5, !PT ;  /* 0x00000005ad057209 */ /* 0x000fe80007810000 */
[----:B------:R-:W-:Y:S05]  /*25940*/  FMNMX.FTZ R5, R172, R5, !PT ;  /* 0x00000005ac057209 */ /* 0x000fea0007810000 */
[----:B------:R-:W1:Y:S02]  /*25950*/  SHFL.BFLY PT, R6, R5, 0x2, 0x1f ;  /* 0x0c401f0005067f89 */ /* 0x000e6400000e0000 */
[----:B-1----:R-:W-:Y:S06]  /*25960*/  FMNMX.FTZ R5, R5, R6, !PT ;  /* 0x0000000605057209 */ /* 0x002fec0007810000 */
[----:B------:R-:W1:Y:S02]  /*25970*/  SHFL.BFLY PT, R164, R5, 0x1, 0x1f ;  /* 0x0c201f0005a47f89 */ /* 0x000e6400000e0000 */
[----:B-1----:R-:W-:Y:S04]  /*25980*/  FMNMX.FTZ R164, R5, R164, !PT ;  /* 0x000000a405a47209 */ /* 0x002fe80007810000 */
[C---:B------:R-:W-:Y:S01]  /*25990*/  FSETP.NEU.FTZ.AND P0, PT, R164.reuse, -INF , PT ;  /* 0xff800000a400780b */ /* 0x040fe20003f1d000 */
[----:B------:R-:W-:Y:S01]  /*259a0*/  FADD.FTZ R2, -R164, R2 ;  /* 0x00000002a4027221 */ /* 0x000fe20000010100 */
[----:B--2---:R-:W-:Y:S04]  /*259b0*/  FMNMX.FTZ R3, R8, R3, !PT ;  /* 0x0000000308037209 */ /* 0x004fe80007810000 */
[----:B------:R-:W-:Y:S04]  /*259c0*/  FMNMX.FTZ R3, R7, R3, !PT ;  /* 0x0000000307037209 */ /* 0x000fe80007810000 */
[----:B------:R-:W-:Y:S04]  /*259d0*/  FMNMX.FTZ R3, R193, R3, !PT ;  /* 0x00000003c1037209 */ /* 0x000fe80007810000 */
[----:B------:R-:W-:Y:S04]  /*259e0*/  FMNMX.FTZ R3, R192, R3, !PT ;  /* 0x00000003c0037209 */ /* 0x000fe80007810000 */
[----:B------:R-:W-:Y:S04]  /*259f0*/  FMNMX.FTZ R3, R197, R3, !PT ;  /* 0x00000003c5037209 */ /* 0x000fe80007810000 */
[----:B------:R-:W-:Y:S01]  /*25a00*/  FMNMX.FTZ R3, R196, R3, !PT ;  /* 0x00000003c4037209 */ /* 0x000fe20007810000 */
[C---:B---3--:R-:W-:Y:S01]  /*25a10*/  FMUL.FTZ R176, R166.reuse, R164 ;  /* 0x000000a4a6b07220 */ /* 0x048fe20000410000 */
[----:B------:R-:W-:Y:S02]  /*25a20*/  FMUL.FTZ R2, R166, R2 ;  /* 0x00000002a6027220 */ /* 0x000fe40000410000 */
[----:B------:R-:W-:Y:S02]  /*25a30*/  FMNMX.FTZ R3, R203, R3, !PT ;  /* 0x00000003cb037209 */ /* 0x000fe40007810000 */
[----:B------:R-:W-:Y:S02]  /*25a40*/  FSEL R176, R176, RZ, P0 ;  /* 0x000000ffb0b07208 */ /* 0x000fe40000000000 */
[----:B------:R-:W-:Y:S01]  /*25a50*/  FMNMX.FTZ R3, R202, R3, !PT ;  /* 0x00000003ca037209 */ /* 0x000fe20007810000 */
[----:B------:R-:W1:Y:S02]  /*25a60*/  MUFU.EX2 R2, R2 ;  /* 0x0000000200027308 */ /* 0x000e640000000800 */
[-CC-:B------:R-:W-:Y:S01]  /*25a70*/  FFMA.FTZ R189, R174, R166.reuse, -R176.reuse ;  /* 0x000000a6aebd7223 */ /* 0x180fe200000108b0 */
[----:B------:R-:W-:Y:S01]  /*25a80*/  FMNMX.FTZ R3, R199, R3, !PT ;  /* 0x00000003c7037209 */ /* 0x000fe20007810000 */
[-CC-:B------:R-:W-:Y:S01]  /*25a90*/  FFMA.FTZ R187, R183, R166.reuse, -R176.reuse ;  /* 0x000000a6b7bb7223 */ /* 0x180fe200000108b0 */
[-CC-:B------:R-:W-:Y:S01]  /*25aa0*/  FFMA.FTZ R186, R186, R166.reuse, -R176.reuse ;  /* 0x000000a6baba7223 */ /* 0x180fe200000108b0 */
[-CC-:B------:R-:W-:Y:S01]  /*25ab0*/  FFMA.FTZ R185, R185, R166.reuse, -R176.reuse ;  /* 0x000000a6b9b97223 */ /* 0x180fe200000108b0 */
[----:B------:R-:W-:Y:S03]  /*25ac0*/  FMNMX.FTZ R3, R198, R3, !PT ;  /* 0x00000003c6037209 */ /* 0x000fe60007810000 */
[----:B------:R-:W-:Y:S01]  /*25ad0*/  MUFU.EX2 R189, R189 ;  /* 0x000000bd00bd7308 */ /* 0x000fe20000000800 */
[-CC-:B------:R-:W-:Y:S01]  /*25ae0*/  FFMA.FTZ R178, R178, R166.reuse, -R176.reuse ;  /* 0x000000a6b2b27223 */ /* 0x180fe200000108b0 */
[-CC-:B------:R-:W-:Y:S01]  /*25af0*/  FFMA.FTZ R173, R173, R166.reuse, -R176.reuse ;  /* 0x000000a6adad7223 */ /* 0x180fe200000108b0 */
[----:B------:R-:W-:Y:S01]  /*25b00*/  FMNMX.FTZ R3, R177, R3, !PT ;  /* 0x00000003b1037209 */ /* 0x000fe20007810000 */
[-CC-:B------:R-:W-:Y:S01]  /*25b10*/  FFMA.FTZ R190, R190, R166.reuse, -R176.reuse ;  /* 0x000000a6bebe7223 */ /* 0x180fe200000108b0 */
[-CC-:B------:R-:W-:Y:S01]  /*25b20*/  FFMA.FTZ R191, R191, R166.reuse, -R176.reuse ;  /* 0x000000a6bfbf7223 */ /* 0x180fe200000108b0 */
[--C-:B------:R-:W-:Y:S01]  /*25b30*/  FFMA.FTZ R194, R194, R166, -R176.reuse ;  /* 0x000000a6c2c27223 */ /* 0x100fe200000108b0 */
[----:B------:R-:W-:Y:S03]  /*25b40*/  FMNMX.FTZ R3, R175, R3, !PT ;  /* 0x00000003af037209 */ /* 0x000fe60007810000 */
[----:B------:R-:W2:Y:S01]  /*25b50*/  MUFU.EX2 R187, R187 ;  /* 0x000000bb00bb7308 */ /* 0x000ea20000000800 */
[C---:B-1----:R-:W-:Y:S01]  /*25b60*/  FMUL.FTZ R5, R2.reuse, R161 ;  /* 0x000000a102057220 */ /* 0x042fe20000410000 */
[C---:B------:R-:W-:Y:S01]  /*25b70*/  FMUL.FTZ R9, R2.reuse, R157 ;  /* 0x0000009d02097220 */ /* 0x040fe20000410000 */
[----:B------:R-:W-:Y:S01]  /*25b80*/  FMNMX.FTZ R3, R167, R3, !PT ;  /* 0x00000003a7037209 */ /* 0x000fe20007810000 */
[C---:B------:R-:W-:Y:S01]  /*25b90*/  FMUL.FTZ R16, R2.reuse, R148 ;  /* 0x0000009402107220 */ /* 0x040fe20000410000 */
[C---:B------:R-:W-:Y:S01]  /*25ba0*/  FMUL.FTZ R17, R2.reuse, R149 ;  /* 0x0000009502117220 */ /* 0x040fe20000410000 */
[C---:B------:R-:W-:Y:S01]  /*25bb0*/  FMUL.FTZ R24, R2.reuse, R140 ;  /* 0x0000008c02187220 */ /* 0x040fe20000410000 */
[----:B------:R-:W-:Y:S03]  /*25bc0*/  FMNMX.FTZ R3, R165, R3, !PT ;  /* 0x00000003a5037209 */ /* 0x000fe60007810000 */
[----:B------:R-:W-:Y:S01]  /*25bd0*/  MUFU.EX2 R186, R186 ;  /* 0x000000ba00ba7308 */ /* 0x000fe20000000800 */
[C---:B------:R-:W-:Y:S01]  /*25be0*/  FMUL.FTZ R25, R2.reuse, R141 ;  /* 0x0000008d02197220 */ /* 0x040fe20000410000 */
[C---:B------:R-:W-:Y:S01]  /*25bf0*/  FMUL.FTZ R32, R2.reuse, R132 ;  /* 0x0000008402207220 */ /* 0x040fe20000410000 */
[C---:B------:R-:W-:Y:S01]  /*25c00*/  FMUL.FTZ R33, R2.reuse, R133 ;  /* 0x0000008502217220 */ /* 0x040fe20000410000 */
[----:B------:R-:W1:Y:S01]  /*25c10*/  SHFL.BFLY PT, R4, R3, 0x2, 0x1f ;  /* 0x0c401f0003047f89 */ /* 0x000e6200000e0000 */
        /* <DEDUP_REMOVED lines=23> */
[----:B-1----:R-:W-:Y:S01]  /*25d90*/  FMNMX.FTZ R4, R3, R4, !PT ;  /* 0x0000000403047209 */ /* 0x002fe20007810000 */
[C---:B------:R-:W-:Y:S01]  /*25da0*/  FMUL.FTZ R80, R2.reuse, R80 ;  /* 0x0000005002507220 */ /* 0x040fe20000410000 */
[C---:B------:R-:W-:Y:S01]  /*25db0*/  FMUL.FTZ R81, R2.reuse, R81 ;  /* 0x0000005102517220 */ /* 0x040fe20000410000 */
[C---:B------:R-:W-:Y:S01]  /*25dc0*/  FMUL.FTZ R84, R2.reuse, R84 ;  /* 0x0000005402547220 */ /* 0x040fe20000410000 */
[C---:B------:R-:W-:Y:S01]  /*25dd0*/  FMUL.FTZ R85, R2.reuse, R85 ;  /* 0x0000005502557220 */ /* 0x040fe20000410000 */
[----:B------:R-:W1:Y:S01]  /*25de0*/  SHFL.BFLY PT, R3, R4, 0x1, 0x1f ;  /* 0x0c201f0004037f89 */ /* 0x000e6200000e0000 */
        /* <DEDUP_REMOVED lines=16> */
[--C-:B------:R-:W-:Y:S01]  /*25ef0*/  FFMA.FTZ R195, R195, R166, -R176.reuse ;  /* 0x000000a6c3c37223 */ /* 0x100fe200000108b0 */
[C---:B------:R-:W-:Y:S01]  /*25f00*/  FMUL.FTZ R120, R2.reuse, R120 ;  /* 0x0000007802787220 */ /* 0x040fe20000410000 */
[C---:B------:R-:W-:Y:S01]  /*25f10*/  FMUL.FTZ R121, R2.reuse, R121 ;  /* 0x0000007902797220 */ /* 0x040fe20000410000 */
[----:B------:R-:W-:Y:S01]  /*25f20*/  MUFU.EX2 R190, R190 ;  /* 0x000000be00be7308 */ /* 0x000fe20000000800 */
[C---:B------:R-:W-:Y:S01]  /*25f30*/  FMUL.FTZ R124, R2.reuse, R124 ;  /* 0x0000007c027c7220 */ /* 0x040fe20000410000 */
[C---:B------:R-:W-:Y:S01]  /*25f40*/  FMUL.FTZ R125, R2.reuse, R125 ;  /* 0x0000007d027d7220 */ /* 0x040fe20000410000 */
[----:B------:R-:W-:Y:S01]  /*25f50*/  FMUL.FTZ R128, R2, R128 ;  /* 0x0000008002807220 */ /* 0x000fe20000410000 */
[----:B-1----:R-:W-:Y:S01]  /*25f60*/  FMNMX.FTZ R3, R4, R3, !PT ;  /* 0x0000000304037209 */ /* 0x002fe20007810000 */
[----:B------:R-:W-:Y:S01]  /*25f70*/  FMUL.FTZ R129, R2, R129 ;  /* 0x0000008102817220 */ /* 0x000fe20000410000 */
[-CC-:B------:R-:W-:Y:S01]  /*25f80*/  FFMA.FTZ R250, R250, R166.reuse, -R176.reuse ;  /* 0x000000a6fafa7223 */ /* 0x180fe200000108b0 */
[-C--:B------:R-:W-:Y:S01]  /*25f90*/  FFMA.FTZ R251, R252, R166.reuse, -R176 ;  /* 0x000000a6fcfb7223 */ /* 0x080fe200000108b0 */
[C---:B------:R-:W-:Y:S01]  /*25fa0*/  FSETP.NEU.FTZ.AND P0, PT, R3.reuse, -INF , PT ;  /* 0xff8000000300780b */ /* 0x040fe20003f1d000 */
[----:B------:R-:W-:Y:S01]  /*25fb0*/  FMUL.FTZ R4, R166, R3 ;  /* 0x00000003a6047220 */ /* 0x000fe20000410000 */
[----:B------:R-:W-:Y:S01]  /*25fc0*/  FADD.FTZ R0, -R3, R0 ;  /* 0x0000000003007221 */ /* 0x000fe20000010100 */
[-CC-:B------:R-:W-:Y:S01]  /*25fd0*/  FFMA.FTZ R252, R179, R166.reuse, -R176.reuse ;  /* 0x000000a6b3fc7223 */ /* 0x180fe200000108b0 */
[----:B------:R-:W-:Y:S01]  /*25fe0*/  MUFU.EX2 R191, R191 ;  /* 0x000000bf00bf7308 */ /* 0x000fe20000000800 */
[--C-:B------:R-:W-:Y:S01]  /*25ff0*/  FFMA.FTZ R201, R201, R166, -R176.reuse ;  /* 0x000000a6c9c97223 */ /* 0x100fe200000108b0 */
[----:B------:R-:W-:Y:S01]  /*26000*/  FSEL R174, R4, RZ, P0 ;  /* 0x000000ff04ae7208 */ /* 0x000fe20000000000 */
[----:B------:R-:W-:Y:S01]  /*26010*/  FMUL.FTZ R0, R166, R0 ;  /* 0x00000000a6007220 */ /* 0x000fe20000410000 */
[----:B------:R-:W-:Y:S01]  /*26020*/  FMUL.FTZ R4, R2, R160 ;  /* 0x000000a002047220 */ /* 0x000fe20000410000 */
[----:B--2---:R-:W-:Y:S01]  /*26030*/  F2FP.BF16.F32.PACK_AB R160, R187, R189 ;  /* 0x000000bdbba0723e */ /* 0x004fe200000010ff */
[-C--:B------:R-:W-:Y:S01]  /*26040*/  FFMA.FTZ R200, R200, R166.reuse, -R176 ;  /* 0x000000a6c8c87223 */ /* 0x080fe200000108b0 */
[-CC-:B------:R-:W-:Y:S01]  /*26050*/  FFMA.FTZ R188, R182, R166.reuse, -R174.reuse ;  /* 0x000000a6b6bc7223 */ /* 0x180fe200000108ae */
[-CC-:B------:R-:W-:Y:S01]  /*26060*/  FFMA.FTZ R184, R184, R166.reuse, -R174.reuse ;  /* 0x000000a6b8b87223 */ /* 0x180fe200000108ae */
[-CC-:B------:R-:W-:Y:S01]  /*26070*/  FFMA.FTZ R183, R8, R166.reuse, -R174.reuse ;  /* 0x000000a608b77223 */ /* 0x180fe200000108ae */
[----:B------:R-:W-:Y:S01]  /*26080*/  FFMA.FTZ R182, R7, R166, -R174 ;  /* 0x000000a607b67223 */ /* 0x000fe200000108ae */
[----:B------:R-:W1:Y:S01]  /*26090*/  MUFU.EX2 R0, R0 ;  /* 0x0000000000007308 */ /* 0x000e620000000800 */
[----:B------:R-:W-:Y:S01]  /*260a0*/  FMUL.FTZ R8, R2, R156 ;  /* 0x0000009c02087220 */ /* 0x000fe20000410000 */
[-C--:B------:R-:W-:Y:S01]  /*260b0*/  FFMA.FTZ R176, R172, R166.reuse, -R176 ;  /* 0x000000a6acb07223 */ /* 0x080fe200000108b0 */
[-CC-:B------:R-:W-:Y:S01]  /*260c0*/  FFMA.FTZ R177, R177, R166.reuse, -R174.reuse ;  /* 0x000000a6b1b17223 */ /* 0x180fe200000108ae */
[-CC-:B------:R-:W-:Y:S01]  /*260d0*/  FFMA.FTZ R175, R175, R166.reuse, -R174.reuse ;  /* 0x000000a6afaf7223 */ /* 0x180fe200000108ae */
[-CC-:B------:R-:W-:Y:S01]  /*260e0*/  FFMA.FTZ R193, R193, R166.reuse, -R174.reuse ;  /* 0x000000a6c1c17223 */ /* 0x180fe200000108ae */
[-CC-:B------:R-:W-:Y:S01]  /*260f0*/  FFMA.FTZ R192, R192, R166.reuse, -R174.reuse ;  /* 0x000000a6c0c07223 */ /* 0x180fe200000108ae */
[-CC-:B------:R-:W-:Y:S03]  /*26100*/  FFMA.FTZ R203, R203, R166.reuse, -R174.reuse ;  /* 0x000000a6cbcb7223 */ /* 0x180fe600000108ae */
[----:B------:R-:W-:Y:S01]  /*26110*/  MUFU.EX2 R188, R188 ;  /* 0x000000bc00bc7308 */ /* 0x000fe20000000800 */
[-CC-:B------:R-:W-:Y:S01]  /*26120*/  FFMA.FTZ R202, R202, R166.reuse, -R174.reuse ;  /* 0x000000a6caca7223 */ /* 0x180fe200000108ae */
[-CC-:B------:R-:W-:Y:S01]  /*26130*/  FFMA.FTZ R199, R199, R166.reuse, -R174.reuse ;  /* 0x000000a6c7c77223 */ /* 0x180fe200000108ae */
[-CC-:B------:R-:W-:Y:S01]  /*26140*/  FFMA.FTZ R198, R198, R166.reuse, -R174.reuse ;  /* 0x000000a6c6c67223 */ /* 0x180fe200000108ae */
[----:B------:R-:W-:Y:S01]  /*26150*/  FFMA.FTZ R167, R167, R166, -R174 ;  /* 0x000000a6a7a77223 */ /* 0x000fe200000108ae */
[----:B------:R-:W-:Y:S01]  /*26160*/  FFMA.FTZ R189, R2, R249, R189 ;  /* 0x000000f902bd7223 */ /* 0x000fe200000100bd */
[----:B------:R-:W-:Y:S04]  /*26170*/  ISETP.GT.AND P0, PT, R246, R235, PT ;  /* 0x000000ebf600720c */ /* 0x000fe80003f04270 */
[----:B------:R-:W2:Y:S01]  /*26180*/  MUFU.EX2 R184, R184 ;  /* 0x000000b800b87308 */ /* 0x000ea20000000800 */
[C---:B-1----:R-:W-:Y:S01]  /*26190*/  FMUL.FTZ R6, R0.reuse, R162 ;  /* 0x000000a200067220 */ /* 0x042fe20000410000 */
[C---:B------:R-:W-:Y:S01]  /*261a0*/  FMUL.FTZ R7, R0.reuse, R163 ;  /* 0x000000a300077220 */ /* 0x040fe20000410000 */
[----:B------:R-:W-:Y:S01]  /*261b0*/  F2FP.BF16.F32.PACK_AB R162, R185, R186 ;  /* 0x000000bab9a2723e */ /* 0x000fe200000010ff */
[C---:B------:R-:W-:Y:S01]  /*261c0*/  FMUL.FTZ R10, R0.reuse, R158 ;  /* 0x0000009e000a7220 */ /* 0x040fe20000410000 */
[C---:B------:R-:W-:Y:S01]  /*261d0*/  FMUL.FTZ R11, R0.reuse, R159 ;  /* 0x0000009f000b7220 */ /* 0x040fe20000410000 */
[C---:B------:R-:W-:Y:S01]  /*261e0*/  FMUL.FTZ R18, R0.reuse, R150 ;  /* 0x0000009600127220 */ /* 0x040fe20000410000 */
[C---:B------:R-:W-:Y:S03]  /*261f0*/  FMUL.FTZ R19, R0.reuse, R151 ;  /* 0x0000009700137220 */ /* 0x040fe60000410000 */
[----:B------:R-:W-:Y:S01]  /*26200*/  MUFU.EX2 R183, R183 ;  /* 0x000000b700b77308 */ /* 0x000fe20000000800 */
[----:B------:R-:W1:Y:S01]  /*26210*/  LDSM.16.MT88.4 R156, [R227+0x10000] ;  /* 0x01000000e39c783b */ /* 0x000e620000004200 */
[C---:B------:R-:W-:Y:S01]  /*26220*/  FMUL.FTZ R26, R0.reuse, R142 ;  /* 0x0000008e001a7220 */ /* 0x040fe20000410000 */
[C---:B------:R-:W-:Y:S01]  /*26230*/  FMUL.FTZ R27, R0.reuse, R143 ;  /* 0x0000008f001b7220 */ /* 0x040fe20000410000 */
[C---:B------:R-:W-:Y:S01]  /*26240*/  FMUL.FTZ R34, R0.reuse, R134 ;  /* 0x0000008600227220 */ /* 0x040fe20000410000 */
[C---:B------:R-:W-:Y:S01]  /*26250*/  FMUL.FTZ R35, R0.reuse, R135 ;  /* 0x0000008700237220 */ /* 0x040fe20000410000 */
[C---:B------:R-:W-:Y:S01]  /*26260*/  FMUL.FTZ R38, R0.reuse, R38 ;  /* 0x0000002600267220 */ /* 0x040fe20000410000 */
[----:B------:R-:W-:Y:S03]  /*26270*/  FMUL.FTZ R39, R0, R39 ;  /* 0x0000002700277220 */ /* 0x000fe60000410000 */
[----:B------:R-:W3:Y:S01]  /*26280*/  MUFU.EX2 R182, R182 ;  /* 0x000000b600b67308 */ /* 0x000ee20000000800 */
[----:B--2---:R-:W-:Y:S01]  /*26290*/  F2FP.BF16.F32.PACK_AB R161, R184, R188 ;  /* 0x000000bcb8a1723e */ /* 0x004fe200000010ff */
[----:B------:R-:W2:Y:S01]  /*262a0*/  LDSM.16.MT88.4 R148, [R230+0x12000] ;  /* 0x01200000e694783b */ /* 0x000ea20000004200 */
[C---:B------:R-:W-:Y:S01]  /*262b0*/  FMUL.FTZ R42, R0.reuse, R42 ;  /* 0x0000002a002a7220 */ /* 0x040fe20000410000 */
[C---:B------:R-:W-:Y:S01]  /*262c0*/  FMUL.FTZ R43, R0.reuse, R43 ;  /* 0x0000002b002b7220 */ /* 0x040fe20000410000 */
[C---:B------:R-:W-:Y:S01]  /*262d0*/  FMUL.FTZ R46, R0.reuse, R46 ;  /* 0x0000002e002e7220 */ /* 0x040fe20000410000 */
[C---:B------:R-:W-:Y:S01]  /*262e0*/  FMUL.FTZ R47, R0.reuse, R47 ;  /* 0x0000002f002f7220 */ /* 0x040fe20000410000 */
[C---:B------:R-:W-:Y:S01]  /*262f0*/  FMUL.FTZ R50, R0.reuse, R50 ;  /* 0x0000003200327220 */ /* 0x040fe20000410000 */
[C---:B------:R-:W-:Y:S01]  /*26300*/  FMUL.FTZ R51, R0.reuse, R51 ;  /* 0x0000003300337220 */ /* 0x040fe20000410000 */
[C---:B------:R-:W-:Y:S01]  /*26310*/  FMUL.FTZ R54, R0.reuse, R54 ;  /* 0x0000003600367220 */ /* 0x040fe20000410000 */
[----:B------:R-:W4:Y:S01]  /*26320*/  LDSM.16.MT88.4 R140, [R229+0x12000] ;  /* 0x01200000e58c783b */ /* 0x000f220000004200 */
[C---:B------:R-:W-:Y:S01]  /*26330*/  FMUL.FTZ R55, R0.reuse, R55 ;  /* 0x0000003700377220 */ /* 0x040fe20000410000 */
[C---:B------:R-:W-:Y:S01]  /*26340*/  FMUL.FTZ R58, R0.reuse, R58 ;  /* 0x0000003a003a7220 */ /* 0x040fe20000410000 */
[C---:B------:R-:W-:Y:S01]  /*26350*/  FMUL.FTZ R59, R0.reuse, R59 ;  /* 0x0000003b003b7220 */ /* 0x040fe20000410000 */
[C---:B------:R-:W-:Y:S01]  /*26360*/  FMUL.FTZ R62, R0.reuse, R62 ;  /* 0x0000003e003e7220 */ /* 0x040fe20000410000 */
[C---:B------:R-:W-:Y:S01]  /*26370*/  FMUL.FTZ R63, R0.reuse, R63 ;  /* 0x0000003f003f7220 */ /* 0x040fe20000410000 */
[----:B------:R-:W-:Y:S01]  /*26380*/  FMUL.FTZ R66, R0, R66 ;  /* 0x0000004200427220 */ /* 0x000fe20000410000 */
[----:B---3--:R-:W-:Y:S01]  /*26390*/  F2FP.BF16.F32.PACK_AB R163, R182, R183 ;  /* 0x000000b7b6a3723e */ /* 0x008fe200000010ff */
[----:B------:R-:W3:Y:S01]  /*263a0*/  LDSM.16.MT88.4 R132, [R228+0x12000] ;  /* 0x01200000e484783b */ /* 0x000ee20000004200 */
[C---:B------:R-:W-:Y:S01]  /*263b0*/  FMUL.FTZ R67, R0.reuse, R67 ;  /* 0x0000004300437220 */ /* 0x040fe20000410000 */
[C---:B------:R-:W-:Y:S01]  /*263c0*/  FMUL.FTZ R70, R0.reuse, R70 ;  /* 0x0000004600467220 */ /* 0x040fe20000410000 */
[C---:B------:R-:W-:Y:S01]  /*263d0*/  FMUL.FTZ R71, R0.reuse, R71 ;  /* 0x0000004700477220 */ /* 0x040fe20000410000 */
[C---:B------:R-:W-:Y:S01]  /*263e0*/  FMUL.FTZ R74, R0.reuse, R74 ;  /* 0x0000004a004a7220 */ /* 0x040fe20000410000 */
[C---:B------:R-:W-:Y:S01]  /*263f0*/  FMUL.FTZ R75, R0.reuse, R75 ;  /* 0x0000004b004b7220 */ /* 0x040fe20000410000 */
[C---:B------:R-:W-:Y:S01]  /*26400*/  HMMA.16816.F32.BF16 R4, R160.reuse, R12, R4 ;  /* 0x0000000ca004723c */ /* 0x040fe20000041804 */
[----:B------:R-:W5:Y:S04]  /*26410*/  MUFU.EX2 R193, R193 ;  /* 0x000000c100c17308 */ /* 0x000f680000000800 */
[----:B------:R-:W-:Y:S01]  /*26420*/  FMUL.FTZ R78, R0, R78 ;  /* 0x0000004e004e7220 */ /* 0x000fe20000410000 */
[C---:B------:R-:W-:Y:S05]  /*26430*/  HMMA.16816.F32.BF16 R8, R160.reuse, R14, R8 ;  /* 0x0000000ea008723c */ /* 0x040fea0000041808 */
[----:B------:R-:W5:Y:S01]  /*26440*/  MUFU.EX2 R192, R192 ;  /* 0x000000c000c07308 */ /* 0x000f620000000800 */
[C---:B------:R-:W-:Y:S01]  /*26450*/  FMUL.FTZ R12, R2.reuse, R152 ;  /* 0x00000098020c7220 */ /* 0x040fe20000410000 */
[----:B------:R-:W-:Y:S01]  /*26460*/  FMUL.FTZ R13, R2, R153 ;  /* 0x00000099020d7220 */ /* 0x000fe20000410000 */
[C---:B------:R-:W-:Y:S03]  /*26470*/  FMUL.FTZ R14, R0.reuse, R154 ;  /* 0x0000009a000e7220 */ /* 0x040fe60000410000 */
[C---:B------:R-:W-:Y:S02]  /*26480*/  FMUL.FTZ R15, R0.reuse, R155 ;  /* 0x0000009b000f7220 */ /* 0x040fe40000410000 */
[----:B------:R-:W-:Y:S01]  /*26490*/  LDSM.16.MT88.4 R152, [R228+0x10800] ;  /* 0x01080000e498783b */ /* 0x000fe20000004200 */
[C---:B------:R-:W-:Y:S01]  /*264a0*/  FMUL.FTZ R79, R0.reuse, R79 ;  /* 0x0000004f004f7220 */ /* 0x040fe20000410000 */
[C---:B------:R-:W-:Y:S01]  /*264b0*/  FMUL.FTZ R82, R0.reuse, R82 ;  /* 0x0000005200527220 */ /* 0x040fe20000410000 */
[C---:B------:R-:W-:Y:S01]  /*264c0*/  FMUL.FTZ R83, R0.reuse, R83 ;  /* 0x0000005300537220 */ /* 0x040fe20000410000 */
[C---:B------:R-:W-:Y:S01]  /*264d0*/  FMUL.FTZ R86, R0.reuse, R86 ;  /* 0x0000005600567220 */ /* 0x040fe20000410000 */
[C---:B------:R-:W-:Y:S01]  /*264e0*/  HMMA.16816.F32.BF16 R12, R160.reuse, R20, R12 ;  /* 0x00000014a00c723c */ /* 0x040fe2000004180c */
[----:B------:R-:W5:Y:S02]  /*264f0*/  MUFU.EX2 R194, R194 ;  /* 0x000000c200c27308 */ /* 0x000f640000000800 */
[C---:B------:R-:W-:Y:S01]  /*26500*/  FMUL.FTZ R87, R0.reuse, R87 ;  /* 0x0000005700577220 */ /* 0x040fe20000410000 */
[C---:B------:R-:W-:Y:S01]  /*26510*/  FMUL.FTZ R90, R0.reuse, R90 ;  /* 0x0000005a005a7220 */ /* 0x040fe20000410000 */
        /* <DEDUP_REMOVED lines=23> */
[----:B------:R-:W5:Y:S01]  /*26690*/  LDSM.16.MT88.4 R136, [R227+0x12000] ;  /* 0x01200000e388783b */ /* 0x000f620000004200 */
[C---:B------:R-:W-:Y:S01]  /*266a0*/  FMUL.FTZ R107, R0.reuse, R107 ;  /* 0x0000006b006b7220 */ /* 0x040fe20000410000 */
[C---:B------:R-:W-:Y:S01]  /*266b0*/  FMUL.FTZ R110, R0.reuse, R110 ;  /* 0x0000006e006e7220 */ /* 0x040fe20000410000 */
[C---:B------:R-:W-:Y:S01]  /*266c0*/  FMUL.FTZ R111, R0.reuse, R111 ;  /* 0x0000006f006f7220 */ /* 0x040fe20000410000 */
[C---:B------:R-:W-:Y:S01]  /*266d0*/  FMUL.FTZ R114, R0.reuse, R114 ;  /* 0x0000007200727220 */ /* 0x040fe20000410000 */
[C---:B-1----:R-:W-:Y:S01]  /*266e0*/  HMMA.16816.F32.BF16 R28, R160.reuse, R156, R28 ;  /* 0x0000009ca01c723c */ /* 0x042fe2000004181c */
[----:B------:R-:W-:Y:S02]  /*266f0*/  MUFU.EX2 R203, R203 ;  /* 0x000000cb00cb7308 */ /* 0x000fe40000000800 */
[C---:B------:R-:W-:Y:S01]  /*26700*/  FMUL.FTZ R115, R0.reuse, R115 ;  /* 0x0000007300737220 */ /* 0x040fe20000410000 */
[C---:B------:R-:W-:Y:S01]  /*26710*/  FMUL.FTZ R118, R0.reuse, R118 ;  /* 0x0000007600767220 */ /* 0x040fe20000410000 */
[C---:B------:R-:W-:Y:S01]  /*26720*/  FMUL.FTZ R119, R0.reuse, R119 ;  /* 0x0000007700777220 */ /* 0x040fe20000410000 */
[C---:B------:R-:W-:Y:S01]  /*26730*/  HMMA.16816.F32.BF16 R32, R160.reuse, R158, R32 ;  /* 0x0000009ea020723c */ /* 0x040fe20000041820 */
[----:B------:R-:W-:Y:S04]  /*26740*/  LDSM.16.MT88.4 R156, [R229+0x12800] ;  /* 0x01280000e59c783b */ /* 0x000fe80000004200 */
[----:B------:R-:W-:Y:S01]  /*26750*/  MUFU.EX2 R202, R202 ;  /* 0x000000ca00ca7308 */ /* 0x000fe20000000800 */
[C---:B------:R-:W-:Y:S01]  /*26760*/  FMUL.FTZ R122, R0.reuse, R122 ;  /* 0x0000007a007a7220 */ /* 0x040fe20000410000 */
[C---:B--2---:R-:W-:Y:S04]  /*26770*/  HMMA.16816.F32.BF16 R36, R160.reuse, R148, R36 ;  /* 0x00000094a024723c */ /* 0x044fe80000041824 */
[C---:B------:R-:W-:Y:S02]  /*26780*/  FMUL.FTZ R123, R0.reuse, R123 ;  /* 0x0000007b007b7220 */ /* 0x040fe40000410000 */
[C---:B------:R-:W-:Y:S01]  /*26790*/  HMMA.16816.F32.BF16 R40, R160.reuse, R150, R40 ;  /* 0x00000096a028723c */ /* 0x040fe20000041828 */
[----:B------:R-:W-:Y:S01]  /*267a0*/  LDSM.16.MT88.4 R148, [R229+0x10800] ;  /* 0x01080000e594783b */ /* 0x000fe20000004200 */
[----:B------:R-:W1:Y:S03]  /*267b0*/  MUFU.EX2 R201, R201 ;  /* 0x000000c900c97308 */ /* 0x000e660000000800 */
[C---:B------:R-:W-:Y:S01]  /*267c0*/  FMUL.FTZ R126, R0.reuse, R126 ;  /* 0x0000007e007e7220 */ /* 0x040fe20000410000 */
[C---:B----4-:R-:W-:Y:S06]  /*267d0*/  HMMA.16816.F32.BF16 R44, R160.reuse, R140, R44 ;  /* 0x0000008ca02c723c */ /* 0x050fec000004182c */
[----:B------:R-:W2:Y:S01]  /*267e0*/  MUFU.EX2 R200, R200 ;  /* 0x000000c800c87308 */ /* 0x000ea20000000800 */
[C---:B------:R-:W-:Y:S01]  /*267f0*/  FMUL.FTZ R127, R0.reuse, R127 ;  /* 0x0000007f007f7220 */ /* 0x040fe20000410000 */
[C---:B------:R-:W-:Y:S01]  /*26800*/  HMMA.16816.F32.BF16 R48, R160.reuse, R142, R48 ;  /* 0x0000008ea030723c */ /* 0x040fe20000041830 */
[----:B------:R-:W4:Y:S02]  /*26810*/  LDSM.16.MT88.4 R140, [R230+0x14000] ;  /* 0x01400000e68c783b */ /* 0x000f240000004200 */
[C---:B------:R-:W-:Y:S03]  /*26820*/  FMUL.FTZ R130, R0.reuse, R130 ;  /* 0x0000008200827220 */ /* 0x040fe60000410000 */
[C---:B---3--:R-:W-:Y:S02]  /*26830*/  HMMA.16816.F32.BF16 R52, R160.reuse, R132, R52 ;  /* 0x00000084a034723c */ /* 0x048fe40000041834 */
[----:B------:R-:W-:Y:S03]  /*26840*/  MUFU.EX2 R199, R199 ;  /* 0x000000c700c77308 */ /* 0x000fe60000000800 */
[C---:B------:R-:W-:Y:S01]  /*26850*/  FMUL.FTZ R131, R0.reuse, R131 ;  /* 0x0000008300837220 */ /* 0x040fe20000410000 */
[C---:B------:R-:W-:Y:S01]  /*26860*/  HMMA.16816.F32.BF16 R56, R160.reuse, R134, R56 ;  /* 0x00000086a038723c */ /* 0x040fe20000041838 */
[----:B------:R-:W3:Y:S05]  /*26870*/  LDSM.16.MT88.4 R132, [R229+0x14000] ;  /* 0x01400000e584783b */ /* 0x000eea0000004200 */
[----:B------:R-:W-:Y:S01]  /*26880*/  MUFU.EX2 R198, R198 ;  /* 0x000000c600c67308 */ /* 0x000fe20000000800 */
[----:B------:R-:W-:Y:S01]  /*26890*/  FFMA.FTZ R188, R0, R248, R188 ;  /* 0x000000f800bc7223 */ /* 0x000fe200000100bc */
[C---:B-----5:R-:W-:Y:S08]  /*268a0*/  HMMA.16816.F32.BF16 R60, R160.reuse, R136, R60 ;  /* 0x00000088a03c723c */ /* 0x060ff0000004183c */
[----:B------:R-:W5:Y:S01]  /*268b0*/  MUFU.EX2 R252, R252 ;  /* 0x000000fc00fc7308 */ /* 0x000f620000000800 */
[C---:B------:R-:W-:Y:S01]  /*268c0*/  HMMA.16816.F32.BF16 R64, R160.reuse, R138, R64 ;  /* 0x0000008aa040723c */ /* 0x040fe20000041840 */
[----:B------:R-:W1:Y:S02]  /*268d0*/  LDSM.16.MT88.4 R136, [R228+0x14000] ;  /* 0x01400000e488783b */ /* 0x000e640000004200 */
[----:B------:R-:W-:Y:S01]  /*268e0*/  MOV R0, R3 ;  /* 0x0000000300007202 */ /* 0x000fe20000000f00 */
[----:B------:R-:W-:Y:S05]  /*268f0*/  FADD.FTZ R189, R187, R189 ;  /* 0x000000bdbbbd7221 */ /* 0x000fea0000010000 */
[----:B------:R-:W-:Y:S02]  /*26900*/  MUFU.EX2 R167, R167 ;  /* 0x000000a700a77308 */ /* 0x000fe40000000800 */
[----:B------:R-:W-:Y:S01]  /*26910*/  FADD.FTZ R188, R184, R188 ;  /* 0x000000bcb8bc7221 */ /* 0x000fe20000010000 */
[----:B------:R-:W-:Y:S03]  /*26920*/  FADD.FTZ R189, R186, R189 ;  /* 0x000000bdbabd7221 */ /* 0x000fe60000010000 */
[----:B------:R-:W-:Y:S01]  /*26930*/  FADD.FTZ R188, R183, R188 ;  /* 0x000000bcb7bc7221 */ /* 0x000fe20000010000 */
[----:B------:R-:W-:Y:S01]  /*26940*/  MOV R2, R164 ;  /* 0x000000a400027202 */ /* 0x000fe20000000f00 */
[----:B------:R-:W-:Y:S02]  /*26950*/  FADD.FTZ R189, R185, R189 ;  /* 0x000000bdb9bd7221 */ /* 0x000fe40000010000 */
[----:B------:R-:W-:Y:S01]  /*26960*/  FADD.FTZ R188, R182, R188 ;  /* 0x000000bcb6bc7221 */ /* 0x000fe20000010000 */
[C---:B----4-:R-:W-:Y:S03]  /*26970*/  HMMA.16816.F32.BF16 R68, R160.reuse, R140, R68 ;  /* 0x0000008ca044723c */ /* 0x050fe60000041844 */
[----:B------:R-:W-:Y:S01]  /*26980*/  FADD.FTZ R189, R190, R189 ;  /* 0x000000bdbebd7221 */ /* 0x000fe20000010000 */
[----:B------:R-:W-:Y:S02]  /*26990*/  FADD.FTZ R188, R193, R188 ;  /* 0x000000bcc1bc7221 */ /* 0x000fe40000010000 */
[C---:B------:R-:W-:Y:S01]  /*269a0*/  HMMA.16816.F32.BF16 R72, R160.reuse, R142, R72 ;  /* 0x0000008ea048723c */ /* 0x040fe20000041848 */
[----:B------:R-:W4:Y:S04]  /*269b0*/  LDSM.16.MT88.4 R140, [R227+0x14000] ;  /* 0x01400000e38c783b */ /* 0x000f280000004200 */
[----:B------:R-:W-:Y:S01]  /*269c0*/  FADD.FTZ R189, R191, R189 ;  /* 0x000000bdbfbd7221 */ /* 0x000fe20000010000 */
[C---:B---3--:R-:W-:Y:S05]  /*269d0*/  HMMA.16816.F32.BF16 R76, R160.reuse, R132, R76 ;  /* 0x00000084a04c723c */ /* 0x048fea000004184c */
[----:B------:R-:W-:Y:S01]  /*269e0*/  FADD.FTZ R188, R192, R188 ;  /* 0x000000bcc0bc7221 */ /* 0x000fe20000010000 */
[C---:B------:R-:W-:Y:S01]  /*269f0*/  HMMA.16816.F32.BF16 R80, R160.reuse, R134, R80 ;  /* 0x00000086a050723c */ /* 0x040fe20000041850 */
[----:B------:R-:W3:Y:S04]  /*26a00*/  LDSM.16.MT88.4 R132, [R230+0x16000] ;  /* 0x01600000e684783b */ /* 0x000ee80000004200 */
[----:B------:R-:W-:Y:S01]  /*26a10*/  FADD.FTZ R189, R194, R189 ;  /* 0x000000bdc2bd7221 */ /* 0x000fe20000010000 */
[C---:B-1----:R-:W-:Y:S05]  /*26a20*/  HMMA.16816.F32.BF16 R84, R160.reuse, R136, R84 ;  /* 0x00000088a054723c */ /* 0x042fea0000041854 */
[----:B------:R-:W-:Y:S01]  /*26a30*/  FADD.FTZ R189, R195, R189 ;  /* 0x000000bdc3bd7221 */ /* 0x000fe20000010000 */
[C---:B------:R-:W-:Y:S01]  /*26a40*/  HMMA.16816.F32.BF16 R88, R160.reuse, R138, R88 ;  /* 0x0000008aa058723c */ /* 0x040fe20000041858 */
[----:B------:R-:W1:Y:S04]  /*26a50*/  LDSM.16.MT88.4 R136, [R229+0x16000] ;  /* 0x01600000e588783b */ /* 0x000e680000004200 */
[----:B------:R-:W-:Y:S06]  /*26a60*/  FADD.FTZ R189, R250, R189 ;  /* 0x000000bdfabd7221 */ /* 0x000fec0000010000 */
[----:B------:R-:W-:Y:S04]  /*26a70*/  FADD.FTZ R189, R251, R189 ;  /* 0x000000bdfbbd7221 */ /* 0x000fe80000010000 */
[----:B------:R-:W-:Y:S01]  /*26a80*/  FADD.FTZ R189, R201, R189 ;  /* 0x000000bdc9bd7221 */ /* 0x000fe20000010000 */
[C---:B----4-:R-:W-:Y:S03]  /*26a90*/  HMMA.16816.F32.BF16 R92, R160.reuse, R140, R92 ;  /* 0x0000008ca05c723c */ /* 0x050fe6000004185c */
[----:B--2---:R-:W-:Y:S03]  /*26aa0*/  FADD.FTZ R189, R200, R189 ;  /* 0x000000bdc8bd7221 */ /* 0x004fe60000010000 */
[C---:B------:R-:W-:Y:S01]  /*26ab0*/  HMMA.16816.F32.BF16 R96, R160.reuse, R142, R96 ;  /* 0x0000008ea060723c */ /* 0x040fe20000041860 */
[----:B------:R-:W2:Y:S04]  /*26ac0*/  LDSM.16.MT88.4 R140, [R228+0x16000] ;  /* 0x01600000e48c783b */ /* 0x000ea80000004200 */
[----:B-----5:R-:W-:Y:S01]  /*26ad0*/  FADD.FTZ R189, R252, R189 ;  /* 0x000000bdfcbd7221 */ /* 0x020fe20000010000 */
[C---:B---3--:R-:W-:Y:S06]  /*26ae0*/  HMMA.16816.F32.BF16 R100, R160.reuse, R132, R100 ;  /* 0x00000084a064723c */ /* 0x048fec0000041864 */
[C---:B------:R-:W-:Y:S01]  /*26af0*/  HMMA.16816.F32.BF16 R104, R160.reuse, R134, R104 ;  /* 0x00000086a068723c */ /* 0x040fe20000041868 */
[----:B------:R-:W3:Y:S05]  /*26b00*/  LDSM.16.MT88.4 R132, [R227+0x16000] ;  /* 0x01600000e384783b */ /* 0x000eea0000004200 */
[C---:B-1----:R-:W-:Y:S06]  /*26b10*/  HMMA.16816.F32.BF16 R108, R160.reuse, R136, R108 ;  /* 0x00000088a06c723c */ /* 0x042fec000004186c */
[C---:B------:R-:W-:Y:S05]  /*26b20*/  HMMA.16816.F32.BF16 R112, R160.reuse, R138, R112 ;  /* 0x0000008aa070723c */ /* 0x040fea0000041870 */
[-CC-:B------:R-:W-:Y:S01]  /*26b30*/  FFMA.FTZ R136, R197, R166.reuse, -R174.reuse ;  /* 0x000000a6c5887223 */ /* 0x180fe200000108ae */
[-CC-:B------:R-:W-:Y:S01]  /*26b40*/  FFMA.FTZ R197, R196, R166.reuse, -R174.reuse ;  /* 0x000000a6c4c57223 */ /* 0x180fe200000108ae */
[----:B------:R-:W-:Y:S01]  /*26b50*/  F2FP.BF16.F32.PACK_AB R137, R192, R193 ;  /* 0x000000c1c089723e */ /* 0x000fe200000010ff */
[----:B------:R-:W-:Y:S01]  /*26b60*/  FFMA.FTZ R174, R165, R166, -R174 ;  /* 0x000000a6a5ae7223 */ /* 0x000fe200000108ae */
[----:B------:R1:W4:Y:S02]  /*26b70*/  MUFU.EX2 R196, R136 ;  /* 0x0000008800c47308 */ /* 0x0003240000000800 */
[----:B------:R-:W-:Y:S01]  /*26b80*/  F2FP.BF16.F32.PACK_AB R138, R195, R194 ;  /* 0x000000c2c38a723e */ /* 0x000fe200000010ff */
[C---:B--2---:R-:W-:Y:S07]  /*26b90*/  HMMA.16816.F32.BF16 R116, R160.reuse, R140, R116 ;  /* 0x0000008ca074723c */ /* 0x044fee0000041874 */
[----:B------:R-:W2:Y:S01]  /*26ba0*/  MUFU.EX2 R197, R197 ;  /* 0x000000c500c57308 */ /* 0x000ea20000000800 */
[C---:B------:R-:W-:Y:S01]  /*26bb0*/  HMMA.16816.F32.BF16 R120, R160.reuse, R142, R120 ;  /* 0x0000008ea078723c */ /* 0x040fe20000041878 */
[----:B------:R-:W5:Y:S08]  /*26bc0*/  LDSM.16.MT88.4 R140, [R227+0x10800] ;  /* 0x01080000e38c783b */ /* 0x000f700000004200 */
[----:B------:R-:W-:Y:S02]  /*26bd0*/  MUFU.EX2 R165, R174 ;  /* 0x000000ae00a57308 */ /* 0x000fe40000000800 */
[----:B-1----:R-:W-:Y:S01]  /*26be0*/  F2FP.BF16.F32.PACK_AB R136, R191, R190 ;  /* 0x000000bebf88723e */ /* 0x002fe200000010ff */
[C---:B---3--:R-:W-:Y:S03]  /*26bf0*/  HMMA.16816.F32.BF16 R124, R160.reuse, R132, R124 ;  /* 0x00000084a07c723c */ /* 0x048fe6000004187c */
[----:B----4-:R-:W-:Y:S03]  /*26c00*/  FADD.FTZ R188, R196, R188 ;  /* 0x000000bcc4bc7221 */ /* 0x010fe60000010000 */
[----:B------:R-:W-:Y:S01]  /*26c10*/  HMMA.16816.F32.BF16 R128, R160, R134, R128 ;  /* 0x00000086a080723c */ /* 0x000fe20000041880 */
[----:B------:R-:W1:Y:S04]  /*26c20*/  LDSM.16.MT88.4 R132, [R230+0x12800] ;  /* 0x01280000e684783b */ /* 0x000e680000004200 */
[C---:B--2---:R-:W-:Y:S01]  /*26c30*/  F2FP.BF16.F32.PACK_AB R139, R197.reuse, R196 ;  /* 0x000000c4c58b723e */ /* 0x044fe200000010ff */
[----:B------:R-:W-:Y:S03]  /*26c40*/  FADD.FTZ R188, R197, R188 ;  /* 0x000000bcc5bc7221 */ /* 0x000fe60000010000 */
[----:B------:R-:W-:Y:S02]  /*26c50*/  LDSM.16.MT88.4 R160, [R230+0x14800] ;  /* 0x01480000e6a0783b */ /* 0x000fe40000004200 */
        /* <DEDUP_REMOVED lines=9> */
[----:B------:R-:W3:Y:S05]  /*26cf0*/  LDSM.16.MT88.4 R148, [R227+0x12800] ;  /* 0x01280000e394783b */ /* 0x000eea0000004200 */
[C---:B------:R-:W-:Y:S06]  /*26d00*/  HMMA.16816.F32.BF16 R20, R136.reuse, R152, R20 ;  /* 0x000000988814723c */ /* 0x040fec0000041814 */
        /* <DEDUP_REMOVED lines=27> */
[C---:B------:R-:W-:Y:S05]  /*26ec0*/  HMMA.16816.F32.BF16 R96, R136.reuse, R134, R96 ;  /* 0x000000868860723c */ /* 0x040fea0000041860 */
[----:B------:R-:W-:Y:S01]  /*26ed0*/  F2FP.BF16.F32.PACK_AB R132, R251, R250 ;  /* 0x000000fafb84723e */ /* 0x000fe200000010ff */
[C---:B------:R-:W-:Y:S05]  /*26ee0*/  HMMA.16816.F32.BF16 R100, R136.reuse, R140, R100 ;  /* 0x0000008c8864723c */ /* 0x040fea0000041864 */
[----:B------:R-:W-:Y:S01]  /*26ef0*/  F2FP.BF16.F32.PACK_AB R133, R202, R203 ;  /* 0x000000cbca85723e */ /* 0x000fe200000010ff */
[C---:B------:R-:W-:Y:S01]  /*26f00*/  HMMA.16816.F32.BF16 R104, R136.reuse, R142, R104 ;  /* 0x0000008e8868723c */ /* 0x040fe20000041868 */
[----:B------:R-:W1:Y:S04]  /*26f10*/  LDSM.16.MT88.4 R140, [R229+0x11000] ;  /* 0x01100000e58c783b */ /* 0x000e680000004200 */
[----:B------:R-:W-:Y:S01]  /*26f20*/  F2FP.BF16.F32.PACK_AB R134, R200, R201 ;  /* 0x000000c9c886723e */ /* 0x000fe200000010ff */
[C---:B--2---:R-:W-:Y:S05]  /*26f30*/  HMMA.16816.F32.BF16 R108, R136.reuse, R144, R108 ;  /* 0x00000090886c723c */ /* 0x044fea000004186c */
[----:B------:R-:W-:Y:S01]  /*26f40*/  F2FP.BF16.F32.PACK_AB R135, R198, R199 ;  /* 0x000000c7c687723e */ /* 0x000fe200000010ff */
[C---:B------:R-:W-:Y:S01]  /*26f50*/  HMMA.16816.F32.BF16 R112, R136.reuse, R146, R112 ;  /* 0x000000928870723c */ /* 0x040fe20000041870 */
[----:B------:R-:W2:Y:S05]  /*26f60*/  LDSM.16.MT88.4 R144, [R227+0x11000] ;  /* 0x01100000e390783b */ /* 0x000eaa0000004200 */
[C---:B---3--:R-:W-:Y:S06]  /*26f70*/  HMMA.16816.F32.BF16 R116, R136.reuse, R148, R116 ;  /* 0x000000948874723c */ /* 0x048fec0000041874 */
[C---:B------:R-:W-:Y:S01]  /*26f80*/  HMMA.16816.F32.BF16 R120, R136.reuse, R150, R120 ;  /* 0x000000968878723c */ /* 0x040fe20000041878 */
[----:B------:R-:W3:Y:S05]  /*26f90*/  LDSM.16.MT88.4 R148, [R230+0x13000] ;  /* 0x01300000e694783b */ /* 0x000eea0000004200 */
[C---:B----4-:R-:W-:Y:S06]  /*26fa0*/  HMMA.16816.F32.BF16 R124, R136.reuse, R152, R124 ;  /* 0x00000098887c723c */ /* 0x050fec000004187c */
[----:B------:R-:W-:Y:S01]  /*26fb0*/  HMMA.16816.F32.BF16 R128, R136, R154, R128 ;  /* 0x0000009a8880723c */ /* 0x000fe20000041880 */
[----:B------:R-:W4:Y:S05]  /*26fc0*/  LDSM.16.MT88.4 R136, [R229+0x13000] ;  /* 0x01300000e588783b */ /* 0x000f2a0000004200 */
[C---:B------:R-:W-:Y:S03]  /*26fd0*/  HMMA.16816.F32.BF16 R4, R132.reuse, R156, R4 ;  /* 0x0000009c8404723c */ /* 0x040fe60000041804 */
[----:B------:R-:W5:Y:S03]  /*26fe0*/  LDSM.16.MT88.4 R152, [R228+0x13000] ;  /* 0x01300000e498783b */ /* 0x000f660000004200 */
[C---:B------:R-:W-:Y:S05]  /*26ff0*/  HMMA.16816.F32.BF16 R8, R132.reuse, R158, R8 ;  /* 0x0000009e8408723c */ /* 0x040fea0000041808 */
[----:B------:R-:W5:Y:S01]  /*27000*/  LDSM.16.MT88.4 R156, [R227+0x13000] ;  /* 0x01300000e39c783b */ /* 0x000f620000004200 */
[C---:B-1----:R-:W-:Y:S06]  /*27010*/  HMMA.16816.F32.BF16 R12, R132.reuse, R140, R12 ;  /* 0x0000008c840c723c */ /* 0x042fec000004180c */
[C---:B------:R-:W-:Y:S01]  /*27020*/  HMMA.16816.F32.BF16 R16, R132.reuse, R142, R16 ;  /* 0x0000008e8410723c */ /* 0x040fe20000041810 */
[----:B------:R-:W1:Y:S05]  /*27030*/  LDSM.16.MT88.4 R140, [R230+0x15000] ;  /* 0x01500000e68c783b */ /* 0x000e6a0000004200 */
[C---:B------:R-:W-:Y:S01]  /*27040*/  HMMA.16816.F32.BF16 R20, R132.reuse, R160, R20 ;  /* 0x000000a08414723c */ /* 0x040fe20000041814 */
[----:B------:R-:W1:Y:S05]  /*27050*/  MUFU.EX2 R160, R178 ;  /* 0x000000b200a07308 */ /* 0x000e6a0000000800 */
[C---:B------:R-:W-:Y:S05]  /*27060*/  HMMA.16816.F32.BF16 R24, R132.reuse, R162, R24 ;  /* 0x000000a28418723c */ /* 0x040fea0000041818 */
[----:B------:R-:W-:Y:S01]  /*27070*/  MUFU.EX2 R161, R177 ;  /* 0x000000b100a17308 */ /* 0x000fe20000000800 */
[C---:B--2---:R-:W-:Y:S09]  /*27080*/  HMMA.16816.F32.BF16 R28, R132.reuse, R144, R28 ;  /* 0x00000090841c723c */ /* 0x044ff2000004181c */
[----:B------:R-:W-:Y:S01]  /*27090*/  MUFU.EX2 R163, R175 ;  /* 0x000000af00a37308 */ /* 0x000fe20000000800 */
[C---:B------:R-:W-:Y:S01]  /*270a0*/  HMMA.16816.F32.BF16 R32, R132.reuse, R146, R32 ;  /* 0x000000928420723c */ /* 0x040fe20000041820 */
[----:B------:R-:W2:Y:S05]  /*270b0*/  LDSM.16.MT88.4 R144, [R228+0x15000] ;  /* 0x01500000e490783b */ /* 0x000eaa0000004200 */
[C---:B---3--:R-:W-:Y:S03]  /*270c0*/  HMMA.16816.F32.BF16 R36, R132.reuse, R148, R36 ;  /* 0x000000948424723c */ /* 0x048fe60000041824 */
[----:B------:R3:W-:Y:S03]  /*270d0*/  MUFU.EX2 R162, R173 ;  /* 0x000000ad00a27308 */ /* 0x0007e60000000800 */
[C---:B------:R-:W-:Y:S01]  /*270e0*/  HMMA.16816.F32.BF16 R40, R132.reuse, R150, R40 ;  /* 0x000000968428723c */ /* 0x040fe20000041828 */
[----:B------:R-:W2:Y:S05]  /*270f0*/  LDSM.16.MT88.4 R148, [R227+0x15000] ;  /* 0x01500000e394783b */ /* 0x000eaa0000004200 */
[C---:B----4-:R-:W-:Y:S06]  /*27100*/  HMMA.16816.F32.BF16 R44, R132.reuse, R136, R44 ;  /* 0x00000088842c723c */ /* 0x050fec000004182c */
[C---:B------:R-:W-:Y:S01]  /*27110*/  HMMA.16816.F32.BF16 R48, R132.reuse, R138, R48 ;  /* 0x0000008a8430723c */ /* 0x040fe20000041830 */
[----:B------:R-:W4:Y:S05]  /*27120*/  LDSM.16.MT88.4 R136, [R230+0x17000] ;  /* 0x01700000e688783b */ /* 0x000f2a0000004200 */
[C---:B-----5:R-:W-:Y:S03]  /*27130*/  HMMA.16816.F32.BF16 R52, R132.reuse, R152, R52 ;  /* 0x000000988434723c */ /* 0x060fe60000041834 */
[----:B---3--:R-:W-:Y:S03]  /*27140*/  LDSM.16.MT88.4 R172, [R227+0x11800] ;  /* 0x01180000e3ac783b */ /* 0x008fe60000004200 */
[C---:B------:R-:W-:Y:S05]  /*27150*/  HMMA.16816.F32.BF16 R56, R132.reuse, R154, R56 ;  /* 0x0000009a8438723c */ /* 0x040fea0000041838 */
[----:B------:R-:W-:Y:S01]  /*27160*/  LDSM.16.MT88.4 R152, [R227+0x17000] ;  /* 0x01700000e398783b */ /* 0x000fe20000004200 */
[C---:B------:R-:W-:Y:S06]  /*27170*/  HMMA.16816.F32.BF16 R60, R132.reuse, R156, R60 ;  /* 0x0000009c843c723c */ /* 0x040fec000004183c */
[C---:B------:R-:W-:Y:S01]  /*27180*/  HMMA.16816.F32.BF16 R64, R132.reuse, R158, R64 ;  /* 0x0000009e8440723c */ /* 0x040fe20000041840 */
[----:B------:R-:W-:Y:S05]  /*27190*/  LDSM.16.MT88.4 R156, [R230+0x11800] ;  /* 0x01180000e69c783b */ /* 0x000fea0000004200 */
[C---:B-1----:R-:W-:Y:S06]  /*271a0*/  HMMA.16816.F32.BF16 R68, R132.reuse, R140, R68 ;  /* 0x0000008c8444723c */ /* 0x042fec0000041844 */
[C---:B------:R-:W-:Y:S01]  /*271b0*/  HMMA.16816.F32.BF16 R72, R132.reuse, R142, R72 ;  /* 0x0000008e8448723c */ /* 0x040fe20000041848 */
[----:B------:R-:W1:Y:S05]  /*271c0*/  LDSM.16.MT88.4 R140, [R229+0x17000] ;  /* 0x01700000e58c783b */ /* 0x000e6a0000004200 */
[C---:B------:R-:W-:Y:S01]  /*271d0*/  HMMA.16816.F32.BF16 R76, R132.reuse, R168, R76 ;  /* 0x000000a8844c723c */ /* 0x040fe2000004184c */
[----:B------:R-:W3:Y:S05]  /*271e0*/  MUFU.EX2 R169, R176 ;  /* 0x000000b000a97308 */ /* 0x000eea0000000800 */
[C---:B------:R-:W-:Y:S05]  /*271f0*/  HMMA.16816.F32.BF16 R80, R132.reuse, R170, R80 ;  /* 0x000000aa8450723c */ /* 0x040fea0000041850 */
[----:B------:R-:W-:Y:S01]  /*27200*/  F2FP.BF16.F32.PACK_AB R168, R160, R252 ;  /* 0x000000fca0a8723e */ /* 0x000fe200000010ff */
[C---:B--2---:R-:W-:Y:S05]  /*27210*/  HMMA.16816.F32.BF16 R84, R132.reuse, R144, R84 ;  /* 0x000000908454723c */ /* 0x044fea0000041854 */
[----:B------:R-:W-:Y:S01]  /*27220*/  F2FP.BF16.F32.PACK_AB R171, R165, R167 ;  /* 0x000000a7a5ab723e */ /* 0x000fe200000010ff */
[C---:B------:R-:W-:Y:S01]  /*27230*/  HMMA.16816.F32.BF16 R88, R132.reuse, R146, R88 ;  /* 0x000000928458723c */ /* 0x040fe20000041858 */
[----:B------:R-:W2:Y:S04]  /*27240*/  LDSM.16.MT88.4 R144, [R228+0x17000] ;  /* 0x01700000e490783b */ /* 0x000ea80000004200 */
[----:B---3--:R-:W-:Y:S01]  /*27250*/  MOV R166, R169 ;  /* 0x000000a900a67202 */ /* 0x008fe20000000f00 */
[C---:B------:R-:W-:Y:S03]  /*27260*/  HMMA.16816.F32.BF16 R92, R132.reuse, R148, R92 ;  /* 0x00000094845c723c */ /* 0x040fe6000004185c */
[----:B------:R-:W-:Y:S02]  /*27270*/  LDSM.16.MT88.4 R176, [R230+0x13800] ;  /* 0x01380000e6b0783b */ /* 0x000fe40000004200 */
[----:B------:R-:W-:Y:S01]  /*27280*/  F2FP.BF16.F32.PACK_AB R169, R163, R161 ;  /* 0x000000a1a3a9723e */ /* 0x000fe200000010ff */
[C---:B------:R-:W-:Y:S05]  /*27290*/  HMMA.16816.F32.BF16 R96, R132.reuse, R150, R96 ;  /* 0x000000968460723c */ /* 0x040fea0000041860 */
[----:B------:R-:W3:Y:S01]  /*272a0*/  LDSM.16.MT88.4 R148, [R229+0x11800] ;  /* 0x01180000e594783b */ /* 0x000ee20000004200 */
[C---:B----4-:R-:W-:Y:S05]  /*272b0*/  HMMA.16816.F32.BF16 R100, R132.reuse, R136, R100 ;  /* 0x000000888464723c */ /* 0x050fea0000041864 */
[-C--:B------:R-:W-:Y:S01]  /*272c0*/  F2FP.BF16.F32.PACK_AB R170, R166, R162.reuse ;  /* 0x000000a2a6aa723e */ /* 0x080fe200000010ff */
[C---:B------:R-:W-:Y:S06]  /*272d0*/  HMMA.16816.F32.BF16 R104, R132.reuse, R138, R104 ;  /* 0x0000008a8468723c */ /* 0x040fec0000041868 */
[C---:B-1----:R-:W-:Y:S06]  /*272e0*/  HMMA.16816.F32.BF16 R108, R132.reuse, R140, R108 ;  /* 0x0000008c846c723c */ /* 0x042fec000004186c */
[C---:B------:R-:W-:Y:S01]  /*272f0*/  HMMA.16816.F32.BF16 R112, R132.reuse, R142, R112 ;  /* 0x0000008e8470723c */ /* 0x040fe20000041870 */
[----:B------:R-:W1:Y:S05]  /*27300*/  LDSM.16.MT88.4 R140, [R228+0x11800] ;  /* 0x01180000e48c783b */ /* 0x000e6a0000004200 */
[C---:B--2---:R-:W-:Y:S06]  /*27310*/  HMMA.16816.F32.BF16 R116, R132.reuse, R144, R116 ;  /* 0x000000908474723c */ /* 0x044fec0000041874 */
[C---:B------:R-:W-:Y:S06]  /*27320*/  HMMA.16816.F32.BF16 R120, R132.reuse, R146, R120 ;  /* 0x000000928478723c */ /* 0x040fec0000041878 */
[C---:B------:R-:W-:Y:S06]  /*27330*/  HMMA.16816.F32.BF16 R124, R132.reuse, R152, R124 ;  /* 0x00000098847c723c */ /* 0x040fec000004187c */
[----:B------:R-:W-:Y:S07]  /*27340*/  HMMA.16816.F32.BF16 R128, R132, R154, R128 ;  /* 0x0000009a8480723c */ /* 0x000fee0000041880 */
[----:B------:R-:W-:Y:S04]  /*27350*/  MOV R132, R162 ;  /* 0x000000a200847202 */ /* 0x000fe80000000f00 */
[----:B------:R-:W-:Y:S02]  /*27360*/  MOV R133, R163 ;  /* 0x000000a300857202 */ /* 0x000fe40000000f00 */
[----:B------:R-:W-:Y:S02]  /*27370*/  MOV R134, R160 ;  /* 0x000000a000867202 */ /* 0x000fe40000000f00 */
[----:B------:R-:W-:Y:S02]  /*27380*/  MOV R135, R161 ;  /* 0x000000a100877202 */ /* 0x000fe40000000f00 */
[C---:B------:R-:W-:Y:S01]  /*27390*/  HMMA.16816.F32.BF16 R160, R168.reuse, R156, R4 ;  /* 0x0000009ca8a0723c */ /* 0x040fe20000041804 */
[----:B------:R-:W2:Y:S05]  /*273a0*/  LDSM.16.MT88.4 R4, [R229+0x13800] ;  /* 0x01380000e504783b */ /* 0x000eaa0000004200 */
[C---:B------:R-:W-:Y:S03]  /*273b0*/  HMMA.16816.F32.BF16 R156, R168.reuse, R158, R8 ;  /* 0x0000009ea89c723c */ /* 0x040fe60000041808 */
[----:B------:R-:W4:Y:S03]  /*273c0*/  LDSM.16.MT88.4 R8, [R228+0x13800] ;  /* 0x01380000e408783b */ /* 0x000f260000004200 */
[C---:B---3--:R-:W-:Y:S05]  /*273d0*/  HMMA.16816.F32.BF16 R152, R168.reuse, R148, R12 ;  /* 0x00000094a898723c */ /* 0x048fea000004180c */
[----:B------:R-:W3:Y:S01]  /*273e0*/  LDSM.16.MT88.4 R12, [R227+0x13800] ;  /* 0x01380000e30c783b */ /* 0x000ee20000004200 */
[C---:B------:R-:W-:Y:S06]  /*273f0*/  HMMA.16816.F32.BF16 R148, R168.reuse, R150, R16 ;  /* 0x00000096a894723c */ /* 0x040fec0000041810 */
[C---:B-1----:R-:W-:Y:S01]  /*27400*/  HMMA.16816.F32.BF16 R144, R168.reuse, R140, R20 ;  /* 0x0000008ca890723c */ /* 0x042fe20000041814 */
[----:B------:R-:W1:Y:S05]  /*27410*/  LDSM.16.MT88.4 R16, [R230+0x15800] ;  /* 0x01580000e610783b */ /* 0x000e6a0000004200 */
[C---:B------:R-:W-:Y:S03]  /*27420*/  HMMA.16816.F32.BF16 R140, R168.reuse, R142, R24 ;  /* 0x0000008ea88c723c */ /* 0x040fe60000041818 */
[----:B------:R-:W5:Y:S03]  /*27430*/  LDSM.16.MT88.4 R20, [R229+0x15800] ;  /* 0x01580000e514783b */ /* 0x000f660000004200 */
[C---:B------:R-:W-:Y:S05]  /*27440*/  HMMA.16816.F32.BF16 R136, R168.reuse, R172, R28 ;  /* 0x000000aca888723c */ /* 0x040fea000004181c */
[----:B------:R-:W5:Y:S02]  /*27450*/  LDSM.16.MT88.4 R24, [R228+0x15800] ;  /* 0x01580000e418783b */ /* 0x000f640000004200 */
[----:B------:R-:W-:Y:S04]  /*27460*/  MOV R31, R132 ;  /* 0x00000084001f7202 */ /* 0x000fe80000000f00 */
[----:B------:R-:W-:Y:S02]  /*27470*/  MOV R30, R133 ;  /* 0x00000085001e7202 */ /* 0x000fe40000000f00 */
[----:B------:R-:W-:Y:S02]  /*27480*/  MOV R29, R134 ;  /* 0x00000086001d7202 */ /* 0x000fe40000000f00 */
[----:B------:R-:W-:Y:S02]  /*27490*/  MOV R28, R135 ;  /* 0x00000087001c7202 */ /* 0x000fe40000000f00 */
[C---:B------:R-:W-:Y:S03]  /*274a0*/  HMMA.16816.F32.BF16 R132, R168.reuse, R174, R32 ;  /* 0x000000aea884723c */ /* 0x040fe60000041820 */
[----:B------:R-:W-:Y:S01]  /*274b0*/  FADD.FTZ R188, R28, R188 ;  /* 0x000000bc1cbc7221 */ /* 0x000fe20000010000 */
[----:B------:R-:W-:Y:S02]  /*274c0*/  FADD.FTZ R189, R29, R189 ;  /* 0x000000bd1dbd7221 */ /* 0x000fe40000010000 */
[C---:B------:R-:W-:Y:S05]  /*274d0*/  HMMA.16816.F32.BF16 R36, R168.reuse, R176, R36 ;  /* 0x000000b0a824723c */ /* 0x040fea0000041824 */
[----:B------:R-:W-:Y:S01]  /*274e0*/  FADD.FTZ R188, R30, R188 ;  /* 0x000000bc1ebc7221 */ /* 0x000fe20000010000 */
[C---:B------:R-:W-:Y:S05]  /*274f0*/  HMMA.16816.F32.BF16 R40, R168.reuse, R178, R40 ;  /* 0x000000b2a828723c */ /* 0x040fea0000041828 */
[----:B------:R-:W-:Y:S01]  /*27500*/  FADD.FTZ R189, R31, R189 ;  /* 0x000000bd1fbd7221 */ /* 0x000fe20000010000 */
[C---:B--2---:R-:W-:Y:S05]  /*27510*/  HMMA.16816.F32.BF16 R44, R168.reuse, R4, R44 ;  /* 0x00000004a82c723c */ /* 0x044fea000004182c */
[----:B------:R-:W-:Y:S01]  /*27520*/  FADD.FTZ R188, R167, R188 ;  /* 0x000000bca7bc7221 */ /* 0x000fe20000010000 */
[C---:B------:R-:W-:Y:S01]  /*27530*/  HMMA.16816.F32.BF16 R48, R168.reuse, R6, R48 ;  /* 0x00000006a830723c */ /* 0x040fe20000041830 */
[----:B------:R-:W2:Y:S04]  /*27540*/  LDSM.16.MT88.4 R4, [R227+0x15800] ;  /* 0x01580000e304783b */ /* 0x000ea80000004200 */
[----:B------:R-:W-:Y:S01]  /*27550*/  FADD.FTZ R249, R166, R189 ;  /* 0x000000bda6f97221 */ /* 0x000fe20000010000 */
[C---:B----4-:R-:W-:Y:S05]  /*27560*/  HMMA.16816.F32.BF16 R52, R168.reuse, R8, R52 ;  /* 0x00000008a834723c */ /* 0x050fea0000041834 */
[----:B------:R-:W-:Y:S01]  /*27570*/  FADD.FTZ R248, R165, R188 ;  /* 0x000000bca5f87221 */ /* 0x000fe20000010000 */
[C---:B------:R-:W-:Y:S01]  /*27580*/  HMMA.16816.F32.BF16 R56, R168.reuse, R10, R56 ;  /* 0x0000000aa838723c */ /* 0x040fe20000041838 */
[----:B------:R-:W4:Y:S05]  /*27590*/  LDSM.16.MT88.4 R8, [R230+0x17800] ;  /* 0x01780000e608783b */ /* 0x000f2a0000004200 */
        /* <DEDUP_REMOVED lines=8> */
[----:B------:R-:W5:Y:S05]  /*27620*/  LDSM.16.MT88.4 R20, [R227+0x17800] ;  /* 0x01780000e314783b */ /* 0x000f6a0000004200 */
[C---:B------:R-:W-:Y:S06]  /*27630*/  HMMA.16816.F32.BF16 R84, R168.reuse, R24, R84 ;  /* 0x00000018a854723c */ /* 0x040fec0000041854 */
[C---:B------:R-:W-:Y:S06]  /*27640*/  HMMA.16816.F32.BF16 R88, R168.reuse, R26, R88 ;  /* 0x0000001aa858723c */ /* 0x040fec0000041858 */
[C---:B--2---:R-:W-:Y:S06]  /*27650*/  HMMA.16816.F32.BF16 R92, R168.reuse, R4, R92 ;  /* 0x00000004a85c723c */ /* 0x044fec000004185c */
[C---:B------:R-:W-:Y:S06]  /*27660*/  HMMA.16816.F32.BF16 R96, R168.reuse, R6, R96 ;  /* 0x00000006a860723c */ /* 0x040fec0000041860 */
[C---:B----4-:R-:W-:Y:S06]  /*27670*/  HMMA.16816.F32.BF16 R100, R168.reuse, R8, R100 ;  /* 0x00000008a864723c */ /* 0x050fec0000041864 */
[C---:B------:R-:W-:Y:S06]  /*27680*/  HMMA.16816.F32.BF16 R104, R168.reuse, R10, R104 ;  /* 0x0000000aa868723c */ /* 0x040fec0000041868 */
[C---:B---3--:R-:W-:Y:S06]  /*27690*/  HMMA.16816.F32.BF16 R108, R168.reuse, R12, R108 ;  /* 0x0000000ca86c723c */ /* 0x048fec000004186c */
[C---:B------:R-:W-:Y:S06]  /*276a0*/  HMMA.16816.F32.BF16 R112, R168.reuse, R14, R112 ;  /* 0x0000000ea870723c */ /* 0x040fec0000041870 */
[C---:B-1----:R-:W-:Y:S06]  /*276b0*/  HMMA.16816.F32.BF16 R116, R168.reuse, R16, R116 ;  /* 0x00000010a874723c */ /* 0x042fec0000041874 */
[C---:B------:R-:W-:Y:S06]  /*276c0*/  HMMA.16816.F32.BF16 R120, R168.reuse, R18, R120 ;  /* 0x00000012a878723c */ /* 0x040fec0000041878 */
[C---:B-----5:R-:W-:Y:S06]  /*276d0*/  HMMA.16816.F32.BF16 R124, R168.reuse, R20, R124 ;  /* 0x00000014a87c723c */ /* 0x060fec000004187c */
[----:B------:R-:W-:Y:S01]  /*276e0*/  HMMA.16816.F32.BF16 R128, R168, R22, R128 ;  /* 0x00000016a880723c */ /* 0x000fe20000041880 */
[----:B------:R-:W-:Y:S11]  /*276f0*/  @!UPT UIADD3 URZ, URZ, URZ, URZ ;  /* 0x0000003f3f3ff290 */ /* 0x000ff6000fffe03f */
[----:B------:R-:W-:Y:S01]  /*27700*/  @!UPT UIADD3 URZ, URZ, URZ, URZ ;  /* 0x0000003f3f3ff290 */ /* 0x000fe2000fffe03f */
[----:B------:R-:W-:Y:S11]  /*27710*/  @P0 BRA `(.L_x_2350) ;  /* 0xffffffb000b80947 */ /* 0x000ff6000383ffff */
.L_x_2341:
        /* <DEDUP_REMOVED lines=24> */
.L_x_2372:
        /* <DEDUP_REMOVED lines=240> */
[----:B-1----:R-:W4:Y:S04]  /*287a0*/  LD.E.64 R18, desc[UR12][R6.64+0xb0] ;  /* 0x0000b00c06127980 */ /* 0x002f28000c101b00 */
[----:B------:R-:W4:Y:S01]  /*287b0*/  LD.E R17, desc[UR10][R6.64+0x60] ;  /* 0x0000600a06117980 */ /* 0x000f22000c101900 */
[----:B------:R1:W3:Y:S08]  /*287c0*/  @P4 MUFU.LG2 R24, R10 ;  /* 0x0000000a00184308 */ /* 0x0002f00000000c00 */
[----:B------:R-:W3:Y:S01]  /*287d0*/  @P3 MUFU.LG2 R23, R5 ;  /* 0x0000000500173308 */ /* 0x000ee20000000c00 */
[----:B--2---:R-:W-:Y:S01]  /*287e0*/  MOV R12, 0xff800000 ;  /* 0xff800000000c7802 */ /* 0x004fe20000000f00 */
[----:B------:R2:W5:Y:S01]  /*287f0*/  LD.E.64 R144, desc[UR10][R6.64+0x78] ;  /* 0x0000780a06907980 */ /* 0x000562000c101b00 */
[----:B-1----:R-:W-:-:S02]  /*28800*/  LEA.HI R10, R14, R13, RZ, 0x4 ;  /* 0x0000000d0e0a7211 */ /* 0x002fc400078f20ff */
[----:B------:R-:W-:Y:S02]  /*28810*/  SHF.R.S32.HI R14, RZ, 0x1f, R15 ;  /* 0x0000001fff0e7819 */ /* 0x000fe4000001140f */
[----:B------:R-:W-:Y:S02]  /*28820*/  LOP3.LUT R10, R10, 0xfffffff0, RZ, 0xc0, !PT ;  /* 0xfffffff00a0a7812 */ /* 0x000fe400078ec0ff */
[----:B------:R-:W-:Y:S01]  /*28830*/  LEA.HI R14, R14, R15, RZ, 0x2 ;  /* 0x0000000f0e0e7211 */ /* 0x000fe200078f10ff */
[----:B---3--:R-:W-:Y:S01]  /*28840*/  @P4 FMUL.FTZ R24, R24, 0.69314718246459960938 ;  /* 0x3f31721818184820 */ /* 0x008fe20000410000 */
[----:B------:R-:W-:Y:S01]  /*28850*/  @P3 FMUL.FTZ R23, R23, 0.69314718246459960938 ;  /* 0x3f31721817173820 */ /* 0x000fe20000410000 */
[----:B------:R-:W-:Y:S02]  /*28860*/  IADD3 R5, -R10, R13, RZ ;  /* 0x0000000d0a057210 */ /* 0x000fe40007ffe1ff */
[----:B------:R-:W-:Y:S01]  /*28870*/  LOP3.LUT R14, R14, 0xffffffc, RZ, 0xc0, !PT ;  /* 0x0ffffffc0e0e7812 */ /* 0x000fe200078ec0ff */
[C---:B-----5:R-:W-:Y:S01]  /*28880*/  @P3 FFMA.FTZ R12, R4.reuse, R3, R23 ;  /* 0x00000003040c3223 */ /* 0x060fe20000010017 */
[----:B------:R-:W-:Y:S01]  /*28890*/  MOV R11, 0xff800000 ;  /* 0xff800000000b7802 */ /* 0x000fe20000000f00 */
[----:B------:R-:W-:Y:S01]  /*288a0*/  @P4 FFMA.FTZ R11, R4, R164, R24 ;  /* 0x000000a4040b4223 */ /* 0x000fe20000010018 */
[----:B------:R-:W-:Y:S01]  /*288b0*/  SHF.L.U32 R20, R2, 0x6, RZ ;  /* 0x0000000602147819 */ /* 0x000fe200000006ff */
[----:B------:R2:W5:Y:S01]  /*288c0*/  LD.E R10, desc[UR12][R6.64+0xcc] ;  /* 0x0000cc0c060a7980 */ /* 0x000562000c101900 */
[----:B------:R-:W-:-:S02]  /*288d0*/  LEA.HI R22, R5, R5, RZ, 0x1 ;  /* 0x0000000505167211 */ /* 0x000fc400078f08ff */
[----:B------:R-:W-:Y:S02]  /*288e0*/  IADD3 R4, R15, -R14, RZ ;  /* 0x8000000e0f047210 */ /* 0x000fe40007ffe0ff */
[----:B------:R2:W5:Y:S01]  /*288f0*/  LD.E.64 R14, desc[UR10][R6.64+0xa8] ;  /* 0x0000a80a060e7980 */ /* 0x000562000c101b00 */
[----:B------:R-:W-:Y:S02]  /*28900*/  LOP3.LUT R20, R20, 0x1c0, RZ, 0xc0, !PT ;  /* 0x000001c014147812 */ /* 0x000fe400078ec0ff */
[C---:B------:R-:W-:Y:S02]  /*28910*/  SHF.L.U32 R21, R22.reuse, 0x2, RZ ;  /* 0x0000000216157819 */ /* 0x040fe400000006ff */
[----:B------:R-:W-:Y:S02]  /*28920*/  LOP3.LUT R22, R22, 0xffffffe, RZ, 0xc0, !PT ;  /* 0x0ffffffe16167812 */ /* 0x000fe400078ec0ff */
[----:B------:R-:W-:Y:S02]  /*28930*/  LOP3.LUT R21, R20, 0x38, R21, 0xf8, !PT ;  /* 0x0000003814157812 */ /* 0x000fe400078ef815 */
[----:B------:R-:W-:-:S02]  /*28940*/  SHF.R.U32.HI R20, RZ, 0x3, R20 ;  /* 0x00000003ff147819 */ /* 0x000fc40000011614 */
[----:B------:R-:W-:Y:S02]  /*28950*/  IADD3 R22, R5, -R22, RZ ;  /* 0x8000001605167210 */ /* 0x000fe40007ffe0ff */
[----:B------:R-:W-:Y:S02]  /*28960*/  LOP3.LUT R20, R21, R20, RZ, 0x3c, !PT ;  /* 0x0000001415147212 */ /* 0x000fe400078e3cff */
[----:B------:R-:W-:Y:S02]  /*28970*/  LOP3.LUT R16, R16, 0xffffffe0, RZ, 0xc0, !PT ;  /* 0xffffffe010107812 */ /* 0x000fe400078ec0ff */
[----:B------:R-:W-:Y:S02]  /*28980*/  LEA R3, R22, R20, 0x2 ;  /* 0x0000001416037211 */ /* 0x000fe400078e10ff */
[----:B------:R-:W-:Y:S02]  /*28990*/  IADD3 R16, -R16, R13, RZ ;  /* 0x0000000d10107210 */ /* 0x000fe40007ffe1ff */
[----:B------:R-:W-:-:S02]  /*289a0*/  SHF.L.U32 R13, R239, 0x6, RZ ;  /* 0x00000006ef0d7819 */ /* 0x000fc400000006ff */
[----:B------:R-:W-:Y:S01]  /*289b0*/  LEA R3, R3, UR4, 0x2 ;  /* 0x0000000403037c11 */ /* 0x000fe2000f8e10ff */
[----:B------:R-:W-:Y:S01]  /*289c0*/  BAR.SYNC.DEFER_BLOCKING 0x0 ;  /* 0x0000000000007b1d */ /* 0x000fe20000010000 */
[----:B------:R-:W-:-:S05]  /*289d0*/  LOP3.LUT P0, RZ, R16, 0x3, RZ, 0xc0, !PT ;  /* 0x0000000310ff7812 */ /* 0x000fca000780c0ff */
[----:B------:R2:W1:Y:S04]  /*289e0*/  LDS.128 R140, [R3] ;  /* 0x00000000038c7984 */ /* 0x0004680000000c00 */
[----:B------:R2:W3:Y:S04]  /*289f0*/  LDS.128 R136, [R3+0x800] ;  /* 0x0008000003887984 */ /* 0x0004e80000000c00 */
        /* <DEDUP_REMOVED lines=31> */
[----:B----4-:R-:W-:-:S04]  /*28bf0*/  IMAD R18, R18, UR8, R242 ;  /* 0x0000000812127c24 */ /* 0x010fc8000f8e02f2 */
[----:B------:R-:W-:-:S04]  /*28c00*/  IMAD R17, R18, R17, R241 ;  /* 0x0000001112117224 */ /* 0x000fc800078e02f1 */
[----:B------:R-:W-:Y:S02]  /*28c10*/  IMAD R13, R19, R17, R13 ;  /* 0x00000011130d7224 */ /* 0x000fe400078e020d */
[----:B------:R2:W4:Y:S01]  /*28c20*/  LDS.128 R16, [R3+0xf800] ;  /* 0x00f8000003107984 */ /* 0x0005220000000c00 */
[----:B-1-3--:R-:W-:Y:S05]  /*28c30*/  @P0 BRA `(.L_x_2353) ;  /* 0x00000000003c0947 */ /* 0x00afea0003800000 */
        /* <DEDUP_REMOVED lines=15> */
.L_x_2353:
[----:B------:R-:W-:Y:S05]  /*28d30*/  BSYNC B0 ;  /* 0x0000000000007941 */ /* 0x000fea0003800000 */
.L_x_2352:
[----:B-1---5:R-:W-:Y:S01]  /*28d40*/  IMAD.SHL.U32 R14, R5, 0x4, RZ ;  /* 0x00000004050e7824 */ /* 0x022fe200078e00ff */
        /* <DEDUP_REMOVED lines=27> */
[----:B-1----:R-:W-:Y:S10]  /*28f00*/  @P4 BRA `(.L_x_2355) ;  /* 0x0000000000544947 */ /* 0x002ff40003800000 */
[----:B-----5:R-:W-:Y:S01]  /*28f10*/  ISETP.GE.AND P4, PT, R14, R6, PT ;  /* 0x000000060e00720c */ /* 0x020fe20003f86270 */
[----:B------:R-:W-:-:S12]  /*28f20*/  VIADD R3, R0, 0x40 ;  /* 0x0000004000037836 */ /* 0x000fd80000000000 */
[C---:B------:R-:W-:Y:S02]  /*28f30*/  @!P4 R2UR UR10, R8.reuse ;  /* 0x00000000080ac2ca */ /* 0x040fe400000e0000 */
[C---:B------:R-:W-:Y:S02]  /*28f40*/  @!P4 R2UR UR11, R9.reuse ;  /* 0x00000000090bc2ca */ /* 0x040fe400000e0000 */
[----:B------:R-:W-:Y:S02]  /*28f50*/  @!P4 R2UR UR4, R8 ;  /* 0x000000000804c2ca */ /* 0x000fe400000e0000 */
[----:B------:R-:W-:-:S09]  /*28f60*/  @!P4 R2UR UR5, R9 ;  /* 0x000000000905c2ca */ /* 0x000fd200000e0000 */
[----:B------:R1:W-:Y:S04]  /*28f70*/  @!P4 ST.E.64 desc[UR10][R10.64], R140 ;  /* 0x0000008c0a00c985 */ /* 0x0003e8000c101b0a */
        /* <DEDUP_REMOVED lines=14> */
.L_x_2355:
[----:B------:R-:W-:Y:S05]  /*29060*/  BSYNC B0 ;  /* 0x0000000000007941 */ /* 0x000fea0003800000 */
.L_x_2354:
        /* <DEDUP_REMOVED lines=21> */
.L_x_2357:
[----:B------:R-:W-:Y:S05]  /*291c0*/  BSYNC B0 ;  /* 0x0000000000007941 */ /* 0x000fea0003800000 */
.L_x_2356:
        /* <DEDUP_REMOVED lines=12> */
[----:B------:R3:W-:Y:S01]  /*29290*/  @!P0 ST.E.128 desc[UR4][R10.64+0x4100], R100 ;  /* 0x004100640a008985 */ /* 0x0007e2000c101d04 */
[----:B------:R-:W-:-:S09]  /*292a0*/  ISETP.GE.AND P0, PT, R2, R6, PT ;  /* 0x000000060200720c */ /* 0x000fd20003f06270 */
[C---:B------:R-:W-:Y:S02]  /*292b0*/  @!P1 R2UR UR10, R8.reuse ;  /* 0x00000000080a92ca */ /* 0x040fe400000e0000 */
[C---:B------:R-:W-:Y:S02]  /*292c0*/  @!P1 R2UR UR11, R9.reuse ;  /* 0x00000000090b92ca */ /* 0x040fe400000e0000 */
[----:B------:R-:W-:Y:S02]  /*292d0*/  @!P0 R2UR UR4, R8 ;  /* 0x00000000080482ca */ /* 0x000fe400000e0000 */
[----:B------:R-:W-:-:S09]  /*292e0*/  @!P0 R2UR UR5, R9 ;  /* 0x00000000090582ca */ /* 0x000fd200000e0000 */
[----:B------:R3:W-:Y:S04]  /*292f0*/  @!P1 ST.E.128 desc[UR10][R10.64+0x4200], R68 ;  /* 0x004200440a009985 */ /* 0x0007e8000c101d0a */
[----:B------:R3:W-:Y:S02]  /*29300*/  @!P0 ST.E.128 desc[UR4][R10.64+0x4300], R36 ;  /* 0x004300240a008985 */ /* 0x0007e4000c101d04 */
.L_x_2359:
[----:B------:R-:W-:Y:S05]  /*29310*/  BSYNC B0 ;  /* 0x0000000000007941 */ /* 0x000fea0003800000 */
.L_x_2358:
        /* <DEDUP_REMOVED lines=13> */
[----:B------:R1:W-:Y:S01]  /*293f0*/  @!P0 ST.E.128 desc[UR4][R10.64+0x6000], R128 ;  /* 0x006000800a008985 */ /* 0x0003e2000c101d04 */
[----:B------:R-:W-:-:S03]  /*29400*/  ISETP.GE.AND P0, PT, R2, R6, PT ;  /* 0x000000060200720c */ /* 0x000fc60003f06270 */
[----:B------:R1:W-:Y:S04]  /*29410*/  @!P2 ST.E.128 desc[UR12][R10.64+0x6100], R96 ;  /* 0x006100600a00a985 */ /* 0x0003e8000c101d0c */
[----:B------:R1:W-:Y:S06]  /*29420*/  @!P1 ST.E.128 desc[UR10][R10.64+0x6200], R64 ;  /* 0x006200400a009985 */ /* 0x0003ec000c101d0a */
[----:B------:R-:W-:-:S02]  /*29430*/  @!P0 R2UR UR4, R8 ;  /* 0x00000000080482ca */ /* 0x000fc400000e0000 */
[----:B------:R-:W-:-:S13]  /*29440*/  @!P0 R2UR UR5, R9 ;  /* 0x00000000090582ca */ /* 0x000fda00000e0000 */
[----:B------:R1:W-:Y:S02]  /*29450*/  @!P0 ST.E.128 desc[UR4][R10.64+0x6300], R32 ;  /* 0x006300200a008985 */ /* 0x0003e4000c101d04 */
.L_x_2361:
[----:B------:R-:W-:Y:S05]  /*29460*/  BSYNC B0 ;  /* 0x0000000000007941 */ /* 0x000fea0003800000 */
.L_x_2360:
        /* <DEDUP_REMOVED lines=16> */
[----:B------:R1:W-:Y:S04]  /*29570*/  @!P3 ST.E.128 desc[UR14][R10.64+0x8000], R124 ;  /* 0x0080007c0a00b985 */ /* 0x0003e8000c101d0e */
[----:B------:R1:W-:Y:S04]  /*29580*/  @!P2 ST.E.128 desc[UR12][R10.64+0x8100], R92 ;  /* 0x0081005c0a00a985 */ /* 0x0003e8000c101d0c */
[----:B------:R1:W-:Y:S04]  /*29590*/  @!P1 ST.E.128 desc[UR10][R10.64+0x8200], R60 ;  /* 0x0082003c0a009985 */ /* 0x0003e8000c101d0a */
[----:B------:R1:W-:Y:S02]  /*295a0*/  @!P0 ST.E.128 desc[UR4][R10.64+0x8300], R28 ;  /* 0x0083001c0a008985 */ /* 0x0003e4000c101d04 */
.L_x_2363:
[----:B------:R-:W-:Y:S05]  /*295b0*/  BSYNC B0 ;  /* 0x0000000000007941 */ /* 0x000fea0003800000 */
.L_x_2362:
        /* <DEDUP_REMOVED lines=20> */
.L_x_2365:
[----:B------:R-:W-:Y:S05]  /*29700*/  BSYNC B0 ;  /* 0x0000000000007941 */ /* 0x000fea0003800000 */
.L_x_2364:
        /* <DEDUP_REMOVED lines=20> */
.L_x_2367:
[----:B------:R-:W-:Y:S05]  /*29850*/  BSYNC B0 ;  /* 0x0000000000007941 */ /* 0x000fea0003800000 */
.L_x_2366:
[----:B------:R-:W-:Y:S02]  /*29860*/  MOV R2, R238 ;  /* 0x000000ee00027202 */ /* 0x000fe40000000f00 */
[----:B------:R-:W-:-:S04]  /*29870*/  MOV R3, 0x0 ;  /* 0x0000000000037802 */ /* 0x000fc80000000f00 */
[----:B-12345:R-:W-:Y:S05]  /*29880*/  @P4 RET.REL.NODEC R2 `(_ZN5flash24flash_fwd_splitkv_kernelI23Flash_fwd_kernel_traitsILi256ELi64ELi64ELi4ELb0ELb0EN7cutlass10bfloat16_tE19Flash_kernel_traitsILi256ELi64ELi64ELi4ES3_EELb1ELb0ELb0ELb0ELb0ELb1ELb1ELb1EEEvNS_16Flash_fwd_paramsE) ;  /* 0xfffffd6402dc4950 */ /* 0x03efea0003c3ffff */
        /* <DEDUP_REMOVED lines=17> */
[----:B-1----:R-:W-:Y:S05]  /*299a0*/  @P0 RET.REL.NODEC R2 `(_ZN5flash24flash_fwd_splitkv_kernelI23Flash_fwd_kernel_traitsILi256ELi64ELi64ELi4ELb0ELb0EN7cutlass10bfloat16_tE19Flash_kernel_traitsILi256ELi64ELi64ELi4ES3_EELb1ELb0ELb0ELb0ELb0ELb1ELb1ELb1EEEvNS_16Flash_fwd_paramsE) ;  /* 0xfffffd6402940950 */ /* 0x002fea0003c3ffff */
[----:B------:R-:W-:Y:S01]  /*299b0*/  R2UR UR4, R8 ;  /* 0x00000000080472ca */ /* 0x000fe200000e0000 */
[----:B------:R-:W-:Y:S01]  /*299c0*/  IMAD.MOV.U32 R239, RZ, RZ, 0x0 ;  /* 0x00000000ffef7424 */ /* 0x000fe200078e00ff */
[----:B------:R-:W-:-:S13]  /*299d0*/  R2UR UR5, R9 ;  /* 0x00000000090572ca */ /* 0x000fda00000e0000 */
[----:B------:R1:W-:Y:S02]  /*299e0*/  ST.E.128 desc[UR4][R10.64+0xe300], R16 ;  /* 0x00e300100a007985 */ /* 0x0003e4000c101d04 */
[----:B-1----:R-:W-:Y:S05]  /*299f0*/  RET.REL.NODEC R238 `(_ZN5flash24flash_fwd_splitkv_kernelI23Flash_fwd_kernel_traitsILi256ELi64ELi64ELi4ELb0ELb0EN7cutlass10bfloat16_tE19Flash_kernel_traitsILi256ELi64ELi64ELi4ES3_EELb1ELb0ELb0ELb0ELb0ELb1ELb1ELb1EEEvNS_16Flash_fwd_paramsE) ;  /* 0xfffffd64ee807950 */ /* 0x002fea0003c3ffff */
.L_x_2351:
[----:B------:R-:W-:Y:S01]  /*29a00*/  MOV R5, 0x1f ;  /* 0x0000001f00057802 */ /* 0x000fe20000000f00 */
[----:B------:R-:W-:Y:S01]  /*29a10*/  IMAD.MOV.U32 R10, RZ, RZ, 0x2 ;  /* 0x00000002ff0a7424 */ /* 0x000fe200078e00ff */
[----:B------:R-:W-:Y:S01]  /*29a20*/  MOV R12, R249 ;  /* 0x000000f9000c7202 */ /* 0x000fe20000000f00 */
[----:B------:R-:W-:-:S07]  /*29a30*/  IMAD.MOV.U32 R11, RZ, RZ, -0x1 ;  /* 0xffffffffff0b7424 */ /* 0x000fce00078e00ff */
[----:B-1---5:R-:W-:Y:S05]  /*29a40*/  WARPSYNC.COLLECTIVE R11, `(.L_x_2368) ;  /* 0x000000000b087348 */ /* 0x022fea0003c00000 */
[----:B------:R2:W3:Y:S02]  /*29a50*/  SHFL.BFLY P0, R5, R12, R10, R5 ;  /* 0x0c00000a0c057389 */ /* 0x0004e40000000005 */
[----:B-123-5:R-:W-:Y:S01]  /*29a60*/  ENDCOLLECTIVE ;  /* 0x000000000000791b */ /* 0x02efe20003800000 */
.L_x_2368:
        /* <DEDUP_REMOVED lines=8> */
.L_x_2369:
[----:B------:R-:W-:Y:S01]  /*29af0*/  MOV R13, R5 ;  /* 0x00000005000d7202 */ /* 0x000fe20000000f00 */
[----:B------:R-:W-:Y:S01]  /*29b00*/  IMAD.MOV.U32 R12, RZ, RZ, R248 ;  /* 0x000000ffff0c7224 */ /* 0x000fe200078e00f8 */
[----:B------:R-:W-:Y:S02]  /*29b10*/  MOV R5, 0x1f ;  /* 0x0000001f00057802 */ /* 0x000fe40000000f00 */
[----:B------:R-:W-:-:S07]  /*29b20*/  MOV R10, 0x2 ;  /* 0x00000002000a7802 */ /* 0x000fce0000000f00 */
[----:B------:R-:W-:Y:S05]  /*29b30*/  WARPSYNC.COLLECTIVE R11, `(.L_x_2370) ;  /* 0x000000000b087348 */ /* 0x000fea0003c00000 */
[----:B------:R1:W2:Y:S02]  /*29b40*/  SHFL.BFLY P0, R5, R12, R10, R5 ;  /* 0x0c00000a0c057389 */ /* 0x0002a40000000005 */
[----:B-12---:R-:W-:Y:S01]  /*29b50*/  ENDCOLLECTIVE ;  /* 0x000000000000791b */ /* 0x006fe20003800000 */
.L_x_2370:
[----:B------:R-:W-:Y:S01]  /*29b60*/  FADD.FTZ R248, R5, R248 ;  /* 0x000000f805f87221 */ /* 0x000fe20000010000 */
[----:B------:R-:W-:Y:S02]  /*29b70*/  MOV R5, 0x1f ;  /* 0x0000001f00057802 */ /* 0x000fe40000000f00 */
[----:B------:R-:W-:Y:S01]  /*29b80*/  MOV R10, 0x1 ;  /* 0x00000001000a7802 */ /* 0x000fe20000000f00 */
[----:B------:R-:W-:-:S07]  /*29b90*/  IMAD.MOV.U32 R12, RZ, RZ, R248 ;  /* 0x000000ffff0c7224 */ /* 0x000fce00078e00f8 */
[----:B------:R-:W-:Y:S05]  /*29ba0*/  WARPSYNC.COLLECTIVE R11, `(.L_x_2371) ;  /* 0x000000000b087348 */ /* 0x000fea0003c00000 */
[----:B------:R1:W2:Y:S02]  /*29bb0*/  SHFL.BFLY P0, R5, R12, R10, R5 ;  /* 0x0c00000a0c057389 */ /* 0x0002a40000000005 */
[----:B-12---:R-:W-:Y:S01]  /*29bc0*/  ENDCOLLECTIVE ;  /* 0x000000000000791b */ /* 0x006fe20003800000 */
.L_x_2371:
[----:B------:R-:W-:Y:S01]  /*29bd0*/  FADD.FTZ R10, R249, R13 ;  /* 0x0000000df90a7221 */ /* 0x000fe20000010000 */
[----:B------:R-:W-:Y:S06]  /*29be0*/  BRA `(.L_x_2372) ;  /* 0xffffffdc002c7947 */ /* 0x000fec000383ffff */
.L_x_2373:
        /* <DEDUP_REMOVED lines=9> */
.L_x_4957:


//--------------------- .text._ZN5flash24flash_fwd_splitkv_kernelI23Flash_fwd_kernel_traitsILi256ELi64ELi64ELi4ELb0ELb0EN7cutlass10bfloat16_tE19Flash_kernel_traitsILi256ELi64ELi64ELi4ES3_EELb1ELb0ELb0ELb0ELb1ELb0ELb0ELb0EEEvNS_16Flash_fwd_paramsE --------------------------
	.section	.text._ZN5flash24flash_fwd_splitkv_kernelI23Flash_fwd_kernel_traitsILi256ELi64ELi64ELi4ELb0ELb0EN7cutlass10bfloat16_tE19Flash_kernel_traitsILi256ELi64ELi64ELi4ES3_EELb1ELb0ELb0ELb0ELb1ELb0ELb0ELb0EEEvNS_16Flash_fwd_paramsE,"ax",@progbits
	.align	128
        .global         _ZN5flash24flash_fwd_splitkv_kernelI23Flash_fwd_kernel_traitsILi256ELi64ELi64ELi4ELb0ELb0EN7cutlass10bfloat16_tE19Flash_kernel_traitsILi256ELi64ELi64ELi4ES3_EELb1ELb0ELb0ELb0ELb1ELb0ELb0ELb0EEEvNS_16Flash_fwd_paramsE
        .type           _ZN5flash24flash_fwd_splitkv_kernelI23Flash_fwd_kernel_traitsILi256ELi64ELi64ELi4ELb0ELb0EN7cutlass10bfloat16_tE19Flash_kernel_traitsILi256ELi64ELi64ELi4ES3_EELb1ELb0ELb0ELb0ELb1ELb0ELb0ELb0EEEvNS_16Flash_fwd_paramsE,@function
        .size           _ZN5flash24flash_fwd_splitkv_kernelI23Flash_fwd_kernel_traitsILi256ELi64ELi64ELi4ELb0ELb0EN7cutlass10bfloat16_tE19Flash_kernel_traitsILi256ELi64ELi64ELi4ES3_EELb1ELb0ELb0ELb0ELb1ELb0ELb0ELb0EEEvNS_16Flash_fwd_paramsE,(.L_x_4988 - _ZN5flash24flash_fwd_splitkv_kernelI23Flash_fwd_kernel_traitsILi256ELi64ELi64ELi4ELb0ELb0EN7cutlass10bfloat16_tE19Flash_kernel_traitsILi256ELi64ELi64ELi4ES3_EELb1ELb0ELb0ELb0ELb1ELb0ELb0ELb0EEEvNS_16Flash_fwd_paramsE)
        .other          _ZN5flash24flash_fwd_splitkv_kernelI23Flash_fwd_kernel_traitsILi256ELi64ELi64ELi4ELb0ELb0EN7cutlass10bfloat16_tE19Flash_kernel_traitsILi256ELi64ELi64ELi4ES3_EELb1ELb0ELb0ELb0ELb1ELb0ELb0ELb0EEEvNS_16Flash_fwd_paramsE,@"STO_CUDA_ENTRY STV_DEFAULT"
_ZN5flash24flash_fwd_splitkv_kernelI23Flash_fwd_kernel_traitsILi256ELi64ELi64ELi4ELb0ELb0EN7cutlass10bfloat16_tE19Flash_kernel_traitsILi256ELi64ELi64ELi4ES3_EELb1ELb0ELb0ELb0ELb1ELb0ELb0ELb0EEEvNS_16Flash_fwd_paramsE:
.text._ZN5flash24flash_fwd_splitkv_kernelI23Flash_fwd_kernel_traitsILi256ELi64ELi64ELi4ELb0ELb0EN7cutlass10bfloat16_tE19Flash_kernel_traitsILi256ELi64ELi64ELi4ES3_EELb1ELb0ELb0ELb0ELb1ELb0ELb0ELb0EEEvNS_16Flash_fwd_paramsE:
        /* <DEDUP_REMOVED lines=35> */
[----:B------:R-:W1:Y:S01]  /*0230*/  S2R R6, SR_TID.X ;  /* 0x0000000000067919 */ /* 0x000e620000002100 */
        /* <DEDUP_REMOVED lines=19> */
.L_x_2374:
[----:B------:R-:W-:-:S03]  /*0370*/  ULDC UR6, c[0x0][0x2c8] ;  /* 0x0000b20000067ab9 */ /* 0x000fc60000000800 */
.L_x_2375:
        /* <DEDUP_REMOVED lines=20> */
[----:B------:R-:W-:Y:S02]  /*04c0*/  UIADD3 UR5, -UR22, 0x7f, UR20 ;  /* 0x0000007f16057890 */ /* 0x000fe4000fffe114 */
        /* <DEDUP_REMOVED lines=20> */
[----:B------:R-:W-:Y:S05]  /*0610*/  @P0 BRA `(.L_x_2376) ;  /* 0x0000000800200947 */ /* 0x000fea0003800000 */
[----:B------:R-:W-:Y:S01]  /*0620*/  SHF.R.S32.HI R7, RZ, 0x1f, R6 ;  /* 0x0000001fff077819 */ /* 0x000fe20000011406 */
[----:B------:R-:W-:Y:S01]  /*0630*/  UISETP.NE.AND UP0, UPT, UR15, -0x1, UPT ;  /* 0xffffffff0f00788c */ /* 0x000fe2000bf05270 */
[C---:B------:R-:W-:Y:S01]  /*0640*/  LOP3.LUT P6, RZ, R6.reuse, 0x7, RZ, 0xc0, !PT ;  /* 0x0000000706ff7812 */ /* 0x040fe200078cc0ff */
[----:B------:R-:W-:Y:S01]  /*0650*/  USHF.R.S32.HI UR12, URZ, 0x1f, UR20 ;  /* 0x0000001f3f0c7899 */ /* 0x000fe20008011414 */
[----:B------:R-:W-:Y:S01]  /*0660*/  LEA.HI R7, R7, R6, RZ, 0x3 ;  /* 0x0000000607077211 */ /* 0x000fe200078f18ff */
[----:B------:R-:W-:Y:S01]  /*0670*/  ULDC.64 UR6, c[0x0][0x298] ;  /* 0x0000a60000067ab9 */ /* 0x000fe20000000a00 */
[----:B------:R-:W-:Y:S01]  /*0680*/  UIADD3 UR22, -UR20, UR22, URZ ;  /* 0x0000001614167290 */ /* 0x000fe2000fffe13f */
[----:B------:R-:W-:Y:S01]  /*0690*/  IMAD.U32 R0, RZ, RZ, UR6 ;  /* 0x00000006ff007e24 */ /* 0x000fe2000f8e00ff */
[----:B------:R-:W-:Y:S01]  /*06a0*/  LOP3.LUT R3, R7, 0x1ffffff8, RZ, 0xc0, !PT ;  /* 0x1ffffff807037812 */ /* 0x000fe200078ec0ff */
[----:B------:R-:W-:Y:S01]  /*06b0*/  UIMAD UR12, UR12, UR6, URZ ;  /* 0x000000060c0c72a4 */ /* 0x000fe2000f8e023f */
[----:B------:R-:W-:Y:S01]  /*06c0*/  SHF.R.S32.HI R7, RZ, 0x3, R7 ;  /* 0x00000003ff077819 */ /* 0x000fe20000011407 */
[----:B------:R-:W-:Y:S01]  /*06d0*/  USHF.R.S32.HI UR11, URZ, 0x1f, UR8 ;  /* 0x0000001f3f0b7899 */ /* 0x000fe20008011408 */
[----:B------:R-:W-:Y:S01]  /*06e0*/  BSSY B0, `(.L_x_2377) ;  /* 0x0000033000007945 */ /* 0x000fe20003800000 */
[----:B------:R-:W-:Y:S01]  /*06f0*/  IMAD.IADD R4, R6, 0x1, -R3 ;  /* 0x0000000106047824 */ /* 0x000fe200078e0a03 */
[----:B------:R-:W-:Y:S01]  /*0700*/  @!UP0 USHF.R.S32.HI UR10, URZ, 0x1f, UR9 ;  /* 0x0000001f3f0a8899 */ /* 0x000fe20008011409 */
[C---:B------:R-:W-:Y:S01]  /*0710*/  VIADD R2, R7.reuse, 0x10 ;  /* 0x0000001007027836 */ /* 0x040fe20000000000 */
[----:B------:R-:W-:Y:S01]  /*0720*/  @!UP0 ULDC.64 UR4, c[0x0][0x290] ;  /* 0x0000a40000048ab9 */ /* 0x000fe20000000a00 */
[----:B------:R-:W-:Y:S01]  /*0730*/  IMAD.SHL.U32 R4, R4, 0x8, RZ ;  /* 0x0000000804047824 */ /* 0x000fe200078e00ff */
[----:B------:R-:W-:Y:S01]  /*0740*/  @!UP0 UIMAD UR10, UR10, UR4, URZ ;  /* 0x000000040a0a82a4 */ /* 0x000fe2000f8e023f */
[C---:B------:R-:W-:Y:S01]  /*0750*/  ISETP.GE.OR P5, PT, R7.reuse, UR22, P6 ;  /* 0x0000001607007c0c */ /* 0x040fe2000b7a6670 */
[----:B------:R-:W-:Y:S01]  /*0760*/  @UP0 UIMAD.WIDE.U32 UR24, UR15, UR6, URZ ;  /* 0x000000060f1802a5 */ /* 0x000fe2000f8e003f */
[C---:B------:R-:W-:Y:S01]  /*0770*/  ISETP.GE.AND P2, PT, R2.reuse, UR22, PT ;  /* 0x0000001602007c0c */ /* 0x040fe2000bf46270 */
[----:B------:R-:W-:Y:S01]  /*0780*/  @!UP0 UIMAD.WIDE.U32 UR16, UR9, UR4, URZ ;  /* 0x00000004091082a5 */ /* 0x000fe2000f8e003f */
[--C-:B------:R-:W-:Y:S01]  /*0790*/  SHF.R.S32.HI R5, RZ, 0x1f, R4.reuse ;  /* 0x0000001fff057819 */ /* 0x100fe20000011404 */
[----:B------:R-:W-:Y:S01]  /*07a0*/  UIMAD UR12, UR20, UR7, UR12 ;  /* 0x00000007140c72a4 */ /* 0x000fe2000f8e020c */
[----:B------:R-:W-:Y:S01]  /*07b0*/  ISETP.GE.OR P4, PT, R2, UR22, P6 ;  /* 0x0000001602007c0c */ /* 0x000fe2000b786670 */
[----:B------:R-:W-:Y:S01]  /*07c0*/  @!UP0 UIMAD UR10, UR9, UR5, UR10 ;  /* 0x00000005090a82a4 */ /* 0x000fe2000f8e020a */
[----:B------:R-:W-:Y:S01]  /*07d0*/  VIADD R2, R7, 0x20 ;  /* 0x0000002007027836 */ /* 0x000fe20000000000 */
[----:B------:R-:W-:Y:S01]  /*07e0*/  @UP0 UIMAD UR15, UR15, UR7, UR25 ;  /* 0x000000070f0f02a4 */ /* 0x000fe2000f8e0219 */
[----:B------:R-:W-:Y:S01]  /*07f0*/  IMAD.WIDE.U32 R4, R0, UR20, R4 ;  /* 0x0000001400047c25 */ /* 0x000fe2000f8e0004 */
[----:B------:R-:W-:Y:S01]  /*0800*/  @UP0 UMOV UR14, UR24 ;  /* 0x00000018000e0c82 */ /* 0x000fe20008000000 */
[----:B------:R-:W-:Y:S01]  /*0810*/  @!UP0 UMOV UR14, UR16 ;  /* 0x00000010000e8c82 */ /* 0x000fe20008000000 */
[----:B------:R-:W-:Y:S01]  /*0820*/  @!UP0 UIADD3 UR15, UR17, UR10, URZ ;  /* 0x0000000a110f8290 */ /* 0x000fe2000fffe03f */
[----:B------:R-:W-:Y:S01]  /*0830*/  IMAD.U32 R0, RZ, RZ, UR12 ;  /* 0x0000000cff007e24 */ /* 0x000fe2000f8e00ff */
[----:B------:R-:W-:Y:S01]  /*0840*/  IADD3 R8, P0, R4, UR14, RZ ;  /* 0x0000000e04087c10 */ /* 0x000fe2000ff1e0ff */
[----:B------:R-:W-:Y:S01]  /*0850*/  ULDC.64 UR4, c[0x0][0x2a0] ;  /* 0x0000a80000047ab9 */ /* 0x000fe20000000a00 */
[----:B------:R-:W-:Y:S01]  /*0860*/  ULDC UR10, c[0x0][0x270] ;  /* 0x00009c00000a7ab9 */ /* 0x000fe20000000800 */
[----:B------:R-:W-:Y:S01]  /*0870*/  UIMAD UR11, UR11, UR4, URZ ;  /* 0x000000040b0b72a4 */ /* 0x000fe2000f8e023f */
[----:B------:R-:W-:Y:S01]  /*0880*/  IADD3.X R9, R5, UR15, R0, P0, !PT ;  /* 0x0000000f05097c10 */ /* 0x000fe200087fe400 */
[----:B------:R-:W-:Y:S01]  /*0890*/  IMAD.U32 R3, RZ, RZ, UR4 ;  /* 0x00000004ff037e24 */ /* 0x000fe2000f8e00ff */
[----:B------:R-:W-:Y:S01]  /*08a0*/  ISETP.GE.AND P0, PT, R7, UR22, PT ;  /* 0x0000001607007c0c */ /* 0x000fe2000bf06270 */
[----:B------:R-:W-:Y:S01]  /*08b0*/  UIMAD UR5, UR8, UR5, UR11 ;  /* 0x00000005080572a4 */ /* 0x000fe2000f8e020b */
[C---:B------:R-:W-:Y:S01]  /*08c0*/  ISETP.GE.AND P1, PT, R2.reuse, UR22, PT ;  /* 0x0000001602007c0c */ /* 0x040fe2000bf26270 */
[----:B------:R-:W-:Y:S01]  /*08d0*/  UIMAD UR10, UR9, UR10, UR8 ;  /* 0x0000000a090a72a4 */ /* 0x000fe2000f8e0208 */
[----:B------:R-:W-:Y:S01]  /*08e0*/  IMAD.WIDE.U32 R8, R3, UR8, R8 ;  /* 0x0000000803087c25 */ /* 0x000fe2000f8e0008 */
[----:B------:R-:W-:Y:S01]  /*08f0*/  ULDC UR4, c[0x0][0x2c4] ;  /* 0x0000b10000047ab9 */ /* 0x000fe20000000800 */
[----:B------:R-:W-:Y:S01]  /*0900*/  ISETP.GE.OR P3, PT, R2, UR22, P6 ;  /* 0x0000001602007c0c */ /* 0x000fe2000b766670 */
[----:B------:R-:W-:Y:S01]  /*0910*/  UIMAD UR20, UR10, UR4, UR20 ;  /* 0x000000040a1472a4 */ /* 0x000fe2000f8e0214 */
[----:B------:R-:W-:Y:S01]  /*0920*/  VIADD R13, R9, UR5 ;  /* 0x00000005090d7c36 */ /* 0x000fe20008000000 */
[----:B------:R-:W-:-:S04]  /*0930*/  SHF.R.S32.HI R5, RZ, 0x1f, R7 ;  /* 0x0000001fff057819 */ /* 0x000fc80000011407 */
[----:B------:R-:W-:Y:S06]  /*0940*/  @P0 BRA `(.L_x_2378) ;  /* 0x0000000000300947 */ /* 0x000fec0003800000 */
[----:B------:R-:W-:Y:S01]  /*0950*/  MOV R12, R8 ;  /* 0x00000008000c7202 */ /* 0x000fe20000000f00 */
[----:B------:R-:W-:Y:S01]  /*0960*/  IMAD R0, R5, UR6, RZ ;  /* 0x0000000605007c24 */ /* 0x000fe2000f8e02ff */
[----:B------:R-:W-:-:S03]  /*0970*/  ULDC.64 UR4, c[0x0][0x280] ;  /* 0x0000a00000047ab9 */ /* 0x000fc60000000a00 */
[----:B------:R-:W-:-:S04]  /*0980*/  IMAD.WIDE.U32 R2, R7, UR6, R12 ;  /* 0x0000000607027c25 */ /* 0x000fc8000f8e000c */
[----:B------:R-:W-:Y:S01]  /*0990*/  IMAD R0, R7, UR7, R0 ;  /* 0x0000000707007c24 */ /* 0x000fe2000f8e0200 */
[----:B------:R-:W-:-:S04]  /*09a0*/  LEA R10, P0, R2, UR4, 0x1 ;  /* 0x00000004020a7c11 */ /* 0x000fc8000f8008ff */
[----:B------:R-:W-:-:S04]  /*09b0*/  IADD3 R0, R3, R0, RZ ;  /* 0x0000000003007210 */ /* 0x000fc80007ffe0ff */
[----:B------:R-:W-:-:S05]  /*09c0*/  LEA.HI.X R11, R2, UR5, R0, 0x1, P0 ;  /* 0x00000005020b7c11 */ /* 0x000fca00080f0c00 */
[----:B------:R1:W-:Y:S04]  /*09d0*/  STG.E.128 desc[UR18][R10.64], RZ ;  /* 0x000000ff0a007986 */ /* 0x0003e8000c101d12 */
[----:B------:R1:W-:Y:S04]  /*09e0*/  STG.E.128 desc[UR18][R10.64+0x80], RZ ;  /* 0x000080ff0a007986 */ /* 0x0003e8000c101d12 */
[----:B------:R1:W-:Y:S04]  /*09f0*/  STG.E.128 desc[UR18][R10.64+0x100], RZ ;  /* 0x000100ff0a007986 */ /* 0x0003e8000c101d12 */
[----:B------:R1:W-:Y:S02]  /*0a00*/  STG.E.128 desc[UR18][R10.64+0x180], RZ ;  /* 0x000180ff0a007986 */ /* 0x0003e4000c101d12 */
.L_x_2378:
[----:B------:R-:W-:Y:S05]  /*0a10*/  BSYNC B0 ;  /* 0x0000000000007941 */ /* 0x000fea0003800000 */
.L_x_2377:
[----:B------:R-:W-:Y:S01]  /*0a20*/  BSSY B0, `(.L_x_2379) ;  /* 0x0000013000007945 */ /* 0x000fe20003800000 */
[C---:B------:R-:W-:Y:S02]  /*0a30*/  IADD3 R4, P0, R7.reuse, UR20, RZ ;  /* 0x0000001407047c10 */ /* 0x040fe4000ff1e0ff */
[----:B------:R-:W-:Y:S01]  /*0a40*/  IADD3 R6, R7, 0x30, RZ ;  /* 0x0000003007067810 */ /* 0x000fe20007ffe0ff */
[----:B------:R-:W-:Y:S05]  /*0a50*/  @P2 BRA `(.L_x_2380) ;  /* 0x00000000003c2947 */ /* 0x000fea0003800000 */
[----:B------:R-:W-:Y:S01]  /*0a60*/  IADD3 R3, P2, R7, 0x10, RZ ;  /* 0x0000001007037810 */ /* 0x000fe20007f5e0ff */
[----:B-1----:R-:W-:Y:S01]  /*0a70*/  IMAD.MOV.U32 R10, RZ, RZ, R8 ;  /* 0x000000ffff0a7224 */ /* 0x002fe200078e0008 */
[----:B------:R-:W-:Y:S01]  /*0a80*/  MOV R11, R13 ;  /* 0x0000000d000b7202 */ /* 0x000fe20000000f00 */
[----:B------:R-:W-:Y:S02]  /*0a90*/  ULDC.64 UR4, c[0x0][0x280] ;  /* 0x0000a00000047ab9 */ /* 0x000fe40000000a00 */
[----:B------:R-:W-:Y:S02]  /*0aa0*/  IMAD.X R0, RZ, RZ, R5, P2 ;  /* 0x000000ffff007224 */ /* 0x000fe400010e0605 */
[----:B------:R-:W-:-:S04]  /*0ab0*/  IMAD.WIDE.U32 R10, R3, UR6, R10 ;  /* 0x00000006030a7c25 */ /* 0x000fc8000f8e000a */
[----:B------:R-:W-:Y:S01]  /*0ac0*/  IMAD R0, R0, UR6, RZ ;  /* 0x0000000600007c24 */ /* 0x000fe2000f8e02ff */
[----:B------:R-:W-:-:S03]  /*0ad0*/  LEA R2, P2, R10, UR4, 0x1 ;  /* 0x000000040a027c11 */ /* 0x000fc6000f8408ff */
[----:B------:R-:W-:-:S05]  /*0ae0*/  IMAD R0, R3, UR7, R0 ;  /* 0x0000000703007c24 */ /* 0x000fca000f8e0200 */
[----:B------:R-:W-:-:S04]  /*0af0*/  IADD3 R3, R11, R0, RZ ;  /* 0x000000000b037210 */ /* 0x000fc80007ffe0ff */
[----:B------:R-:W-:-:S05]  /*0b00*/  LEA.HI.X R3, R10, UR5, R3, 0x1, P2 ;  /* 0x000000050a037c11 */ /* 0x000fca00090f0c03 */
[----:B------:R2:W-:Y:S04]  /*0b10*/  STG.E.128 desc[UR18][R2.64], RZ ;  /* 0x000000ff02007986 */ /* 0x0005e8000c101d12 */
[----:B------:R2:W-:Y:S04]  /*0b20*/  STG.E.128 desc[UR18][R2.64+0x80], RZ ;  /* 0x000080ff02007986 */ /* 0x0005e8000c101d12 */
[----:B------:R2:W-:Y:S04]  /*0b30*/  STG.E.128 desc[UR18][R2.64+0x100], RZ ;  /* 0x000100ff02007986 */ /* 0x0005e8000c101d12 */
[----:B------:R2:W-:Y:S02]  /*0b40*/  STG.E.128 desc[UR18][R2.64+0x180], RZ ;  /* 0x000180ff02007986 */ /* 0x0005e4000c101d12 */
.L_x_2380:
[----:B------:R-:W-:Y:S05]  /*0b50*/  BSYNC B0 ;  /* 0x0000000000007941 */ /* 0x000fea0003800000 */
.L_x_2379:
[----:B------:R-:W-:Y:S01]  /*0b60*/  BSSY B0, `(.L_x_2381) ;  /* 0x0000013000007945 */ /* 0x000fe20003800000 */
[----:B------:R-:W-:Y:S02]  /*0b70*/  ISETP.GE.AND P2, PT, R6, UR22, PT ;  /* 0x0000001606007c0c */ /* 0x000fe4000bf46270 */
[----:B------:R-:W-:Y:S01]  /*0b80*/  MOV R0, UR20 ;  /* 0x0000001400007c02 */ /* 0x000fe20008000f00 */
[----:B------:R-:W-:Y:S05]  /*0b90*/  @P1 BRA `(.L_x_2382) ;  /* 0x00000000003c1947 */ /* 0x000fea0003800000 */
[----:B--2---:R-:W-:Y:S01]  /*0ba0*/  IADD3 R3, P1, R7, 0x20, RZ ;  /* 0x0000002007037810 */ /* 0x004fe20007f3e0ff */
        /* <DEDUP_REMOVED lines=14> */
.L_x_2382:
[----:B------:R-:W-:Y:S05]  /*0c90*/  BSYNC B0 ;  /* 0x0000000000007941 */ /* 0x000fea0003800000 */
.L_x_2381:
[----:B------:R-:W-:Y:S04]  /*0ca0*/  BSSY B0, `(.L_x_2383) ;  /* 0x0000010000007945 */ /* 0x000fe80003800000 */
[----:B------:R-:W-:Y:S05]  /*0cb0*/  @P2 BRA `(.L_x_2384) ;  /* 0x0000000000382947 */ /* 0x000fea0003800000 */
[----:B------:R-:W-:Y:S01]  /*0cc0*/  IADD3 R7, P1, R7, 0x30, RZ ;  /* 0x0000003007077810 */ /* 0x000fe20007f3e0ff */
[----:B------:R-:W-:Y:S01]  /*0cd0*/  ULDC.64 UR4, c[0x0][0x280] ;  /* 0x0000a00000047ab9 */ /* 0x000fe20000000a00 */
[----:B------:R-:W-:Y:S02]  /*0ce0*/  MOV R9, R13 ;  /* 0x0000000d00097202 */ /* 0x000fe40000000f00 */
[----:B--2---:R-:W-:Y:S01]  /*0cf0*/  IADD3.X R2, RZ, R5, RZ, P1, !PT ;  /* 0x00000005ff027210 */ /* 0x004fe20000ffe4ff */
[----:B------:R-:W-:-:S04]  /*0d00*/  IMAD.WIDE.U32 R8, R7, UR6, R8 ;  /* 0x0000000607087c25 */ /* 0x000fc8000f8e0008 */
[----:B------:R-:W-:-:S04]  /*0d10*/  IMAD R2, R2, UR6, RZ ;  /* 0x0000000602027c24 */ /* 0x000fc8000f8e02ff */
        /* <DEDUP_REMOVED lines=8> */
.L_x_2384:
[----:B------:R-:W-:Y:S05]  /*0da0*/  BSYNC B0 ;  /* 0x0000000000007941 */ /* 0x000fea0003800000 */
.L_x_2383:
[----:B------:R-:W-:Y:S01]  /*0db0*/  ISETP.GE.OR P6, PT, R6, UR22, P6 ;  /* 0x0000001606007c0c */ /* 0x000fe2000b7c6670 */
[----:B------:R-:W-:Y:S01]  /*0dc0*/  ULDC.64 UR4, c[0x0][0x2b0] ;  /* 0x0000ac0000047ab9 */ /* 0x000fe20000000a00 */
[----:B------:R-:W-:Y:S01]  /*0dd0*/  LEA.HI.X.SX32 R5, R0, R5, 0x1, P0 ;  /* 0x0000000500057211 */ /* 0x000fe200000f0eff */
[----:B--2-4-:R-:W-:Y:S01]  /*0de0*/  @!P5 IMAD.MOV.U32 R3, RZ, RZ, 0x7f800000 ;  /* 0x7f800000ff03d424 */ /* 0x014fe200078e00ff */
[C---:B------:R-:W-:Y:S01]  /*0df0*/  LEA R8, P0, R4.reuse, UR4, 0x2 ;  /* 0x0000000404087c11 */ /* 0x040fe2000f8010ff */
[----:B------:R-:W-:Y:S02]  /*0e00*/  @!P4 IMAD.MOV.U32 R2, RZ, RZ, 0x7f800000 ;  /* 0x7f800000ff02c424 */ /* 0x000fe400078e00ff */
[----:B------:R-:W-:Y:S01]  /*0e10*/  @!P3 IMAD.MOV.U32 R0, RZ, RZ, 0x7f800000 ;  /* 0x7f800000ff00b424 */ /* 0x000fe200078e00ff */
[----:B------:R-:W-:-:S05]  /*0e20*/  LEA.HI.X R9, R4, UR5, R5, 0x2, P0 ;  /* 0x0000000504097c11 */ /* 0x000fca00080f1405 */
[----:B------:R2:W-:Y:S04]  /*0e30*/  @!P5 STG.E desc[UR18][R8.64], R3 ;  /* 0x000000030800d986 */ /* 0x0005e8000c101912 */
[----:B------:R2:W-:Y:S04]  /*0e40*/  @!P4 STG.E desc[UR18][R8.64+0x40], R2 ;  /* 0x000040020800c986 */ /* 0x0005e8000c101912 */
[----:B------:R2:W-:Y:S01]  /*0e50*/  @!P3 STG.E desc[UR18][R8.64+0x80], R0 ;  /* 0x000080000800b986 */ /* 0x0005e2000c101912 */
[----:B------:R-:W-:Y:S05]  /*0e60*/  @P6 EXIT ;  /* 0x000000000000694d */ /* 0x000fea0003800000 */
[----:B--2---:R-:W-:-:S05]  /*0e70*/  MOV R3, 0x7f800000 ;  /* 0x7f80000000037802 */ /* 0x004fca0000000f00 */
[----:B------:R-:W-:Y:S01]  /*0e80*/  STG.E desc[UR18][R8.64+0xc0], R3 ;  /* 0x0000c00308007986 */ /* 0x000fe2000c101912 */
[----:B------:R-:W-:Y:S05]  /*0e90*/  EXIT ;  /* 0x000000000000794d */ /* 0x000fea0003800000 */
.L_x_2376:
        /* <DEDUP_REMOVED lines=8> */
[----:B------:R-:W-:-:S04]  /*0f20*/  ULDC.64 UR4, c[0x0][0x370] ;  /* 0x0000dc0000047ab9 */ /* 0x000fc80000000a00 */
[----:B------:R-:W2:Y:S01]  /*0f30*/  @P0 LDG.E R2, desc[UR18][R2.64] ;  /* 0x0000001202020981 */ /* 0x000ea2000c1e1900 */
[----:B------:R-:W-:Y:S01]  /*0f40*/  ISETP.NE.U32.AND P1, PT, RZ, UR4, PT ;  /* 0x00000004ff007c0c */ /* 0x000fe2000bf25070 */
[----:B------:R-:W-:Y:S01]  /*0f50*/  UMOV UR6, UR9 ;  /* 0x0000000900067c82 */ /* 0x000fe20008000000 */
[----:B------:R-:W-:Y:S02]  /*0f60*/  CS2R R240, SRZ ;  /* 0x0000000000f07805 */ /* 0x000fe4000001ff00 */
[----:B------:R-:W-:Y:S02]  /*0f70*/  ISETP.NE.AND.EX P1, PT, RZ, UR5, PT, P1 ;  /* 0x00000005ff007c0c */ /* 0x000fe4000bf25310 */
[----:B--2---:R-:W-:Y:S02]  /*0f80*/  @P0 R2UR UR6, R2 ;  /* 0x00000000020602ca */ /* 0x004fe400000e0000 */
[----:B------:R-:W-:-:S09]  /*0f90*/  PLOP3.LUT P0, PT, PT, PT, PT, 0x8, 0x0 ;  /* 0x000000000000781c */ /* 0x000fd20003f0e170 */
[----:B------:R-:W-:Y:S05]  /*0fa0*/  @!P1 BRA `(.L_x_2385) ;  /* 0x00000000002c9947 */ /* 0x000fea0003800000 */
[----:B------:R-:W1:Y:S01]  /*0fb0*/  LDC.64 R2, c[0x0][0x378] ;  /* 0x0000de00ff027b82 */ /* 0x000e620000000a00 */
[----:B------:R-:W-:-:S06]  /*0fc0*/  USHF.R.S32.HI UR11, URZ, 0x1f, UR9 ;  /* 0x0000001f3f0b7899 */ /* 0x000fcc0008011409 */
[C---:B-1----:R-:W-:Y:S02]  /*0fd0*/  IMAD R0, R2.reuse, UR11, RZ ;  /* 0x0000000b02007c24 */ /* 0x042fe4000f8e02ff */
[----:B------:R-:W-:-:S04]  /*0fe0*/  IMAD.WIDE.U32 R4, R2, UR9, RZ ;  /* 0x0000000902047c25 */ /* 0x000fc8000f8e00ff */
[----:B------:R-:W-:Y:S01]  /*0ff0*/  IMAD R3, R3, UR9, R0 ;  /* 0x0000000903037c24 */ /* 0x000fe2000f8e0200 */
[----:B------:R-:W-:-:S03]  /*1000*/  LEA R240, P1, R4, UR4, 0x2 ;  /* 0x0000000404f07c11 */ /* 0x000fc6000f8210ff */
[----:B------:R-:W-:Y:S01]  /*1010*/  IMAD.IADD R3, R5, 0x1, R3 ;  /* 0x0000000105037824 */ /* 0x000fe200078e0203 */
[----:B------:R-:W-:-:S04]  /*1020*/  ISETP.NE.U32.AND P0, PT, R240, RZ, PT ;  /* 0x000000fff000720c */ /* 0x000fc80003f05070 */
[----:B------:R-:W-:-:S04]  /*1030*/  SHF.L.U64.HI R3, R4, 0x2, R3 ;  /* 0x0000000204037819 */ /* 0x000fc80000010203 */
[----:B------:R-:W-:-:S04]  /*1040*/  IADD3.X R241, R3, UR5, RZ, P1, !PT ;  /* 0x0000000503f17c10 */ /* 0x000fc80008ffe4ff */
[----:B------:R-:W-:-:S13]  /*1050*/  ISETP.NE.AND.EX P0, PT, R241, RZ, PT, P0 ;  /* 0x000000fff100720c */ /* 0x000fda0003f05300 */
.L_x_2385:
[----:B------:R-:W-:Y:S05]  /*1060*/  @!P0 BRA `(.L_x_2386) ;  /* 0x0000000400588947 */ /* 0x000fea0003800000 */
[----:B------:R-:W1:Y:S01]  /*1070*/  LDC R7, c[0x0][0x380] ;  /* 0x0000e000ff077b82 */ /* 0x000e620000000800 */
[----:B------:R-:W-:Y:S01]  /*1080*/  ULEA UR7, UR16, 0xffffffc0, 0x6 ;  /* 0xffffffc010077891 */ /* 0x000fe2000f8e303f */
[----:B------:R-:W-:Y:S01]  /*1090*/  ULDC.64 UR4, c[0x0][0x230] ;  /* 0x00008c0000047ab9 */ /* 0x000fe20000000a00 */
[----:B------:R-:W-:-:S04]  /*10a0*/  ULDC.64 UR12, c[0x0][0x248] ;  /* 0x00009200000c7ab9 */ /* 0x000fc80000000a00 */
[----:B------:R-:W-:-:S04]  /*10b0*/  MOV R0, UR7 ;  /* 0x0000000700007c02 */ /* 0x000fc80008000f00 */
[----:B------:R-:W-:Y:S02]  /*10c0*/  IABS R0, R0 ;  /* 0x0000000000007213 */ /* 0x000fe40000000000 */
[----:B-1----:R-:W-:-:S04]  /*10d0*/  IABS R3, R7 ;  /* 0x0000000700037213 */ /* 0x002fc80000000000 */
[----:B------:R-:W1:Y:S08]  /*10e0*/  I2F.RP R8, R3 ;  /* 0x0000000300087306 */ /* 0x000e700000209400 */
[----:B-1----:R-:W1:Y:S02]  /*10f0*/  MUFU.RCP R4, R8 ;  /* 0x0000000800047308 */ /* 0x002e640000001000 */
[----:B-1----:R-:W-:-:S06]  /*1100*/  VIADD R4, R4, 0xffffffe ;  /* 0x0ffffffe04047836 */ /* 0x002fcc0000000000 */
[----:B------:R-:W1:Y:S02]  /*1110*/  F2I.FTZ.U32.TRUNC.NTZ R5, R4 ;  /* 0x0000000400057305 */ /* 0x000e64000021f000 */
[----:B-1----:R-:W-:Y:S02]  /*1120*/  IMAD.MOV R2, RZ, RZ, -R5 ;  /* 0x000000ffff027224 */ /* 0x002fe400078e0a05 */
[----:B------:R-:W-:Y:S02]  /*1130*/  IMAD.MOV.U32 R4, RZ, RZ, RZ ;  /* 0x000000ffff047224 */ /* 0x000fe400078e00ff */
[----:B------:R-:W-:-:S04]  /*1140*/  IMAD R2, R2, R3, RZ ;  /* 0x0000000302027224 */ /* 0x000fc800078e02ff */
[----:B------:R-:W-:Y:S01]  /*1150*/  IMAD.HI.U32 R5, R5, R2, R4 ;  /* 0x0000000205057227 */ /* 0x000fe200078e0004 */
[----:B------:R-:W-:-:S05]  /*1160*/  MOV R2, R0 ;  /* 0x0000000000027202 */ /* 0x000fca0000000f00 */
[----:B------:R-:W-:-:S04]  /*1170*/  IMAD.HI.U32 R9, R5, R2, RZ ;  /* 0x0000000205097227 */ /* 0x000fc800078e00ff */
[----:B------:R-:W-:-:S04]  /*1180*/  IMAD.MOV R0, RZ, RZ, -R9 ;  /* 0x000000ffff007224 */ /* 0x000fc800078e0a09 */
[----:B------:R-:W-:-:S05]  /*1190*/  IMAD R0, R3, R0, R2 ;  /* 0x0000000003007224 */ /* 0x000fca00078e0202 */
[----:B------:R-:W-:-:S13]  /*11a0*/  ISETP.GT.U32.AND P2, PT, R3, R0, PT ;  /* 0x000000000300720c */ /* 0x000fda0003f44070 */
[-C--:B------:R-:W-:Y:S01]  /*11b0*/  @!P2 IADD3 R0, R0, -R3.reuse, RZ ;  /* 0x800000030000a210 */ /* 0x080fe20007ffe0ff */
[----:B------:R-:W-:Y:S01]  /*11c0*/  @!P2 VIADD R9, R9, 0x1 ;  /* 0x000000010909a836 */ /* 0x000fe20000000000 */
[C---:B------:R-:W-:Y:S02]  /*11d0*/  ISETP.NE.AND P2, PT, R7.reuse, RZ, PT ;  /* 0x000000ff0700720c */ /* 0x040fe40003f45270 */
[----:B------:R-:W-:Y:S02]  /*11e0*/  ISETP.GE.U32.AND P3, PT, R0, R3, PT ;  /* 0x000000030000720c */ /* 0x000fe40003f66070 */
[----:B------:R-:W-:-:S04]  /*11f0*/  LOP3.LUT R0, R7, UR7, RZ, 0x3c, !PT ;  /* 0x0000000707007c12 */ /* 0x000fc8000f8e3cff */
[----:B------:R-:W-:Y:S02]  /*1200*/  ISETP.GE.AND P1, PT, R0, RZ, PT ;  /* 0x000000ff0000720c */ /* 0x000fe40003f26270 */
[----:B------:R-:W1:Y:S05]  /*1210*/  LDC R0, c[0x0][0x278] ;  /* 0x00009e00ff007b82 */ /* 0x000e6a0000000800 */
[----:B------:R-:W-:-:S06]  /*1220*/  @P3 IADD3 R9, R9, 0x1, RZ ;  /* 0x0000000109093810 */ /* 0x000fcc0007ffe0ff */
[----:B------:R-:W-:Y:S01]  /*1230*/  @!P1 IMAD.MOV R9, RZ, RZ, -R9 ;  /* 0x000000ffff099224 */ /* 0x000fe200078e0a09 */
[----:B------:R-:W-:-:S05]  /*1240*/  @!P2 LOP3.LUT R9, RZ, R7, RZ, 0x33, !PT ;  /* 0x00000007ff09a212 */ /* 0x000fca00078e33ff */
[----:B------:R-:W-:-:S05]  /*1250*/  IMAD.WIDE R14, R9, 0x4, R240 ;  /* 0x00000004090e7825 */ /* 0x000fca00078e02f0 */
[----:B------:R-:W2:Y:S01]  /*1260*/  LDG.E R3, desc[UR18][R14.64] ;  /* 0x000000120e037981 */ /* 0x000ea2000c1e1900 */
[----:B-1----:R-:W-:Y:S01]  /*1270*/  IABS R5, R0 ;  /* 0x0000000000057213 */ /* 0x002fe20000000000 */
[----:B------:R-:W1:Y:S03]  /*1280*/  S2R R2, SR_CTAID.Z ;  /* 0x0000000000027919 */ /* 0x000e660000002700 */
[----:B------:R-:W3:Y:S08]  /*1290*/  I2F.RP R12, R5 ;  /* 0x00000005000c7306 */ /* 0x000ef00000209400 */
[----:B---3--:R-:W3:Y:S01]  /*12a0*/  MUFU.RCP R10, R12 ;  /* 0x0000000c000a7308 */ /* 0x008ee20000001000 */
[----:B-1----:R-:W-:-:S02]  /*12b0*/  IABS R2, R2 ;  /* 0x0000000200027213 */ /* 0x002fc40000000000 */
[----:B---3--:R-:W-:-:S03]  /*12c0*/  IADD3 R10, R10, 0xffffffe, RZ ;  /* 0x0ffffffe0a0a7810 */ /* 0x008fc60007ffe0ff */
[----:B------:R-:W-:Y:S02]  /*12d0*/  IMAD.MOV.U32 R8, RZ, RZ, R2 ;  /* 0x000000ffff087224 */ /* 0x000fe400078e0002 */
[----:B------:R-:W1:Y:S02]  /*12e0*/  F2I.FTZ.U32.TRUNC.NTZ R11, R10 ;  /* 0x0000000a000b7305 */ /* 0x000e64000021f000 */
[----:B-1----:R-:W-:Y:S01]  /*12f0*/  IMAD.MOV R4, RZ, RZ, -R11 ;  /* 0x000000ffff047224 */ /* 0x002fe200078e0a0b */
[----:B------:R-:W-:-:S03]  /*1300*/  MOV R10, RZ ;  /* 0x000000ff000a7202 */ /* 0x000fc60000000f00 */
[----:B------:R-:W-:-:S04]  /*1310*/  IMAD R4, R4, R5, RZ ;  /* 0x0000000504047224 */ /* 0x000fc800078e02ff */
[----:B------:R-:W-:-:S06]  /*1320*/  IMAD.HI.U32 R11, R11, R4, R10 ;  /* 0x000000040b0b7227 */ /* 0x000fcc00078e000a */
[----:B------:R-:W-:-:S05]  /*1330*/  IMAD.HI.U32 R2, R11, R8, RZ ;  /* 0x000000080b027227 */ /* 0x000fca00078e00ff */
[----:B------:R-:W-:-:S05]  /*1340*/  IADD3 R4, -R2, RZ, RZ ;  /* 0x000000ff02047210 */ /* 0x000fca0007ffe1ff */
[----:B------:R-:W-:-:S05]  /*1350*/  IMAD R4, R5, R4, R8 ;  /* 0x0000000405047224 */ /* 0x000fca00078e0208 */
[----:B------:R-:W-:-:S13]  /*1360*/  ISETP.GT.U32.AND P2, PT, R5, R4, PT ;  /* 0x000000040500720c */ /* 0x000fda0003f44070 */
[----:B------:R-:W-:Y:S02]  /*1370*/  @!P2 IMAD.IADD R4, R4, 0x1, -R5 ;  /* 0x000000010404a824 */ /* 0x000fe400078e0a05 */
[----:B------:R-:W-:Y:S01]  /*1380*/  @!P2 VIADD R2, R2, 0x1 ;  /* 0x000000010202a836 */ /* 0x000fe20000000000 */
[----:B------:R-:W-:Y:S02]  /*1390*/  ISETP.NE.AND P2, PT, R0, RZ, PT ;  /* 0x000000ff0000720c */ /* 0x000fe40003f45270 */
[----:B------:R-:W-:Y:S02]  /*13a0*/  ISETP.GE.U32.AND P3, PT, R4, R5, PT ;  /* 0x000000050400720c */ /* 0x000fe40003f66070 */
[----:B------:R-:W-:-:S05]  /*13b0*/  IADD3 R4, -R9, RZ, RZ ;  /* 0x000000ff09047210 */ /* 0x000fca0007ffe1ff */
[----:B------:R-:W-:-:S05]  /*13c0*/  IMAD R5, R7, R4, UR7 ;  /* 0x0000000707057e24 */ /* 0x000fca000f8e0204 */
[----:B------:R-:W-:Y:S02]  /*13d0*/  SHF.R.S32.HI R21, RZ, 0x1f, R5 ;  /* 0x0000001fff157819 */ /* 0x000fe40000011405 */
[----:B------:R-:W-:-:S03]  /*13e0*/  @P3 IADD3 R2, R2, 0x1, RZ ;  /* 0x0000000102023810 */ /* 0x000fc60007ffe0ff */
[----:B------:R-:W-:Y:S01]  /*13f0*/  IMAD R4, R21, UR12, RZ ;  /* 0x0000000c15047c24 */ /* 0x000fe2000f8e02ff */
[----:B--2---:R-:W-:Y:S02]  /*1400*/  R2UR UR11, R3 ;  /* 0x00000000030b72ca */ /* 0x004fe400000e0000 */
[----:B------:R-:W-:-:S04]  /*1410*/  LOP3.LUT R3, R0, UR8, RZ, 0x3c, !PT ;  /* 0x0000000800037c12 */ /* 0x000fc8000f8e3cff */
[----:B------:R-:W-:-:S07]  /*1420*/  ISETP.GE.AND P1, PT, R3, RZ, PT ;  /* 0x000000ff0300720c */ /* 0x000fce0003f26270 */
[----:B------:R-:W-:Y:S02]  /*1430*/  USHF.R.S32.HI UR10, URZ, 0x1f, UR11 ;  /* 0x0000001f3f0a7899 */ /* 0x000fe4000801140b */
[----:B------:R-:W-:Y:S02]  /*1440*/  UIMAD.WIDE.U32 UR24, UR11, UR4, URZ ;  /* 0x000000040b1872a5 */ /* 0x000fe4000f8e003f */
[----:B------:R-:W-:Y:S02]  /*1450*/  UIMAD UR6, UR10, UR4, URZ ;  /* 0x000000040a0672a4 */ /* 0x000fe4000f8e023f */
[----:B------:R-:W-:Y:S01]  /*1460*/  @!P1 IMAD.MOV R2, RZ, RZ, -R2 ;  /* 0x000000ffff029224 */ /* 0x000fe200078e0a02 */
[----:B------:R-:W-:Y:S01]  /*1470*/  @!P2 LOP3.LUT R2, RZ, R0, RZ, 0x33, !PT ;  /* 0x00000000ff02a212 */ /* 0x000fe200078e33ff */
[----:B------:R-:W-:Y:S01]  /*1480*/  UIMAD UR4, UR11, UR5, UR6 ;  /* 0x000000050b0472a4 */ /* 0x000fe2000f8e0206 */
[----:B------:R-:W-:Y:S01]  /*1490*/  IMAD.U32 R9, RZ, RZ, UR25 ;  /* 0x00000019ff097e24 */ /* 0x000fe2000f8e00ff */
[----:B------:R-:W-:Y:S01]  /*14a0*/  MOV R8, UR24 ;  /* 0x0000001800087c02 */ /* 0x000fe20008000f00 */
[----:B------:R-:W-:Y:S01]  /*14b0*/  IMAD R0, R5, UR13, R4 ;  /* 0x0000000d05007c24 */ /* 0x000fe2000f8e0204 */
[----:B------:R-:W-:Y:S01]  /*14c0*/  UIADD3 UR4, UR25, UR4, URZ ;  /* 0x0000000419047290 */ /* 0x000fe2000fffe03f */
[--C-:B------:R-:W-:Y:S01]  /*14d0*/  SHF.R.S32.HI R19, RZ, 0x1f, R2.reuse ;  /* 0x0000001fff137819 */ /* 0x100fe20000011402 */
[----:B------:R-:W-:Y:S01]  /*14e0*/  ULDC.64 UR6, c[0x0][0x260] ;  /* 0x0000980000067ab9 */ /* 0x000fe20000000a00 */
[----:B------:R-:W-:-:S03]  /*14f0*/  IMAD.MOV.U32 R20, RZ, RZ, R2 ;  /* 0x000000ffff147224 */ /* 0x000fc600078e0002 */
[----:B------:R-:W-:Y:S01]  /*1500*/  MOV R9, UR4 ;  /* 0x0000000400097c02 */ /* 0x000fe20008000f00 */
[----:B------:R-:W-:Y:S01]  /*1510*/  IMAD R3, R19, UR6, RZ ;  /* 0x0000000613037c24 */ /* 0x000fe2000f8e02ff */
[----:B------:R-:W-:Y:S02]  /*1520*/  ULDC.64 UR4, c[0x0][0x238] ;  /* 0x00008e0000047ab9 */ /* 0x000fe40000000a00 */
[----:B------:R-:W-:Y:S01]  /*1530*/  UIMAD UR10, UR10, UR4, URZ ;  /* 0x000000040a0a72a4 */ /* 0x000fe2000f8e023f */
[----:B------:R-:W-:Y:S01]  /*1540*/  IMAD.WIDE.U32 R8, R5, UR12, R8 ;  /* 0x0000000c05087c25 */ /* 0x000fe2000f8e0008 */
[----:B------:R-:W-:Y:S02]  /*1550*/  UIMAD.WIDE.U32 UR24, UR11, UR4, URZ ;  /* 0x000000040b1872a5 */ /* 0x000fe4000f8e003f */
[----:B------:R-:W-:Y:S01]  /*1560*/  UIMAD UR10, UR11, UR5, UR10 ;  /* 0x000000050b0a72a4 */ /* 0x000fe2000f8e020a */
[----:B------:R-:W-:Y:S02]  /*1570*/  IMAD.IADD R9, R9, 0x1, R0 ;  /* 0x0000000109097824 */ /* 0x000fe400078e0200 */
[C---:B------:R-:W-:Y:S01]  /*1580*/  IMAD R3, R2.reuse, UR7, R3 ;  /* 0x0000000702037c24 */ /* 0x040fe2000f8e0203 */
[----:B------:R-:W-:Y:S01]  /*1590*/  UIADD3 UR10, UR25, UR10, URZ ;  /* 0x0000000a190a7290 */ /* 0x000fe2000fffe03f */
[----:B------:R-:W-:-:S05]  /*15a0*/  IMAD.WIDE.U32 R42, R2, UR6, R8 ;  /* 0x00000006022a7c25 */ /* 0x000fca000f8e0008 */
[----:B------:R-:W-:Y:S01]  /*15b0*/  IADD3 R12, R43, R3, RZ ;  /* 0x000000032b0c7210 */ /* 0x000fe20007ffe0ff */
[----:B------:R-:W-:Y:S06]  /*15c0*/  BRA `(.L_x_2387) ;  /* 0x0000000400447947 */ /* 0x000fec0003800000 */
.L_x_2386:
        /* <DEDUP_REMOVED lines=21> */
[----:B------:R-:W-:Y:S01]  /*1720*/  IMAD.HI.U32 R3, R5, R3, R4 ;  /* 0x0000000305037227 */ /* 0x000fe200078e0004 */
[----:B------:R-:W-:-:S04]  /*1730*/  LOP3.LUT R4, R0, UR8, RZ, 0x3c, !PT ;  /* 0x0000000800047c12 */ /* 0x000fc8000f8e3cff */
[----:B------:R-:W-:Y:S01]  /*1740*/  ISETP.GE.AND P3, PT, R4, RZ, PT ;  /* 0x000000ff0400720c */ /* 0x000fe20003f66270 */
[----:B------:R-:W-:-:S04]  /*1750*/  IMAD.HI.U32 R20, R3, R2, RZ ;  /* 0x0000000203147227 */ /* 0x000fc800078e00ff */
[----:B------:R-:W-:-:S04]  /*1760*/  IMAD.MOV R5, RZ, RZ, -R20 ;  /* 0x000000ffff057224 */ /* 0x000fc800078e0a14 */
[C---:B------:R-:W-:Y:S02]  /*1770*/  IMAD R5, R8.reuse, R5, R2 ;  /* 0x0000000508057224 */ /* 0x040fe400078e0202 */
[----:B------:R-:W1:Y:S03]  /*1780*/  LDC.64 R2, c[0x0][0x260] ;  /* 0x00009800ff027b82 */ /* 0x000e660000000a00 */
[----:B------:R-:W-:-:S13]  /*1790*/  ISETP.GT.U32.AND P5, PT, R8, R5, PT ;  /* 0x000000050800720c */ /* 0x000fda0003fa4070 */
        /* <DEDUP_REMOVED lines=17> */
.L_x_2388:
[----:B------:R-:W-:Y:S01]  /*18b0*/  UIMAD UR4, UR14, UR12, URZ ;  /* 0x0000000c0e0472a4 */ /* 0x000fe2000f8e023f */
[----:B------:R-:W-:Y:S01]  /*18c0*/  @!P3 IADD3 R20, -R20, RZ, RZ ;  /* 0x000000ff1414b210 */ /* 0x000fe20007ffe1ff */
[----:B------:R-:W-:Y:S01]  /*18d0*/  UMOV UR25, UR5 ;  /* 0x0000000500197c82 */ /* 0x000fe20008000000 */
[----:B------:R-:W-:Y:S01]  /*18e0*/  @!P2 LOP3.LUT R20, RZ, R0, RZ, 0x33, !PT ;  /* 0x00000000ff14a212 */ /* 0x000fe200078e33ff */
[----:B------:R-:W-:Y:S01]  /*18f0*/  UIMAD.WIDE.U32 UR24, UR12, UR11, UR24 ;  /* 0x0000000b0c1872a5 */ /* 0x000fe2000f8e0018 */
[----:B------:R-:W-:Y:S01]  /*1900*/  IMAD.U32 R21, RZ, RZ, UR14 ;  /* 0x0000000eff157e24 */ /* 0x000fe2000f8e00ff */
[----:B------:R-:W-:Y:S01]  /*1910*/  UIMAD UR4, UR13, UR11, UR4 ;  /* 0x0000000b0d0472a4 */ /* 0x000fe2000f8e0204 */
[----:B------:R-:W-:Y:S01]  /*1920*/  SHF.R.S32.HI R19, RZ, 0x1f, R20 ;  /* 0x0000001fff137819 */ /* 0x000fe20000011414 */
[----:B------:R-:W-:Y:S02]  /*1930*/  @UP0 UIADD3 UR10, UR7, UR10, URZ ;  /* 0x0000000a070a0290 */ /* 0x000fe4000fffe03f */
[----:B------:R-:W-:Y:S01]  /*1940*/  UIADD3 UR4, UR25, UR4, URZ ;  /* 0x0000000419047290 */ /* 0x000fe2000fffe03f */
[----:B------:R-:W-:Y:S01]  /*1950*/  IMAD.U32 R5, RZ, RZ, UR25 ;  /* 0x00000019ff057e24 */ /* 0x000fe2000f8e00ff */
[----:B------:R-:W-:Y:S01]  /*1960*/  MOV R4, UR24 ;  /* 0x0000001800047c02 */ /* 0x000fe20008000f00 */
[----:B-1----:R-:W-:-:S03]  /*1970*/  IMAD R0, R19, R2, RZ ;  /* 0x0000000213007224 */ /* 0x002fc600078e02ff */
[----:B------:R-:W-:Y:S01]  /*1980*/  MOV R5, UR4 ;  /* 0x0000000400057c02 */ /* 0x000fe20008000f00 */
[----:B------:R-:W-:Y:S01]  /*1990*/  @UP0 ULDC.64 UR4, c[0x0][0x250] ;  /* 0x0000940000040ab9 */ /* 0x000fe20000000a00 */
[C---:B------:R-:W-:Y:S01]  /*19a0*/  IMAD R0, R20.reuse, R3, R0 ;  /* 0x0000000314007224 */ /* 0x040fe200078e0200 */
[----:B------:R-:W-:Y:S01]  /*19b0*/  @UP0 UIMAD.WIDE.U32 UR24, UR10, UR4, URZ ;  /* 0x000000040a1802a5 */ /* 0x000fe2000f8e003f */
[----:B------:R-:W-:Y:S01]  /*19c0*/  IMAD.WIDE.U32 R42, R20, R2, R4 ;  /* 0x00000002142a7225 */ /* 0x000fe200078e0004 */
[----:B------:R-:W-:Y:S02]  /*19d0*/  MOV R5, UR11 ;  /* 0x0000000b00057c02 */ /* 0x000fe40008000f00 */
[----:B------:R-:W-:Y:S01]  /*19e0*/  @UP0 UIMAD UR10, UR10, UR5, UR25 ;  /* 0x000000050a0a02a4 */ /* 0x000fe2000f8e0219 */
[----:B------:R-:W-:Y:S01]  /*19f0*/  IMAD.IADD R12, R43, 0x1, R0 ;  /* 0x000000012b0c7824 */ /* 0x000fe200078e0200 */
[----:B------:R-:W-:Y:S10]  /*1a00*/  @P1 BRA `(.L_x_2387) ;  /* 0x0000000000341947 */ /* 0x000ff40003800000 */
        /* <DEDUP_REMOVED lines=13> */
.L_x_2387:
[----:B------:R-:W-:Y:S01]  /*1ae0*/  SHF.R.S32.HI R7, RZ, 0x1f, R6 ;  /* 0x0000001fff077819 */ /* 0x000fe20000011406 */
[----:B------:R-:W-:Y:S01]  /*1af0*/  UIADD3 UR14, -UR20, UR22, URZ ;  /* 0x00000016140e7290 */ /* 0x000fe2000fffe13f */
[----:B------:R-:W1:Y:S01]  /*1b00*/  S2R R41, SR_CTAID.X ;  /* 0x0000000000297919 */ /* 0x000e620000002500 */
[----:B------:R-:W-:Y:S01]  /*1b10*/  UISETP.NE.AND UP0, UPT, UR15, -0x1, UPT ;  /* 0xffffffff0f00788c */ /* 0x000fe2000bf05270 */
[CC--:B------:R-:W-:Y:S01]  /*1b20*/  LEA.HI R3, R7.reuse, R6.reuse, RZ, 0x3 ;  /* 0x0000000607037211 */ /* 0x0c0fe200078f18ff */
[----:B------:R-:W-:Y:S01]  /*1b30*/  UIADD3 UR23, UR16, -0x1, URZ ;  /* 0xffffffff10177890 */ /* 0x000fe2000fffe03f */
[----:B------:R-:W-:Y:S01]  /*1b40*/  LEA.HI R84, R7, R6, RZ, 0x5 ;  /* 0x0000000607547211 */ /* 0x000fe200078f28ff */
[----:B------:R-:W-:Y:S01]  /*1b50*/  IMAD.U32 R166, RZ, RZ, UR21 ;  /* 0x00000015ffa67e24 */ /* 0x000fe2000f8e00ff */
[----:B------:R-:W-:Y:S02]  /*1b60*/  SHF.R.S32.HI R22, RZ, 0x3, R3 ;  /* 0x00000003ff167819 */ /* 0x000fe40000011403 */
[----:B------:R-:W-:-:S02]  /*1b70*/  LOP3.LUT R3, R3, 0xfffffff8, RZ, 0xc0, !PT ;  /* 0xfffffff803037812 */ /* 0x000fc400078ec0ff */
[C---:B------:R-:W-:Y:S01]  /*1b80*/  ISETP.GE.AND P1, PT, R22.reuse, UR14, PT ;  /* 0x0000000e16007c0c */ /* 0x040fe2000bf26270 */
[C---:B------:R-:W-:Y:S01]  /*1b90*/  VIADD R18, R22.reuse, 0x10 ;  /* 0x0000001016127836 */ /* 0x040fe20000000000 */
[----:B------:R-:W-:Y:S01]  /*1ba0*/  @UP0 ULDC.64 UR4, c[0x0][0x240] ;  /* 0x0000900000040ab9 */ /* 0x000fe20000000a00 */
[C---:B------:R-:W-:Y:S01]  /*1bb0*/  VIADD R16, R22.reuse, 0x30 ;  /* 0x0000003016107836 */ /* 0x040fe20000000000 */
[----:B------:R-:W-:Y:S01]  /*1bc0*/  @UP0 UIMAD.WIDE.U32 UR26, UR15, UR4, URZ ;  /* 0x000000040f1a02a5 */ /* 0x000fe2000f8e003f */
[----:B------:R-:W-:Y:S01]  /*1bd0*/  VIADD R17, R22, 0x20 ;  /* 0x0000002016117836 */ /* 0x000fe20000000000 */
[----:B------:R-:W-:Y:S01]  /*1be0*/  ISETP.GE.AND P2, PT, R18, UR14, PT ;  /* 0x0000000e12007c0c */ /* 0x000fe2000bf46270 */
[----:B------:R-:W-:Y:S01]  /*1bf0*/  @!UP0 USHF.R.S32.HI UR7, URZ, 0x1f, UR9 ;  /* 0x0000001f3f078899 */ /* 0x000fe20008011409 */
[----:B------:R-:W-:Y:S01]  /*1c00*/  ISETP.GE.AND P4, PT, R16, UR14, PT ;  /* 0x0000000e10007c0c */ /* 0x000fe2000bf86270 */
[----:B------:R-:W-:Y:S01]  /*1c10*/  @UP0 UIMAD UR6, UR15, UR5, UR27 ;  /* 0x000000050f0602a4 */ /* 0x000fe2000f8e021b */
[----:B------:R-:W-:Y:S01]  /*1c20*/  ISETP.GE.AND P6, PT, R17, UR14, PT ;  /* 0x0000000e11007c0c */ /* 0x000fe2000bfc6270 */
[----:B------:R-:W-:Y:S01]  /*1c30*/  IMAD.IADD R0, R6, 0x1, -R3 ;  /* 0x0000000106007824 */ /* 0x000fe200078e0a03 */
[----:B------:R-:W-:Y:S01]  /*1c40*/  @!UP0 ULDC.64 UR4, c[0x0][0x228] ;  /* 0x00008a0000048ab9 */ /* 0x000fe20000000a00 */
[----:B------:R-:W2:Y:S01]  /*1c50*/  @!P1 LDC.64 R10, c[0x0][0x240] ;  /* 0x00009000ff0a9b82 */ /* 0x000ea20000000a00 */
[----:B------:R-:W-:Y:S01]  /*1c60*/  @!UP0 UIMAD UR7, UR7, UR4, URZ ;  /* 0x00000004070782a4 */ /* 0x000fe2000f8e023f */
[----:B------:R-:W-:Y:S01]  /*1c70*/  IMAD.SHL.U32 R27, R0, 0x8, RZ ;  /* 0x00000008001b7824 */ /* 0x000fe200078e00ff */
[----:B------:R-:W-:Y:S01]  /*1c80*/  @!UP0 UIMAD.WIDE.U32 UR28, UR9, UR4, URZ ;  /* 0x00000004091c82a5 */ /* 0x000fe2000f8e003f */
[----:B------:R-:W-:Y:S01]  /*1c90*/  IMAD.SHL.U32 R4, R22, 0x40, RZ ;  /* 0x0000004016047824 */ /* 0x000fe200078e00ff */
[----:B------:R-:W-:Y:S01]  /*1ca0*/  @!UP0 UIMAD UR5, UR9, UR5, UR7 ;  /* 0x00000005090582a4 */ /* 0x000fe2000f8e0207 */
[----:B------:R-:W3:Y:S01]  /*1cb0*/  @!P2 S2R R28, SR_CgaCtaId ;  /* 0x00000000001ca919 */ /* 0x000ee20000008800 */
[----:B------:R-:W-:Y:S01]  /*1cc0*/  @!P2 MOV R9, 0x400 ;  /* 0x000004000009a802 */ /* 0x000fe20000000f00 */
[----:B------:R-:W-:Y:S01]  /*1cd0*/  USHF.R.S32.HI UR7, URZ, 0x1f, UR8 ;  /* 0x0000001f3f077899 */ /* 0x000fe20008011408 */
[--C-:B------:R-:W-:Y:S01]  /*1ce0*/  SHF.R.S32.HI R25, RZ, 0x1f, R27.reuse ;  /* 0x0000001fff197819 */ /* 0x100fe2000001141b */
[----:B------:R-:W4:Y:S01]  /*1cf0*/  @!P4 S2R R24, SR_CgaCtaId ;  /* 0x000000000018c919 */ /* 0x000f220000008800 */
[----:B------:R-:W-:Y:S01]  /*1d00*/  @!UP0 UIADD3 UR6, UR29, UR5, URZ ;  /* 0x000000051d068290 */ /* 0x000fe2000fffe03f */
[----:B------:R-:W-:Y:S01]  /*1d10*/  LOP3.LUT R4, R4, 0x1c0, RZ, 0xc0, !PT ;  /* 0x000001c004047812 */ /* 0x000fe200078ec0ff */
[----:B------:R-:W-:Y:S01]  /*1d20*/  @!UP0 UMOV UR26, UR28 ;  /* 0x0000001c001a8c82 */ /* 0x000fe20008000000 */
[----:B------:R-:W5:Y:S01]  /*1d30*/  @!P6 S2R R26, SR_CgaCtaId ;  /* 0x00000000001ae919 */ /* 0x000f620000008800 */
[----:B------:R-:W-:Y:S01]  /*1d40*/  IADD3 R8, P3, R27, UR26, RZ ;  /* 0x0000001a1b087c10 */ /* 0x000fe2000ff7e0ff */
[----:B------:R-:W-:Y:S01]  /*1d50*/  ULDC.64 UR4, c[0x0][0x258] ;  /* 0x0000960000047ab9 */ /* 0x000fe20000000a00 */
[----:B------:R-:W-:Y:S01]  /*1d60*/  SHF.R.S32.HI R23, RZ, 0x1f, R22 ;  /* 0x0000001fff177819 */ /* 0x000fe20000011416 */
[----:B------:R-:W-:Y:S01]  /*1d70*/  IMAD.U32 R32, RZ, RZ, UR4 ;  /* 0x00000004ff207e24 */ /* 0x000fe2000f8e00ff */
[----:B------:R-:W-:Y:S01]  /*1d80*/  LOP3.LUT R2, R4, 0x38, R27, 0xf8, !PT ;  /* 0x0000003804027812 */ /* 0x000fe200078ef81b */
[----:B------:R-:W-:Y:S01]  /*1d90*/  UIMAD UR7, UR7, UR4, URZ ;  /* 0x00000004070772a4 */ /* 0x000fe2000f8e023f */
[----:B------:R-:W-:Y:S01]  /*1da0*/  SHF.R.U32.HI R3, RZ, 0x3, R4 ;  /* 0x00000003ff037819 */ /* 0x000fe20000011604 */
[----:B-1----:R-:W-:Y:S01]  /*1db0*/  IMAD.WIDE R40, R41, 0x40, R22 ;  /* 0x0000004029287825 */ /* 0x002fe200078e0216 */
[----:B------:R-:W-:Y:S01]  /*1dc0*/  @!P6 MOV R13, 0x400 ;  /* 0x00000400000de802 */ /* 0x000fe20000000f00 */
[----:B------:R-:W-:Y:S01]  /*1dd0*/  UIMAD UR5, UR8, UR5, UR7 ;  /* 0x00000005080572a4 */ /* 0x000fe2000f8e0207 */
[----:B------:R-:W-:Y:S01]  /*1de0*/  LOP3.LUT R3, R2, R3, RZ, 0x3c, !PT ;  /* 0x0000000302037212 */ /* 0x000fe200078e3cff */
[----:B--2---:R-:W-:Y:S01]  /*1df0*/  @!P1 IMAD R35, R41, R10, RZ ;  /* 0x0000000a29239224 */ /* 0x004fe200078e02ff */
[----:B------:R-:W-:Y:S01]  /*1e00*/  LEA.HI R2, R7, R6, RZ, 0x6 ;  /* 0x0000000607027211 */ /* 0x000fe200078f30ff */
[----:B------:R-:W1:Y:S01]  /*1e10*/  S2UR UR4, SR_CgaCtaId ;  /* 0x00000000000479c3 */ /* 0x000e620000008800 */
[----:B------:R-:W-:Y:S01]  /*1e20*/  IADD3 R42, P5, R27, R42, RZ ;  /* 0x0000002a1b2a7210 */ /* 0x000fe20007fbe0ff */
[----:B------:R-:W-:Y:S01]  /*1e30*/  @!P1 IMAD R35, R40, R11, R35 ;  /* 0x0000000b28239224 */ /* 0x000fe200078e0223 */
[----:B------:R-:W-:Y:S01]  /*1e40*/  SHF.R.S32.HI R85, RZ, 0x5, R84 ;  /* 0x00000005ff557819 */ /* 0x000fe20000011454 */
[----:B------:R-:W-:-:S02]  /*1e50*/  IMAD.SHL.U32 R2, R2, 0x8, RZ ;  /* 0x0000000802027824 */ /* 0x000fc400078e00ff */
[----:B------:R-:W-:Y:S02]  /*1e60*/  IMAD R11, R23, UR12, RZ ;  /* 0x0000000c170b7c24 */ /* 0x000fe4000f8e02ff */
[----:B------:R-:W-:Y:S01]  /*1e70*/  IMAD.X R43, R25, 0x1, R12, P5 ;  /* 0x00000001192b7824 */ /* 0x000fe200028e060c */
[----:B------:R-:W-:Y:S01]  /*1e80*/  LOP3.LUT R3, R3, 0xfffffe00, R2, 0xf8, !PT ;  /* 0xfffffe0003037812 */ /* 0x000fe200078ef802 */
[----:B------:R-:W-:Y:S01]  /*1e90*/  IMAD R2, R22, UR13, R11 ;  /* 0x0000000d16027c24 */ /* 0x000fe2000f8e020b */
[----:B---3--:R-:W-:Y:S01]  /*1ea0*/  @!P2 LEA R28, R28, R9, 0x18 ;  /* 0x000000091c1ca211 */ /* 0x008fe200078ec0ff */
[----:B------:R-:W2:Y:S01]  /*1eb0*/  @!P2 LDC.64 R14, c[0x0][0x210] ;  /* 0x00008400ff0eab82 */ /* 0x000ea20000000a00 */
[----:B------:R-:W-:Y:S01]  /*1ec0*/  @!P4 MOV R9, 0x400 ;  /* 0x000004000009c802 */ /* 0x000fe20000000f00 */
[----:B------:R-:W-:Y:S01]  /*1ed0*/  IMAD.WIDE.U32 R42, R22, UR12, R42 ;  /* 0x0000000c162a7c25 */ /* 0x000fe2000f8e002a */
[----:B------:R-:W-:Y:S02]  /*1ee0*/  @!P6 IADD3 R30, P5, R40, 0x20, RZ ;  /* 0x00000020281ee810 */ /* 0x000fe40007fbe0ff */
[----:B----4-:R-:W-:Y:S01]  /*1ef0*/  @!P4 LEA R24, R24, R9, 0x18 ;  /* 0x000000091818c211 */ /* 0x010fe200078ec0ff */
[----:B------:R-:W-:Y:S01]  /*1f00*/  IMAD.MOV.U32 R165, RZ, RZ, R42 ;  /* 0x000000ffffa57224 */ /* 0x000fe200078e002a */
[----:B------:R-:W-:Y:S01]  /*1f10*/  IADD3.X R9, R25, UR6, RZ, P3, !PT ;  /* 0x0000000619097c10 */ /* 0x000fe20009ffe4ff */
[----:B------:R-:W-:Y:S01]  /*1f20*/  @!P6 IMAD.X R31, RZ, RZ, R41, P5 ;  /* 0x000000ffff1fe224 */ /* 0x000fe200028e0629 */
[----:B------:R-:W-:Y:S01]  /*1f30*/  IADD3 R170, P3, R22, R5, RZ ;  /* 0x0000000516aa7210 */ /* 0x000fe20007f7e0ff */
[----:B------:R-:W-:Y:S01]  /*1f40*/  UMOV UR6, 0x400 ;  /* 0x0000040000067882 */ /* 0x000fe20000000000 */
[----:B------:R-:W3:Y:S01]  /*1f50*/  @!P2 LDC.64 R4, c[0x0][0x240] ;  /* 0x00009000ff04ab82 */ /* 0x000ee20000000a00 */
[----:B------:R-:W-:Y:S01]  /*1f60*/  IMAD.WIDE.U32 R32, R32, UR8, R8 ;  /* 0x0000000820207c25 */ /* 0x000fe2000f8e0008 */
[----:B-----5:R-:W-:Y:S01]  /*1f70*/  @!P6 LEA R26, R26, R13, 0x18 ;  /* 0x0000000d1a1ae211 */ /* 0x020fe200078ec0ff */
[----:B-1----:R-:W-:-:S02]  /*1f80*/  ULEA UR4, UR4, UR6, 0x18 ;  /* 0x0000000604047291 */ /* 0x002fc4000f8ec03f */
[----:B------:R-:W-:Y:S01]  /*1f90*/  IMAD.X R21, R23, 0x1, R21, P3 ;  /* 0x0000000117157824 */ /* 0x000fe200018e0615 */
[C---:B------:R-:W-:Y:S01]  /*1fa0*/  @!P2 IADD3 R34, P3, R40.reuse, 0x10, RZ ;  /* 0x000000102822a810 */ /* 0x040fe20007f7e0ff */
[----:B------:R-:W-:Y:S01]  /*1fb0*/  VIADD R37, R33, UR5 ;  /* 0x0000000521257c36 */ /* 0x000fe20008000000 */
[----:B------:R-:W1:Y:S01]  /*1fc0*/  @!P1 LDC.64 R8, c[0x0][0x210] ;  /* 0x00008400ff089b82 */ /* 0x000e620000000a00 */
[----:B------:R-:W-:Y:S01]  /*1fd0*/  @!P1 IMAD.MOV.U32 R36, RZ, RZ, R32 ;  /* 0x000000ffff249224 */ /* 0x000fe200078e0020 */
[----:B------:R-:W-:Y:S01]  /*1fe0*/  USHF.L.U32 UR5, UR23, 0x6, URZ ;  /* 0x0000000617057899 */ /* 0x000fe2000800063f */
[--C-:B------:R-:W-:Y:S01]  /*1ff0*/  @!P2 IMAD.X R11, RZ, RZ, R41.reuse, P3 ;  /* 0x000000ffff0ba224 */ /* 0x100fe200018e0629 */
[C---:B------:R-:W-:Y:S01]  /*2000*/  @!P4 IADD3 R29, P3, R40.reuse, 0x30, RZ ;  /* 0x00000030281dc810 */ /* 0x040fe20007f7e0ff */
[----:B------:R-:W-:Y:S01]  /*2010*/  IMAD.IADD R2, R43, 0x1, R2 ;  /* 0x000000012b027824 */ /* 0x000fe200078e0202 */
[----:B------:R-:W-:Y:S01]  /*2020*/  UIADD3 UR25, -UR5, UR21, URZ ;  /* 0x0000001505197290 */ /* 0x000fe2000fffe13f */
[----:B------:R-:W-:Y:S01]  /*2030*/  LEA R239, R3, UR4, 0x1 ;  /* 0x0000000403ef7c11 */ /* 0x000fe2000f8e08ff */
[----:B------:R-:W4:Y:S01]  /*2040*/  @!P6 LDC.64 R12, c[0x0][0x240] ;  /* 0x00009000ff0ceb82 */ /* 0x000f220000000a00 */
[----:B------:R-:W-:Y:S01]  /*2050*/  @!P4 IMAD.X R23, RZ, RZ, R41, P3 ;  /* 0x000000ffff17c224 */ /* 0x000fe200018e0629 */
[----:B------:R-:W-:Y:S01]  /*2060*/  ULDC.64 UR6, c[0x0][0x268] ;  /* 0x00009a0000067ab9 */ /* 0x000fe20000000a00 */
[----:B------:R-:W-:Y:S01]  /*2070*/  @!P1 IMAD.WIDE.U32 R40, R40, R10, R36 ;  /* 0x0000000a28289225 */ /* 0x000fe200078e0024 */
[----:B------:R-:W-:-:S03]  /*2080*/  ULDC.64 UR8, c[0x0][0x250] ;  /* 0x0000940000087ab9 */ /* 0x000fc60000000a00 */
[----:B------:R-:W-:Y:S02]  /*2090*/  @!P1 IMAD.IADD R10, R41, 0x1, R35 ;  /* 0x00000001290a9824 */ /* 0x000fe400078e0223 */
[----:B---3--:R-:W-:Y:S02]  /*20a0*/  @!P2 IMAD R33, R11, R4, RZ ;  /* 0x000000040b21a224 */ /* 0x008fe400078e02ff */
[----:B------:R-:W-:Y:S02]  /*20b0*/  @!P2 IMAD.MOV.U32 R41, RZ, RZ, R37 ;  /* 0x000000ffff29a224 */ /* 0x000fe400078e0025 */
[----:B------:R-:W-:Y:S02]  /*20c0*/  @!P2 IMAD R33, R34, R5, R33 ;  /* 0x000000052221a224 */ /* 0x000fe400078e0221 */
[----:B------:R-:W-:Y:S01]  /*20d0*/  @!P6 IMAD.MOV.U32 R36, RZ, RZ, R32 ;  /* 0x000000ffff24e224 */ /* 0x000fe200078e0020 */
[----:B-1----:R-:W-:Y:S01]  /*20e0*/  @!P1 LEA R38, P3, R40, R8, 0x1 ;  /* 0x0000000828269211 */ /* 0x002fe200078608ff */
[----:B------:R-:W-:-:S02]  /*20f0*/  @!P2 IMAD R35, R3, 0x2, R28 ;  /* 0x000000020323a824 */ /* 0x000fc400078e021c */
[----:B------:R-:W-:Y:S01]  /*2100*/  IMAD R21, R21, UR8, RZ ;  /* 0x0000000815157c24 */ /* 0x000fe2000f8e02ff */
[----:B------:R-:W-:Y:S01]  /*2110*/  @!P1 LEA.HI.X R39, R40, R9, R10, 0x1, P3 ;  /* 0x0000000928279211 */ /* 0x000fe200018f0c0a */
[----:B------:R-:W-:Y:S01]  /*2120*/  @!P2 IMAD.MOV.U32 R40, RZ, RZ, R32 ;  /* 0x000000ffff28a224 */ /* 0x000fe200078e0020 */
[----:B------:R-:W-:Y:S01]  /*2130*/  ISETP.GE.AND P3, PT, R22, UR25, PT ;  /* 0x0000001916007c0c */ /* 0x000fe2000bf66270 */
[----:B------:R-:W1:Y:S01]  /*2140*/  @!P6 LDC.64 R10, c[0x0][0x210] ;  /* 0x00008400ff0aeb82 */ /* 0x000e620000000a00 */
[----:B----4-:R-:W-:Y:S01]  /*2150*/  @!P6 IMAD R31, R31, R12, RZ ;  /* 0x0000000c1f1fe224 */ /* 0x010fe200078e02ff */
[----:B------:R-:W-:Y:S01]  /*2160*/  @!PT LDS RZ, [RZ] ;  /* 0x00000000fffff984 */ /* 0x000fe20000000800 */
[----:B------:R-:W-:Y:S01]  /*2170*/  @!PT LDS RZ, [RZ] ;  /* 0x00000000fffff984 */ /* 0x000fe20000000800 */
[----:B------:R-:W-:Y:S01]  /*2180*/  @!PT LDS RZ, [RZ] ;  /* 0x00000000fffff984 */ /* 0x000fe20000000800 */
[----:B------:R-:W-:Y:S01]  /*2190*/  @!P1 LDGSTS.E.BYPASS.LTC128B.128 [R239], desc[UR18][R38.64] ;  /* 0x0000000026ef9fae */ /* 0x000fe2000b901d52 */
[----:B------:R-:W-:-:S03]  /*21a0*/  @!P2 IMAD.WIDE.U32 R40, R34, R4, R40 ;  /* 0x000000042228a225 */ /* 0x000fc600078e0028 */
[----:B------:R-:W-:Y:S01]  /*21b0*/  @!P1 LDGSTS.E.BYPASS.LTC128B.128 [R239+0x2000], desc[UR18][R38.64+0x80] ;  /* 0x0200008026ef9fae */ /* 0x000fe2000b901d52 */
[----:B------:R-:W-:Y:S01]  /*21c0*/  @!P2 IMAD.IADD R34, R41, 0x1, R33 ;  /* 0x000000012922a824 */ /* 0x000fe200078e0221 */
[----:B------:R-:W3:Y:S01]  /*21d0*/  @!P4 LDC.64 R8, c[0x0][0x240] ;  /* 0x00009000ff08cb82 */ /* 0x000ee20000000a00 */
[----:B------:R-:W-:Y:S01]  /*21e0*/  @!P4 IMAD.MOV.U32 R33, RZ, RZ, R37 ;  /* 0x000000ffff21c224 */ /* 0x000fe200078e0025 */
[----:B------:R-:W-:Y:S01]  /*21f0*/  @!P1 LDGSTS.E.BYPASS.LTC128B.128 [R239+0x4000], desc[UR18][R38.64+0x100] ;  /* 0x0400010026ef9fae */ /* 0x000fe2000b901d52 */
[C---:B------:R-:W-:Y:S02]  /*2200*/  @!P6 IMAD R31, R30.reuse, R13, R31 ;  /* 0x0000000d1e1fe224 */ /* 0x040fe400078e021f */
[----:B------:R-:W-:Y:S01]  /*2210*/  @!P6 IMAD.WIDE.U32 R36, R30, R12, R36 ;  /* 0x0000000c1e24e225 */ /* 0x000fe200078e0024 */
[----:B------:R-:W-:Y:S01]  /*2220*/  @!P1 LDGSTS.E.BYPASS.LTC128B.128 [R239+0x6000], desc[UR18][R38.64+0x180] ;  /* 0x0600018026ef9fae */ /* 0x000fe2000b901d52 */
[C---:B--2---:R-:W-:Y:S01]  /*2230*/  @!P2 LEA R14, P1, R40.reuse, R14, 0x1 ;  /* 0x0000000e280ea211 */ /* 0x044fe200078208ff */
[----:B------:R-:W2:Y:S01]  /*2240*/  @!P4 LDC.64 R4, c[0x0][0x210] ;  /* 0x00008400ff04cb82 */ /* 0x000ea20000000a00 */
[----:B------:R-:W4:Y:S02]  /*2250*/  @!P3 S2R R30, SR_CgaCtaId ;  /* 0x00000000001eb919 */ /* 0x000f240000008800 */
[----:B------:R-:W-:Y:S01]  /*2260*/  @!P2 LEA.HI.X R15, R40, R15, R34, 0x1, P1 ;  /* 0x0000000f280fa211 */ /* 0x000fe200008f0c22 */
[----:B------:R-:W-:-:S04]  /*2270*/  @!P6 IMAD.IADD R34, R37, 0x1, R31 ;  /* 0x000000012522e824 */ /* 0x000fc800078e021f */
[----:B------:R-:W5:Y:S01]  /*2280*/  @!P3 LDC.64 R12, c[0x0][0x218] ;  /* 0x00008600ff0cbb82 */ /* 0x000f620000000a00 */
[C---:B-1----:R-:W-:Y:S01]  /*2290*/  @!P6 LEA R10, P1, R36.reuse, R10, 0x1 ;  /* 0x0000000a240ae211 */ /* 0x042fe200078208ff */
[----:B------:R-:W-:Y:S03]  /*22a0*/  @!P2 LDGSTS.E.BYPASS.LTC128B.128 [R35+0x800], desc[UR18][R14.64] ;  /* 0x008000000e23afae */ /* 0x000fe6000b901d52 */
[----:B------:R-:W-:Y:S01]  /*22b0*/  @!P6 LEA.HI.X R11, R36, R11, R34, 0x1, P1 ;  /* 0x0000000b240be211 */ /* 0x000fe200008f0c22 */
[----:B------:R-:W-:Y:S01]  /*22c0*/  @!P2 LDGSTS.E.BYPASS.LTC128B.128 [R35+0x2800], desc[UR18][R14.64+0x80] ;  /* 0x028000800e23afae */ /* 0x000fe2000b901d52 */
[----:B------:R-:W-:Y:S01]  /*22d0*/  ISETP.GE.AND P1, PT, R18, UR25, PT ;  /* 0x0000001912007c0c */ /* 0x000fe2000bf26270 */
[----:B---3--:R-:W-:Y:S02]  /*22e0*/  @!P4 IMAD R28, R23, R8, RZ ;  /* 0x00000008171cc224 */ /* 0x008fe400078e02ff */
[----:B------:R-:W-:Y:S01]  /*22f0*/  @!P6 IMAD R23, R3, 0x2, R26 ;  /* 0x000000020317e824 */ /* 0x000fe200078e021a */
[----:B------:R-:W-:Y:S01]  /*2300*/  @!P2 LDGSTS.E.BYPASS.LTC128B.128 [R35+0x4800], desc[UR18][R14.64+0x100] ;  /* 0x048001000e23afae */ /* 0x000fe2000b901d52 */
[----:B------:R-:W-:-:S02]  /*2310*/  @!P4 IMAD R9, R29, R9, R28 ;  /* 0x000000091d09c224 */ /* 0x000fc400078e021c */
[----:B------:R-:W-:Y:S01]  /*2320*/  @!P4 IMAD.WIDE.U32 R32, R29, R8, R32 ;  /* 0x000000081d20c225 */ /* 0x000fe200078e0020 */
[----:B------:R1:W-:Y:S01]  /*2330*/  @!P2 LDGSTS.E.BYPASS.LTC128B.128 [R35+0x6800], desc[UR18][R14.64+0x180] ;  /* 0x068001800e23afae */ /* 0x0003e2000b901d52 */
[----:B------:R-:W-:Y:S02]  /*2340*/  IADD3 R8, P2, R27, UR24, RZ ;  /* 0x000000181b087c10 */ /* 0x000fe4000ff5e0ff */
[----:B------:R-:W-:Y:S01]  /*2350*/  @!P4 IMAD.IADD R9, R33, 0x1, R9 ;  /* 0x000000012109c824 */ /* 0x000fe200078e0209 */
[----:B------:R-:W-:Y:S01]  /*2360*/  @!P6 LDGSTS.E.BYPASS.LTC128B.128 [R23+0x1000], desc[UR18][R10.64] ;  /* 0x010000000a17efae */ /* 0x000fe2000b901d52 */
[----:B--2---:R-:W-:-:S03]  /*2370*/  @!P4 LEA R26, P5, R32, R4, 0x1 ;  /* 0x00000004201ac211 */ /* 0x004fc600078a08ff */
[----:B------:R-:W-:Y:S01]  /*2380*/  @!P6 LDGSTS.E.BYPASS.LTC128B.128 [R23+0x3000], desc[UR18][R10.64+0x80] ;  /* 0x030000800a17efae */ /* 0x000fe2000b901d52 */
[----:B------:R-:W-:Y:S02]  /*2390*/  @!P4 LEA.HI.X R27, R32, R5, R9, 0x1, P5 ;  /* 0x00000005201bc211 */ /* 0x000fe400028f0c09 */
[----:B------:R-:W-:Y:S01]  /*23a0*/  IADD3.X R9, R25, UR10, RZ, P2, !PT ;  /* 0x0000000a19097c10 */ /* 0x000fe200097fe4ff */
[----:B------:R-:W-:Y:S01]  /*23b0*/  @!P6 LDGSTS.E.BYPASS.LTC128B.128 [R23+0x5000], desc[UR18][R10.64+0x100] ;  /* 0x050001000a17efae */ /* 0x000fe2000b901d52 */
[----:B------:R-:W2:Y:S01]  /*23c0*/  @!P1 LDC.64 R4, c[0x0][0x218] ;  /* 0x00008600ff049b82 */ /* 0x000ea20000000a00 */
[----:B------:R-:W-:Y:S01]  /*23d0*/  ISETP.GE.AND P5, PT, R16, UR25, PT ;  /* 0x0000001910007c0c */ /* 0x000fe2000bfa6270 */
[----:B------:R-:W-:Y:S01]  /*23e0*/  @!P4 IMAD R25, R3, 0x2, R24 ;  /* 0x000000020319c824 */ /* 0x000fe200078e0218 */
[----:B------:R3:W-:Y:S01]  /*23f0*/  @!P6 LDGSTS.E.BYPASS.LTC128B.128 [R23+0x7000], desc[UR18][R10.64+0x180] ;  /* 0x070001800a17efae */ /* 0x0007e2000b901d52 */
[----:B------:R-:W-:Y:S01]  /*2400*/  ISETP.GE.AND P6, PT, R17, UR25, PT ;  /* 0x0000001911007c0c */ /* 0x000fe2000bfc6270 */
[----:B------:R-:W-:Y:S01]  /*2410*/  IMAD.U32 R24, RZ, RZ, UR12 ;  /* 0x0000000cff187e24 */ /* 0x000fe2000f8e00ff */
[----:B------:R-:W-:Y:S01]  /*2420*/  UIMAD.WIDE.U32 UR10, UR12, 0x20, URZ ;  /* 0x000000200c0a78a5 */ /* 0x000fe2000f8e003f */
[----:B------:R-:W-:Y:S04]  /*2430*/  @!P4 LDGSTS.E.BYPASS.LTC128B.128 [R25+0x1800], desc[UR18][R26.64] ;  /* 0x018000001a19cfae */ /* 0x000fe8000b901d52 */
[----:B------:R-:W-:Y:S01]  /*2440*/  @!P4 LDGSTS.E.BYPASS.LTC128B.128 [R25+0x3800], desc[UR18][R26.64+0x80] ;  /* 0x038000801a19cfae */ /* 0x000fe2000b901d52 */
[----:B-1----:R-:W-:-:S03]  /*2450*/  @!P3 MOV R15, 0x400 ;  /* 0x00000400000fb802 */ /* 0x002fc60000000f00 */
[----:B------:R-:W-:Y:S01]  /*2460*/  @!P4 LDGSTS.E.BYPASS.LTC128B.128 [R25+0x5800], desc[UR18][R26.64+0x100] ;  /* 0x058001001a19cfae */ /* 0x000fe2000b901d52 */
[C---:B-----5:R-:W-:Y:S01]  /*2470*/  @!P3 LEA R14, P2, R165.reuse, R12, 0x1 ;  /* 0x0000000ca50eb211 */ /* 0x060fe200078408ff */
[----:B------:R-:W-:Y:S01]  /*2480*/  VOTEU.ALL UP0, P5 ;  /* 0x00000000003f7886 */ /* 0x000fe20002800000 */
[----:B----4-:R-:W-:Y:S01]  /*2490*/  @!P3 LEA R30, R30, R15, 0x18 ;  /* 0x0000000f1e1eb211 */ /* 0x010fe200078ec0ff */
[----:B------:R-:W1:Y:S01]  /*24a0*/  @!P6 S2R R12, SR_CgaCtaId ;  /* 0x00000000000ce919 */ /* 0x000e620000008800 */
[----:B------:R-:W-:Y:S02]  /*24b0*/  @!P3 LEA.HI.X R15, R165, R13, R2, 0x1, P2 ;  /* 0x0000000da50fb211 */ /* 0x000fe400010f0c02 */
[----:B------:R-:W-:Y:S01]  /*24c0*/  @!P1 LEA R24, P2, R24, R165, 0x4 ;  /* 0x000000a518189211 */ /* 0x000fe200078420ff */
[----:B------:R-:W4:Y:S01]  /*24d0*/  @!P1 S2R R13, SR_CgaCtaId ;  /* 0x00000000000d9919 */ /* 0x000f220000008800 */
[----:B------:R-:W-:Y:S01]  /*24e0*/  @!P3 IMAD R29, R3, 0x2, R30 ;  /* 0x00000002031db824 */ /* 0x000fe200078e021e */
[----:B------:R5:W-:Y:S01]  /*24f0*/  @!P4 LDGSTS.E.BYPASS.LTC128B.128 [R25+0x7800], desc[UR18][R26.64+0x180] ;  /* 0x078001801a19cfae */ /* 0x000be2000b901d52 */
[----:B------:R-:W-:Y:S01]  /*2500*/  ISETP.GE.AND P4, PT, R18, UR25, PT ;  /* 0x0000001912007c0c */ /* 0x000fe2000bf86270 */
[----:B------:R-:W-:Y:S01]  /*2510*/  IMAD.U32 R18, RZ, RZ, UR12 ;  /* 0x0000000cff127e24 */ /* 0x000fe2000f8e00ff */
[----:B---3--:R-:W-:Y:S01]  /*2520*/  LEA.HI R10, R7, R6, RZ, 0x4 ;  /* 0x00000006070a7211 */ /* 0x008fe200078f20ff */
[----:B------:R-:W-:Y:S01]  /*2530*/  IMAD.U32 R23, RZ, RZ, UR13 ;  /* 0x0000000dff177e24 */ /* 0x000fe2000f8e00ff */
[----:B------:R-:W3:Y:S01]  /*2540*/  @!P5 S2R R11, SR_CgaCtaId ;  /* 0x00000000000bd919 */ /* 0x000ee20000008800 */
[----:B------:R-:W-:Y:S01]  /*2550*/  IMAD.MOV.U32 R7, RZ, RZ, 0x10 ;  /* 0x00000010ff077424 */ /* 0x000fe200078e00ff */
[----:B------:R-:W-:Y:S02]  /*2560*/  @!P3 LDGSTS.E.BYPASS.LTC128B.128 [R29+0x8000], desc[UR18][R14.64] ;  /* 0x080000000e1dbfae */ /* 0x000fe4000b901d52 */
[----:B------:R-:W-:-:S02]  /*2570*/  @!P1 LEA.HI.X R23, R18, R2, R23, 0x4, P2 ;  /* 0x0000000212179211 */ /* 0x000fc400010f2417 */
[----:B--2---:R-:W-:Y:S01]  /*2580*/  @!P1 LEA R18, P2, R24, R4, 0x1 ;  /* 0x0000000418129211 */ /* 0x004fe200078408ff */
[----:B------:R-:W-:Y:S04]  /*2590*/  @!P3 LDGSTS.E.BYPASS.LTC128B.128 [R29+0xa000], desc[UR18][R14.64+0x80] ;  /* 0x0a0000800e1dbfae */ /* 0x000fe8000b901d52 */
[----:B------:R-:W-:Y:S04]  /*25a0*/  @!P3 LDGSTS.E.BYPASS.LTC128B.128 [R29+0xc000], desc[UR18][R14.64+0x100] ;  /* 0x0c0001000e1dbfae */ /* 0x000fe8000b901d52 */
[----:B------:R2:W-:Y:S01]  /*25b0*/  @!P3 LDGSTS.E.BYPASS.LTC128B.128 [R29+0xe000], desc[UR18][R14.64+0x180] ;  /* 0x0e0001800e1dbfae */ /* 0x0005e2000b901d52 */
[----:B------:R-:W-:-:S02]  /*25c0*/  ISETP.GE.AND P3, PT, R17, UR25, PT ;  /* 0x0000001911007c0c */ /* 0x000fc4000bf66270 */
[----:B------:R-:W-:Y:S01]  /*25d0*/  SHF.R.S32.HI R17, RZ, 0x4, R10 ;  /* 0x00000004ff117819 */ /* 0x000fe2000001140a */
[----:B-----5:R-:W-:Y:S01]  /*25e0*/  IMAD R25, R19, UR6, RZ ;  /* 0x0000000613197c24 */ /* 0x020fe2000f8e02ff */
[----:B------:R-:W-:Y:S01]  /*25f0*/  @!P1 LEA.HI.X R19, R24, R5, R23, 0x1, P2 ;  /* 0x0000000518139211 */ /* 0x000fe200010f0c17 */
[----:B------:R-:W-:Y:S01]  /*2600*/  IMAD.U32 R26, RZ, RZ, UR12 ;  /* 0x0000000cff1a7e24 */ /* 0x000fe2000f8e00ff */
[----:B------:R-:W-:Y:S01]  /*2610*/  ISETP.GE.AND P2, PT, R16, UR25, PT ;  /* 0x0000001910007c0c */ /* 0x000fe2000bf46270 */
[----:B------:R-:W-:Y:S01]  /*2620*/  IMAD R4, R20, UR7, R25 ;  /* 0x0000000714047c24 */ /* 0x000fe2000f8e0219 */
[----:B------:R-:W-:Y:S01]  /*2630*/  LEA.HI R5, R10, R17, RZ, 0x1 ;  /* 0x000000110a057211 */ /* 0x000fe200078f08ff */
[----:B------:R-:W-:Y:S01]  /*2640*/  IMAD.WIDE.U32 R24, R20, UR6, R8 ;  /* 0x0000000614187c25 */ /* 0x000fe2000f8e0008 */
[----:B------:R-:W-:Y:S01]  /*2650*/  @!P1 MOV R16, 0x400 ;  /* 0x0000040000109802 */ /* 0x000fe20000000f00 */
[----:B------:R-:W5:Y:S01]  /*2660*/  @!P6 LDC.64 R8, c[0x0][0x218] ;  /* 0x00008600ff08eb82 */ /* 0x000f620000000a00 */
[----:B------:R-:W-:Y:S01]  /*2670*/  USHF.L.U32 UR6, UR13, 0x5, URZ ;  /* 0x000000050d067899 */ /* 0x000fe2000800063f */
[----:B------:R-:W-:Y:S01]  /*2680*/  IMAD.IADD R25, R25, 0x1, R4 ;  /* 0x0000000119197824 */ /* 0x000fe200078e0204 */
[----:B----4-:R-:W-:Y:S01]  /*2690*/  @!P1 LEA R4, R13, R16, 0x18 ;  /* 0x000000100d049211 */ /* 0x010fe200078ec0ff */
[----:B------:R-:W-:Y:S01]  /*26a0*/  USHF.L.U32 UR7, UR9, 0x5, URZ ;  /* 0x0000000509077899 */ /* 0x000fe2000800063f */
[----:B------:R-:W-:-:S02]  /*26b0*/  @!P5 MOV R20, 0x400 ;  /* 0x000004000014d802 */ /* 0x000fc40000000f00 */
[----:B------:R-:W-:Y:S01]  /*26c0*/  IMAD.U32 R13, RZ, RZ, UR6 ;  /* 0x00000006ff0d7e24 */ /* 0x000fe2000f8e00ff */
[----:B------:R-:W-:Y:S01]  /*26d0*/  @!UP0 UIMAD UR6, UR13, 0x30, URZ ;  /* 0x000000300d0688a4 */ /* 0x000fe2000f8e023f */
[----:B------:R-:W-:Y:S01]  /*26e0*/  VOTEU.ALL UP0, P2 ;  /* 0x00000000003f7886 */ /* 0x000fe20001000000 */
[----:B--2---:R-:W-:Y:S01]  /*26f0*/  LOP3.LUT R14, R5, 0xfffffffe, RZ, 0xc0, !PT ;  /* 0xfffffffe050e7812 */ /* 0x004fe200078ec0ff */
[----:B------:R-:W-:Y:S01]  /*2700*/  @!P1 IMAD R15, R3, 0x2, R4 ;  /* 0x00000002030f9824 */ /* 0x000fe200078e0204 */
[----:B------:R-:W-:-:S03]  /*2710*/  @!P6 MOV R5, 0x400 ;  /* 0x000004000005e802 */ /* 0x000fc60000000f00 */
[----:B------:R-:W-:Y:S01]  /*2720*/  IMAD.IADD R14, R17, 0x1, -R14 ;  /* 0x00000001110e7824 */ /* 0x000fe200078e0a0e */
[----:B-1----:R-:W-:Y:S01]  /*2730*/  @!P6 LEA R16, R12, R5, 0x18 ;  /* 0x000000050c10e211 */ /* 0x002fe200078ec0ff */
[----:B------:R-:W-:Y:S01]  /*2740*/  @!P1 LDGSTS.E.BYPASS.LTC128B.128 [R15+0x8800], desc[UR18][R18.64] ;  /* 0x08800000120f9fae */ /* 0x000fe2000b901d52 */
[----:B------:R-:W1:Y:S01]  /*2750*/  @!P5 LDC.64 R4, c[0x0][0x218] ;  /* 0x00008600ff04db82 */ /* 0x000e620000000a00 */
[----:B---3--:R-:W-:Y:S02]  /*2760*/  @!P5 LEA R12, R11, R20, 0x18 ;  /* 0x000000140b0cd211 */ /* 0x008fe400078ec0ff */
[----:B------:R-:W-:Y:S04]  /*2770*/  @!P1 LDGSTS.E.BYPASS.LTC128B.128 [R15+0xa800], desc[UR18][R18.64+0x80] ;  /* 0x0a800080120f9fae */ /* 0x000fe8000b901d52 */
[----:B------:R-:W-:Y:S04]  /*2780*/  @!P1 LDGSTS.E.BYPASS.LTC128B.128 [R15+0xc800], desc[UR18][R18.64+0x100] ;  /* 0x0c800100120f9fae */ /* 0x000fe8000b901d52 */
[----:B------:R2:W-:Y:S01]  /*2790*/  @!P1 LDGSTS.E.BYPASS.LTC128B.128 [R15+0xe800], desc[UR18][R18.64+0x180] ;  /* 0x0e800180120f9fae */ /* 0x0005e2000b901d52 */
[----:B------:R-:W-:-:S04]  /*27a0*/  @!P6 IADD3 R11, P1, R165, UR10, RZ ;  /* 0x0000000aa50bec10 */ /* 0x000fc8000ff3e0ff */
[----:B------:R-:W-:Y:S01]  /*27b0*/  @!P6 IADD3.X R20, R2, UR11, R13, P1, !PT ;  /* 0x0000000b0214ec10 */ /* 0x000fe20008ffe40d */
[C---:B------:R-:W-:Y:S01]  /*27c0*/  IMAD R13, R170.reuse, UR9, R21 ;  /* 0x00000009aa0d7c24 */ /* 0x040fe2000f8e0215 */
[C---:B-----5:R-:W-:Y:S01]  /*27d0*/  @!P6 LEA R8, P1, R11.reuse, R8, 0x1 ;  /* 0x000000080b08e211 */ /* 0x060fe200078208ff */
[----:B------:R-:W-:Y:S01]  /*27e0*/  IMAD.WIDE.U32 R170, R170, UR8, R24 ;  /* 0x00000008aaaa7c25 */ /* 0x000fe2000f8e0018 */
[----:B------:R-:W-:Y:S02]  /*27f0*/  ULDC.64 UR10, c[0x0][0x220] ;  /* 0x00008800000a7ab9 */ /* 0x000fe40000000a00 */
[----:B------:R-:W-:Y:S01]  /*2800*/  @!P6 LEA.HI.X R9, R11, R9, R20, 0x1, P1 ;  /* 0x000000090b09e211 */ /* 0x000fe200008f0c14 */
[C---:B------:R-:W-:Y:S02]  /*2810*/  @!P6 IMAD R11, R3.reuse, 0x2, R16 ;  /* 0x00000002030be824 */ /* 0x040fe400078e0210 */
[----:B------:R-:W-:Y:S02]  /*2820*/  @!P5 IMAD R3, R3, 0x2, R12 ;  /* 0x000000020303d824 */ /* 0x000fe400078e020c */
[----:B------:R-:W-:Y:S01]  /*2830*/  IMAD.IADD R168, R171, 0x1, R13 ;  /* 0x00000001aba87824 */ /* 0x000fe200078e020d */
[----:B------:R-:W-:Y:S01]  /*2840*/  @!P6 LDGSTS.E.BYPASS.LTC128B.128 [R11+0x9000], desc[UR18][R8.64] ;  /* 0x09000000080befae */ /* 0x000fe2000b901d52 */
[----:B------:R-:W-:-:S03]  /*2850*/  IMAD.U32 R13, RZ, RZ, UR8 ;  /* 0x00000008ff0d7e24 */ /* 0x000fc6000f8e00ff */
[----:B------:R-:W-:Y:S04]  /*2860*/  @!P6 LDGSTS.E.BYPASS.LTC128B.128 [R11+0xb000], desc[UR18][R8.64+0x80] ;  /* 0x0b000080080befae */ /* 0x000fe8000b901d52 */
[----:B------:R-:W-:Y:S01]  /*2870*/  @!P6 LDGSTS.E.BYPASS.LTC128B.128 [R11+0xd000], desc[UR18][R8.64+0x100] ;  /* 0x0d000100080befae */ /* 0x000fe2000b901d52 */
[----:B--2---:R-:W-:Y:S01]  /*2880*/  @!P5 IMAD.MOV.U32 R18, RZ, RZ, R165 ;  /* 0x000000ffff12d224 */ /* 0x004fe200078e00a5 */
[----:B------:R-:W-:Y:S01]  /*2890*/  LOP3.LUT R15, R10, 0xfffffff0, RZ, 0xc0, !PT ;  /* 0xfffffff00a0f7812 */ /* 0x000fe200078ec0ff */
[----:B------:R-:W-:Y:S01]  /*28a0*/  @!P5 IMAD.MOV.U32 R19, RZ, RZ, R2 ;  /* 0x000000ffff13d224 */ /* 0x000fe200078e0002 */
[----:B------:R2:W-:Y:S01]  /*28b0*/  @!P6 LDGSTS.E.BYPASS.LTC128B.128 [R11+0xf000], desc[UR18][R8.64+0x180] ;  /* 0x0f000180080befae */ /* 0x0005e2000b901d52 */
[C---:B------:R-:W-:Y:S01]  /*28c0*/  ISETP.GE.AND P6, PT, R22.reuse, UR25, PT ;  /* 0x0000001916007c0c */ /* 0x040fe2000bfc6270 */
[----:B------:R-:W-:Y:S01]  /*28d0*/  IMAD.SHL.U32 R22, R22, 0x8, RZ ;  /* 0x0000000816167824 */ /* 0x000fe200078e00ff */
[----:B------:R-:W-:Y:S01]  /*28e0*/  UIMAD.WIDE.U32 UR24, UR8, 0x20, URZ ;  /* 0x00000020081878a5 */ /* 0x000fe2000f8e003f */
[----:B------:R-:W-:-:S04]  /*28f0*/  @!P5 IMAD.WIDE.U32 R26, R26, 0x30, R18 ;  /* 0x000000301a1ad825 */ /* 0x000fc800078e0012 */
[----:B------:R-:W-:Y:S01]  /*2900*/  @!P5 VIADD R10, R27, UR6 ;  /* 0x000000061b0adc36 */ /* 0x000fe20008000000 */
[----:B-1----:R-:W-:Y:S01]  /*2910*/  @!P5 LEA R16, P1, R26, R4, 0x1 ;  /* 0x000000041a10d211 */ /* 0x002fe200078208ff */
[----:B------:R-:W-:Y:S01]  /*2920*/  IMAD.IADD R15, R6, 0x1, -R15 ;  /* 0x00000001060f7824 */ /* 0x000fe200078e0a0f */
[----:B------:R-:W-:Y:S02]  /*2930*/  @!UP0 UIMAD UR6, UR9, 0x60, URZ ;  /* 0x00000060090688a4 */ /* 0x000fe4000f8e023f */
[----:B------:R-:W-:Y:S01]  /*2940*/  @!P5 LEA.HI.X R17, R26, R5, R10, 0x1, P1 ;  /* 0x000000051a11d211 */ /* 0x000fe200008f0c0a */
[----:B------:R-:W-:Y:S01]  /*2950*/  IMAD.SHL.U32 R5, R0, 0x40, RZ ;  /* 0x0000004000057824 */ /* 0x000fe200078e00ff */
[----:B------:R-:W-:Y:S01]  /*2960*/  SHF.R.S32.HI R4, RZ, 0x1f, R15 ;  /* 0x0000001fff047819 */ /* 0x000fe2000001140f */
[----:B------:R-:W-:Y:S01]  /*2970*/  UISETP.GT.AND UP0, UPT, UR16, 0x1, UPT ;  /* 0x000000011000788c */ /* 0x000fe2000bf04270 */
[----:B------:R-:W-:Y:S01]  /*2980*/  LEA R236, P1, R170, UR10, 0x1 ;  /* 0x0000000aaaec7c11 */ /* 0x000fe2000f8208ff */
[----:B------:R-:W-:Y:S01]  /*2990*/  @!P5 LDGSTS.E.BYPASS.LTC128B.128 [R3+0x9800], desc[UR18][R16.64] ;  /* 0x098000001003dfae */ /* 0x000fe2000b901d52 */
[----:B------:R-:W-:-:S02]  /*29a0*/  LEA.HI R4, R4, R15, RZ, 0x3 ;  /* 0x0000000f04047211 */ /* 0x000fc400078f18ff */
[----:B------:R-:W-:Y:S01]  /*29b0*/  LOP3.LUT R5, R5, 0x1c0, RZ, 0xc0, !PT ;  /* 0x000001c005057812 */ /* 0x000fe200078ec0ff */
[----:B------:R-:W-:Y:S01]  /*29c0*/  @!P5 LDGSTS.E.BYPASS.LTC128B.128 [R3+0xb800], desc[UR18][R16.64+0x80] ;  /* 0x0b8000801003dfae */ /* 0x000fe2000b901d52 */
[C---:B------:R-:W-:Y:S01]  /*29d0*/  LOP3.LUT R10, R4.reuse, 0xfffffff8, RZ, 0xc0, !PT ;  /* 0xfffffff8040a7812 */ /* 0x040fe200078ec0ff */
[----:B------:R-:W-:Y:S01]  /*29e0*/  IMAD.SHL.U32 R4, R4, 0x40, RZ ;  /* 0x0000004004047824 */ /* 0x000fe200078e00ff */
[----:B------:R-:W-:Y:S01]  /*29f0*/  LEA.HI.X R235, R170, UR11, R168, 0x1, P1 ;  /* 0x0000000baaeb7c11 */ /* 0x000fe200088f0ca8 */
[----:B------:R-:W-:Y:S01]  /*2a00*/  @!P5 LDGSTS.E.BYPASS.LTC128B.128 [R3+0xd800], desc[UR18][R16.64+0x100] ;  /* 0x0d8001001003dfae */ /* 0x000fe2000b901d52 */
[----:B--2---:R-:W-:Y:S01]  /*2a10*/  LOP3.LUT R9, R5, 0x8, R22, 0xf8, !PT ;  /* 0x0000000805097812 */ /* 0x004fe200078ef816 */
[----:B------:R-:W-:Y:S01]  /*2a20*/  IMAD.U32 R11, RZ, RZ, UR8 ;  /* 0x00000008ff0b7e24 */ /* 0x000fe2000f8e00ff */
[----:B------:R-:W-:Y:S01]  /*2a30*/  SHF.R.U32.HI R8, RZ, 0x3, R5 ;  /* 0x00000003ff087819 */ /* 0x000fe20000011605 */
[----:B------:R1:W-:Y:S01]  /*2a40*/  @!P5 LDGSTS.E.BYPASS.LTC128B.128 [R3+0xf800], desc[UR18][R16.64+0x180] ;  /* 0x0f8001801003dfae */ /* 0x0003e2000b901d52 */
[----:B------:R-:W-:Y:S01]  /*2a50*/  IMAD.IADD R5, R15, 0x1, -R10 ;  /* 0x000000010f057824 */ /* 0x000fe200078e0a0a */
[----:B------:R-:W-:Y:S01]  /*2a60*/  LOP3.LUT R4, R4, 0xfffffe00, RZ, 0xc0, !PT ;  /* 0xfffffe0004047812 */ /* 0x000fe200078ec0ff */
[----:B------:R-:W-:Y:S01]  /*2a70*/  IMAD.SHL.U32 R15, R14, 0x8, RZ ;  /* 0x000000080e0f7824 */ /* 0x000fe200078e00ff */
[----:B------:R-:W0:Y:S01]  /*2a80*/  LDGDEPBAR ;  /* 0x00000000000079af */ /* 0x000e220000000000 */
[----:B------:R-:W-:Y:S01]  /*2a90*/  IMAD.SHL.U32 R10, R5, 0x40, RZ ;  /* 0x00000040050a7824 */ /* 0x000fe200078e00ff */
[----:B------:R-:W-:Y:S01]  /*2aa0*/  LOP3.LUT R9, R9, R8, RZ, 0x3c, !PT ;  /* 0x0000000809097212 */ /* 0x000fe200078e3cff */
[----:B------:R-:W-:-:S02]  /*2ab0*/  IMAD.U32 R8, RZ, RZ, UR9 ;  /* 0x00000009ff087e24 */ /* 0x000fc4000f8e00ff */
[----:B------:R-:W-:Y:S01]  /*2ac0*/  @!P6 IMAD.MOV.U32 R237, RZ, RZ, R235 ;  /* 0x000000ffffede224 */ /* 0x000fe200078e00eb */
[----:B------:R-:W-:Y:S01]  /*2ad0*/  LOP3.LUT R10, R10, 0x1c0, RZ, 0xc0, !PT ;  /* 0x000001c00a0a7812 */ /* 0x000fe200078ec0ff */
[----:B------:R-:W-:Y:S02]  /*2ae0*/  IMAD R233, R14, 0x200, R9 ;  /* 0x000002000ee97824 */ /* 0x000fe400078e0209 */
[----:B------:R-:W-:Y:S01]  /*2af0*/  IMAD.U32 R9, RZ, RZ, UR8 ;  /* 0x00000008ff097e24 */ /* 0x000fe2000f8e00ff */
[----:B------:R-:W-:Y:S01]  /*2b00*/  LOP3.LUT R14, R10, 0x8, R15, 0xf8, !PT ;  /* 0x000000080a0e7812 */ /* 0x000fe200078ef80f */
[----:B------:R-:W-:Y:S01]  /*2b10*/  @!P2 IMAD.MOV.U32 R234, RZ, RZ, R236 ;  /* 0x000000ffffeaa224 */ /* 0x000fe200078e00ec */
[----:B------:R-:W-:-:S03]  /*2b20*/  LEA R233, R233, UR4, 0x1 ;  /* 0x00000004e9e97c11 */ /* 0x000fc6000f8e08ff */
[----:B------:R-:W-:-:S04]  /*2b30*/  @!P2 IMAD.WIDE.U32 R12, R13, 0x60, R234 ;  /* 0x000000600d0ca825 */ /* 0x000fc800078e00ea */
[----:B------:R-:W-:Y:S02]  /*2b40*/  IMAD R234, R85, 0x400, R4 ;  /* 0x0000040055ea7824 */ /* 0x000fe400078e0204 */
[----:B------:R-:W-:Y:S01]  /*2b50*/  @!P2 VIADD R13, R13, UR6 ;  /* 0x000000060d0dac36 */ /* 0x000fe20008000000 */
[----:B-1----:R-:W-:Y:S01]  /*2b60*/  SHF.R.U32.HI R3, RZ, 0x3, R10 ;  /* 0x00000003ff037819 */ /* 0x002fe2000001160a */
[----:B------:R-:W-:-:S04]  /*2b70*/  DEPBAR.LE SB0, 0x0 ;  /* 0x000080000000791a */ /* 0x000fc80000000000 */
[----:B------:R-:W-:Y:S01]  /*2b80*/  BAR.SYNC.DEFER_BLOCKING 0x0 ;  /* 0x0000000000007b1d */ /* 0x000fe20000010000 */
[----:B------:R-:W-:Y:S01]  /*2b90*/  @!P3 LEA R10, P1, R11, R236, 0x6 ;  /* 0x000000ec0b0ab211 */ /* 0x000fe200078230ff */
[----:B------:R-:W-:Y:S01]  /*2ba0*/  VIADD R231, R233, 0x8020 ;  /* 0x00008020e9e77836 */ /* 0x000fe20000000000 */
[----:B------:R-:W-:Y:S02]  /*2bb0*/  LOP3.LUT R3, R14, R3, RZ, 0x3c, !PT ;  /* 0x000000030e037212 */ /* 0x000fe400078e3cff */
[----:B------:R-:W-:Y:S01]  /*2bc0*/  @!P3 LEA.HI.X R11, R9, R235, R8, 0x6, P1 ;  /* 0x000000eb090bb211 */ /* 0x000fe200008f3408 */
[----:B------:R-:W-:Y:S01]  /*2bd0*/  IMAD.U32 R8, RZ, RZ, UR7 ;  /* 0x00000007ff087e24 */ /* 0x000fe2000f8e00ff */
[----:B------:R-:W-:Y:S01]  /*2be0*/  @!P4 IADD3 R14, P1, R236, UR24, RZ ;  /* 0x00000018ec0ecc10 */ /* 0x000fe2000ff3e0ff */
[----:B------:R-:W-:Y:S01]  /*2bf0*/  IMAD.IADD R234, R3, 0x1, R234 ;  /* 0x0000000103ea7824 */ /* 0x000fe200078e02ea */
[----:B------:R-:W-:Y:S02]  /*2c00*/  @!UP0 ULDC.64 UR6, c[0x0][0x218] ;  /* 0x0000860000068ab9 */ /* 0x000fe40000000a00 */
[----:B------:R-:W-:-:S02]  /*2c10*/  @!P4 IADD3.X R15, R235, UR25, R8, P1, !PT ;  /* 0x00000019eb0fcc10 */ /* 0x000fc40008ffe408 */
[----:B------:R-:W-:Y:S01]  /*2c20*/  LEA R234, R234, UR4, 0x1 ;  /* 0x00000004eaea7c11 */ /* 0x000fe2000f8e08ff */
[----:B------:R-:W-:Y:S04]  /*2c30*/  @P6 STS.128 [R239+0x10000], RZ ;  /* 0x010000ffef006388 */ /* 0x000fe80000000c00 */
[----:B------:R-:W-:Y:S04]  /*2c40*/  @P6 STS.128 [R239+0x12000], RZ ;  /* 0x012000ffef006388 */ /* 0x000fe80000000c00 */
[----:B------:R-:W-:Y:S04]  /*2c50*/  @P6 STS.128 [R239+0x14000], RZ ;  /* 0x014000ffef006388 */ /* 0x000fe80000000c00 */
[----:B------:R-:W-:Y:S04]  /*2c60*/  @P6 STS.128 [R239+0x16000], RZ ;  /* 0x016000ffef006388 */ /* 0x000fe80000000c00 */
[----:B------:R-:W-:Y:S01]  /*2c70*/  @!PT LDS RZ, [RZ] ;  /* 0x00000000fffff984 */ /* 0x000fe20000000800 */
[----:B------:R-:W-:Y:S01]  /*2c80*/  @!PT LDS RZ, [RZ] ;  /* 0x00000000fffff984 */ /* 0x000fe20000000800 */
[----:B------:R-:W-:Y:S01]  /*2c90*/  @!PT LDS RZ, [RZ] ;  /* 0x00000000fffff984 */ /* 0x000fe20000000800 */
[----:B------:R-:W-:Y:S04]  /*2ca0*/  @!P6 LDGSTS.E.BYPASS.LTC128B.128 [R239+0x10000], desc[UR18][R236.64] ;  /* 0x10000000ecefefae */ /* 0x000fe8000b901d52 */
[----:B------:R-:W-:Y:S04]  /*2cb0*/  @!P6 LDGSTS.E.BYPASS.LTC128B.128 [R239+0x12000], desc[UR18][R236.64+0x80] ;  /* 0x12000080ecefefae */ /* 0x000fe8000b901d52 */
[----:B------:R-:W-:Y:S04]  /*2cc0*/  @!P6 LDGSTS.E.BYPASS.LTC128B.128 [R239+0x14000], desc[UR18][R236.64+0x100] ;  /* 0x14000100ecefefae */ /* 0x000fe8000b901d52 */
[----:B------:R-:W-:Y:S04]  /*2cd0*/  @!P6 LDGSTS.E.BYPASS.LTC128B.128 [R239+0x16000], desc[UR18][R236.64+0x180] ;  /* 0x16000180ecefefae */ /* 0x000fe8000b901d52 */
        /* <DEDUP_REMOVED lines=21> */
[----:B------:R1:W-:Y:S04]  /*2e30*/  @!P3 LDGSTS.E.BYPASS.LTC128B.128 [R239+0x17000], desc[UR18][R10.64+0x180] ;  /* 0x170001800aefbfae */ /* 0x0003e8000b901d52 */
        /* <DEDUP_REMOVED lines=10> */
[----:B------:R2:W-:Y:S01]  /*2ee0*/  @!P2 LDGSTS.E.BYPASS.LTC128B.128 [R239+0x17800], desc[UR18][R12.64+0x180] ;  /* 0x178001800cefafae */ /* 0x0005e2000b901d52 */
[----:B------:R-:W-:Y:S01]  /*2ef0*/  R2P PR, R5, 0x6 ;  /* 0x0000000605007804 */ /* 0x000fe20000000000 */
[----:B------:R-:W-:-:S02]  /*2f00*/  IMAD.MOV.U32 R5, RZ, RZ, 0x20 ;  /* 0x00000020ff057424 */ /* 0x000fc400078e00ff */
[----:B------:R-:W-:Y:S02]  /*2f10*/  LDSM.16.M88.4 R32, [R234] ;  /* 0x00000000ea20783b */ /* 0x000fe40000000200 */
[----:B------:R-:W-:Y:S02]  /*2f20*/  SEL R7, R7, 0xfffffff0, !P1 ;  /* 0xfffffff007077807 */ /* 0x000fe40004800000 */
[----:B-1----:R-:W2:Y:S01]  /*2f30*/  LDSM.16.M88.4 R8, [R233+0x8000] ;  /* 0x00800000e908783b */ /* 0x002ea20000000200 */
[----:B------:R-:W-:Y:S02]  /*2f40*/  SEL R5, R5, 0xffffffe0, !P2 ;  /* 0xffffffe005057807 */ /* 0x000fe40005000000 */
[----:B------:R-:W-:Y:S01]  /*2f50*/  R2P PR, R0, 0x6 ;  /* 0x0000000600007804 */ /* 0x000fe20000000000 */
[----:B------:R-:W1:Y:S01]  /*2f60*/  LDSM.16.M88.4 R72, [R233+0x8800] ;  /* 0x00880000e948783b */ /* 0x000e620000000200 */
[----:B------:R-:W-:Y:S02]  /*2f70*/  VIADD R0, R233, 0x8000 ;  /* 0x00008000e9007836 */ /* 0x000fe40000000000 */
[--C-:B------:R-:W-:Y:S01]  /*2f80*/  IMAD R232, R7, 0x2, R234.reuse ;  /* 0x0000000207e87824 */ /* 0x100fe200078e02ea */
[----:B------:R-:W3:Y:S01]  /*2f90*/  LDSM.16.M88.4 R40, [R233+0x9000] ;  /* 0x00900000e928783b */ /* 0x000ee20000000200 */
[----:B------:R-:W-:-:S02]  /*2fa0*/  IMAD R230, R5, 0x2, R234 ;  /* 0x0000000205e67824 */ /* 0x000fc400078e02ea */
[----:B------:R-:W-:Y:S01]  /*2fb0*/  IMAD R229, R5, 0x2, R232 ;  /* 0x0000000205e57824 */ /* 0x000fe200078e02e8 */
[----:B------:R-:W4:Y:S04]  /*2fc0*/  LDSM.16.M88.4 R64, [R233+0x9800] ;  /* 0x00980000e940783b */ /* 0x000f280000000200 */
[----:B------:R-:W-:Y:S01]  /*2fd0*/  @P1 VIADD R231, R0, 0xffffffe0 ;  /* 0xffffffe000e71836 */ /* 0x000fe20000000000 */
[----:B------:R-:W-:Y:S01]  /*2fe0*/  LDSM.16.M88.4 R56, [R232] ;  /* 0x00000000e838783b */ /* 0x000fe20000000200 */
[----:B------:R-:W-:Y:S02]  /*2ff0*/  IMAD.MOV.U32 R0, RZ, RZ, 0x40 ;  /* 0x00000040ff007424 */ /* 0x000fe400078e00ff */
[C---:B------:R-:W-:Y:S01]  /*3000*/  VIADD R223, R231.reuse, 0x800 ;  /* 0x00000800e7df7836 */ /* 0x040fe20000000000 */
[----:B------:R-:W5:Y:S01]  /*3010*/  LDSM.16.M88.4 R16, [R231] ;  /* 0x00000000e710783b */ /* 0x000f620000000200 */
[C---:B------:R-:W-:Y:S01]  /*3020*/  VIADD R222, R231.reuse, 0x1000 ;  /* 0x00001000e7de7836 */ /* 0x040fe20000000000 */
[----:B------:R-:W-:Y:S01]  /*3030*/  SEL R0, R0, 0xffffffc0, !P2 ;  /* 0xffffffc000007807 */ /* 0x000fe20005000000 */
[C---:B------:R-:W-:Y:S01]  /*3040*/  VIADD R221, R231.reuse, 0x1800 ;  /* 0x00001800e7dd7836 */ /* 0x040fe20000000000 */
[----:B------:R-:W5:Y:S01]  /*3050*/  LDSM.16.M88.4 R60, [R231+0x800] ;  /* 0x00080000e73c783b */ /* 0x000f620000000200 */
[----:B------:R-:W-:-:S02]  /*3060*/  VIADD R219, R231, 0x2000 ;  /* 0x00002000e7db7836 */ /* 0x000fc40000000000 */
[----:B------:R-:W-:Y:S01]  /*3070*/  IMAD.IADD R227, R233, 0x1, R0 ;  /* 0x00000001e9e37824 */ /* 0x000fe200078e0200 */
[----:B------:R-:W5:Y:S01]  /*3080*/  LDSM.16.M88.4 R52, [R231+0x1000] ;  /* 0x00100000e734783b */ /* 0x000f620000000200 */
[----:B------:R-:W-:Y:S02]  /*3090*/  IMAD.IADD R220, R0, 0x1, R231 ;  /* 0x0000000100dc7824 */ /* 0x000fe400078e02e7 */
[C---:B------:R-:W-:Y:S01]  /*30a0*/  VIADD R218, R231.reuse, 0x2800 ;  /* 0x00002800e7da7836 */ /* 0x040fe20000000000 */
[----:B------:R-:W5:Y:S01]  /*30b0*/  LDSM.16.M88.4 R48, [R231+0x1800] ;  /* 0x00180000e730783b */ /* 0x000f620000000200 */
[C---:B------:R-:W-:Y:S02]  /*30c0*/  VIADD R217, R231.reuse, 0x3000 ;  /* 0x00003000e7d97836 */ /* 0x040fe40000000000 */
[C---:B------:R-:W-:Y:S01]  /*30d0*/  VIADD R216, R231.reuse, 0x3800 ;  /* 0x00003800e7d87836 */ /* 0x040fe20000000000 */
[----:B------:R-:W-:Y:S01]  /*30e0*/  LDSM.16.M88.4 R28, [R230] ;  /* 0x00000000e61c783b */ /* 0x000fe20000000200 */
[C---:B------:R-:W-:Y:S01]  /*30f0*/  VIADD R215, R231.reuse, 0x4000 ;  /* 0x00004000e7d77836 */ /* 0x040fe20000000000 */
[----:B--2---:R-:W-:Y:S02]  /*3100*/  HMMA.16816.F32.BF16 R12, R32, R8, RZ ;  /* 0x00000008200c723c */ /* 0x004fe400000418ff */
[----:B------:R-:W2:Y:S01]  /*3110*/  LDSM.16.M88.4 R24, [R227+0x8000] ;  /* 0x00800000e318783b */ /* 0x000ea20000000200 */
[----:B------:R-:W-:-:S02]  /*3120*/  VIADD R214, R231, 0x4800 ;  /* 0x00004800e7d67836 */ /* 0x000fc40000000000 */
[C---:B------:R-:W-:Y:S01]  /*3130*/  VIADD R213, R231.reuse, 0x5000 ;  /* 0x00005000e7d57836 */ /* 0x040fe20000000000 */
[----:B------:R-:W2:Y:S01]  /*3140*/  LDSM.16.M88.4 R20, [R227+0x8800] ;  /* 0x00880000e314783b */ /* 0x000ea20000000200 */
[C---:B------:R-:W-:Y:S01]  /*3150*/  HMMA.16816.F32.BF16 R8, R32.reuse, R10, RZ ;  /* 0x0000000a2008723c */ /* 0x040fe200000418ff */
[C---:B------:R-:W-:Y:S02]  /*3160*/  VIADD R212, R231.reuse, 0x5800 ;  /* 0x00005800e7d47836 */ /* 0x040fe40000000000 */
[----:B------:R-:W-:Y:S01]  /*3170*/  LDSM.16.M88.4 R80, [R227+0x9800] ;  /* 0x00980000e350783b */ /* 0x000fe20000000200 */
[C---:B------:R-:W-:Y:S02]  /*3180*/  VIADD R211, R231.reuse, 0x6000 ;  /* 0x00006000e7d37836 */ /* 0x040fe40000000000 */
[----:B-1----:R-:W-:Y:S01]  /*3190*/  HMMA.16816.F32.BF16 R76, R32, R72, RZ ;  /* 0x00000048204c723c */ /* 0x002fe200000418ff */
[----:B------:R-:W-:Y:S01]  /*31a0*/  LDSM.16.M88.4 R68, [R229] ;  /* 0x00000000e544783b */ /* 0x000fe20000000200 */
[----:B------:R-:W-:-:S02]  /*31b0*/  VIADD R210, R231, 0x6800 ;  /* 0x00006800e7d27836 */ /* 0x000fc40000000000 */
[C---:B------:R-:W-:Y:S01]  /*31c0*/  VIADD R209, R231.reuse, 0x7000 ;  /* 0x00007000e7d17836 */ /* 0x040fe20000000000 */
[----:B------:R-:W0:Y:S01]  /*31d0*/  LDGDEPBAR ;  /* 0x00000000000079af */ /* 0x000e220000000000 */
[----:B------:R-:W-:Y:S01]  /*31e0*/  HMMA.16816.F32.BF16 R72, R32, R74, RZ ;  /* 0x0000004a2048723c */ /* 0x000fe200000418ff */
[----:B------:R-:W-:-:S05]  /*31f0*/  VIADD R208, R231, 0x7800 ;  /* 0x00007800e7d07836 */ /* 0x000fca0000000000 */
[C---:B---3--:R-:W-:Y:S06]  /*3200*/  HMMA.16816.F32.BF16 R44, R32.reuse, R40, RZ ;  /* 0x00000028202c723c */ /* 0x048fec00000418ff */
[C---:B------:R-:W-:Y:S06]  /*3210*/  HMMA.16816.F32.BF16 R40, R32.reuse, R42, RZ ;  /* 0x0000002a2028723c */ /* 0x040fec00000418ff */
[C---:B----4-:R-:W-:Y:S06]  /*3220*/  HMMA.16816.F32.BF16 R36, R32.reuse, R64, RZ ;  /* 0x000000402024723c */ /* 0x050fec00000418ff */
[----:B------:R-:W-:Y:S01]  /*3230*/  HMMA.16816.F32.BF16 R32, R32, R66, RZ ;  /* 0x000000422020723c */ /* 0x000fe200000418ff */
[----:B------:R-:W-:Y:S05]  /*3240*/  LDSM.16.M88.4 R64, [R220] ;  /* 0x00000000dc40783b */ /* 0x000fea0000000200 */
[C---:B-----5:R-:W-:Y:S06]  /*3250*/  HMMA.16816.F32.BF16 R12, R56.reuse, R16, R12 ;  /* 0x00000010380c723c */ /* 0x060fec000004180c */
[C---:B------:R-:W-:Y:S01]  /*3260*/  HMMA.16816.F32.BF16 R8, R56.reuse, R18, R8 ;  /* 0x000000123808723c */ /* 0x040fe20000041808 */
        /* <DEDUP_REMOVED lines=8> */
[----:B------:R-:W-:Y:S01]  /*32f0*/  HMMA.16816.F32.BF16 R32, R56, R50, R32 ;  /* 0x000000323820723c */ /* 0x000fe20000041820 */
[----:B------:R-:W-:Y:S04]  /*3300*/  LDSM.16.M88.4 R56, [R220+0x1800] ;  /* 0x00180000dc38783b */ /* 0x000fe80000000200 */
[----:B------:R-:W-:Y:S01]  /*3310*/  LDSM.16.M88.4 R48, [R233+0xa000] ;  /* 0x00a00000e930783b */ /* 0x000fe20000000200 */
[C---:B--2---:R-:W-:Y:S06]  /*3320*/  HMMA.16816.F32.BF16 R12, R28.reuse, R24, R12 ;  /* 0x000000181c0c723c */ /* 0x044fec000004180c */
[C---:B------:R-:W-:Y:S01]  /*3330*/  HMMA.16816.F32.BF16 R8, R28.reuse, R26, R8 ;  /* 0x0000001a1c08723c */ /* 0x040fe20000041808 */
[----:B------:R-:W2:Y:S05]  /*3340*/  LDSM.16.M88.4 R24, [R220+0x1000] ;  /* 0x00100000dc18783b */ /* 0x000eaa0000000200 */
[C---:B------:R-:W-:Y:S06]  /*3350*/  HMMA.16816.F32.BF16 R76, R28.reuse, R20, R76 ;  /* 0x000000141c4c723c */ /* 0x040fec000004184c */
[C---:B------:R-:W-:Y:S01]  /*3360*/  HMMA.16816.F32.BF16 R72, R28.reuse, R22, R72 ;  /* 0x000000161c48723c */ /* 0x040fe20000041848 */
[----:B------:R-:W4:Y:S05]  /*3370*/  LDSM.16.M88.4 R20, [R233+0xa800] ;  /* 0x00a80000e914783b */ /* 0x000f2a0000000200 */
[C---:B-1----:R-:W-:Y:S06]  /*3380*/  HMMA.16816.F32.BF16 R44, R28.reuse, R16, R44 ;  /* 0x000000101c2c723c */ /* 0x042fec000004182c */
[C---:B------:R-:W-:Y:S01]  /*3390*/  HMMA.16816.F32.BF16 R40, R28.reuse, R18, R40 ;  /* 0x000000121c28723c */ /* 0x040fe20000041828 */
[----:B------:R-:W1:Y:S05]  /*33a0*/  LDSM.16.M88.4 R16, [R233+0xb000] ;  /* 0x00b00000e910783b */ /* 0x000e6a0000000200 */
[C---:B------:R-:W-:Y:S06]  /*33b0*/  HMMA.16816.F32.BF16 R36, R28.reuse, R80, R36 ;  /* 0x000000501c24723c */ /* 0x040fec0000041824 */
[----:B------:R-:W-:Y:S01]  /*33c0*/  HMMA.16816.F32.BF16 R32, R28, R82, R32 ;  /* 0x000000521c20723c */ /* 0x000fe20000041820 */
[----:B------:R-:W5:Y:S04]  /*33d0*/  LDSM.16.M88.4 R80, [R233+0xb800] ;  /* 0x00b80000e950783b */ /* 0x000f680000000200 */
[----:B------:R-:W-:Y:S01]  /*33e0*/  LDSM.16.M88.4 R28, [R231+0x2000] ;  /* 0x00200000e71c783b */ /* 0x000fe20000000200 */
[C---:B---3--:R-:W-:Y:S06]  /*33f0*/  HMMA.16816.F32.BF16 R76, R68.reuse, R60, R76 ;  /* 0x0000003c444c723c */ /* 0x048fec000004184c */
[C---:B------:R-:W-:Y:S01]  /*3400*/  HMMA.16816.F32.BF16 R72, R68.reuse, R62, R72 ;  /* 0x0000003e4448723c */ /* 0x040fe20000041848 */
[----:B------:R-:W-:Y:S05]  /*3410*/  LDSM.16.M88.4 R60, [R231+0x2800] ;  /* 0x00280000e73c783b */ /* 0x000fea0000000200 */
[C---:B--2---:R-:W-:Y:S06]  /*3420*/  HMMA.16816.F32.BF16 R44, R68.reuse, R24, R44 ;  /* 0x00000018442c723c */ /* 0x044fec000004182c */
[C---:B------:R-:W-:Y:S06]  /*3430*/  HMMA.16816.F32.BF16 R12, R68.reuse, R64, R12 ;  /* 0x00000040440c723c */ /* 0x040fec000004180c */
[C---:B------:R-:W-:Y:S01]  /*3440*/  HMMA.16816.F32.BF16 R8, R68.reuse, R66, R8 ;  /* 0x000000424408723c */ /* 0x040fe20000041808 */
[----:B------:R-:W2:Y:S05]  /*3450*/  LDSM.16.M88.4 R64, [R232+0x2000] ;  /* 0x00200000e840783b */ /* 0x000eaa0000000200 */
[C---:B------:R-:W-:Y:S01]  /*3460*/  HMMA.16816.F32.BF16 R40, R68.reuse, R26, R40 ;  /* 0x0000001a4428723c */ /* 0x040fe20000041828 */
[----:B------:R-:W3:Y:S05]  /*3470*/  LDSM.16.M88.4 R24, [R231+0x3000] ;  /* 0x00300000e718783b */ /* 0x000eea0000000200 */
[C---:B------:R-:W-:Y:S06]  /*3480*/  HMMA.16816.F32.BF16 R36, R68.reuse, R56, R36 ;  /* 0x000000384424723c */ /* 0x040fec0000041824 */
[----:B------:R-:W-:Y:S01]  /*3490*/  HMMA.16816.F32.BF16 R32, R68, R58, R32 ;  /* 0x0000003a4420723c */ /* 0x000fe20000041820 */
[----:B------:R-:W3:Y:S04]  /*34a0*/  LDSM.16.M88.4 R68, [R231+0x3800] ;  /* 0x00380000e744783b */ /* 0x000ee80000000200 */
[----:B------:R-:W-:Y:S01]  /*34b0*/  LDSM.16.M88.4 R56, [R230+0x2000] ;  /* 0x00200000e638783b */ /* 0x000fe20000000200 */
[C---:B----4-:R-:W-:Y:S06]  /*34c0*/  HMMA.16816.F32.BF16 R76, R52.reuse, R20, R76 ;  /* 0x00000014344c723c */ /* 0x050fec000004184c */
[C---:B------:R-:W-:Y:S01]  /*34d0*/  HMMA.16816.F32.BF16 R72, R52.reuse, R22, R72 ;  /* 0x000000163448723c */ /* 0x040fe20000041848 */
[----:B------:R-:W4:Y:S05]  /*34e0*/  LDSM.16.M88.4 R20, [R227+0xa800] ;  /* 0x00a80000e314783b */ /* 0x000f2a0000000200 */
[C---:B-1----:R-:W-:Y:S06]  /*34f0*/  HMMA.16816.F32.BF16 R44, R52.reuse, R16, R44 ;  /* 0x00000010342c723c */ /* 0x042fec000004182c */
[C---:B------:R-:W-:Y:S06]  /*3500*/  HMMA.16816.F32.BF16 R12, R52.reuse, R48, R12 ;  /* 0x00000030340c723c */ /* 0x040fec000004180c */
[C---:B------:R-:W-:Y:S01]  /*3510*/  HMMA.16816.F32.BF16 R8, R52.reuse, R50, R8 ;  /* 0x000000323408723c */ /* 0x040fe20000041808 */
[----:B------:R-:W-:Y:S05]  /*3520*/  LDSM.16.M88.4 R48, [R227+0xa000] ;  /* 0x00a00000e330783b */ /* 0x000fea0000000200 */
[C---:B------:R-:W-:Y:S01]  /*3530*/  HMMA.16816.F32.BF16 R40, R52.reuse, R18, R40 ;  /* 0x000000123428723c */ /* 0x040fe20000041828 */
[----:B------:R-:W1:Y:S05]  /*3540*/  LDSM.16.M88.4 R16, [R227+0xb000] ;  /* 0x00b00000e310783b */ /* 0x000e6a0000000200 */
[C---:B-----5:R-:W-:Y:S06]  /*3550*/  HMMA.16816.F32.BF16 R36, R52.reuse, R80, R36 ;  /* 0x000000503424723c */ /* 0x060fec0000041824 */
[----:B------:R-:W-:Y:S01]  /*3560*/  HMMA.16816.F32.BF16 R32, R52, R82, R32 ;  /* 0x000000523420723c */ /* 0x000fe20000041820 */
[----:B------:R-:W5:Y:S04]  /*3570*/  LDSM.16.M88.4 R80, [R227+0xb800] ;  /* 0x00b80000e350783b */ /* 0x000f680000000200 */
[----:B------:R-:W-:Y:S01]  /*3580*/  LDSM.16.M88.4 R52, [R229+0x2000] ;  /* 0x00200000e534783b */ /* 0x000fe20000000200 */
[C---:B--2---:R-:W-:Y:S06]  /*3590*/  HMMA.16816.F32.BF16 R76, R64.reuse, R60, R76 ;  /* 0x0000003c404c723c */ /* 0x044fec000004184c */
[C---:B------:R-:W-:Y:S01]  /*35a0*/  HMMA.16816.F32.BF16 R72, R64.reuse, R62, R72 ;  /* 0x0000003e4048723c */ /* 0x040fe20000041848 */
[----:B------:R-:W2:Y:S05]  /*35b0*/  LDSM.16.M88.4 R60, [R220+0x2800] ;  /* 0x00280000dc3c783b */ /* 0x000eaa0000000200 */
[C---:B---3--:R-:W-:Y:S06]  /*35c0*/  HMMA.16816.F32.BF16 R44, R64.reuse, R24, R44 ;  /* 0x00000018402c723c */ /* 0x048fec000004182c */
[C---:B------:R-:W-:Y:S06]  /*35d0*/  HMMA.16816.F32.BF16 R12, R64.reuse, R28, R12 ;  /* 0x0000001c400c723c */ /* 0x040fec000004180c */
[C---:B------:R-:W-:Y:S01]  /*35e0*/  HMMA.16816.F32.BF16 R8, R64.reuse, R30, R8 ;  /* 0x0000001e4008723c */ /* 0x040fe20000041808 */
[----:B------:R-:W-:Y:S05]  /*35f0*/  LDSM.16.M88.4 R28, [R220+0x2000] ;  /* 0x00200000dc1c783b */ /* 0x000fea0000000200 */
        /* <DEDUP_REMOVED lines=86> */
[----:B------:R-:W-:Y:S05]  /*3b60*/  LDSM.16.M88.4 R20, [R227+0xe800] ;  /* 0x00e80000e314783b */ /* 0x000fea0000000200 */
[C---:B-1----:R-:W-:Y:S06]  /*3b70*/  HMMA.16816.F32.BF16 R44, R56.reuse, R16, R44 ;  /* 0x00000010382c723c */ /* 0x042fec000004182c */
[C---:B------:R-:W-:Y:S06]  /*3b80*/  HMMA.16816.F32.BF16 R12, R56.reuse, R48, R12 ;  /* 0x00000030380c723c */ /* 0x040fec000004180c */
[C---:B------:R-:W-:Y:S01]  /*3b90*/  HMMA.16816.F32.BF16 R8, R56.reuse, R50, R8 ;  /* 0x000000323808723c */ /* 0x040fe20000041808 */
[----:B------:R-:W1:Y:S05]  /*3ba0*/  LDSM.16.M88.4 R48, [R230+0x6000] ;  /* 0x00600000e630783b */ /* 0x000e6a0000000200 */
[C---:B------:R-:W-:Y:S01]  /*3bb0*/  HMMA.16816.F32.BF16 R40, R56.reuse, R18, R40 ;  /* 0x000000123828723c */ /* 0x040fe20000041828 */
[----:B------:R-:W4:Y:S05]  /*3bc0*/  LDSM.16.M88.4 R16, [R227+0xf000] ;  /* 0x00f00000e310783b */ /* 0x000f2a0000000200 */
[C---:B-----5:R-:W-:Y:S06]  /*3bd0*/  HMMA.16816.F32.BF16 R36, R56.reuse, R80, R36 ;  /* 0x000000503824723c */ /* 0x060fec0000041824 */
[----:B------:R-:W-:Y:S01]  /*3be0*/  HMMA.16816.F32.BF16 R32, R56, R82, R32 ;  /* 0x000000523820723c */ /* 0x000fe20000041820 */
[----:B------:R-:W-:Y:S05]  /*3bf0*/  LDSM.16.M88.4 R56, [R220+0x6000] ;  /* 0x00600000dc38783b */ /* 0x000fea0000000200 */
[C---:B--2---:R-:W-:Y:S06]  /*3c00*/  HMMA.16816.F32.BF16 R76, R52.reuse, R60, R76 ;  /* 0x0000003c344c723c */ /* 0x044fec000004184c */
[C---:B------:R-:W-:Y:S06]  /*3c10*/  HMMA.16816.F32.BF16 R72, R52.reuse, R62, R72 ;  /* 0x0000003e3448723c */ /* 0x040fec0000041848 */
[C---:B---3--:R-:W-:Y:S06]  /*3c20*/  HMMA.16816.F32.BF16 R44, R52.reuse, R24, R44 ;  /* 0x00000018342c723c */ /* 0x048fec000004182c */
[C---:B------:R-:W-:Y:S06]  /*3c30*/  HMMA.16816.F32.BF16 R12, R52.reuse, R28, R12 ;  /* 0x0000001c340c723c */ /* 0x040fec000004180c */
[C---:B------:R-:W-:Y:S01]  /*3c40*/  HMMA.16816.F32.BF16 R28, R52.reuse, R30, R8 ;  /* 0x0000001e341c723c */ /* 0x040fe20000041808 */
[----:B------:R-:W-:Y:S05]  /*3c50*/  LDSM.16.M88.4 R8, [R229+0x6000] ;  /* 0x00600000e508783b */ /* 0x000fea0000000200 */
[C---:B------:R-:W-:Y:S01]  /*3c60*/  HMMA.16816.F32.BF16 R40, R52.reuse, R26, R40 ;  /* 0x0000001a3428723c */ /* 0x040fe20000041828 */
[----:B------:R-:W2:Y:S05]  /*3c70*/  LDSM.16.M88.4 R24, [R220+0x6800] ;  /* 0x00680000dc18783b */ /* 0x000eaa0000000200 */
[C---:B------:R-:W-:Y:S06]  /*3c80*/  HMMA.16816.F32.BF16 R36, R52.reuse, R68, R36 ;  /* 0x000000443424723c */ /* 0x040fec0000041824 */
[----:B------:R-:W-:Y:S06]  /*3c90*/  HMMA.16816.F32.BF16 R32, R52, R70, R32 ;  /* 0x000000463420723c */ /* 0x000fec0000041820 */
[----:B-1----:R-:W-:Y:S01]  /*3ca0*/  HMMA.16816.F32.BF16 R76, R48, R20, R76 ;  /* 0x00000014304c723c */ /* 0x002fe2000004184c */
[----:B------:R-:W-:-:S05]  /*3cb0*/  LOP3.LUT R53, R84, 0xffffffe0, RZ, 0xc0, !PT ;  /* 0xffffffe054357812 */ /* 0x000fca00078ec0ff */
[C---:B------:R-:W-:Y:S01]  /*3cc0*/  IMAD.IADD R53, R6.reuse, 0x1, -R53 ;  /* 0x0000000106357824 */ /* 0x040fe200078e0a35 */
[C---:B------:R-:W-:Y:S01]  /*3cd0*/  HMMA.16816.F32.BF16 R72, R48.reuse, R22, R72 ;  /* 0x000000163048723c */ /* 0x040fe20000041848 */
[----:B------:R-:W1:Y:S01]  /*3ce0*/  LDSM.16.M88.4 R20, [R227+0xf800] ;  /* 0x00f80000e314783b */ /* 0x000e620000000200 */
[----:B------:R-:W-:Y:S02]  /*3cf0*/  IMAD.SHL.U32 R6, R6, 0x2, RZ ;  /* 0x0000000206067824 */ /* 0x000fe400078e00ff */
[----:B------:R-:W-:Y:S02]  /*3d00*/  SHF.R.S32.HI R0, RZ, 0x1f, R53 ;  /* 0x0000001fff007819 */ /* 0x000fe40000011435 */
[----:B----4-:R-:W-:Y:S01]  /*3d10*/  HMMA.16816.F32.BF16 R44, R48, R16, R44 ;  /* 0x00000010302c723c */ /* 0x010fe2000004182c */
[----:B------:R-:W-:Y:S02]  /*3d20*/  LOP3.LUT R6, R6, 0x6, RZ, 0xc0, !PT ;  /* 0x0000000606067812 */ /* 0x000fe400078ec0ff */
[----:B------:R-:W-:-:S02]  /*3d30*/  LEA.HI R53, R0, R53, RZ, 0x2 ;  /* 0x0000003500357211 */ /* 0x000fc400078f10ff */
[----:B------:R-:W-:Y:S01]  /*3d40*/  LEA R0, R85, UR20, 0x4 ;  /* 0x0000001455007c11 */ /* 0x000fe2000f8e20ff */
[----:B------:R-:W-:Y:S01]  /*3d50*/  HMMA.16816.F32.BF16 R28, R48, R66, R28 ;  /* 0x00000042301c723c */ /* 0x000fe2000004181c */
[----:B------:R-:W-:Y:S01]  /*3d60*/  SHF.R.S32.HI R53, RZ, 0x2, R53 ;  /* 0x00000002ff357819 */ /* 0x000fe20000011435 */
[----:B------:R-:W-:-:S03]  /*3d70*/  IMAD.U32 R17, RZ, RZ, UR22 ;  /* 0x00000016ff117e24 */ /* 0x000fc6000f8e00ff */
[----:B------:R-:W-:Y:S01]  /*3d80*/  IADD3 R0, R0, 0x1, R53 ;  /* 0x0000000100007810 */ /* 0x000fe20007ffe035 */
[C---:B------:R-:W-:Y:S01]  /*3d90*/  HMMA.16816.F32.BF16 R12, R48.reuse, R64, R12 ;  /* 0x00000040300c723c */ /* 0x040fe2000004180c */
[----:B------:R-:W3:Y:S02]  /*3da0*/  LDSM.16.M88.4 R52, [R220+0x7000] ;  /* 0x00700000dc34783b */ /* 0x000ee40000000200 */
[----:B------:R-:W-:Y:S01]  /*3db0*/  IADD3 R16, R0, UR21, -R17 ;  /* 0x0000001500107c10 */ /* 0x000fe2000fffe811 */
[----:B------:R-:W-:Y:S02]  /*3dc0*/  VIADD R0, R6, UR5 ;  /* 0x0000000506007c36 */ /* 0x000fe40008000000 */
[----:B------:R-:W-:Y:S02]  /*3dd0*/  HMMA.16816.F32.BF16 R40, R48, R18, R40 ;  /* 0x000000123028723c */ /* 0x000fe40000041828 */
[----:B------:R-:W-:Y:S02]  /*3de0*/  VIADD R17, R16, UR17 ;  /* 0x0000001110117c36 */ /* 0x000fe40008000000 */
[----:B------:R-:W-:-:S02]  /*3df0*/  VIADD R16, R0, 0x1 ;  /* 0x0000000100107836 */ /* 0x000fc40000000000 */
[C---:B--2---:R-:W-:Y:S01]  /*3e00*/  HMMA.16816.F32.BF16 R76, R8.reuse, R24, R76 ;  /* 0x00000018084c723c */ /* 0x044fe2000004184c */
[C---:B------:R-:W-:Y:S01]  /*3e10*/  VIMNMX R167, R17.reuse, UR21, PT ;  /* 0x0000001511a77c48 */ /* 0x040fe2000bfe0100 */
[----:B------:R-:W-:Y:S01]  /*3e20*/  VIADD R6, R0, 0x8 ;  /* 0x0000000800067836 */ /* 0x000fe20000000000 */
[----:B------:R-:W-:Y:S02]  /*3e30*/  VIADDMNMX R166, R17, 0x8, R166, PT ;  /* 0x0000000811a67846 */ /* 0x000fe400038001a6 */
[CC--:B------:R-:W-:Y:S01]  /*3e40*/  ISETP.GE.AND P3, PT, R16.reuse, R167.reuse, PT ;  /* 0x000000a71000720c */ /* 0x0c0fe20003f66270 */
[----:B------:R-:W-:Y:S01]  /*3e50*/  HMMA.16816.F32.BF16 R28, R8, R58, R28 ;  /* 0x0000003a081c723c */ /* 0x000fe2000004181c */
[----:B------:R-:W-:Y:S01]  /*3e60*/  ISETP.GE.AND P6, PT, R16, R166, PT ;  /* 0x000000a61000720c */ /* 0x000fe20003fc6270 */
[----:B------:R-:W-:Y:S01]  /*3e70*/  VIADD R24, R0, 0x9 ;  /* 0x0000000900187836 */ /* 0x000fe20000000000 */
[----:B------:R-:W2:Y:S01]  /*3e80*/  LDSM.16.M88.4 R16, [R220+0x7800] ;  /* 0x00780000dc10783b */ /* 0x000ea20000000200 */
[----:B------:R-:W-:Y:S01]  /*3e90*/  ISETP.GE.AND P1, PT, R6, R167, PT ;  /* 0x000000a70600720c */ /* 0x000fe20003f26270 */
[----:B------:R-:W-:-:S04]  /*3ea0*/  DEPBAR.LE SB0, 0x0 ;  /* 0x000080000000791a */ /* 0x000fc80000000000 */
[----:B-1----:R-:W-:Y:S01]  /*3eb0*/  HMMA.16816.F32.BF16 R36, R48, R20, R36 ;  /* 0x000000143024723c */ /* 0x002fe20000041824 */
[-C--:B------:R-:W-:Y:S01]  /*3ec0*/  ISETP.GE.AND P2, PT, R6, R166.reuse, PT ;  /* 0x000000a60600720c */ /* 0x080fe20003f46270 */
[----:B------:R-:W-:Y:S01]  /*3ed0*/  VIADD R6, R0, 0x11 ;  /* 0x0000001100067836 */ /* 0x000fe20000000000 */
[C---:B------:R-:W-:Y:S02]  /*3ee0*/  ISETP.GE.AND P4, PT, R24.reuse, R167, PT ;  /* 0x000000a71800720c */ /* 0x040fe40003f86270 */
[----:B------:R-:W-:Y:S01]  /*3ef0*/  ISETP.GE.AND P5, PT, R24, R166, PT ;  /* 0x000000a61800720c */ /* 0x000fe20003fa6270 */
[----:B------:R-:W-:Y:S01]  /*3f00*/  HMMA.16816.F32.BF16 R12, R8, R56, R12 ;  /* 0x00000038080c723c */ /* 0x000fe2000004180c */
[----:B------:R-:W-:-:S05]  /*3f10*/  VIADD R24, R0, 0x10 ;  /* 0x0000001000187836 */ /* 0x000fca0000000000 */
[C---:B------:R-:W-:Y:S03]  /*3f20*/  HMMA.16816.F32.BF16 R72, R8.reuse, R26, R72 ;  /* 0x0000001a0848723c */ /* 0x040fe60000041848 */
[----:B------:R-:W-:Y:S02]  /*3f30*/  FSEL R30, R30, -INF , !P2 ;  /* 0xff8000001e1e7808 */ /* 0x000fe40005000000 */
[----:B------:R-:W-:Y:S01]  /*3f40*/  FSEL R29, R29, -INF , !P4 ;  /* 0xff8000001d1d7808 */ /* 0x000fe20006000000 */
[----:B---3--:R-:W-:Y:S01]  /*3f50*/  HMMA.16816.F32.BF16 R44, R8, R52, R44 ;  /* 0x00000034082c723c */ /* 0x008fe2000004182c */
[----:B------:R-:W-:Y:S01]  /*3f60*/  ISETP.GE.AND P2, PT, R6, R167, PT ;  /* 0x000000a70600720c */ /* 0x000fe20003f46270 */
[----:B------:R-:W-:Y:S01]  /*3f70*/  VIADD R26, R0, 0x21 ;  /* 0x00000021001a7836 */ /* 0x000fe20000000000 */
[----:B------:R-:W-:Y:S01]  /*3f80*/  BAR.SYNC.DEFER_BLOCKING 0x0 ;  /* 0x0000000000007b1d */ /* 0x000fe20000010000 */
[----:B------:R-:W-:Y:S01]  /*3f90*/  ISETP.GE.AND P4, PT, R6, R166, PT ;  /* 0x000000a60600720c */ /* 0x000fe20003f86270 */
[----:B------:R-:W-:Y:S01]  /*3fa0*/  VIADD R6, R0, 0x18 ;  /* 0x0000001800067836 */ /* 0x000fe20000000000 */
[----:B------:R-:W-:Y:S01]  /*3fb0*/  HMMA.16816.F32.BF16 R32, R48, R22, R32 ;  /* 0x000000163020723c */ /* 0x000fe20000041820 */
[----:B------:R-:W-:-:S02]  /*3fc0*/  FSEL R27, R28, -INF , !P1 ;  /* 0xff8000001c1b7808 */ /* 0x000fc40004800000 */
[----:B------:R-:W-:-:S03]  /*3fd0*/  ISETP.GE.AND P1, PT, R24, R166, PT ;  /* 0x000000a61800720c */ /* 0x000fc60003f26270 */
[----:B------:R-:W-:Y:S01]  /*3fe0*/  FSEL R57, R13, -INF , !P3 ;  /* 0xff8000000d397808 */ /* 0x000fe20005800000 */
[C---:B------:R-:W-:Y:S01]  /*3ff0*/  HMMA.16816.F32.BF16 R40, R8.reuse, R54, R40 ;  /* 0x000000360828723c */ /* 0x040fe20000041828 */
[-C--:B------:R-:W-:Y:S01]  /*4000*/  ISETP.GE.AND P3, PT, R24, R167.reuse, PT ;  /* 0x000000a71800720c */ /* 0x080fe20003f66270 */
[----:B------:R-:W-:Y:S01]  /*4010*/  VIADD R13, R0, 0x19 ;  /* 0x00000019000d7836 */ /* 0x000fe20000000000 */
[----:B------:R-:W-:Y:S02]  /*4020*/  FSEL R24, R31, -INF , !P5 ;  /* 0xff8000001f187808 */ /* 0x000fe40006800000 */
[----:B------:R-:W-:Y:S01]  /*4030*/  FSEL R21, R76, -INF , !P3 ;  /* 0xff8000004c157808 */ /* 0x000fe20005800000 */
[----:B--2---:R-:W-:Y:S01]  /*4040*/  HMMA.16816.F32.BF16 R36, R8, R16, R36 ;  /* 0x000000100824723c */ /* 0x004fe20000041824 */
[C---:B------:R-:W-:Y:S02]  /*4050*/  ISETP.GE.AND P5, PT, R6.reuse, R167, PT ;  /* 0x000000a70600720c */ /* 0x040fe40003fa6270 */
[----:B------:R-:W-:Y:S01]  /*4060*/  ISETP.GE.AND P3, PT, R6, R166, PT ;  /* 0x000000a60600720c */ /* 0x000fe20003f66270 */
[----:B------:R-:W-:Y:S01]  /*4070*/  VIADD R6, R0, 0x20 ;  /* 0x0000002000067836 */ /* 0x000fe20000000000 */
[----:B------:R-:W-:-:S02]  /*4080*/  FSEL R20, R78, -INF , !P1 ;  /* 0xff8000004e147808 */ /* 0x000fc40004800000 */
[----:B------:R-:W-:Y:S01]  /*4090*/  ISETP.GE.AND P1, PT, R13, R167, PT ;  /* 0x000000a70d00720c */ /* 0x000fe20003f26270 */
[C---:B------:R-:W-:Y:S01]  /*40a0*/  VIADD R17, R0.reuse, 0x30 ;  /* 0x0000003000117836 */ /* 0x040fe20000000000 */
[----:B------:R-:W-:Y:S01]  /*40b0*/  FSEL R23, R77, -INF , !P2 ;  /* 0xff8000004d177808 */ /* 0x000fe20005000000 */
[----:B------:R-:W-:Y:S01]  /*40c0*/  VIADD R16, R0, 0x29 ;  /* 0x0000002900107836 */ /* 0x000fe20000000000 */
[----:B------:R-:W-:Y:S01]  /*40d0*/  ISETP.GE.AND P2, PT, R13, R166, PT ;  /* 0x000000a60d00720c */ /* 0x000fe20003f46270 */
[----:B------:R-:W-:Y:S01]  /*40e0*/  HMMA.16816.F32.BF16 R32, R8, R18, R32 ;  /* 0x000000120820723c */ /* 0x000fe20000041820 */
[----:B------:R-:W-:Y:S02]  /*40f0*/  FSEL R22, R79, -INF , !P4 ;  /* 0xff8000004f167808 */ /* 0x000fe40006000000 */
[----:B------:R-:W-:Y:S02]  /*4100*/  FSEL R25, R72, -INF , !P5 ;  /* 0xff80000048197808 */ /* 0x000fe40006800000 */
[----:B------:R-:W-:-:S02]  /*4110*/  FSEL R13, R73, -INF , !P1 ;  /* 0xff800000490d7808 */ /* 0x000fc40004800000 */
[-C--:B------:R-:W-:Y:S01]  /*4120*/  ISETP.GE.AND P4, PT, R6, R167.reuse, PT ;  /* 0x000000a70600720c */ /* 0x080fe20003f86270 */
[----:B------:R-:W-:Y:S01]  /*4130*/  VIADD R9, R0, 0x38 ;  /* 0x0000003800097836 */ /* 0x000fe20000000000 */
[-C--:B------:R-:W-:Y:S01]  /*4140*/  ISETP.GE.AND P5, PT, R6, R166.reuse, PT ;  /* 0x000000a60600720c */ /* 0x080fe20003fa6270 */
[----:B------:R-:W-:Y:S01]  /*4150*/  VIADD R10, R0, 0x39 ;  /* 0x00000039000a7836 */ /* 0x000fe20000000000 */
[----:B------:R-:W-:Y:S02]  /*4160*/  ISETP.GE.AND P1, PT, R26, R166, PT ;  /* 0x000000a61a00720c */ /* 0x000fe40003f26270 */
[----:B------:R-:W-:Y:S02]  /*4170*/  FSEL R6, R74, -INF , !P3 ;  /* 0xff8000004a067808 */ /* 0x000fe40005800000 */
[----:B------:R-:W-:Y:S01]  /*4180*/  ISETP.GE.AND P3, PT, R26, R167, PT ;  /* 0x000000a71a00720c */ /* 0x000fe20003f66270 */
[----:B------:R-:W-:Y:S01]  /*4190*/  VIADD R26, R0, 0x28 ;  /* 0x00000028001a7836 */ /* 0x000fe20000000000 */
[----:B------:R-:W-:-:S02]  /*41a0*/  FSEL R206, R47, -INF , !P1 ;  /* 0xff8000002fce7808 */ /* 0x000fc40004800000 */
[-C--:B------:R-:W-:Y:S02]  /*41b0*/  ISETP.GE.AND P1, PT, R17, R167.reuse, PT ;  /* 0x000000a71100720c */ /* 0x080fe40003f26270 */
[----:B------:R-:W-:Y:S02]  /*41c0*/  FSEL R190, R46, -INF , !P5 ;  /* 0xff8000002ebe7808 */ /* 0x000fe40006800000 */
[----:B------:R-:W-:Y:S02]  /*41d0*/  FSEL R187, R45, -INF , !P3 ;  /* 0xff8000002dbb7808 */ /* 0x000fe40005800000 */
[----:B------:R-:W-:Y:S02]  /*41e0*/  FSEL R193, R44, -INF , !P4 ;  /* 0xff8000002cc17808 */ /* 0x000fe40006000000 */
[C---:B------:R-:W-:Y:S02]  /*41f0*/  ISETP.GE.AND P5, PT, R16.reuse, R167, PT ;  /* 0x000000a71000720c */ /* 0x040fe40003fa6270 */
[-C--:B------:R-:W-:Y:S01]  /*4200*/  ISETP.GE.AND P3, PT, R16, R166.reuse, PT ;  /* 0x000000a61000720c */ /* 0x080fe20003f66270 */
[----:B------:R-:W-:Y:S01]  /*4210*/  VIADD R16, R0, 0x31 ;  /* 0x0000003100107836 */ /* 0x000fe20000000000 */
[----:B------:R-:W-:-:S02]  /*4220*/  ISETP.GE.AND P4, PT, R26, R166, PT ;  /* 0x000000a61a00720c */ /* 0x000fc40003f86270 */
[----:B------:R-:W-:Y:S02]  /*4230*/  FSEL R203, R36, -INF , !P1 ;  /* 0xff80000024cb7808 */ /* 0x000fe40004800000 */
[----:B------:R-:W-:Y:S02]  /*4240*/  FSEL R28, R75, -INF , !P2 ;  /* 0xff8000004b1c7808 */ /* 0x000fe40005000000 */
[----:B------:R-:W-:Y:S02]  /*4250*/  PLOP3.LUT P1, PT, PT, PT, UP0, 0x80, 0x0 ;  /* 0x000000000000781c */ /* 0x000fe40003f2f008 */
[-C--:B------:R-:W-:Y:S02]  /*4260*/  ISETP.GE.AND P2, PT, R26, R167.reuse, PT ;  /* 0x000000a71a00720c */ /* 0x080fe40003f46270 */
[----:B------:R-:W-:Y:S02]  /*4270*/  FSEL R192, R42, -INF , !P4 ;  /* 0xff8000002ac07808 */ /* 0x000fe40006000000 */
[----:B------:R-:W-:-:S02]  /*4280*/  ISETP.GE.AND P4, PT, R16, R167, PT ;  /* 0x000000a71000720c */ /* 0x000fc40003f86270 */
[----:B------:R-:W-:Y:S02]  /*4290*/  FSEL R191, R40, -INF , !P2 ;  /* 0xff80000028bf7808 */ /* 0x000fe40005000000 */
[-C--:B------:R-:W-:Y:S02]  /*42a0*/  ISETP.GE.AND P2, PT, R17, R166.reuse, PT ;  /* 0x000000a61100720c */ /* 0x080fe40003f46270 */
[----:B------:R-:W-:Y:S02]  /*42b0*/  FSEL R201, R37, -INF , !P4 ;  /* 0xff80000025c97808 */ /* 0x000fe40006000000 */
[----:B------:R-:W-:Y:S02]  /*42c0*/  ISETP.GE.AND P4, PT, R0, R166, PT ;  /* 0x000000a60000720c */ /* 0x000fe40003f86270 */
[----:B------:R-:W-:Y:S02]  /*42d0*/  FSEL R189, R41, -INF , !P5 ;  /* 0xff80000029bd7808 */ /* 0x000fe40006800000 */
[----:B------:R-:W-:-:S02]  /*42e0*/  FSEL R200, R38, -INF , !P2 ;  /* 0xff80000026c87808 */ /* 0x000fc40005000000 */
[----:B------:R-:W-:Y:S02]  /*42f0*/  ISETP.GE.AND P5, PT, R16, R166, PT ;  /* 0x000000a61000720c */ /* 0x000fe40003fa6270 */
[----:B------:R-:W-:Y:S01]  /*4300*/  ISETP.GE.AND P2, PT, R0, R167, PT ;  /* 0x000000a70000720c */ /* 0x000fe20003f46270 */
[----:B------:R-:W-:Y:S01]  /*4310*/  IMAD.IADD R0, R4, 0x1, R3 ;  /* 0x0000000104007824 */ /* 0x000fe200078e0203 */
[----:B------:R-:W-:Y:S02]  /*4320*/  FSEL R14, R14, -INF , !P4 ;  /* 0xff8000000e0e7808 */ /* 0x000fe40006000000 */
[----:B------:R-:W-:Y:S02]  /*4330*/  FSEL R204, R43, -INF , !P3 ;  /* 0xff8000002bcc7808 */ /* 0x000fe40005800000 */
[----:B------:R-:W-:Y:S02]  /*4340*/  FSEL R8, R15, -INF , !P6 ;  /* 0xff8000000f087808 */ /* 0x000fe40007000000 */
[----:B------:R-:W-:-:S02]  /*4350*/  @!P1 LEA R242, P4, R165, UR6, 0x1 ;  /* 0x00000006a5f29c11 */ /* 0x000fc4000f8808ff */
[CC--:B------:R-:W-:Y:S02]  /*4360*/  ISETP.GE.AND P6, PT, R9.reuse, R167.reuse, PT ;  /* 0x000000a70900720c */ /* 0x0c0fe40003fc6270 */
[-C--:B------:R-:W-:Y:S02]  /*4370*/  ISETP.GE.AND P3, PT, R9, R166.reuse, PT ;  /* 0x000000a60900720c */ /* 0x080fe40003f66270 */
[----:B------:R-:W-:Y:S02]  /*4380*/  FSEL R198, R39, -INF , !P5 ;  /* 0xff80000027c67808 */ /* 0x000fe40006800000 */
[----:B------:R-:W-:Y:S02]  /*4390*/  FSEL R9, R12, -INF , !P2 ;  /* 0xff8000000c097808 */ /* 0x000fe40005000000 */
[C---:B------:R-:W-:Y:S02]  /*43a0*/  ISETP.GE.AND P5, PT, R10.reuse, R167, PT ;  /* 0x000000a70a00720c */ /* 0x040fe40003fa6270 */
[----:B------:R-:W-:-:S02]  /*43b0*/  ISETP.GE.AND P2, PT, R10, R166, PT ;  /* 0x000000a60a00720c */ /* 0x000fc40003f46270 */
[----:B------:R-:W-:Y:S02]  /*43c0*/  @!P1 LEA.HI.X R243, R165, UR7, R2, 0x1, P4 ;  /* 0x00000007a5f39c11 */ /* 0x000fe4000a0f0c02 */
[----:B------:R-:W-:Y:S02]  /*43d0*/  FSEL R199, R32, -INF , !P6 ;  /* 0xff80000020c77808 */ /* 0x000fe40007000000 */
[----:B------:R-:W-:Y:S02]  /*43e0*/  FSEL R196, R34, -INF , !P3 ;  /* 0xff80000022c47808 */ /* 0x000fe40005800000 */
[----:B------:R-:W-:Y:S02]  /*43f0*/  FSEL R197, R33, -INF , !P5 ;  /* 0xff80000021c57808 */ /* 0x000fe40006800000 */
[----:B------:R-:W-:Y:S01]  /*4400*/  FSEL R194, R35, -INF , !P2 ;  /* 0xff80000023c27808 */ /* 0x000fe20005000000 */
[----:B------:R-:W-:Y:S06]  /*4410*/  @!P1 BRA `(.L_x_2389) ;  /* 0x00000004008c9947 */ /* 0x000fec0003800000 */
[----:B------:R-:W-:Y:S05]  /*4420*/  @!P0 BRA `(.L_x_2390) ;  /* 0x0000000000f48947 */ /* 0x000fea0003800000 */
[----:B------:R-:W1:Y:S01]  /*4430*/  LDC R4, c[0x0][0x380] ;  /* 0x0000e000ff047b82 */ /* 0x000e620000000800 */
[----:B------:R-:W-:Y:S01]  /*4440*/  UIADD3 UR6, UR5, -0x40, URZ ;  /* 0xffffffc005067890 */ /* 0x000fe2000fffe03f */
[----:B------:R-:W-:-:S04]  /*4450*/  MOV R15, UR5 ;  /* 0x00000005000f7c02 */ /* 0x000fc80008000f00 */
[----:B------:R-:W-:Y:S01]  /*4460*/  IABS R15, R15 ;  /* 0x0000000f000f7213 */ /* 0x000fe20000000000 */
[----:B------:R-:W-:-:S05]  /*4470*/  IMAD.U32 R11, RZ, RZ, UR6 ;  /* 0x00000006ff0b7e24 */ /* 0x000fca000f8e00ff */
[----:B------:R-:W-:Y:S02]  /*4480*/  IABS R11, R11 ;  /* 0x0000000b000b7213 */ /* 0x000fe40000000000 */
[----:B-1----:R-:W-:-:S04]  /*4490*/  IABS R3, R4 ;  /* 0x0000000400037213 */ /* 0x002fc80000000000 */
[----:B------:R-:W1:Y:S08]  /*44a0*/  I2F.RP R10, R3 ;  /* 0x00000003000a7306 */ /* 0x000e700000209400 */
        /* <DEDUP_REMOVED lines=8> */
[----:B------:R-:W-:-:S04]  /*4530*/  IMAD.HI.U32 R16, R16, R11, RZ ;  /* 0x0000000b10107227 */ /* 0x000fc800078e00ff */
[----:B------:R-:W-:Y:S01]  /*4540*/  IMAD.MOV R12, RZ, RZ, -R17 ;  /* 0x000000ffff0c7224 */ /* 0x000fe200078e0a11 */
[----:B------:R-:W-:-:S03]  /*4550*/  IADD3 R10, -R16, RZ, RZ ;  /* 0x000000ff100a7210 */ /* 0x000fc60007ffe1ff */
[C---:B------:R-:W-:Y:S02]  /*4560*/  IMAD R12, R3.reuse, R12, R15 ;  /* 0x0000000c030c7224 */ /* 0x040fe400078e020f */
[----:B------:R-:W-:-:S03]  /*4570*/  IMAD R10, R3, R10, R11 ;  /* 0x0000000a030a7224 */ /* 0x000fc600078e020b */
[C---:B------:R-:W-:Y:S02]  /*4580*/  ISETP.GT.U32.AND P4, PT, R3.reuse, R12, PT ;  /* 0x0000000c0300720c */ /* 0x040fe40003f84070 */
[----:B------:R-:W-:-:S11]  /*4590*/  ISETP.GT.U32.AND P2, PT, R3, R10, PT ;  /* 0x0000000a0300720c */ /* 0x000fd60003f44070 */
[----:B------:R-:W-:Y:S02]  /*45a0*/  @!P4 IMAD.IADD R12, R12, 0x1, -R3 ;  /* 0x000000010c0cc824 */ /* 0x000fe400078e0a03 */
[-C--:B------:R-:W-:Y:S01]  /*45b0*/  @!P2 IADD3 R10, R10, -R3.reuse, RZ ;  /* 0x800000030a0aa210 */ /* 0x080fe20007ffe0ff */
[----:B------:R-:W-:Y:S01]  /*45c0*/  @!P4 VIADD R17, R17, 0x1 ;  /* 0x000000011111c836 */ /* 0x000fe20000000000 */
[----:B------:R-:W-:Y:S02]  /*45d0*/  @!P2 IADD3 R16, R16, 0x1, RZ ;  /* 0x000000011010a810 */ /* 0x000fe40007ffe0ff */
[-C--:B------:R-:W-:Y:S02]  /*45e0*/  ISETP.GE.U32.AND P5, PT, R10, R3.reuse, PT ;  /* 0x000000030a00720c */ /* 0x080fe40003fa6070 */
[----:B------:R-:W-:Y:S02]  /*45f0*/  ISETP.GE.U32.AND P6, PT, R12, R3, PT ;  /* 0x000000030c00720c */ /* 0x000fe40003fc6070 */
[----:B------:R-:W-:-:S02]  /*4600*/  LOP3.LUT R10, R4, UR5, RZ, 0x3c, !PT ;  /* 0x00000005040a7c12 */ /* 0x000fc4000f8e3cff */
[----:B------:R-:W-:Y:S01]  /*4610*/  LOP3.LUT R3, R4, UR6, RZ, 0x3c, !PT ;  /* 0x0000000604037c12 */ /* 0x000fe2000f8e3cff */
[----:B------:R-:W-:Y:S01]  /*4620*/  ULDC.64 UR6, c[0x0][0x230] ;  /* 0x00008c0000067ab9 */ /* 0x000fe20000000a00 */
[----:B------:R-:W-:Y:S02]  /*4630*/  ISETP.GE.AND P3, PT, R10, RZ, PT ;  /* 0x000000ff0a00720c */ /* 0x000fe40003f66270 */
[----:B------:R-:W-:Y:S02]  /*4640*/  ISETP.GE.AND P1, PT, R3, RZ, PT ;  /* 0x000000ff0300720c */ /* 0x000fe40003f26270 */
[----:B------:R-:W-:Y:S02]  /*4650*/  ISETP.NE.AND P2, PT, R4, RZ, PT ;  /* 0x000000ff0400720c */ /* 0x000fe40003f45270 */
[----:B------:R-:W-:Y:S01]  /*4660*/  @P5 IADD3 R16, R16, 0x1, RZ ;  /* 0x0000000110105810 */ /* 0x000fe20007ffe0ff */
[----:B------:R-:W-:Y:S01]  /*4670*/  @P6 VIADD R17, R17, 0x1 ;  /* 0x0000000111116836 */ /* 0x000fe20000000000 */
[----:B------:R-:W-:-:S05]  /*4680*/  LOP3.LUT R10, RZ, R4, RZ, 0x33, !PT ;  /* 0x00000004ff0a7212 */ /* 0x000fca00078e33ff */
[----:B------:R-:W-:Y:S02]  /*4690*/  @!P3 IMAD.MOV R17, RZ, RZ, -R17 ;  /* 0x000000ffff11b224 */ /* 0x000fe400078e0a11 */
[----:B------:R-:W-:-:S03]  /*46a0*/  @!P1 IADD3 R16, -R16, RZ, RZ ;  /* 0x000000ff10109210 */ /* 0x000fc60007ffe1ff */
[C---:B------:R-:W-:Y:S02]  /*46b0*/  SEL R3, R10.reuse, R17, !P2 ;  /* 0x000000110a037207 */ /* 0x040fe40005000000 */
[----:B------:R-:W-:-:S03]  /*46c0*/  SEL R10, R10, R16, !P2 ;  /* 0x000000100a0a7207 */ /* 0x000fc60005000000 */
[----:B------:R-:W-:-:S04]  /*46d0*/  IMAD.WIDE R32, R3, 0x4, R240 ;  /* 0x0000000403207825 */ /* 0x000fc800078e02f0 */
[----:B------:R-:W-:Y:S01]  /*46e0*/  IMAD.WIDE R18, R10, 0x4, R240 ;  /* 0x000000040a127825 */ /* 0x000fe200078e02f0 */
[----:B------:R-:W2:Y:S04]  /*46f0*/  LDG.E R12, desc[UR18][R32.64] ;  /* 0x00000012200c7981 */ /* 0x000ea8000c1e1900 */
[----:B------:R-:W2:Y:S01]  /*4700*/  LDG.E R11, desc[UR18][R18.64] ;  /* 0x00000012120b7981 */ /* 0x000ea2000c1e1900 */
[----:B------:R-:W-:-:S04]  /*4710*/  IMAD.IADD R3, R3, 0x1, -R10 ;  /* 0x0000000103037824 */ /* 0x000fc800078e0a0a */
[----:B------:R-:W-:-:S04]  /*4720*/  IMAD R10, R3, R4, -0x40 ;  /* 0xffffffc0030a7424 */ /* 0x000fc800078e0204 */
[----:B------:R-:W-:Y:S01]  /*4730*/  IMAD.WIDE.U32 R16, R10, UR12, RZ ;  /* 0x0000000c0a107c25 */ /* 0x000fe2000f8e00ff */
[----:B------:R-:W-:-:S05]  /*4740*/  SHF.R.S32.HI R3, RZ, 0x1f, R10 ;  /* 0x0000001fff037819 */ /* 0x000fca000001140a */
[----:B------:R-:W-:-:S04]  /*4750*/  IMAD R3, R3, UR12, RZ ;  /* 0x0000000c03037c24 */ /* 0x000fc8000f8e02ff */
[----:B------:R-:W-:-:S04]  /*4760*/  IMAD R3, R10, UR13, R3 ;  /* 0x0000000d0a037c24 */ /* 0x000fc8000f8e0203 */
[----:B------:R-:W-:Y:S01]  /*4770*/  IMAD.IADD R17, R17, 0x1, R3 ;  /* 0x0000000111117824 */ /* 0x000fe200078e0203 */
[----:B--2---:R-:W-:-:S04]  /*4780*/  IADD3 R11, -R12, R11, RZ ;  /* 0x0000000b0c0b7210 */ /* 0x004fc80007ffe1ff */
[----:B------:R-:W-:Y:S01]  /*4790*/  SHF.R.S32.HI R4, RZ, 0x1f, R11 ;  /* 0x0000001fff047819 */ /* 0x000fe2000001140b */
[----:B------:R-:W-:-:S04]  /*47a0*/  IMAD.WIDE.U32 R16, R11, UR6, R16 ;  /* 0x000000060b107c25 */ /* 0x000fc8000f8e0010 */
[----:B------:R-:W-:-:S04]  /*47b0*/  IMAD R4, R4, UR6, RZ ;  /* 0x0000000604047c24 */ /* 0x000fc8000f8e02ff */
[----:B------:R-:W-:-:S05]  /*47c0*/  IMAD R4, R11, UR7, R4 ;  /* 0x000000070b047c24 */ /* 0x000fca000f8e0204 */
[----:B------:R-:W-:Y:S01]  /*47d0*/  IADD3 R3, R17, R4, RZ ;  /* 0x0000000411037210 */ /* 0x000fe20007ffe0ff */
[----:B------:R-:W-:Y:S01]  /*47e0*/  IMAD.MOV.U32 R4, RZ, RZ, R16 ;  /* 0x000000ffff047224 */ /* 0x000fe200078e0010 */
[----:B------:R-:W-:Y:S06]  /*47f0*/  BRA `(.L_x_2391) ;  /* 0x0000000000107947 */ /* 0x000fec0003800000 */
.L_x_2390:
[----:B------:R-:W-:-:S04]  /*4800*/  ULEA UR5, -UR12, URZ, 0x6 ;  /* 0x0000003f0c057291 */ /* 0x000fc8000f8e313f */
[----:B------:R-:W-:Y:S02]  /*4810*/  USHF.R.S32.HI UR6, URZ, 0x1f, UR5 ;  /* 0x0000001f3f067899 */ /* 0x000fe40008011405 */
[----:B------:R-:W-:-:S04]  /*4820*/  MOV R4, UR5 ;  /* 0x0000000500047c02 */ /* 0x000fc80008000f00 */
[----:B------:R-:W-:-:S07]  /*4830*/  MOV R3, UR6 ;  /* 0x0000000600037c02 */ /* 0x000fce0008000f00 */
.L_x_2391:
[----:B------:R-:W-:Y:S01]  /*4840*/  IADD3 R165, P1, R4, R165, RZ ;  /* 0x000000a504a57210 */ /* 0x000fe20007f3e0ff */
[----:B------:R-:W-:Y:S01]  /*4850*/  ULDC.64 UR6, c[0x0][0x218] ;  /* 0x0000860000067ab9 */ /* 0x000fe20000000a00 */
[----:B------:R-:W-:Y:S02]  /*4860*/  USHF.L.U32 UR17, UR12, 0x5, URZ ;  /* 0x000000050c117899 */ /* 0x000fe4000800063f */
[----:B------:R-:W-:Y:S01]  /*4870*/  USHF.L.U64.HI UR5, UR12, 0x5, UR13 ;  /* 0x000000050c057899 */ /* 0x000fe2000801020d */
[----:B------:R-:W-:Y:S01]  /*4880*/  IMAD.X R2, R3, 0x1, R2, P1 ;  /* 0x0000000103027824 */ /* 0x000fe200008e0602 */
[----:B------:R-:W-:-:S04]  /*4890*/  LEA R242, P1, R165, UR6, 0x1 ;  /* 0x00000006a5f27c11 */ /* 0x000fc8000f8208ff */
[----:B------:R-:W-:Y:S02]  /*48a0*/  LEA.HI.X R243, R165, UR7, R2, 0x1, P1 ;  /* 0x00000007a5f37c11 */ /* 0x000fe400088f0c02 */
[----:B------:R-:W-:-:S03]  /*48b0*/  IADD3 R18, P1, R242, UR17, RZ ;  /* 0x00000011f2127c10 */ /* 0x000fc6000ff3e0ff */
[----:B------:R-:W-:Y:S01]  /*48c0*/  @!PT LDS RZ, [RZ] ;  /* 0x00000000fffff984 */ /* 0x000fe20000000800 */
[----:B------:R-:W-:Y:S01]  /*48d0*/  @!PT LDS RZ, [RZ] ;  /* 0x00000000fffff984 */ /* 0x000fe20000000800 */
[----:B------:R-:W-:Y:S01]  /*48e0*/  @!PT LDS RZ, [RZ] ;  /* 0x00000000fffff984 */ /* 0x000fe20000000800 */
[----:B------:R1:W-:Y:S01]  /*48f0*/  LDGSTS.E.BYPASS.LTC128B.128 [R239+0x8000], desc[UR18][R242.64] ;  /* 0x08000000f2ef7fae */ /* 0x0003e2000b901d52 */
[----:B------:R-:W-:Y:S02]  /*4900*/  IADD3.X R19, R243, UR5, RZ, P1, !PT ;  /* 0x00000005f3137c10 */ /* 0x000fe40008ffe4ff */
[----:B------:R-:W-:Y:S01]  /*4910*/  IADD3 R16, P1, R18, UR17, RZ ;  /* 0x0000001112107c10 */ /* 0x000fe2000ff3e0ff */
[----:B------:R1:W-:Y:S03]  /*4920*/  LDGSTS.E.BYPASS.LTC128B.128 [R239+0xa000], desc[UR18][R242.64+0x80] ;  /* 0x0a000080f2ef7fae */ /* 0x0003e6000b901d52 */
[----:B------:R-:W-:Y:S01]  /*4930*/  IADD3.X R17, R19, UR5, RZ, P1, !PT ;  /* 0x0000000513117c10 */ /* 0x000fe20008ffe4ff */
[----:B------:R1:W-:Y:S01]  /*4940*/  LDGSTS.E.BYPASS.LTC128B.128 [R239+0xc000], desc[UR18][R242.64+0x100] ;  /* 0x0c000100f2ef7fae */ /* 0x0003e2000b901d52 */
[----:B------:R-:W-:-:S03]  /*4950*/  IADD3 R10, P1, R16, UR17, RZ ;  /* 0x00000011100a7c10 */ /* 0x000fc6000ff3e0ff */
[----:B------:R1:W-:Y:S01]  /*4960*/  LDGSTS.E.BYPASS.LTC128B.128 [R239+0xe000], desc[UR18][R242.64+0x180] ;  /* 0x0e000180f2ef7fae */ /* 0x0003e2000b901d52 */
[----:B------:R-:W-:-:S03]  /*4970*/  IADD3.X R11, R17, UR5, RZ, P1, !PT ;  /* 0x00000005110b7c10 */ /* 0x000fc60008ffe4ff */
[----:B------:R1:W-:Y:S04]  /*4980*/  LDGSTS.E.BYPASS.LTC128B.128 [R239+0x8800], desc[UR18][R18.64] ;  /* 0x0880000012ef7fae */ /* 0x0003e8000b901d52 */
        /* <DEDUP_REMOVED lines=11> */
[----:B------:R-:W0:Y:S02]  /*4a40*/  LDGDEPBAR ;  /* 0x00000000000079af */ /* 0x000e240000000000 */
.L_x_2389:
[----:B-1----:R-:W-:Y:S01]  /*4a50*/  FMNMX.FTZ R10, R9, R57, !PT ;  /* 0x00000039090a7209 */ /* 0x002fe20007810000 */
[----:B------:R-:W-:Y:S01]  /*4a60*/  ULDC UR17, c[0x0][0x2ec] ;  /* 0x0000bb0000117ab9 */ /* 0x000fe20000000800 */
[----:B------:R-:W-:Y:S01]  /*4a70*/  FMNMX.FTZ R15, R14, R8, !PT ;  /* 0x000000080e0f7209 */ /* 0x000fe20007810000 */
[----:B------:R-:W-:Y:S01]  /*4a80*/  UISETP.GE.AND UP0, UPT, UR16, 0x2, UPT ;  /* 0x000000021000788c */ /* 0x000fe2000bf06270 */
        /* <DEDUP_REMOVED lines=28> */
[----:B------:R-:W-:Y:S01]  /*4c50*/  LEA R228, R0, UR4, 0x1 ;  /* 0x0000000400e47c11 */ /* 0x000fe2000f8e08ff */
[----:B------:R-:W1:Y:S03]  /*4c60*/  SHFL.BFLY PT, R11, R10, 0x2, 0x1f ;  /* 0x0c401f000a0b7f89 */ /* 0x000e6600000e0000 */
[-C--:B------:R-:W-:Y:S01]  /*4c70*/  LEA R226, R7, R228.reuse, 0x1 ;  /* 0x000000e407e27211 */ /* 0x080fe200078e08ff */
[----:B------:R-:W2:Y:S01]  /*4c80*/  SHFL.BFLY PT, R4, R15, 0x2, 0x1f ;  /* 0x0c401f000f047f89 */ /* 0x000ea200000e0000 */
[C---:B------:R-:W-:Y:S02]  /*4c90*/  LEA R225, R5.reuse, R228, 0x1 ;  /* 0x000000e405e17211 */ /* 0x040fe400078e08ff */
[----:B------:R-:W-:Y:S01]  /*4ca0*/  LEA R224, R5, R226, 0x1 ;  /* 0x000000e205e07211 */ /* 0x000fe200078e08ff */
[----:B------:R-:W-:Y:S04]  /*4cb0*/  LDSM.16.MT88.4 R44, [R226+0x10000] ;  /* 0x01000000e22c783b */ /* 0x000fe80000004200 */
[----:B------:R-:W-:Y:S04]  /*4cc0*/  LDSM.16.MT88.4 R36, [R228+0x10000] ;  /* 0x01000000e424783b */ /* 0x000fe80000004200 */
[----:B------:R-:W-:Y:S04]  /*4cd0*/  LDSM.16.MT88.4 R52, [R225+0x10000] ;  /* 0x01000000e134783b */ /* 0x000fe80000004200 */
[----:B------:R-:W-:Y:S01]  /*4ce0*/  LDSM.16.MT88.4 R60, [R224+0x10000] ;  /* 0x01000000e03c783b */ /* 0x000fe20000004200 */
[----:B-1----:R-:W-:-:S03]  /*4cf0*/  FMNMX.FTZ R11, R10, R11, !PT ;  /* 0x0000000b0a0b7209 */ /* 0x002fc60007810000 */
[----:B------:R-:W-:Y:S01]  /*4d00*/  LDSM.16.MT88.4 R68, [R228+0x12000] ;  /* 0x01200000e444783b */ /* 0x000fe20000004200 */
[----:B--2---:R-:W-:-:S03]  /*4d10*/  FMNMX.FTZ R4, R15, R4, !PT ;  /* 0x000000040f047209 */ /* 0x004fc60007810000 */
[----:B------:R-:W1:Y:S04]  /*4d20*/  SHFL.BFLY PT, R164, R11, 0x1, 0x1f ;  /* 0x0c201f000ba47f89 */ /* 0x000e6800000e0000 */
[----:B------:R-:W2:Y:S04]  /*4d30*/  SHFL.BFLY PT, R3, R4, 0x1, 0x1f ;  /* 0x0c201f0004037f89 */ /* 0x000ea800000e0000 */
[----:B------:R-:W3:Y:S04]  /*4d40*/  LDSM.16.MT88.4 R76, [R226+0x12000] ;  /* 0x01200000e24c783b */ /* 0x000ee80000004200 */
[----:B------:R-:W4:Y:S04]  /*4d50*/  LDSM.16.MT88.4 R84, [R225+0x12000] ;  /* 0x01200000e154783b */ /* 0x000f280000004200 */
[----:B------:R-:W5:Y:S04]  /*4d60*/  LDSM.16.MT88.4 R92, [R224+0x12000] ;  /* 0x01200000e05c783b */ /* 0x000f680000004200 */
[----:B------:R-:W5:Y:S01]  /*4d70*/  LDSM.16.MT88.4 R100, [R228+0x14000] ;  /* 0x01400000e464783b */ /* 0x000f620000004200 */
[----:B-1----:R-:W-:-:S03]  /*4d80*/  FMNMX.FTZ R164, R11, R164, !PT ;  /* 0x000000a40ba47209 */ /* 0x002fc60007810000 */
[----:B------:R-:W1:Y:S01]  /*4d90*/  LDSM.16.MT88.4 R108, [R226+0x14000] ;  /* 0x01400000e26c783b */ /* 0x000e620000004200 */
[----:B--2---:R-:W-:Y:S01]  /*4da0*/  FMNMX.FTZ R3, R4, R3, !PT ;  /* 0x0000000304037209 */ /* 0x004fe20007810000 */
[C---:B------:R-:W-:Y:S01]  /*4db0*/  FMUL.FTZ R202, R164.reuse, UR17 ;  /* 0x00000011a4ca7c20 */ /* 0x040fe20008410000 */
[----:B------:R-:W-:Y:S01]  /*4dc0*/  FSETP.NEU.FTZ.AND P1, PT, R164, -INF , PT ;  /* 0xff800000a400780b */ /* 0x000fe20003f3d000 */
[----:B------:R-:W2:Y:S02]  /*4dd0*/  LDSM.16.MT88.4 R116, [R225+0x14000] ;  /* 0x01400000e174783b */ /* 0x000ea40000004200 */
[C---:B------:R-:W-:Y:S01]  /*4de0*/  FMUL.FTZ R195, R3.reuse, UR17 ;  /* 0x0000001103c37c20 */ /* 0x040fe20008410000 */
[----:B------:R-:W-:Y:S01]  /*4df0*/  FSEL R202, R202, RZ, P1 ;  /* 0x000000ffcaca7208 */ /* 0x000fe20000800000 */
[----:B------:R-:W2:Y:S01]  /*4e00*/  LDSM.16.MT88.4 R124, [R224+0x14000] ;  /* 0x01400000e07c783b */ /* 0x000ea20000004200 */
[----:B------:R-:W-:-:S03]  /*4e10*/  FSETP.NEU.FTZ.AND P1, PT, R3, -INF , PT ;  /* 0xff8000000300780b */ /* 0x000fc60003f3d000 */
[--C-:B------:R-:W-:Y:S01]  /*4e20*/  FFMA.FTZ R183, R9, UR17, -R202.reuse ;  /* 0x0000001109b77c23 */ /* 0x100fe200080108ca */
[----:B------:R-:W-:Y:S01]  /*4e30*/  FSEL R195, R195, RZ, P1 ;  /* 0x000000ffc3c37208 */ /* 0x000fe20000800000 */
[--C-:B------:R-:W-:Y:S01]  /*4e40*/  FFMA.FTZ R182, R57, UR17, -R202.reuse ;  /* 0x0000001139b67c23 */ /* 0x100fe200080108ca */
[--C-:B------:R-:W-:Y:S01]  /*4e50*/  FFMA.FTZ R181, R27, UR17, -R202.reuse ;  /* 0x000000111bb57c23 */ /* 0x100fe200080108ca */
[--C-:B------:R-:W-:Y:S01]  /*4e60*/  FFMA.FTZ R178, R29, UR17, -R202.reuse ;  /* 0x000000111db27c23 */ /* 0x100fe200080108ca */
[----:B------:R-:W2:Y:S01]  /*4e70*/  LDSM.16.MT88.4 R132, [R228+0x16000] ;  /* 0x01600000e484783b */ /* 0x000ea20000004200 */
[--C-:B------:R-:W-:Y:S01]  /*4e80*/  FFMA.FTZ R184, R14, UR17, -R195.reuse ;  /* 0x000000110eb87c23 */ /* 0x100fe200080108c3 */
[--C-:B------:R-:W-:Y:S01]  /*4e90*/  FFMA.FTZ R185, R8, UR17, -R195.reuse ;  /* 0x0000001108b97c23 */ /* 0x100fe200080108c3 */
[--C-:B------:R-:W-:Y:S01]  /*4ea0*/  FFMA.FTZ R180, R30, UR17, -R195.reuse ;  /* 0x000000111eb47c23 */ /* 0x100fe200080108c3 */
[--C-:B------:R-:W-:Y:S01]  /*4eb0*/  FFMA.FTZ R179, R24, UR17, -R195.reuse ;  /* 0x0000001118b37c23 */ /* 0x100fe200080108c3 */
[----:B------:R-:W2:Y:S01]  /*4ec0*/  LDSM.16.MT88.4 R140, [R226+0x16000] ;  /* 0x01600000e28c783b */ /* 0x000ea20000004200 */
[----:B------:R-:W-:Y:S01]  /*4ed0*/  MUFU.EX2 R183, R183 ;  /* 0x000000b700b77308 */ /* 0x000fe20000000800 */
[--C-:B------:R-:W-:Y:S01]  /*4ee0*/  FFMA.FTZ R176, R21, UR17, -R202.reuse ;  /* 0x0000001115b07c23 */ /* 0x100fe200080108ca */
[--C-:B------:R-:W-:Y:S01]  /*4ef0*/  FFMA.FTZ R175, R23, UR17, -R202.reuse ;  /* 0x0000001117af7c23 */ /* 0x100fe200080108ca */
[----:B------:R-:W2:Y:S01]  /*4f00*/  LDSM.16.MT88.4 R144, [R225+0x16000] ;  /* 0x01600000e190783b */ /* 0x000ea20000004200 */
[--C-:B------:R-:W-:Y:S01]  /*4f10*/  FFMA.FTZ R174, R25, UR17, -R202.reuse ;  /* 0x0000001119ae7c23 */ /* 0x100fe200080108ca */
[--C-:B------:R-:W-:Y:S01]  /*4f20*/  FFMA.FTZ R169, R13, UR17, -R202.reuse ;  /* 0x000000110da97c23 */ /* 0x100fe200080108ca */
[--C-:B------:R-:W-:Y:S01]  /*4f30*/  FFMA.FTZ R177, R20, UR17, -R195.reuse ;  /* 0x0000001114b17c23 */ /* 0x100fe200080108c3 */
[----:B------:R-:W2:Y:S01]  /*4f40*/  LDSM.16.MT88.4 R16, [R224+0x16000] ;  /* 0x01600000e010783b */ /* 0x000ea20000004200 */
[----:B------:R-:W3:Y:S01]  /*4f50*/  MUFU.EX2 R182, R182 ;  /* 0x000000b600b67308 */ /* 0x000ee20000000800 */
[--C-:B------:R-:W-:Y:S01]  /*4f60*/  FFMA.FTZ R172, R22, UR17, -R195.reuse ;  /* 0x0000001116ac7c23 */ /* 0x100fe200080108c3 */
[--C-:B------:R-:W-:Y:S01]  /*4f70*/  FFMA.FTZ R173, R6, UR17, -R195.reuse ;  /* 0x0000001106ad7c23 */ /* 0x100fe200080108c3 */
[----:B------:R-:W2:Y:S01]  /*4f80*/  LDSM.16.MT88.4 R8, [R226+0x10800] ;  /* 0x01080000e208783b */ /* 0x000ea20000004200 */
        /* <DEDUP_REMOVED lines=12> */
[----:B------:R-:W4:Y:S01]  /*5050*/  MUFU.EX2 R178, R178 ;  /* 0x000000b200b27308 */ /* 0x000f220000000800 */
[----:B---3--:R-:W-:Y:S01]  /*5060*/  F2FP.BF16.F32.PACK_AB R148, R182, R183 ;  /* 0x000000b7b694723e */ /* 0x008fe200000010ff */
[--C-:B------:R-:W-:Y:S01]  /*5070*/  FFMA.FTZ R193, R204, UR17, -R195.reuse ;  /* 0x00000011ccc17c23 */ /* 0x100fe200080108c3 */
[----:B------:R-:W-:Y:S01]  /*5080*/  LDSM.16.MT88.4 R24, [R228+0x10800] ;  /* 0x01080000e418783b */ /* 0x000fe20000004200 */
[--C-:B------:R-:W-:Y:S01]  /*5090*/  FFMA.FTZ R203, R203, UR17, -R202.reuse ;  /* 0x00000011cbcb7c23 */ /* 0x100fe200080108ca */
[--C-:B------:R-:W-:Y:S01]  /*50a0*/  FFMA.FTZ R204, R201, UR17, -R202.reuse ;  /* 0x00000011c9cc7c23 */ /* 0x100fe200080108ca */
[--C-:B------:R-:W-:Y:S01]  /*50b0*/  FFMA.FTZ R199, R199, UR17, -R202.reuse ;  /* 0x00000011c7c77c23 */ /* 0x100fe200080108ca */
[----:B------:R-:W-:Y:S01]  /*50c0*/  LDSM.16.MT88.4 R28, [R224+0x12800] ;  /* 0x01280000e01c783b */ /* 0x000fe20000004200 */
[----:B------:R-:W-:Y:S01]  /*50d0*/  MUFU.EX2 R184, R184 ;  /* 0x000000b800b87308 */ /* 0x000fe20000000800 */
[----:B------:R-:W-:Y:S01]  /*50e0*/  FFMA.FTZ R202, R197, UR17, -R202 ;  /* 0x00000011c5ca7c23 */ /* 0x000fe200080108ca */
[--C-:B------:R-:W-:Y:S01]  /*50f0*/  FFMA.FTZ R197, R200, UR17, -R195.reuse ;  /* 0x00000011c8c57c23 */ /* 0x100fe200080108c3 */
[----:B------:R-:W-:Y:S01]  /*5100*/  LDSM.16.MT88.4 R32, [R226+0x12800] ;  /* 0x01280000e220783b */ /* 0x000fe20000004200 */
[--C-:B------:R-:W-:Y:S01]  /*5110*/  FFMA.FTZ R198, R198, UR17, -R195.reuse ;  /* 0x00000011c6c67c23 */ /* 0x100fe200080108c3 */
[--C-:B------:R-:W-:Y:S01]  /*5120*/  FFMA.FTZ R196, R196, UR17, -R195.reuse ;  /* 0x00000011c4c47c23 */ /* 0x100fe200080108c3 */
[----:B------:R-:W-:Y:S01]  /*5130*/  FFMA.FTZ R245, R194, UR17, -R195 ;  /* 0x00000011c2f57c23 */ /* 0x000fe200080108c3 */
[----:B------:R-:W-:Y:S01]  /*5140*/  FADD.FTZ R182, R183, R182 ;  /* 0x000000b6b7b67221 */ /* 0x000fe20000010000 */
[----:B------:R-:W3:Y:S01]  /*5150*/  MUFU.EX2 R185, R185 ;  /* 0x000000b900b97308 */ /* 0x000ee20000000800 */
[----:B----4-:R-:W-:-:S02]  /*5160*/  F2FP.BF16.F32.PACK_AB R150, R178, R181 ;  /* 0x000000b5b296723e */ /* 0x010fc400000010ff */
[----:B------:R-:W-:Y:S01]  /*5170*/  FADD.FTZ R181, R181, R182 ;  /* 0x000000b6b5b57221 */ /* 0x000fe20000010000 */
[----:B------:R-:W-:-:S03]  /*5180*/  PLOP3.LUT P1, PT, PT, PT, UP0, 0x80, 0x0 ;  /* 0x000000000000781c */ /* 0x000fc60003f2f008 */
[----:B------:R-:W-:Y:S01]  /*5190*/  FADD.FTZ R181, R178, R181 ;  /* 0x000000b5b2b57221 */ /* 0x000fe20000010000 */
[----:B------:R-:W-:Y:S08]  /*51a0*/  MUFU.EX2 R180, R180 ;  /* 0x000000b400b47308 */ /* 0x000ff00000000800 */
[----:B------:R-:W4:Y:S01]  /*51b0*/  MUFU.EX2 R179, R179 ;  /* 0x000000b300b37308 */ /* 0x000f220000000800 */
[----:B---3--:R-:W-:Y:S01]  /*51c0*/  F2FP.BF16.F32.PACK_AB R149, R185, R184 ;  /* 0x000000b8b995723e */ /* 0x008fe200000010ff */
[----:B------:R-:W-:-:S06]  /*51d0*/  FADD.FTZ R185, R184, R185 ;  /* 0x000000b9b8b97221 */ /* 0x000fcc0000010000 */
[----:B------:R-:W-:Y:S08]  /*51e0*/  MUFU.EX2 R176, R176 ;  /* 0x000000b000b07308 */ /* 0x000ff00000000800 */
[----:B------:R-:W3:Y:S01]  /*51f0*/  MUFU.EX2 R175, R175 ;  /* 0x000000af00af7308 */ /* 0x000ee20000000800 */
[----:B----4-:R-:W-:Y:S01]  /*5200*/  F2FP.BF16.F32.PACK_AB R151, R179, R180 ;  /* 0x000000b4b397723e */ /* 0x010fe200000010ff */
        /* <DEDUP_REMOVED lines=16> */
[C---:B-----5:R-:W-:Y:S01]  /*5310*/  HMMA.16816.F32.BF16 R88, R148.reuse, R92, RZ ;  /* 0x0000005c9458723c */ /* 0x060fe200000418ff */
[----:B------:R-:W-:Y:S05]  /*5320*/  MUFU.EX2 R186, R186 ;  /* 0x000000ba00ba7308 */ /* 0x000fea0000000800 */
[C---:B------:R-:W-:Y:S03]  /*5330*/  HMMA.16816.F32.BF16 R96, R148.reuse, R100, RZ ;  /* 0x000000649460723c */ /* 0x040fe600000418ff */
[----:B------:R-:W5:Y:S03]  /*5340*/  MUFU.EX2 R187, R187 ;  /* 0x000000bb00bb7308 */ /* 0x000f660000000800 */
[C---:B-1----:R-:W-:Y:S05]  /*5350*/  HMMA.16816.F32.BF16 R104, R148.reuse, R108, RZ ;  /* 0x0000006c9468723c */ /* 0x042fea00000418ff */
[----:B------:R-:W-:Y:S01]  /*5360*/  MUFU.EX2 R188, R188 ;  /* 0x000000bc00bc7308 */ /* 0x000fe20000000800 */
[C---:B--2---:R-:W-:Y:S06]  /*5370*/  HMMA.16816.F32.BF16 R112, R148.reuse, R116, RZ ;  /* 0x000000749470723c */ /* 0x044fec00000418ff */
[C---:B------:R-:W-:Y:S01]  /*5380*/  HMMA.16816.F32.BF16 R120, R148.reuse, R124, RZ ;  /* 0x0000007c9478723c */ /* 0x040fe200000418ff */
[----:B------:R-:W-:Y:S05]  /*5390*/  MUFU.EX2 R189, R189 ;  /* 0x000000bd00bd7308 */ /* 0x000fea0000000800 */
[C---:B------:R-:W-:Y:S03]  /*53a0*/  HMMA.16816.F32.BF16 R128, R148.reuse, R132, RZ ;  /* 0x000000849480723c */ /* 0x040fe600000418ff */
[----:B------:R-:W-:Y:S03]  /*53b0*/  MUFU.EX2 R190, R190 ;  /* 0x000000be00be7308 */ /* 0x000fe60000000800 */
[C---:B------:R-:W-:Y:S05]  /*53c0*/  HMMA.16816.F32.BF16 R136, R148.reuse, R140, RZ ;  /* 0x0000008c9488723c */ /* 0x040fea00000418ff */
[----:B------:R-:W1:Y:S01]  /*53d0*/  MUFU.EX2 R191, R191 ;  /* 0x000000bf00bf7308 */ /* 0x000e620000000800 */
[C---:B------:R-:W-:Y:S06]  /*53e0*/  HMMA.16816.F32.BF16 R156, R148.reuse, R144, RZ ;  /* 0x00000090949c723c */ /* 0x040fec00000418ff */
        /* <DEDUP_REMOVED lines=8> */
[----:B------:R-:W2:Y:S05]  /*5470*/  MUFU.EX2 R204, R204 ;  /* 0x000000cc00cc7308 */ /* 0x000eaa0000000800 */
[C---:B------:R-:W-:Y:S03]  /*5480*/  HMMA.16816.F32.BF16 R84, R148.reuse, R86, RZ ;  /* 0x000000569454723c */ /* 0x040fe600000418ff */
[----:B------:R-:W-:Y:S03]  /*5490*/  MUFU.EX2 R199, R199 ;  /* 0x000000c700c77308 */ /* 0x000fe60000000800 */
[C---:B------:R-:W-:Y:S05]  /*54a0*/  HMMA.16816.F32.BF16 R92, R148.reuse, R94, RZ ;  /* 0x0000005e945c723c */ /* 0x040fea00000418ff */
[----:B------:R-:W-:Y:S01]  /*54b0*/  MUFU.EX2 R202, R202 ;  /* 0x000000ca00ca7308 */ /* 0x000fe20000000800 */
        /* <DEDUP_REMOVED lines=10> */
[C---:B------:R-:W-:Y:S06]  /*5560*/  HMMA.16816.F32.BF16 R144, R148.reuse, R146, RZ ;  /* 0x000000929490723c */ /* 0x040fec00000418ff */
[C---:B------:R-:W-:Y:S06]  /*5570*/  HMMA.16816.F32.BF16 R152, R148.reuse, R16, RZ ;  /* 0x000000109498723c */ /* 0x040fec00000418ff */
[----:B------:R-:W-:Y:S01]  /*5580*/  HMMA.16816.F32.BF16 R148, R148, R18, RZ ;  /* 0x000000129494723c */ /* 0x000fe200000418ff */
[----:B---3--:R-:W-:Y:S01]  /*5590*/  F2FP.BF16.F32.PACK_AB R16, R175, R176 ;  /* 0x000000b0af10723e */ /* 0x008fe200000010ff */
[----:B------:R-:W-:Y:S01]  /*55a0*/  FADD.FTZ R176, R176, R181 ;  /* 0x000000b5b0b07221 */ /* 0x000fe20000010000 */
[----:B----4-:R-:W-:Y:S01]  /*55b0*/  F2FP.BF16.F32.PACK_AB R17, R172, R177 ;  /* 0x000000b1ac11723e */ /* 0x010fe200000010ff */
[----:B------:R-:W-:-:S02]  /*55c0*/  FADD.FTZ R177, R177, R180 ;  /* 0x000000b4b1b17221 */ /* 0x000fc40000010000 */
[----:B------:R-:W-:Y:S01]  /*55d0*/  FADD.FTZ R175, R175, R176 ;  /* 0x000000b0afaf7221 */ /* 0x000fe20000010000 */
[----:B------:R-:W-:Y:S01]  /*55e0*/  F2FP.BF16.F32.PACK_AB R18, R169, R174 ;  /* 0x000000aea912723e */ /* 0x000fe200000010ff */
[----:B------:R-:W-:Y:S01]  /*55f0*/  FADD.FTZ R172, R172, R177 ;  /* 0x000000b1acac7221 */ /* 0x000fe20000010000 */
[----:B------:R-:W-:Y:S01]  /*5600*/  F2FP.BF16.F32.PACK_AB R19, R0, R173 ;  /* 0x000000ad0013723e */ /* 0x000fe200000010ff */
[----:B------:R-:W-:Y:S02]  /*5610*/  FADD.FTZ R174, R174, R175 ;  /* 0x000000afaeae7221 */ /* 0x000fe40000010000 */
[----:B------:R-:W-:Y:S02]  /*5620*/  FADD.FTZ R173, R173, R172 ;  /* 0x000000acadad7221 */ /* 0x000fe40000010000 */
[----:B------:R-:W-:Y:S02]  /*5630*/  FADD.FTZ R169, R169, R174 ;  /* 0x000000aea9a97221 */ /* 0x000fe40000010000 */
[----:B------:R-:W-:Y:S01]  /*5640*/  HMMA.16816.F32.BF16 R40, R16, R8, R40 ;  /* 0x000000081028723c */ /* 0x000fe20000041828 */
[----:B------:R-:W-:-:S05]  /*5650*/  FADD.FTZ R173, R0, R173 ;  /* 0x000000ad00ad7221 */ /* 0x000fca0000010000 */
[C---:B------:R-:W-:Y:S01]  /*5660*/  HMMA.16816.F32.BF16 R44, R16.reuse, R10, R44 ;  /* 0x0000000a102c723c */ /* 0x040fe2000004182c */
[----:B------:R-:W3:Y:S05]  /*5670*/  LDSM.16.MT88.4 R8, [R225+0x12800] ;  /* 0x01280000e108783b */ /* 0x000eea0000004200 */
[C---:B------:R-:W-:Y:S06]  /*5680*/  HMMA.16816.F32.BF16 R48, R16.reuse, R20, R48 ;  /* 0x000000141030723c */ /* 0x040fec0000041830 */
[C---:B------:R-:W-:Y:S01]  /*5690*/  HMMA.16816.F32.BF16 R52, R16.reuse, R22, R52 ;  /* 0x000000161034723c */ /* 0x040fe20000041834 */
[----:B------:R-:W-:Y:S05]  /*56a0*/  LDSM.16.MT88.4 R20, [R225+0x14800] ;  /* 0x01480000e114783b */ /* 0x000fea0000004200 */
[C---:B------:R-:W-:Y:S06]  /*56b0*/  HMMA.16816.F32.BF16 R56, R16.reuse, R4, R56 ;  /* 0x000000041038723c */ /* 0x040fec0000041838 */
        /* <DEDUP_REMOVED lines=10> */
[----:B------:R-:W1:Y:S05]  /*5760*/  LDSM.16.MT88.4 R24, [R228+0x14800] ;  /* 0x01480000e418783b */ /* 0x000e6a0000004200 */
[C---:B------:R-:W-:Y:S06]  /*5770*/  HMMA.16816.F32.BF16 R88, R16.reuse, R28, R88 ;  /* 0x0000001c1058723c */ /* 0x040fec0000041858 */
[C---:B------:R-:W-:Y:S01]  /*5780*/  HMMA.16816.F32.BF16 R92, R16.reuse, R30, R92 ;  /* 0x0000001e105c723c */ /* 0x040fe2000004185c */
[----:B------:R-:W-:Y:S05]  /*5790*/  LDSM.16.MT88.4 R28, [R224+0x16800] ;  /* 0x01680000e01c783b */ /* 0x000fea0000004200 */
[C---:B----4-:R-:W-:Y:S06]  /*57a0*/  HMMA.16816.F32.BF16 R104, R16.reuse, R4, R104 ;  /* 0x000000041068723c */ /* 0x050fec0000041868 */
[C---:B------:R-:W-:Y:S01]  /*57b0*/  HMMA.16816.F32.BF16 R108, R16.reuse, R6, R108 ;  /* 0x00000006106c723c */ /* 0x040fe2000004186c */
[----:B------:R-:W4:Y:S05]  /*57c0*/  LDSM.16.MT88.4 R4, [R226+0x16800] ;  /* 0x01680000e204783b */ /* 0x000f2a0000004200 */
[C---:B------:R-:W-:Y:S06]  /*57d0*/  HMMA.16816.F32.BF16 R112, R16.reuse, R20, R112 ;  /* 0x000000141070723c */ /* 0x040fec0000041870 */
[C---:B------:R-:W-:Y:S01]  /*57e0*/  HMMA.16816.F32.BF16 R116, R16.reuse, R22, R116 ;  /* 0x000000161074723c */ /* 0x040fe20000041874 */
[----:B------:R-:W2:Y:S05]  /*57f0*/  LDSM.16.MT88.4 R20, [R225+0x16800] ;  /* 0x01680000e114783b */ /* 0x000eaa0000004200 */
        /* <DEDUP_REMOVED lines=11> */
[----:B------:R-:W-:Y:S05]  /*58b0*/  LDSM.16.MT88.4 R24, [R228+0x11000] ;  /* 0x01100000e418783b */ /* 0x000fea0000004200 */
[C---:B----4-:R-:W-:Y:S06]  /*58c0*/  HMMA.16816.F32.BF16 R136, R16.reuse, R4, R136 ;  /* 0x000000041088723c */ /* 0x050fec0000041888 */
[C---:B------:R-:W-:Y:S01]  /*58d0*/  HMMA.16816.F32.BF16 R140, R16.reuse, R6, R140 ;  /* 0x00000006108c723c */ /* 0x040fe2000004188c */
[----:B------:R-:W1:Y:S05]  /*58e0*/  LDSM.16.MT88.4 R4, [R224+0x11000] ;  /* 0x01100000e004783b */ /* 0x000e6a0000004200 */
        /* <DEDUP_REMOVED lines=16> */
[----:B-----5:R-:W-:Y:S01]  /*59f0*/  HMMA.16816.F32.BF16 R40, R16, R12, R40 ;  /* 0x0000000c1028723c */ /* 0x020fe20000041828 */
[----:B------:R-:W-:Y:S01]  /*5a00*/  FADD.FTZ R188, R189, R188 ;  /* 0x000000bcbdbc7221 */ /* 0x000fe20000010000 */
[----:B------:R-:W-:-:S04]  /*5a10*/  FADD.FTZ R192, R193, R192 ;  /* 0x000000c0c1c07221 */ /* 0x000fc80000010000 */
        /* <DEDUP_REMOVED lines=51> */
[----:B------:R-:W1:Y:S05]  /*5d50*/  LDSM.16.MT88.4 R28, [R225+0x11800] ;  /* 0x01180000e11c783b */ /* 0x000e6a0000004200 */
[C---:B-----5:R-:W-:Y:S06]  /*5d60*/  HMMA.16816.F32.BF16 R96, R16.reuse, R24, R96 ;  /* 0x000000181060723c */ /* 0x060fec0000041860 */
[C---:B------:R-:W-:Y:S01]  /*5d70*/  HMMA.16816.F32.BF16 R100, R16.reuse, R26, R100 ;  /* 0x0000001a1064723c */ /* 0x040fe20000041864 */
[----:B------:R-:W5:Y:S05]  /*5d80*/  LDSM.16.MT88.4 R24, [R224+0x11800] ;  /* 0x01180000e018783b */ /* 0x000f6a0000004200 */
[C---:B--2---:R-:W-:Y:S06]  /*5d90*/  HMMA.16816.F32.BF16 R152, R16.reuse, R20, R152 ;  /* 0x000000141098723c */ /* 0x044fec0000041898 */
[----:B------:R-:W-:Y:S01]  /*5da0*/  HMMA.16816.F32.BF16 R148, R16, R22, R148 ;  /* 0x000000161094723c */ /* 0x000fe20000041894 */
[----:B------:R-:W2:Y:S04]  /*5db0*/  LDSM.16.MT88.4 R20, [R226+0x13800] ;  /* 0x01380000e214783b */ /* 0x000ea80000004200 */
[----:B------:R-:W2:Y:S01]  /*5dc0*/  LDSM.16.MT88.4 R16, [R225+0x13800] ;  /* 0x01380000e110783b */ /* 0x000ea20000004200 */
        /* <DEDUP_REMOVED lines=11> */
[----:B------:R-:W1:Y:S05]  /*5e80*/  LDSM.16.MT88.4 R28, [R226+0x15800] ;  /* 0x01580000e21c783b */ /* 0x000e6a0000004200 */
[C---:B-----5:R-:W-:Y:S06]  /*5e90*/  HMMA.16816.F32.BF16 R56, R4.reuse, R24, R56 ;  /* 0x000000180438723c */ /* 0x060fec0000041838 */
        /* <DEDUP_REMOVED lines=15> */
[C---:B------:R-:W-:Y:S06]  /*5f90*/  HMMA.16816.F32.BF16 R100, R4.reuse, R34, R100 ;  /* 0x000000220464723c */ /* 0x040fec0000041864 */
[C---:B------:R-:W-:Y:S06]  /*5fa0*/  HMMA.16816.F32.BF16 R104, R4.reuse, R28, R104 ;  /* 0x0000001c0468723c */ /* 0x040fec0000041868 */
[C---:B------:R-:W-:Y:S06]  /*5fb0*/  HMMA.16816.F32.BF16 R108, R4.reuse, R30, R108 ;  /* 0x0000001e046c723c */ /* 0x040fec000004186c */
[C---:B-----5:R-:W-:Y:S06]  /*5fc0*/  HMMA.16816.F32.BF16 R120, R4.reuse, R24, R120 ;  /* 0x000000180478723c */ /* 0x060fec0000041878 */
[C---:B------:R-:W-:Y:S06]  /*5fd0*/  HMMA.16816.F32.BF16 R124, R4.reuse, R26, R124 ;  /* 0x0000001a047c723c */ /* 0x040fec000004187c */
[C---:B--2---:R-:W-:Y:S06]  /*5fe0*/  HMMA.16816.F32.BF16 R128, R4.reuse, R20, R128 ;  /* 0x000000140480723c */ /* 0x044fec0000041880 */
[C---:B------:R-:W-:Y:S06]  /*5ff0*/  HMMA.16816.F32.BF16 R132, R4.reuse, R22, R132 ;  /* 0x000000160484723c */ /* 0x040fec0000041884 */
[C---:B------:R-:W-:Y:S06]  /*6000*/  HMMA.16816.F32.BF16 R136, R4.reuse, R16, R136 ;  /* 0x000000100488723c */ /* 0x040fec0000041888 */
[C---:B------:R-:W-:Y:S06]  /*6010*/  HMMA.16816.F32.BF16 R140, R4.reuse, R18, R140 ;  /* 0x00000012048c723c */ /* 0x040fec000004188c */
[C---:B----4-:R-:W-:Y:S06]  /*6020*/  HMMA.16816.F32.BF16 R156, R4.reuse, R12, R156 ;  /* 0x0000000c049c723c */ /* 0x050fec000004189c */
[C---:B------:R-:W-:Y:S06]  /*6030*/  HMMA.16816.F32.BF16 R144, R4.reuse, R14, R144 ;  /* 0x0000000e0490723c */ /* 0x040fec0000041890 */
[C---:B---3--:R-:W-:Y:S06]  /*6040*/  HMMA.16816.F32.BF16 R152, R4.reuse, R8, R152 ;  /* 0x000000080498723c */ /* 0x048fec0000041898 */
        /* <DEDUP_REMOVED lines=13> */
[----:B------:R-:W1:Y:S01]  /*6120*/  I2F.RP R7, R5 ;  /* 0x0000000500077306 */ /* 0x000e620000209400 */
[----:B------:R-:W-:Y:S01]  /*6130*/  IMAD.U32 R4, RZ, RZ, UR28 ;  /* 0x0000001cff047e24 */ /* 0x000fe2000f8e00ff */
[----:B------:R-:W-:Y:S01]  /*6140*/  R2UR UR5, R5 ;  /* 0x00000000050572ca */ /* 0x000fe200000e0000 */
[----:B------:R-:W-:-:S03]  /*6150*/  ULOP3.LUT UR28, UR28, UR20, URZ, 0x3c, !UPT ;  /* 0x000000141c1c7292 */ /* 0x000fc6000f8e3c3f */
[----:B------:R-:W-:-:S04]  /*6160*/  IABS R4, R4 ;  /* 0x0000000400047213 */ /* 0x000fc80000000000 */
[----:B------:R-:W-:Y:S01]  /*6170*/  R2UR UR26, R4 ;  /* 0x00000000041a72ca */ /* 0x000fe200000e0000 */
        /* <DEDUP_REMOVED lines=11> */
[----:B------:R-:W-:-:S03]  /*6230*/  UIMAD.WIDE.U32 UR30, UR31, UR4, UR30 ;  /* 0x000000041f1e72a5 */ /* 0x000fc6000f8e001e */
[----:B------:R-:W-:Y:S01]  /*6240*/  R2UR UR4, R5 ;  /* 0x00000000050472ca */ /* 0x000fe200000e0000 */
        /* <DEDUP_REMOVED lines=24> */
[----:B------:R-:W-:-:S04]  /*63d0*/  USEL UR4, UR4, UR27, !UP2 ;  /* 0x0000001b04047287 */ /* 0x000fc8000d000000 */
[----:B------:R-:W-:Y:S02]  /*63e0*/  IMAD.U32 R5, RZ, RZ, UR29 ;  /* 0x0000001dff057e24 */ /* 0x000fe4000f8e00ff */
[----:B------:R-:W-:Y:S02]  /*63f0*/  IMAD.U32 R7, RZ, RZ, UR4 ;  /* 0x00000004ff077e24 */ /* 0x000fe4000f8e00ff */
[----:B------:R-:W-:-:S04]  /*6400*/  IMAD.WIDE R4, R5, 0x4, R240 ;  /* 0x0000000405047825 */ /* 0x000fc800078e02f0 */
[----:B------:R-:W-:Y:S02]  /*6410*/  IMAD.WIDE R6, R7, 0x4, R240 ;  /* 0x0000000407067825 */ /* 0x000fe400078e02f0 */
        /* <DEDUP_REMOVED lines=16> */
[----:B------:R-:W-:-:S04]  /*6520*/  UIMAD UR5, UR21, UR5, UR20 ;  /* 0x00000005150572a4 */ /* 0x000fc8000f8e0214 */
[----:B------:R-:W-:Y:S01]  /*6530*/  UIADD3 UR5, UR25, UR5, URZ ;  /* 0x0000000519057290 */ /* 0x000fe2000fffe03f */
[----:B------:R-:W-:Y:S11]  /*6540*/  BRA `(.L_x_2394) ;  /* 0x0000000000087947 */ /* 0x000ff60003800000 */
.L_x_2393:
[----:B------:R-:W-:-:S04]  /*6550*/  ULEA UR24, -UR8, URZ, 0x6 ;  /* 0x0000003f08187291 */ /* 0x000fc8000f8e313f */
[----:B------:R-:W-:-:S12]  /*6560*/  USHF.R.S32.HI UR5, URZ, 0x1f, UR24 ;  /* 0x0000001f3f057899 */ /* 0x000fd80008011418 */
.L_x_2394:
[----:B------:R-:W-:Y:S01]  /*6570*/  ULEA UR4, UP0, UR8, UR24, 0x4 ;  /* 0x0000001808047291 */ /* 0x000fe2000f80203f */
[----:B------:R-:W-:Y:S01]  /*6580*/  IMAD.U32 R0, RZ, RZ, UR24 ;  /* 0x00000018ff007e24 */ /* 0x000fe2000f8e00ff */
[C---:B------:R-:W-:Y:S01]  /*6590*/  IADD3 R4, P2, R170.reuse, UR24, RZ ;  /* 0x00000018aa047c10 */ /* 0x040fe2000ff5e0ff */
[----:B------:R-:W-:Y:S01]  /*65a0*/  IMAD.U32 R5, RZ, RZ, UR5 ;  /* 0x00000005ff057e24 */ /* 0x000fe2000f8e00ff */
[----:B------:R-:W-:Y:S02]  /*65b0*/  ULEA.HI.X UR20, UR8, UR5, UR9, 0x4, UP0 ;  /* 0x0000000508147291 */ /* 0x000fe400080f2409 */
[----:B------:R-:W-:Y:S01]  /*65c0*/  IADD3 R170, P1, R170, UR4, RZ ;  /* 0x00000004aaaa7c10 */ /* 0x000fe2000ff3e0ff */
[----:B------:R-:W-:Y:S01]  /*65d0*/  USHF.L.U32 UR4, UR8, 0x5, URZ ;  /* 0x0000000508047899 */ /* 0x000fe2000800063f */
[----:B------:R-:W-:Y:S01]  /*65e0*/  LEA R236, P3, R0, R236, 0x1 ;  /* 0x000000ec00ec7211 */ /* 0x000fe200078608ff */
[----:B------:R-:W-:Y:S01]  /*65f0*/  UISETP.GE.AND UP0, UPT, UR16, 0x3, UPT ;  /* 0x000000031000788c */ /* 0x000fe2000bf06270 */
[C---:B------:R-:W-:Y:S01]  /*6600*/  IADD3.X R7, R168.reuse, UR5, RZ, P2, !PT ;  /* 0x00000005a8077c10 */ /* 0x040fe200097fe4ff */
[----:B------:R-:W-:Y:S01]  /*6610*/  USHF.L.U64.HI UR5, UR8, 0x5, UR9 ;  /* 0x0000000508057899 */ /* 0x000fe20008010209 */
[----:B------:R-:W-:-:S02]  /*6620*/  IADD3.X R9, R168, UR20, RZ, P1, !PT ;  /* 0x00000014a8097c10 */ /* 0x000fc40008ffe4ff */
[----:B------:R-:W-:Y:S02]  /*6630*/  LEA R6, P2, R4, UR10, 0x1 ;  /* 0x0000000a04067c11 */ /* 0x000fe4000f8408ff */
[----:B------:R-:W-:Y:S02]  /*6640*/  LEA R8, P1, R170, UR10, 0x1 ;  /* 0x0000000aaa087c11 */ /* 0x000fe4000f8208ff */
[----:B------:R-:W-:Y:S02]  /*6650*/  LEA.HI.X R235, R0, R235, R5, 0x1, P3 ;  /* 0x000000eb00eb7211 */ /* 0x000fe400018f0c05 */
[----:B------:R-:W-:Y:S01]  /*6660*/  LEA.HI.X R7, R4, UR11, R7, 0x1, P2 ;  /* 0x0000000b04077c11 */ /* 0x000fe200090f0c07 */
[----:B------:R-:W1:Y:S01]  /*6670*/  S2R R0, SR_TID.X ;  /* 0x0000000000007919 */ /* 0x000e620000002100 */
[----:B------:R-:W-:Y:S01]  /*6680*/  LEA.HI.X R9, R170, UR11, R9, 0x1, P1 ;  /* 0x0000000baa097c11 */ /* 0x000fe200088f0c09 */
[----:B------:R-:W-:Y:S01]  /*6690*/  IMAD.MOV.U32 R237, RZ, RZ, R235 ;  /* 0x000000ffffed7224 */ /* 0x000fe200078e00eb */
[----:B------:R-:W-:-:S04]  /*66a0*/  IADD3 R4, P1, R236, UR4, RZ ;  /* 0x00000004ec047c10 */ /* 0x000fc8000ff3e0ff */
[----:B------:R-:W-:Y:S01]  /*66b0*/  IADD3.X R5, R235, UR5, RZ, P1, !PT ;  /* 0x00000005eb057c10 */ /* 0x000fe20008ffe4ff */
[----:B------:R-:W-:Y:S01]  /*66c0*/  @!PT LDS RZ, [RZ] ;  /* 0x00000000fffff984 */ /* 0x000fe20000000800 */
[----:B------:R-:W-:Y:S01]  /*66d0*/  @!PT LDS RZ, [RZ] ;  /* 0x00000000fffff984 */ /* 0x000fe20000000800 */
[----:B------:R-:W-:Y:S01]  /*66e0*/  @!PT LDS RZ, [RZ] ;  /* 0x00000000fffff984 */ /* 0x000fe20000000800 */
[----:B------:R-:W-:Y:S01]  /*66f0*/  LDGSTS.E.BYPASS.LTC128B.128 [R239+0x10000], desc[UR18][R236.64] ;  /* 0x10000000ecef7fae */ /* 0x000fe2000b901d52 */
[----:B------:R-:W-:Y:S02]  /*6700*/  IADD3 R10, P2, R4, UR4, RZ ;  /* 0x00000004040a7c10 */ /* 0x000fe4000ff5e0ff */
[----:B------:R-:W-:Y:S01]  /*6710*/  IADD3 R12, P1, R8, UR4, RZ ;  /* 0x00000004080c7c10 */ /* 0x000fe2000ff3e0ff */
[----:B------:R-:W-:Y:S01]  /*6720*/  LDGSTS.E.BYPASS.LTC128B.128 [R239+0x12000], desc[UR18][R6.64+0x80] ;  /* 0x1200008006ef7fae */ /* 0x000fe2000b901d52 */
[----:B------:R-:W-:Y:S02]  /*6730*/  IADD3.X R11, R5, UR5, RZ, P2, !PT ;  /* 0x00000005050b7c10 */ /* 0x000fe400097fe4ff */
[----:B------:R-:W-:Y:S01]  /*6740*/  IADD3.X R13, R9, UR5, RZ, P1, !PT ;  /* 0x00000005090d7c10 */ /* 0x000fe20008ffe4ff */
[----:B------:R-:W-:Y:S01]  /*6750*/  LDGSTS.E.BYPASS.LTC128B.128 [R239+0x14000], desc[UR18][R6.64+0x100] ;  /* 0x1400010006ef7fae */ /* 0x000fe2000b901d52 */
[----:B------:R-:W-:-:S02]  /*6760*/  IADD3 R14, P2, R10, UR4, RZ ;  /* 0x000000040a0e7c10 */ /* 0x000fc4000ff5e0ff */
[----:B------:R-:W-:Y:S01]  /*6770*/  IADD3 R20, P1, R12, UR4, RZ ;  /* 0x000000040c147c10 */ /* 0x000fe2000ff3e0ff */
[----:B------:R-:W-:Y:S01]  /*6780*/  LDGSTS.E.BYPASS.LTC128B.128 [R239+0x16000], desc[UR18][R6.64+0x180] ;  /* 0x1600018006ef7fae */ /* 0x000fe2000b901d52 */
[----:B------:R-:W-:Y:S02]  /*6790*/  IADD3.X R15, R11, UR5, RZ, P2, !PT ;  /* 0x000000050b0f7c10 */ /* 0x000fe400097fe4ff */
[----:B------:R-:W-:Y:S01]  /*67a0*/  IADD3.X R21, R13, UR5, RZ, P1, !PT ;  /* 0x000000050d157c10 */ /* 0x000fe20008ffe4ff */
[----:B------:R2:W-:Y:S04]  /*67b0*/  LDGSTS.E.BYPASS.LTC128B.128 [R239+0x10800], desc[UR18][R4.64] ;  /* 0x1080000004ef7fae */ /* 0x0005e8000b901d52 */
[----:B------:R-:W-:Y:S04]  /*67c0*/  LDGSTS.E.BYPASS.LTC128B.128 [R239+0x12800], desc[UR18][R8.64+0x80] ;  /* 0x1280008008ef7fae */ /* 0x000fe8000b901d52 */
        /* <DEDUP_REMOVED lines=9> */
[----:B------:R3:W-:Y:S04]  /*6860*/  LDGSTS.E.BYPASS.LTC128B.128 [R239+0x17800], desc[UR18][R20.64+0x180] ;  /* 0x1780018014ef7fae */ /* 0x0007e8000b901d52 */
[----:B------:R-:W-:Y:S04]  /*6870*/  LDSM.16.M88.4 R184, [R234] ;  /* 0x00000000eab8783b */ /* 0x000fe80000000200 */
[----:B--2---:R-:W2:Y:S04]  /*6880*/  LDSM.16.M88.4 R4, [R233+0x8000] ;  /* 0x00800000e904783b */ /* 0x004ea80000000200 */
[----:B------:R-:W4:Y:S04]  /*6890*/  LDSM.16.M88.4 R32, [R233+0x8800] ;  /* 0x00880000e920783b */ /* 0x000f280000000200 */
[----:B------:R-:W5:Y:S04]  /*68a0*/  LDSM.16.M88.4 R24, [R233+0x9000] ;  /* 0x00900000e918783b */ /* 0x000f680000000200 */
[----:B------:R-:W1:Y:S04]  /*68b0*/  LDSM.16.M88.4 R192, [R233+0x9800] ;  /* 0x00980000e9c0783b */ /* 0x000e680000000200 */
[----:B------:R-:W-:Y:S04]  /*68c0*/  LDSM.16.M88.4 R16, [R232] ;  /* 0x00000000e810783b */ /* 0x000fe80000000200 */
[----:B------:R-:W1:Y:S04]  /*68d0*/  LDSM.16.M88.4 R180, [R231] ;  /* 0x00000000e7b4783b */ /* 0x000e680000000200 */
[----:B------:R-:W1:Y:S04]  /*68e0*/  LDSM.16.M88.4 R176, [R223] ;  /* 0x00000000dfb0783b */ /* 0x000e680000000200 */
[----:B------:R-:W1:Y:S04]  /*68f0*/  LDSM.16.M88.4 R196, [R222] ;  /* 0x00000000dec4783b */ /* 0x000e680000000200 */
[----:B------:R-:W1:Y:S04]  /*6900*/  LDSM.16.M88.4 R172, [R221] ;  /* 0x00000000ddac783b */ /* 0x000e680000000200 */
[----:B---3--:R-:W-:Y:S01]  /*6910*/  LDSM.16.M88.4 R20, [R230] ;  /* 0x00000000e614783b */ /* 0x008fe20000000200 */
[C---:B--2---:R-:W-:Y:S03]  /*6920*/  HMMA.16816.F32.BF16 R8, R184.reuse, R4, RZ ;  /* 0x00000004b808723c */ /* 0x044fe600000418ff */
[----:B------:R-:W2:Y:S04]  /*6930*/  LDSM.16.M88.4 R12, [R227+0x8000] ;  /* 0x00800000e30c783b */ /* 0x000ea80000000200 */
[----:B------:R-:W-:Y:S01]  /*6940*/  LDSM.16.M88.4 R200, [R220+0x1800] ;  /* 0x00180000dcc8783b */ /* 0x000fe20000000200 */
[C---:B----4-:R-:W-:Y:S03]  /*6950*/  HMMA.16816.F32.BF16 R168, R184.reuse, R32, RZ ;  /* 0x00000020b8a8723c */ /* 0x050fe600000418ff */
[----:B------:R-:W0:Y:S03]  /*6960*/  LDGDEPBAR ;  /* 0x00000000000079af */ /* 0x000e260000000000 */
[C---:B------:R-:W-:Y:S06]  /*6970*/  HMMA.16816.F32.BF16 R4, R184.reuse, R6, RZ ;  /* 0x00000006b804723c */ /* 0x040fec00000418ff */
[C---:B------:R-:W-:Y:S06]  /*6980*/  HMMA.16816.F32.BF16 R32, R184.reuse, R34, RZ ;  /* 0x00000022b820723c */ /* 0x040fec00000418ff */
[C---:B-----5:R-:W-:Y:S06]  /*6990*/  HMMA.16816.F32.BF16 R28, R184.reuse, R24, RZ ;  /* 0x00000018b81c723c */ /* 0x060fec00000418ff */
[C---:B------:R-:W-:Y:S06]  /*69a0*/  HMMA.16816.F32.BF16 R24, R184.reuse, R26, RZ ;  /* 0x0000001ab818723c */ /* 0x040fec00000418ff */
[C---:B-1----:R-:W-:Y:S06]  /*69b0*/  HMMA.16816.F32.BF16 R188, R184.reuse, R192, RZ ;  /* 0x000000c0b8bc723c */ /* 0x042fec00000418ff */
[----:B------:R-:W-:Y:S01]  /*69c0*/  HMMA.16816.F32.BF16 R184, R184, R194, RZ ;  /* 0x000000c2b8b8723c */ /* 0x000fe200000418ff */
[----:B------:R-:W1:Y:S05]  /*69d0*/  LDSM.16.M88.4 R192, [R227+0x8800] ;  /* 0x00880000e3c0783b */ /* 0x000e6a0000000200 */
[C---:B------:R-:W-:Y:S06]  /*69e0*/  HMMA.16816.F32.BF16 R8, R16.reuse, R180, R8 ;  /* 0x000000b41008723c */ /* 0x040fec0000041808 */
[C---:B------:R-:W-:Y:S01]  /*69f0*/  HMMA.16816.F32.BF16 R4, R16.reuse, R182, R4 ;  /* 0x000000b61004723c */ /* 0x040fe20000041804 */
[----:B------:R-:W3:Y:S05]  /*6a00*/  LDSM.16.M88.4 R180, [R227+0x9000] ;  /* 0x00900000e3b4783b */ /* 0x000eea0000000200 */
[C---:B------:R-:W-:Y:S06]  /*6a10*/  HMMA.16816.F32.BF16 R168, R16.reuse, R176, R168 ;  /* 0x000000b010a8723c */ /* 0x040fec00000418a8 */
[C---:B------:R-:W-:Y:S01]  /*6a20*/  HMMA.16816.F32.BF16 R32, R16.reuse, R178, R32 ;  /* 0x000000b21020723c */ /* 0x040fe20000041820 */
[----:B------:R-:W4:Y:S05]  /*6a30*/  LDSM.16.M88.4 R176, [R227+0x9800] ;  /* 0x00980000e3b0783b */ /* 0x000f2a0000000200 */
[C---:B------:R-:W-:Y:S06]  /*6a40*/  HMMA.16816.F32.BF16 R28, R16.reuse, R196, R28 ;  /* 0x000000c4101c723c */ /* 0x040fec000004181c */
[C---:B------:R-:W-:Y:S01]  /*6a50*/  HMMA.16816.F32.BF16 R24, R16.reuse, R198, R24 ;  /* 0x000000c61018723c */ /* 0x040fe20000041818 */
[----:B------:R-:W-:Y:S05]  /*6a60*/  LDSM.16.M88.4 R196, [R229] ;  /* 0x00000000e5c4783b */ /* 0x000fea0000000200 */
[C---:B------:R-:W-:Y:S06]  /*6a70*/  HMMA.16816.F32.BF16 R188, R16.reuse, R172, R188 ;  /* 0x000000ac10bc723c */ /* 0x040fec00000418bc */
[----:B------:R-:W-:Y:S01]  /*6a80*/  HMMA.16816.F32.BF16 R184, R16, R174, R184 ;  /* 0x000000ae10b8723c */ /* 0x000fe200000418b8 */
[----:B------:R-:W5:Y:S04]  /*6a90*/  LDSM.16.M88.4 R172, [R220] ;  /* 0x00000000dcac783b */ /* 0x000f680000000200 */
[----:B------:R-:W5:Y:S01]  /*6aa0*/  LDSM.16.M88.4 R16, [R220+0x800] ;  /* 0x00080000dc10783b */ /* 0x000f620000000200 */
[C---:B--2---:R-:W-:Y:S06]  /*6ab0*/  HMMA.16816.F32.BF16 R8, R20.reuse, R12, R8 ;  /* 0x0000000c1408723c */ /* 0x044fec0000041808 */
[C---:B------:R-:W-:Y:S01]  /*6ac0*/  HMMA.16816.F32.BF16 R4, R20.reuse, R14, R4 ;  /* 0x0000000e1404723c */ /* 0x040fe20000041804 */
[----:B------:R-:W2:Y:S05]  /*6ad0*/  LDSM.16.M88.4 R12, [R220+0x1000] ;  /* 0x00100000dc0c783b */ /* 0x000eaa0000000200 */
[C---:B-1----:R-:W-:Y:S06]  /*6ae0*/  HMMA.16816.F32.BF16 R168, R20.reuse, R192, R168 ;  /* 0x000000c014a8723c */ /* 0x042fec00000418a8 */
[C---:B------:R-:W-:Y:S01]  /*6af0*/  HMMA.16816.F32.BF16 R32, R20.reuse, R194, R32 ;  /* 0x000000c21420723c */ /* 0x040fe20000041820 */
[----:B------:R-:W-:Y:S05]  /*6b00*/  LDSM.16.M88.4 R192, [R233+0xb000] ;  /* 0x00b00000e9c0783b */ /* 0x000fea0000000200 */
[C---:B---3--:R-:W-:Y:S06]  /*6b10*/  HMMA.16816.F32.BF16 R28, R20.reuse, R180, R28 ;  /* 0x000000b4141c723c */ /* 0x048fec000004181c */
[C---:B------:R-:W-:Y:S01]  /*6b20*/  HMMA.16816.F32.BF16 R24, R20.reuse, R182, R24 ;  /* 0x000000b61418723c */ /* 0x040fe20000041818 */
[----:B------:R-:W-:Y:S05]  /*6b30*/  LDSM.16.M88.4 R180, [R233+0xa000] ;  /* 0x00a00000e9b4783b */ /* 0x000fea0000000200 */
[C---:B----4-:R-:W-:Y:S06]  /*6b40*/  HMMA.16816.F32.BF16 R188, R20.reuse, R176, R188 ;  /* 0x000000b014bc723c */ /* 0x050fec00000418bc */
[----:B------:R-:W-:Y:S01]  /*6b50*/  HMMA.16816.F32.BF16 R184, R20, R178, R184 ;  /* 0x000000b214b8723c */ /* 0x000fe200000418b8 */
[----:B------:R-:W1:Y:S04]  /*6b60*/  LDSM.16.M88.4 R20, [R234+0x2000] ;  /* 0x00200000ea14783b */ /* 0x000e680000000200 */
[----:B------:R-:W3:Y:S01]  /*6b70*/  LDSM.16.M88.4 R176, [R233+0xa800] ;  /* 0x00a80000e9b0783b */ /* 0x000ee20000000200 */
[C---:B-----5:R-:W-:Y:S06]  /*6b80*/  HMMA.16816.F32.BF16 R8, R196.reuse, R172, R8 ;  /* 0x000000acc408723c */ /* 0x060fec0000041808 */
[C---:B------:R-:W-:Y:S01]  /*6b90*/  HMMA.16816.F32.BF16 R4, R196.reuse, R174, R4 ;  /* 0x000000aec404723c */ /* 0x040fe20000041804 */
[----:B------:R-:W4:Y:S05]  /*6ba0*/  LDSM.16.M88.4 R172, [R233+0xb800] ;  /* 0x00b80000e9ac783b */ /* 0x000f2a0000000200 */
[C---:B------:R-:W-:Y:S06]  /*6bb0*/  HMMA.16816.F32.BF16 R168, R196.reuse, R16, R168 ;  /* 0x00000010c4a8723c */ /* 0x040fec00000418a8 */
[C---:B------:R-:W-:Y:S01]  /*6bc0*/  HMMA.16816.F32.BF16 R32, R196.reuse, R18, R32 ;  /* 0x00000012c420723c */ /* 0x040fe20000041820 */
[----:B------:R-:W-:Y:S05]  /*6bd0*/  LDSM.16.M88.4 R16, [R232+0x2000] ;  /* 0x00200000e810783b */ /* 0x000fea0000000200 */
[C---:B--2---:R-:W-:Y:S06]  /*6be0*/  HMMA.16816.F32.BF16 R28, R196.reuse, R12, R28 ;  /* 0x0000000cc41c723c */ /* 0x044fec000004181c */
[C---:B------:R-:W-:Y:S01]  /*6bf0*/  HMMA.16816.F32.BF16 R24, R196.reuse, R14, R24 ;  /* 0x0000000ec418723c */ /* 0x040fe20000041818 */
[----:B------:R-:W2:Y:S05]  /*6c00*/  LDSM.16.M88.4 R12, [R219] ;  /* 0x00000000db0c783b */ /* 0x000eaa0000000200 */
[C---:B------:R-:W-:Y:S06]  /*6c10*/  HMMA.16816.F32.BF16 R188, R196.reuse, R200, R188 ;  /* 0x000000c8c4bc723c */ /* 0x040fec00000418bc */
[----:B------:R-:W-:Y:S01]  /*6c20*/  HMMA.16816.F32.BF16 R184, R196, R202, R184 ;  /* 0x000000cac4b8723c */ /* 0x000fe200000418b8 */
[----:B------:R-:W5:Y:S04]  /*6c30*/  LDSM.16.M88.4 R196, [R218] ;  /* 0x00000000dac4783b */ /* 0x000f680000000200 */
[----:B------:R-:W-:Y:S01]  /*6c40*/  LDSM.16.M88.4 R200, [R227+0xb800] ;  /* 0x00b80000e3c8783b */ /* 0x000fe20000000200 */
[C---:B-1----:R-:W-:Y:S06]  /*6c50*/  HMMA.16816.F32.BF16 R8, R20.reuse, R180, R8 ;  /* 0x000000b41408723c */ /* 0x042fec0000041808 */
[C---:B------:R-:W-:Y:S01]  /*6c60*/  HMMA.16816.F32.BF16 R4, R20.reuse, R182, R4 ;  /* 0x000000b61404723c */ /* 0x040fe20000041804 */
[----:B------:R-:W1:Y:S05]  /*6c70*/  LDSM.16.M88.4 R180, [R217] ;  /* 0x00000000d9b4783b */ /* 0x000e6a0000000200 */
[C---:B---3--:R-:W-:Y:S06]  /*6c80*/  HMMA.16816.F32.BF16 R168, R20.reuse, R176, R168 ;  /* 0x000000b014a8723c */ /* 0x048fec00000418a8 */
[C---:B------:R-:W-:Y:S01]  /*6c90*/  HMMA.16816.F32.BF16 R32, R20.reuse, R178, R32 ;  /* 0x000000b21420723c */ /* 0x040fe20000041820 */
[----:B------:R-:W3:Y:S05]  /*6ca0*/  LDSM.16.M88.4 R176, [R216] ;  /* 0x00000000d8b0783b */ /* 0x000eea0000000200 */
[C---:B------:R-:W-:Y:S06]  /*6cb0*/  HMMA.16816.F32.BF16 R28, R20.reuse, R192, R28 ;  /* 0x000000c0141c723c */ /* 0x040fec000004181c */
[C---:B------:R-:W-:Y:S01]  /*6cc0*/  HMMA.16816.F32.BF16 R24, R20.reuse, R194, R24 ;  /* 0x000000c21418723c */ /* 0x040fe20000041818 */
[----:B------:R-:W-:Y:S05]  /*6cd0*/  LDSM.16.M88.4 R192, [R230+0x2000] ;  /* 0x00200000e6c0783b */ /* 0x000fea0000000200 */
[C---:B----4-:R-:W-:Y:S06]  /*6ce0*/  HMMA.16816.F32.BF16 R188, R20.reuse, R172, R188 ;  /* 0x000000ac14bc723c */ /* 0x050fec00000418bc */
[----:B------:R-:W-:Y:S01]  /*6cf0*/  HMMA.16816.F32.BF16 R184, R20, R174, R184 ;  /* 0x000000ae14b8723c */ /* 0x000fe200000418b8 */
[----:B------:R-:W4:Y:S04]  /*6d00*/  LDSM.16.M88.4 R172, [R227+0xa000] ;  /* 0x00a00000e3ac783b */ /* 0x000f280000000200 */
[----:B------:R-:W4:Y:S01]  /*6d10*/  LDSM.16.M88.4 R20, [R227+0xa800] ;  /* 0x00a80000e314783b */ /* 0x000f220000000200 */
[C---:B--2---:R-:W-:Y:S06]  /*6d20*/  HMMA.16816.F32.BF16 R8, R16.reuse, R12, R8 ;  /* 0x0000000c1008723c */ /* 0x044fec0000041808 */
[C---:B------:R-:W-:Y:S01]  /*6d30*/  HMMA.16816.F32.BF16 R4, R16.reuse, R14, R4 ;  /* 0x0000000e1004723c */ /* 0x040fe20000041804 */
[----:B------:R-:W2:Y:S05]  /*6d40*/  LDSM.16.M88.4 R12, [R227+0xb000] ;  /* 0x00b00000e30c783b */ /* 0x000eaa0000000200 */
[C---:B-----5:R-:W-:Y:S06]  /*6d50*/  HMMA.16816.F32.BF16 R168, R16.reuse, R196, R168 ;  /* 0x000000c410a8723c */ /* 0x060fec00000418a8 */
[C---:B------:R-:W-:Y:S01]  /*6d60*/  HMMA.16816.F32.BF16 R32, R16.reuse, R198, R32 ;  /* 0x000000c61020723c */ /* 0x040fe20000041820 */
[----:B------:R-:W-:Y:S05]  /*6d70*/  LDSM.16.M88.4 R196, [R233+0xc000] ;  /* 0x00c00000e9c4783b */ /* 0x000fea0000000200 */
[C---:B-1----:R-:W-:Y:S06]  /*6d80*/  HMMA.16816.F32.BF16 R28, R16.reuse, R180, R28 ;  /* 0x000000b4101c723c */ /* 0x042fec000004181c */
[C---:B------:R-:W-:Y:S01]  /*6d90*/  HMMA.16816.F32.BF16 R24, R16.reuse, R182, R24 ;  /* 0x000000b61018723c */ /* 0x040fe20000041818 */
[----:B------:R-:W-:Y:S05]  /*6da0*/  LDSM.16.M88.4 R180, [R220+0x2000] ;  /* 0x00200000dcb4783b */ /* 0x000fea0000000200 */
[C---:B---3--:R-:W-:Y:S06]  /*6db0*/  HMMA.16816.F32.BF16 R188, R16.reuse, R176, R188 ;  /* 0x000000b010bc723c */ /* 0x048fec00000418bc */
[----:B------:R-:W-:Y:S01]  /*6dc0*/  HMMA.16816.F32.BF16 R184, R16, R178, R184 ;  /* 0x000000b210b8723c */ /* 0x000fe200000418b8 */
[----:B------:R-:W1:Y:S04]  /*6dd0*/  LDSM.16.M88.4 R16, [R229+0x2000] ;  /* 0x00200000e510783b */ /* 0x000e680000000200 */
[----:B------:R-:W3:Y:S01]  /*6de0*/  LDSM.16.M88.4 R176, [R220+0x2800] ;  /* 0x00280000dcb0783b */ /* 0x000ee20000000200 */
[C---:B----4-:R-:W-:Y:S06]  /*6df0*/  HMMA.16816.F32.BF16 R8, R192.reuse, R172, R8 ;  /* 0x000000acc008723c */ /* 0x050fec0000041808 */
[C---:B------:R-:W-:Y:S01]  /*6e00*/  HMMA.16816.F32.BF16 R4, R192.reuse, R174, R4 ;  /* 0x000000aec004723c */ /* 0x040fe20000041804 */
[----:B------:R-:W4:Y:S05]  /*6e10*/  LDSM.16.M88.4 R172, [R220+0x3000] ;  /* 0x00300000dcac783b */ /* 0x000f2a0000000200 */
[C---:B------:R-:W-:Y:S06]  /*6e20*/  HMMA.16816.F32.BF16 R168, R192.reuse, R20, R168 ;  /* 0x00000014c0a8723c */ /* 0x040fec00000418a8 */
[C---:B------:R-:W-:Y:S01]  /*6e30*/  HMMA.16816.F32.BF16 R32, R192.reuse, R22, R32 ;  /* 0x00000016c020723c */ /* 0x040fe20000041820 */
[----:B------:R-:W5:Y:S05]  /*6e40*/  LDSM.16.M88.4 R20, [R220+0x3800] ;  /* 0x00380000dc14783b */ /* 0x000f6a0000000200 */
[C---:B--2---:R-:W-:Y:S06]  /*6e50*/  HMMA.16816.F32.BF16 R28, R192.reuse, R12, R28 ;  /* 0x0000000cc01c723c */ /* 0x044fec000004181c */
[C---:B------:R-:W-:Y:S01]  /*6e60*/  HMMA.16816.F32.BF16 R24, R192.reuse, R14, R24 ;  /* 0x0000000ec018723c */ /* 0x040fe20000041818 */
[----:B------:R-:W2:Y:S05]  /*6e70*/  LDSM.16.M88.4 R12, [R234+0x4000] ;  /* 0x00400000ea0c783b */ /* 0x000eaa0000000200 */
[C---:B------:R-:W-:Y:S06]  /*6e80*/  HMMA.16816.F32.BF16 R188, R192.reuse, R200, R188 ;  /* 0x000000c8c0bc723c */ /* 0x040fec00000418bc */
[----:B------:R-:W-:Y:S01]  /*6e90*/  HMMA.16816.F32.BF16 R184, R192, R202, R184 ;  /* 0x000000cac0b8723c */ /* 0x000fe200000418b8 */
[----:B------:R-:W2:Y:S04]  /*6ea0*/  LDSM.16.M88.4 R192, [R233+0xc800] ;  /* 0x00c80000e9c0783b */ /* 0x000ea80000000200 */
[----:B------:R-:W-:Y:S01]  /*6eb0*/  LDSM.16.M88.4 R200, [R209] ;  /* 0x00000000d1c8783b */ /* 0x000fe20000000200 */
        /* <DEDUP_REMOVED lines=8> */
[----:B------:R-:W-:Y:S05]  /*6f40*/  LDSM.16.M88.4 R172, [R232+0x4000] ;  /* 0x00400000e8ac783b */ /* 0x000fea0000000200 */
[C---:B-----5:R-:W-:Y:S06]  /*6f50*/  HMMA.16816.F32.BF16 R188, R16.reuse, R20, R188 ;  /* 0x0000001410bc723c */ /* 0x060fec00000418bc */
[----:B------:R-:W-:Y:S01]  /*6f60*/  HMMA.16816.F32.BF16 R184, R16, R22, R184 ;  /* 0x0000001610b8723c */ /* 0x000fe200000418b8 */
[----:B------:R-:W4:Y:S04]  /*6f70*/  LDSM.16.M88.4 R20, [R215] ;  /* 0x00000000d714783b */ /* 0x000f280000000200 */
[----:B------:R-:W5:Y:S01]  /*6f80*/  LDSM.16.M88.4 R16, [R214] ;  /* 0x00000000d610783b */ /* 0x000f620000000200 */
[C---:B--2---:R-:W-:Y:S06]  /*6f90*/  HMMA.16816.F32.BF16 R8, R12.reuse, R196, R8 ;  /* 0x000000c40c08723c */ /* 0x044fec0000041808 */
[C---:B------:R-:W-:Y:S01]  /*6fa0*/  HMMA.16816.F32.BF16 R4, R12.reuse, R198, R4 ;  /* 0x000000c60c04723c */ /* 0x040fe20000041804 */
[----:B------:R-:W2:Y:S05]  /*6fb0*/  LDSM.16.M88.4 R196, [R213] ;  /* 0x00000000d5c4783b */ /* 0x000eaa0000000200 */
[C---:B------:R-:W-:Y:S06]  /*6fc0*/  HMMA.16816.F32.BF16 R168, R12.reuse, R192, R168 ;  /* 0x000000c00ca8723c */ /* 0x040fec00000418a8 */
[C---:B------:R-:W-:Y:S01]  /*6fd0*/  HMMA.16816.F32.BF16 R32, R12.reuse, R194, R32 ;  /* 0x000000c20c20723c */ /* 0x040fe20000041820 */
[----:B------:R-:W2:Y:S05]  /*6fe0*/  LDSM.16.M88.4 R192, [R212] ;  /* 0x00000000d4c0783b */ /* 0x000eaa0000000200 */
        /* <DEDUP_REMOVED lines=10> */
[C---:B-----5:R-:W-:Y:S06]  /*7090*/  HMMA.16816.F32.BF16 R168, R172.reuse, R16, R168 ;  /* 0x00000010aca8723c */ /* 0x060fec00000418a8 */
[C---:B------:R-:W-:Y:S01]  /*70a0*/  HMMA.16816.F32.BF16 R32, R172.reuse, R18, R32 ;  /* 0x00000012ac20723c */ /* 0x040fe20000041820 */
[----:B------:R-:W5:Y:S05]  /*70b0*/  LDSM.16.M88.4 R16, [R227+0xd800] ;  /* 0x00d80000e310783b */ /* 0x000f6a0000000200 */
        /* <DEDUP_REMOVED lines=18> */
[----:B------:R-:W4:Y:S04]  /*71e0*/  LDSM.16.M88.4 R16, [R233+0xe000] ;  /* 0x00e00000e910783b */ /* 0x000f280000000200 */
[----:B------:R-:W5:Y:S01]  /*71f0*/  LDSM.16.M88.4 R12, [R233+0xe800] ;  /* 0x00e80000e90c783b */ /* 0x000f620000000200 */
        /* <DEDUP_REMOVED lines=8> */
[----:B------:R-:W-:Y:S05]  /*7280*/  LDSM.16.M88.4 R180, [R230+0x6000] ;  /* 0x00600000e6b4783b */ /* 0x000fea0000000200 */
[C---:B---3--:R-:W-:Y:S06]  /*7290*/  HMMA.16816.F32.BF16 R188, R172.reuse, R176, R188 ;  /* 0x000000b0acbc723c */ /* 0x048fec00000418bc */
[----:B------:R-:W-:Y:S01]  /*72a0*/  HMMA.16816.F32.BF16 R184, R172, R178, R184 ;  /* 0x000000b2acb8723c */ /* 0x000fe200000418b8 */
[----:B------:R-:W1:Y:S04]  /*72b0*/  LDSM.16.M88.4 R172, [R211] ;  /* 0x00000000d3ac783b */ /* 0x000e680000000200 */
[----:B------:R-:W3:Y:S01]  /*72c0*/  LDSM.16.M88.4 R176, [R233+0xf800] ;  /* 0x00f80000e9b0783b */ /* 0x000ee20000000200 */
[C---:B----4-:R-:W-:Y:S06]  /*72d0*/  HMMA.16816.F32.BF16 R8, R20.reuse, R16, R8 ;  /* 0x000000101408723c */ /* 0x050fec0000041808 */
[C---:B------:R-:W-:Y:S01]  /*72e0*/  HMMA.16816.F32.BF16 R4, R20.reuse, R18, R4 ;  /* 0x000000121404723c */ /* 0x040fe20000041804 */
[----:B------:R-:W4:Y:S05]  /*72f0*/  LDSM.16.M88.4 R16, [R210] ;  /* 0x00000000d210783b */ /* 0x000f2a0000000200 */
[C---:B-----5:R-:W-:Y:S06]  /*7300*/  HMMA.16816.F32.BF16 R168, R20.reuse, R12, R168 ;  /* 0x0000000c14a8723c */ /* 0x060fec00000418a8 */
[C---:B------:R-:W-:Y:S01]  /*7310*/  HMMA.16816.F32.BF16 R32, R20.reuse, R14, R32 ;  /* 0x0000000e1420723c */ /* 0x040fe20000041820 */
[----:B------:R-:W5:Y:S05]  /*7320*/  LDSM.16.M88.4 R12, [R227+0xe000] ;  /* 0x00e00000e30c783b */ /* 0x000f6a0000000200 */
[C---:B--2---:R-:W-:Y:S06]  /*7330*/  HMMA.16816.F32.BF16 R28, R20.reuse, R192, R28 ;  /* 0x000000c0141c723c */ /* 0x044fec000004181c */
[----:B------:R-:W-:Y:S01]  /*7340*/  HMMA.16816.F32.BF16 R24, R20, R194, R24 ;  /* 0x000000c21418723c */ /* 0x000fe20000041818 */
[----:B------:R-:W-:Y:S05]  /*7350*/  LDSM.16.M88.4 R192, [R208] ;  /* 0x00000000d0c0783b */ /* 0x000fea0000000200 */
[----:B-1----:R-:W-:Y:S06]  /*7360*/  HMMA.16816.F32.BF16 R8, R196, R172, R8 ;  /* 0x000000acc408723c */ /* 0x002fec0000041808 */
[C---:B---3--:R-:W-:Y:S06]  /*7370*/  HMMA.16816.F32.BF16 R188, R20.reuse, R176, R188 ;  /* 0x000000b014bc723c */ /* 0x048fec00000418bc */
[----:B------:R-:W-:Y:S01]  /*7380*/  HMMA.16816.F32.BF16 R184, R20, R178, R184 ;  /* 0x000000b214b8723c */ /* 0x000fe200000418b8 */
[----:B------:R-:W1:Y:S04]  /*7390*/  LDSM.16.M88.4 R176, [R227+0xe800] ;  /* 0x00e80000e3b0783b */ /* 0x000e680000000200 */
[----:B------:R-:W-:Y:S01]  /*73a0*/  LDSM.16.M88.4 R20, [R229+0x6000] ;  /* 0x00600000e514783b */ /* 0x000fe20000000200 */
[C---:B------:R-:W-:Y:S03]  /*73b0*/  HMMA.16816.F32.BF16 R4, R196.reuse, R174, R4 ;  /* 0x000000aec404723c */ /* 0x040fe60000041804 */
[----:B------:R-:W-:Y:S03]  /*73c0*/  LDSM.16.M88.4 R172, [R227+0xf000] ;  /* 0x00f00000e3ac783b */ /* 0x000fe60000000200 */
[C---:B----4-:R-:W-:Y:S06]  /*73d0*/  HMMA.16816.F32.BF16 R168, R196.reuse, R16, R168 ;  /* 0x00000010c4a8723c */ /* 0x050fec00000418a8 */
[----:B------:R-:W-:Y:S01]  /*73e0*/  HMMA.16816.F32.BF16 R32, R196, R18, R32 ;  /* 0x00000012c420723c */ /* 0x000fe20000041820 */
[----:B------:R-:W2:Y:S05]  /*73f0*/  LDSM.16.M88.4 R16, [R220+0x6000] ;  /* 0x00600000dc10783b */ /* 0x000eaa0000000200 */
[C---:B-----5:R-:W-:Y:S06]  /*7400*/  HMMA.16816.F32.BF16 R8, R180.reuse, R12, R8 ;  /* 0x0000000cb408723c */ /* 0x060fec0000041808 */
[----:B------:R-:W-:Y:S01]  /*7410*/  HMMA.16816.F32.BF16 R4, R180, R14, R4 ;  /* 0x0000000eb404723c */ /* 0x000fe20000041804 */
[----:B------:R-:W3:Y:S05]  /*7420*/  LDSM.16.M88.4 R12, [R220+0x6800] ;  /* 0x00680000dc0c783b */ /* 0x000eea0000000200 */
[----:B------:R-:W-:Y:S06]  /*7430*/  HMMA.16816.F32.BF16 R28, R196, R200, R28 ;  /* 0x000000c8c41c723c */ /* 0x000fec000004181c */
[C---:B-1----:R-:W-:Y:S06]  /*7440*/  HMMA.16816.F32.BF16 R168, R180.reuse, R176, R168 ;  /* 0x000000b0b4a8723c */ /* 0x042fec00000418a8 */
[----:B------:R-:W-:Y:S01]  /*7450*/  HMMA.16816.F32.BF16 R32, R180, R178, R32 ;  /* 0x000000b2b420723c */ /* 0x000fe20000041820 */
[----:B------:R-:W1:Y:S05]  /*7460*/  LDSM.16.M88.4 R176, [R220+0x7000] ;  /* 0x00700000dcb0783b */ /* 0x000e6a0000000200 */
[C---:B------:R-:W-:Y:S06]  /*7470*/  HMMA.16816.F32.BF16 R188, R196.reuse, R192, R188 ;  /* 0x000000c0c4bc723c */ /* 0x040fec00000418bc */
[C---:B------:R-:W-:Y:S01]  /*7480*/  HMMA.16816.F32.BF16 R184, R196.reuse, R194, R184 ;  /* 0x000000c2c4b8723c */ /* 0x040fe200000418b8 */
[----:B------:R-:W4:Y:S05]  /*7490*/  LDSM.16.M88.4 R192, [R227+0xf800] ;  /* 0x00f80000e3c0783b */ /* 0x000f2a0000000200 */
[----:B------:R-:W-:Y:S06]  /*74a0*/  HMMA.16816.F32.BF16 R24, R196, R202, R24 ;  /* 0x000000cac418723c */ /* 0x000fec0000041818 */
[----:B--2---:R-:W-:Y:S06]  /*74b0*/  HMMA.16816.F32.BF16 R8, R20, R16, R8 ;  /* 0x000000101408723c */ /* 0x004fec0000041808 */
[----:B------:R-:W-:Y:S01]  /*74c0*/  HMMA.16816.F32.BF16 R28, R180, R172, R28 ;  /* 0x000000acb41c723c */ /* 0x000fe2000004181c */
[----:B------:R-:W-:-:S02]  /*74d0*/  IMAD.SHL.U32 R17, R0, 0x2, RZ ;  /* 0x0000000200117824 */ /* 0x000fc400078e00ff */
[----:B------:R-:W-:-:S03]  /*74e0*/  IMAD.U32 R0, RZ, RZ, UR23 ;  /* 0x00000017ff007e24 */ /* 0x000fc6000f8e00ff */
[----:B------:R-:W-:Y:S01]  /*74f0*/  LOP3.LUT R17, R17, 0x6, RZ, 0xc0, !PT ;  /* 0x0000000611117812 */ /* 0x000fe200078ec0ff */
[C---:B------:R-:W-:Y:S04]  /*7500*/  HMMA.16816.F32.BF16 R4, R20.reuse, R18, R4 ;  /* 0x000000121404723c */ /* 0x040fe80000041804 */
[----:B------:R-:W-:Y:S02]  /*7510*/  IMAD R0, R0, 0x40, R17 ;  /* 0x0000004000007824 */ /* 0x000fe400078e0211 */
[----:B---3--:R-:W-:Y:S02]  /*7520*/  HMMA.16816.F32.BF16 R168, R20, R12, R168 ;  /* 0x0000000c14a8723c */ /* 0x008fe400000418a8 */
[C---:B------:R-:W-:Y:S02]  /*7530*/  VIADD R16, R0.reuse, 0x1 ;  /* 0x0000000100107836 */ /* 0x040fe40000000000 */
[----:B------:R-:W-:-:S02]  /*7540*/  VIADD R172, R0, 0x10 ;  /* 0x0000001000ac7836 */ /* 0x000fc40000000000 */
[----:B------:R-:W-:Y:S01]  /*7550*/  HMMA.16816.F32.BF16 R24, R180, R174, R24 ;  /* 0x000000aeb418723c */ /* 0x000fe20000041818 */
[-C--:B------:R-:W-:Y:S01]  /*7560*/  ISETP.GE.AND P1, PT, R16, R167.reuse, PT ;  /* 0x000000a71000720c */ /* 0x080fe20003f26270 */
[----:B------:R-:W-:Y:S01]  /*7570*/  VIADD R12, R0, 0x8 ;  /* 0x00000008000c7836 */ /* 0x000fe20000000000 */
[----:B------:R-:W-:Y:S01]  /*7580*/  ISETP.GE.AND P4, PT, R16, R166, PT ;  /* 0x000000a61000720c */ /* 0x000fe20003f86270 */
[----:B------:R-:W-:Y:S01]  /*7590*/  VIADD R13, R0, 0x9 ;  /* 0x00000009000d7836 */ /* 0x000fe20000000000 */
[----:B------:R-:W2:Y:S01]  /*75a0*/  LDSM.16.M88.4 R16, [R220+0x7800] ;  /* 0x00780000dc10783b */ /* 0x000ea20000000200 */
[----:B------:R-:W-:Y:S01]  /*75b0*/  HMMA.16816.F32.BF16 R32, R20, R14, R32 ;  /* 0x0000000e1420723c */ /* 0x000fe20000041820 */
[----:B------:R-:W-:Y:S01]  /*75c0*/  ISETP.GE.AND P6, PT, R12, R167, PT ;  /* 0x000000a70c00720c */ /* 0x000fe20003fc6270 */
[----:B------:R-:W-:-:S04]  /*75d0*/  DEPBAR.LE SB0, 0x0 ;  /* 0x000080000000791a */ /* 0x000fc80000000000 */
[----:B-1----:R-:W-:Y:S01]  /*75e0*/  HMMA.16816.F32.BF16 R28, R20, R176, R28 ;  /* 0x000000b0141c723c */ /* 0x002fe2000004181c */
[CC--:B------:R-:W-:Y:S01]  /*75f0*/  ISETP.GE.AND P5, PT, R13.reuse, R167.reuse, PT ;  /* 0x000000a70d00720c */ /* 0x0c0fe20003fa6270 */
[C---:B------:R-:W-:Y:S01]  /*7600*/  VIADD R15, R0.reuse, 0x30 ;  /* 0x00000030000f7836 */ /* 0x040fe20000000000 */
[----:B------:R-:W-:Y:S01]  /*7610*/  BAR.SYNC.DEFER_BLOCKING 0x0 ;  /* 0x0000000000007b1d */ /* 0x000fe20000010000 */
[-C--:B------:R-:W-:Y:S01]  /*7620*/  ISETP.GE.AND P2, PT, R13, R166.reuse, PT ;  /* 0x000000a60d00720c */ /* 0x080fe20003f46270 */
[----:B------:R-:W-:Y:S01]  /*7630*/  VIADD R13, R0, 0x11 ;  /* 0x00000011000d7836 */ /* 0x000fe20000000000 */
[----:B----4-:R-:W-:Y:S01]  /*7640*/  HMMA.16816.F32.BF16 R188, R180, R192, R188 ;  /* 0x000000c0b4bc723c */ /* 0x010fe200000418bc */
[-C--:B------:R-:W-:Y:S02]  /*7650*/  ISETP.GE.AND P3, PT, R12, R166.reuse, PT ;  /* 0x000000a60c00720c */ /* 0x080fe40003f66270 */
[----:B------:R-:W-:Y:S02]  /*7660*/  FSEL R14, R9, -INF , !P1 ;  /* 0xff800000090e7808 */ /* 0x000fe40004800000 */
[----:B------:R-:W-:Y:S01]  /*7670*/  FSEL R12, R4, -INF , !P6 ;  /* 0xff800000040c7808 */ /* 0x000fe20007000000 */
[----:B------:R-:W-:Y:S01]  /*7680*/  VIADD R4, R0, 0x18 ;  /* 0x0000001800047836 */ /* 0x000fe20000000000 */
[C---:B------:R-:W-:Y:S01]  /*7690*/  ISETP.GE.AND P1, PT, R172.reuse, R167, PT ;  /* 0x000000a7ac00720c */ /* 0x040fe20003f26270 */
[----:B------:R-:W-:Y:S01]  /*76a0*/  HMMA.16816.F32.BF16 R24, R20, R178, R24 ;  /* 0x000000b21418723c */ /* 0x000fe20000041818 */
[----:B------:R-:W-:-:S02]  /*76b0*/  ISETP.GE.AND P6, PT, R172, R166, PT ;  /* 0x000000a6ac00720c */ /* 0x000fc40003fc6270 */
[----:B------:R-:W-:Y:S02]  /*76c0*/  FSEL R9, R6, -INF , !P3 ;  /* 0xff80000006097808 */ /* 0x000fe40005800000 */
[----:B------:R-:W-:Y:S01]  /*76d0*/  FSEL R172, R5, -INF , !P5 ;  /* 0xff80000005ac7808 */ /* 0x000fe20006800000 */
[----:B------:R-:W-:Y:S01]  /*76e0*/  VIADD R5, R0, 0x19 ;  /* 0x0000001900057836 */ /* 0x000fe20000000000 */
[C---:B------:R-:W-:Y:S01]  /*76f0*/  ISETP.GE.AND P3, PT, R13.reuse, R167, PT ;  /* 0x000000a70d00720c */ /* 0x040fe20003f66270 */
[----:B------:R-:W-:Y:S01]  /*7700*/  HMMA.16816.F32.BF16 R184, R180, R194, R184 ;  /* 0x000000c2b4b8723c */ /* 0x000fe200000418b8 */
[----:B------:R-:W-:Y:S02]  /*7710*/  ISETP.GE.AND P5, PT, R13, R166, PT ;  /* 0x000000a60d00720c */ /* 0x000fe40003fa6270 */
[----:B------:R-:W-:Y:S02]  /*7720*/  FSEL R13, R7, -INF , !P2 ;  /* 0xff800000070d7808 */ /* 0x000fe40005000000 */
[----:B------:R-:W-:-:S02]  /*7730*/  FSEL R196, R168, -INF , !P1 ;  /* 0xff800000a8c47808 */ /* 0x000fc40004800000 */
[C---:B------:R-:W-:Y:S02]  /*7740*/  ISETP.GE.AND P2, PT, R4.reuse, R167, PT ;  /* 0x000000a70400720c */ /* 0x040fe40003f46270 */
[----:B------:R-:W-:Y:S01]  /*7750*/  ISETP.GE.AND P1, PT, R4, R166, PT ;  /* 0x000000a60400720c */ /* 0x000fe20003f26270 */
[----:B------:R-:W-:Y:S01]  /*7760*/  VIADD R4, R0, 0x20 ;  /* 0x0000002000047836 */ /* 0x000fe20000000000 */
[----:B------:R-:W-:Y:S02]  /*7770*/  FSEL R197, R170, -INF , !P6 ;  /* 0xff800000aac57808 */ /* 0x000fe40007000000 */
[----:B------:R-:W-:Y:S02]  /*7780*/  FSEL R192, R169, -INF , !P3 ;  /* 0xff800000a9c07808 */ /* 0x000fe40005800000 */
[----:B------:R-:W-:Y:S02]  /*7790*/  FSEL R171, R171, -INF , !P5 ;  /* 0xff800000abab7808 */ /* 0x000fe40006800000 */
[----:B------:R-:W-:-:S02]  /*77a0*/  FSEL R170, R32, -INF , !P2 ;  /* 0xff80000020aa7808 */ /* 0x000fc40005000000 */
[CC--:B------:R-:W-:Y:S02]  /*77b0*/  ISETP.GE.AND P6, PT, R5.reuse, R167.reuse, PT ;  /* 0x000000a70500720c */ /* 0x0c0fe40003fc6270 */
[-C--:B------:R-:W-:Y:S01]  /*77c0*/  ISETP.GE.AND P3, PT, R5, R166.reuse, PT ;  /* 0x000000a60500720c */ /* 0x080fe20003f66270 */
[----:B------:R-:W-:Y:S01]  /*77d0*/  VIADD R5, R0, 0x28 ;  /* 0x0000002800057836 */ /* 0x000fe20000000000 */
[C---:B------:R-:W-:Y:S02]  /*77e0*/  ISETP.GE.AND P5, PT, R4.reuse, R167, PT ;  /* 0x000000a70400720c */ /* 0x040fe40003fa6270 */
[----:B------:R-:W-:Y:S01]  /*77f0*/  ISETP.GE.AND P2, PT, R4, R166, PT ;  /* 0x000000a60400720c */ /* 0x000fe20003f46270 */
[----:B------:R-:W-:Y:S01]  /*7800*/  VIADD R4, R0, 0x21 ;  /* 0x0000002100047836 */ /* 0x000fe20000000000 */
[----:B------:R-:W-:Y:S02]  /*7810*/  FSEL R169, R34, -INF , !P1 ;  /* 0xff80000022a97808 */ /* 0x000fe40004800000 */
[----:B------:R-:W-:-:S02]  /*7820*/  FSEL R32, R33, -INF , !P6 ;  /* 0xff80000021207808 */ /* 0x000fc40007000000 */
[----:B------:R-:W-:Y:S02]  /*7830*/  FSEL R35, R35, -INF , !P3 ;  /* 0xff80000023237808 */ /* 0x000fe40005800000 */
[----:B------:R-:W-:Y:S02]  /*7840*/  FSEL R168, R28, -INF , !P5 ;  /* 0xff8000001ca87808 */ /* 0x000fe40006800000 */
[CC--:B------:R-:W-:Y:S02]  /*7850*/  ISETP.GE.AND P1, PT, R4.reuse, R167.reuse, PT ;  /* 0x000000a70400720c */ /* 0x0c0fe40003f26270 */
[-C--:B------:R-:W-:Y:S02]  /*7860*/  ISETP.GE.AND P6, PT, R4, R166.reuse, PT ;  /* 0x000000a60400720c */ /* 0x080fe40003fc6270 */
[C---:B------:R-:W-:Y:S02]  /*7870*/  ISETP.GE.AND P3, PT, R5.reuse, R167, PT ;  /* 0x000000a70500720c */ /* 0x040fe40003f66270 */
[----:B------:R-:W-:-:S02]  /*7880*/  ISETP.GE.AND P5, PT, R5, R166, PT ;  /* 0x000000a60500720c */ /* 0x000fc40003fa6270 */
[----:B--2---:R-:W-:Y:S01]  /*7890*/  HMMA.16816.F32.BF16 R4, R20, R16, R188 ;  /* 0x000000101404723c */ /* 0x004fe200000418bc */
[----:B------:R-:W-:Y:S02]  /*78a0*/  FSEL R205, R30, -INF , !P2 ;  /* 0xff8000001ecd7808 */ /* 0x000fe40005000000 */
[----:B------:R-:W-:Y:S02]  /*78b0*/  FSEL R204, R29, -INF , !P1 ;  /* 0xff8000001dcc7808 */ /* 0x000fe40004800000 */
[----:B------:R-:W-:Y:S02]  /*78c0*/  FSEL R199, R26, -INF , !P5 ;  /* 0xff8000001ac77808 */ /* 0x000fe40006800000 */
[----:B------:R-:W-:Y:S01]  /*78d0*/  VIADD R16, R0, 0x29 ;  /* 0x0000002900107836 */ /* 0x000fe20000000000 */
[----:B------:R-:W-:Y:S02]  /*78e0*/  FSEL R203, R31, -INF , !P6 ;  /* 0xff8000001fcb7808 */ /* 0x000fe40007000000 */
[----:B------:R-:W-:-:S02]  /*78f0*/  FSEL R202, R24, -INF , !P3 ;  /* 0xff80000018ca7808 */ /* 0x000fc40005800000 */
[CC--:B------:R-:W-:Y:S02]  /*7900*/  ISETP.GE.AND P2, PT, R16.reuse, R167.reuse, PT ;  /* 0x000000a71000720c */ /* 0x0c0fe40003f46270 */
[-C--:B------:R-:W-:Y:S01]  /*7910*/  ISETP.GE.AND P1, PT, R16, R166.reuse, PT ;  /* 0x000000a61000720c */ /* 0x080fe20003f26270 */
[----:B------:R-:W-:Y:S01]  /*7920*/  VIADD R16, R0, 0x31 ;  /* 0x0000003100107836 */ /* 0x000fe20000000000 */
[----:B------:R-:W-:Y:S02]  /*7930*/  FSEL R200, R25, -INF , !P2 ;  /* 0xff80000019c87808 */ /* 0x000fe40005000000 */
[----:B------:R-:W-:Y:S02]  /*7940*/  FSEL R201, R27, -INF , !P1 ;  /* 0xff8000001bc97808 */ /* 0x000fe40004800000 */
[C---:B------:R-:W-:Y:S02]  /*7950*/  ISETP.GE.AND P5, PT, R16.reuse, R167, PT ;  /* 0x000000a71000720c */ /* 0x040fe40003fa6270 */
[----:B------:R-:W-:-:S02]  /*7960*/  ISETP.GE.AND P2, PT, R16, R166, PT ;  /* 0x000000a61000720c */ /* 0x000fc40003f46270 */
[----:B------:R-:W-:Y:S01]  /*7970*/  HMMA.16816.F32.BF16 R16, R20, R18, R184 ;  /* 0x000000121410723c */ /* 0x000fe200000418b8 */
[-C--:B------:R-:W-:Y:S02]  /*7980*/  ISETP.GE.AND P1, PT, R0, R167.reuse, PT ;  /* 0x000000a70000720c */ /* 0x080fe40003f26270 */
[C---:B------:R-:W-:Y:S02]  /*7990*/  ISETP.GE.AND P6, PT, R15.reuse, R167, PT ;  /* 0x000000a70f00720c */ /* 0x040fe40003fc6270 */
[----:B------:R-:W-:Y:S02]  /*79a0*/  FSEL R8, R8, -INF , !P1 ;  /* 0xff80000008087808 */ /* 0x000fe40004800000 */
[----:B------:R-:W-:Y:S02]  /*79b0*/  PLOP3.LUT P1, PT, PT, PT, UP0, 0x80, 0x0 ;  /* 0x000000000000781c */ /* 0x000fe40003f2f008 */
[----:B------:R-:W-:Y:S01]  /*79c0*/  ISETP.GE.AND P3, PT, R15, R166, PT ;  /* 0x000000a60f00720c */ /* 0x000fe20003f66270 */
[----:B------:R-:W-:Y:S01]  /*79d0*/  VIADD R15, R0, 0x38 ;  /* 0x00000038000f7836 */ /* 0x000fe20000000000 */
[----:B------:R-:W-:-:S02]  /*79e0*/  FSEL R11, R11, -INF , !P4 ;  /* 0xff8000000b0b7808 */ /* 0x000fc40006000000 */
[C---:B------:R-:W-:Y:S01]  /*79f0*/  ISETP.GE.AND P4, PT, R0.reuse, R166, PT ;  /* 0x000000a60000720c */ /* 0x040fe20003f86270 */
[----:B------:R-:W-:Y:S01]  /*7a00*/  VIADD R0, R0, 0x39 ;  /* 0x0000003900007836 */ /* 0x000fe20000000000 */
[----:B------:R-:W-:Y:S02]  /*7a10*/  FSEL R190, R4, -INF , !P6 ;  /* 0xff80000004be7808 */ /* 0x000fe40007000000 */
[----:B------:R-:W-:Y:S02]  /*7a20*/  FSEL R187, R6, -INF , !P3 ;  /* 0xff80000006bb7808 */ /* 0x000fe40005800000 */
[----:B------:R-:W-:Y:S02]  /*7a30*/  FSEL R188, R5, -INF , !P5 ;  /* 0xff80000005bc7808 */ /* 0x000fe40006800000 */
[----:B------:R-:W-:Y:S02]  /*7a40*/  FSEL R185, R7, -INF , !P2 ;  /* 0xff80000007b97808 */ /* 0x000fe40005000000 */
[----:B------:R-:W-:-:S02]  /*7a50*/  ISETP.GE.AND P6, PT, R15, R167, PT ;  /* 0x000000a70f00720c */ /* 0x000fc40003fc6270 */
[-C--:B------:R-:W-:Y:S02]  /*7a60*/  ISETP.GE.AND P3, PT, R15, R166.reuse, PT ;  /* 0x000000a60f00720c */ /* 0x080fe40003f66270 */
[C---:B------:R-:W-:Y:S02]  /*7a70*/  ISETP.GE.AND P5, PT, R0.reuse, R167, PT ;  /* 0x000000a70000720c */ /* 0x040fe40003fa6270 */
[----:B------:R-:W-:Y:S02]  /*7a80*/  ISETP.GE.AND P2, PT, R0, R166, PT ;  /* 0x000000a60000720c */ /* 0x000fe40003f46270 */
[----:B------:R-:W-:Y:S02]  /*7a90*/  FSEL R5, R10, -INF , !P4 ;  /* 0xff8000000a057808 */ /* 0x000fe40006000000 */
[----:B------:R-:W-:Y:S02]  /*7aa0*/  FSEL R186, R16, -INF , !P6 ;  /* 0xff80000010ba7808 */ /* 0x000fe40007000000 */
[----:B------:R-:W-:-:S02]  /*7ab0*/  FSEL R183, R18, -INF , !P3 ;  /* 0xff80000012b77808 */ /* 0x000fc40005800000 */
[----:B------:R-:W-:Y:S02]  /*7ac0*/  FSEL R184, R17, -INF , !P5 ;  /* 0xff80000011b87808 */ /* 0x000fe40006800000 */
[----:B------:R-:W-:Y:S01]  /*7ad0*/  FSEL R181, R19, -INF , !P2 ;  /* 0xff80000013b57808 */ /* 0x000fe20005000000 */
[----:B------:R-:W-:Y:S06]  /*7ae0*/  @!P1 BRA `(.L_x_2395) ;  /* 0x0000000400889947 */ /* 0x000fec0003800000 */
[----:B------:R-:W-:Y:S05]  /*7af0*/  @!P0 BRA `(.L_x_2396) ;  /* 0x0000000000f48947 */ /* 0x000fea0003800000 */
[----:B------:R-:W1:Y:S01]  /*7b00*/  LDC R4, c[0x0][0x380] ;  /* 0x0000e000ff047b82 */ /* 0x000e620000000800 */
[----:B------:R-:W-:-:S04]  /*7b10*/  USHF.L.U32 UR4, UR23, 0x6, URZ ;  /* 0x0000000617047899 */ /* 0x000fc8000800063f */
[----:B------:R-:W-:Y:S02]  /*7b20*/  UIADD3 UR5, UR4, -0x40, URZ ;  /* 0xffffffc004057890 */ /* 0x000fe4000fffe03f */
[----:B------:R-:W-:-:S04]  /*7b30*/  IMAD.U32 R10, RZ, RZ, UR4 ;  /* 0x00000004ff0a7e24 */ /* 0x000fc8000f8e00ff */
[----:B------:R-:W-:Y:S02]  /*7b40*/  MOV R6, UR5 ;  /* 0x0000000500067c02 */ /* 0x000fe40008000f00 */
[----:B------:R-:W-:Y:S02]  /*7b50*/  IABS R10, R10 ;  /* 0x0000000a000a7213 */ /* 0x000fe40000000000 */
[----:B------:R-:W-:Y:S02]  /*7b60*/  IABS R6, R6 ;  /* 0x0000000600067213 */ /* 0x000fe40000000000 */
[----:B-1----:R-:W-:-:S04]  /*7b70*/  IABS R0, R4 ;  /* 0x0000000400007213 */ /* 0x002fc80000000000 */
[----:B------:R-:W1:Y:S08]  /*7b80*/  I2F.RP R15, R0 ;  /* 0x00000000000f7306 */ /* 0x000e700000209400 */
[----:B-1----:R-:W1:Y:S02]  /*7b90*/  MUFU.RCP R16, R15 ;  /* 0x0000000f00107308 */ /* 0x002e640000001000 */
[----:B-1----:R-:W-:-:S06]  /*7ba0*/  VIADD R16, R16, 0xffffffe ;  /* 0x0ffffffe10107836 */ /* 0x002fcc0000000000 */
[----:B------:R-:W1:Y:S02]  /*7bb0*/  F2I.FTZ.U32.TRUNC.NTZ R17, R16 ;  /* 0x0000001000117305 */ /* 0x000e64000021f000 */
[----:B-1----:R-:W-:Y:S01]  /*7bc0*/  IADD3 R7, RZ, -R17, RZ ;  /* 0x80000011ff077210 */ /* 0x002fe20007ffe0ff */
[----:B------:R-:W-:-:S04]  /*7bd0*/  IMAD.MOV.U32 R16, RZ, RZ, RZ ;  /* 0x000000ffff107224 */ /* 0x000fc800078e00ff */
[----:B------:R-:W-:-:S04]  /*7be0*/  IMAD R7, R7, R0, RZ ;  /* 0x0000000007077224 */ /* 0x000fc800078e02ff */
[----:B------:R-:W-:-:S06]  /*7bf0*/  IMAD.HI.U32 R7, R17, R7, R16 ;  /* 0x0000000711077227 */ /* 0x000fcc00078e0010 */
[----:B------:R-:W-:-:S04]  /*7c00*/  IMAD.HI.U32 R17, R7, R10, RZ ;  /* 0x0000000a07117227 */ /* 0x000fc800078e00ff */
[----:B------:R-:W-:Y:S01]  /*7c10*/  IMAD.HI.U32 R16, R7, R6, RZ ;  /* 0x0000000607107227 */ /* 0x000fe200078e00ff */
[----:B------:R-:W-:-:S03]  /*7c20*/  IADD3 R15, -R17, RZ, RZ ;  /* 0x000000ff110f7210 */ /* 0x000fc60007ffe1ff */
[----:B------:R-:W-:Y:S02]  /*7c30*/  IMAD.MOV R7, RZ, RZ, -R16 ;  /* 0x000000ffff077224 */ /* 0x000fe400078e0a10 */
[C---:B------:R-:W-:Y:S02]  /*7c40*/  IMAD R15, R0.reuse, R15, R10 ;  /* 0x0000000f000f7224 */ /* 0x040fe400078e020a */
[----:B------:R-:W-:Y:S01]  /*7c50*/  IMAD R7, R0, R7, R6 ;  /* 0x0000000700077224 */ /* 0x000fe200078e0206 */
[----:B------:R-:W-:Y:S02]  /*7c60*/  LOP3.LUT R6, R4, UR4, RZ, 0x3c, !PT ;  /* 0x0000000404067c12 */ /* 0x000fe4000f8e3cff */
[C---:B------:R-:W-:Y:S02]  /*7c70*/  ISETP.GT.U32.AND P4, PT, R0.reuse, R15, PT ;  /* 0x0000000f0000720c */ /* 0x040fe40003f84070 */
[----:B------:R-:W-:Y:S02]  /*7c80*/  ISETP.GT.U32.AND P2, PT, R0, R7, PT ;  /* 0x000000070000720c */ /* 0x000fe40003f44070 */
[----:B------:R-:W-:-:S09]  /*7c90*/  ISETP.GE.AND P3, PT, R6, RZ, PT ;  /* 0x000000ff0600720c */ /* 0x000fd20003f66270 */
[-C--:B------:R-:W-:Y:S02]  /*7ca0*/  @!P4 IADD3 R15, R15, -R0.reuse, RZ ;  /* 0x800000000f0fc210 */ /* 0x080fe40007ffe0ff */
[----:B------:R-:W-:Y:S01]  /*7cb0*/  @!P2 IMAD.IADD R7, R7, 0x1, -R0 ;  /* 0x000000010707a824 */ /* 0x000fe200078e0a00 */
[----:B------:R-:W-:Y:S01]  /*7cc0*/  @!P4 IADD3 R17, R17, 0x1, RZ ;  /* 0x000000011111c810 */ /* 0x000fe20007ffe0ff */
[----:B------:R-:W-:Y:S01]  /*7cd0*/  @!P2 VIADD R16, R16, 0x1 ;  /* 0x000000011010a836 */ /* 0x000fe20000000000 */
[-C--:B------:R-:W-:Y:S02]  /*7ce0*/  ISETP.GE.U32.AND P6, PT, R15, R0.reuse, PT ;  /* 0x000000000f00720c */ /* 0x080fe40003fc6070 */
[----:B------:R-:W-:Y:S02]  /*7cf0*/  ISETP.GE.U32.AND P5, PT, R7, R0, PT ;  /* 0x000000000700720c */ /* 0x000fe40003fa6070 */
[C---:B------:R-:W-:Y:S01]  /*7d00*/  LOP3.LUT R0, R4.reuse, UR5, RZ, 0x3c, !PT ;  /* 0x0000000504007c12 */ /* 0x040fe2000f8e3cff */
[----:B------:R-:W-:Y:S01]  /*7d10*/  ULDC.64 UR4, c[0x0][0x230] ;  /* 0x00008c0000047ab9 */ /* 0x000fe20000000a00 */
[----:B------:R-:W-:-:S02]  /*7d20*/  ISETP.NE.AND P2, PT, R4, RZ, PT ;  /* 0x000000ff0400720c */ /* 0x000fc40003f45270 */
[----:B------:R-:W-:Y:S02]  /*7d30*/  ISETP.GE.AND P1, PT, R0, RZ, PT ;  /* 0x000000ff0000720c */ /* 0x000fe40003f26270 */
[----:B------:R-:W-:-:S03]  /*7d40*/  LOP3.LUT R0, RZ, R4, RZ, 0x33, !PT ;  /* 0x00000004ff007212 */ /* 0x000fc600078e33ff */
[----:B------:R-:W-:Y:S02]  /*7d50*/  @P6 IADD3 R17, R17, 0x1, RZ ;  /* 0x0000000111116810 */ /* 0x000fe40007ffe0ff */
[----:B------:R-:W-:Y:S02]  /*7d60*/  @P5 VIADD R16, R16, 0x1 ;  /* 0x0000000110105836 */ /* 0x000fe40000000000 */
[----:B------:R-:W-:-:S04]  /*7d70*/  @!P3 IADD3 R17, -R17, RZ, RZ ;  /* 0x000000ff1111b210 */ /* 0x000fc80007ffe1ff */
[----:B------:R-:W-:Y:S01]  /*7d80*/  @!P1 IMAD.MOV R16, RZ, RZ, -R16 ;  /* 0x000000ffff109224 */ /* 0x000fe200078e0a10 */
[----:B------:R-:W-:-:S04]  /*7d90*/  SEL R7, R0, R17, !P2 ;  /* 0x0000001100077207 */ /* 0x000fc80005000000 */
[----:B------:R-:W-:Y:S01]  /*7da0*/  SEL R0, R0, R16, !P2 ;  /* 0x0000001000007207 */ /* 0x000fe20005000000 */
[----:B------:R-:W-:-:S04]  /*7db0*/  IMAD.WIDE R20, R7, 0x4, R240 ;  /* 0x0000000407147825 */ /* 0x000fc800078e02f0 */
[----:B------:R-:W-:Y:S01]  /*7dc0*/  IMAD.WIDE R18, R0, 0x4, R240 ;  /* 0x0000000400127825 */ /* 0x000fe200078e02f0 */
[----:B------:R-:W2:Y:S04]  /*7dd0*/  LDG.E R15, desc[UR18][R20.64] ;  /* 0x00000012140f7981 */ /* 0x000ea8000c1e1900 */
[----:B------:R-:W2:Y:S01]  /*7de0*/  LDG.E R6, desc[UR18][R18.64] ;  /* 0x0000001212067981 */ /* 0x000ea2000c1e1900 */
[----:B------:R-:W-:-:S05]  /*7df0*/  IADD3 R7, R7, -R0, RZ ;  /* 0x8000000007077210 */ /* 0x000fca0007ffe0ff */
[----:B------:R-:W-:-:S04]  /*7e00*/  IMAD R7, R7, R4, -0x40 ;  /* 0xffffffc007077424 */ /* 0x000fc800078e0204 */
[----:B------:R-:W-:Y:S01]  /*7e10*/  IMAD.WIDE.U32 R16, R7, UR12, RZ ;  /* 0x0000000c07107c25 */ /* 0x000fe2000f8e00ff */
[----:B------:R-:W-:-:S05]  /*7e20*/  SHF.R.S32.HI R0, RZ, 0x1f, R7 ;  /* 0x0000001fff007819 */ /* 0x000fca0000011407 */
[----:B------:R-:W-:-:S04]  /*7e30*/  IMAD R0, R0, UR12, RZ ;  /* 0x0000000c00007c24 */ /* 0x000fc8000f8e02ff */
[----:B------:R-:W-:-:S05]  /*7e40*/  IMAD R0, R7, UR13, R0 ;  /* 0x0000000d07007c24 */ /* 0x000fca000f8e0200 */
[----:B------:R-:W-:Y:S01]  /*7e50*/  IADD3 R17, R17, R0, RZ ;  /* 0x0000000011117210 */ /* 0x000fe20007ffe0ff */
[----:B--2---:R-:W-:-:S04]  /*7e60*/  IMAD.IADD R6, R6, 0x1, -R15 ;  /* 0x0000000106067824 */ /* 0x004fc800078e0a0f */
[----:B------:R-:W-:Y:S01]  /*7e70*/  IMAD.WIDE.U32 R16, R6, UR4, R16 ;  /* 0x0000000406107c25 */ /* 0x000fe2000f8e0010 */
[----:B------:R-:W-:-:S05]  /*7e80*/  SHF.R.S32.HI R4, RZ, 0x1f, R6 ;  /* 0x0000001fff047819 */ /* 0x000fca0000011406 */
[----:B------:R-:W-:-:S04]  /*7e90*/  IMAD R7, R4, UR4, RZ ;  /* 0x0000000404077c24 */ /* 0x000fc8000f8e02ff */
[----:B------:R-:W-:-:S04]  /*7ea0*/  IMAD R7, R6, UR5, R7 ;  /* 0x0000000506077c24 */ /* 0x000fc8000f8e0207 */
[----:B------:R-:W-:Y:S01]  /*7eb0*/  IMAD.IADD R7, R17, 0x1, R7 ;  /* 0x0000000111077824 */ /* 0x000fe200078e0207 */
[----:B------:R-:W-:Y:S06]  /*7ec0*/  BRA `(.L_x_2397) ;  /* 0x0000000000107947 */ /* 0x000fec0003800000 */
.L_x_2396:
[----:B------:R-:W-:-:S04]  /*7ed0*/  ULEA UR5, -UR12, URZ, 0x6 ;  /* 0x0000003f0c057291 */ /* 0x000fc8000f8e313f */
[----:B------:R-:W-:Y:S02]  /*7ee0*/  USHF.R.S32.HI UR4, URZ, 0x1f, UR5 ;  /* 0x0000001f3f047899 */ /* 0x000fe40008011405 */
[----:B------:R-:W-:-:S04]  /*7ef0*/  MOV R16, UR5 ;  /* 0x0000000500107c02 */ /* 0x000fc80008000f00 */
[----:B------:R-:W-:-:S07]  /*7f00*/  MOV R7, UR4 ;  /* 0x0000000400077c02 */ /* 0x000fce0008000f00 */
.L_x_2397:
[----:B------:R-:W-:Y:S01]  /*7f10*/  IADD3 R16, P1, R165, R16, RZ ;  /* 0x00000010a5107210 */ /* 0x000fe20007f3e0ff */
[----:B------:R-:W-:Y:S02]  /*7f20*/  USHF.L.U32 UR4, UR12, 0x5, URZ ;  /* 0x000000050c047899 */ /* 0x000fe4000800063f */
[----:B------:R-:W-:Y:S02]  /*7f30*/  USHF.L.U64.HI UR5, UR12, 0x5, UR13 ;  /* 0x000000050c057899 */ /* 0x000fe4000801020d */
        /* <DEDUP_REMOVED lines=29> */
.L_x_2395:
[----:B-1----:R-:W-:Y:S01]  /*8110*/  FMNMX.FTZ R7, R164, R8, !PT ;  /* 0x00000008a4077209 */ /* 0x002fe20007810000 */
[----:B------:R-:W-:Y:S01]  /*8120*/  LDSM.16.MT88.4 R16, [R226+0x10000] ;  /* 0x01000000e210783b */ /* 0x000fe20000004200 */
        /* <DEDUP_REMOVED lines=49> */
[--C-:B------:R-:W-:Y:S01]  /*8440*/  FFMA.FTZ R173, R172, UR17, -R189.reuse ;  /* 0x00000011acad7c23 */ /* 0x100fe200080108bd */
[--C-:B------:R-:W-:Y:S01]  /*8450*/  FFMA.FTZ R176, R8, UR17, -R189.reuse ;  /* 0x0000001108b07c23 */ /* 0x100fe200080108bd */
[----:B------:R-:W-:Y:S01]  /*8460*/  FADD.FTZ R6, R3, -R6 ;  /* 0x8000000603067221 */ /* 0x000fe20000010000 */
[--C-:B------:R-:W-:Y:S01]  /*8470*/  FFMA.FTZ R175, R14, UR17, -R189.reuse ;  /* 0x000000110eaf7c23 */ /* 0x100fe200080108bd */
[--C-:B------:R-:W-:Y:S01]  /*8480*/  FFMA.FTZ R172, R5, UR17, -R182.reuse ;  /* 0x0000001105ac7c23 */ /* 0x100fe200080108b6 */
[----:B------:R-:W-:Y:S01]  /*8490*/  FSEL R5, R178, RZ, P2 ;  /* 0x000000ffb2057208 */ /* 0x000fe20001000000 */
[----:B------:R-:W-:Y:S01]  /*84a0*/  FFMA.FTZ R174, R12, UR17, -R189 ;  /* 0x000000110cae7c23 */ /* 0x000fe200080108bd */
[--C-:B------:R-:W-:Y:S01]  /*84b0*/  FFMA.FTZ R2, R11, UR17, -R182.reuse ;  /* 0x000000110b027c23 */ /* 0x100fe200080108b6 */
[--C-:B------:R-:W-:Y:S01]  /*84c0*/  FFMA.FTZ R0, R9, UR17, -R182.reuse ;  /* 0x0000001109007c23 */ /* 0x100fe200080108b6 */
[--C-:B------:R-:W-:Y:S01]  /*84d0*/  FFMA.FTZ R179, R13, UR17, -R182.reuse ;  /* 0x000000110db37c23 */ /* 0x100fe200080108b6 */
[----:B------:R-:W-:Y:S01]  /*84e0*/  FADD.FTZ R4, R164, -R5 ;  /* 0x80000005a4047221 */ /* 0x000fe20000010000 */
[----:B------:R-:W-:Y:S01]  /*84f0*/  FMUL.FTZ R3, R6, UR17 ;  /* 0x0000001106037c20 */ /* 0x000fe20008410000 */
[----:B------:R-:W-:Y:S01]  /*8500*/  MUFU.EX2 R176, R176 ;  /* 0x000000b000b07308 */ /* 0x000fe20000000800 */
[----:B------:R-:W1:Y:S01]  /*8510*/  LDSM.16.MT88.4 R8, [R225+0x10000] ;  /* 0x01000000e108783b */ /* 0x000e620000004200 */
[----:B------:R-:W-:Y:S01]  /*8520*/  FMUL.FTZ R180, R4, UR17 ;  /* 0x0000001104b47c20 */ /* 0x000fe20008410000 */
[--C-:B------:R-:W-:Y:S01]  /*8530*/  FFMA.FTZ R191, R196, UR17, -R189.reuse ;  /* 0x00000011c4bf7c23 */ /* 0x100fe200080108bd */
[--C-:B------:R-:W-:Y:S01]  /*8540*/  FFMA.FTZ R195, R197, UR17, -R182.reuse ;  /* 0x00000011c5c37c23 */ /* 0x100fe200080108b6 */
[----:B------:R-:W-:Y:S01]  /*8550*/  LDSM.16.MT88.4 R12, [R224+0x10000] ;  /* 0x01000000e00c783b */ /* 0x000fe20000004200 */
[--C-:B------:R-:W-:Y:S01]  /*8560*/  FFMA.FTZ R192, R192, UR17, -R189.reuse ;  /* 0x00000011c0c07c23 */ /* 0x100fe200080108bd */
[--C-:B------:R-:W-:Y:S01]  /*8570*/  FFMA.FTZ R193, R170, UR17, -R189.reuse ;  /* 0x00000011aac17c23 */ /* 0x100fe200080108bd */
[----:B------:R-:W2:Y:S01]  /*8580*/  MUFU.EX2 R175, R175 ;  /* 0x000000af00af7308 */ /* 0x000ea20000000800 */
[--C-:B------:R-:W-:Y:S01]  /*8590*/  FFMA.FTZ R194, R32, UR17, -R189.reuse ;  /* 0x0000001120c27c23 */ /* 0x100fe200080108bd */
[--C-:B------:R-:W-:Y:S01]  /*85a0*/  FFMA.FTZ R196, R171, UR17, -R182.reuse ;  /* 0x00000011abc47c23 */ /* 0x100fe200080108b6 */
[--C-:B------:R-:W-:Y:S01]  /*85b0*/  FFMA.FTZ R197, R169, UR17, -R182.reuse ;  /* 0x00000011a9c57c23 */ /* 0x100fe200080108b6 */
[--C-:B------:R-:W-:Y:S01]  /*85c0*/  FFMA.FTZ R198, R35, UR17, -R182.reuse ;  /* 0x0000001123c67c23 */ /* 0x100fe200080108b6 */
[--C-:B------:R-:W-:Y:S01]  /*85d0*/  FFMA.FTZ R206, R168, UR17, -R189.reuse ;  /* 0x00000011a8ce7c23 */ /* 0x100fe200080108bd */
[----:B------:R-:W-:Y:S01]  /*85e0*/  LDSM.16.MT88.4 R32, [R228+0x12800] ;  /* 0x01280000e420783b */ /* 0x000fe20000004200 */
[--C-:B------:R-:W-:Y:S01]  /*85f0*/  FFMA.FTZ R237, R200, UR17, -R189.reuse ;  /* 0x00000011c8ed7c23 */ /* 0x100fe200080108bd */
[----:B------:R-:W-:Y:S01]  /*8600*/  MUFU.EX2 R174, R174 ;  /* 0x000000ae00ae7308 */ /* 0x000fe20000000800 */
[--C-:B------:R-:W-:Y:S01]  /*8610*/  FFMA.FTZ R207, R204, UR17, -R189.reuse ;  /* 0x00000011cccf7c23 */ /* 0x100fe200080108bd */
[----:B------:R-:W-:Y:S01]  /*8620*/  LDSM.16.MT88.4 R168, [R228+0x16800] ;  /* 0x01680000e4a8783b */ /* 0x000fe20000004200 */
[--C-:B------:R-:W-:Y:S01]  /*8630*/  FFMA.FTZ R202, R202, UR17, -R189.reuse ;  /* 0x00000011caca7c23 */ /* 0x100fe200080108bd */
[--C-:B------:R-:W-:Y:S01]  /*8640*/  FFMA.FTZ R200, R205, UR17, -R182.reuse ;  /* 0x00000011cdc87c23 */ /* 0x100fe200080108b6 */
[--C-:B------:R-:W-:Y:S01]  /*8650*/  FFMA.FTZ R203, R203, UR17, -R182.reuse ;  /* 0x00000011cbcb7c23 */ /* 0x100fe200080108b6 */
[----:B------:R-:W-:Y:S01]  /*8660*/  LDSM.16.MT88.4 R164, [R226+0x16800] ;  /* 0x01680000e2a4783b */ /* 0x000fe20000004200 */
[--C-:B------:R-:W-:Y:S01]  /*8670*/  FFMA.FTZ R199, R199, UR17, -R182.reuse ;  /* 0x00000011c7c77c23 */ /* 0x100fe200080108b6 */
[----:B------:R-:W3:Y:S01]  /*8680*/  MUFU.EX2 R173, R173 ;  /* 0x000000ad00ad7308 */ /* 0x000ee20000000800 */
[----:B--2---:R-:W-:Y:S01]  /*8690*/  F2FP.BF16.F32.PACK_AB R4, R175, R176 ;  /* 0x000000b0af04723e */ /* 0x004fe200000010ff */
[----:B------:R-:W-:Y:S01]  /*86a0*/  FFMA.FTZ R186, R186, UR17, -R189 ;  /* 0x00000011baba7c23 */ /* 0x000fe200080108bd */
[--C-:B------:R-:W-:Y:S01]  /*86b0*/  FFMA.FTZ R185, R185, UR17, -R182.reuse ;  /* 0x00000011b9b97c23 */ /* 0x100fe200080108b6 */
[----:B------:R-:W-:-:S04]  /*86c0*/  FFMA.FTZ R183, R183, UR17, -R182 ;  /* 0x00000011b7b77c23 */ /* 0x000fc800080108b6 */
[----:B------:R-:W-:Y:S08]  /*86d0*/  MUFU.EX2 R172, R172 ;  /* 0x000000ac00ac7308 */ /* 0x000ff00000000800 */
[----:B------:R-:W2:Y:S01]  /*86e0*/  MUFU.EX2 R2, R2 ;  /* 0x0000000200027308 */ /* 0x000ea20000000800 */
[----:B---3--:R-:W-:-:S07]  /*86f0*/  F2FP.BF16.F32.PACK_AB R6, R173, R174 ;  /* 0x000000aead06723e */ /* 0x008fce00000010ff */
[----:B------:R-:W-:Y:S08]  /*8700*/  MUFU.EX2 R0, R0 ;  /* 0x0000000000007308 */ /* 0x000ff00000000800 */
[----:B------:R-:W3:Y:S01]  /*8710*/  MUFU.EX2 R179, R179 ;  /* 0x000000b300b37308 */ /* 0x000ee20000000800 */
[----:B--2---:R-:W-:-:S07]  /*8720*/  F2FP.BF16.F32.PACK_AB R5, R2, R172 ;  /* 0x000000ac0205723e */ /* 0x004fce00000010ff */
[----:B------:R-:W2:Y:S08]  /*8730*/  MUFU.EX2 R180, R180 ;  /* 0x000000b400b47308 */ /* 0x000eb00000000800 */
[----:B------:R-:W4:Y:S01]  /*8740*/  MUFU.EX2 R3, R3 ;  /* 0x0000000300037308 */ /* 0x000f220000000800 */
[----:B---3--:R-:W-:-:S07]  /*8750*/  F2FP.BF16.F32.PACK_AB R7, R179, R0 ;  /* 0x00000000b307723e */ /* 0x008fce00000010ff */
[----:B------:R-:W-:Y:S01]  /*8760*/  MUFU.EX2 R191, R191 ;  /* 0x000000bf00bf7308 */ /* 0x000fe20000000800 */
[-C--:B--2---:R-:W-:Y:S01]  /*8770*/  FMUL.FTZ R40, R40, R180.reuse ;  /* 0x000000b428287220 */ /* 0x084fe20000410000 */
[-C--:B------:R-:W-:Y:S01]  /*8780*/  FMUL.FTZ R41, R41, R180.reuse ;  /* 0x000000b429297220 */ /* 0x080fe20000410000 */
[-C--:B------:R-:W-:Y:S01]  /*8790*/  FMUL.FTZ R44, R44, R180.reuse ;  /* 0x000000b42c2c7220 */ /* 0x080fe20000410000 */
[-C--:B------:R-:W-:Y:S01]  /*87a0*/  FMUL.FTZ R45, R45, R180.reuse ;  /* 0x000000b42d2d7220 */ /* 0x080fe20000410000 */
[-C--:B------:R-:W-:Y:S01]  /*87b0*/  FMUL.FTZ R160, R160, R180.reuse ;  /* 0x000000b4a0a07220 */ /* 0x080fe20000410000 */
[-C--:B------:R-:W-:Y:S01]  /*87c0*/  FMUL.FTZ R161, R161, R180.reuse ;  /* 0x000000b4a1a17220 */ /* 0x080fe20000410000 */
[-C--:B------:R-:W-:Y:S01]  /*87d0*/  FMUL.FTZ R36, R36, R180.reuse ;  /* 0x000000b424247220 */ /* 0x080fe20000410000 */
[-C--:B------:R-:W-:Y:S01]  /*87e0*/  FMUL.FTZ R37, R37, R180.reuse ;  /* 0x000000b425257220 */ /* 0x080fe20000410000 */
[-C--:B----4-:R-:W-:Y:S01]  /*87f0*/  FMUL.FTZ R42, R42, R3.reuse ;  /* 0x000000032a2a7220 */ /* 0x090fe20000410000 */
        /* <DEDUP_REMOVED lines=122> */
[----:B------:R-:W5:Y:S01]  /*8fa0*/  MUFU.EX2 R192, R192 ;  /* 0x000000c000c07308 */ /* 0x000f620000000800 */
[-C--:B------:R-:W-:Y:S01]  /*8fb0*/  FMUL.FTZ R156, R156, R180.reuse ;  /* 0x000000b49c9c7220 */ /* 0x080fe20000410000 */
[-C--:B------:R-:W-:Y:S01]  /*8fc0*/  FMUL.FTZ R157, R157, R180.reuse ;  /* 0x000000b49d9d7220 */ /* 0x080fe20000410000 */
[-C--:B------:R-:W-:Y:S01]  /*8fd0*/  FMUL.FTZ R158, R158, R3.reuse ;  /* 0x000000039e9e7220 */ /* 0x080fe20000410000 */
[C---:B-1----:R-:W-:Y:S01]  /*8fe0*/  HMMA.16816.F32.BF16 R112, R4.reuse, R8, R112 ;  /* 0x000000080470723c */ /* 0x042fe20000041870 */
[-C--:B------:R-:W-:Y:S01]  /*8ff0*/  FMUL.FTZ R159, R159, R3.reuse ;  /* 0x000000039f9f7220 */ /* 0x080fe20000410000 */
[-C--:B------:R-:W-:Y:S01]  /*9000*/  FMUL.FTZ R144, R144, R180.reuse ;  /* 0x000000b490907220 */ /* 0x080fe20000410000 */
[-C--:B------:R-:W-:Y:S01]  /*9010*/  FMUL.FTZ R145, R145, R180.reuse ;  /* 0x000000b491917220 */ /* 0x080fe20000410000 */
[----:B------:R-:W-:Y:S01]  /*9020*/  MUFU.EX2 R193, R193 ;  /* 0x000000c100c17308 */ /* 0x000fe20000000800 */
        /* <DEDUP_REMOVED lines=16> */
[----:B------:R-:W-:Y:S01]  /*9130*/  MUFU.EX2 R195, R195 ;  /* 0x000000c300c37308 */ /* 0x000fe20000000800 */
[-C--:B------:R-:W-:Y:S01]  /*9140*/  FMUL.FTZ R152, R152, R180.reuse ;  /* 0x000000b498987220 */ /* 0x080fe20000410000 */
[-C--:B------:R-:W-:Y:S01]  /*9150*/  FMUL.FTZ R153, R153, R180.reuse ;  /* 0x000000b499997220 */ /* 0x080fe20000410000 */
[C---:B--2---:R-:W-:Y:S01]  /*9160*/  HMMA.16816.F32.BF16 R136, R4.reuse, R16, R136 ;  /* 0x000000100488723c */ /* 0x044fe20000041888 */
[-C--:B------:R-:W-:Y:S01]  /*9170*/  FMUL.FTZ R148, R148, R180.reuse ;  /* 0x000000b494947220 */ /* 0x080fe20000410000 */
[-C--:B------:R-:W-:Y:S01]  /*9180*/  FMUL.FTZ R149, R149, R180.reuse ;  /* 0x000000b495957220 */ /* 0x080fe20000410000 */
[-C--:B------:R-:W-:Y:S01]  /*9190*/  FMUL.FTZ R154, R154, R3.reuse ;  /* 0x000000039a9a7220 */ /* 0x080fe20000410000 */
[-C--:B------:R-:W-:Y:S01]  /*91a0*/  FMUL.FTZ R155, R155, R3.reuse ;  /* 0x000000039b9b7220 */ /* 0x080fe20000410000 */
[----:B------:R-:W2:Y:S01]  /*91b0*/  MUFU.EX2 R196, R196 ;  /* 0x000000c400c47308 */ /* 0x000ea20000000800 */
[C---:B------:R-:W-:Y:S01]  /*91c0*/  HMMA.16816.F32.BF16 R140, R4.reuse, R18, R140 ;  /* 0x00000012048c723c */ /* 0x040fe2000004188c */
[----:B------:R-:W4:Y:S01]  /*91d0*/  LDSM.16.MT88.4 R16, [R228+0x10800] ;  /* 0x01080000e410783b */ /* 0x000f220000004200 */
[-C--:B------:R-:W-:Y:S01]  /*91e0*/  FMUL.FTZ R150, R150, R3.reuse ;  /* 0x0000000396967220 */ /* 0x080fe20000410000 */
[-C--:B------:R-:W-:Y:S01]  /*91f0*/  FMUL.FTZ R151, R151, R3.reuse ;  /* 0x0000000397977220 */ /* 0x080fe20000410000 */
[----:B------:R-:W-:Y:S01]  /*9200*/  FFMA.FTZ R176, R247, R180, R176 ;  /* 0x000000b4f7b07223 */ /* 0x000fe200000100b0 */
[----:B------:R-:W-:Y:S01]  /*9210*/  FFMA.FTZ R3, R245, R3, R172 ;  /* 0x00000003f5037223 */ /* 0x000fe200000100ac */
[----:B---3--:R-:W-:Y:S01]  /*9220*/  HMMA.16816.F32.BF16 R128, R4, R20, R128 ;  /* 0x000000140480723c */ /* 0x008fe20000041880 */
[----:B------:R-:W-:Y:S01]  /*9230*/  MUFU.EX2 R197, R197 ;  /* 0x000000c500c57308 */ /* 0x000fe20000000800 */
[----:B------:R-:W-:Y:S01]  /*9240*/  FADD.FTZ R175, R175, R176 ;  /* 0x000000b0afaf7221 */ /* 0x000fe20000010000 */
[----:B------:R-:W-:-:S03]  /*9250*/  FADD.FTZ R3, R2, R3 ;  /* 0x0000000302037221 */ /* 0x000fc60000010000 */
[C---:B------:R-:W-:Y:S01]  /*9260*/  HMMA.16816.F32.BF16 R132, R4.reuse, R22, R132 ;  /* 0x000000160484723c */ /* 0x040fe20000041884 */
[----:B------:R-:W3:Y:S01]  /*9270*/  LDSM.16.MT88.4 R20, [R226+0x10800] ;  /* 0x01080000e214783b */ /* 0x000ee20000004200 */
[----:B------:R-:W-:Y:S01]  /*9280*/  FADD.FTZ R174, R174, R175 ;  /* 0x000000afaeae7221 */ /* 0x000fe20000010000 */
[----:B------:R-:W4:Y:S01]  /*9290*/  MUFU.EX2 R198, R198 ;  /* 0x000000c600c67308 */ /* 0x000f220000000800 */
[----:B------:R-:W-:Y:S02]  /*92a0*/  FADD.FTZ R0, R0, R3 ;  /* 0x0000000300007221 */ /* 0x000fe40000010000 */
[----:B-1----:R-:W-:Y:S01]  /*92b0*/  HMMA.16816.F32.BF16 R156, R4, R8, R156 ;  /* 0x00000008049c723c */ /* 0x002fe2000004189c */
[----:B------:R-:W-:Y:S01]  /*92c0*/  FADD.FTZ R174, R173, R174 ;  /* 0x000000aeadae7221 */ /* 0x000fe20000010000 */
[----:B------:R-:W-:-:S03]  /*92d0*/  FADD.FTZ R0, R179, R0 ;  /* 0x00000000b3007221 */ /* 0x000fc60000010000 */
[----:B------:R-:W-:Y:S01]  /*92e0*/  MUFU.EX2 R206, R206 ;  /* 0x000000ce00ce7308 */ /* 0x000fe20000000800 */
[C---:B------:R-:W-:Y:S01]  /*92f0*/  HMMA.16816.F32.BF16 R144, R4.reuse, R10, R144 ;  /* 0x0000000a0490723c */ /* 0x040fe20000041890 */
[----:B-----5:R-:W-:Y:S01]  /*9300*/  F2FP.BF16.F32.PACK_AB R8, R192, R191 ;  /* 0x000000bfc008723e */ /* 0x020fe200000010ff */
[----:B------:R-:W-:Y:S01]  /*9310*/  FADD.FTZ R191, R191, R174 ;  /* 0x000000aebfbf7221 */ /* 0x000fe20000010000 */
[----:B--2---:R-:W-:Y:S01]  /*9320*/  F2FP.BF16.F32.PACK_AB R9, R196, R195 ;  /* 0x000000c3c409723e */ /* 0x004fe200000010ff */
[----:B------:R-:W-:Y:S02]  /*9330*/  FADD.FTZ R195, R195, R0 ;  /* 0x00000000c3c37221 */ /* 0x000fe40000010000 */
[C---:B----4-:R-:W-:Y:S01]  /*9340*/  HMMA.16816.F32.BF16 R120, R4.reuse, R12, R120 ;  /* 0x0000000c0478723c */ /* 0x050fe20000041878 */
[----:B------:R-:W-:Y:S01]  /*9350*/  F2FP.BF16.F32.PACK_AB R10, R194, R193 ;  /* 0x000000c1c20a723e */ /* 0x000fe200000010ff */
[----:B------:R-:W1:Y:S01]  /*9360*/  MUFU.EX2 R207, R207 ;  /* 0x000000cf00cf7308 */ /* 0x000e620000000800 */
[----:B------:R-:W-:Y:S01]  /*9370*/  F2FP.BF16.F32.PACK_AB R11, R198, R197 ;  /* 0x000000c5c60b723e */ /* 0x000fe200000010ff */
[----:B------:R-:W-:Y:S01]  /*9380*/  FADD.FTZ R192, R192, R191 ;  /* 0x000000bfc0c07221 */ /* 0x000fe20000010000 */
[----:B------:R-:W-:Y:S01]  /*9390*/  FADD.FTZ R196, R196, R195 ;  /* 0x000000c3c4c47221 */ /* 0x000fe20000010000 */
[----:B------:R-:W-:Y:S01]  /*93a0*/  HMMA.16816.F32.BF16 R124, R4, R14, R124 ;  /* 0x0000000e047c723c */ /* 0x000fe2000004187c */
[----:B------:R-:W2:Y:S01]  /*93b0*/  LDSM.16.MT88.4 R12, [R225+0x10800] ;  /* 0x01080000e10c783b */ /* 0x000ea20000004200 */
[----:B------:R-:W-:-:S02]  /*93c0*/  FADD.FTZ R3, R193, R192 ;  /* 0x000000c0c1037221 */ /* 0x000fc40000010000 */
[----:B------:R-:W-:Y:S02]  /*93d0*/  MUFU.EX2 R202, R202 ;  /* 0x000000ca00ca7308 */ /* 0x000fe40000000800 */
[----:B------:R-:W-:Y:S01]  /*93e0*/  HMMA.16816.F32.BF16 R160, R8, R16, R160 ;  /* 0x0000001008a0723c */ /* 0x000fe200000418a0 */
[----:B------:R-:W-:-:S05]  /*93f0*/  FADD.FTZ R3, R194, R3 ;  /* 0x00000003c2037221 */ /* 0x000fca0000010000 */
[C---:B------:R-:W-:Y:S01]  /*9400*/  HMMA.16816.F32.BF16 R36, R8.reuse, R18, R36 ;  /* 0x000000120824723c */ /* 0x040fe20000041824 */
[----:B------:R-:W4:Y:S01]  /*9410*/  LDSM.16.MT88.4 R16, [R225+0x12800] ;  /* 0x01280000e110783b */ /* 0x000f220000004200 */
[----:B------:R-:W-:Y:S04]  /*9420*/  MUFU.EX2 R237, R237 ;  /* 0x000000ed00ed7308 */ /* 0x000fe80000000800 */
[C---:B---3--:R-:W-:Y:S04]  /*9430*/  HMMA.16816.F32.BF16 R40, R8.reuse, R20, R40 ;  /* 0x000000140828723c */ /* 0x048fe80000041828 */
[----:B------:R-:W-:Y:S02]  /*9440*/  MUFU.EX2 R200, R200 ;  /* 0x000000c800c87308 */ /* 0x000fe40000000800 */
[----:B------:R-:W-:Y:S01]  /*9450*/  HMMA.16816.F32.BF16 R44, R8, R22, R44 ;  /* 0x00000016082c723c */ /* 0x000fe2000004182c */
[----:B------:R-:W3:Y:S05]  /*9460*/  LDSM.16.MT88.4 R20, [R228+0x14800] ;  /* 0x01480000e414783b */ /* 0x000eea0000004200 */
[C---:B------:R-:W-:Y:S01]  /*9470*/  HMMA.16816.F32.BF16 R152, R4.reuse, R24, R152 ;  /* 0x000000180498723c */ /* 0x040fe20000041898 */
[----:B------:R-:W5:Y:S05]  /*9480*/  MUFU.EX2 R203, R203 ;  /* 0x000000cb00cb7308 */ /* 0x000f6a0000000800 */
[----:B------:R-:W-:Y:S01]  /*9490*/  HMMA.16816.F32.BF16 R148, R4, R26, R148 ;  /* 0x0000001a0494723c */ /* 0x000fe20000041894 */
[----:B------:R-:W1:Y:S02]  /*94a0*/  LDSM.16.MT88.4 R4, [R224+0x10800] ;  /* 0x01080000e004783b */ /* 0x000e640000004200 */
[----:B------:R-:W-:Y:S02]  /*94b0*/  MUFU.EX2 R186, R186 ;  /* 0x000000ba00ba7308 */ /* 0x000fe40000000800 */
[----:B------:R-:W-:Y:S01]  /*94c0*/  LDSM.16.MT88.4 R24, [R224+0x12800] ;  /* 0x01280000e018783b */ /* 0x000fe20000004200 */
[C---:B--2---:R-:W-:Y:S05]  /*94d0*/  HMMA.16816.F32.BF16 R48, R8.reuse, R12, R48 ;  /* 0x0000000c0830723c */ /* 0x044fea0000041830 */
[----:B------:R-:W-:Y:S01]  /*94e0*/  MUFU.EX2 R185, R185 ;  /* 0x000000b900b97308 */ /* 0x000fe20000000800 */
[C---:B------:R-:W-:Y:S01]  /*94f0*/  HMMA.16816.F32.BF16 R52, R8.reuse, R14, R52 ;  /* 0x0000000e0834723c */ /* 0x040fe20000041834 */
[----:B------:R-:W2:Y:S05]  /*9500*/  LDSM.16.MT88.4 R12, [R226+0x14800] ;  /* 0x01480000e20c783b */ /* 0x000eaa0000004200 */
[C---:B----4-:R-:W-:Y:S01]  /*9510*/  HMMA.16816.F32.BF16 R80, R8.reuse, R16, R80 ;  /* 0x000000100850723c */ /* 0x050fe20000041850 */
[----:B------:R-:W-:Y:S05]  /*9520*/  MUFU.EX2 R183, R183 ;  /* 0x000000b700b77308 */ /* 0x000fea0000000800 */
        /* <DEDUP_REMOVED lines=13> */
[----:B------:R-:W-:Y:S05]  /*9600*/  LDSM.16.MT88.4 R12, [R224+0x11000] ;  /* 0x01100000e00c783b */ /* 0x000fea0000004200 */
[C---:B----4-:R-:W-:Y:S06]  /*9610*/  HMMA.16816.F32.BF16 R120, R8.reuse, R16, R120 ;  /* 0x000000100878723c */ /* 0x050fec0000041878 */
[C---:B------:R-:W-:Y:S01]  /*9620*/  HMMA.16816.F32.BF16 R124, R8.reuse, R18, R124 ;  /* 0x00000012087c723c */ /* 0x040fe2000004187c */
[----:B------:R-:W2:Y:S05]  /*9630*/  LDSM.16.MT88.4 R16, [R225+0x11000] ;  /* 0x01100000e110783b */ /* 0x000eaa0000004200 */
[C---:B---3--:R-:W-:Y:S06]  /*9640*/  HMMA.16816.F32.BF16 R156, R8.reuse, R20, R156 ;  /* 0x00000014089c723c */ /* 0x048fec000004189c */
[C---:B------:R-:W-:Y:S01]  /*9650*/  HMMA.16816.F32.BF16 R144, R8.reuse, R22, R144 ;  /* 0x000000160890723c */ /* 0x040fe20000041890 */
[----:B------:R-:W3:Y:S05]  /*9660*/  LDSM.16.MT88.4 R20, [R228+0x13000] ;  /* 0x01300000e414783b */ /* 0x000eea0000004200 */
[C---:B------:R-:W-:Y:S01]  /*9670*/  HMMA.16816.F32.BF16 R128, R8.reuse, R168, R128 ;  /* 0x000000a80880723c */ /* 0x040fe20000041880 */
[----:B------:R-:W-:Y:S05]  /*9680*/  MUFU.EX2 R168, R199 ;  /* 0x000000c700a87308 */ /* 0x000fea0000000800 */
[----:B------:R-:W-:Y:S01]  /*9690*/  HMMA.16816.F32.BF16 R72, R8, R28, R72 ;  /* 0x0000001c0848723c */ /* 0x000fe20000041848 */
[----:B------:R-:W-:-:S05]  /*96a0*/  FFMA.FTZ R169, R201, UR17, -R182 ;  /* 0x00000011c9a97c23 */ /* 0x000fca00080108b6 */
[C---:B------:R-:W-:Y:S01]  /*96b0*/  HMMA.16816.F32.BF16 R76, R8.reuse, R30, R76 ;  /* 0x0000001e084c723c */ /* 0x040fe2000004184c */
[----:B------:R-:W4:Y:S01]  /*96c0*/  MUFU.EX2 R169, R169 ;  /* 0x000000a900a97308 */ /* 0x000f220000000800 */
[----:B------:R-:W-:Y:S04]  /*96d0*/  LDSM.16.MT88.4 R28, [R228+0x11000] ;  /* 0x01100000e41c783b */ /* 0x000fe80000004200 */
[C---:B------:R-:W-:Y:S06]  /*96e0*/  HMMA.16816.F32.BF16 R88, R8.reuse, R24, R88 ;  /* 0x000000180858723c */ /* 0x040fec0000041858 */
[C---:B------:R-:W-:Y:S01]  /*96f0*/  HMMA.16816.F32.BF16 R92, R8.reuse, R26, R92 ;  /* 0x0000001a085c723c */ /* 0x040fe2000004185c */
[----:B------:R-:W-:Y:S05]  /*9700*/  LDSM.16.MT88.4 R24, [R226+0x11000] ;  /* 0x01100000e218783b */ /* 0x000fea0000004200 */
[C---:B-1----:R-:W-:Y:S06]  /*9710*/  HMMA.16816.F32.BF16 R112, R8.reuse, R4, R112 ;  /* 0x000000040870723c */ /* 0x042fec0000041870 */
[----:B------:R-:W-:Y:S01]  /*9720*/  HMMA.16816.F32.BF16 R116, R8, R6, R116 ;  /* 0x000000060874723c */ /* 0x000fe20000041874 */
[----:B------:R-:W-:Y:S01]  /*9730*/  F2FP.BF16.F32.PACK_AB R4, R207, R206 ;  /* 0x000000cecf04723e */ /* 0x000fe200000010ff */
[----:B------:R-:W-:Y:S01]  /*9740*/  FADD.FTZ R206, R206, R3 ;  /* 0x00000003cece7221 */ /* 0x000fe20000010000 */
[----:B-----5:R-:W-:-:S02]  /*9750*/  F2FP.BF16.F32.PACK_AB R5, R203, R200 ;  /* 0x000000c8cb05723e */ /* 0x020fc400000010ff */
[----:B------:R-:W-:Y:S01]  /*9760*/  MOV R3, R177 ;  /* 0x000000b100037202 */ /* 0x000fe20000000f00 */
[----:B------:R-:W-:Y:S01]  /*9770*/  HMMA.16816.F32.BF16 R132, R8, R170, R132 ;  /* 0x000000aa0884723c */ /* 0x000fe20000041884 */
[----:B------:R-:W-:Y:S01]  /*9780*/  F2FP.BF16.F32.PACK_AB R6, R237, R202 ;  /* 0x000000caed06723e */ /* 0x000fe200000010ff */
[----:B------:R-:W-:Y:S01]  /*9790*/  FADD.FTZ R207, R207, R206 ;  /* 0x000000cecfcf7221 */ /* 0x000fe20000010000 */
[----:B----4-:R-:W-:-:S03]  /*97a0*/  F2FP.BF16.F32.PACK_AB R7, R169, R168 ;  /* 0x000000a8a907723e */ /* 0x010fc600000010ff */
[C---:B------:R-:W-:Y:S01]  /*97b0*/  HMMA.16816.F32.BF16 R136, R8.reuse, R164, R136 ;  /* 0x000000a40888723c */ /* 0x040fe20000041888 */
[--C-:B------:R-:W-:Y:S01]  /*97c0*/  FFMA.FTZ R170, R190, UR17, -R189.reuse ;  /* 0x00000011beaa7c23 */ /* 0x100fe200080108bd */
[--C-:B------:R-:W-:Y:S01]  /*97d0*/  FFMA.FTZ R171, R188, UR17, -R189.reuse ;  /* 0x00000011bcab7c23 */ /* 0x100fe200080108bd */
[----:B------:R-:W-:Y:S01]  /*97e0*/  FFMA.FTZ R189, R184, UR17, -R189 ;  /* 0x00000011b8bd7c23 */ /* 0x000fe200080108bd */
[--C-:B------:R-:W-:Y:S01]  /*97f0*/  FFMA.FTZ R184, R187, UR17, -R182.reuse ;  /* 0x00000011bbb87c23 */ /* 0x100fe200080108b6 */
[----:B------:R-:W-:Y:S01]  /*9800*/  FFMA.FTZ R182, R181, UR17, -R182 ;  /* 0x00000011b5b67c23 */ /* 0x000fe200080108b6 */
[----:B------:R-:W-:Y:S01]  /*9810*/  HMMA.16816.F32.BF16 R140, R8, R166, R140 ;  /* 0x000000a6088c723c */ /* 0x000fe2000004188c */
[----:B------:R-:W-:Y:S01]  /*9820*/  LDSM.16.MT88.4 R164, [R226+0x13000] ;  /* 0x01300000e2a4783b */ /* 0x000fe20000004200 */
[----:B------:R-:W-:Y:S01]  /*9830*/  MUFU.EX2 R170, R170 ;  /* 0x000000aa00aa7308 */ /* 0x000fe20000000800 */
[----:B------:R-:W-:-:S03]  /*9840*/  FADD.FTZ R202, R202, R207 ;  /* 0x000000cfcaca7221 */ /* 0x000fc60000010000 */
[----:B------:R-:W-:Y:S01]  /*9850*/  HMMA.16816.F32.BF16 R152, R8, R32, R152 ;  /* 0x000000200898723c */ /* 0x000fe20000041898 */
[----:B------:R-:W-:-:S03]  /*9860*/  FADD.FTZ R237, R237, R202 ;  /* 0x000000caeded7221 */ /* 0x000fc60000010000 */
[----:B------:R-:W1:Y:S02]  /*9870*/  MUFU.EX2 R171, R171 ;  /* 0x000000ab00ab7308 */ /* 0x000e640000000800 */
[----:B------:R-:W-:Y:S01]  /*9880*/  HMMA.16816.F32.BF16 R148, R8, R34, R148 ;  /* 0x000000220894723c */ /* 0x000fe20000041894 */
[----:B------:R-:W4:Y:S04]  /*9890*/  LDSM.16.MT88.4 R8, [R224+0x15000] ;  /* 0x01500000e008783b */ /* 0x000f280000004200 */
[----:B------:R-:W-:Y:S01]  /*98a0*/  LDSM.16.MT88.4 R32, [R225+0x13000] ;  /* 0x01300000e120783b */ /* 0x000fe20000004200 */
[C---:B--2---:R-:W-:Y:S01]  /*98b0*/  HMMA.16816.F32.BF16 R48, R4.reuse, R16, R48 ;  /* 0x000000100430723c */ /* 0x044fe20000041830 */
[----:B------:R-:W-:Y:S05]  /*98c0*/  MUFU.EX2 R189, R189 ;  /* 0x000000bd00bd7308 */ /* 0x000fea0000000800 */
[C---:B------:R-:W-:Y:S01]  /*98d0*/  HMMA.16816.F32.BF16 R52, R4.reuse, R18, R52 ;  /* 0x000000120434723c */ /* 0x040fe20000041834 */
[----:B------:R-:W2:Y:S02]  /*98e0*/  LDSM.16.MT88.4 R16, [R226+0x15000] ;  /* 0x01500000e210783b */ /* 0x000ea40000004200 */
[----:B------:R-:W5:Y:S03]  /*98f0*/  MUFU.EX2 R184, R184 ;  /* 0x000000b800b87308 */ /* 0x000f660000000800 */
[C---:B------:R-:W-:Y:S05]  /*9900*/  HMMA.16816.F32.BF16 R56, R4.reuse, R12, R56 ;  /* 0x0000000c0438723c */ /* 0x040fea0000041838 */
[----:B------:R-:W5:Y:S01]  /*9910*/  MUFU.EX2 R182, R182 ;  /* 0x000000b600b67308 */ /* 0x000f620000000800 */
[C---:B------:R-:W-:Y:S01]  /*9920*/  HMMA.16816.F32.BF16 R60, R4.reuse, R14, R60 ;  /* 0x0000000e043c723c */ /* 0x040fe2000004183c */
[----:B------:R-:W1:Y:S05]  /*9930*/  LDSM.16.MT88.4 R12, [R225+0x15000] ;  /* 0x01500000e10c783b */ /* 0x000e6a0000004200 */
        /* <DEDUP_REMOVED lines=26> */
[----:B------:R-:W-:Y:S05]  /*9ae0*/  LDSM.16.MT88.4 R164, [R228+0x15800] ;  /* 0x01580000e4a4783b */ /* 0x000fea0000004200 */
[C---:B------:R-:W-:Y:S06]  /*9af0*/  HMMA.16816.F32.BF16 R80, R4.reuse, R32, R80 ;  /* 0x000000200450723c */ /* 0x040fec0000041850 */
[C---:B------:R-:W-:Y:S01]  /*9b00*/  HMMA.16816.F32.BF16 R84, R4.reuse, R34, R84 ;  /* 0x000000220454723c */ /* 0x040fe20000041854 */
[----:B------:R-:W4:Y:S05]  /*9b10*/  LDSM.16.MT88.4 R32, [R228+0x11800] ;  /* 0x01180000e420783b */ /* 0x000f2a0000004200 */
[C---:B-----5:R-:W-:Y:S06]  /*9b20*/  HMMA.16816.F32.BF16 R88, R4.reuse, R28, R88 ;  /* 0x0000001c0458723c */ /* 0x060fec0000041858 */
        /* <DEDUP_REMOVED lines=9> */
[----:B------:R-:W-:Y:S01]  /*9bc0*/  HMMA.16816.F32.BF16 R144, R4, R14, R144 ;  /* 0x0000000e0490723c */ /* 0x000fe20000041890 */
[----:B------:R-:W1:Y:S06]  /*9bd0*/  LDSM.16.MT88.4 R12, [R226+0x13800] ;  /* 0x01380000e20c783b */ /* 0x000e6c0000004200 */
[----:B------:R-:W-:Y:S01]  /*9be0*/  F2FP.BF16.F32.PACK_AB R4, R171, R170 ;  /* 0x000000aaab04723e */ /* 0x000fe200000010ff */
[----:B------:R-:W-:Y:S01]  /*9bf0*/  FADD.FTZ R170, R170, R237 ;  /* 0x000000edaaaa7221 */ /* 0x000fe20000010000 */
[----:B------:R-:W-:-:S02]  /*9c00*/  F2FP.BF16.F32.PACK_AB R5, R185, R184 ;  /* 0x000000b8b905723e */ /* 0x000fc400000010ff */
[----:B------:R-:W-:Y:S01]  /*9c10*/  F2FP.BF16.F32.PACK_AB R6, R189, R186 ;  /* 0x000000babd06723e */ /* 0x000fe200000010ff */
[----:B------:R-:W-:Y:S01]  /*9c20*/  FADD.FTZ R171, R171, R170 ;  /* 0x000000aaabab7221 */ /* 0x000fe20000010000 */
[----:B------:R-:W-:-:S03]  /*9c30*/  F2FP.BF16.F32.PACK_AB R7, R182, R183 ;  /* 0x000000b7b607723e */ /* 0x000fc600000010ff */
[----:B------:R-:W-:-:S04]  /*9c40*/  FADD.FTZ R186, R186, R171 ;  /* 0x000000abbaba7221 */ /* 0x000fc80000010000 */
[----:B---3--:R-:W-:Y:S01]  /*9c50*/  HMMA.16816.F32.BF16 R56, R4, R20, R56 ;  /* 0x000000140438723c */ /* 0x008fe20000041838 */
[----:B------:R-:W-:-:S05]  /*9c60*/  FADD.FTZ R247, R189, R186 ;  /* 0x000000babdf77221 */ /* 0x000fca0000010000 */
        /* <DEDUP_REMOVED lines=24> */
[----:B------:R-:W-:Y:S01]  /*9df0*/  HMMA.16816.F32.BF16 R88, R4, R32, R88 ;  /* 0x000000200458723c */ /* 0x000fe20000041858 */
[----:B------:R-:W-:-:S04]  /*9e00*/  FADD.FTZ R9, R197, R196 ;  /* 0x000000c4c5097221 */ /* 0x000fc80000010000 */
[----:B------:R-:W-:Y:S01]  /*9e10*/  FADD.FTZ R9, R198, R9 ;  /* 0x00000009c6097221 */ /* 0x000fe20000010000 */
[----:B------:R-:W-:Y:S03]  /*9e20*/  HMMA.16816.F32.BF16 R92, R4, R34, R92 ;  /* 0x00000022045c723c */ /* 0x000fe6000004185c */
[----:B------:R-:W-:-:S03]  /*9e30*/  FADD.FTZ R200, R200, R9 ;  /* 0x00000009c8c87221 */ /* 0x000fc60000010000 */
[----:B------:R-:W-:Y:S01]  /*9e40*/  HMMA.16816.F32.BF16 R100, R4, R166, R100 ;  /* 0x000000a60464723c */ /* 0x000fe20000041864 */
[----:B------:R-:W-:-:S04]  /*9e50*/  FADD.FTZ R203, R203, R200 ;  /* 0x000000c8cbcb7221 */ /* 0x000fc80000010000 */
[----:B------:R-:W-:Y:S01]  /*9e60*/  FADD.FTZ R168, R168, R203 ;  /* 0x000000cba8a87221 */ /* 0x000fe20000010000 */
[----:B-----5:R-:W-:Y:S03]  /*9e70*/  HMMA.16816.F32.BF16 R104, R4, R28, R104 ;  /* 0x0000001c0468723c */ /* 0x020fe60000041868 */
[----:B------:R-:W-:-:S03]  /*9e80*/  FADD.FTZ R169, R169, R168 ;  /* 0x000000a8a9a97221 */ /* 0x000fc60000010000 */
[----:B------:R-:W-:Y:S01]  /*9e90*/  HMMA.16816.F32.BF16 R108, R4, R30, R108 ;  /* 0x0000001e046c723c */ /* 0x000fe2000004186c */
[----:B------:R-:W-:-:S04]  /*9ea0*/  FADD.FTZ R184, R184, R169 ;  /* 0x000000a9b8b87221 */ /* 0x000fc80000010000 */
[----:B------:R-:W-:Y:S01]  /*9eb0*/  FADD.FTZ R184, R185, R184 ;  /* 0x000000b8b9b87221 */ /* 0x000fe20000010000 */
[----:B------:R-:W-:Y:S03]  /*9ec0*/  HMMA.16816.F32.BF16 R112, R4, R24, R112 ;  /* 0x000000180470723c */ /* 0x000fe60000041870 */
[----:B------:R-:W-:-:S03]  /*9ed0*/  FADD.FTZ R183, R183, R184 ;  /* 0x000000b8b7b77221 */ /* 0x000fc60000010000 */
[----:B------:R-:W-:Y:S01]  /*9ee0*/  HMMA.16816.F32.BF16 R116, R4, R26, R116 ;  /* 0x0000001a0474723c */ /* 0x000fe20000041874 */
[----:B------:R-:W-:-:S05]  /*9ef0*/  FADD.FTZ R245, R182, R183 ;  /* 0x000000b7b6f57221 */ /* 0x000fca0000010000 */
[C---:B--2---:R-:W-:Y:S06]  /*9f00*/  HMMA.16816.F32.BF16 R128, R4.reuse, R16, R128 ;  /* 0x000000100480723c */ /* 0x044fec0000041880 */
[C---:B------:R-:W-:Y:S06]  /*9f10*/  HMMA.16816.F32.BF16 R132, R4.reuse, R18, R132 ;  /* 0x000000120484723c */ /* 0x040fec0000041884 */
[C---:B-1----:R-:W-:Y:S06]  /*9f20*/  HMMA.16816.F32.BF16 R136, R4.reuse, R12, R136 ;  /* 0x0000000c0488723c */ /* 0x042fec0000041888 */
[C---:B------:R-:W-:Y:S06]  /*9f30*/  HMMA.16816.F32.BF16 R140, R4.reuse, R14, R140 ;  /* 0x0000000e048c723c */ /* 0x040fec000004188c */
[C---:B------:R-:W-:Y:S06]  /*9f40*/  HMMA.16816.F32.BF16 R144, R4.reuse, R10, R144 ;  /* 0x0000000a0490723c */ /* 0x040fec0000041890 */
[C---:B---3--:R-:W-:Y:S06]  /*9f50*/  HMMA.16816.F32.BF16 R152, R4.reuse, R20, R152 ;  /* 0x000000140498723c */ /* 0x048fec0000041898 */
[C---:B------:R-:W-:Y:S06]  /*9f60*/  HMMA.16816.F32.BF16 R148, R4.reuse, R22, R148 ;  /* 0x000000160494723c */ /* 0x040fec0000041894 */
[----:B------:R-:W-:Y:S07]  /*9f70*/  HMMA.16816.F32.BF16 R96, R4, R164, R96 ;  /* 0x000000a40460723c */ /* 0x000fee0000041860 */
[----:B------:R-:W-:-:S15]  /*9f80*/  MOV R164, R178 ;  /* 0x000000b200a47202 */ /* 0x000fde0000000f00 */
[----:B------:R-:W-:-:S02]  /*9f90*/  NOP ;  /* 0x0000000000007918 */ /* 0x000fc40000000000 */
.L_x_2392:
[----:B------:R-:W-:-:S06]  /*9fa0*/  UISETP.GE.AND UP0, UPT, UR23, 0x1, UPT ;  /* 0x000000011700788c */ /* 0x000fcc000bf06270 */
[----:B------:R-:W-:-:S13]  /*9fb0*/  PLOP3.LUT P1, PT, PT, PT, UP0, 0x80, 0x0 ;  /* 0x000000000000781c */ /* 0x000fda0003f2f008 */
[----:B------:R-:W-:Y:S05]  /*9fc0*/  @!P1 BRA `(.L_x_2398) ;  /* 0x0000003800409947 */ /* 0x000fea0003800000 */
[----:B------:R-:W-:Y:S01]  /*9fd0*/  ULEA UR4, -UR8, URZ, 0x6 ;  /* 0x0000003f08047291 */ /* 0x000fe2000f8e313f */
[----:B------:R-:W-:Y:S01]  /*9fe0*/  IMAD.MOV.U32 R0, RZ, RZ, R3 ;  /* 0x000000ffff007224 */ /* 0x000fe200078e0003 */
[----:B------:R-:W-:Y:S01]  /*9ff0*/  ULEA UR5, -UR12, URZ, 0x6 ;  /* 0x0000003f0c057291 */ /* 0x000fe2000f8e313f */
[----:B------:R-:W-:Y:S01]  /*a000*/  IMAD.MOV.U32 R165, RZ, RZ, R164 ;  /* 0x000000ffffa57224 */ /* 0x000fe200078e00a4 */
[----:B------:R-:W-:Y:S02]  /*a010*/  USHF.R.S32.HI UR7, URZ, 0x1f, UR4 ;  /* 0x0000001f3f077899 */ /* 0x000fe40008011404 */
[----:B------:R-:W-:Y:S01]  /*a020*/  USHF.L.U64.HI UR9, UR8, 0x5, UR9 ;  /* 0x0000000508097899 */ /* 0x000fe20008010209 */
[----:B------:R-:W-:Y:S01]  /*a030*/  MOV R244, UR4 ;  /* 0x0000000400f47c02 */ /* 0x000fe20008000f00 */
[----:B------:R-:W-:Y:S02]  /*a040*/  USHF.L.U64.HI UR13, UR12, 0x5, UR13 ;  /* 0x000000050c0d7899 */ /* 0x000fe4000801020d */
[----:B------:R-:W-:Y:S01]  /*a050*/  MOV R238, UR7 ;  /* 0x0000000700ee7c02 */ /* 0x000fe20008000f00 */
[----:B------:R-:W-:-:S02]  /*a060*/  USHF.L.U32 UR8, UR8, 0x5, URZ ;  /* 0x0000000508087899 */ /* 0x000fc4000800063f */
[----:B------:R-:W-:Y:S02]  /*a070*/  USHF.L.U32 UR12, UR12, 0x5, URZ ;  /* 0x000000050c0c7899 */ /* 0x000fe4000800063f */
[----:B------:R-:W-:Y:S01]  /*a080*/  USHF.R.S32.HI UR6, URZ, 0x1f, UR5 ;  /* 0x0000001f3f067899 */ /* 0x000fe20008011405 */
[----:B------:R-:W-:-:S11]  /*a090*/  ULDC UR4, c[0x0][0x2ec] ;  /* 0x0000bb0000047ab9 */ /* 0x000fd60000000800 */
.L_x_2402:
[----:B------:R-:W-:Y:S04]  /*a0a0*/  DEPBAR.LE SB0, 0x0 ;  /* 0x000080000000791a */ /* 0x000fe80000000000 */
[----:B------:R-:W-:Y:S01]  /*a0b0*/  BAR.SYNC.DEFER_BLOCKING 0x0 ;  /* 0x0000000000007b1d */ /* 0x000fe20000010000 */
[----:B------:R-:W-:Y:S02]  /*a0c0*/  MOV R10, R244 ;  /* 0x000000f4000a7202 */ /* 0x000fe40000000f00 */
[----:B------:R-:W-:Y:S03]  /*a0d0*/  MOV R2, R238 ;  /* 0x000000ee00027202 */ /* 0x000fe60000000f00 */
[----:B------:R-:W-:Y:S05]  /*a0e0*/  @!P0 BRA `(.L_x_2399) ;  /* 0x0000000000fc8947 */ /* 0x000fea0003800000 */
[----:B------:R-:W1:Y:S01]  /*a0f0*/  LDC R7, c[0x0][0x380] ;  /* 0x0000e000ff077b82 */ /* 0x000e620000000800 */
[----:B------:R-:W-:Y:S04]  /*a100*/  USHF.L.U32 UR10, UR23, 0x6, URZ ;  /* 0x00000006170a7899 */ /* 0x000fe8000800063f */
[----:B------:R-:W-:Y:S02]  /*a110*/  UIADD3 UR7, UR10, -0x40, URZ ;  /* 0xffffffc00a077890 */ /* 0x000fe4000fffe03f */
[----:B------:R-:W-:Y:S04]  /*a120*/  IMAD.U32 R6, RZ, RZ, UR10 ;  /* 0x0000000aff067e24 */ /* 0x000fe8000f8e00ff */
[----:B------:R-:W-:Y:S02]  /*a130*/  MOV R4, UR7 ;  /* 0x0000000700047c02 */ /* 0x000fe40008000f00 */
[----:B------:R-:W-:Y:S02]  /*a140*/  IABS R6, R6 ;  /* 0x0000000600067213 */ /* 0x000fe40000000000 */
[----:B------:R-:W-:Y:S02]  /*a150*/  IABS R4, R4 ;  /* 0x0000000400047213 */ /* 0x000fe40000000000 */
[----:B-1----:R-:W-:Y:S04]  /*a160*/  IABS R2, R7 ;  /* 0x0000000700027213 */ /* 0x002fe80000000000 */
[----:B------:R-:W1:Y:S10]  /*a170*/  I2F.RP R5, R2 ;  /* 0x0000000200057306 */ /* 0x000e740000209400 */
[----:B-1----:R-:W1:Y:S02]  /*a180*/  MUFU.RCP R3, R5 ;  /* 0x0000000500037308 */ /* 0x002e640000001000 */
[----:B-1----:R-:W-:Y:S08]  /*a190*/  VIADD R8, R3, 0xffffffe ;  /* 0x0ffffffe03087836 */ /* 0x002ff00000000000 */
[----:B------:R-:W1:Y:S02]  /*a1a0*/  F2I.FTZ.U32.TRUNC.NTZ R9, R8 ;  /* 0x0000000800097305 */ /* 0x000e64000021f000 */
[--C-:B-1----:R-:W-:Y:S02]  /*a1b0*/  IMAD.MOV R3, RZ, RZ, -R9.reuse ;  /* 0x000000ffff037224 */ /* 0x102fe400078e0a09 */
[----:B------:R-:W-:Y:S02]  /*a1c0*/  IMAD.MOV.U32 R8, RZ, RZ, RZ ;  /* 0x000000ffff087224 */ /* 0x000fe400078e00ff */
[----:B------:R-:W-:Y:S04]  /*a1d0*/  IMAD R3, R3, R2, RZ ;  /* 0x0000000203037224 */ /* 0x000fe800078e02ff */
[----:B------:R-:W-:Y:S06]  /*a1e0*/  IMAD.HI.U32 R9, R9, R3, R8 ;  /* 0x0000000309097227 */ /* 0x000fec00078e0008 */
[C---:B------:R-:W-:Y:S04]  /*a1f0*/  IMAD.HI.U32 R8, R9.reuse, R4, RZ ;  /* 0x0000000409087227 */ /* 0x040fe800078e00ff */
[----:B------:R-:W-:Y:S01]  /*a200*/  IMAD.HI.U32 R9, R9, R6, RZ ;  /* 0x0000000609097227 */ /* 0x000fe200078e00ff */
[----:B------:R-:W-:Y:S03]  /*a210*/  IADD3 R3, -R8, RZ, RZ ;  /* 0x000000ff08037210 */ /* 0x000fe60007ffe1ff */
[----:B------:R-:W-:Y:S02]  /*a220*/  IMAD.MOV R5, RZ, RZ, -R9 ;  /* 0x000000ffff057224 */ /* 0x000fe400078e0a09 */
[C---:B------:R-:W-:Y:S01]  /*a230*/  IMAD R4, R2.reuse, R3, R4 ;  /* 0x0000000302047224 */ /* 0x040fe200078e0204 */
[----:B------:R-:W-:Y:S01]  /*a240*/  LOP3.LUT R3, R7, UR10, RZ, 0x3c, !PT ;  /* 0x0000000a07037c12 */ /* 0x000fe2000f8e3cff */
[C---:B------:R-:W-:Y:S03]  /*a250*/  IMAD R6, R2.reuse, R5, R6 ;  /* 0x0000000502067224 */ /* 0x040fe600078e0206 */
[C---:B------:R-:W-:Y:S02]  /*a260*/  ISETP.GT.U32.AND P2, PT, R2.reuse, R4, PT ;  /* 0x000000040200720c */ /* 0x040fe40003f44070 */
[----:B------:R-:W-:Y:S02]  /*a270*/  ISETP.GT.U32.AND P4, PT, R2, R6, PT ;  /* 0x000000060200720c */ /* 0x000fe40003f84070 */
[----:B------:R-:W-:Y:S02]  /*a280*/  ISETP.GE.AND P3, PT, R3, RZ, PT ;  /* 0x000000ff0300720c */ /* 0x000fe40003f66270 */
[----:B------:R-:W-:Y:S07]  /*a290*/  LOP3.LUT R3, RZ, R7, RZ, 0x33, !PT ;  /* 0x00000007ff037212 */ /* 0x000fee00078e33ff */
[----:B------:R-:W-:Y:S02]  /*a2a0*/  @!P2 IMAD.IADD R4, R4, 0x1, -R2 ;  /* 0x000000010404a824 */ /* 0x000fe400078e0a02 */
[-C--:B------:R-:W-:Y:S01]  /*a2b0*/  @!P4 IADD3 R6, R6, -R2.reuse, RZ ;  /* 0x800000020606c210 */ /* 0x080fe20007ffe0ff */
[----:B------:R-:W-:Y:S01]  /*a2c0*/  @!P2 VIADD R8, R8, 0x1 ;  /* 0x000000010808a836 */ /* 0x000fe20000000000 */
[----:B------:R-:W-:Y:S01]  /*a2d0*/  ISETP.NE.AND P2, PT, R7, RZ, PT ;  /* 0x000000ff0700720c */ /* 0x000fe20003f45270 */
[----:B------:R-:W-:Y:S01]  /*a2e0*/  @!P4 VIADD R9, R9, 0x1 ;  /* 0x000000010909c836 */ /* 0x000fe20000000000 */
[-C--:B------:R-:W-:Y:S02]  /*a2f0*/  ISETP.GE.U32.AND P5, PT, R4, R2.reuse, PT ;  /* 0x000000020400720c */ /* 0x080fe40003fa6070 */
[----:B------:R-:W-:Y:S01]  /*a300*/  ISETP.GE.U32.AND P6, PT, R6, R2, PT ;  /* 0x000000020600720c */ /* 0x000fe20003fc6070 */
[----:B------:R-:W1:Y:S01]  /*a310*/  LDC.64 R4, c[0x0][0x250] ;  /* 0x00009400ff047b82 */ /* 0x000e620000000a00 */
[----:B------:R-:W-:Y:S04]  /*a320*/  LOP3.LUT R2, R7, UR7, RZ, 0x3c, !PT ;  /* 0x0000000707027c12 */ /* 0x000fe8000f8e3cff */
[----:B------:R-:W-:Y:S05]  /*a330*/  ISETP.GE.AND P1, PT, R2, RZ, PT ;  /* 0x000000ff0200720c */ /* 0x000fea0003f26270 */
[----:B------:R-:W-:Y:S02]  /*a340*/  @P5 IADD3 R8, R8, 0x1, RZ ;  /* 0x0000000108085810 */ /* 0x000fe40007ffe0ff */
[----:B------:R-:W-:Y:S05]  /*a350*/  @P6 VIADD R9, R9, 0x1 ;  /* 0x0000000109096836 */ /* 0x000fea0000000000 */
[----:B------:R-:W-:Y:S01]  /*a360*/  @!P3 IADD3 R9, -R9, RZ, RZ ;  /* 0x000000ff0909b210 */ /* 0x000fe20007ffe1ff */
[----:B------:R-:W-:Y:S05]  /*a370*/  @!P1 IMAD.MOV R8, RZ, RZ, -R8 ;  /* 0x000000ffff089224 */ /* 0x000fea00078e0a08 */
[C---:B------:R-:W-:Y:S02]  /*a380*/  SEL R11, R3.reuse, R8, !P2 ;  /* 0x00000008030b7207 */ /* 0x040fe40005000000 */
[----:B------:R-:W-:Y:S02]  /*a390*/  SEL R3, R3, R9, !P2 ;  /* 0x0000000903037207 */ /* 0x000fe40005000000 */
[-C--:B------:R-:W-:Y:S02]  /*a3a0*/  LEA R14, P2, R11, R240.reuse, 0x2 ;  /* 0x000000f00b0e7211 */ /* 0x080fe400078410ff */
[C---:B------:R-:W-:Y:S01]  /*a3b0*/  LEA R12, P1, R3.reuse, R240, 0x2 ;  /* 0x000000f0030c7211 */ /* 0x040fe200078210ff */
[----:B------:R-:W-:Y:S01]  /*a3c0*/  IMAD.IADD R6, R3, 0x1, -R11 ;  /* 0x0000000103067824 */ /* 0x000fe200078e0a0b */
[-C--:B------:R-:W-:Y:S02]  /*a3d0*/  LEA.HI.X.SX32 R15, R11, R241.reuse, 0x2, P2 ;  /* 0x000000f10b0f7211 */ /* 0x080fe400010f16ff */
[----:B------:R-:W-:Y:S01]  /*a3e0*/  LEA.HI.X.SX32 R13, R3, R241, 0x2, P1 ;  /* 0x000000f1030d7211 */ /* 0x000fe200008f16ff */
[----:B------:R-:W-:Y:S01]  /*a3f0*/  IMAD R7, R6, R7, -0x40 ;  /* 0xffffffc006077424 */ /* 0x000fe200078e0207 */
[----:B------:R-:W2:Y:S01]  /*a400*/  LDC.64 R2, c[0x0][0x238] ;  /* 0x00008e00ff027b82 */ /* 0x000ea20000000a00 */
[----:B------:R-:W3:Y:S03]  /*a410*/  LDG.E R8, desc[UR18][R14.64] ;  /* 0x000000120e087981 */ /* 0x000ee6000c1e1900 */
[----:B------:R-:W-:Y:S01]  /*a420*/  SHF.R.S32.HI R11, RZ, 0x1f, R7 ;  /* 0x0000001fff0b7819 */ /* 0x000fe20000011407 */
[----:B------:R-:W3:Y:S04]  /*a430*/  LDG.E R9, desc[UR18][R12.64] ;  /* 0x000000120c097981 */ /* 0x000ee8000c1e1900 */
[-C--:B-1----:R-:W-:Y:S02]  /*a440*/  IMAD R6, R11, R4.reuse, RZ ;  /* 0x000000040b067224 */ /* 0x082fe400078e02ff */
[C---:B------:R-:W-:Y:S04]  /*a450*/  IMAD.WIDE.U32 R10, R7.reuse, R4, RZ ;  /* 0x00000004070a7225 */ /* 0x040fe800078e00ff */
[----:B------:R-:W-:Y:S04]  /*a460*/  IMAD R6, R7, R5, R6 ;  /* 0x0000000507067224 */ /* 0x000fe800078e0206 */
[----:B------:R-:W-:Y:S01]  /*a470*/  IMAD.IADD R11, R11, 0x1, R6 ;  /* 0x000000010b0b7824 */ /* 0x000fe200078e0206 */
[----:B---3--:R-:W-:Y:S04]  /*a480*/  IADD3 R8, -R9, R8, RZ ;  /* 0x0000000809087210 */ /* 0x008fe80007ffe1ff */
[----:B------:R-:W-:Y:S01]  /*a490*/  SHF.R.S32.HI R5, RZ, 0x1f, R8 ;  /* 0x0000001fff057819 */ /* 0x000fe20000011408 */
[CC--:B--2---:R-:W-:Y:S04]  /*a4a0*/  IMAD.WIDE.U32 R10, R8.reuse, R2.reuse, R10 ;  /* 0x00000002080a7225 */ /* 0x0c4fe800078e000a */
[----:B------:R-:W-:Y:S04]  /*a4b0*/  IMAD R5, R5, R2, RZ ;  /* 0x0000000205057224 */ /* 0x000fe800078e02ff */
[----:B------:R-:W-:Y:S05]  /*a4c0*/  IMAD R5, R8, R3, R5 ;  /* 0x0000000308057224 */ /* 0x000fea00078e0205 */
[----:B------:R-:W-:Y:S07]  /*a4d0*/  IADD3 R2, R11, R5, RZ ;  /* 0x000000050b027210 */ /* 0x000fee0007ffe0ff */
.L_x_2399:
[C---:B------:R-:W-:Y:S01]  /*a4e0*/  LEA R236, P1, R10.reuse, R236, 0x1 ;  /* 0x000000ec0aec7211 */ /* 0x040fe200078208ff */
[----:B------:R-:W-:Y:S03]  /*a4f0*/  UISETP.GE.AND UP0, UPT, UR23, 0x2, UPT ;  /* 0x000000021700788c */ /* 0x000fe6000bf06270 */
[----:B------:R-:W-:Y:S02]  /*a500*/  LEA.HI.X R235, R10, R235, R2, 0x1, P1 ;  /* 0x000000eb0aeb7211 */ /* 0x000fe400008f0c02 */
[----:B------:R-:W-:Y:S03]  /*a510*/  IADD3 R248, P1, R236, UR8, RZ ;  /* 0x00000008ecf87c10 */ /* 0x000fe6000ff3e0ff */
[----:B------:R-:W-:Y:S01]  /*a520*/  IMAD.MOV.U32 R237, RZ, RZ, R235 ;  /* 0x000000ffffed7224 */ /* 0x000fe200078e00eb */
[----:B------:R-:W-:Y:S02]  /*a530*/  IADD3.X R249, R235, UR9, RZ, P1, !PT ;  /* 0x00000009ebf97c10 */ /* 0x000fe40008ffe4ff */
[----:B------:R-:W-:Y:S02]  /*a540*/  IADD3 R166, P1, R248, UR8, RZ ;  /* 0x00000008f8a67c10 */ /* 0x000fe4000ff3e0ff */
[----:B------:R-:W-:Y:S01]  /*a550*/  @!PT LDS RZ, [RZ] ;  /* 0x00000000fffff984 */ /* 0x000fe20000000800 */
[----:B------:R-:W-:Y:S01]  /*a560*/  @!PT LDS RZ, [RZ] ;  /* 0x00000000fffff984 */ /* 0x000fe20000000800 */
[----:B------:R-:W-:Y:S01]  /*a570*/  @!PT LDS RZ, [RZ] ;  /* 0x00000000fffff984 */ /* 0x000fe20000000800 */
[----:B------:R1:W-:Y:S02]  /*a580*/  LDGSTS.E.BYPASS.LTC128B.128 [R239+0x10000], desc[UR18][R236.64] ;  /* 0x10000000ecef7fae */ /* 0x0003e4000b901d52 */
[----:B------:R-:W-:Y:S02]  /*a590*/  IADD3.X R167, R249, UR9, RZ, P1, !PT ;  /* 0x00000009f9a77c10 */ /* 0x000fe40008ffe4ff */
[----:B------:R1:W-:Y:S01]  /*a5a0*/  LDGSTS.E.BYPASS.LTC128B.128 [R239+0x12000], desc[UR18][R236.64+0x80] ;  /* 0x12000080ecef7fae */ /* 0x0003e2000b901d52 */
[----:B------:R-:W-:Y:S03]  /*a5b0*/  IADD3 R2, P1, R166, UR8, RZ ;  /* 0x00000008a6027c10 */ /* 0x000fe6000ff3e0ff */
[----:B------:R1:W-:Y:S01]  /*a5c0*/  LDGSTS.E.BYPASS.LTC128B.128 [R239+0x14000], desc[UR18][R236.64+0x100] ;  /* 0x14000100ecef7fae */ /* 0x0003e2000b901d52 */
[----:B------:R-:W-:Y:S02]  /*a5d0*/  IADD3.X R3, R167, UR9, RZ, P1, !PT ;  /* 0x00000009a7037c10 */ /* 0x000fe40008ffe4ff */
[----:B------:R-:W-:Y:S01]  /*a5e0*/  PLOP3.LUT P1, PT, PT, PT, UP0, 0x80, 0x0 ;  /* 0x000000000000781c */ /* 0x000fe20003f2f008 */
        /* <DEDUP_REMOVED lines=13> */
[----:B------:R-:W-:Y:S04]  /*a6c0*/  LDSM.16.M88.4 R168, [R234] ;  /* 0x00000000eaa8783b */ /* 0x000fe80000000200 */
[----:B------:R-:W2:Y:S04]  /*a6d0*/  LDSM.16.M88.4 R172, [R233+0x8000] ;  /* 0x00800000e9ac783b */ /* 0x000ea80000000200 */
[----:B------:R-:W3:Y:S04]  /*a6e0*/  LDSM.16.M88.4 R176, [R233+0x8800] ;  /* 0x00880000e9b0783b */ /* 0x000ee80000000200 */
[----:B------:R-:W4:Y:S04]  /*a6f0*/  LDSM.16.M88.4 R180, [R233+0x9000] ;  /* 0x00900000e9b4783b */ /* 0x000f280000000200 */
[----:B------:R-:W5:Y:S04]  /*a700*/  LDSM.16.M88.4 R184, [R233+0x9800] ;  /* 0x00980000e9b8783b */ /* 0x000f680000000200 */
[----:B------:R-:W0:Y:S04]  /*a710*/  LDGDEPBAR ;  /* 0x00000000000079af */ /* 0x000e280000000000 */
        /* <DEDUP_REMOVED lines=208> */
[----:B------:R-:W-:Y:S02]  /*b420*/  MOV R170, UR5 ;  /* 0x0000000500aa7c02 */ /* 0x000fe40008000f00 */
[----:B------:R-:W-:Y:S01]  /*b430*/  MOV R167, UR6 ;  /* 0x0000000600a77c02 */ /* 0x000fe20008000f00 */
[----:B------:R-:W-:Y:S06]  /*b440*/  @!P0 BRA `(.L_x_2401) ;  /* 0x0000000400008947 */ /* 0x000fec0003800000 */
[----:B------:R-:W1:Y:S01]  /*b450*/  LDC R169, c[0x0][0x380] ;  /* 0x0000e000ffa97b82 */ /* 0x000e620000000800 */
[----:B------:R-:W-:Y:S04]  /*b460*/  USHF.L.U32 UR7, UR23, 0x6, URZ ;  /* 0x0000000617077899 */ /* 0x000fe8000800063f */
[----:B------:R-:W-:Y:S02]  /*b470*/  UIADD3 UR10, UR7, -0x80, URZ ;  /* 0xffffff80070a7890 */ /* 0x000fe4000fffe03f */
[----:B------:R-:W-:Y:S04]  /*b480*/  UIADD3 UR7, UR7, -0x40, URZ ;  /* 0xffffffc007077890 */ /* 0x000fe8000fffe03f */
[----:B------:R-:W-:Y:S02]  /*b490*/  MOV R164, UR10 ;  /* 0x0000000a00a47c02 */ /* 0x000fe40008000f00 */
[----:B------:R-:W-:Y:S02]  /*b4a0*/  IMAD.U32 R166, RZ, RZ, UR7 ;  /* 0x00000007ffa67e24 */ /* 0x000fe4000f8e00ff */
[----:B------:R-:W-:Y:S03]  /*b4b0*/  IABS R164, R164 ;  /* 0x000000a400a47213 */ /* 0x000fe60000000000 */
        /* <DEDUP_REMOVED lines=24> */
[C---:B------:R-:W-:Y:S01]  /*b640*/  ISETP.NE.AND P2, PT, R169.reuse, RZ, PT ;  /* 0x000000ffa900720c */ /* 0x040fe20003f45270 */
[----:B------:R-:W-:Y:S01]  /*b650*/  @!P4 VIADD R170, R170, 0x1 ;  /* 0x00000001aaaac836 */ /* 0x000fe20000000000 */
[-C--:B------:R-:W-:Y:S02]  /*b660*/  ISETP.GE.U32.AND P5, PT, R164, R2.reuse, PT ;  /* 0x00000002a400720c */ /* 0x080fe40003fa6070 */
[----:B------:R-:W-:Y:S02]  /*b670*/  ISETP.GE.U32.AND P6, PT, R166, R2, PT ;  /* 0x00000002a600720c */ /* 0x000fe40003fc6070 */
[----:B------:R-:W-:Y:S01]  /*b680*/  LOP3.LUT R2, R169, UR10, RZ, 0x3c, !PT ;  /* 0x0000000aa9027c12 */ /* 0x000fe2000f8e3cff */
[----:B------:R-:W1:Y:S03]  /*b690*/  LDC.64 R166, c[0x0][0x248] ;  /* 0x00009200ffa67b82 */ /* 0x000e660000000a00 */
        /* <DEDUP_REMOVED lines=17> */
[----:B-1----:R-:W-:Y:S04]  /*b7b0*/  IMAD R164, R173, R166, RZ ;  /* 0x000000a6ada47224 */ /* 0x002fe800078e02ff */
[----:B------:R-:W-:Y:S01]  /*b7c0*/  IMAD R164, R169, R167, R164 ;  /* 0x000000a7a9a47224 */ /* 0x000fe200078e02a4 */
[----:B---3--:R-:W-:Y:S01]  /*b7d0*/  IADD3 R168, -R171, R168, RZ ;  /* 0x000000a8aba87210 */ /* 0x008fe20007ffe1ff */
[----:B------:R-:W-:Y:S03]  /*b7e0*/  IMAD.WIDE.U32 R170, R169, R166, RZ ;  /* 0x000000a6a9aa7225 */ /* 0x000fe600078e00ff */
[----:B------:R-:W-:Y:S01]  /*b7f0*/  SHF.R.S32.HI R167, RZ, 0x1f, R168 ;  /* 0x0000001fffa77819 */ /* 0x000fe200000114a8 */
[----:B------:R-:W-:Y:S04]  /*b800*/  IMAD.IADD R171, R171, 0x1, R164 ;  /* 0x00000001abab7824 */ /* 0x000fe800078e02a4 */
[-C--:B--2---:R-:W-:Y:S02]  /*b810*/  IMAD R167, R167, R2.reuse, RZ ;  /* 0x00000002a7a77224 */ /* 0x084fe400078e02ff */
[C---:B------:R-:W-:Y:S04]  /*b820*/  IMAD.WIDE.U32 R170, R168.reuse, R2, R170 ;  /* 0x00000002a8aa7225 */ /* 0x040fe800078e00aa */
[----:B------:R-:W-:Y:S05]  /*b830*/  IMAD R167, R168, R3, R167 ;  /* 0x00000003a8a77224 */ /* 0x000fea00078e02a7 */
[----:B------:R-:W-:Y:S07]  /*b840*/  IADD3 R167, R171, R167, RZ ;  /* 0x000000a7aba77210 */ /* 0x000fee0007ffe0ff */
.L_x_2401:
[C---:B------:R-:W-:Y:S04]  /*b850*/  LEA R242, P1, R170.reuse, R242, 0x1 ;  /* 0x000000f2aaf27211 */ /* 0x040fe800078208ff */
[----:B------:R-:W-:Y:S02]  /*b860*/  LEA.HI.X R243, R170, R243, R167, 0x1, P1 ;  /* 0x000000f3aaf37211 */ /* 0x000fe400008f0ca7 */
[----:B------:R-:W-:Y:S03]  /*b870*/  IADD3 R168, P1, R242, UR12, RZ ;  /* 0x0000000cf2a87c10 */ /* 0x000fe6000ff3e0ff */
        /* <DEDUP_REMOVED lines=9> */
[----:B------:R-:W-:Y:S03]  /*b910*/  IADD3 R2, P1, R166, UR12, RZ ;  /* 0x0000000ca6027c10 */ /* 0x000fe6000ff3e0ff */
[----:B------:R1:W-:Y:S01]  /*b920*/  LDGSTS.E.BYPASS.LTC128B.128 [R239+0xe000], desc[UR18][R242.64+0x180] ;  /* 0x0e000180f2ef7fae */ /* 0x0003e2000b901d52 */
[----:B------:R-:W-:Y:S03]  /*b930*/  IADD3.X R3, R167, UR13, RZ, P1, !PT ;  /* 0x0000000da7037c10 */ /* 0x000fe60008ffe4ff */
        /* <DEDUP_REMOVED lines=13> */
.L_x_2400:
[----:B-1----:R-:W-:Y:S01]  /*ba10*/  FMNMX.FTZ R2, R4, R165, !PT ;  /* 0x000000a504027209 */ /* 0x002fe20007810000 */
[----:B------:R-:W-:Y:S01]  /*ba20*/  LDSM.16.MT88.4 R172, [R226+0x10000] ;  /* 0x01000000e2ac783b */ /* 0x000fe20000004200 */
[----:B------:R-:W-:Y:S01]  /*ba30*/  FMNMX.FTZ R164, R6, R0, !PT ;  /* 0x0000000006a47209 */ /* 0x000fe20007810000 */
[----:B------:R-:W-:Y:S01]  /*ba40*/  UISETP.GT.AND UP0, UPT, UR23, 0x1, UPT ;  /* 0x000000011700788c */ /* 0x000fe2000bf04270 */
[----:B------:R-:W-:Y:S01]  /*ba50*/  FMNMX.FTZ R3, R5, R2, !PT ;  /* 0x0000000205037209 */ /* 0x000fe20007810000 */
[----:B------:R-:W-:Y:S01]  /*ba60*/  UIADD3 UR23, UR23, -0x1, URZ ;  /* 0xffffffff17177890 */ /* 0x000fe2000fffe03f */
        /* <DEDUP_REMOVED lines=64> */
[----:B--2---:R-:W-:Y:S01]  /*be70*/  FFMA.FTZ R167, R10, UR4, -R202 ;  /* 0x000000040aa77c23 */ /* 0x004fe200080108ca */
        /* <DEDUP_REMOVED lines=82> */
[----:B------:R-:W-:Y:S01]  /*c3a0*/  MUFU.EX2 R205, R205 ;  /* 0x000000cd00cd7308 */ /* 0x000fe20000000800 */
[----:B------:R-:W-:Y:S03]  /*c3b0*/  PLOP3.LUT P1, PT, PT, PT, UP0, 0x80, 0x0 ;  /* 0x000000000000781c */ /* 0x000fe60003f2f008 */
[C---:B------:R-:W-:Y:S01]  /*c3c0*/  FMUL.FTZ R100, R2.reuse, R100 ;  /* 0x0000006402647220 */ /* 0x040fe20000410000 */
[C---:B------:R-:W-:Y:S01]  /*c3d0*/  HMMA.16816.F32.BF16 R36, R160.reuse, R170, R36 ;  /* 0x000000aaa024723c */ /* 0x040fe20000041824 */
[----:B------:R-:W1:Y:S04]  /*c3e0*/  LDSM.16.MT88.4 R168, [R228+0x12000] ;  /* 0x01200000e4a8783b */ /* 0x000e680000004200 */
        /* <DEDUP_REMOVED lines=11> */
[C---:B------:R-:W-:Y:S05]  /*c4a0*/  HMMA.16816.F32.BF16 R56, R160.reuse, R180, R56 ;  /* 0x000000b4a038723c */ /* 0x040fea0000041838 */
[C---:B------:R-:W-:Y:S01]  /*c4b0*/  FMUL.FTZ R106, R0.reuse, R106 ;  /* 0x0000006a006a7220 */ /* 0x040fe20000410000 */
[C---:B------:R-:W-:Y:S01]  /*c4c0*/  HMMA.16816.F32.BF16 R60, R160.reuse, R182, R60 ;  /* 0x000000b6a03c723c */ /* 0x040fe2000004183c */
[----:B------:R-:W4:Y:S04]  /*c4d0*/  LDSM.16.MT88.4 R180, [R224+0x12000] ;  /* 0x01200000e0b4783b */ /* 0x000f280000004200 */
[----:B------:R-:W-:Y:S01]  /*c4e0*/  FMUL.FTZ R107, R0, R107 ;  /* 0x0000006b006b7220 */ /* 0x000fe20000410000 */
[C---:B-1----:R-:W-:Y:S05]  /*c4f0*/  HMMA.16816.F32.BF16 R64, R160.reuse, R168, R64 ;  /* 0x000000a8a040723c */ /* 0x042fea0000041840 */
        /* <DEDUP_REMOVED lines=14> */
[C---:B----4-:R-:W-:Y:S05]  /*c5e0*/  HMMA.16816.F32.BF16 R88, R160.reuse, R180, R88 ;  /* 0x000000b4a058723c */ /* 0x050fea0000041858 */
        /* <DEDUP_REMOVED lines=25> */
[C---:B----4-:R-:W-:Y:S03]  /*c780*/  HMMA.16816.F32.BF16 R120, R160.reuse, R180, R120 ;  /* 0x000000b4a078723c */ /* 0x050fe60000041878 */
[C---:B------:R-:W-:Y:S01]  /*c790*/  FMUL.FTZ R128, R2.reuse, R128 ;  /* 0x0000008002807220 */ /* 0x040fe20000410000 */
[----:B------:R-:W-:Y:S01]  /*c7a0*/  FMUL.FTZ R129, R2, R129 ;  /* 0x0000008102817220 */ /* 0x000fe20000410000 */
[C---:B------:R-:W-:Y:S01]  /*c7b0*/  FMUL.FTZ R130, R0.reuse, R130 ;  /* 0x0000008200827220 */ /* 0x040fe20000410000 */
[C---:B------:R-:W-:Y:S01]  /*c7c0*/  HMMA.16816.F32.BF16 R124, R160.reuse, R182, R124 ;  /* 0x000000b6a07c723c */ /* 0x040fe2000004187c */
[----:B------:R-:W-:Y:S04]  /*c7d0*/  LDSM.16.MT88.4 R180, [R224+0x10800] ;  /* 0x01080000e0b4783b */ /* 0x000fe80000004200 */
[----:B------:R-:W-:Y:S01]  /*c7e0*/  FMUL.FTZ R131, R0, R131 ;  /* 0x0000008300837220 */ /* 0x000fe20000410000 */
[C---:B------:R-:W-:Y:S01]  /*c7f0*/  FMUL.FTZ R132, R2.reuse, R132 ;  /* 0x0000008402847220 */ /* 0x040fe20000410000 */
[----:B------:R-:W-:Y:S01]  /*c800*/  FMUL.FTZ R133, R2, R133 ;  /* 0x0000008502857220 */ /* 0x000fe20000410000 */
[C---:B------:R-:W-:Y:S03]  /*c810*/  FMUL.FTZ R134, R0.reuse, R134 ;  /* 0x0000008600867220 */ /* 0x040fe60000410000 */
[----:B------:R-:W-:Y:S01]  /*c820*/  FMUL.FTZ R135, R0, R135 ;  /* 0x0000008700877220 */ /* 0x000fe20000410000 */
[C---:B-1----:R-:W-:Y:S03]  /*c830*/  HMMA.16816.F32.BF16 R128, R160.reuse, R168, R128 ;  /* 0x000000a8a080723c */ /* 0x042fe60000041880 */
[----:B------:R-:W-:Y:S01]  /*c840*/  FFMA.FTZ R206, R13, UR4, -R204 ;  /* 0x000000040dce7c23 */ /* 0x000fe200080108cc */
[C---:B------:R-:W-:Y:S01]  /*c850*/  FMUL.FTZ R13, R2.reuse, R157 ;  /* 0x0000009d020d7220 */ /* 0x040fe20000410000 */
[C---:B------:R-:W-:Y:S01]  /*c860*/  FMUL.FTZ R136, R2.reuse, R136 ;  /* 0x0000008802887220 */ /* 0x040fe20000410000 */
[C---:B------:R-:W-:Y:S01]  /*c870*/  HMMA.16816.F32.BF16 R132, R160.reuse, R170, R132 ;  /* 0x000000aaa084723c */ /* 0x040fe20000041884 */
[----:B------:R-:W1:Y:S02]  /*c880*/  LDSM.16.MT88.4 R168, [R224+0x16000] ;  /* 0x01600000e0a8783b */ /* 0x000e640000004200 */
[----:B------:R-:W4:Y:S02]  /*c890*/  MUFU.EX2 R206, R206 ;  /* 0x000000ce00ce7308 */ /* 0x000f240000000800 */
[----:B------:R-:W-:Y:S01]  /*c8a0*/  FMUL.FTZ R137, R2, R137 ;  /* 0x0000008902897220 */ /* 0x000fe20000410000 */
[C---:B------:R-:W-:Y:S01]  /*c8b0*/  FMUL.FTZ R138, R0.reuse, R138 ;  /* 0x0000008a008a7220 */ /* 0x040fe20000410000 */
[----:B------:R-:W-:Y:S01]  /*c8c0*/  FMUL.FTZ R139, R0, R139 ;  /* 0x0000008b008b7220 */ /* 0x000fe20000410000 */
[--C-:B------:R-:W-:Y:S03]  /*c8d0*/  FFMA.FTZ R207, R14, UR4, -R202.reuse ;  /* 0x000000040ecf7c23 */ /* 0x100fe600080108ca */
[----:B------:R-:W-:Y:S01]  /*c8e0*/  FFMA.FTZ R246, R15, UR4, -R202 ;  /* 0x000000040ff67c23 */ /* 0x000fe200080108ca */
[C---:B------:R-:W-:Y:S01]  /*c8f0*/  FMUL.FTZ R14, R0.reuse, R158 ;  /* 0x0000009e000e7220 */ /* 0x040fe20000410000 */
[----:B------:R-:W-:Y:S01]  /*c900*/  FMUL.FTZ R15, R0, R159 ;  /* 0x0000009f000f7220 */ /* 0x000fe20000410000 */
[C---:B--2---:R-:W-:Y:S01]  /*c910*/  HMMA.16816.F32.BF16 R136, R160.reuse, R172, R136 ;  /* 0x000000aca088723c */ /* 0x044fe20000041888 */
[----:B------:R-:W2:Y:S01]  /*c920*/  LDSM.16.MT88.4 R156, [R228+0x10800] ;  /* 0x01080000e49c783b */ /* 0x000ea20000004200 */
[----:B------:R-:W-:Y:S01]  /*c930*/  MUFU.EX2 R207, R207 ;  /* 0x000000cf00cf7308 */ /* 0x000fe20000000800 */
[C---:B------:R-:W-:Y:S01]  /*c940*/  FMUL.FTZ R140, R2.reuse, R140 ;  /* 0x0000008c028c7220 */ /* 0x040fe20000410000 */
[----:B------:R-:W-:Y:S01]  /*c950*/  FMUL.FTZ R141, R2, R141 ;  /* 0x0000008d028d7220 */ /* 0x000fe20000410000 */
[C---:B------:R-:W-:Y:S01]  /*c960*/  FMUL.FTZ R142, R0.reuse, R142 ;  /* 0x0000008e008e7220 */ /* 0x040fe20000410000 */
[----:B------:R-:W-:Y:S01]  /*c970*/  FMUL.FTZ R143, R0, R143 ;  /* 0x0000008f008f7220 */ /* 0x000fe20000410000 */
[--C-:B------:R-:W-:Y:S01]  /*c980*/  FFMA.FTZ R237, R16, UR4, -R204.reuse ;  /* 0x0000000410ed7c23 */ /* 0x100fe200080108cc */
[----:B------:R-:W-:Y:S04]  /*c990*/  FFMA.FTZ R248, R17, UR4, -R204 ;  /* 0x0000000411f87c23 */ /* 0x000fe800080108cc */
[----:B------:R-:W5:Y:S01]  /*c9a0*/  MUFU.EX2 R246, R246 ;  /* 0x000000f600f67308 */ /* 0x000f620000000800 */
[--C-:B------:R-:W-:Y:S01]  /*c9b0*/  FFMA.FTZ R249, R18, UR4, -R202.reuse ;  /* 0x0000000412f97c23 */ /* 0x100fe200080108ca */
[----:B------:R-:W-:Y:S01]  /*c9c0*/  FFMA.FTZ R250, R19, UR4, -R202 ;  /* 0x0000000413fa7c23 */ /* 0x000fe200080108ca */
[C---:B------:R-:W-:Y:S01]  /*c9d0*/  HMMA.16816.F32.BF16 R140, R160.reuse, R174, R140 ;  /* 0x000000aea08c723c */ /* 0x040fe2000004188c */
[----:B------:R-:W2:Y:S02]  /*c9e0*/  LDSM.16.MT88.4 R172, [R226+0x10800] ;  /* 0x01080000e2ac783b */ /* 0x000ea40000004200 */
[C---:B------:R-:W-:Y:S01]  /*c9f0*/  FMUL.FTZ R144, R2.reuse, R144 ;  /* 0x0000009002907220 */ /* 0x040fe20000410000 */
[----:B------:R-:W-:Y:S01]  /*ca00*/  FMUL.FTZ R145, R2, R145 ;  /* 0x0000009102917220 */ /* 0x000fe20000410000 */
[C---:B------:R-:W-:Y:S01]  /*ca10*/  FMUL.FTZ R146, R0.reuse, R146 ;  /* 0x0000009200927220 */ /* 0x040fe20000410000 */
[C---:B---3--:R-:W-:Y:S01]  /*ca20*/  HMMA.16816.F32.BF16 R12, R160.reuse, R176, R12 ;  /* 0x000000b0a00c723c */ /* 0x048fe2000004180c */
[----:B------:R-:W-:Y:S04]  /*ca30*/  MUFU.EX2 R237, R237 ;  /* 0x000000ed00ed7308 */ /* 0x000fe80000000800 */
[----:B------:R-:W-:Y:S01]  /*ca40*/  FMUL.FTZ R147, R0, R147 ;  /* 0x0000009300937220 */ /* 0x000fe20000410000 */
[C---:B------:R-:W-:Y:S01]  /*ca50*/  FMUL.FTZ R16, R2.reuse, R152 ;  /* 0x0000009802107220 */ /* 0x040fe20000410000 */
[----:B------:R-:W-:Y:S01]  /*ca60*/  FMUL.FTZ R17, R2, R153 ;  /* 0x0000009902117220 */ /* 0x000fe20000410000 */
[C---:B------:R-:W-:Y:S03]  /*ca70*/  FMUL.FTZ R18, R0.reuse, R154 ;  /* 0x0000009a00127220 */ /* 0x040fe60000410000 */
[----:B------:R-:W3:Y:S01]  /*ca80*/  MUFU.EX2 R248, R248 ;  /* 0x000000f800f87308 */ /* 0x000ee20000000800 */
[----:B------:R-:W-:Y:S01]  /*ca90*/  FMUL.FTZ R19, R0, R155 ;  /* 0x0000009b00137220 */ /* 0x000fe20000410000 */
[C---:B------:R-:W-:Y:S01]  /*caa0*/  HMMA.16816.F32.BF16 R144, R160.reuse, R178, R144 ;  /* 0x000000b2a090723c */ /* 0x040fe20000041890 */
[----:B------:R-:W2:Y:S02]  /*cab0*/  LDSM.16.MT88.4 R176, [R225+0x10800] ;  /* 0x01080000e1b0783b */ /* 0x000ea40000004200 */
[C---:B------:R-:W-:Y:S01]  /*cac0*/  FMUL.FTZ R148, R2.reuse, R148 ;  /* 0x0000009402947220 */ /* 0x040fe20000410000 */
[----:B------:R-:W-:Y:S04]  /*cad0*/  FMUL.FTZ R149, R2, R149 ;  /* 0x0000009502957220 */ /* 0x000fe80000410000 */
[----:B------:R-:W-:Y:S01]  /*cae0*/  MUFU.EX2 R249, R249 ;  /* 0x000000f900f97308 */ /* 0x000fe20000000800 */
[C---:B-1----:R-:W-:Y:S03]  /*caf0*/  HMMA.16816.F32.BF16 R16, R160.reuse, R168, R16 ;  /* 0x000000a8a010723c */ /* 0x042fe60000041810 */
[C---:B------:R-:W-:Y:S01]  /*cb00*/  FMUL.FTZ R150, R0.reuse, R150 ;  /* 0x0000009600967220 */ /* 0x040fe20000410000 */
[----:B------:R-:W-:Y:S05]  /*cb10*/  FMUL.FTZ R151, R0, R151 ;  /* 0x0000009700977220 */ /* 0x000fea0000410000 */
[----:B------:R-:W1:Y:S02]  /*cb20*/  MUFU.EX2 R250, R250 ;  /* 0x000000fa00fa7308 */ /* 0x000e640000000800 */
[----:B----4-:R-:W-:Y:S02]  /*cb30*/  F2FP.BF16.F32.PACK_AB R152, R206, R205 ;  /* 0x000000cdce98723e */ /* 0x010fe400000010ff */
[----:B-----5:R-:W-:Y:S01]  /*cb40*/  F2FP.BF16.F32.PACK_AB R153, R246, R207 ;  /* 0x000000cff699723e */ /* 0x020fe200000010ff */
[----:B------:R-:W-:Y:S01]  /*cb50*/  FFMA.FTZ R201, R2, R247, R201 ;  /* 0x000000f702c97223 */ /* 0x000fe200000100c9 */
[----:B------:R-:W-:Y:S01]  /*cb60*/  HMMA.16816.F32.BF16 R148, R160, R170, R148 ;  /* 0x000000aaa094723c */ /* 0x000fe20000041894 */
[----:B------:R-:W4:Y:S02]  /*cb70*/  LDSM.16.MT88.4 R160, [R224+0x12800] ;  /* 0x01280000e0a0783b */ /* 0x000f240000004200 */
[----:B---3--:R-:W-:Y:S01]  /*cb80*/  F2FP.BF16.F32.PACK_AB R154, R248, R237 ;  /* 0x000000edf89a723e */ /* 0x008fe200000010ff */
[----:B------:R-:W-:Y:S01]  /*cb90*/  FFMA.FTZ R203, R0, R245, R203 ;  /* 0x000000f500cb7223 */ /* 0x000fe200000100cb */
[----:B------:R-:W-:Y:S01]  /*cba0*/  MOV R165, R164 ;  /* 0x000000a400a57202 */ /* 0x000fe20000000f00 */
[----:B------:R-:W-:Y:S02]  /*cbb0*/  FADD.FTZ R0, R5, R201 ;  /* 0x000000c905007221 */ /* 0x000fe40000010000 */
[----:B------:R-:W-:Y:S01]  /*cbc0*/  FADD.FTZ R6, R6, R203 ;  /* 0x000000cb06067221 */ /* 0x000fe20000010000 */
[----:B------:R-:W3:Y:S02]  /*cbd0*/  LDSM.16.MT88.4 R168, [R228+0x14800] ;  /* 0x01480000e4a8783b */ /* 0x000ee40000004200 */
[----:B-1----:R-:W-:Y:S01]  /*cbe0*/  F2FP.BF16.F32.PACK_AB R155, R250, R249 ;  /* 0x000000f9fa9b723e */ /* 0x002fe200000010ff */
[----:B------:R-:W-:Y:S01]  /*cbf0*/  FADD.FTZ R7, R7, R0 ;  /* 0x0000000007077221 */ /* 0x000fe20000010000 */
[----:B------:R-:W-:Y:S01]  /*cc00*/  MOV R0, R3 ;  /* 0x0000000300007202 */ /* 0x000fe20000000f00 */
[----:B------:R-:W-:Y:S02]  /*cc10*/  FADD.FTZ R167, R167, R6 ;  /* 0x00000006a7a77221 */ /* 0x000fe40000010000 */
[----:B------:R-:W-:Y:S02]  /*cc20*/  FADD.FTZ R166, R166, R7 ;  /* 0x00000007a6a67221 */ /* 0x000fe40000010000 */
[C---:B--2---:R-:W-:Y:S05]  /*cc30*/  HMMA.16816.F32.BF16 R8, R152.reuse, R156, R8 ;  /* 0x0000009c9808723c */ /* 0x044fea0000041808 */
        /* <DEDUP_REMOVED lines=12> */
[----:B------:R-:W5:Y:S04]  /*cd00*/  LDSM.16.MT88.4 R176, [R228+0x16800] ;  /* 0x01680000e4b0783b */ /* 0x000f680000004200 */
        /* <DEDUP_REMOVED lines=9> */
[----:B------:R-:W-:Y:S05]  /*cda0*/  LDSM.16.MT88.4 R184, [R225+0x13000] ;  /* 0x01300000e1b8783b */ /* 0x000fea0000004200 */
[C---:B------:R-:W-:Y:S06]  /*cdb0*/  HMMA.16816.F32.BF16 R72, R152.reuse, R188, R72 ;  /* 0x000000bc9848723c */ /* 0x040fec0000041848 */
[C---:B------:R-:W-:Y:S05]  /*cdc0*/  HMMA.16816.F32.BF16 R76, R152.reuse, R190, R76 ;  /* 0x000000be984c723c */ /* 0x040fea000004184c */
[--C-:B------:R-:W-:Y:S01]  /*cdd0*/  FFMA.FTZ R188, R20, UR4, -R204.reuse ;  /* 0x0000000414bc7c23 */ /* 0x100fe200080108cc */
[C---:B------:R-:W-:Y:S05]  /*cde0*/  HMMA.16816.F32.BF16 R80, R152.reuse, R192, R80 ;  /* 0x000000c09850723c */ /* 0x040fea0000041850 */
[--C-:B------:R-:W-:Y:S01]  /*cdf0*/  FFMA.FTZ R189, R21, UR4, -R204.reuse ;  /* 0x0000000415bd7c23 */ /* 0x100fe200080108cc */
[C---:B------:R-:W-:Y:S01]  /*ce00*/  HMMA.16816.F32.BF16 R84, R152.reuse, R194, R84 ;  /* 0x000000c29854723c */ /* 0x040fe20000041854 */
[----:B------:R-:W-:Y:S04]  /*ce10*/  MUFU.EX2 R188, R188 ;  /* 0x000000bc00bc7308 */ /* 0x000fe80000000800 */
[--C-:B------:R-:W-:Y:S01]  /*ce20*/  FFMA.FTZ R192, R24, UR4, -R204.reuse ;  /* 0x0000000418c07c23 */ /* 0x100fe200080108cc */
[C---:B----4-:R-:W-:Y:S05]  /*ce30*/  HMMA.16816.F32.BF16 R88, R152.reuse, R160, R88 ;  /* 0x000000a09858723c */ /* 0x050fea0000041858 */
[----:B------:R-:W4:Y:S01]  /*ce40*/  MUFU.EX2 R189, R189 ;  /* 0x000000bd00bd7308 */ /* 0x000f220000000800 */
[----:B------:R-:W-:Y:S01]  /*ce50*/  FFMA.FTZ R193, R25, UR4, -R204 ;  /* 0x0000000419c17c23 */ /* 0x000fe200080108cc */
[C---:B------:R-:W-:Y:S01]  /*ce60*/  HMMA.16816.F32.BF16 R92, R152.reuse, R162, R92 ;  /* 0x000000a2985c723c */ /* 0x040fe2000004185c */
[----:B------:R-:W5:Y:S03]  /*ce70*/  LDSM.16.MT88.4 R160, [R226+0x16800] ;  /* 0x01680000e2a0783b */ /* 0x000f660000004200 */
[--C-:B------:R-:W-:Y:S02]  /*ce80*/  FFMA.FTZ R194, R26, UR4, -R202.reuse ;  /* 0x000000041ac27c23 */ /* 0x100fe400080108ca */
[C---:B---3--:R-:W-:Y:S02]  /*ce90*/  HMMA.16816.F32.BF16 R96, R152.reuse, R168, R96 ;  /* 0x000000a89860723c */ /* 0x048fe40000041860 */
[----:B------:R-:W-:Y:S03]  /*cea0*/  MUFU.EX2 R192, R192 ;  /* 0x000000c000c07308 */ /* 0x000fe60000000800 */
[--C-:B------:R-:W-:Y:S01]  /*ceb0*/  FFMA.FTZ R195, R27, UR4, -R202.reuse ;  /* 0x000000041bc37c23 */ /* 0x100fe200080108ca */
[C---:B------:R-:W-:Y:S01]  /*cec0*/  HMMA.16816.F32.BF16 R100, R152.reuse, R170, R100 ;  /* 0x000000aa9864723c */ /* 0x040fe20000041864 */
[----:B------:R-:W-:Y:S05]  /*ced0*/  LDSM.16.MT88.4 R168, [R224+0x16800] ;  /* 0x01680000e0a8783b */ /* 0x000fea0000004200 */
[----:B------:R-:W3:Y:S01]  /*cee0*/  MUFU.EX2 R193, R193 ;  /* 0x000000c100c17308 */ /* 0x000ee20000000800 */
[----:B----4-:R-:W-:Y:S01]  /*cef0*/  F2FP.BF16.F32.PACK_AB R20, R189, R188 ;  /* 0x000000bcbd14723e */ /* 0x010fe200000010ff */
[C---:B------:R-:W-:Y:S01]  /*cf00*/  HMMA.16816.F32.BF16 R104, R152.reuse, R196, R104 ;  /* 0x000000c49868723c */ /* 0x040fe20000041868 */
[----:B------:R-:W-:Y:S02]  /*cf10*/  LDSM.16.MT88.4 R24, [R225+0x11000] ;  /* 0x01100000e118783b */ /* 0x000fe40000004200 */
[--C-:B------:R-:W-:Y:S03]  /*cf20*/  FFMA.FTZ R190, R22, UR4, -R202.reuse ;  /* 0x0000000416be7c23 */ /* 0x100fe600080108ca */
[C---:B------:R-:W-:Y:S02]  /*cf30*/  HMMA.16816.F32.BF16 R108, R152.reuse, R198, R108 ;  /* 0x000000c6986c723c */ /* 0x040fe4000004186c */
[----:B------:R-:W-:Y:S03]  /*cf40*/  MUFU.EX2 R194, R194 ;  /* 0x000000c200c27308 */ /* 0x000fe60000000800 */
[----:B------:R-:W-:Y:S01]  /*cf50*/  FFMA.FTZ R191, R23, UR4, -R202 ;  /* 0x0000000417bf7c23 */ /* 0x000fe200080108ca */
[C---:B-1----:R-:W-:Y:S06]  /*cf60*/  HMMA.16816.F32.BF16 R112, R152.reuse, R156, R112 ;  /* 0x0000009c9870723c */ /* 0x042fec0000041870 */
[----:B------:R-:W-:Y:S01]  /*cf70*/  MUFU.EX2 R190, R190 ;  /* 0x000000be00be7308 */ /* 0x000fe20000000800 */
[----:B---3--:R-:W-:Y:S01]  /*cf80*/  F2FP.BF16.F32.PACK_AB R22, R193, R192 ;  /* 0x000000c0c116723e */ /* 0x008fe200000010ff */
[C---:B------:R-:W-:Y:S01]  /*cf90*/  HMMA.16816.F32.BF16 R116, R152.reuse, R158, R116 ;  /* 0x0000009e9874723c */ /* 0x040fe20000041874 */
[----:B------:R-:W1:Y:S07]  /*cfa0*/  LDSM.16.MT88.4 R156, [R225+0x16800] ;  /* 0x01680000e19c783b */ /* 0x000e6e0000004200 */
[----:B------:R-:W3:Y:S01]  /*cfb0*/  MUFU.EX2 R191, R191 ;  /* 0x000000bf00bf7308 */ /* 0x000ee20000000800 */
[C---:B--2---:R-:W-:Y:S03]  /*cfc0*/  HMMA.16816.F32.BF16 R120, R152.reuse, R172, R120 ;  /* 0x000000ac9878723c */ /* 0x044fe60000041878 */
[----:B------:R-:W-:Y:S03]  /*cfd0*/  FADD.FTZ R188, R188, R237 ;  /* 0x000000edbcbc7221 */ /* 0x000fe60000010000 */
[C---:B------:R-:W-:Y:S01]  /*cfe0*/  HMMA.16816.F32.BF16 R124, R152.reuse, R174, R124 ;  /* 0x000000ae987c723c */ /* 0x040fe2000004187c */
[----:B------:R-:W2:Y:S02]  /*cff0*/  LDSM.16.MT88.4 R172, [R228+0x11000] ;  /* 0x01100000e4ac783b */ /* 0x000ea40000004200 */
[----:B------:R-:W4:Y:S02]  /*d000*/  MUFU.EX2 R195, R195 ;  /* 0x000000c300c37308 */ /* 0x000f240000000800 */
[----:B------:R-:W-:Y:S01]  /*d010*/  FADD.FTZ R189, R189, R188 ;  /* 0x000000bcbdbd7221 */ /* 0x000fe20000010000 */
[C---:B-----5:R-:W-:Y:S05]  /*d020*/  HMMA.16816.F32.BF16 R128, R152.reuse, R176, R128 ;  /* 0x000000b09880723c */ /* 0x060fea0000041880 */
[----:B---3--:R-:W-:Y:S01]  /*d030*/  F2FP.BF16.F32.PACK_AB R21, R191, R190 ;  /* 0x000000bebf15723e */ /* 0x008fe200000010ff */
[C---:B------:R-:W-:Y:S01]  /*d040*/  HMMA.16816.F32.BF16 R132, R152.reuse, R178, R132 ;  /* 0x000000b29884723c */ /* 0x040fe20000041884 */
[----:B------:R-:W-:Y:S04]  /*d050*/  LDSM.16.MT88.4 R176, [R228+0x13000] ;  /* 0x01300000e4b0783b */ /* 0x000fe80000004200 */
[----:B------:R-:W-:Y:S01]  /*d060*/  FADD.FTZ R190, R190, R5 ;  /* 0x00000005bebe7221 */ /* 0x000fe20000010000 */
[C---:B------:R-:W-:Y:S05]  /*d070*/  HMMA.16816.F32.BF16 R136, R152.reuse, R160, R136 ;  /* 0x000000a09888723c */ /* 0x040fea0000041888 */
[----:B----4-:R-:W-:Y:S01]  /*d080*/  F2FP.BF16.F32.PACK_AB R23, R195, R194 ;  /* 0x000000c2c317723e */ /* 0x010fe200000010ff */
[C---:B------:R-:W-:Y:S01]  /*d090*/  HMMA.16816.F32.BF16 R140, R152.reuse, R162, R140 ;  /* 0x000000a2988c723c */ /* 0x040fe2000004188c */
[----:B------:R-:W3:Y:S04]  /*d0a0*/  LDSM.16.MT88.4 R160, [R226+0x11000] ;  /* 0x01100000e2a0783b */ /* 0x000ee80000004200 */
[----:B------:R-:W-:Y:S01]  /*d0b0*/  FADD.FTZ R191, R191, R190 ;  /* 0x000000bebfbf7221 */ /* 0x000fe20000010000 */
[C---:B-1----:R-:W-:Y:S05]  /*d0c0*/  HMMA.16816.F32.BF16 R12, R152.reuse, R156, R12 ;  /* 0x0000009c980c723c */ /* 0x042fea000004180c */
[----:B------:R-:W-:Y:S01]  /*d0d0*/  FADD.FTZ R192, R192, R189 ;  /* 0x000000bdc0c07221 */ /* 0x000fe20000010000 */
[C---:B------:R-:W-:Y:S01]  /*d0e0*/  HMMA.16816.F32.BF16 R144, R152.reuse, R158, R144 ;  /* 0x0000009e9890723c */ /* 0x040fe20000041890 */
[----:B------:R-:W1:Y:S04]  /*d0f0*/  LDSM.16.MT88.4 R156, [R224+0x11000] ;  /* 0x01100000e09c783b */ /* 0x000e680000004200 */
[----:B------:R-:W-:Y:S01]  /*d100*/  FADD.FTZ R194, R194, R191 ;  /* 0x000000bfc2c27221 */ /* 0x000fe20000010000 */
[C---:B------:R-:W-:Y:S05]  /*d110*/  HMMA.16816.F32.BF16 R16, R152.reuse, R168, R16 ;  /* 0x000000a89810723c */ /* 0x040fea0000041810 */
[----:B------:R-:W-:Y:S01]  /*d120*/  FADD.FTZ R193, R193, R192 ;  /* 0x000000c0c1c17221 */ /* 0x000fe20000010000 */
[----:B------:R-:W-:Y:S01]  /*d130*/  HMMA.16816.F32.BF16 R148, R152, R170, R148 ;  /* 0x000000aa9894723c */ /* 0x000fe20000041894 */
[----:B------:R-:W4:Y:S04]  /*d140*/  LDSM.16.MT88.4 R152, [R224+0x13000] ;  /* 0x01300000e098783b */ /* 0x000f280000004200 */
[----:B------:R-:W-:Y:S01]  /*d150*/  FADD.FTZ R195, R195, R194 ;  /* 0x000000c2c3c37221 */ /* 0x000fe20000010000 */
[C---:B--2---:R-:W-:Y:S03]  /*d160*/  HMMA.16816.F32.BF16 R8, R20.reuse, R172, R8 ;  /* 0x000000ac1408723c */ /* 0x044fe60000041808 */
[----:B------:R-:W2:Y:S03]  /*d170*/  LDSM.16.MT88.4 R168, [R228+0x15000] ;  /* 0x01500000e4a8783b */ /* 0x000ea60000004200 */
[C---:B------:R-:W-:Y:S05]  /*d180*/  HMMA.16816.F32.BF16 R36, R20.reuse, R174, R36 ;  /* 0x000000ae1424723c */ /* 0x040fea0000041824 */
[----:B------:R-:W5:Y:S01]  /*d190*/  LDSM.16.MT88.4 R172, [R226+0x15000] ;  /* 0x01500000e2ac783b */ /* 0x000f620000004200 */
[C---:B---3--:R-:W-:Y:S06]  /*d1a0*/  HMMA.16816.F32.BF16 R40, R20.reuse, R160, R40 ;  /* 0x000000a01428723c */ /* 0x048fec0000041828 */
[C---:B------:R-:W-:Y:S01]  /*d1b0*/  HMMA.16816.F32.BF16 R44, R20.reuse, R162, R44 ;  /* 0x000000a2142c723c */ /* 0x040fe2000004182c */
[----:B------:R-:W3:Y:S05]  /*d1c0*/  LDSM.16.MT88.4 R160, [R225+0x15000] ;  /* 0x01500000e1a0783b */ /* 0x000eea0000004200 */
        /* <DEDUP_REMOVED lines=17> */
[C---:B----4-:R-:W-:Y:S05]  /*d2e0*/  HMMA.16816.F32.BF16 R88, R20.reuse, R152, R88 ;  /* 0x000000981458723c */ /* 0x050fea0000041858 */
[----:B------:R-:W4:Y:S01]  /*d2f0*/  MUFU.EX2 R181, R181 ;  /* 0x000000b500b57308 */ /* 0x000f220000000800 */
[----:B------:R-:W-:Y:S01]  /*d300*/  FFMA.FTZ R183, R31, UR4, -R202 ;  /* 0x000000041fb77c23 */ /* 0x000fe200080108ca */
[C---:B------:R-:W-:Y:S01]  /*d310*/  HMMA.16816.F32.BF16 R92, R20.reuse, R154, R92 ;  /* 0x0000009a145c723c */ /* 0x040fe2000004185c */
[----:B------:R-:W4:Y:S03]  /*d320*/  LDSM.16.MT88.4 R152, [R226+0x17000] ;  /* 0x01700000e298783b */ /* 0x000f260000004200 */
[----:B------:R-:W-:Y:S02]  /*d330*/  FFMA.FTZ R184, R32, UR4, -R204 ;  /* 0x0000000420b87c23 */ /* 0x000fe400080108cc */
[C---:B--2---:R-:W-:Y:S02]  /*d340*/  HMMA.16816.F32.BF16 R96, R20.reuse, R168, R96 ;  /* 0x000000a81460723c */ /* 0x044fe40000041860 */
[----:B------:R-:W-:Y:S01]  /*d350*/  MUFU.EX2 R182, R182 ;  /* 0x000000b600b67308 */ /* 0x000fe20000000800 */
[----:B------:R-:W-:Y:S02]  /*d360*/  LDSM.16.MT88.4 R28, [R228+0x11800] ;  /* 0x01180000e41c783b */ /* 0x000fe40000004200 */
[----:B------:R-:W-:Y:S01]  /*d370*/  FFMA.FTZ R186, R34, UR4, -R202 ;  /* 0x0000000422ba7c23 */ /* 0x000fe200080108ca */
[C---:B------:R-:W-:Y:S06]  /*d380*/  HMMA.16816.F32.BF16 R100, R20.reuse, R170, R100 ;  /* 0x000000aa1464723c */ /* 0x040fec0000041864 */
[----:B------:R-:W2:Y:S01]  /*d390*/  MUFU.EX2 R183, R183 ;  /* 0x000000b700b77308 */ /* 0x000ea20000000800 */
[----:B------:R-:W-:Y:S01]  /*d3a0*/  LDSM.16.MT88.4 R168, [R226+0x13800] ;  /* 0x01380000e2a8783b */ /* 0x000fe20000004200 */
[C---:B-----5:R-:W-:Y:S03]  /*d3b0*/  HMMA.16816.F32.BF16 R104, R20.reuse, R172, R104 ;  /* 0x000000ac1468723c */ /* 0x060fe60000041868 */
[----:B------:R-:W-:Y:S03]  /*d3c0*/  FFMA.FTZ R204, R33, UR4, -R204 ;  /* 0x0000000421cc7c23 */ /* 0x000fe600080108cc */
[C---:B------:R-:W-:Y:S01]  /*d3d0*/  HMMA.16816.F32.BF16 R108, R20.reuse, R174, R108 ;  /* 0x000000ae146c723c */ /* 0x040fe2000004186c */
[----:B------:R-:W-:Y:S01]  /*d3e0*/  LDSM.16.MT88.4 R172, [R225+0x13800] ;  /* 0x01380000e1ac783b */ /* 0x000fe20000004200 */
[----:B------:R-:W-:Y:S03]  /*d3f0*/  MUFU.EX2 R184, R184 ;  /* 0x000000b800b87308 */ /* 0x000fe60000000800 */
[----:B------:R-:W-:Y:S01]  /*d400*/  FFMA.FTZ R202, R35, UR4, -R202 ;  /* 0x0000000423ca7c23 */ /* 0x000fe200080108ca */
[C---:B---3--:R-:W-:Y:S03]  /*d410*/  HMMA.16816.F32.BF16 R112, R20.reuse, R160, R112 ;  /* 0x000000a01470723c */ /* 0x048fe60000041870 */
[----:B------:R-:W-:Y:S03]  /*d420*/  LDSM.16.MT88.4 R32, [R225+0x11800] ;  /* 0x01180000e120783b */ /* 0x000fe60000004200 */
[----:B------:R-:W3:Y:S01]  /*d430*/  MUFU.EX2 R185, R204 ;  /* 0x000000cc00b97308 */ /* 0x000ee20000000800 */
[C---:B------:R-:W-:Y:S04]  /*d440*/  HMMA.16816.F32.BF16 R116, R20.reuse, R162, R116 ;  /* 0x000000a21474723c */ /* 0x040fe80000041874 */
[----:B------:R-:W5:Y:S02]  /*d450*/  LDSM.16.MT88.4 R160, [R225+0x17000] ;  /* 0x01700000e1a0783b */ /* 0x000f640000004200 */
[C---:B------:R-:W-:Y:S03]  /*d460*/  HMMA.16816.F32.BF16 R120, R20.reuse, R24, R120 ;  /* 0x000000181478723c */ /* 0x040fe60000041878 */
[----:B------:R-:W-:Y:S03]  /*d470*/  MUFU.EX2 R186, R186 ;  /* 0x000000ba00ba7308 */ /* 0x000fe60000000800 */
[C---:B------:R-:W-:Y:S01]  /*d480*/  HMMA.16816.F32.BF16 R124, R20.reuse, R26, R124 ;  /* 0x0000001a147c723c */ /* 0x040fe2000004187c */
[----:B------:R-:W2:Y:S06]  /*d490*/  LDSM.16.MT88.4 R24, [R224+0x17000] ;  /* 0x01700000e018783b */ /* 0x000eac0000004200 */
[----:B------:R-:W3:Y:S01]  /*d4a0*/  MUFU.EX2 R187, R202 ;  /* 0x000000ca00bb7308 */ /* 0x000ee20000000800 */
[C---:B-1----:R-:W-:Y:S06]  /*d4b0*/  HMMA.16816.F32.BF16 R128, R20.reuse, R156, R128 ;  /* 0x0000009c1480723c */ /* 0x042fec0000041880 */
[C---:B------:R-:W-:Y:S01]  /*d4c0*/  HMMA.16816.F32.BF16 R132, R20.reuse, R158, R132 ;  /* 0x0000009e1484723c */ /* 0x040fe20000041884 */
[----:B------:R-:W-:Y:S05]  /*d4d0*/  LDSM.16.MT88.4 R156, [R224+0x11800] ;  /* 0x01180000e09c783b */ /* 0x000fea0000004200 */
[C---:B----4-:R-:W-:Y:S06]  /*d4e0*/  HMMA.16816.F32.BF16 R136, R20.reuse, R152, R136 ;  /* 0x000000981488723c */ /* 0x050fec0000041888 */
[C---:B------:R-:W-:Y:S01]  /*d4f0*/  HMMA.16816.F32.BF16 R140, R20.reuse, R154, R140 ;  /* 0x0000009a148c723c */ /* 0x040fe2000004188c */
[----:B------:R-:W1:Y:S05]  /*d500*/  LDSM.16.MT88.4 R152, [R226+0x11800] ;  /* 0x01180000e298783b */ /* 0x000e6a0000004200 */
[C---:B-----5:R-:W-:Y:S06]  /*d510*/  HMMA.16816.F32.BF16 R12, R20.reuse, R160, R12 ;  /* 0x000000a0140c723c */ /* 0x060fec000004180c */
[C---:B------:R-:W-:Y:S06]  /*d520*/  HMMA.16816.F32.BF16 R144, R20.reuse, R162, R144 ;  /* 0x000000a21490723c */ /* 0x040fec0000041890 */
[C---:B--2---:R-:W-:Y:S06]  /*d530*/  HMMA.16816.F32.BF16 R16, R20.reuse, R24, R16 ;  /* 0x000000181410723c */ /* 0x044fec0000041810 */
[----:B------:R-:W-:Y:S01]  /*d540*/  HMMA.16816.F32.BF16 R148, R20, R26, R148 ;  /* 0x0000001a1494723c */ /* 0x000fe20000041894 */
[----:B------:R-:W2:Y:S06]  /*d550*/  LDSM.16.MT88.4 R24, [R228+0x13800] ;  /* 0x01380000e418783b */ /* 0x000eac0000004200 */
[----:B------:R-:W-:Y:S01]  /*d560*/  F2FP.BF16.F32.PACK_AB R20, R181, R180 ;  /* 0x000000b4b514723e */ /* 0x000fe200000010ff */
[----:B------:R-:W-:Y:S03]  /*d570*/  FADD.FTZ R180, R180, R193 ;  /* 0x000000c1b4b47221 */ /* 0x000fe60000010000 */
[----:B------:R-:W-:Y:S01]  /*d580*/  F2FP.BF16.F32.PACK_AB R21, R183, R182 ;  /* 0x000000b6b715723e */ /* 0x000fe200000010ff */
[----:B------:R-:W-:Y:S01]  /*d590*/  FADD.FTZ R182, R182, R195 ;  /* 0x000000c3b6b67221 */ /* 0x000fe20000010000 */
[----:B---3--:R-:W-:Y:S01]  /*d5a0*/  F2FP.BF16.F32.PACK_AB R22, R185, R184 ;  /* 0x000000b8b916723e */ /* 0x008fe200000010ff */
[----:B------:R-:W-:Y:S01]  /*d5b0*/  FADD.FTZ R181, R181, R180 ;  /* 0x000000b4b5b57221 */ /* 0x000fe20000010000 */
[----:B------:R-:W-:Y:S01]  /*d5c0*/  F2FP.BF16.F32.PACK_AB R23, R187, R186 ;  /* 0x000000babb17723e */ /* 0x000fe200000010ff */
[----:B------:R-:W-:Y:S02]  /*d5d0*/  FADD.FTZ R183, R183, R182 ;  /* 0x000000b6b7b77221 */ /* 0x000fe40000010000 */
[----:B------:R-:W-:Y:S02]  /*d5e0*/  FADD.FTZ R184, R184, R181 ;  /* 0x000000b5b8b87221 */ /* 0x000fe40000010000 */
[----:B------:R-:W-:Y:S02]  /*d5f0*/  FADD.FTZ R186, R186, R183 ;  /* 0x000000b7baba7221 */ /* 0x000fe40000010000 */
[C---:B------:R-:W-:Y:S01]  /*d600*/  HMMA.16816.F32.BF16 R160, R20.reuse, R28, R8 ;  /* 0x0000001c14a0723c */ /* 0x040fe20000041808 */
[----:B------:R-:W3:Y:S02]  /*d610*/  LDSM.16.MT88.4 R8, [R224+0x13800] ;  /* 0x01380000e008783b */ /* 0x000ee40000004200 */
[----:B------:R-:W-:Y:S01]  /*d620*/  FADD.FTZ R247, R185, R184 ;  /* 0x000000b8b9f77221 */ /* 0x000fe20000010000 */
[----:B------:R-:W-:Y:S02]  /*d630*/  FADD.FTZ R245, R187, R186 ;  /* 0x000000babbf57221 */ /* 0x000fe40000010000 */
[C---:B------:R-:W-:Y:S03]  /*d640*/  HMMA.16816.F32.BF16 R36, R20.reuse, R30, R36 ;  /* 0x0000001e1424723c */ /* 0x040fe60000041824 */
[----:B------:R-:W4:Y:S03]  /*d650*/  LDSM.16.MT88.4 R28, [R228+0x15800] ;  /* 0x01580000e41c783b */ /* 0x000f260000004200 */
[C---:B-1----:R-:W-:Y:S06]  /*d660*/  HMMA.16816.F32.BF16 R40, R20.reuse, R152, R40 ;  /* 0x000000981428723c */ /* 0x042fec0000041828 */
[C---:B------:R-:W-:Y:S01]  /*d670*/  HMMA.16816.F32.BF16 R44, R20.reuse, R154, R44 ;  /* 0x0000009a142c723c */ /* 0x040fe2000004182c */
[----:B------:R-:W1:Y:S05]  /*d680*/  LDSM.16.MT88.4 R152, [R225+0x15800] ;  /* 0x01580000e198783b */ /* 0x000e6a0000004200 */
        /* <DEDUP_REMOVED lines=21> */
[C---:B-1----:R-:W-:Y:S06]  /*d7e0*/  HMMA.16816.F32.BF16 R112, R20.reuse, R152, R112 ;  /* 0x000000981470723c */ /* 0x042fec0000041870 */
[C---:B------:R-:W-:Y:S06]  /*d7f0*/  HMMA.16816.F32.BF16 R116, R20.reuse, R154, R116 ;  /* 0x0000009a1474723c */ /* 0x040fec0000041874 */
[C---:B-----5:R-:W-:Y:S06]  /*d800*/  HMMA.16816.F32.BF16 R120, R20.reuse, R32, R120 ;  /* 0x000000201478723c */ /* 0x060fec0000041878 */
[C---:B------:R-:W-:Y:S06]  /*d810*/  HMMA.16816.F32.BF16 R124, R20.reuse, R34, R124 ;  /* 0x00000022147c723c */ /* 0x040fec000004187c */
[C---:B------:R-:W-:Y:S06]  /*d820*/  HMMA.16816.F32.BF16 R128, R20.reuse, R156, R128 ;  /* 0x0000009c1480723c */ /* 0x040fec0000041880 */
[C---:B------:R-:W-:Y:S06]  /*d830*/  HMMA.16816.F32.BF16 R132, R20.reuse, R158, R132 ;  /* 0x0000009e1484723c */ /* 0x040fec0000041884 */
[C---:B--2---:R-:W-:Y:S06]  /*d840*/  HMMA.16816.F32.BF16 R136, R20.reuse, R24, R136 ;  /* 0x000000181488723c */ /* 0x044fec0000041888 */
[C---:B------:R-:W-:Y:S06]  /*d850*/  HMMA.16816.F32.BF16 R140, R20.reuse, R26, R140 ;  /* 0x0000001a148c723c */ /* 0x040fec000004188c */
[C---:B---3--:R-:W-:Y:S06]  /*d860*/  HMMA.16816.F32.BF16 R156, R20.reuse, R8, R12 ;  /* 0x00000008149c723c */ /* 0x048fec000004180c */
[C---:B------:R-:W-:Y:S06]  /*d870*/  HMMA.16816.F32.BF16 R144, R20.reuse, R10, R144 ;  /* 0x0000000a1490723c */ /* 0x040fec0000041890 */
[C---:B----4-:R-:W-:Y:S06]  /*d880*/  HMMA.16816.F32.BF16 R152, R20.reuse, R28, R16 ;  /* 0x0000001c1498723c */ /* 0x050fec0000041810 */
[----:B------:R-:W-:Y:S01]  /*d890*/  HMMA.16816.F32.BF16 R148, R20, R30, R148 ;  /* 0x0000001e1494723c */ /* 0x000fe20000041894 */
[----:B------:R-:W-:Y:S11]  /*d8a0*/  @!UPT UIADD3 URZ, URZ, URZ, URZ ;  /* 0x0000003f3f3ff290 */ /* 0x000ff6000fffe03f */
[----:B------:R-:W-:Y:S01]  /*d8b0*/  @!UPT UIADD3 URZ, URZ, URZ, URZ ;  /* 0x0000003f3f3ff290 */ /* 0x000fe2000fffe03f */
[----:B------:R-:W-:Y:S11]  /*d8c0*/  @P1 BRA `(.L_x_2402) ;  /* 0xffffffc400f41947 */ /* 0x000ff6000383ffff */
.L_x_2398:
        /* <DEDUP_REMOVED lines=159> */
[C---:B------:R-:W-:Y:S02]  /*e2c0*/  SHF.L.U32 R9, R8.reuse, 0x6, RZ ;  /* 0x0000000608097819 */ /* 0x040fe400000006ff */
        /* <DEDUP_REMOVED lines=150> */
[----:B--2---:R-:W2:Y:S03]  /*ec30*/  @P4 LDC R5, c[0x0][0x2e8] ;  /* 0x0000ba00ff054b82 */ /* 0x004ea60000000800 */
[----:B------:R1:W-:Y:S04]  /*ec40*/  STS [R15+0x6000], R156 ;  /* 0x0060009c0f007388 */ /* 0x0003e80000000800 */
[----:B------:R1:W-:Y:S01]  /*ec50*/  STS [R15+0x6400], R158 ;  /* 0x0064009e0f007388 */ /* 0x0003e20000000800 */
[----:B---3--:R-:W-:-:S03]  /*ec60*/  MOV R9, 0x7f800000 ;  /* 0x7f80000000097802 */ /* 0x008fc60000000f00 */
        /* <DEDUP_REMOVED lines=15> */
.L_x_2403:
[----:B--2---:R-:W-:Y:S01]  /*ed60*/  @P4 FFMA.FTZ R9, R164, R5, R11 ;  /* 0x00000005a4094223 */ /* 0x004fe2000001000b */
[----:B------:R-:W-:Y:S01]  /*ed70*/  @P3 FFMA.FTZ R10, R3, R8, R0 ;  /* 0x00000008030a3223 */ /* 0x000fe20000010000 */
[----:B------:R-:W-:Y:S06]  /*ed80*/  @!P1 BRA `(.L_x_2404) ;  /* 0x00000000001c9947 */ /* 0x000fec0003800000 */
[----:B------:R-:W1:Y:S01]  /*ed90*/  S2UR UR5, SR_CTAID.Y ;  /* 0x00000000000579c3 */ /* 0x000e620000002600 */
[----:B------:R-:W-:-:S07]  /*eda0*/  ULDC UR4, c[0x0][0x2c4] ;  /* 0x0000b10000047ab9 */ /* 0x000fce0000000800 */
[----:B------:R-:W2:Y:S01]  /*edb0*/  S2UR UR6, SR_CTAID.Z ;  /* 0x00000000000679c3 */ /* 0x000ea20000002700 */
[----:B-1----:R-:W-:-:S03]  /*edc0*/  @!UP0 UIMAD UR15, UR5, UR4, URZ ;  /* 0x00000004050f82a4 */ /* 0x002fc6000f8e023f */
[----:B------:R-:W-:Y:S02]  /*edd0*/  ULDC UR4, c[0x0][0x2e4] ;  /* 0x0000b90000047ab9 */ /* 0x000fe40000000800 */
[----:B--2---:R-:W-:Y:S01]  /*ede0*/  UIMAD UR15, UR6, UR4, UR15 ;  /* 0x00000004060f72a4 */ /* 0x004fe2000f8e020f */
[----:B------:R-:W-:Y:S05]  /*edf0*/  BRA `(.L_x_2405) ;  /* 0x0000000000187947 */ /* 0x000fea0003800000 */
.L_x_2404:
[----:B------:R-:W-:Y:S01]  /*ee00*/  S2UR UR6, SR_CTAID.Z ;  /* 0x00000000000679c3 */ /* 0x000fe20000002700 */
[----:B------:R-:W-:Y:S01]  /*ee10*/  ULDC UR4, c[0x0][0x270] ;  /* 0x00009c0000047ab9 */ /* 0x000fe20000000800 */
[----:B------:R-:W-:-:S06]  /*ee20*/  ULDC UR15, c[0x0][0x2c4] ;  /* 0x0000b100000f7ab9 */ /* 0x000fcc0000000800 */
[----:B------:R-:W1:Y:S02]  /*ee30*/  S2UR UR5, SR_CTAID.Y ;  /* 0x00000000000579c3 */ /* 0x000e640000002600 */
[----:B-1----:R-:W-:-:S04]  /*ee40*/  UIMAD UR4, UR5, UR4, UR6 ;  /* 0x00000004050472a4 */ /* 0x002fc8000f8e0206 */
[----:B------:R-:W-:Y:S02]  /*ee50*/  UIMAD UR15, UR4, UR15, URZ ;  /* 0x0000000f040f72a4 */ /* 0x000fe4000f8e023f */
.L_x_2405:
        /* <DEDUP_REMOVED lines=8> */
[----:B------:R-:W-:-:S05]  /*eee0*/  LOP3.LUT R11, R11, 0xffffffc, RZ, 0xc0, !PT ;  /* 0x0ffffffc0b0b7812 */ /* 0x000fca00078ec0ff */
[----:B------:R-:W-:Y:S01]  /*eef0*/  IMAD.IADD R4, R6, 0x1, -R11 ;  /* 0x0000000106047824 */ /* 0x000fe200078e0a0b */
[----:B-1----:R-:W-:-:S04]  /*ef00*/  SHF.R.S32.HI R5, RZ, 0x1f, R0 ;  /* 0x0000001fff057819 */ /* 0x002fc80000011400 */
[----:B------:R-:W-:-:S04]  /*ef10*/  LEA.HI R3, R5, R0, RZ, 0x5 ;  /* 0x0000000005037211 */ /* 0x000fc800078f28ff */
[----:B------:R-:W-:-:S05]  /*ef20*/  LOP3.LUT R3, R3, 0xffffffe0, RZ, 0xc0, !PT ;  /* 0xffffffe003037812 */ /* 0x000fca00078ec0ff */
[----:B------:R-:W-:-:S05]  /*ef30*/  IMAD.IADD R3, R0, 0x1, -R3 ;  /* 0x0000000100037824 */ /* 0x000fca00078e0a03 */
[----:B------:R-:W-:-:S04]  /*ef40*/  SHF.R.S32.HI R2, RZ, 0x1f, R3 ;  /* 0x0000001fff027819 */ /* 0x000fc80000011403 */
[----:B------:R-:W-:-:S04]  /*ef50*/  LEA.HI R2, R2, R3, RZ, 0x2 ;  /* 0x0000000302027211 */ /* 0x000fc800078f10ff */
        /* <DEDUP_REMOVED lines=16> */
.L_x_2407:
[----:B------:R-:W-:Y:S05]  /*f060*/  BSYNC B0 ;  /* 0x0000000000007941 */ /* 0x000fea0003800000 */
.L_x_2406:
[----:B------:R-:W2:Y:S01]  /*f070*/  S2UR UR5, SR_CTAID.X ;  /* 0x00000000000579c3 */ /* 0x000ea20000002500 */
[----:B------:R-:W-:Y:S01]  /*f080*/  LEA.HI R4, R5, R0, RZ, 0x3 ;  /* 0x0000000005047211 */ /* 0x000fe200078f18ff */
[----:B---3--:R3:W4:Y:S01]  /*f090*/  LDS.128 R16, [R239+0x1800] ;  /* 0x00180000ef107984 */ /* 0x0087220000000c00 */
[----:B------:R-:W-:Y:S02]  /*f0a0*/  BSSY B0, `(.L_x_2408) ;  /* 0x000002d000007945 */ /* 0x000fe40003800000 */
[----:B------:R-:W-:Y:S01]  /*f0b0*/  LOP3.LUT R5, R4, 0xfffffff8, RZ, 0xc0, !PT ;  /* 0xfffffff804057812 */ /* 0x000fe200078ec0ff */
[----:B------:R3:W3:Y:S02]  /*f0c0*/  LDS.128 R20, [R239] ;  /* 0x00000000ef147984 */ /* 0x0006e40000000c00 */
[----:B------:R-:W5:Y:S02]  /*f0d0*/  LDC.64 R2, c[0x0][0x298] ;  /* 0x0000a600ff027b82 */ /* 0x000f640000000a00 */
[----:B------:R-:W-:Y:S01]  /*f0e0*/  IMAD.IADD R0, R0, 0x1, -R5 ;  /* 0x0000000100007824 */ /* 0x000fe200078e0a05 */
[----:B------:R3:W3:Y:S03]  /*f0f0*/  LDS.128 R12, [R239+0x2000] ;  /* 0x00200000ef0c7984 */ /* 0x0006e60000000c00 */
[----:B------:R-:W-:Y:S01]  /*f100*/  IMAD.SHL.U32 R8, R0, 0x8, RZ ;  /* 0x0000000800087824 */ /* 0x000fe200078e00ff */
[----:B------:R-:W-:Y:S01]  /*f110*/  SHF.R.S32.HI R0, RZ, 0x3, R4 ;  /* 0x00000003ff007819 */ /* 0x000fe20000011404 */
[----:B------:R-:W4:Y:S03]  /*f120*/  LDC.64 R28, c[0x0][0x2a0] ;  /* 0x0000a800ff1c7b82 */ /* 0x000f260000000a00 */
[----:B-1----:R-:W-:Y:S01]  /*f130*/  SHF.R.S32.HI R9, RZ, 0x1f, R8 ;  /* 0x0000001fff097819 */ /* 0x002fe20000011408 */
[C---:B------:R-:W-:Y:S01]  /*f140*/  VIADD R4, R0.reuse, 0x10 ;  /* 0x0000001000047836 */ /* 0x040fe20000000000 */
[----:B------:R-:W-:-:S02]  /*f150*/  IADD3 R5, R0, 0x20, RZ ;  /* 0x0000002000057810 */ /* 0x000fc40007ffe0ff */
[----:B------:R-:W-:Y:S01]  /*f160*/  SHF.R.S32.HI R25, RZ, 0x1f, R0 ;  /* 0x0000001fff197819 */ /* 0x000fe20000011400 */
[----:B--2---:R-:W-:Y:S01]  /*f170*/  USHF.L.U32 UR5, UR5, 0x6, URZ ;  /* 0x0000000605057899 */ /* 0x004fe2000800063f */
[----:B------:R-:W-:Y:S01]  /*f180*/  ISETP.GE.AND P3, PT, R4, UR14, PT ;  /* 0x0000000e04007c0c */ /* 0x000fe2000bf66270 */
[----:B------:R-:W-:Y:S01]  /*f190*/  VIADD R4, R0, 0x30 ;  /* 0x0000003000047836 */ /* 0x000fe20000000000 */
[----:B------:R-:W-:Y:S01]  /*f1a0*/  ISETP.GE.AND P2, PT, R5, UR14, PT ;  /* 0x0000000e05007c0c */ /* 0x000fe2000bf46270 */
[----:B------:R-:W-:-:S03]  /*f1b0*/  USHF.R.S32.HI UR4, URZ, 0x1f, UR5 ;  /* 0x0000001f3f047899 */ /* 0x000fc60008011405 */
[----:B------:R-:W-:Y:S01]  /*f1c0*/  ISETP.GE.AND P1, PT, R4, UR14, PT ;  /* 0x0000000e04007c0c */ /* 0x000fe2000bf26270 */
[----:B-----5:R-:W-:-:S04]  /*f1d0*/  IMAD.WIDE.U32 R8, R2, UR5, R8 ;  /* 0x0000000502087c25 */ /* 0x020fc8000f8e0008 */
[----:B------:R-:W-:Y:S01]  /*f1e0*/  IMAD R6, R2, UR4, RZ ;  /* 0x0000000402067c24 */ /* 0x000fe2000f8e02ff */
[----:B------:R-:W-:Y:S01]  /*f1f0*/  USHF.R.S32.HI UR4, URZ, 0x1f, UR6 ;  /* 0x0000001f3f047899 */ /* 0x000fe20008011406 */
[----:B------:R-:W-:Y:S02]  /*f200*/  IADD3 R26, P0, R8, UR8, RZ ;  /* 0x00000008081a7c10 */ /* 0x000fe4000ff1e0ff */
[----:B------:R-:W-:-:S03]  /*f210*/  IMAD R7, R3, UR5, R6 ;  /* 0x0000000503077c24 */ /* 0x000fc6000f8e0206 */
[----:B----4-:R-:W-:Y:S02]  /*f220*/  IMAD R6, R28, UR4, RZ ;  /* 0x000000041c067c24 */ /* 0x010fe4000f8e02ff */
[----:B------:R-:W-:Y:S02]  /*f230*/  IADD3.X R27, R7, UR7, R9, P0, !PT ;  /* 0x00000007071b7c10 */ /* 0x000fe400087fe409 */
[----:B------:R-:W-:Y:S01]  /*f240*/  IMAD R29, R29, UR6, R6 ;  /* 0x000000061d1d7c24 */ /* 0x000fe2000f8e0206 */
[----:B------:R1:W2:Y:S01]  /*f250*/  LDS.128 R8, [R239+0x4000] ;  /* 0x00400000ef087984 */ /* 0x0002a20000000c00 */
[----:B------:R-:W-:Y:S01]  /*f260*/  ISETP.GE.AND P0, PT, R0, UR14, PT ;  /* 0x0000000e00007c0c */ /* 0x000fe2000bf06270 */
[----:B------:R-:W-:Y:S02]  /*f270*/  IMAD.WIDE.U32 R26, R28, UR6, R26 ;  /* 0x000000061c1a7c25 */ /* 0x000fe4000f8e001a */
[----:B------:R1:W4:Y:S03]  /*f280*/  LDS.128 R4, [R239+0x6000] ;  /* 0x00600000ef047984 */ /* 0x0003260000000c00 */
[----:B------:R-:W-:-:S07]  /*f290*/  IADD3 R29, R29, R27, RZ ;  /* 0x0000001b1d1d7210 */ /* 0x000fce0007ffe0ff */
[----:B---3--:R-:W-:Y:S05]  /*f2a0*/  @P0 BRA `(.L_x_2409) ;  /* 0x0000000000300947 */ /* 0x008fea0003800000 */
[----:B------:R-:W-:Y:S01]  /*f2b0*/  MOV R28, R26 ;  /* 0x0000001a001c7202 */ /* 0x000fe20000000f00 */
[----:B------:R-:W-:Y:S01]  /*f2c0*/  IMAD R24, R25, R2, RZ ;  /* 0x0000000219187224 */ /* 0x000fe200078e02ff */
[----:B------:R-:W-:-:S03]  /*f2d0*/  ULDC.64 UR4, c[0x0][0x280] ;  /* 0x0000a00000047ab9 */ /* 0x000fc60000000a00 */
[----:B------:R-:W-:-:S04]  /*f2e0*/  IMAD.WIDE.U32 R30, R0, R2, R28 ;  /* 0x00000002001e7225 */ /* 0x000fc800078e001c */
[----:B------:R-:W-:Y:S01]  /*f2f0*/  IMAD R24, R0, R3, R24 ;  /* 0x0000000300187224 */ /* 0x000fe200078e0218 */
[----:B------:R-:W-:-:S04]  /*f300*/  LEA R32, P0, R30, UR4, 0x1 ;  /* 0x000000041e207c11 */ /* 0x000fc8000f8008ff */
[----:B------:R-:W-:-:S04]  /*f310*/  IADD3 R24, R24, R31, RZ ;  /* 0x0000001f18187210 */ /* 0x000fc80007ffe0ff */
[----:B------:R-:W-:-:S05]  /*f320*/  LEA.HI.X R33, R30, UR5, R24, 0x1, P0 ;  /* 0x000000051e217c11 */ /* 0x000fca00080f0c18 */
[----:B------:R3:W-:Y:S04]  /*f330*/  STG.E.128 desc[UR18][R32.64], R20 ;  /* 0x0000001420007986 */ /* 0x0007e8000c101d12 */
[----:B------:R3:W-:Y:S04]  /*f340*/  STG.E.128 desc[UR18][R32.64+0x80], R12 ;  /* 0x0000800c20007986 */ /* 0x0007e8000c101d12 */
[----:B--2---:R3:W-:Y:S04]  /*f350*/  STG.E.128 desc[UR18][R32.64+0x100], R8 ;  /* 0x0001000820007986 */ /* 0x0047e8000c101d12 */
[----:B----4-:R3:W-:Y:S02]  /*f360*/  STG.E.128 desc[UR18][R32.64+0x180], R4 ;  /* 0x0001800420007986 */ /* 0x0107e4000c101d12 */
.L_x_2409:
[----:B------:R-:W-:Y:S05]  /*f370*/  BSYNC B0 ;  /* 0x0000000000007941 */ /* 0x000fea0003800000 */
.L_x_2408:
[----:B---3--:R3:W1:Y:S01]  /*f380*/  LDS.128 R20, [R239+0x800] ;  /* 0x00080000ef147984 */ /* 0x0086620000000c00 */
[----:B------:R-:W-:Y:S03]  /*f390*/  BSSY B0, `(.L_x_2410) ;  /* 0x0000014000007945 */ /* 0x000fe60003800000 */
[----:B------:R3:W1:Y:S04]  /*f3a0*/  LDS.128 R12, [R239+0x2800] ;  /* 0x00280000ef0c7984 */ /* 0x0006680000000c00 */
[----:B--2---:R3:W2:Y:S04]  /*f3b0*/  LDS.128 R8, [R239+0x4800] ;  /* 0x00480000ef087984 */ /* 0x0046a80000000c00 */
[----:B----4-:R3:W4:Y:S01]  /*f3c0*/  LDS.128 R4, [R239+0x6800] ;  /* 0x00680000ef047984 */ /* 0x0107220000000c00 */
[----:B------:R-:W-:Y:S05]  /*f3d0*/  @P3 BRA `(.L_x_2411) ;  /* 0x00000000003c3947 */ /* 0x000fea0003800000 */
[----:B------:R-:W-:Y:S01]  /*f3e0*/  IADD3 R31, P0, R0, 0x10, RZ ;  /* 0x00000010001f7810 */ /* 0x000fe20007f1e0ff */
[----:B------:R-:W-:Y:S01]  /*f3f0*/  IMAD.MOV.U32 R32, RZ, RZ, R26 ;  /* 0x000000ffff207224 */ /* 0x000fe200078e001a */
[----:B------:R-:W-:-:S03]  /*f400*/  ULDC.64 UR4, c[0x0][0x280] ;  /* 0x0000a00000047ab9 */ /* 0x000fc60000000a00 */
[----:B------:R-:W-:-:S04]  /*f410*/  IMAD.X R33, RZ, RZ, R25, P0 ;  /* 0x000000ffff217224 */ /* 0x000fc800000e0619 */
[----:B------:R-:W-:Y:S01]  /*f420*/  IMAD R24, R33, R2, RZ ;  /* 0x0000000221187224 */ /* 0x000fe200078e02ff */
[----:B------:R-:W-:-:S03]  /*f430*/  MOV R33, R29 ;  /* 0x0000001d00217202 */ /* 0x000fc60000000f00 */
[C---:B------:R-:W-:Y:S02]  /*f440*/  IMAD R24, R31.reuse, R3, R24 ;  /* 0x000000031f187224 */ /* 0x040fe400078e0218 */
[----:B------:R-:W-:-:S03]  /*f450*/  IMAD.WIDE.U32 R32, R31, R2, R32 ;  /* 0x000000021f207225 */ /* 0x000fc600078e0020 */
[----:B------:R-:W-:Y:S02]  /*f460*/  LEA R30, P0, R32, UR4, 0x1 ;  /* 0x00000004201e7c11 */ /* 0x000fe4000f8008ff */
[----:B------:R-:W-:-:S04]  /*f470*/  IADD3 R24, R24, R33, RZ ;  /* 0x0000002118187210 */ /* 0x000fc80007ffe0ff */
[----:B------:R-:W-:-:S05]  /*f480*/  LEA.HI.X R31, R32, UR5, R24, 0x1, P0 ;  /* 0x00000005201f7c11 */ /* 0x000fca00080f0c18 */
[----:B-1----:R1:W-:Y:S04]  /*f490*/  STG.E.128 desc[UR18][R30.64], R20 ;  /* 0x000000141e007986 */ /* 0x0023e8000c101d12 */
[----:B------:R1:W-:Y:S04]  /*f4a0*/  STG.E.128 desc[UR18][R30.64+0x80], R12 ;  /* 0x0000800c1e007986 */ /* 0x0003e8000c101d12 */
[----:B--2---:R1:W-:Y:S04]  /*f4b0*/  STG.E.128 desc[UR18][R30.64+0x100], R8 ;  /* 0x000100081e007986 */ /* 0x0043e8000c101d12 */
[----:B----4-:R1:W-:Y:S02]  /*f4c0*/  STG.E.128 desc[UR18][R30.64+0x180], R4 ;  /* 0x000180041e007986 */ /* 0x0103e4000c101d12 */
.L_x_2411:
[----:B------:R-:W-:Y:S05]  /*f4d0*/  BSYNC B0 ;  /* 0x0000000000007941 */ /* 0x000fea0003800000 */
.L_x_2410:
[----:B-1----:R1:W1:Y:S01]  /*f4e0*/  LDS.128 R20, [R239+0x1000] ;  /* 0x00100000ef147984 */ /* 0x0022620000000c00 */
[----:B------:R-:W-:Y:S03]  /*f4f0*/  BSSY B0, `(.L_x_2412) ;  /* 0x0000014000007945 */ /* 0x000fe60003800000 */
[----:B------:R1:W1:Y:S04]  /*f500*/  LDS.128 R12, [R239+0x3000] ;  /* 0x00300000ef0c7984 */ /* 0x0002680000000c00 */
[----:B--2---:R2:W1:Y:S04]  /*f510*/  LDS.128 R8, [R239+0x5000] ;  /* 0x00500000ef087984 */ /* 0x0044680000000c00 */
        /* <DEDUP_REMOVED lines=15> */
[----:B------:R1:W-:Y:S04]  /*f610*/  STG.E.128 desc[UR18][R30.64+0x100], R8 ;  /* 0x000100081e007986 */ /* 0x0003e8000c101d12 */
[----:B----4-:R1:W-:Y:S02]  /*f620*/  STG.E.128 desc[UR18][R30.64+0x180], R4 ;  /* 0x000180041e007986 */ /* 0x0103e4000c101d12 */
.L_x_2413:
[----:B------:R-:W-:Y:S05]  /*f630*/  BSYNC B0 ;  /* 0x0000000000007941 */ /* 0x000fea0003800000 */
.L_x_2412:
[----:B-1----:R1:W1:Y:S04]  /*f640*/  LDS.128 R8, [R239+0x3800] ;  /* 0x00380000ef087984 */ /* 0x0022680000000c00 */
[----:B----4-:R4:W1:Y:S04]  /*f650*/  LDS.128 R4, [R239+0x5800] ;  /* 0x00580000ef047984 */ /* 0x0108680000000c00 */
[----:B------:R4:W1:Y:S01]  /*f660*/  LDS.128 R12, [R239+0x7800] ;  /* 0x00780000ef0c7984 */ /* 0x0008620000000c00 */
[----:B------:R-:W-:Y:S05]  /*f670*/  @P1 EXIT ;  /* 0x000000000000194d */ /* 0x000fea0003800000 */
[----:B------:R-:W-:Y:S01]  /*f680*/  IADD3 R0, P0, R0, 0x30, RZ ;  /* 0x0000003000007810 */ /* 0x000fe20007f1e0ff */
[----:B------:R-:W-:Y:S01]  /*f690*/  IMAD.MOV.U32 R22, RZ, RZ, R26 ;  /* 0x000000ffff167224 */ /* 0x000fe200078e001a */
[----:B------:R-:W-:Y:S01]  /*f6a0*/  MOV R23, R29 ;  /* 0x0000001d00177202 */ /* 0x000fe20000000f00 */
[----:B------:R-:W-:Y:S02]  /*f6b0*/  ULDC.64 UR4, c[0x0][0x280] ;  /* 0x0000a00000047ab9 */ /* 0x000fe40000000a00 */
[----:B------:R-:W-:Y:S02]  /*f6c0*/  IMAD.X R25, RZ, RZ, R25, P0 ;  /* 0x000000ffff197224 */ /* 0x000fe400000e0619 */
[----:B------:R-:W-:-:S04]  /*f6d0*/  IMAD.WIDE.U32 R22, R0, R2, R22 ;  /* 0x0000000200167225 */ /* 0x000fc800078e0016 */
[----:B------:R-:W-:Y:S01]  /*f6e0*/  IMAD R20, R25, R2, RZ ;  /* 0x0000000219147224 */ /* 0x000fe200078e02ff */
[----:B------:R-:W-:-:S03]  /*f6f0*/  LEA R2, P0, R22, UR4, 0x1 ;  /* 0x0000000416027c11 */ /* 0x000fc6000f8008ff */
[----:B------:R-:W-:-:S05]  /*f700*/  IMAD R20, R0, R3, R20 ;  /* 0x0000000300147224 */ /* 0x000fca00078e0214 */
[----:B------:R-:W-:-:S04]  /*f710*/  IADD3 R20, R20, R23, RZ ;  /* 0x0000001714147210 */ /* 0x000fc80007ffe0ff */
[----:B------:R-:W-:-:S05]  /*f720*/  LEA.HI.X R3, R22, UR5, R20, 0x1, P0 ;  /* 0x0000000516037c11 */ /* 0x000fca00080f0c14 */
[----:B------:R-:W-:Y:S04]  /*f730*/  STG.E.128 desc[UR18][R2.64], R16 ;  /* 0x0000001002007986 */ /* 0x000fe8000c101d12 */
[----:B-1----:R-:W-:Y:S04]  /*f740*/  STG.E.128 desc[UR18][R2.64+0x80], R8 ;  /* 0x0000800802007986 */ /* 0x002fe8000c101d12 */
[----:B------:R-:W-:Y:S04]  /*f750*/  STG.E.128 desc[UR18][R2.64+0x100], R4 ;  /* 0x0001000402007986 */ /* 0x000fe8000c101d12 */
[----:B------:R-:W-:Y:S01]  /*f760*/  STG.E.128 desc[UR18][R2.64+0x180], R12 ;  /* 0x0001800c02007986 */ /* 0x000fe2000c101d12 */
[----:B------:R-:W-:Y:S05]  /*f770*/  EXIT ;  /* 0x000000000000794d */ /* 0x000fea0003800000 */
.L_x_2414:
        /* <DEDUP_REMOVED lines=16> */
.L_x_4988:


//--------------------- .text._ZN5flash24flash_fwd_splitkv_kernelI23Flash_fwd_kernel_traitsILi256ELi64ELi64ELi4ELb0ELb0EN7cutlass10bfloat16_tE19Flash_kernel_traitsILi256ELi64ELi64ELi4ES3_EELb1ELb0ELb0ELb0ELb1ELb1ELb0ELb0EEEvNS_16Flash_fwd_paramsE --------------------------
	.section	.text._ZN5flash24flash_fwd_splitkv_kernelI23Flash_fwd_kernel_traitsILi256ELi64ELi64ELi4ELb0ELb0EN7cutlass10bfloat16_tE19Flash_kernel_traitsILi256ELi64ELi64ELi4ES3_EELb1ELb0ELb0ELb0ELb1ELb1ELb0ELb0EEEvNS_16Flash_fwd_paramsE,"ax",@progbits
	.align	128
        .global         _ZN5flash24flash_fwd_splitkv_kernelI23Flash_fwd_kernel_traitsILi256ELi64ELi64ELi4ELb0ELb0EN7cutlass10bfloat16_tE19Flash_kernel_traitsILi256ELi64ELi64ELi4ES3_EELb1ELb0ELb0ELb0ELb1ELb1ELb0ELb0EEEvNS_16Flash_fwd_paramsE
        .type           _ZN5flash24flash_fwd_splitkv_kernelI23Flash_fwd_kernel_traitsILi256ELi64ELi64ELi4ELb0ELb0EN7cutlass10bfloat16_tE19Flash_kernel_traitsILi256ELi64ELi64ELi4ES3_EELb1ELb0ELb0ELb0ELb1ELb1ELb0ELb0EEEvNS_16Flash_fwd_paramsE,@function
        .size           _ZN5flash24flash_fwd_splitkv_kernelI23Flash_fwd_kernel_traitsILi256ELi64ELi64ELi4ELb0ELb0EN7cutlass10bfloat16_tE19Flash_kernel_traitsILi256ELi64ELi64ELi4ES3_EELb1ELb0ELb0ELb0ELb1ELb1ELb0ELb0EEEvNS_16Flash_fwd_paramsE,(.L_x_4989 - _ZN5flash24flash_fwd_splitkv_kernelI23Flash_fwd_kernel_traitsILi256ELi64ELi64ELi4ELb0ELb0EN7cutlass10bfloat16_tE19Flash_kernel_traitsILi256ELi64ELi64ELi4ES3_EELb1ELb0ELb0ELb0ELb1ELb1ELb0ELb0EEEvNS_16Flash_fwd_paramsE)
        .other          _ZN5flash24flash_fwd_splitkv_kernelI23Flash_fwd_kernel_traitsILi256ELi64ELi64ELi4ELb0ELb0EN7cutlass10bfloat16_tE19Flash_kernel_traitsILi256ELi64ELi64ELi4ES3_EELb1ELb0ELb0ELb0ELb1ELb1ELb0ELb0EEEvNS_16Flash_fwd_paramsE,@"STO_CUDA_ENTRY STV_DEFAULT"
_ZN5flash24flash_fwd_splitkv_kernelI23Flash_fwd_kernel_traitsILi256ELi64ELi64ELi4ELb0ELb0EN7cutlass10bfloat16_tE19Flash_kernel_traitsILi256ELi64ELi64ELi4ES3_EELb1ELb0ELb0ELb0ELb1ELb1ELb0ELb0EEEvNS_16Flash_fwd_paramsE:
.text._ZN5flash24flash_fwd_splitkv_kernelI23Flash_fwd_kernel_traitsILi256ELi64ELi64ELi4ELb0ELb0EN7cutlass10bfloat16_tE19Flash_kernel_traitsILi256ELi64ELi64ELi4ES3_EELb1ELb0ELb0ELb0ELb1ELb1ELb0ELb0EEEvNS_16Flash_fwd_paramsE:
        /* <DEDUP_REMOVED lines=9> */
[----:B------:R-:W-:Y:S02]  /*0090*/  ULDC.64 UR18, c[0x0][0x208] ;  /* 0x0000820000127ab9 */ /* 0x000fe40000000a00 */
[----:B------:R-:W-:Y:S01]  /*00a0*/  PLOP3.LUT P2, PT, PT, PT, UP2, 0x80, 0x0 ;  /* 0x000000000000781c */ /* 0x000fe20003f4f028 */
[----:B------:R-:W-:Y:S01]  /*00b0*/  ULDC.U8 UR6, c[0x0][0x3c2] ;  /* 0x0000f08000067ab9 */ /* 0x000fe20000000000 */
[----:B------:R-:W-:Y:S01]  /*00c0*/  PLOP3.LUT P0, PT, PT, PT, UP1, 0x80, 0x0 ;  /* 0x000000000000781c */ /* 0x000fe20003f0f018 */
[----:B------:R-:W-:Y:S01]  /*00d0*/  ULDC.64 UR4, c[0x0][0x2f8] ;  /* 0x0000be0000047ab9 */ /* 0x000fe20000000a00 */
[----:B------:R-:W-:-:S02]  /*00e0*/  UISETP.NE.AND UP3, UPT, UR6, URZ, UPT ;  /* 0x0000003f0600728c */ /* 0x000fc4000bf65270 */
[----:B------:R-:W-:Y:S01]  /*00f0*/  UISETP.EQ.U32.AND UP0, UPT, UR4, URZ, UPT ;  /* 0x0000003f0400728c */ /* 0x000fe2000bf02070 */
[----:B------:R-:W-:-:S03]  /*0100*/  ULDC.64 UR6, c[0x0][0x2f8] ;  /* 0x0000be0000067ab9 */ /* 0x000fc60000000a00 */
[----:B------:R-:W-:Y:S02]  /*0110*/  UISETP.EQ.OR.EX UP0, UPT, UR5, URZ, !UP3, UP0 ;  /* 0x0000003f0500728c */ /* 0x000fe4000df02700 */
[----:B-1----:R-:W-:-:S06]  /*0120*/  UIMAD.WIDE UR10, UR9, 0x4, UR10 ;  /* 0x00000004090a78a5 */ /* 0x002fcc000f8e020a */
[----:B------:R-:W-:Y:S02]  /*0130*/  IMAD.U32 R2, RZ, RZ, UR10 ;  /* 0x0000000aff027e24 */ /* 0x000fe4000f8e00ff */
[----:B------:R-:W-:Y:S01]  /*0140*/  IMAD.U32 R3, RZ, RZ, UR11 ;  /* 0x0000000bff037e24 */ /* 0x000fe2000f8e00ff */
[----:B------:R-:W-:Y:S02]  /*0150*/  @UP1 ULDC.64 UR10, c[0x0][0x300] ;  /* 0x0000c000000a1ab9 */ /* 0x000fe40000000a00 */
[----:B------:R-:W-:Y:S02]  /*0160*/  @UP1 UIMAD.WIDE UR10, UR9, 0x4, UR10 ;  /* 0x00000004090a18a5 */ /* 0x000fe4000f8e020a */
[----:B------:R-:W2:Y:S04]  /*0170*/  @P2 LDG.E R4, desc[UR18][R2.64] ;  /* 0x0000001202042981 */ /* 0x000ea8000c1e1900 */
[----:B------:R1:W3:Y:S01]  /*0180*/  @P2 LDG.E R0, desc[UR18][R2.64+0x4] ;  /* 0x0000041202002981 */ /* 0x0002e2000c1e1900 */
[----:B------:R-:W-:Y:S01]  /*0190*/  PLOP3.LUT P1, PT, PT, PT, UP0, 0x80, 0x0 ;  /* 0x000000000000781c */ /* 0x000fe20003f2f008 */
[----:B------:R-:W-:-:S06]  /*01a0*/  UIMAD.WIDE UR6, UR9, 0x4, UR6 ;  /* 0x00000004090678a5 */ /* 0x000fcc000f8e0206 */
[----:B------:R-:W-:Y:S02]  /*01b0*/  IMAD.U32 R6, RZ, RZ, UR6 ;  /* 0x00000006ff067e24 */ /* 0x000fe4000f8e00ff */
[----:B------:R-:W-:Y:S02]  /*01c0*/  IMAD.U32 R7, RZ, RZ, UR7 ;  /* 0x00000007ff077e24 */ /* 0x000fe4000f8e00ff */
[----:B-1----:R-:W-:Y:S02]  /*01d0*/  IMAD.U32 R2, RZ, RZ, UR10 ;  /* 0x0000000aff027e24 */ /* 0x002fe4000f8e00ff */
[----:B------:R-:W-:-:S05]  /*01e0*/  IMAD.U32 R3, RZ, RZ, UR11 ;  /* 0x0000000bff037e24 */ /* 0x000fca000f8e00ff */
[----:B------:R-:W4:Y:S04]  /*01f0*/  @P0 LDG.E R2, desc[UR18][R2.64] ;  /* 0x0000001202020981 */ /* 0x000f28000c1e1900 */
[----:B------:R-:W5:Y:S01]  /*0200*/  @!P1 LDG.E R3, desc[UR18][R6.64] ;  /* 0x0000001206039981 */ /* 0x000f62000c1e1900 */
[----:B------:R-:W-:Y:S01]  /*0210*/  UMOV UR15, 0xffffffff ;  /* 0xffffffff000f7882 */ /* 0x000fe20000000000 */
[----:B------:R-:W-:Y:S01]  /*0220*/  UMOV UR11, URZ ;  /* 0x0000003f000b7c82 */ /* 0x000fe20008000000 */
[----:B------:R-:W-:Y:S01]  /*0230*/  UMOV UR6, 0xffffffff ;  /* 0xffffffff00067882 */ /* 0x000fe20000000000 */
[----:B------:R-:W1:Y:S01]  /*0240*/  S2R R98, SR_TID.X ;  /* 0x0000000000627919 */ /* 0x000e620000002100 */
[----:B------:R-:W1:Y:S08]  /*0250*/  S2UR UR20, SR_CTAID.X ;  /* 0x00000000001479c3 */ /* 0x000e700000002500 */
[----:B------:R-:W1:Y:S01]  /*0260*/  S2UR UR8, SR_CTAID.Z ;  /* 0x00000000000879c3 */ /* 0x000e620000002700 */
[----:B--2---:R-:W-:-:S02]  /*0270*/  @P2 R2UR UR15, R4 ;  /* 0x00000000040f22ca */ /* 0x004fc400000e0000 */
[----:B---3--:R-:W-:-:S13]  /*0280*/  @P2 R2UR UR22, R0 ;  /* 0x00000000001622ca */ /* 0x008fda00000e0000 */
[----:B------:R-:W-:-:S07]  /*0290*/  @UP2 UIADD3 UR22, UR22, -UR15, URZ ;  /* 0x8000000f16162290 */ /* 0x000fce000fffe03f */
[----:B------:R-:W-:Y:S01]  /*02a0*/  @!UP2 ULDC UR22, c[0x0][0x2c4] ;  /* 0x0000b1000016aab9 */ /* 0x000fe20000000800 */
[----:B----4-:R-:W-:Y:S02]  /*02b0*/  @P0 R2UR UR11, R2 ;  /* 0x00000000020b02ca */ /* 0x010fe400000e0000 */
[----:B------:R-:W-:-:S04]  /*02c0*/  ISETP.NE.U32.AND P0, PT, RZ, UR4, PT ;  /* 0x00000004ff007c0c */ /* 0x000fc8000bf05070 */
[----:B------:R-:W-:Y:S02]  /*02d0*/  ISETP.NE.AND.EX P0, PT, RZ, UR5, PT, P0 ;  /* 0x00000005ff007c0c */ /* 0x000fe4000bf05300 */
[----:B-----5:R-:W-:-:S11]  /*02e0*/  @!P1 R2UR UR6, R3 ;  /* 0x00000000030692ca */ /* 0x020fd600000e0000 */
[----:B-1----:R-:W-:Y:S05]  /*02f0*/  @!P0 BRA `(.L_x_2415) ;  /* 0x00000000001c8947 */ /* 0x002fea0003800000 */
[----:B------:R-:W-:-:S13]  /*0300*/  PLOP3.LUT P0, PT, PT, PT, UP3, 0x80, 0x0 ;  /* 0x000000000000781c */ /* 0x000fda0003f0f038 */
[----:B------:R-:W2:Y:S04]  /*0310*/  @P0 LDG.E R0, desc[UR18][R6.64+0x4] ;  /* 0x0000041206000981 */ /* 0x000ea8000c1e1900 */
[----:B------:R-:W3:Y:S01]  /*0320*/  @!P0 LDG.E R6, desc[UR18][R6.64] ;  /* 0x0000001206068981 */ /* 0x000ee2000c1e1900 */
[----:B--2---:R-:W-:-:S13]  /*0330*/  @P0 R2UR UR7, R0 ;  /* 0x00000000000702ca */ /* 0x004fda00000e0000 */
[----:B------:R-:W-:-:S07]  /*0340*/  @UP3 UIADD3 UR7, UR7, -UR6, URZ ;  /* 0x8000000607073290 */ /* 0x000fce000fffe03f */
[----:B---3--:R-:W-:Y:S01]  /*0350*/  @!P0 R2UR UR7, R6 ;  /* 0x00000000060782ca */ /* 0x008fe200000e0000 */
[----:B------:R-:W-:-:S14]  /*0360*/  BRA `(.L_x_2416) ;  /* 0x0000000000047947 */ /* 0x000fdc0003800000 */
.L_x_2415:
[----:B------:R-:W-:Y:S01]  /*0370*/  ULDC UR7, c[0x0][0x2c8] ;  /* 0x0000b20000077ab9 */ /* 0x000fe20000000800 */
.L_x_2416:
        /* <DEDUP_REMOVED lines=84> */
[----:B------:R-:W-:Y:S01]  /*08c0*/  ISETP.GE.AND P1, PT, R2, UR22, PT ;  /* 0x0000001602007c0c */ /* 0x000fe2000bf26270 */
        /* <DEDUP_REMOVED lines=20> */
.L_x_2419:
[----:B------:R-:W-:Y:S05]  /*0a10*/  BSYNC B0 ;  /* 0x0000000000007941 */ /* 0x000fea0003800000 */
.L_x_2418:
        /* <DEDUP_REMOVED lines=19> */
.L_x_2421:
[----:B------:R-:W-:Y:S05]  /*0b50*/  BSYNC B0 ;  /* 0x0000000000007941 */ /* 0x000fea0003800000 */
.L_x_2420:
        /* <DEDUP_REMOVED lines=19> */
.L_x_2423:
[----:B------:R-:W-:Y:S05]  /*0c90*/  BSYNC B0 ;  /* 0x0000000000007941 */ /* 0x000fea0003800000 */
.L_x_2422:
[----:B------:R-:W-:Y:S04]  /*0ca0*/  BSSY B0, `(.L_x_2424) ;  /* 0x0000010000007945 */ /* 0x000fe80003800000 */
[----:B------:R-:W-:Y:S05]  /*0cb0*/  @P2 BRA `(.L_x_2425) ;  /* 0x0000000000382947 */ /* 0x000fea0003800000 */
[----:B------:R-:W-:Y:S01]  /*0cc0*/  IADD3 R7, P1, R7, 0x30, RZ ;  /* 0x0000003007077810 */ /* 0x000fe20007f3e0ff */
[----:B------:R-:W-:Y:S01]  /*0cd0*/  ULDC.64 UR4, c[0x0][0x280] ;  /* 0x0000a00000047ab9 */ /* 0x000fe20000000a00 */
[----:B------:R-:W-:Y:S02]  /*0ce0*/  MOV R9, R13 ;  /* 0x0000000d00097202 */ /* 0x000fe40000000f00 */
[----:B--2---:R-:W-:Y:S01]  /*0cf0*/  IADD3.X R2, RZ, R5, RZ, P1, !PT ;  /* 0x00000005ff027210 */ /* 0x004fe20000ffe4ff */
[----:B------:R-:W-:-:S04]  /*0d00*/  IMAD.WIDE.U32 R8, R7, UR6, R8 ;  /* 0x0000000607087c25 */ /* 0x000fc8000f8e0008 */
[----:B------:R-:W-:Y:S01]  /*0d10*/  IMAD R2, R2, UR6, RZ ;  /* 0x0000000602027c24 */ /* 0x000fe2000f8e02ff */
[----:B-1----:R-:W-:-:S03]  /*0d20*/  LEA R10, P1, R8, UR4, 0x1 ;  /* 0x00000004080a7c11 */ /* 0x002fc6000f8208ff */
[----:B------:R-:W-:-:S05]  /*0d30*/  IMAD R2, R7, UR7, R2 ;  /* 0x0000000707027c24 */ /* 0x000fca000f8e0202 */
[----:B------:R-:W-:-:S04]  /*0d40*/  IADD3 R2, R9, R2, RZ ;  /* 0x0000000209027210 */ /* 0x000fc80007ffe0ff */
[----:B------:R-:W-:-:S05]  /*0d50*/  LEA.HI.X R11, R8, UR5, R2, 0x1, P1 ;  /* 0x00000005080b7c11 */ /* 0x000fca00088f0c02 */
[----:B------:R4:W-:Y:S04]  /*0d60*/  STG.E.128 desc[UR18][R10.64], RZ ;  /* 0x000000ff0a007986 */ /* 0x0009e8000c101d12 */
[----:B------:R4:W-:Y:S04]  /*0d70*/  STG.E.128 desc[UR18][R10.64+0x80], RZ ;  /* 0x000080ff0a007986 */ /* 0x0009e8000c101d12 */
[----:B------:R4:W-:Y:S04]  /*0d80*/  STG.E.128 desc[UR18][R10.64+0x100], RZ ;  /* 0x000100ff0a007986 */ /* 0x0009e8000c101d12 */
[----:B------:R4:W-:Y:S02]  /*0d90*/  STG.E.128 desc[UR18][R10.64+0x180], RZ ;  /* 0x000180ff0a007986 */ /* 0x0009e4000c101d12 */
.L_x_2425:
[----:B------:R-:W-:Y:S05]  /*0da0*/  BSYNC B0 ;  /* 0x0000000000007941 */ /* 0x000fea0003800000 */
.L_x_2424:
[----:B------:R-:W-:Y:S01]  /*0db0*/  ULDC.64 UR4, c[0x0][0x2b0] ;  /* 0x0000ac0000047ab9 */ /* 0x000fe20000000a00 */
[----:B------:R-:W-:Y:S01]  /*0dc0*/  ISETP.GE.OR P6, PT, R6, UR22, P6 ;  /* 0x0000001606007c0c */ /* 0x000fe2000b7c6670 */
[----:B--2---:R-:W-:Y:S01]  /*0dd0*/  @!P5 IMAD.MOV.U32 R3, RZ, RZ, 0x7f800000 ;  /* 0x7f800000ff03d424 */ /* 0x004fe200078e00ff */
[----:B------:R-:W-:Y:S01]  /*0de0*/  LEA.HI.X.SX32 R0, R0, R5, 0x1, P0 ;  /* 0x0000000500007211 */ /* 0x000fe200000f0eff */
[----:B------:R-:W-:Y:S01]  /*0df0*/  @!P4 IMAD.MOV.U32 R2, RZ, RZ, 0x7f800000 ;  /* 0x7f800000ff02c424 */ /* 0x000fe200078e00ff */
[----:B------:R-:W-:-:S04]  /*0e00*/  LEA R8, P0, R4, UR4, 0x2 ;  /* 0x0000000404087c11 */ /* 0x000fc8000f8010ff */
[----:B------:R-:W-:Y:S01]  /*0e10*/  LEA.HI.X R9, R4, UR5, R0, 0x2, P0 ;  /* 0x0000000504097c11 */ /* 0x000fe200080f1400 */
[----:B------:R-:W-:-:S04]  /*0e20*/  @!P3 IMAD.MOV.U32 R0, RZ, RZ, 0x7f800000 ;  /* 0x7f800000ff00b424 */ /* 0x000fc800078e00ff */
[----:B------:R2:W-:Y:S04]  /*0e30*/  @!P5 STG.E desc[UR18][R8.64], R3 ;  /* 0x000000030800d986 */ /* 0x0005e8000c101912 */
[----:B------:R2:W-:Y:S04]  /*0e40*/  @!P4 STG.E desc[UR18][R8.64+0x40], R2 ;  /* 0x000040020800c986 */ /* 0x0005e8000c101912 */
[----:B------:R2:W-:Y:S01]  /*0e50*/  @!P3 STG.E desc[UR18][R8.64+0x80], R0 ;  /* 0x000080000800b986 */ /* 0x0005e2000c101912 */
[----:B------:R-:W-:Y:S05]  /*0e60*/  @P6 EXIT ;  /* 0x000000000000694d */ /* 0x000fea0003800000 */
[----:B--2---:R-:W-:-:S05]  /*0e70*/  MOV R0, 0x7f800000 ;  /* 0x7f80000000007802 */ /* 0x004fca0000000f00 */
[----:B------:R-:W-:Y:S01]  /*0e80*/  STG.E desc[UR18][R8.64+0xc0], R0 ;  /* 0x0000c00008007986 */ /* 0x000fe2000c101912 */
[----:B------:R-:W-:Y:S05]  /*0e90*/  EXIT ;  /* 0x000000000000794d */ /* 0x000fea0003800000 */
.L_x_2417:
        /* <DEDUP_REMOVED lines=28> */
.L_x_2426:
        /* <DEDUP_REMOVED lines=26> */
[----:B------:R-:W-:Y:S02]  /*1200*/  ISETP.GE.AND P1, PT, R0, RZ, PT ;  /* 0x000000ff0000720c */ /* 0x000fe40003f26270 */
[----:B------:R-:W1:Y:S05]  /*1210*/  LDC R0, c[0x0][0x278] ;  /* 0x00009e00ff007b82 */ /* 0x000e6a0000000800 */
[----:B------:R-:W-:-:S06]  /*1220*/  @P3 IADD3 R6, R6, 0x1, RZ ;  /* 0x0000000106063810 */ /* 0x000fcc0007ffe0ff */
[----:B------:R-:W-:Y:S01]  /*1230*/  @!P1 IMAD.MOV R6, RZ, RZ, -R6 ;  /* 0x000000ffff069224 */ /* 0x000fe200078e0a06 */
[----:B------:R-:W-:-:S05]  /*1240*/  @!P2 LOP3.LUT R6, RZ, R170, RZ, 0x33, !PT ;  /* 0x000000aaff06a212 */ /* 0x000fca00078e33ff */
[----:B------:R-:W-:-:S06]  /*1250*/  IMAD.WIDE R2, R6, 0x4, R244 ;  /* 0x0000000406027825 */ /* 0x000fcc00078e02f4 */
[----:B------:R2:W3:Y:S01]  /*1260*/  LDG.E R3, desc[UR18][R2.64] ;  /* 0x0000001202037981 */ /* 0x0004e2000c1e1900 */
[----:B-1----:R-:W-:Y:S02]  /*1270*/  IABS R5, R0 ;  /* 0x0000000000057213 */ /* 0x002fe40000000000 */
[----:B------:R-:W-:Y:S02]  /*1280*/  IADD3 R6, -R6, RZ, RZ ;  /* 0x000000ff06067210 */ /* 0x000fe40007ffe1ff */
[----:B------:R-:W1:Y:S03]  /*1290*/  I2F.RP R8, R5 ;  /* 0x0000000500087306 */ /* 0x000e660000209400 */
[----:B------:R-:W-:-:S05]  /*12a0*/  IMAD R170, R170, R6, UR7 ;  /* 0x00000007aaaa7e24 */ /* 0x000fca000f8e0206 */
[----:B------:R-:W-:Y:S01]  /*12b0*/  SHF.R.S32.HI R18, RZ, 0x1f, R170 ;  /* 0x0000001fff127819 */ /* 0x000fe200000114aa */
[----:B-1----:R-:W1:Y:S01]  /*12c0*/  MUFU.RCP R8, R8 ;  /* 0x0000000800087308 */ /* 0x002e620000001000 */
[----:B--2---:R-:W2:Y:S01]  /*12d0*/  S2R R2, SR_CTAID.Z ;  /* 0x0000000000027919 */ /* 0x004ea20000002700 */
[----:B-1----:R-:W-:-:S06]  /*12e0*/  IADD3 R8, R8, 0xffffffe, RZ ;  /* 0x0ffffffe08087810 */ /* 0x002fcc0007ffe0ff */
[----:B------:R-:W1:Y:S02]  /*12f0*/  F2I.FTZ.U32.TRUNC.NTZ R9, R8 ;  /* 0x0000000800097305 */ /* 0x000e64000021f000 */
[----:B-1----:R-:W-:Y:S01]  /*1300*/  IMAD.MOV R4, RZ, RZ, -R9 ;  /* 0x000000ffff047224 */ /* 0x002fe200078e0a09 */
[----:B------:R-:W-:Y:S02]  /*1310*/  MOV R8, RZ ;  /* 0x000000ff00087202 */ /* 0x000fe40000000f00 */
[----:B--2---:R-:W-:Y:S01]  /*1320*/  IABS R2, R2 ;  /* 0x0000000200027213 */ /* 0x004fe20000000000 */
[----:B------:R-:W-:-:S04]  /*1330*/  IMAD R4, R4, R5, RZ ;  /* 0x0000000504047224 */ /* 0x000fc800078e02ff */
[----:B------:R-:W-:-:S04]  /*1340*/  IMAD.HI.U32 R4, R9, R4, R8 ;  /* 0x0000000409047227 */ /* 0x000fc800078e0008 */
[----:B------:R-:W-:-:S04]  /*1350*/  IMAD.MOV.U32 R7, RZ, RZ, R2 ;  /* 0x000000ffff077224 */ /* 0x000fc800078e0002 */
[----:B------:R-:W-:-:S05]  /*1360*/  IMAD.HI.U32 R2, R4, R7, RZ ;  /* 0x0000000704027227 */ /* 0x000fca00078e00ff */
[----:B------:R-:W-:-:S05]  /*1370*/  IADD3 R4, -R2, RZ, RZ ;  /* 0x000000ff02047210 */ /* 0x000fca0007ffe1ff */
[----:B------:R-:W-:-:S05]  /*1380*/  IMAD R4, R5, R4, R7 ;  /* 0x0000000405047224 */ /* 0x000fca00078e0207 */
[----:B------:R-:W-:-:S13]  /*1390*/  ISETP.GT.U32.AND P2, PT, R5, R4, PT ;  /* 0x000000040500720c */ /* 0x000fda0003f44070 */
[----:B------:R-:W-:Y:S02]  /*13a0*/  @!P2 IMAD.IADD R4, R4, 0x1, -R5 ;  /* 0x000000010404a824 */ /* 0x000fe400078e0a05 */
[----:B------:R-:W-:Y:S01]  /*13b0*/  @!P2 VIADD R2, R2, 0x1 ;  /* 0x000000010202a836 */ /* 0x000fe20000000000 */
[----:B------:R-:W-:Y:S02]  /*13c0*/  ISETP.NE.AND P2, PT, R0, RZ, PT ;  /* 0x000000ff0000720c */ /* 0x000fe40003f45270 */
[----:B------:R-:W-:-:S13]  /*13d0*/  ISETP.GE.U32.AND P3, PT, R4, R5, PT ;  /* 0x000000050400720c */ /* 0x000fda0003f66070 */
[----:B------:R-:W-:Y:S02]  /*13e0*/  @P3 IADD3 R2, R2, 0x1, RZ ;  /* 0x0000000102023810 */ /* 0x000fe40007ffe0ff */
[----:B---3--:R-:W-:Y:S02]  /*13f0*/  R2UR UR11, R3 ;  /* 0x00000000030b72ca */ /* 0x008fe400000e0000 */
[----:B------:R-:W-:-:S04]  /*1400*/  LOP3.LUT R3, R0, UR8, RZ, 0x3c, !PT ;  /* 0x0000000800037c12 */ /* 0x000fc8000f8e3cff */
[----:B------:R-:W-:Y:S01]  /*1410*/  ISETP.GE.AND P1, PT, R3, RZ, PT ;  /* 0x000000ff0300720c */ /* 0x000fe20003f26270 */
[----:B------:R-:W-:-:S06]  /*1420*/  IMAD R3, R18, UR12, RZ ;  /* 0x0000000c12037c24 */ /* 0x000fcc000f8e02ff */
        /* <DEDUP_REMOVED lines=10> */
[----:B------:R-:W-:Y:S01]  /*14d0*/  SHF.R.S32.HI R16, RZ, 0x1f, R2 ;  /* 0x0000001fff107819 */ /* 0x000fe20000011402 */
[----:B------:R-:W-:Y:S01]  /*14e0*/  ULDC.64 UR6, c[0x0][0x260] ;  /* 0x0000980000067ab9 */ /* 0x000fe20000000a00 */
[----:B------:R-:W-:-:S03]  /*14f0*/  MOV R17, R2 ;  /* 0x0000000200117202 */ /* 0x000fc60000000f00 */
[----:B------:R-:W-:Y:S01]  /*1500*/  MOV R5, UR4 ;  /* 0x0000000400057c02 */ /* 0x000fe20008000f00 */
[----:B------:R-:W-:Y:S02]  /*1510*/  ULDC.64 UR4, c[0x0][0x238] ;  /* 0x00008e0000047ab9 */ /* 0x000fe40000000a00 */
[----:B------:R-:W-:Y:S01]  /*1520*/  UIMAD UR10, UR10, UR4, URZ ;  /* 0x000000040a0a72a4 */ /* 0x000fe2000f8e023f */
[----:B------:R-:W-:Y:S01]  /*1530*/  IMAD.WIDE.U32 R4, R170, UR12, R4 ;  /* 0x0000000caa047c25 */ /* 0x000fe2000f8e0004 */
[----:B------:R-:W-:Y:S02]  /*1540*/  UIMAD.WIDE.U32 UR24, UR11, UR4, URZ ;  /* 0x000000040b1872a5 */ /* 0x000fe4000f8e003f */
[----:B------:R-:W-:Y:S01]  /*1550*/  UIMAD UR5, UR11, UR5, UR10 ;  /* 0x000000050b0572a4 */ /* 0x000fe2000f8e020a */
[----:B------:R-:W-:Y:S02]  /*1560*/  IMAD.IADD R5, R5, 0x1, R0 ;  /* 0x0000000105057824 */ /* 0x000fe400078e0200 */
[----:B------:R-:W-:-:S02]  /*1570*/  IMAD R0, R16, UR6, RZ ;  /* 0x0000000610007c24 */ /* 0x000fc4000f8e02ff */
[C---:B------:R-:W-:Y:S01]  /*1580*/  IMAD.WIDE.U32 R4, R2.reuse, UR6, R4 ;  /* 0x0000000602047c25 */ /* 0x040fe2000f8e0004 */
[----:B------:R-:W-:Y:S01]  /*1590*/  UIADD3 UR6, UR25, UR5, URZ ;  /* 0x0000000519067290 */ /* 0x000fe2000fffe03f */
[----:B------:R-:W-:Y:S02]  /*15a0*/  UMOV UR10, UR24 ;  /* 0x00000018000a7c82 */ /* 0x000fe40008000000 */
[----:B------:R-:W-:Y:S02]  /*15b0*/  IMAD R0, R2, UR7, R0 ;  /* 0x0000000702007c24 */ /* 0x000fe4000f8e0200 */
[----:B------:R-:W-:-:S03]  /*15c0*/  IMAD.MOV.U32 R166, RZ, RZ, R4 ;  /* 0x000000ffffa67224 */ /* 0x000fc600078e0004 */
[----:B------:R-:W-:Y:S01]  /*15d0*/  IADD3 R10, R5, R0, RZ ;  /* 0x00000000050a7210 */ /* 0x000fe20007ffe0ff */
[----:B------:R-:W-:Y:S06]  /*15e0*/  BRA `(.L_x_2428) ;  /* 0x0000000400487947 */ /* 0x000fec0003800000 */
.L_x_2427:
        /* <DEDUP_REMOVED lines=46> */
.L_x_2429:
[----:B------:R-:W-:Y:S01]  /*18d0*/  UIMAD UR4, UR14, UR12, URZ ;  /* 0x0000000c0e0472a4 */ /* 0x000fe2000f8e023f */
[----:B------:R-:W-:Y:S01]  /*18e0*/  @!P3 IADD3 R17, -R17, RZ, RZ ;  /* 0x000000ff1111b210 */ /* 0x000fe20007ffe1ff */
[----:B------:R-:W-:Y:S01]  /*18f0*/  UMOV UR25, UR5 ;  /* 0x0000000500197c82 */ /* 0x000fe20008000000 */
[----:B------:R-:W-:Y:S01]  /*1900*/  @!P2 LOP3.LUT R17, RZ, R0, RZ, 0x33, !PT ;  /* 0x00000000ff11a212 */ /* 0x000fe200078e33ff */
[----:B------:R-:W-:Y:S01]  /*1910*/  UIMAD.WIDE.U32 UR24, UR12, UR10, UR24 ;  /* 0x0000000a0c1872a5 */ /* 0x000fe2000f8e0018 */
[----:B------:R-:W-:Y:S01]  /*1920*/  MOV R170, UR10 ;  /* 0x0000000a00aa7c02 */ /* 0x000fe20008000f00 */
[----:B------:R-:W-:Y:S01]  /*1930*/  UIMAD UR4, UR13, UR10, UR4 ;  /* 0x0000000a0d0472a4 */ /* 0x000fe2000f8e0204 */
[----:B------:R-:W-:Y:S01]  /*1940*/  SHF.R.S32.HI R16, RZ, 0x1f, R17 ;  /* 0x0000001fff107819 */ /* 0x000fe20000011411 */
[----:B------:R-:W-:Y:S01]  /*1950*/  @UP0 UIADD3 UR6, UR11, UR6, URZ ;  /* 0x000000060b060290 */ /* 0x000fe2000fffe03f */
[----:B------:R-:W-:Y:S01]  /*1960*/  MOV R18, UR14 ;  /* 0x0000000e00127c02 */ /* 0x000fe20008000f00 */
[----:B------:R-:W-:Y:S01]  /*1970*/  UIADD3 UR4, UR25, UR4, URZ ;  /* 0x0000000419047290 */ /* 0x000fe2000fffe03f */
[----:B------:R-:W-:Y:S01]  /*1980*/  MOV R5, UR25 ;  /* 0x0000001900057c02 */ /* 0x000fe20008000f00 */
[----:B------:R-:W-:-:S02]  /*1990*/  IMAD.U32 R4, RZ, RZ, UR24 ;  /* 0x00000018ff047e24 */ /* 0x000fc4000f8e00ff */
[-C--:B-1----:R-:W-:Y:S02]  /*19a0*/  IMAD R0, R16, R2.reuse, RZ ;  /* 0x0000000210007224 */ /* 0x082fe400078e02ff */
[----:B------:R-:W-:Y:S01]  /*19b0*/  IMAD.U32 R5, RZ, RZ, UR4 ;  /* 0x00000004ff057e24 */ /* 0x000fe2000f8e00ff */
[----:B------:R-:W-:Y:S01]  /*19c0*/  @UP0 ULDC.64 UR4, c[0x0][0x250] ;  /* 0x0000940000040ab9 */ /* 0x000fe20000000a00 */
[C---:B------:R-:W-:Y:S01]  /*19d0*/  IMAD R0, R17.reuse, R3, R0 ;  /* 0x0000000311007224 */ /* 0x040fe200078e0200 */
[----:B------:R-:W-:Y:S01]  /*19e0*/  @UP0 UIMAD.WIDE.U32 UR24, UR6, UR4, URZ ;  /* 0x00000004061802a5 */ /* 0x000fe2000f8e003f */
[----:B------:R-:W-:-:S03]  /*19f0*/  IMAD.WIDE.U32 R4, R17, R2, R4 ;  /* 0x0000000211047225 */ /* 0x000fc600078e0004 */
[----:B------:R-:W-:Y:S01]  /*1a00*/  @UP0 UIMAD UR6, UR6, UR5, UR25 ;  /* 0x00000005060602a4 */ /* 0x000fe2000f8e0219 */
[----:B------:R-:W-:Y:S01]  /*1a10*/  IMAD.IADD R10, R5, 0x1, R0 ;  /* 0x00000001050a7824 */ /* 0x000fe200078e0200 */
[----:B------:R-:W-:Y:S01]  /*1a20*/  MOV R166, R4 ;  /* 0x0000000400a67202 */ /* 0x000fe20000000f00 */
[----:B------:R-:W-:Y:S01]  /*1a30*/  @UP0 UMOV UR10, UR24 ;  /* 0x00000018000a0c82 */ /* 0x000fe20008000000 */
[----:B------:R-:W-:Y:S08]  /*1a40*/  @P1 BRA `(.L_x_2428) ;  /* 0x0000000000301947 */ /* 0x000ff00003800000 */
        /* <DEDUP_REMOVED lines=12> */
.L_x_2428:
[----:B------:R-:W-:Y:S01]  /*1b10*/  SHF.R.S32.HI R100, RZ, 0x1f, R98 ;  /* 0x0000001fff647819 */ /* 0x000fe20000011462 */
[----:B------:R-:W-:Y:S01]  /*1b20*/  UIADD3 UR14, -UR20, UR22, URZ ;  /* 0x00000016140e7290 */ /* 0x000fe2000fffe13f */
[----:B------:R-:W1:Y:S01]  /*1b30*/  S2R R36, SR_CTAID.X ;  /* 0x0000000000247919 */ /* 0x000e620000002500 */
[----:B------:R-:W-:Y:S01]  /*1b40*/  UISETP.NE.AND UP0, UPT, UR15, -0x1, UPT ;  /* 0xffffffff0f00788c */ /* 0x000fe2000bf05270 */
[----:B------:R-:W-:Y:S01]  /*1b50*/  LEA.HI R3, R100, R98, RZ, 0x3 ;  /* 0x0000006264037211 */ /* 0x000fe200078f18ff */
[----:B------:R-:W-:-:S03]  /*1b60*/  UIADD3 UR23, UR16, -0x1, URZ ;  /* 0xffffffff10177890 */ /* 0x000fc6000fffe03f */
[----:B------:R-:W-:Y:S02]  /*1b70*/  SHF.R.S32.HI R20, RZ, 0x3, R3 ;  /* 0x00000003ff147819 */ /* 0x000fe40000011403 */
[----:B------:R-:W-:Y:S02]  /*1b80*/  LOP3.LUT R3, R3, 0xfffffff8, RZ, 0xc0, !PT ;  /* 0xfffffff803037812 */ /* 0x000fe400078ec0ff */
[C---:B------:R-:W-:Y:S01]  /*1b90*/  ISETP.GE.AND P1, PT, R20.reuse, UR14, PT ;  /* 0x0000000e14007c0c */ /* 0x040fe2000bf26270 */
[C---:B------:R-:W-:Y:S01]  /*1ba0*/  VIADD R15, R20.reuse, 0x10 ;  /* 0x00000010140f7836 */ /* 0x040fe20000000000 */
[----:B------:R-:W-:Y:S01]  /*1bb0*/  @UP0 ULDC.64 UR4, c[0x0][0x240] ;  /* 0x0000900000040ab9 */ /* 0x000fe20000000a00 */
[C---:B------:R-:W-:Y:S01]  /*1bc0*/  VIADD R2, R20.reuse, 0x30 ;  /* 0x0000003014027836 */ /* 0x040fe20000000000 */
[----:B------:R-:W-:Y:S01]  /*1bd0*/  @UP0 UIMAD.WIDE.U32 UR24, UR15, UR4, URZ ;  /* 0x000000040f1802a5 */ /* 0x000fe2000f8e003f */
[C---:B------:R-:W-:Y:S01]  /*1be0*/  VIADD R14, R20.reuse, 0x20 ;  /* 0x00000020140e7836 */ /* 0x040fe20000000000 */
[----:B------:R-:W-:Y:S01]  /*1bf0*/  ISETP.GE.AND P2, PT, R15, UR14, PT ;  /* 0x0000000e0f007c0c */ /* 0x000fe2000bf46270 */
[----:B------:R-:W-:Y:S01]  /*1c00*/  IMAD.SHL.U32 R0, R20, 0x40, RZ ;  /* 0x0000004014007824 */ /* 0x000fe200078e00ff */
[----:B------:R-:W-:Y:S01]  /*1c10*/  ISETP.GE.AND P4, PT, R2, UR14, PT ;  /* 0x0000000e02007c0c */ /* 0x000fe2000bf86270 */
[----:B------:R-:W-:Y:S01]  /*1c20*/  IMAD.IADD R3, R98, 0x1, -R3 ;  /* 0x0000000162037824 */ /* 0x000fe200078e0a03 */
[----:B------:R-:W-:Y:S01]  /*1c30*/  ISETP.GE.AND P6, PT, R14, UR14, PT ;  /* 0x0000000e0e007c0c */ /* 0x000fe2000bfc6270 */
[----:B------:R-:W-:Y:S01]  /*1c40*/  @!UP0 USHF.R.S32.HI UR11, URZ, 0x1f, UR9 ;  /* 0x0000001f3f0b8899 */ /* 0x000fe20008011409 */
[----:B------:R-:W-:Y:S01]  /*1c50*/  LOP3.LUT R0, R0, 0x1c0, RZ, 0xc0, !PT ;  /* 0x000001c000007812 */ /* 0x000fe200078ec0ff */
[----:B------:R-:W-:Y:S01]  /*1c60*/  IMAD.SHL.U32 R25, R3, 0x8, RZ ;  /* 0x0000000803197824 */ /* 0x000fe200078e00ff */
[----:B------:R-:W-:Y:S01]  /*1c70*/  @UP0 UIMAD UR7, UR15, UR5, UR25 ;  /* 0x000000050f0702a4 */ /* 0x000fe2000f8e0219 */
[----:B------:R-:W2:Y:S01]  /*1c80*/  @!P1 LDC.64 R8, c[0x0][0x240] ;  /* 0x00009000ff089b82 */ /* 0x000ea20000000a00 */
[----:B------:R-:W-:Y:S01]  /*1c90*/  SHF.R.S32.HI R21, RZ, 0x1f, R20 ;  /* 0x0000001fff157819 */ /* 0x000fe20000011414 */
[----:B------:R-:W-:Y:S01]  /*1ca0*/  @!UP0 ULDC.64 UR4, c[0x0][0x228] ;  /* 0x00008a0000048ab9 */ /* 0x000fe20000000a00 */
[--C-:B------:R-:W-:Y:S01]  /*1cb0*/  LOP3.LUT R4, R0, 0x38, R25.reuse, 0xf8, !PT ;  /* 0x0000003800047812 */ /* 0x100fe200078ef819 */
[----:B------:R-:W3:Y:S01]  /*1cc0*/  @!P2 S2R R23, SR_CgaCtaId ;  /* 0x000000000017a919 */ /* 0x000ee20000008800 */
[----:B------:R-:W-:Y:S01]  /*1cd0*/  SHF.R.U32.HI R0, RZ, 0x3, R0 ;  /* 0x00000003ff007819 */ /* 0x000fe20000011600 */
[----:B------:R-:W-:Y:S01]  /*1ce0*/  @!UP0 UIMAD UR11, UR11, UR4, URZ ;  /* 0x000000040b0b82a4 */ /* 0x000fe2000f8e023f */
[----:B------:R-:W-:Y:S01]  /*1cf0*/  SHF.R.S32.HI R24, RZ, 0x1f, R25 ;  /* 0x0000001fff187819 */ /* 0x000fe20000011419 */
[----:B------:R-:W4:Y:S01]  /*1d00*/  @!P4 S2R R19, SR_CgaCtaId ;  /* 0x000000000013c919 */ /* 0x000f220000008800 */
[----:B------:R-:W-:Y:S01]  /*1d10*/  @!UP0 UIMAD.WIDE.U32 UR26, UR9, UR4, URZ ;  /* 0x00000004091a82a5 */ /* 0x000fe2000f8e003f */
[----:B------:R-:W-:Y:S01]  /*1d20*/  LOP3.LUT R0, R4, R0, RZ, 0x3c, !PT ;  /* 0x0000000004007212 */ /* 0x000fe200078e3cff */
[----:B------:R-:W-:Y:S01]  /*1d30*/  @!UP0 UIMAD UR5, UR9, UR5, UR11 ;  /* 0x00000005090582a4 */ /* 0x000fe2000f8e020b */
[----:B------:R-:W5:Y:S01]  /*1d40*/  @!P6 S2R R22, SR_CgaCtaId ;  /* 0x000000000016e919 */ /* 0x000f620000008800 */
[----:B------:R-:W-:Y:S01]  /*1d50*/  @!P2 MOV R4, 0x400 ;  /* 0x000004000004a802 */ /* 0x000fe20000000f00 */
[----:B------:R-:W-:Y:S01]  /*1d60*/  USHF.R.S32.HI UR9, URZ, 0x1f, UR8 ;  /* 0x0000001f3f097899 */ /* 0x000fe20008011408 */
[----:B------:R-:W-:Y:S01]  /*1d70*/  @!P6 MOV R5, 0x400 ;  /* 0x000004000005e802 */ /* 0x000fe20000000f00 */
[----:B------:R-:W-:Y:S01]  /*1d80*/  @!UP0 UIADD3 UR7, UR27, UR5, URZ ;  /* 0x000000051b078290 */ /* 0x000fe2000fffe03f */
[----:B-1----:R-:W-:Y:S01]  /*1d90*/  IMAD.WIDE R36, R36, 0x40, R20 ;  /* 0x0000004024247825 */ /* 0x002fe200078e0214 */
[----:B------:R-:W-:Y:S01]  /*1da0*/  @!UP0 UMOV UR24, UR26 ;  /* 0x0000001a00188c82 */ /* 0x000fe20008000000 */
[----:B------:R-:W-:Y:S01]  /*1db0*/  ULDC.64 UR4, c[0x0][0x258] ;  /* 0x0000960000047ab9 */ /* 0x000fe20000000a00 */
[----:B------:R-:W-:Y:S01]  /*1dc0*/  IADD3 R6, P3, R25, UR24, RZ ;  /* 0x0000001819067c10 */ /* 0x000fe2000ff7e0ff */
[----:B------:R-:W-:Y:S01]  /*1dd0*/  IMAD.U32 R30, RZ, RZ, UR4 ;  /* 0x00000004ff1e7e24 */ /* 0x000fe2000f8e00ff */
[----:B------:R-:W-:Y:S01]  /*1de0*/  UIMAD UR9, UR9, UR4, URZ ;  /* 0x00000004090972a4 */ /* 0x000fe2000f8e023f */
[----:B------:R-:W1:Y:S01]  /*1df0*/  S2UR UR4, SR_CgaCtaId ;  /* 0x00000000000479c3 */ /* 0x000e620000008800 */
[----:B------:R-:W-:Y:S01]  /*1e00*/  IADD3.X R7, R24, UR7, RZ, P3, !PT ;  /* 0x0000000718077c10 */ /* 0x000fe20009ffe4ff */
[----:B--2---:R-:W-:Y:S01]  /*1e10*/  @!P1 IMAD R34, R37, R8, RZ ;  /* 0x0000000825229224 */ /* 0x004fe200078e02ff */
[----:B------:R-:W-:Y:S01]  /*1e20*/  IADD3 R170, P3, R20, R170, RZ ;  /* 0x000000aa14aa7210 */ /* 0x000fe20007f7e0ff */
[----:B------:R-:W-:Y:S01]  /*1e30*/  UIMAD UR5, UR8, UR5, UR9 ;  /* 0x00000005080572a4 */ /* 0x000fe2000f8e0209 */
[----:B------:R-:W-:Y:S01]  /*1e40*/  IADD3 R166, P5, R25, R166, RZ ;  /* 0x000000a619a67210 */ /* 0x000fe20007fbe0ff */
[----:B------:R-:W-:Y:S01]  /*1e50*/  IMAD.WIDE.U32 R30, R30, UR8, R6 ;  /* 0x000000081e1e7c25 */ /* 0x000fe2000f8e0006 */
[----:B------:R-:W-:Y:S01]  /*1e60*/  UMOV UR7, 0x400 ;  /* 0x0000040000077882 */ /* 0x000fe20000000000 */
[----:B------:R-:W2:Y:S01]  /*1e70*/  @!P1 LDC.64 R6, c[0x0][0x210] ;  /* 0x00008400ff069b82 */ /* 0x000ea20000000a00 */
[----:B------:R-:W-:Y:S01]  /*1e80*/  ULDC.64 UR8, c[0x0][0x250] ;  /* 0x0000940000087ab9 */ /* 0x000fe20000000a00 */
[----:B------:R-:W-:Y:S01]  /*1e90*/  IMAD.X R18, R21, 0x1, R18, P3 ;  /* 0x0000000115127824 */ /* 0x000fe200018e0612 */
[C---:B------:R-:W-:Y:S01]  /*1ea0*/  @!P2 IADD3 R29, P3, R36.reuse, 0x10, RZ ;  /* 0x00000010241da810 */ /* 0x040fe20007f7e0ff */
[----:B------:R-:W-:Y:S01]  /*1eb0*/  @!P1 IMAD R34, R36, R9, R34 ;  /* 0x0000000924229224 */ /* 0x000fe200078e0222 */
[----:B---3--:R-:W-:Y:S01]  /*1ec0*/  @!P2 LEA R23, R23, R4, 0x18 ;  /* 0x000000041717a211 */ /* 0x008fe200078ec0ff */
[----:B------:R-:W-:Y:S01]  /*1ed0*/  IMAD.X R167, R24, 0x1, R10, P5 ;  /* 0x0000000118a77824 */ /* 0x000fe200028e060a */
[----:B------:R-:W-:Y:S01]  /*1ee0*/  @!P4 MOV R4, 0x400 ;  /* 0x000004000004c802 */ /* 0x000fe20000000f00 */
[--C-:B------:R-:W-:Y:S01]  /*1ef0*/  @!P2 IMAD.X R9, RZ, RZ, R37.reuse, P3 ;  /* 0x000000ffff09a224 */ /* 0x100fe200018e0625 */
[----:B------:R-:W-:Y:S01]  /*1f00*/  @!P6 IADD3 R28, P5, R36, 0x20, RZ ;  /* 0x00000020241ce810 */ /* 0x000fe20007fbe0ff */
[----:B------:R-:W-:Y:S01]  /*1f10*/  VIADD R33, R31, UR5 ;  /* 0x000000051f217c36 */ /* 0x000fe20008000000 */
[----:B----4-:R-:W-:Y:S01]  /*1f20*/  @!P4 LEA R19, R19, R4, 0x18 ;  /* 0x000000041313c211 */ /* 0x010fe200078ec0ff */
[----:B------:R-:W-:Y:S01]  /*1f30*/  @!P1 IMAD.MOV.U32 R32, RZ, RZ, R30 ;  /* 0x000000ffff209224 */ /* 0x000fe200078e001e */
[----:B------:R-:W-:Y:S01]  /*1f40*/  LEA.HI R4, R100, R98, RZ, 0x6 ;  /* 0x0000006264047211 */ /* 0x000fe200078f30ff */
[----:B------:R-:W-:Y:S01]  /*1f50*/  IMAD R165, R21, UR12, RZ ;  /* 0x0000000c15a57c24 */ /* 0x000fe2000f8e02ff */
[----:B-----5:R-:W-:Y:S01]  /*1f60*/  @!P6 LEA R22, R22, R5, 0x18 ;  /* 0x000000051616e211 */ /* 0x020fe200078ec0ff */
[----:B------:R-:W-:Y:S01]  /*1f70*/  @!P6 IMAD.X R27, RZ, RZ, R37, P5 ;  /* 0x000000ffff1be224 */ /* 0x000fe200028e0625 */
[----:B------:R-:W-:Y:S01]  /*1f80*/  @!P4 IADD3 R26, P3, R36, 0x30, RZ ;  /* 0x00000030241ac810 */ /* 0x000fe20007f7e0ff */
[----:B------:R-:W-:Y:S01]  /*1f90*/  IMAD.SHL.U32 R4, R4, 0x8, RZ ;  /* 0x0000000804047824 */ /* 0x000fe200078e00ff */
[----:B------:R-:W3:Y:S01]  /*1fa0*/  @!P6 LDC.64 R10, c[0x0][0x240] ;  /* 0x00009000ff0aeb82 */ /* 0x000ee20000000a00 */
[----:B------:R-:W-:Y:S01]  /*1fb0*/  USHF.L.U32 UR5, UR23, 0x6, URZ ;  /* 0x0000000617057899 */ /* 0x000fe2000800063f */
[----:B------:R-:W-:Y:S01]  /*1fc0*/  IMAD R165, R20, UR13, R165 ;  /* 0x0000000d14a57c24 */ /* 0x000fe2000f8e02a5 */
[----:B-1----:R-:W-:Y:S01]  /*1fd0*/  ULEA UR4, UR4, UR7, 0x18 ;  /* 0x0000000704047291 */ /* 0x002fe2000f8ec03f */
[----:B------:R-:W-:Y:S01]  /*1fe0*/  LOP3.LUT R0, R0, 0xfffffe00, R4, 0xf8, !PT ;  /* 0xfffffe0000007812 */ /* 0x000fe200078ef804 */
[----:B------:R-:W-:Y:S01]  /*1ff0*/  @!P4 IMAD.X R21, RZ, RZ, R37, P3 ;  /* 0x000000ffff15c224 */ /* 0x000fe200018e0625 */
[----:B------:R-:W-:Y:S01]  /*2000*/  UIADD3 UR24, -UR5, UR21, URZ ;  /* 0x0000001505187290 */ /* 0x000fe2000fffe13f */
[----:B------:R-:W-:Y:S01]  /*2010*/  @!P1 IMAD.WIDE.U32 R36, R36, R8, R32 ;  /* 0x0000000824249225 */ /* 0x000fe200078e0020 */
[----:B------:R-:W1:Y:S01]  /*2020*/  @!P2 LDC.64 R4, c[0x0][0x240] ;  /* 0x00009000ff04ab82 */ /* 0x000e620000000a00 */
[----:B------:R-:W-:-:S02]  /*2030*/  LEA R242, R0, UR4, 0x1 ;  /* 0x0000000400f27c11 */ /* 0x000fc4000f8e08ff */
[----:B------:R-:W-:Y:S01]  /*2040*/  @!P1 IMAD.IADD R8, R37, 0x1, R34 ;  /* 0x0000000125089824 */ /* 0x000fe200078e0222 */
[C---:B--2---:R-:W-:Y:S01]  /*2050*/  @!P1 LEA R34, P3, R36.reuse, R6, 0x1 ;  /* 0x0000000624229211 */ /* 0x044fe200078608ff */
[----:B------:R-:W-:Y:S02]  /*2060*/  @!P2 IMAD.MOV.U32 R37, RZ, RZ, R33 ;  /* 0x000000ffff25a224 */ /* 0x000fe400078e0021 */
[----:B------:R-:W-:Y:S01]  /*2070*/  @!P4 IMAD.MOV.U32 R32, RZ, RZ, R30 ;  /* 0x000000ffff20c224 */ /* 0x000fe200078e001e */
[----:B------:R-:W2:Y:S01]  /*2080*/  @!P2 LDC.64 R12, c[0x0][0x210] ;  /* 0x00008400ff0cab82 */ /* 0x000ea20000000a00 */
[----:B------:R-:W-:Y:S01]  /*2090*/  @!P1 LEA.HI.X R35, R36, R7, R8, 0x1, P3 ;  /* 0x0000000724239211 */ /* 0x000fe200018f0c08 */
[----:B------:R-:W-:Y:S01]  /*20a0*/  @!P2 IMAD.MOV.U32 R36, RZ, RZ, R30 ;  /* 0x000000ffff24a224 */ /* 0x000fe200078e001e */
[----:B------:R-:W-:Y:S01]  /*20b0*/  ISETP.GE.AND P3, PT, R20, UR24, PT ;  /* 0x0000001814007c0c */ /* 0x000fe2000bf66270 */
[C---:B------:R-:W-:Y:S02]  /*20c0*/  @!P2 IMAD R23, R0.reuse, 0x2, R23 ;  /* 0x000000020017a824 */ /* 0x040fe400078e0217 */
[----:B------:R-:W-:Y:S01]  /*20d0*/  @!PT LDS RZ, [RZ] ;  /* 0x00000000fffff984 */ /* 0x000fe20000000800 */
[----:B------:R-:W-:Y:S01]  /*20e0*/  @!PT LDS RZ, [RZ] ;  /* 0x00000000fffff984 */ /* 0x000fe20000000800 */
[----:B------:R-:W-:Y:S01]  /*20f0*/  @!PT LDS RZ, [RZ] ;  /* 0x00000000fffff984 */ /* 0x000fe20000000800 */
[----:B------:R-:W-:Y:S01]  /*2100*/  @!P1 LDGSTS.E.BYPASS.LTC128B.128 [R242], desc[UR18][R34.64] ;  /* 0x0000000022f29fae */ /* 0x000fe2000b901d52 */
[----:B------:R-:W-:Y:S01]  /*2110*/  @!P6 IMAD R22, R0, 0x2, R22 ;  /* 0x000000020016e824 */ /* 0x000fe200078e0216 */
[----:B------:R-:W4:Y:S01]  /*2120*/  @!P4 LDC.64 R6, c[0x0][0x240] ;  /* 0x00009000ff06cb82 */ /* 0x000f220000000a00 */
[----:B---3--:R-:W-:Y:S01]  /*2130*/  @!P6 IMAD R27, R27, R10, RZ ;  /* 0x0000000a1b1be224 */ /* 0x008fe200078e02ff */
[----:B------:R-:W-:Y:S01]  /*2140*/  @!P1 LDGSTS.E.BYPASS.LTC128B.128 [R242+0x2000], desc[UR18][R34.64+0x80] ;  /* 0x0200008022f29fae */ /* 0x000fe2000b901d52 */
[----:B------:R-:W-:-:S03]  /*2150*/  IMAD.WIDE.U32 R166, R20, UR12, R166 ;  /* 0x0000000c14a67c25 */ /* 0x000fc6000f8e00a6 */
[----:B------:R-:W-:Y:S01]  /*2160*/  @!P1 LDGSTS.E.BYPASS.LTC128B.128 [R242+0x4000], desc[UR18][R34.64+0x100] ;  /* 0x0400010022f29fae */ /* 0x000fe2000b901d52 */
[----:B------:R-:W-:Y:S02]  /*2170*/  IMAD.IADD R165, R167, 0x1, R165 ;  /* 0x00000001a7a57824 */ /* 0x000fe400078e02a5 */
[-C--:B-1----:R-:W-:Y:S01]  /*2180*/  @!P2 IMAD R31, R9, R4.reuse, RZ ;  /* 0x00000004091fa224 */ /* 0x082fe200078e02ff */
[----:B------:R1:W-:Y:S01]  /*2190*/  @!P1 LDGSTS.E.BYPASS.LTC128B.128 [R242+0x6000], desc[UR18][R34.64+0x180] ;  /* 0x0600018022f29fae */ /* 0x0003e2000b901d52 */
[----:B------:R-:W3:Y:S01]  /*21a0*/  @!P6 LDC.64 R8, c[0x0][0x210] ;  /* 0x00008400ff08eb82 */ /* 0x000ee20000000a00 */
[----:B------:R-:W-:-:S04]  /*21b0*/  @!P2 IMAD.WIDE.U32 R36, R29, R4, R36 ;  /* 0x000000041d24a225 */ /* 0x000fc800078e0024 */
[----:B------:R-:W-:Y:S01]  /*21c0*/  @!P2 IMAD R31, R29, R5, R31 ;  /* 0x000000051d1fa224 */ /* 0x000fe200078e021f */
[----:B--2---:R-:W-:Y:S01]  /*21d0*/  @!P2 LEA R12, P1, R36, R12, 0x1 ;  /* 0x0000000c240ca211 */ /* 0x004fe200078208ff */
[----:B------:R-:W-:Y:S01]  /*21e0*/  @!P6 IMAD R29, R28, R11, R27 ;  /* 0x0000000b1c1de224 */ /* 0x000fe200078e021b */
[----:B------:R-:W2:Y:S01]  /*21f0*/  @!P4 LDC.64 R4, c[0x0][0x210] ;  /* 0x00008400ff04cb82 */ /* 0x000ea20000000a00 */
[----:B------:R-:W-:Y:S01]  /*2200*/  @!P2 IMAD.IADD R31, R37, 0x1, R31 ;  /* 0x00000001251fa824 */ /* 0x000fe200078e021f */
[----:B------:R-:W5:Y:S01]  /*2210*/  @!P3 S2R R27, SR_CgaCtaId ;  /* 0x00000000001bb919 */ /* 0x000f620000008800 */
[----:B------:R-:W-:Y:S02]  /*2220*/  @!P4 IMAD R19, R0, 0x2, R19 ;  /* 0x000000020013c824 */ /* 0x000fe400078e0213 */
[----:B----4-:R-:W-:Y:S01]  /*2230*/  @!P4 IMAD R21, R21, R6, RZ ;  /* 0x000000061515c224 */ /* 0x010fe200078e02ff */
[----:B------:R-:W-:Y:S01]  /*2240*/  @!P2 LEA.HI.X R13, R36, R13, R31, 0x1, P1 ;  /* 0x0000000d240da211 */ /* 0x000fe200008f0c1f */
[----:B------:R-:W-:-:S02]  /*2250*/  IMAD R18, R18, UR8, RZ ;  /* 0x0000000812127c24 */ /* 0x000fc4000f8e02ff */
[----:B------:R-:W-:Y:S02]  /*2260*/  @!P4 IMAD R7, R26, R7, R21 ;  /* 0x000000071a07c224 */ /* 0x000fe400078e0215 */
[----:B------:R-:W-:Y:S01]  /*2270*/  @!P2 LDGSTS.E.BYPASS.LTC128B.128 [R23+0x800], desc[UR18][R12.64] ;  /* 0x008000000c17afae */ /* 0x000fe2000b901d52 */
[----:B------:R-:W-:Y:S02]  /*2280*/  IMAD R168, R170, UR9, R18 ;  /* 0x00000009aaa87c24 */ /* 0x000fe4000f8e0212 */
[----:B------:R-:W-:Y:S01]  /*2290*/  IMAD.U32 R167, RZ, RZ, UR21 ;  /* 0x00000015ffa77e24 */ /* 0x000fe2000f8e00ff */
[----:B------:R-:W-:Y:S01]  /*22a0*/  @!P2 LDGSTS.E.BYPASS.LTC128B.128 [R23+0x2800], desc[UR18][R12.64+0x80] ;  /* 0x028000800c17afae */ /* 0x000fe2000b901d52 */
[----:B-1----:R-:W-:-:S03]  /*22b0*/  @!P6 IMAD.MOV.U32 R34, RZ, RZ, R30 ;  /* 0x000000ffff22e224 */ /* 0x002fc600078e001e */
[----:B------:R-:W-:Y:S01]  /*22c0*/  @!P2 LDGSTS.E.BYPASS.LTC128B.128 [R23+0x4800], desc[UR18][R12.64+0x100] ;  /* 0x048001000c17afae */ /* 0x000fe2000b901d52 */
[--C-:B------:R-:W-:Y:S02]  /*22d0*/  @!P6 IMAD.MOV.U32 R35, RZ, RZ, R33.reuse ;  /* 0x000000ffff23e224 */ /* 0x100fe400078e0021 */
[----:B------:R-:W-:Y:S01]  /*22e0*/  @!P4 IMAD.WIDE.U32 R32, R26, R6, R32 ;  /* 0x000000061a20c225 */ /* 0x000fe200078e0020 */
[----:B------:R2:W-:Y:S01]  /*22f0*/  @!P2 LDGSTS.E.BYPASS.LTC128B.128 [R23+0x6800], desc[UR18][R12.64+0x180] ;  /* 0x068001800c17afae */ /* 0x0005e2000b901d52 */
[----:B------:R-:W-:Y:S01]  /*2300*/  IADD3 R6, P2, R25, UR10, RZ ;  /* 0x0000000a19067c10 */ /* 0x000fe2000ff5e0ff */
[----:B------:R-:W-:Y:S01]  /*2310*/  UIMAD.WIDE.U32 UR10, UR12, 0x20, URZ ;  /* 0x000000200c0a78a5 */ /* 0x000fe2000f8e003f */
[----:B------:R-:W-:Y:S02]  /*2320*/  @!P6 IMAD.WIDE.U32 R34, R28, R10, R34 ;  /* 0x0000000a1c22e225 */ /* 0x000fe400078e0022 */
[----:B------:R-:W1:Y:S02]  /*2330*/  @!P3 LDC.64 R10, c[0x0][0x218] ;  /* 0x00008600ff0abb82 */ /* 0x000e640000000a00 */
[----:B------:R-:W-:Y:S01]  /*2340*/  @!P6 IMAD.IADD R29, R35, 0x1, R29 ;  /* 0x00000001231de824 */ /* 0x000fe200078e021d */
[----:B---3--:R-:W-:Y:S01]  /*2350*/  @!P6 LEA R8, P1, R34, R8, 0x1 ;  /* 0x000000082208e211 */ /* 0x008fe200078208ff */
[----:B------:R-:W-:-:S03]  /*2360*/  @!P4 IMAD.IADD R7, R33, 0x1, R7 ;  /* 0x000000012107c824 */ /* 0x000fc600078e0207 */
[----:B------:R-:W-:Y:S02]  /*2370*/  @!P6 LEA.HI.X R9, R34, R9, R29, 0x1, P1 ;  /* 0x000000092209e211 */ /* 0x000fe400008f0c1d */
[----:B------:R-:W-:-:S03]  /*2380*/  ISETP.GE.AND P1, PT, R15, UR24, PT ;  /* 0x000000180f007c0c */ /* 0x000fc6000bf26270 */
[----:B------:R-:W-:Y:S04]  /*2390*/  @!P6 LDGSTS.E.BYPASS.LTC128B.128 [R22+0x1000], desc[UR18][R8.64] ;  /* 0x010000000816efae */ /* 0x000fe8000b901d52 */
[----:B------:R-:W-:Y:S04]  /*23a0*/  @!P6 LDGSTS.E.BYPASS.LTC128B.128 [R22+0x3000], desc[UR18][R8.64+0x80] ;  /* 0x030000800816efae */ /* 0x000fe8000b901d52 */
[----:B------:R-:W-:Y:S01]  /*23b0*/  @!P6 LDGSTS.E.BYPASS.LTC128B.128 [R22+0x5000], desc[UR18][R8.64+0x100] ;  /* 0x050001000816efae */ /* 0x000fe2000b901d52 */
[----:B--2---:R-:W-:-:S03]  /*23c0*/  @!P4 LEA R12, P5, R32, R4, 0x1 ;  /* 0x00000004200cc211 */ /* 0x004fc600078a08ff */
[----:B------:R1:W-:Y:S01]  /*23d0*/  @!P6 LDGSTS.E.BYPASS.LTC128B.128 [R22+0x7000], desc[UR18][R8.64+0x180] ;  /* 0x070001800816efae */ /* 0x0003e2000b901d52 */
[----:B------:R-:W-:Y:S02]  /*23e0*/  ISETP.GE.AND P6, PT, R14, UR24, PT ;  /* 0x000000180e007c0c */ /* 0x000fe4000bfc6270 */
[----:B------:R-:W-:Y:S02]  /*23f0*/  @!P4 LEA.HI.X R13, R32, R5, R7, 0x1, P5 ;  /* 0x00000005200dc211 */ /* 0x000fe400028f0c07 */
[----:B------:R-:W-:Y:S01]  /*2400*/  ISETP.GE.AND P5, PT, R2, UR24, PT ;  /* 0x0000001802007c0c */ /* 0x000fe2000bfa6270 */
[----:B------:R-:W2:Y:S01]  /*2410*/  @!P1 LDC.64 R4, c[0x0][0x218] ;  /* 0x00008600ff049b82 */ /* 0x000ea20000000a00 */
[----:B------:R-:W-:Y:S01]  /*2420*/  IADD3.X R7, R24, UR6, RZ, P2, !PT ;  /* 0x0000000618077c10 */ /* 0x000fe200097fe4ff */
[----:B------:R-:W-:Y:S01]  /*2430*/  @!P4 LDGSTS.E.BYPASS.LTC128B.128 [R19+0x1800], desc[UR18][R12.64] ;  /* 0x018000000c13cfae */ /* 0x000fe2000b901d52 */
[----:B------:R-:W-:Y:S02]  /*2440*/  ULDC.64 UR6, c[0x0][0x268] ;  /* 0x00009a0000067ab9 */ /* 0x000fe40000000a00 */
[----:B------:R-:W-:Y:S01]  /*2450*/  IMAD R16, R16, UR6, RZ ;  /* 0x0000000610107c24 */ /* 0x000fe2000f8e02ff */
[----:B------:R-:W-:Y:S04]  /*2460*/  @!P4 LDGSTS.E.BYPASS.LTC128B.128 [R19+0x3800], desc[UR18][R12.64+0x80] ;  /* 0x038000800c13cfae */ /* 0x000fe8000b901d52 */
[----:B------:R-:W-:Y:S02]  /*2470*/  @!P4 LDGSTS.E.BYPASS.LTC128B.128 [R19+0x5800], desc[UR18][R12.64+0x100] ;  /* 0x058001000c13cfae */ /* 0x000fe4000b901d52 */
[----:B------:R-:W-:-:S02]  /*2480*/  VOTEU.ALL UP0, P5 ;  /* 0x00000000003f7886 */ /* 0x000fc40002800000 */
[----:B------:R3:W-:Y:S01]  /*2490*/  @!P4 LDGSTS.E.BYPASS.LTC128B.128 [R19+0x7800], desc[UR18][R12.64+0x180] ;  /* 0x078001800c13cfae */ /* 0x0007e2000b901d52 */
[----:B------:R-:W-:Y:S01]  /*24a0*/  ISETP.GE.AND P4, PT, R15, UR24, PT ;  /* 0x000000180f007c0c */ /* 0x000fe2000bf86270 */
[----:B------:R-:W-:Y:S01]  /*24b0*/  IMAD.U32 R15, RZ, RZ, UR12 ;  /* 0x0000000cff0f7e24 */ /* 0x000fe2000f8e00ff */
[C---:B-1----:R-:W-:Y:S01]  /*24c0*/  @!P3 LEA R22, P2, R166.reuse, R10, 0x1 ;  /* 0x0000000aa616b211 */ /* 0x042fe200078408ff */
[----:B------:R-:W1:Y:S01]  /*24d0*/  @!P5 S2R R9, SR_CgaCtaId ;  /* 0x000000000009d919 */ /* 0x000e620000008800 */
[----:B------:R-:W-:Y:S02]  /*24e0*/  @!P3 MOV R8, 0x400 ;  /* 0x000004000008b802 */ /* 0x000fe40000000f00 */
[----:B------:R-:W-:Y:S01]  /*24f0*/  @!P3 LEA.HI.X R23, R166, R11, R165, 0x1, P2 ;  /* 0x0000000ba617b211 */ /* 0x000fe200010f0ca5 */
[----:B------:R-:W4:Y:S01]  /*2500*/  @!P6 S2R R10, SR_CgaCtaId ;  /* 0x00000000000ae919 */ /* 0x000f220000008800 */
[----:B-----5:R-:W-:Y:S02]  /*2510*/  @!P3 LEA R8, R27, R8, 0x18 ;  /* 0x000000081b08b211 */ /* 0x020fe400078ec0ff */
[----:B------:R-:W-:Y:S01]  /*2520*/  @!P1 LEA R15, P2, R15, R166, 0x4 ;  /* 0x000000a60f0f9211 */ /* 0x000fe200078420ff */
[----:B------:R-:W5:Y:S02]  /*2530*/  @!P1 S2R R11, SR_CgaCtaId ;  /* 0x00000000000b9919 */ /* 0x000f640000008800 */
[----:B------:R-:W-:-:S05]  /*2540*/  @!P3 IMAD R8, R0, 0x2, R8 ;  /* 0x000000020008b824 */ /* 0x000fca00078e0208 */
[----:B------:R-:W-:Y:S04]  /*2550*/  @!P3 LDGSTS.E.BYPASS.LTC128B.128 [R8+0x8000], desc[UR18][R22.64] ;  /* 0x080000001608bfae */ /* 0x000fe8000b901d52 */
[----:B------:R-:W-:Y:S01]  /*2560*/  @!P3 LDGSTS.E.BYPASS.LTC128B.128 [R8+0xa000], desc[UR18][R22.64+0x80] ;  /* 0x0a0000801608bfae */ /* 0x000fe2000b901d52 */
[----:B---3--:R-:W-:Y:S02]  /*2570*/  IMAD.U32 R13, RZ, RZ, UR12 ;  /* 0x0000000cff0d7e24 */ /* 0x008fe4000f8e00ff */
[----:B------:R-:W-:Y:S01]  /*2580*/  IMAD.U32 R12, RZ, RZ, UR13 ;  /* 0x0000000dff0c7e24 */ /* 0x000fe2000f8e00ff */
[----:B------:R-:W-:Y:S04]  /*2590*/  @!P3 LDGSTS.E.BYPASS.LTC128B.128 [R8+0xc000], desc[UR18][R22.64+0x100] ;  /* 0x0c0001001608bfae */ /* 0x000fe8000b901d52 */
[----:B------:R3:W-:Y:S01]  /*25a0*/  @!P3 LDGSTS.E.BYPASS.LTC128B.128 [R8+0xe000], desc[UR18][R22.64+0x180] ;  /* 0x0e0001801608bfae */ /* 0x0007e2000b901d52 */
[----:B------:R-:W-:-:S02]  /*25b0*/  @!P1 LEA.HI.X R13, R13, R165, R12, 0x4, P2 ;  /* 0x000000a50d0d9211 */ /* 0x000fc400010f240c */
[----:B------:R-:W-:Y:S02]  /*25c0*/  ISETP.GE.AND P3, PT, R14, UR24, PT ;  /* 0x000000180e007c0c */ /* 0x000fe4000bf66270 */
[----:B--2---:R-:W-:-:S04]  /*25d0*/  @!P1 LEA R14, P2, R15, R4, 0x1 ;  /* 0x000000040f0e9211 */ /* 0x004fc800078408ff */
[----:B------:R-:W-:Y:S02]  /*25e0*/  @!P1 LEA.HI.X R15, R15, R5, R13, 0x1, P2 ;  /* 0x000000050f0f9211 */ /* 0x000fe400010f0c0d */
[----:B------:R-:W-:Y:S01]  /*25f0*/  ISETP.GE.AND P2, PT, R2, UR24, PT ;  /* 0x0000001802007c0c */ /* 0x000fe2000bf46270 */
[----:B------:R-:W-:Y:S01]  /*2600*/  IMAD R2, R17, UR7, R16 ;  /* 0x0000000711027c24 */ /* 0x000fe2000f8e0210 */
[----:B------:R-:W-:Y:S01]  /*2610*/  @!P1 MOV R13, 0x400 ;  /* 0x00000400000d9802 */ /* 0x000fe20000000f00 */
[----:B------:R-:W-:Y:S01]  /*2620*/  USHF.L.U32 UR7, UR9, 0x5, URZ ;  /* 0x0000000509077899 */ /* 0x000fe2000800063f */
[----:B------:R-:W-:Y:S02]  /*2630*/  @!P6 MOV R5, 0x400 ;  /* 0x000004000005e802 */ /* 0x000fe40000000f00 */
[----:B-----5:R-:W-:Y:S02]  /*2640*/  @!P1 LEA R11, R11, R13, 0x18 ;  /* 0x0000000d0b0b9211 */ /* 0x020fe400078ec0ff */
[----:B----4-:R-:W-:-:S03]  /*2650*/  @!P6 LEA R10, R10, R5, 0x18 ;  /* 0x000000050a0ae211 */ /* 0x010fc600078ec0ff */
[C---:B------:R-:W-:Y:S02]  /*2660*/  @!P1 IMAD R11, R0.reuse, 0x2, R11 ;  /* 0x00000002000b9824 */ /* 0x040fe400078e020b */
[----:B------:R-:W-:Y:S01]  /*2670*/  @!P6 IMAD R10, R0, 0x2, R10 ;  /* 0x00000002000ae824 */ /* 0x000fe200078e020a */
[CC--:B---3--:R-:W-:Y:S01]  /*2680*/  LEA.HI R8, R100.reuse, R98.reuse, RZ, 0x4 ;  /* 0x0000006264087211 */ /* 0x0c8fe200078f20ff */
[----:B------:R-:W-:Y:S01]  /*2690*/  IMAD.WIDE.U32 R22, R17, UR6, R6 ;  /* 0x0000000611167c25 */ /* 0x000fe2000f8e0006 */
[----:B------:R-:W-:Y:S01]  /*26a0*/  USHF.L.U32 UR6, UR13, 0x5, URZ ;  /* 0x000000050d067899 */ /* 0x000fe2000800063f */
[----:B------:R-:W2:Y:S01]  /*26b0*/  @!P6 LDC.64 R6, c[0x0][0x218] ;  /* 0x00008600ff06eb82 */ /* 0x000ea20000000a00 */
[----:B------:R-:W-:Y:S01]  /*26c0*/  SHF.R.S32.HI R12, RZ, 0x4, R8 ;  /* 0x00000004ff0c7819 */ /* 0x000fe20000011408 */
[----:B------:R-:W-:Y:S01]  /*26d0*/  @!P1 LDGSTS.E.BYPASS.LTC128B.128 [R11+0x8800], desc[UR18][R14.64] ;  /* 0x088000000e0b9fae */ /* 0x000fe2000b901d52 */
[----:B------:R-:W-:Y:S01]  /*26e0*/  IMAD.IADD R17, R23, 0x1, R2 ;  /* 0x0000000117117824 */ /* 0x000fe200078e0202 */
[----:B------:R-:W-:Y:S01]  /*26f0*/  LEA.HI R100, R100, R98, RZ, 0x5 ;  /* 0x0000006264647211 */ /* 0x000fe200078f28ff */
[----:B------:R-:W-:Y:S01]  /*2700*/  @!P5 IMAD.MOV.U32 R23, RZ, RZ, R165 ;  /* 0x000000ffff17d224 */ /* 0x000fe200078e00a5 */
[C---:B------:R-:W-:Y:S01]  /*2710*/  LEA.HI R4, R8.reuse, R12, RZ, 0x1 ;  /* 0x0000000c08047211 */ /* 0x040fe200078f08ff */
[----:B------:R-:W-:Y:S01]  /*2720*/  @!P1 LDGSTS.E.BYPASS.LTC128B.128 [R11+0xa800], desc[UR18][R14.64+0x80] ;  /* 0x0a8000800e0b9fae */ /* 0x000fe2000b901d52 */
[----:B------:R-:W-:-:S02]  /*2730*/  LOP3.LUT R8, R8, 0xfffffff0, RZ, 0xc0, !PT ;  /* 0xfffffff008087812 */ /* 0x000fc400078ec0ff */
[----:B------:R-:W-:Y:S01]  /*2740*/  LOP3.LUT R16, R4, 0xfffffffe, RZ, 0xc0, !PT ;  /* 0xfffffffe04107812 */ /* 0x000fe200078ec0ff */
[----:B------:R-:W-:Y:S01]  /*2750*/  @!P1 LDGSTS.E.BYPASS.LTC128B.128 [R11+0xc800], desc[UR18][R14.64+0x100] ;  /* 0x0c8001000e0b9fae */ /* 0x000fe2000b901d52 */
[----:B------:R-:W-:Y:S01]  /*2760*/  @!P5 MOV R4, 0x400 ;  /* 0x000004000004d802 */ /* 0x000fe20000000f00 */
[----:B------:R-:W-:Y:S01]  /*2770*/  IMAD.IADD R8, R98, 0x1, -R8 ;  /* 0x0000000162087824 */ /* 0x000fe200078e0a08 */
[----:B------:R-:W-:Y:S01]  /*2780*/  SHF.R.S32.HI R99, RZ, 0x5, R100 ;  /* 0x00000005ff637819 */ /* 0x000fe20000011464 */
[----:B------:R3:W-:Y:S01]  /*2790*/  @!P1 LDGSTS.E.BYPASS.LTC128B.128 [R11+0xe800], desc[UR18][R14.64+0x180] ;  /* 0x0e8001800e0b9fae */ /* 0x0007e2000b901d52 */
[----:B-1----:R-:W-:Y:S01]  /*27a0*/  @!P5 LEA R9, R9, R4, 0x18 ;  /* 0x000000040909d211 */ /* 0x002fe200078ec0ff */
[----:B------:R-:W-:Y:S01]  /*27b0*/  IMAD.IADD R12, R12, 0x1, -R16 ;  /* 0x000000010c0c7824 */ /* 0x000fe200078e0a10 */
[----:B------:R-:W1:Y:S01]  /*27c0*/  @!P5 LDC.64 R4, c[0x0][0x218] ;  /* 0x00008600ff04db82 */ /* 0x000e620000000a00 */
[----:B------:R-:W-:Y:S01]  /*27d0*/  @!P6 IADD3 R2, P1, R166, UR10, RZ ;  /* 0x0000000aa602ec10 */ /* 0x000fe2000ff3e0ff */
[----:B------:R-:W-:-:S02]  /*27e0*/  IMAD.MOV.U32 R16, RZ, RZ, R22 ;  /* 0x000000ffff107224 */ /* 0x000fc400078e0016 */
[----:B------:R-:W-:Y:S02]  /*27f0*/  @!P5 IMAD.MOV.U32 R22, RZ, RZ, R166 ;  /* 0x000000ffff16d224 */ /* 0x000fe400078e00a6 */
[----:B------:R-:W-:Y:S02]  /*2800*/  @!P5 IMAD R9, R0, 0x2, R9 ;  /* 0x000000020009d824 */ /* 0x000fe400078e0209 */
[----:B------:R-:W-:-:S04]  /*2810*/  IMAD.WIDE.U32 R170, R170, UR8, R16 ;  /* 0x00000008aaaa7c25 */ /* 0x000fc8000f8e0010 */
[----:B------:R-:W-:Y:S02]  /*2820*/  IMAD.IADD R168, R171, 0x1, R168 ;  /* 0x00000001aba87824 */ /* 0x000fe400078e02a8 */
[----:B------:R-:W-:Y:S02]  /*2830*/  IMAD.U32 R0, RZ, RZ, UR9 ;  /* 0x00000009ff007e24 */ /* 0x000fe4000f8e00ff */
[----:B---3--:R-:W-:Y:S01]  /*2840*/  IMAD.U32 R11, RZ, RZ, UR6 ;  /* 0x00000006ff0b7e24 */ /* 0x008fe2000f8e00ff */
[----:B------:R-:W-:Y:S01]  /*2850*/  @!UP0 UIMAD UR6, UR13, 0x30, URZ ;  /* 0x000000300d0688a4 */ /* 0x000fe2000f8e023f */
[----:B------:R-:W-:Y:S01]  /*2860*/  IMAD.U32 R14, RZ, RZ, UR12 ;  /* 0x0000000cff0e7e24 */ /* 0x000fe2000f8e00ff */
[----:B------:R-:W-:Y:S02]  /*2870*/  VOTEU.ALL UP0, P2 ;  /* 0x00000000003f7886 */ /* 0x000fe40001000000 */
[----:B------:R-:W-:Y:S01]  /*2880*/  @!P6 IADD3.X R11, R165, UR11, R11, P1, !PT ;  /* 0x0000000ba50bec10 */ /* 0x000fe20008ffe40b */
[----:B------:R-:W-:Y:S01]  /*2890*/  @!P5 IMAD.WIDE.U32 R14, R14, 0x30, R22 ;  /* 0x000000300e0ed825 */ /* 0x000fe200078e0016 */
[----:B--2---:R-:W-:Y:S01]  /*28a0*/  @!P6 LEA R6, P1, R2, R6, 0x1 ;  /* 0x000000060206e211 */ /* 0x004fe200078208ff */
[----:B------:R-:W-:-:S03]  /*28b0*/  ULDC.64 UR10, c[0x0][0x220] ;  /* 0x00008800000a7ab9 */ /* 0x000fc60000000a00 */
[----:B------:R-:W-:Y:S01]  /*28c0*/  @!P6 LEA.HI.X R7, R2, R7, R11, 0x1, P1 ;  /* 0x000000070207e211 */ /* 0x000fe200008f0c0b */
[----:B------:R-:W-:Y:S01]  /*28d0*/  @!P5 VIADD R2, R15, UR6 ;  /* 0x000000060f02dc36 */ /* 0x000fe20008000000 */
[----:B-1----:R-:W-:Y:S01]  /*28e0*/  @!P5 LEA R4, P1, R14, R4, 0x1 ;  /* 0x000000040e04d211 */ /* 0x002fe200078208ff */
[----:B------:R-:W-:Y:S01]  /*28f0*/  IMAD.SHL.U32 R11, R20, 0x8, RZ ;  /* 0x00000008140b7824 */ /* 0x000fe200078e00ff */
[----:B------:R-:W-:Y:S01]  /*2900*/  @!UP0 UIMAD UR6, UR9, 0x60, URZ ;  /* 0x00000060090688a4 */ /* 0x000fe2000f8e023f */
[----:B------:R-:W-:Y:S01]  /*2910*/  @!P6 LDGSTS.E.BYPASS.LTC128B.128 [R10+0x9000], desc[UR18][R6.64] ;  /* 0x09000000060aefae */ /* 0x000fe2000b901d52 */
[----:B------:R-:W-:Y:S01]  /*2920*/  @!P5 LEA.HI.X R5, R14, R5, R2, 0x1, P1 ;  /* 0x000000050e05d211 */ /* 0x000fe200008f0c02 */
[----:B------:R-:W-:Y:S01]  /*2930*/  UISETP.GT.AND UP0, UPT, UR16, 0x1, UPT ;  /* 0x000000011000788c */ /* 0x000fe2000bf04270 */
[C---:B------:R-:W-:Y:S01]  /*2940*/  LEA R240, P1, R170.reuse, UR10, 0x1 ;  /* 0x0000000aaaf07c11 */ /* 0x040fe2000f8208ff */
[----:B------:R-:W-:Y:S03]  /*2950*/  @!P6 LDGSTS.E.BYPASS.LTC128B.128 [R10+0xb000], desc[UR18][R6.64+0x80] ;  /* 0x0b000080060aefae */ /* 0x000fe6000b901d52 */
[----:B------:R-:W-:Y:S01]  /*2960*/  LEA.HI.X R239, R170, UR11, R168, 0x1, P1 ;  /* 0x0000000baaef7c11 */ /* 0x000fe200088f0ca8 */
[----:B------:R-:W-:Y:S01]  /*2970*/  @!P6 LDGSTS.E.BYPASS.LTC128B.128 [R10+0xd000], desc[UR18][R6.64+0x100] ;  /* 0x0d000100060aefae */ /* 0x000fe2000b901d52 */
[----:B------:R-:W-:-:S03]  /*2980*/  @!P2 IMAD.MOV.U32 R14, RZ, RZ, R240 ;  /* 0x000000ffff0ea224 */ /* 0x000fc600078e00f0 */
[----:B------:R1:W-:Y:S01]  /*2990*/  @!P6 LDGSTS.E.BYPASS.LTC128B.128 [R10+0xf000], desc[UR18][R6.64+0x180] ;  /* 0x0f000180060aefae */ /* 0x0003e2000b901d52 */
[----:B------:R-:W-:Y:S01]  /*29a0*/  ISETP.GE.AND P6, PT, R20, UR24, PT ;  /* 0x0000001814007c0c */ /* 0x000fe2000bfc6270 */
[----:B------:R-:W-:Y:S01]  /*29b0*/  @!P2 IMAD.MOV.U32 R15, RZ, RZ, R239 ;  /* 0x000000ffff0fa224 */ /* 0x000fe200078e00ef */
[----:B------:R-:W-:Y:S01]  /*29c0*/  UIMAD.WIDE.U32 UR24, UR8, 0x20, URZ ;  /* 0x00000020081878a5 */ /* 0x000fe2000f8e003f */
[----:B------:R-:W-:Y:S04]  /*29d0*/  @!P5 LDGSTS.E.BYPASS.LTC128B.128 [R9+0x9800], desc[UR18][R4.64] ;  /* 0x098000000409dfae */ /* 0x000fe8000b901d52 */
[----:B------:R-:W-:Y:S04]  /*29e0*/  @!P5 LDGSTS.E.BYPASS.LTC128B.128 [R9+0xb800], desc[UR18][R4.64+0x80] ;  /* 0x0b8000800409dfae */ /* 0x000fe8000b901d52 */
[----:B------:R-:W-:Y:S04]  /*29f0*/  @!P5 LDGSTS.E.BYPASS.LTC128B.128 [R9+0xd800], desc[UR18][R4.64+0x100] ;  /* 0x0d8001000409dfae */ /* 0x000fe8000b901d52 */
[----:B------:R2:W-:Y:S04]  /*2a00*/  @!P5 LDGSTS.E.BYPASS.LTC128B.128 [R9+0xf800], desc[UR18][R4.64+0x180] ;  /* 0x0f8001800409dfae */ /* 0x0005e8000b901d52 */
[----:B------:R-:W0:Y:S01]  /*2a10*/  LDGDEPBAR ;  /* 0x00000000000079af */ /* 0x000e220000000000 */
[----:B-1----:R-:W-:Y:S01]  /*2a20*/  SHF.R.S32.HI R6, RZ, 0x1f, R8 ;  /* 0x0000001fff067819 */ /* 0x002fe20000011408 */
[----:B------:R-:W-:-:S02]  /*2a30*/  IMAD.SHL.U32 R7, R3, 0x40, RZ ;  /* 0x0000004003077824 */ /* 0x000fc400078e00ff */
[----:B------:R-:W-:Y:S01]  /*2a40*/  IMAD.U32 R10, RZ, RZ, UR8 ;  /* 0x00000008ff0a7e24 */ /* 0x000fe2000f8e00ff */
[----:B------:R-:W-:Y:S02]  /*2a50*/  LEA.HI R6, R6, R8, RZ, 0x3 ;  /* 0x0000000806067211 */ /* 0x000fe400078f18ff */
[----:B------:R-:W-:Y:S02]  /*2a60*/  LOP3.LUT R7, R7, 0x1c0, RZ, 0xc0, !PT ;  /* 0x000001c007077812 */ /* 0x000fe400078ec0ff */
[C---:B------:R-:W-:Y:S01]  /*2a70*/  LOP3.LUT R2, R6.reuse, 0xfffffff8, RZ, 0xc0, !PT ;  /* 0xfffffff806027812 */ /* 0x040fe200078ec0ff */
[----:B------:R-:W-:Y:S01]  /*2a80*/  IMAD.SHL.U32 R97, R6, 0x40, RZ ;  /* 0x0000004006617824 */ /* 0x000fe200078e00ff */
[----:B------:R-:W-:Y:S02]  /*2a90*/  LOP3.LUT R11, R7, 0x8, R11, 0xf8, !PT ;  /* 0x00000008070b7812 */ /* 0x000fe400078ef80b */
[----:B------:R-:W-:Y:S01]  /*2aa0*/  SHF.R.U32.HI R7, RZ, 0x3, R7 ;  /* 0x00000003ff077819 */ /* 0x000fe20000011607 */
[----:B------:R-:W-:Y:S01]  /*2ab0*/  IMAD.IADD R2, R8, 0x1, -R2 ;  /* 0x0000000108027824 */ /* 0x000fe200078e0a02 */
[----:B------:R-:W-:Y:S01]  /*2ac0*/  LOP3.LUT R97, R97, 0xfffffe00, RZ, 0xc0, !PT ;  /* 0xfffffe0061617812 */ /* 0x000fe200078ec0ff */
[----:B------:R-:W-:Y:S01]  /*2ad0*/  IMAD.U32 R8, RZ, RZ, UR8 ;  /* 0x00000008ff087e24 */ /* 0x000fe2000f8e00ff */
[----:B------:R-:W-:Y:S01]  /*2ae0*/  LOP3.LUT R7, R11, R7, RZ, 0x3c, !PT ;  /* 0x000000070b077212 */ /* 0x000fe200078e3cff */
[----:B------:R-:W-:-:S04]  /*2af0*/  DEPBAR.LE SB0, 0x0 ;  /* 0x000080000000791a */ /* 0x000fc80000000000 */
[----:B------:R-:W-:Y:S01]  /*2b00*/  BAR.SYNC.DEFER_BLOCKING 0x0 ;  /* 0x0000000000007b1d */ /* 0x000fe20000010000 */
[----:B------:R-:W-:Y:S01]  /*2b10*/  IMAD.SHL.U32 R96, R2, 0x40, RZ ;  /* 0x0000004002607824 */ /* 0x000fe200078e00ff */
[----:B------:R-:W-:Y:S01]  /*2b20*/  @!P3 LEA R8, P1, R8, R240, 0x6 ;  /* 0x000000f00808b211 */ /* 0x000fe200078230ff */
[----:B--2---:R-:W-:Y:S02]  /*2b30*/  IMAD.SHL.U32 R5, R12, 0x8, RZ ;  /* 0x000000080c057824 */ /* 0x004fe400078e00ff */
[----:B------:R-:W-:Y:S01]  /*2b40*/  IMAD.U32 R4, RZ, RZ, UR8 ;  /* 0x00000008ff047e24 */ /* 0x000fe2000f8e00ff */
[----:B------:R-:W-:Y:S01]  /*2b50*/  LOP3.LUT R96, R96, 0x1c0, RZ, 0xc0, !PT ;  /* 0x000001c060607812 */ /* 0x000fe200078ec0ff */
[----:B------:R-:W-:-:S03]  /*2b60*/  @!P2 IMAD.WIDE.U32 R10, R10, 0x60, R14 ;  /* 0x000000600a0aa825 */ /* 0x000fc600078e000e */
[----:B------:R-:W-:Y:S01]  /*2b70*/  LOP3.LUT R5, R96, 0x8, R5, 0xf8, !PT ;  /* 0x0000000860057812 */ /* 0x000fe200078ef805 */
[----:B------:R-:W-:Y:S01]  /*2b80*/  IMAD R237, R12, 0x200, R7 ;  /* 0x000002000ced7824 */ /* 0x000fe200078e0207 */
[----:B------:R-:W-:Y:S01]  /*2b90*/  SHF.R.U32.HI R96, RZ, 0x3, R96 ;  /* 0x00000003ff607819 */ /* 0x000fe20000011660 */
[----:B------:R-:W-:Y:S01]  /*2ba0*/  IMAD R238, R99, 0x400, R97 ;  /* 0x0000040063ee7824 */ /* 0x000fe200078e0261 */
[----:B------:R-:W-:Y:S01]  /*2bb0*/  @!P3 LEA.HI.X R9, R4, R239, R0, 0x6, P1 ;  /* 0x000000ef0409b211 */ /* 0x000fe200008f3400 */
[----:B------:R-:W-:Y:S01]  /*2bc0*/  @!P2 IMAD.MOV.U32 R4, RZ, RZ, R10 ;  /* 0x000000ffff04a224 */ /* 0x000fe200078e000a */
[----:B------:R-:W-:Y:S01]  /*2bd0*/  LOP3.LUT R96, R5, R96, RZ, 0x3c, !PT ;  /* 0x0000006005607212 */ /* 0x000fe200078e3cff */
[----:B------:R-:W-:Y:S01]  /*2be0*/  @!P2 VIADD R5, R11, UR6 ;  /* 0x000000060b05ac36 */ /* 0x000fe20008000000 */
[----:B------:R-:W-:Y:S01]  /*2bf0*/  @!P4 IADD3 R6, P1, R240, UR24, RZ ;  /* 0x00000018f006cc10 */ /* 0x000fe2000ff3e0ff */
[----:B------:R-:W-:Y:S01]  /*2c00*/  IMAD.U32 R0, RZ, RZ, UR7 ;  /* 0x00000007ff007e24 */ /* 0x000fe2000f8e00ff */
[----:B------:R-:W-:Y:S01]  /*2c10*/  LEA R237, R237, UR4, 0x1 ;  /* 0x00000004eded7c11 */ /* 0x000fe2000f8e08ff */
[----:B------:R-:W-:Y:S01]  /*2c20*/  @!P6 IMAD.MOV.U32 R10, RZ, RZ, R240 ;  /* 0x000000ffff0ae224 */ /* 0x000fe200078e00f0 */
[----:B------:R-:W-:Y:S01]  /*2c30*/  ULDC UR24, c[0x0][0x39c] ;  /* 0x0000e70000187ab9 */ /* 0x000fe20000000800 */
[----:B------:R-:W-:Y:S01]  /*2c40*/  @!P6 IMAD.MOV.U32 R11, RZ, RZ, R239 ;  /* 0x000000ffff0be224 */ /* 0x000fe200078e00ef */
[----:B------:R-:W-:Y:S01]  /*2c50*/  @P6 STS.128 [R242+0x10000], RZ ;  /* 0x010000fff2006388 */ /* 0x000fe20000000c00 */
[----:B------:R-:W-:Y:S01]  /*2c60*/  @!P4 IADD3.X R7, R239, UR25, R0, P1, !PT ;  /* 0x00000019ef07cc10 */ /* 0x000fe20008ffe400 */
[----:B------:R-:W-:Y:S01]  /*2c70*/  IMAD.IADD R238, R96, 0x1, R238 ;  /* 0x0000000160ee7824 */ /* 0x000fe200078e02ee */
[----:B------:R-:W-:Y:S01]  /*2c80*/  @!UP0 ULDC.64 UR6, c[0x0][0x218] ;  /* 0x0000860000068ab9 */ /* 0x000fe20000000a00 */
[----:B------:R-:W-:Y:S01]  /*2c90*/  @P6 STS.128 [R242+0x12000], RZ ;  /* 0x012000fff2006388 */ /* 0x000fe20000000c00 */
[----:B------:R-:W-:-:S02]  /*2ca0*/  IMAD.MOV.U32 R0, RZ, RZ, 0x20 ;  /* 0x00000020ff007424 */ /* 0x000fc400078e00ff */
[----:B------:R-:W-:Y:S01]  /*2cb0*/  LEA R238, R238, UR4, 0x1 ;  /* 0x00000004eeee7c11 */ /* 0x000fe2000f8e08ff */
[----:B------:R-:W-:Y:S01]  /*2cc0*/  @P6 STS.128 [R242+0x14000], RZ ;  /* 0x014000fff2006388 */ /* 0x000fe20000000c00 */
[----:B------:R-:W-:Y:S02]  /*2cd0*/  VIADD R235, R237, 0x8020 ;  /* 0x00008020edeb7836 */ /* 0x000fe40000000000 */
[----:B------:R-:W-:Y:S01]  /*2ce0*/  IMAD.IADD R232, R97, 0x1, R96 ;  /* 0x0000000161e87824 */ /* 0x000fe200078e0260 */
        /* <DEDUP_REMOVED lines=45> */
[----:B------:R-:W2:Y:S01]  /*2fc0*/  LDSM.16.M88.4 R16, [R237+0x8000] ;  /* 0x00800000ed10783b */ /* 0x000ea20000000200 */
[----:B------:R-:W-:Y:S02]  /*2fd0*/  SEL R2, R2, 0xfffffff0, !P1 ;  /* 0xfffffff002027807 */ /* 0x000fe40004800000 */
[----:B------:R-:W-:Y:S01]  /*2fe0*/  R2P PR, R3, 0x6 ;  /* 0x0000000603007804 */ /* 0x000fe20000000000 */
[----:B------:R-:W-:Y:S01]  /*2ff0*/  VIADD R3, R237, 0x8000 ;  /* 0x00008000ed037836 */ /* 0x000fe20000000000 */
[----:B------:R-:W3:Y:S01]  /*3000*/  LDSM.16.M88.4 R32, [R237+0x8800] ;  /* 0x00880000ed20783b */ /* 0x000ee20000000200 */
[----:B------:R-:W-:-:S02]  /*3010*/  IMAD R236, R2, 0x2, R238 ;  /* 0x0000000202ec7824 */ /* 0x000fc400078e02ee */
[C---:B------:R-:W-:Y:S01]  /*3020*/  IMAD R234, R0.reuse, 0x2, R238 ;  /* 0x0000000200ea7824 */ /* 0x040fe200078e02ee */
[----:B------:R-:W-:Y:S01]  /*3030*/  LDSM.16.M88.4 R60, [R237+0x9000] ;  /* 0x00900000ed3c783b */ /* 0x000fe20000000200 */
[----:B------:R-:W-:-:S03]  /*3040*/  IMAD R233, R0, 0x2, R236 ;  /* 0x0000000200e97824 */ /* 0x000fc600078e02ec */
[----:B------:R-:W-:Y:S03]  /*3050*/  LDSM.16.M88.4 R48, [R236] ;  /* 0x00000000ec30783b */ /* 0x000fe60000000200 */
[----:B------:R-:W-:Y:S01]  /*3060*/  @P1 VIADD R235, R3, 0xffffffe0 ;  /* 0xffffffe003eb1836 */ /* 0x000fe20000000000 */
[----:B------:R-:W-:Y:S01]  /*3070*/  LDSM.16.M88.4 R68, [R234] ;  /* 0x00000000ea44783b */ /* 0x000fe20000000200 */
[----:B------:R-:W-:Y:S02]  /*3080*/  IMAD.MOV.U32 R3, RZ, RZ, 0x40 ;  /* 0x00000040ff037424 */ /* 0x000fe400078e00ff */
[C---:B------:R-:W-:Y:S01]  /*3090*/  VIADD R227, R235.reuse, 0x800 ;  /* 0x00000800ebe37836 */ /* 0x040fe20000000000 */
[----:B------:R-:W4:Y:S01]  /*30a0*/  LDSM.16.M88.4 R12, [R235] ;  /* 0x00000000eb0c783b */ /* 0x000f220000000200 */
[----:B------:R-:W-:Y:S01]  /*30b0*/  VIADD R226, R235, 0x1000 ;  /* 0x00001000ebe27836 */ /* 0x000fe20000000000 */
[----:B------:R-:W-:Y:S01]  /*30c0*/  SEL R3, R3, 0xffffffc0, !P2 ;  /* 0xffffffc003037807 */ /* 0x000fe20005000000 */
[C---:B------:R-:W-:Y:S01]  /*30d0*/  VIADD R225, R235.reuse, 0x1800 ;  /* 0x00001800ebe17836 */ /* 0x040fe20000000000 */
[----:B------:R-:W5:Y:S01]  /*30e0*/  LDSM.16.M88.4 R76, [R235+0x800] ;  /* 0x00080000eb4c783b */ /* 0x000f620000000200 */
[----:B------:R-:W-:-:S02]  /*30f0*/  VIADD R223, R235, 0x2000 ;  /* 0x00002000ebdf7836 */ /* 0x000fc40000000000 */
[----:B------:R-:W-:Y:S01]  /*3100*/  IMAD.IADD R231, R237, 0x1, R3 ;  /* 0x00000001ede77824 */ /* 0x000fe200078e0203 */
[----:B------:R-:W-:Y:S01]  /*3110*/  LDSM.16.M88.4 R72, [R237+0x9800] ;  /* 0x00980000ed48783b */ /* 0x000fe20000000200 */
[----:B------:R-:W-:Y:S02]  /*3120*/  IMAD.IADD R224, R3, 0x1, R235 ;  /* 0x0000000103e07824 */ /* 0x000fe400078e02eb */
[C---:B------:R-:W-:Y:S01]  /*3130*/  VIADD R222, R235.reuse, 0x2800 ;  /* 0x00002800ebde7836 */ /* 0x040fe20000000000 */
[----:B-1----:R-:W1:Y:S01]  /*3140*/  LDSM.16.M88.4 R8, [R231+0x8000] ;  /* 0x00800000e708783b */ /* 0x002e620000000200 */
[C---:B------:R-:W-:Y:S02]  /*3150*/  VIADD R221, R235.reuse, 0x3000 ;  /* 0x00003000ebdd7836 */ /* 0x040fe40000000000 */
[C---:B------:R-:W-:Y:S01]  /*3160*/  VIADD R220, R235.reuse, 0x3800 ;  /* 0x00003800ebdc7836 */ /* 0x040fe20000000000 */
[----:B------:R-:W-:Y:S01]  /*3170*/  LDSM.16.M88.4 R36, [R233] ;  /* 0x00000000e924783b */ /* 0x000fe20000000200 */
[C---:B------:R-:W-:Y:S01]  /*3180*/  VIADD R219, R235.reuse, 0x4000 ;  /* 0x00004000ebdb7836 */ /* 0x040fe20000000000 */
[----:B--2---:R-:W-:Y:S02]  /*3190*/  HMMA.16816.F32.BF16 R4, R52, R16, RZ ;  /* 0x000000103404723c */ /* 0x004fe400000418ff */
[----:B------:R-:W2:Y:S01]  /*31a0*/  LDSM.16.M88.4 R20, [R224] ;  /* 0x00000000e014783b */ /* 0x000ea20000000200 */
[----:B------:R-:W-:-:S02]  /*31b0*/  VIADD R218, R235, 0x4800 ;  /* 0x00004800ebda7836 */ /* 0x000fc40000000000 */
[C---:B------:R-:W-:Y:S01]  /*31c0*/  VIADD R217, R235.reuse, 0x5000 ;  /* 0x00005000ebd97836 */ /* 0x040fe20000000000 */
[----:B------:R-:W2:Y:S01]  /*31d0*/  LDSM.16.M88.4 R64, [R231+0x8800] ;  /* 0x00880000e740783b */ /* 0x000ea20000000200 */
[C---:B------:R-:W-:Y:S01]  /*31e0*/  HMMA.16816.F32.BF16 R16, R52.reuse, R18, RZ ;  /* 0x000000123410723c */ /* 0x040fe200000418ff */
[C---:B------:R-:W-:Y:S02]  /*31f0*/  VIADD R216, R235.reuse, 0x5800 ;  /* 0x00005800ebd87836 */ /* 0x040fe40000000000 */
[----:B------:R-:W2:Y:S01]  /*3200*/  LDSM.16.M88.4 R28, [R235+0x1000] ;  /* 0x00100000eb1c783b */ /* 0x000ea20000000200 */
[C---:B------:R-:W-:Y:S02]  /*3210*/  VIADD R215, R235.reuse, 0x6000 ;  /* 0x00006000ebd77836 */ /* 0x040fe40000000000 */
[----:B---3--:R-:W-:Y:S01]  /*3220*/  HMMA.16816.F32.BF16 R24, R52, R32, RZ ;  /* 0x000000203418723c */ /* 0x008fe200000418ff */
[----:B------:R-:W3:Y:S01]  /*3230*/  LDSM.16.M88.4 R88, [R235+0x1800] ;  /* 0x00180000eb58783b */ /* 0x000ee20000000200 */
[----:B------:R-:W-:-:S02]  /*3240*/  VIADD R214, R235, 0x6800 ;  /* 0x00006800ebd67836 */ /* 0x000fc40000000000 */
[C---:B------:R-:W-:Y:S01]  /*3250*/  VIADD R213, R235.reuse, 0x7000 ;  /* 0x00007000ebd57836 */ /* 0x040fe20000000000 */
[----:B------:R-:W-:Y:S01]  /*3260*/  LDSM.16.M88.4 R40, [R238+0x2000] ;  /* 0x00200000ee28783b */ /* 0x000fe20000000200 */
[----:B------:R-:W-:Y:S01]  /*3270*/  HMMA.16816.F32.BF16 R32, R52, R34, RZ ;  /* 0x000000223420723c */ /* 0x000fe200000418ff */
[----:B------:R-:W-:Y:S02]  /*3280*/  VIADD R212, R235, 0x7800 ;  /* 0x00007800ebd47836 */ /* 0x000fe40000000000 */
[----:B------:R-:W-:Y:S03]  /*3290*/  LDSM.16.M88.4 R80, [R224+0x800] ;  /* 0x00080000e050783b */ /* 0x000fe60000000200 */
[C---:B----4-:R-:W-:Y:S01]  /*32a0*/  HMMA.16816.F32.BF16 R4, R48.reuse, R12, R4 ;  /* 0x0000000c3004723c */ /* 0x050fe20000041804 */
[----:B------:R-:W-:Y:S04]  /*32b0*/  LDSM.16.M88.4 R84, [R231+0x9800] ;  /* 0x00980000e754783b */ /* 0x000fe80000000200 */
[----:B------:R-:W-:Y:S01]  /*32c0*/  LDSM.16.M88.4 R92, [R224+0x1800] ;  /* 0x00180000e05c783b */ /* 0x000fe20000000200 */
[C---:B------:R-:W-:Y:S03]  /*32d0*/  HMMA.16816.F32.BF16 R16, R48.reuse, R14, R16 ;  /* 0x0000000e3010723c */ /* 0x040fe60000041810 */
[----:B------:R-:W-:Y:S03]  /*32e0*/  LDSM.16.M88.4 R12, [R231+0x9000] ;  /* 0x00900000e70c783b */ /* 0x000fe60000000200 */
[C---:B-----5:R-:W-:Y:S01]  /*32f0*/  HMMA.16816.F32.BF16 R24, R48.reuse, R76, R24 ;  /* 0x0000004c3018723c */ /* 0x060fe20000041818 */
[----:B------:R-:W0:Y:S05]  /*3300*/  LDGDEPBAR ;  /* 0x00000000000079af */ /* 0x000e2a0000000000 */
[----:B------:R-:W-:Y:S01]  /*3310*/  HMMA.16816.F32.BF16 R32, R48, R78, R32 ;  /* 0x0000004e3020723c */ /* 0x000fe20000041820 */
[----:B------:R-:W-:Y:S05]  /*3320*/  LDSM.16.M88.4 R76, [R237+0xa800] ;  /* 0x00a80000ed4c783b */ /* 0x000fea0000000200 */
[C---:B-1----:R-:W-:Y:S06]  /*3330*/  HMMA.16816.F32.BF16 R4, R68.reuse, R8, R4 ;  /* 0x000000084404723c */ /* 0x042fec0000041804 */
[----:B------:R-:W-:Y:S01]  /*3340*/  HMMA.16816.F32.BF16 R16, R68, R10, R16 ;  /* 0x0000000a4410723c */ /* 0x000fe20000041810 */
[----:B------:R-:W1:Y:S05]  /*3350*/  LDSM.16.M88.4 R8, [R237+0xa000] ;  /* 0x00a00000ed08783b */ /* 0x000e6a0000000200 */
[C---:B------:R-:W-:Y:S06]  /*3360*/  HMMA.16816.F32.BF16 R44, R52.reuse, R60, RZ ;  /* 0x0000003c342c723c */ /* 0x040fec00000418ff */
[C---:B------:R-:W-:Y:S06]  /*3370*/  HMMA.16816.F32.BF16 R60, R52.reuse, R62, RZ ;  /* 0x0000003e343c723c */ /* 0x040fec00000418ff */
[C---:B------:R-:W-:Y:S06]  /*3380*/  HMMA.16816.F32.BF16 R56, R52.reuse, R72, RZ ;  /* 0x000000483438723c */ /* 0x040fec00000418ff */
[----:B------:R-:W-:Y:S01]  /*3390*/  HMMA.16816.F32.BF16 R52, R52, R74, RZ ;  /* 0x0000004a3434723c */ /* 0x000fe200000418ff */
[----:B------:R-:W-:Y:S05]  /*33a0*/  LDSM.16.M88.4 R72, [R236+0x2000] ;  /* 0x00200000ec48783b */ /* 0x000fea0000000200 */
[C---:B--2---:R-:W-:Y:S06]  /*33b0*/  HMMA.16816.F32.BF16 R16, R36.reuse, R22, R16 ;  /* 0x000000162410723c */ /* 0x044fec0000041810 */
[----:B------:R-:W-:Y:S01]  /*33c0*/  HMMA.16816.F32.BF16 R4, R36, R20, R4 ;  /* 0x000000142404723c */ /* 0x000fe20000041804 */
[----:B------:R-:W2:Y:S05]  /*33d0*/  LDSM.16.M88.4 R20, [R235+0x2000] ;  /* 0x00200000eb14783b */ /* 0x000eaa0000000200 */
[C---:B------:R-:W-:Y:S06]  /*33e0*/  HMMA.16816.F32.BF16 R24, R68.reuse, R64, R24 ;  /* 0x000000404418723c */ /* 0x040fec0000041818 */
[----:B------:R-:W-:Y:S01]  /*33f0*/  HMMA.16816.F32.BF16 R32, R68, R66, R32 ;  /* 0x000000424420723c */ /* 0x000fe20000041820 */
[----:B------:R-:W-:Y:S05]  /*3400*/  LDSM.16.M88.4 R64, [R234+0x2000] ;  /* 0x00200000ea40783b */ /* 0x000fea0000000200 */
[C---:B------:R-:W-:Y:S06]  /*3410*/  HMMA.16816.F32.BF16 R44, R48.reuse, R28, R44 ;  /* 0x0000001c302c723c */ /* 0x040fec000004182c */
[C---:B------:R-:W-:Y:S01]  /*3420*/  HMMA.16816.F32.BF16 R60, R48.reuse, R30, R60 ;  /* 0x0000001e303c723c */ /* 0x040fe2000004183c */
[----:B------:R-:W4:Y:S05]  /*3430*/  LDSM.16.M88.4 R28, [R224+0x1000] ;  /* 0x00100000e01c783b */ /* 0x000f2a0000000200 */
[C---:B---3--:R-:W-:Y:S06]  /*3440*/  HMMA.16816.F32.BF16 R56, R48.reuse, R88, R56 ;  /* 0x000000583038723c */ /* 0x048fec0000041838 */
[----:B------:R-:W-:Y:S01]  /*3450*/  HMMA.16816.F32.BF16 R48, R48, R90, R52 ;  /* 0x0000005a3030723c */ /* 0x000fe20000041834 */
[----:B------:R-:W-:Y:S04]  /*3460*/  LDSM.16.M88.4 R52, [R235+0x2800] ;  /* 0x00280000eb34783b */ /* 0x000fe80000000200 */
[----:B------:R-:W-:Y:S01]  /*3470*/  LDSM.16.M88.4 R88, [R237+0xb800] ;  /* 0x00b80000ed58783b */ /* 0x000fe20000000200 */
[C---:B-1----:R-:W-:Y:S06]  /*3480*/  HMMA.16816.F32.BF16 R16, R40.reuse, R10, R16 ;  /* 0x0000000a2810723c */ /* 0x042fec0000041810 */
[----:B------:R-:W-:Y:S01]  /*3490*/  HMMA.16816.F32.BF16 R4, R40, R8, R4 ;  /* 0x000000082804723c */ /* 0x000fe20000041804 */
[----:B------:R-:W1:Y:S05]  /*34a0*/  LDSM.16.M88.4 R8, [R231+0xa000] ;  /* 0x00a00000e708783b */ /* 0x000e6a0000000200 */
[C---:B------:R-:W-:Y:S06]  /*34b0*/  HMMA.16816.F32.BF16 R24, R36.reuse, R80, R24 ;  /* 0x000000502418723c */ /* 0x040fec0000041818 */
[----:B------:R-:W-:Y:S01]  /*34c0*/  HMMA.16816.F32.BF16 R32, R36, R82, R32 ;  /* 0x000000522420723c */ /* 0x000fe20000041820 */
[----:B------:R-:W-:Y:S05]  /*34d0*/  LDSM.16.M88.4 R80, [R231+0xa800] ;  /* 0x00a80000e750783b */ /* 0x000fea0000000200 */
[C---:B------:R-:W-:Y:S06]  /*34e0*/  HMMA.16816.F32.BF16 R44, R68.reuse, R12, R44 ;  /* 0x0000000c442c723c */ /* 0x040fec000004182c */
[C---:B------:R-:W-:Y:S01]  /*34f0*/  HMMA.16816.F32.BF16 R60, R68.reuse, R14, R60 ;  /* 0x0000000e443c723c */ /* 0x040fe2000004183c */
[----:B------:R-:W3:Y:S05]  /*3500*/  LDSM.16.M88.4 R12, [R237+0xb000] ;  /* 0x00b00000ed0c783b */ /* 0x000eea0000000200 */
[C---:B------:R-:W-:Y:S06]  /*3510*/  HMMA.16816.F32.BF16 R56, R68.reuse, R84, R56 ;  /* 0x000000544438723c */ /* 0x040fec0000041838 */
[----:B------:R-:W-:Y:S01]  /*3520*/  HMMA.16816.F32.BF16 R68, R68, R86, R48 ;  /* 0x000000564444723c */ /* 0x000fe20000041830 */
[----:B------:R-:W-:Y:S04]  /*3530*/  LDSM.16.M88.4 R48, [R233+0x2000] ;  /* 0x00200000e930783b */ /* 0x000fe80000000200 */
[----:B------:R-:W-:Y:S01]  /*3540*/  LDSM.16.M88.4 R84, [R235+0x3800] ;  /* 0x00380000eb54783b */ /* 0x000fe20000000200 */
[C---:B--2---:R-:W-:Y:S06]  /*3550*/  HMMA.16816.F32.BF16 R16, R72.reuse, R22, R16 ;  /* 0x000000164810723c */ /* 0x044fec0000041810 */
[----:B------:R-:W-:Y:S01]  /*3560*/  HMMA.16816.F32.BF16 R4, R72, R20, R4 ;  /* 0x000000144804723c */ /* 0x000fe20000041804 */
[----:B------:R-:W2:Y:S05]  /*3570*/  LDSM.16.M88.4 R20, [R224+0x2000] ;  /* 0x00200000e014783b */ /* 0x000eaa0000000200 */
[C---:B------:R-:W-:Y:S06]  /*3580*/  HMMA.16816.F32.BF16 R24, R40.reuse, R76, R24 ;  /* 0x0000004c2818723c */ /* 0x040fec0000041818 */
[----:B------:R-:W-:Y:S01]  /*3590*/  HMMA.16816.F32.BF16 R32, R40, R78, R32 ;  /* 0x0000004e2820723c */ /* 0x000fe20000041820 */
        /* <DEDUP_REMOVED lines=14> */
[C---:B---3--:R-:W-:Y:S06]  /*3680*/  HMMA.16816.F32.BF16 R44, R40.reuse, R12, R44 ;  /* 0x0000000c282c723c */ /* 0x048fec000004182c */
        /* <DEDUP_REMOVED lines=8> */
[----:B------:R-:W-:Y:S05]  /*3710*/  LDSM.16.M88.4 R20, [R236+0x4000] ;  /* 0x00400000ec14783b */ /* 0x000fea0000000200 */
[C---:B------:R-:W-:Y:S06]  /*3720*/  HMMA.16816.F32.BF16 R24, R64.reuse, R80, R24 ;  /* 0x000000504018723c */ /* 0x040fec0000041818 */
[----:B------:R-:W-:Y:S01]  /*3730*/  HMMA.16816.F32.BF16 R32, R64, R82, R32 ;  /* 0x000000524020723c */ /* 0x000fe20000041820 */
[----:B------:R-:W-:Y:S05]  /*3740*/  LDSM.16.M88.4 R80, [R235+0x4800] ;  /* 0x00480000eb50783b */ /* 0x000fea0000000200 */
[C---:B----4-:R-:W-:Y:S06]  /*3750*/  HMMA.16816.F32.BF16 R44, R72.reuse, R28, R44 ;  /* 0x0000001c482c723c */ /* 0x050fec000004182c */
[C---:B------:R-:W-:Y:S01]  /*3760*/  HMMA.16816.F32.BF16 R60, R72.reuse, R30, R60 ;  /* 0x0000001e483c723c */ /* 0x040fe2000004183c */
[----:B------:R-:W2:Y:S05]  /*3770*/  LDSM.16.M88.4 R28, [R235+0x4000] ;  /* 0x00400000eb1c783b */ /* 0x000eaa0000000200 */
        /* <DEDUP_REMOVED lines=38> */
[----:B------:R-:W-:Y:S05]  /*39e0*/  LDSM.16.M88.4 R12, [R231+0xd000] ;  /* 0x00d00000e70c783b */ /* 0x000fea0000000200 */
[C---:B------:R-:W-:Y:S06]  /*39f0*/  HMMA.16816.F32.BF16 R56, R36.reuse, R84, R56 ;  /* 0x000000542438723c */ /* 0x040fec0000041838 */
[----:B------:R-:W-:Y:S01]  /*3a00*/  HMMA.16816.F32.BF16 R68, R36, R86, R68 ;  /* 0x000000562444723c */ /* 0x000fe20000041844 */
[----:B------:R-:W3:Y:S04]  /*3a10*/  LDSM.16.M88.4 R36, [R224+0x4800] ;  /* 0x00480000e024783b */ /* 0x000ee80000000200 */
        /* <DEDUP_REMOVED lines=8> */
[----:B------:R-:W-:Y:S01]  /*3aa0*/  HMMA.16816.F32.BF16 R60, R20, R42, R60 ;  /* 0x0000002a143c723c */ /* 0x000fe2000004183c */
[----:B------:R-:W2:Y:S05]  /*3ab0*/  LDSM.16.M88.4 R40, [R236+0x6000] ;  /* 0x00600000ec28783b */ /* 0x000eaa0000000200 */
[C---:B-1----:R-:W-:Y:S06]  /*3ac0*/  HMMA.16816.F32.BF16 R16, R52.reuse, R10, R16 ;  /* 0x0000000a3410723c */ /* 0x042fec0000041810 */
[----:B------:R-:W-:Y:S01]  /*3ad0*/  HMMA.16816.F32.BF16 R4, R52, R8, R4 ;  /* 0x000000083404723c */ /* 0x000fe20000041804 */
[----:B------:R-:W-:Y:S05]  /*3ae0*/  LDSM.16.M88.4 R8, [R233+0x6000] ;  /* 0x00600000e908783b */ /* 0x000fea0000000200 */
[C---:B---3--:R-:W-:Y:S06]  /*3af0*/  HMMA.16816.F32.BF16 R24, R64.reuse, R36, R24 ;  /* 0x000000244018723c */ /* 0x048fec0000041818 */
[----:B------:R-:W-:Y:S01]  /*3b00*/  HMMA.16816.F32.BF16 R32, R64, R38, R32 ;  /* 0x000000264020723c */ /* 0x000fe20000041820 */
[----:B------:R-:W-:Y:S05]  /*3b10*/  LDSM.16.M88.4 R36, [R235+0x7000] ;  /* 0x00700000eb24783b */ /* 0x000fea0000000200 */
[C---:B------:R-:W-:Y:S06]  /*3b20*/  HMMA.16816.F32.BF16 R56, R20.reuse, R48, R56 ;  /* 0x000000301438723c */ /* 0x040fec0000041838 */
[----:B------:R-:W-:Y:S01]  /*3b30*/  HMMA.16816.F32.BF16 R68, R20, R50, R68 ;  /* 0x000000321444723c */ /* 0x000fe20000041844 */
[----:B------:R-:W-:Y:S04]  /*3b40*/  LDSM.16.M88.4 R20, [R231+0xe000] ;  /* 0x00e00000e714783b */ /* 0x000fe80000000200 */
[----:B------:R-:W-:Y:S01]  /*3b50*/  LDSM.16.M88.4 R48, [R237+0xf000] ;  /* 0x00f00000ed30783b */ /* 0x000fe20000000200 */
[C---:B------:R-:W-:Y:S06]  /*3b60*/  HMMA.16816.F32.BF16 R44, R72.reuse, R12, R44 ;  /* 0x0000000c482c723c */ /* 0x040fec000004182c */
[----:B------:R-:W-:Y:S01]  /*3b70*/  HMMA.16816.F32.BF16 R60, R72, R14, R60 ;  /* 0x0000000e483c723c */ /* 0x000fe2000004183c */
[----:B------:R-:W1:Y:S05]  /*3b80*/  LDSM.16.M88.4 R12, [R234+0x6000] ;  /* 0x00600000ea0c783b */ /* 0x000e6a0000000200 */
[C---:B--2---:R-:W-:Y:S06]  /*3b90*/  HMMA.16816.F32.BF16 R16, R40.reuse, R30, R16 ;  /* 0x0000001e2810723c */ /* 0x044fec0000041810 */
[----:B------:R-:W-:Y:S01]  /*3ba0*/  HMMA.16816.F32.BF16 R4, R40, R28, R4 ;  /* 0x0000001c2804723c */ /* 0x000fe20000041804 */
[----:B------:R-:W2:Y:S05]  /*3bb0*/  LDSM.16.M88.4 R28, [R231+0xe800] ;  /* 0x00e80000e71c783b */ /* 0x000eaa0000000200 */
[C---:B------:R-:W-:Y:S06]  /*3bc0*/  HMMA.16816.F32.BF16 R24, R52.reuse, R88, R24 ;  /* 0x000000583418723c */ /* 0x040fec0000041818 */
[----:B------:R-:W-:Y:S06]  /*3bd0*/  HMMA.16816.F32.BF16 R32, R52, R90, R32 ;  /* 0x0000005a3420723c */ /* 0x000fec0000041820 */
[----:B------:R-:W-:Y:S06]  /*3be0*/  HMMA.16816.F32.BF16 R44, R64, R84, R44 ;  /* 0x00000054402c723c */ /* 0x000fec000004182c */
[----:B------:R-:W-:Y:S06]  /*3bf0*/  HMMA.16816.F32.BF16 R56, R72, R92, R56 ;  /* 0x0000005c4838723c */ /* 0x000fec0000041838 */
[C---:B-1----:R-:W-:Y:S06]  /*3c00*/  HMMA.16816.F32.BF16 R16, R12.reuse, R22, R16 ;  /* 0x000000160c10723c */ /* 0x042fec0000041810 */
[----:B------:R-:W-:Y:S01]  /*3c10*/  HMMA.16816.F32.BF16 R4, R12, R20, R4 ;  /* 0x000000140c04723c */ /* 0x000fe20000041804 */
[----:B------:R-:W-:Y:S05]  /*3c20*/  LDSM.16.M88.4 R20, [R224+0x6800] ;  /* 0x00680000e014783b */ /* 0x000fea0000000200 */
[----:B------:R-:W-:Y:S06]  /*3c30*/  HMMA.16816.F32.BF16 R24, R40, R80, R24 ;  /* 0x000000502818723c */ /* 0x000fec0000041818 */
[----:B------:R-:W-:Y:S01]  /*3c40*/  HMMA.16816.F32.BF16 R68, R72, R94, R68 ;  /* 0x0000005e4844723c */ /* 0x000fe20000041844 */
[----:B------:R-:W1:Y:S05]  /*3c50*/  LDSM.16.M88.4 R72, [R224+0x5800] ;  /* 0x00580000e048783b */ /* 0x000e6a0000000200 */
[----:B------:R-:W-:Y:S06]  /*3c60*/  HMMA.16816.F32.BF16 R32, R40, R82, R32 ;  /* 0x000000522820723c */ /* 0x000fec0000041820 */
[C---:B------:R-:W-:Y:S06]  /*3c70*/  HMMA.16816.F32.BF16 R16, R8.reuse, R78, R16 ;  /* 0x0000004e0810723c */ /* 0x040fec0000041810 */
[----:B------:R-:W-:Y:S01]  /*3c80*/  HMMA.16816.F32.BF16 R4, R8, R76, R4 ;  /* 0x0000004c0804723c */ /* 0x000fe20000041804 */
[----:B------:R-:W-:Y:S05]  /*3c90*/  LDSM.16.M88.4 R76, [R231+0xf000] ;  /* 0x00f00000e74c783b */ /* 0x000fea0000000200 */
[----:B------:R-:W-:Y:S06]  /*3ca0*/  HMMA.16816.F32.BF16 R44, R52, R48, R44 ;  /* 0x00000030342c723c */ /* 0x000fec000004182c */
[C---:B--2---:R-:W-:Y:S06]  /*3cb0*/  HMMA.16816.F32.BF16 R24, R12.reuse, R28, R24 ;  /* 0x0000001c0c18723c */ /* 0x044fec0000041818 */
[----:B------:R-:W-:Y:S01]  /*3cc0*/  HMMA.16816.F32.BF16 R32, R12, R30, R32 ;  /* 0x0000001e0c20723c */ /* 0x000fe20000041820 */
[----:B------:R-:W2:Y:S01]  /*3cd0*/  LDSM.16.M88.4 R28, [R237+0xf800] ;  /* 0x00f80000ed1c783b */ /* 0x000ea20000000200 */
[----:B------:R-:W-:Y:S01]  /*3ce0*/  FMUL.FTZ R17, R17, UR24 ;  /* 0x0000001811117c20 */ /* 0x000fe20008410000 */
[----:B------:R-:W-:Y:S01]  /*3cf0*/  FMUL.FTZ R18, R18, UR24 ;  /* 0x0000001812127c20 */ /* 0x000fe20008410000 */
[----:B------:R-:W-:-:S02]  /*3d00*/  FMUL.FTZ R19, R19, UR24 ;  /* 0x0000001813137c20 */ /* 0x000fc40008410000 */
[----:B------:R-:W-:Y:S01]  /*3d10*/  HMMA.16816.F32.BF16 R60, R64, R86, R60 ;  /* 0x00000056403c723c */ /* 0x000fe2000004183c */
[----:B------:R-:W-:Y:S01]  /*3d20*/  FMUL.FTZ R3, R5, UR24 ;  /* 0x0000001805037c20 */ /* 0x000fe20008410000 */
[----:B------:R-:W-:Y:S01]  /*3d30*/  FMUL.FTZ R5, R7, UR24 ;  /* 0x0000001807057c20 */ /* 0x000fe20008410000 */
[----:B------:R-:W-:-:S03]  /*3d40*/  FMUL.FTZ R7, R16, UR24 ;  /* 0x0000001810077c20 */ /* 0x000fc60008410000 */
[----:B-1----:R-:W-:Y:S01]  /*3d50*/  HMMA.16816.F32.BF16 R56, R64, R72, R56 ;  /* 0x000000484038723c */ /* 0x002fe20000041838 */
[----:B------:R-:W-:Y:S05]  /*3d60*/  MUFU.TANH R72, R19 ;  /* 0x0000001300487308 */ /* 0x000fea0000002400 */
[----:B------:R-:W-:Y:S03]  /*3d70*/  HMMA.16816.F32.BF16 R44, R40, R36, R44 ;  /* 0x00000024282c723c */ /* 0x000fe6000004182c */
[----:B------:R-:W-:Y:S03]  /*3d80*/  MUFU.TANH R36, R17 ;  /* 0x0000001100247308 */ /* 0x000fe60000002400 */
[----:B------:R-:W-:Y:S05]  /*3d90*/  HMMA.16816.F32.BF16 R68, R64, R74, R68 ;  /* 0x0000004a4044723c */ /* 0x000fea0000041844 */
[----:B------:R1:W-:Y:S01]  /*3da0*/  MUFU.TANH R37, R18 ;  /* 0x0000001200257308 */ /* 0x0003e20000002400 */
[----:B------:R-:W-:Y:S01]  /*3db0*/  HMMA.16816.F32.BF16 R60, R52, R50, R60 ;  /* 0x00000032343c723c */ /* 0x000fe2000004183c */
[----:B------:R-:W-:Y:S05]  /*3dc0*/  LDSM.16.M88.4 R48, [R224+0x7000] ;  /* 0x00700000e030783b */ /* 0x000fea0000000200 */
[----:B------:R-:W-:Y:S01]  /*3dd0*/  HMMA.16816.F32.BF16 R32, R8, R22, R32 ;  /* 0x000000160820723c */ /* 0x000fe20000041820 */
[----:B------:R-:W3:Y:S05]  /*3de0*/  MUFU.TANH R3, R3 ;  /* 0x0000000300037308 */ /* 0x000eea0000002400 */
[----:B--2---:R-:W-:Y:S03]  /*3df0*/  HMMA.16816.F32.BF16 R56, R52, R28, R56 ;  /* 0x0000001c3438723c */ /* 0x004fe60000041838 */
[----:B------:R-:W2:Y:S01]  /*3e00*/  MUFU.TANH R5, R5 ;  /* 0x0000000500057308 */ /* 0x000ea20000002400 */
[----:B-1----:R-:W1:Y:S02]  /*3e10*/  LDSM.16.M88.4 R16, [R235+0x7800] ;  /* 0x00780000eb10783b */ /* 0x002e640000000200 */
[----:B------:R-:W-:Y:S02]  /*3e20*/  HMMA.16816.F32.BF16 R24, R8, R20, R24 ;  /* 0x000000140818723c */ /* 0x000fe40000041818 */
[----:B------:R-:W4:Y:S03]  /*3e30*/  LDSM.16.M88.4 R20, [R231+0xf800] ;  /* 0x00f80000e714783b */ /* 0x000f260000000200 */
[----:B------:R-:W5:Y:S01]  /*3e40*/  MUFU.TANH R7, R7 ;  /* 0x0000000700077308 */ /* 0x000f620000002400 */
[----:B------:R-:W-:Y:S06]  /*3e50*/  HMMA.16816.F32.BF16 R68, R52, R30, R68 ;  /* 0x0000001e3444723c */ /* 0x000fec0000041844 */
[----:B------:R-:W-:Y:S01]  /*3e60*/  HMMA.16816.F32.BF16 R60, R40, R38, R60 ;  /* 0x00000026283c723c */ /* 0x000fe2000004183c */
[----:B------:R-:W-:Y:S01]  /*3e70*/  LOP3.LUT R31, R100, 0xffffffe0, RZ, 0xc0, !PT ;  /* 0xffffffe0641f7812 */ /* 0x000fe200078ec0ff */
[----:B------:R-:W-:Y:S01]  /*3e80*/  FMUL.FTZ R29, R33, UR24 ;  /* 0x00000018211d7c20 */ /* 0x000fe20008410000 */
[----:B------:R-:W-:Y:S01]  /*3e90*/  FMUL.FTZ R28, R32, UR24 ;  /* 0x00000018201c7c20 */ /* 0x000fe20008410000 */
[----:B------:R-:W-:Y:S01]  /*3ea0*/  LEA R32, R99, UR20, 0x4 ;  /* 0x0000001463207c11 */ /* 0x000fe2000f8e20ff */
[----:B------:R-:W-:Y:S01]  /*3eb0*/  FMUL.FTZ R30, R34, UR24 ;  /* 0x00000018221e7c20 */ /* 0x000fe20008410000 */
[----:B------:R-:W-:Y:S01]  /*3ec0*/  IMAD.IADD R31, R98, 0x1, -R31 ;  /* 0x00000001621f7824 */ /* 0x000fe200078e0a1f */
[----:B------:R-:W-:Y:S01]  /*3ed0*/  HMMA.16816.F32.BF16 R44, R12, R76, R44 ;  /* 0x0000004c0c2c723c */ /* 0x000fe2000004182c */
[----:B------:R-:W-:Y:S01]  /*3ee0*/  IMAD.U32 R34, RZ, RZ, UR22 ;  /* 0x00000016ff227e24 */ /* 0x000fe2000f8e00ff */
[----:B------:R-:W-:Y:S01]  /*3ef0*/  MUFU.TANH R28, R28 ;  /* 0x0000001c001c7308 */ /* 0x000fe20000002400 */
[----:B------:R-:W-:-:S02]  /*3f00*/  FMUL.FTZ R35, R35, UR24 ;  /* 0x0000001823237c20 */ /* 0x000fc40008410000 */
[----:B------:R-:W-:Y:S01]  /*3f10*/  FMUL.FTZ R25, R25, UR24 ;  /* 0x0000001819197c20 */ /* 0x000fe20008410000 */
[----:B------:R-:W-:Y:S01]  /*3f20*/  FMUL.FTZ R27, R27, UR24 ;  /* 0x000000181b1b7c20 */ /* 0x000fe20008410000 */
[----:B------:R-:W-:Y:S01]  /*3f30*/  FMUL.FTZ R24, R24, UR24 ;  /* 0x0000001818187c20 */ /* 0x000fe20008410000 */
[----:B------:R-:W-:Y:S02]  /*3f40*/  FMUL.FTZ R26, R26, UR24 ;  /* 0x000000181a1a7c20 */ /* 0x000fe40008410000 */
[----:B------:R-:W-:Y:S07]  /*3f50*/  MUFU.TANH R30, R30 ;  /* 0x0000001e001e7308 */ /* 0x000fee0000002400 */
[----:B------:R-:W-:Y:S01]  /*3f60*/  HMMA.16816.F32.BF16 R60, R12, R78, R60 ;  /* 0x0000004e0c3c723c */ /* 0x000fe2000004183c */
[----:B------:R-:W5:Y:S05]  /*3f70*/  MUFU.TANH R25, R25 ;  /* 0x0000001900197308 */ /* 0x000f6a0000002400 */
[C---:B-1----:R-:W-:Y:S03]  /*3f80*/  HMMA.16816.F32.BF16 R56, R40.reuse, R16, R56 ;  /* 0x000000102838723c */ /* 0x042fe60000041838 */
[----:B------:R-:W1:Y:S03]  /*3f90*/  MUFU.TANH R27, R27 ;  /* 0x0000001b001b7308 */ /* 0x000e660000002400 */
[----:B------:R-:W-:Y:S01]  /*3fa0*/  HMMA.16816.F32.BF16 R68, R40, R18, R68 ;  /* 0x000000122844723c */ /* 0x000fe20000041844 */
[----:B------:R-:W-:-:S04]  /*3fb0*/  SHF.R.S32.HI R16, RZ, 0x1f, R31 ;  /* 0x0000001fff107819 */ /* 0x000fc8000001141f */
[----:B------:R-:W-:Y:S01]  /*3fc0*/  LEA.HI R16, R16, R31, RZ, 0x2 ;  /* 0x0000001f10107211 */ /* 0x000fe200078f10ff */
[C---:B------:R-:W-:Y:S01]  /*3fd0*/  HMMA.16816.F32.BF16 R44, R8.reuse, R48, R44 ;  /* 0x00000030082c723c */ /* 0x040fe2000004182c */
[----:B------:R-:W1:Y:S02]  /*3fe0*/  MUFU.TANH R24, R24 ;  /* 0x0000001800187308 */ /* 0x000e640000002400 */
[----:B------:R-:W-:Y:S02]  /*3ff0*/  SHF.R.S32.HI R33, RZ, 0x2, R16 ;  /* 0x00000002ff217819 */ /* 0x000fe40000011410 */
[----:B------:R-:W2:Y:S01]  /*4000*/  LDSM.16.M88.4 R16, [R224+0x7800] ;  /* 0x00780000e010783b */ /* 0x000ea20000000200 */
[----:B------:R-:W-:Y:S01]  /*4010*/  HMMA.16816.F32.BF16 R60, R8, R50, R60 ;  /* 0x00000032083c723c */ /* 0x000fe2000004183c */
[----:B------:R-:W-:Y:S01]  /*4020*/  IADD3 R32, R32, 0x1, R33 ;  /* 0x0000000120207810 */ /* 0x000fe20007ffe021 */
[----:B------:R-:W-:Y:S01]  /*4030*/  IMAD.SHL.U32 R33, R98, 0x2, RZ ;  /* 0x0000000262217824 */ /* 0x000fe200078e00ff */
[----:B------:R-:W1:Y:S01]  /*4040*/  MUFU.TANH R26, R26 ;  /* 0x0000001a001a7308 */ /* 0x000e620000002400 */
[----:B------:R-:W-:-:S04]  /*4050*/  DEPBAR.LE SB0, 0x0 ;  /* 0x000080000000791a */ /* 0x000fc80000000000 */
[C---:B----4-:R-:W-:Y:S01]  /*4060*/  HMMA.16816.F32.BF16 R56, R12.reuse, R20, R56 ;  /* 0x000000140c38723c */ /* 0x050fe20000041838 */
[----:B------:R-:W-:Y:S02]  /*4070*/  LOP3.LUT R33, R33, 0x6, RZ, 0xc0, !PT ;  /* 0x0000000621217812 */ /* 0x000fe400078ec0ff */
[----:B------:R-:W-:Y:S01]  /*4080*/  IADD3 R34, R32, UR21, -R34 ;  /* 0x0000001520227c10 */ /* 0x000fe2000fffe822 */
[----:B------:R-:W-:Y:S02]  /*4090*/  MUFU.TANH R29, R29 ;  /* 0x0000001d001d7308 */ /* 0x000fe40000002400 */
[----:B------:R-:W-:Y:S01]  /*40a0*/  HMMA.16816.F32.BF16 R68, R12, R22, R68 ;  /* 0x000000160c44723c */ /* 0x000fe20000041844 */
[----:B------:R-:W-:Y:S02]  /*40b0*/  VIADD R32, R33, UR5 ;  /* 0x0000000521207c36 */ /* 0x000fe40008000000 */
[----:B------:R-:W-:Y:S02]  /*40c0*/  VIADD R34, R34, UR17 ;  /* 0x0000001122227c36 */ /* 0x000fe40008000000 */
[----:B------:R-:W-:Y:S01]  /*40d0*/  FMUL.FTZ R44, R44, UR24 ;  /* 0x000000182c2c7c20 */ /* 0x000fe20008410000 */
[----:B------:R-:W-:-:S02]  /*40e0*/  VIADD R20, R32, 0x1 ;  /* 0x0000000120147836 */ /* 0x000fc40000000000 */
[----:B------:R-:W-:Y:S01]  /*40f0*/  FMUL.FTZ R46, R46, UR24 ;  /* 0x000000182e2e7c20 */ /* 0x000fe20008410000 */
[----:B------:R-:W-:Y:S01]  /*4100*/  VIADD R21, R32, 0x8 ;  /* 0x0000000820157836 */ /* 0x000fe20000000000 */
[C---:B------:R-:W-:Y:S01]  /*4110*/  VIMNMX R204, R34.reuse, UR21, PT ;  /* 0x0000001522cc7c48 */ /* 0x040fe2000bfe0100 */
[----:B------:R-:W4:Y:S01]  /*4120*/  MUFU.TANH R185, R44 ;  /* 0x0000002c00b97308 */ /* 0x000f220000002400 */
[----:B------:R-:W-:Y:S01]  /*4130*/  VIADDMNMX R167, R34, 0x8, R167, PT ;  /* 0x0000000822a77846 */ /* 0x000fe200038001a7 */
[----:B------:R-:W-:Y:S01]  /*4140*/  VIADD R33, R32, 0x10 ;  /* 0x0000001020217836 */ /* 0x000fe20000000000 */
[-C--:B------:R-:W-:Y:S01]  /*4150*/  ISETP.GE.AND P4, PT, R20, R204.reuse, PT ;  /* 0x000000cc1400720c */ /* 0x080fe20003f86270 */
[----:B------:R-:W-:Y:S01]  /*4160*/  FMUL.FTZ R60, R60, UR24 ;  /* 0x000000183c3c7c20 */ /* 0x000fe20008410000 */
[-C--:B------:R-:W-:Y:S01]  /*4170*/  ISETP.GE.AND P5, PT, R20, R167.reuse, PT ;  /* 0x000000a71400720c */ /* 0x080fe20003fa6270 */
[----:B------:R-:W-:Y:S01]  /*4180*/  VIADD R20, R32, 0x9 ;  /* 0x0000000920147836 */ /* 0x000fe20000000000 */
[CC--:B------:R-:W-:Y:S01]  /*4190*/  ISETP.GE.AND P3, PT, R21.reuse, R204.reuse, PT ;  /* 0x000000cc1500720c */ /* 0x0c0fe20003f66270 */
[----:B------:R-:W4:Y:S01]  /*41a0*/  MUFU.TANH R189, R46 ;  /* 0x0000002e00bd7308 */ /* 0x000f220000002400 */
[-C--:B------:R-:W-:Y:S01]  /*41b0*/  ISETP.GE.AND P2, PT, R21, R167.reuse, PT ;  /* 0x000000a71500720c */ /* 0x080fe20003f46270 */
[----:B------:R-:W-:Y:S01]  /*41c0*/  FMUL.FTZ R62, R62, UR24 ;  /* 0x000000183e3e7c20 */ /* 0x000fe20008410000 */
[CC--:B------:R-:W-:Y:S01]  /*41d0*/  ISETP.GE.AND P1, PT, R20.reuse, R204.reuse, PT ;  /* 0x000000cc1400720c */ /* 0x0c0fe20003f26270 */
[----:B------:R-:W-:Y:S01]  /*41e0*/  FMUL.FTZ R45, R45, UR24 ;  /* 0x000000182d2d7c20 */ /* 0x000fe20008410000 */
[-C--:B------:R-:W-:Y:S01]  /*41f0*/  ISETP.GE.AND P6, PT, R20, R167.reuse, PT ;  /* 0x000000a71400720c */ /* 0x080fe20003fc6270 */
[----:B------:R-:W-:Y:S01]  /*4200*/  FMUL.FTZ R61, R61, UR24 ;  /* 0x000000183d3d7c20 */ /* 0x000fe20008410000 */
[----:B---3--:R-:W-:Y:S01]  /*4210*/  FSEL R21, R3, -INF , !P4 ;  /* 0xff80000003157808 */ /* 0x008fe20006000000 */
[C---:B--2---:R-:W-:Y:S01]  /*4220*/  HMMA.16816.F32.BF16 R56, R8.reuse, R16, R56 ;  /* 0x000000100838723c */ /* 0x044fe20000041838 */
[----:B------:R-:W-:Y:S01]  /*4230*/  FSEL R20, R5, -INF , !P5 ;  /* 0xff80000005147808 */ /* 0x000fe20006800000 */
[----:B------:R-:W-:Y:S01]  /*4240*/  VIADD R3, R32, 0x18 ;  /* 0x0000001820037836 */ /* 0x000fe20000000000 */
[----:B------:R-:W-:Y:S01]  /*4250*/  FSEL R36, R36, -INF , !P1 ;  /* 0xff80000024247808 */ /* 0x000fe20004800000 */
[----:B------:R-:W-:Y:S01]  /*4260*/  VIADD R5, R32, 0x11 ;  /* 0x0000001120057836 */ /* 0x000fe20000000000 */
[----:B------:R-:W-:Y:S01]  /*4270*/  FSEL R72, R72, -INF , !P6 ;  /* 0xff80000048487808 */ /* 0x000fe20007000000 */
[----:B------:R-:W2:Y:S01]  /*4280*/  MUFU.TANH R31, R35 ;  /* 0x00000023001f7308 */ /* 0x000ea20000002400 */
[----:B-----5:R-:W-:Y:S01]  /*4290*/  FSEL R16, R7, -INF , !P3 ;  /* 0xff80000007107808 */ /* 0x020fe20005800000 */
[----:B------:R-:W-:Y:S01]  /*42a0*/  HMMA.16816.F32.BF16 R68, R8, R18, R68 ;  /* 0x000000120844723c */ /* 0x000fe20000041844 */
[----:B------:R-:W-:Y:S01]  /*42b0*/  FSEL R37, R37, -INF , !P2 ;  /* 0xff80000025257808 */ /* 0x000fe20005000000 */
[----:B------:R-:W-:Y:S01]  /*42c0*/  FMUL.FTZ R63, R63, UR24 ;  /* 0x000000183f3f7c20 */ /* 0x000fe20008410000 */
[-C--:B------:R-:W-:Y:S01]  /*42d0*/  ISETP.GE.AND P1, PT, R3, R204.reuse, PT ;  /* 0x000000cc0300720c */ /* 0x080fe20003f26270 */
[----:B------:R-:W-:Y:S01]  /*42e0*/  FMUL.FTZ R47, R47, UR24 ;  /* 0x000000182f2f7c20 */ /* 0x000fe20008410000 */
[-C--:B------:R-:W-:Y:S01]  /*42f0*/  ISETP.GE.AND P6, PT, R3, R167.reuse, PT ;  /* 0x000000a70300720c */ /* 0x080fe20003fc6270 */
[C---:B------:R-:W-:Y:S01]  /*4300*/  VIADD R3, R32.reuse, 0x20 ;  /* 0x0000002020037836 */ /* 0x040fe20000000000 */
[CC--:B------:R-:W-:Y:S01]  /*4310*/  ISETP.GE.AND P3, PT, R5.reuse, R204.reuse, PT ;  /* 0x000000cc0500720c */ /* 0x0c0fe20003f66270 */
[----:B------:R-:W3:Y:S01]  /*4320*/  MUFU.TANH R187, R60 ;  /* 0x0000003c00bb7308 */ /* 0x000ee20000002400 */
[-C--:B------:R-:W-:Y:S01]  /*4330*/  ISETP.GE.AND P2, PT, R5, R167.reuse, PT ;  /* 0x000000a70500720c */ /* 0x080fe20003f46270 */
[C---:B------:R-:W-:Y:S01]  /*4340*/  VIADD R5, R32.reuse, 0x19 ;  /* 0x0000001920057836 */ /* 0x040fe20000000000 */
[C---:B------:R-:W-:Y:S01]  /*4350*/  ISETP.GE.AND P4, PT, R33.reuse, R204, PT ;  /* 0x000000cc2100720c */ /* 0x040fe20003f86270 */
[----:B------:R-:W-:Y:S01]  /*4360*/  VIADD R10, R32, 0x28 ;  /* 0x00000028200a7836 */ /* 0x000fe20000000000 */
[----:B------:R-:W-:-:S02]  /*4370*/  ISETP.GE.AND P5, PT, R33, R167, PT ;  /* 0x000000a72100720c */ /* 0x000fc40003fa6270 */
[----:B------:R-:W-:Y:S01]  /*4380*/  FSEL R14, R25, -INF , !P3 ;  /* 0xff800000190e7808 */ /* 0x000fe20005800000 */
[----:B------:R-:W5:Y:S01]  /*4390*/  MUFU.TANH R191, R62 ;  /* 0x0000003e00bf7308 */ /* 0x000f620000002400 */
[----:B-1----:R-:W-:Y:S01]  /*43a0*/  FSEL R7, R27, -INF , !P2 ;  /* 0xff8000001b077808 */ /* 0x002fe20005000000 */
[----:B------:R-:W-:Y:S01]  /*43b0*/  FMUL.FTZ R56, R56, UR24 ;  /* 0x0000001838387c20 */ /* 0x000fe20008410000 */
[-C--:B------:R-:W-:Y:S01]  /*43c0*/  ISETP.GE.AND P3, PT, R3, R204.reuse, PT ;  /* 0x000000cc0300720c */ /* 0x080fe20003f66270 */
[----:B------:R-:W-:Y:S01]  /*43d0*/  FMUL.FTZ R57, R57, UR24 ;  /* 0x0000001839397c20 */ /* 0x000fe20008410000 */
[-C--:B------:R-:W-:Y:S01]  /*43e0*/  ISETP.GE.AND P2, PT, R3, R167.reuse, PT ;  /* 0x000000a70300720c */ /* 0x080fe20003f46270 */
[----:B------:R-:W-:Y:S01]  /*43f0*/  VIADD R3, R32, 0x21 ;  /* 0x0000002120037836 */ /* 0x000fe20000000000 */
[----:B------:R-:W-:Y:S01]  /*4400*/  FSEL R15, R24, -INF , !P4 ;  /* 0xff800000180f7808 */ /* 0x000fe20006000000 */
[----:B------:R-:W1:Y:S01]  /*4410*/  MUFU.TANH R186, R45 ;  /* 0x0000002d00ba7308 */ /* 0x000e620000002400 */
[----:B------:R-:W-:Y:S01]  /*4420*/  FSEL R13, R26, -INF , !P5 ;  /* 0xff8000001a0d7808 */ /* 0x000fe20006800000 */
[----:B------:R-:W-:Y:S01]  /*4430*/  FMUL.FTZ R70, R70, UR24 ;  /* 0x0000001846467c20 */ /* 0x000fe20008410000 */
[CC--:B------:R-:W-:Y:S01]  /*4440*/  ISETP.GE.AND P4, PT, R5.reuse, R204.reuse, PT ;  /* 0x000000cc0500720c */ /* 0x0c0fe20003f86270 */
[----:B------:R-:W-:Y:S01]  /*4450*/  FMUL.FTZ R58, R58, UR24 ;  /* 0x000000183a3a7c20 */ /* 0x000fe20008410000 */
[-C--:B------:R-:W-:Y:S01]  /*4460*/  ISETP.GE.AND P5, PT, R5, R167.reuse, PT ;  /* 0x000000a70500720c */ /* 0x080fe20003fa6270 */
[----:B------:R-:W-:Y:S01]  /*4470*/  FMUL.FTZ R59, R59, UR24 ;  /* 0x000000183b3b7c20 */ /* 0x000fe20008410000 */
[----:B------:R-:W-:Y:S01]  /*4480*/  FSEL R9, R28, -INF , !P1 ;  /* 0xff8000001c097808 */ /* 0x000fe20004800000 */
[----:B------:R-:W1:Y:S01]  /*4490*/  MUFU.TANH R188, R61 ;  /* 0x0000003d00bc7308 */ /* 0x000e620000002400 */
[----:B------:R-:W-:Y:S01]  /*44a0*/  FSEL R5, R30, -INF , !P6 ;  /* 0xff8000001e057808 */ /* 0x000fe20007000000 */
[----:B------:R-:W-:Y:S01]  /*44b0*/  FMUL.FTZ R68, R68, UR24 ;  /* 0x0000001844447c20 */ /* 0x000fe20008410000 */
[----:B------:R-:W-:Y:S01]  /*44c0*/  ISETP.GE.AND P1, PT, R3, R204, PT ;  /* 0x000000cc0300720c */ /* 0x000fe20003f26270 */
[----:B------:R-:W-:Y:S01]  /*44d0*/  FMUL.FTZ R69, R69, UR24 ;  /* 0x0000001845457c20 */ /* 0x000fe20008410000 */
[----:B------:R-:W-:Y:S01]  /*44e0*/  ISETP.GE.AND P6, PT, R3, R167, PT ;  /* 0x000000a70300720c */ /* 0x000fe20003fc6270 */
[----:B------:R-:W-:Y:S01]  /*44f0*/  VIADD R3, R32, 0x29 ;  /* 0x0000002920037836 */ /* 0x000fe20000000000 */
[----:B----4-:R-:W-:Y:S01]  /*4500*/  FSEL R185, R185, -INF , !P3 ;  /* 0xff800000b9b97808 */ /* 0x010fe20005800000 */
[----:B------:R-:W4:Y:S01]  /*4510*/  MUFU.TANH R192, R63 ;  /* 0x0000003f00c07308 */ /* 0x000f220000002400 */
[----:B------:R-:W-:Y:S01]  /*4520*/  FSEL R189, R189, -INF , !P2 ;  /* 0xff800000bdbd7808 */ /* 0x000fe20005000000 */
[----:B------:R-:W-:Y:S01]  /*4530*/  FMUL.FTZ R71, R71, UR24 ;  /* 0x0000001847477c20 */ /* 0x000fe20008410000 */
[----:B------:R-:W-:-:S02]  /*4540*/  FSEL R8, R29, -INF , !P4 ;  /* 0xff8000001d087808 */ /* 0x000fc40006000000 */
[----:B--2---:R-:W-:Y:S02]  /*4550*/  FSEL R12, R31, -INF , !P5 ;  /* 0xff8000001f0c7808 */ /* 0x004fe40006800000 */
[CC--:B------:R-:W-:Y:S01]  /*4560*/  ISETP.GE.AND P3, PT, R3.reuse, R204.reuse, PT ;  /* 0x000000cc0300720c */ /* 0x0c0fe20003f66270 */
[----:B------:R-:W2:Y:S01]  /*4570*/  MUFU.TANH R202, R56 ;  /* 0x0000003800ca7308 */ /* 0x000ea20000002400 */
[-C--:B------:R-:W-:Y:S01]  /*4580*/  ISETP.GE.AND P2, PT, R3, R167.reuse, PT ;  /* 0x000000a70300720c */ /* 0x080fe20003f46270 */
[----:B------:R-:W-:Y:S01]  /*4590*/  VIADD R3, R32, 0x31 ;  /* 0x0000003120037836 */ /* 0x000fe20000000000 */
[C---:B------:R-:W-:Y:S02]  /*45a0*/  ISETP.GE.AND P4, PT, R10.reuse, R204, PT ;  /* 0x000000cc0a00720c */ /* 0x040fe40003f86270 */
[----:B------:R-:W-:Y:S01]  /*45b0*/  ISETP.GE.AND P5, PT, R10, R167, PT ;  /* 0x000000a70a00720c */ /* 0x000fe20003fa6270 */
[----:B------:R-:W-:Y:S01]  /*45c0*/  VIADD R10, R32, 0x30 ;  /* 0x00000030200a7836 */ /* 0x000fe20000000000 */
[----:B---3--:R-:W-:Y:S01]  /*45d0*/  FSEL R187, R187, -INF , !P4 ;  /* 0xff800000bbbb7808 */ /* 0x008fe20006000000 */
[----:B------:R-:W3:Y:S01]  /*45e0*/  MUFU.TANH R190, R47 ;  /* 0x0000002f00be7308 */ /* 0x000ee20000002400 */
[----:B-----5:R-:W-:-:S02]  /*45f0*/  FSEL R191, R191, -INF , !P5 ;  /* 0xff800000bfbf7808 */ /* 0x020fc40006800000 */
[CC--:B------:R-:W-:Y:S02]  /*4600*/  ISETP.GE.AND P4, PT, R3.reuse, R204.reuse, PT ;  /* 0x000000cc0300720c */ /* 0x0c0fe40003f86270 */
[----:B------:R-:W-:Y:S01]  /*4610*/  ISETP.GE.AND P5, PT, R3, R167, PT ;  /* 0x000000a70300720c */ /* 0x000fe20003fa6270 */
[----:B------:R-:W-:Y:S01]  /*4620*/  VIADD R3, R32, 0x38 ;  /* 0x0000003820037836 */ /* 0x000fe20000000000 */
[----:B-1----:R-:W-:Y:S01]  /*4630*/  FSEL R186, R186, -INF , !P1 ;  /* 0xff800000baba7808 */ /* 0x002fe20004800000 */
[----:B------:R-:W1:Y:S01]  /*4640*/  MUFU.TANH R195, R70 ;  /* 0x0000004600c37308 */ /* 0x000e620000002400 */
[----:B------:R-:W-:Y:S02]  /*4650*/  FSEL R188, R188, -INF , !P3 ;  /* 0xff800000bcbc7808 */ /* 0x000fe40005800000 */
[----:B----4-:R-:W-:Y:S02]  /*4660*/  FSEL R192, R192, -INF , !P2 ;  /* 0xff800000c0c07808 */ /* 0x010fe40005000000 */
[----:B------:R-:W-:-:S02]  /*4670*/  ISETP.GE.AND P1, PT, R10, R204, PT ;  /* 0x000000cc0a00720c */ /* 0x000fc40003f26270 */
[C---:B------:R-:W-:Y:S01]  /*4680*/  ISETP.GE.AND P3, PT, R3.reuse, R204, PT ;  /* 0x000000cc0300720c */ /* 0x040fe20003f66270 */
[----:B------:R-:W4:Y:S01]  /*4690*/  MUFU.TANH R201, R57 ;  /* 0x0000003900c97308 */ /* 0x000f220000002400 */
[----:B------:R-:W-:Y:S01]  /*46a0*/  ISETP.GE.AND P2, PT, R3, R167, PT ;  /* 0x000000a70300720c */ /* 0x000fe20003f46270 */
[----:B------:R-:W-:Y:S01]  /*46b0*/  FMUL.FTZ R3, R4, UR24 ;  /* 0x0000001804037c20 */ /* 0x000fe20008410000 */
[----:B------:R-:W-:Y:S01]  /*46c0*/  FMUL.FTZ R4, R6, UR24 ;  /* 0x0000001806047c20 */ /* 0x000fe20008410000 */
[----:B--2---:R-:W-:Y:S02]  /*46d0*/  FSEL R202, R202, -INF , !P1 ;  /* 0xff800000caca7808 */ /* 0x004fe40004800000 */
[----:B------:R-:W-:Y:S02]  /*46e0*/  PLOP3.LUT P1, PT, PT, PT, UP0, 0x80, 0x0 ;  /* 0x000000000000781c */ /* 0x000fe40003f2f008 */
[----:B------:R-:W2:Y:S01]  /*46f0*/  MUFU.TANH R197, R58 ;  /* 0x0000003a00c57308 */ /* 0x000ea20000002400 */
[----:B---3--:R-:W-:-:S02]  /*4700*/  FSEL R190, R190, -INF , !P6 ;  /* 0xff800000bebe7808 */ /* 0x008fc40007000000 */
[----:B------:R-:W-:Y:S01]  /*4710*/  ISETP.GE.AND P6, PT, R10, R167, PT ;  /* 0x000000a70a00720c */ /* 0x000fe20003fc6270 */
[----:B------:R-:W-:Y:S01]  /*4720*/  VIADD R10, R32, 0x39 ;  /* 0x00000039200a7836 */ /* 0x000fe20000000000 */
[----:B-1----:R-:W-:-:S03]  /*4730*/  FSEL R195, R195, -INF , !P2 ;  /* 0xff800000c3c37808 */ /* 0x002fc60005000000 */
[----:B------:R-:W1:Y:S01]  /*4740*/  MUFU.TANH R196, R59 ;  /* 0x0000003b00c47308 */ /* 0x000e620000002400 */
[----:B----4-:R-:W-:Y:S02]  /*4750*/  FSEL R201, R201, -INF , !P4 ;  /* 0xff800000c9c97808 */ /* 0x010fe40006000000 */
[----:B------:R-:W-:Y:S02]  /*4760*/  @!P1 LEA R246, P2, R166, UR6, 0x1 ;  /* 0x00000006a6f69c11 */ /* 0x000fe4000f8408ff */
[----:B------:R-:W-:Y:S02]  /*4770*/  ISETP.GE.AND P4, PT, R32, R167, PT ;  /* 0x000000a72000720c */ /* 0x000fe40003f86270 */
[----:B------:R-:W-:Y:S01]  /*4780*/  @!P1 LEA.HI.X R247, R166, UR7, R165, 0x1, P2 ;  /* 0x00000007a6f79c11 */ /* 0x000fe200090f0ca5 */
[----:B------:R-:W3:Y:S01]  /*4790*/  MUFU.TANH R200, R68 ;  /* 0x0000004400c87308 */ /* 0x000ee20000002400 */
[----:B--2---:R-:W-:Y:S01]  /*47a0*/  FSEL R197, R197, -INF , !P6 ;  /* 0xff800000c5c57808 */ /* 0x004fe20007000000 */
[----:B------:R-:W-:Y:S01]  /*47b0*/  BAR.SYNC.DEFER_BLOCKING 0x0 ;  /* 0x0000000000007b1d */ /* 0x000fe20000010000 */
[----:B------:R-:W-:-:S05]  /*47c0*/  ISETP.GE.AND P6, PT, R32, R204, PT ;  /* 0x000000cc2000720c */ /* 0x000fca0003fc6270 */
[----:B------:R-:W2:Y:S01]  /*47d0*/  MUFU.TANH R3, R3 ;  /* 0x0000000300037308 */ /* 0x000ea20000002400 */
[----:B-1----:R-:W-:Y:S02]  /*47e0*/  FSEL R196, R196, -INF , !P5 ;  /* 0xff800000c4c47808 */ /* 0x002fe40006800000 */
[----:B------:R-:W-:-:S05]  /*47f0*/  ISETP.GE.AND P5, PT, R10, R204, PT ;  /* 0x000000cc0a00720c */ /* 0x000fca0003fa6270 */
[----:B------:R-:W1:Y:S01]  /*4800*/  MUFU.TANH R4, R4 ;  /* 0x0000000400047308 */ /* 0x000e620000002400 */
[----:B---3--:R-:W-:Y:S02]  /*4810*/  FSEL R200, R200, -INF , !P3 ;  /* 0xff800000c8c87808 */ /* 0x008fe40005800000 */
[----:B------:R-:W-:-:S05]  /*4820*/  ISETP.GE.AND P3, PT, R10, R167, PT ;  /* 0x000000a70a00720c */ /* 0x000fca0003f66270 */
[----:B------:R-:W3:Y:S01]  /*4830*/  MUFU.TANH R198, R69 ;  /* 0x0000004500c67308 */ /* 0x000ee20000002400 */
[----:B--2---:R-:W-:-:S07]  /*4840*/  FSEL R3, R3, -INF , !P6 ;  /* 0xff80000003037808 */ /* 0x004fce0007000000 */
[----:B------:R-:W2:Y:S01]  /*4850*/  MUFU.TANH R193, R71 ;  /* 0x0000004700c17308 */ /* 0x000ea20000002400 */
[----:B-1----:R-:W-:Y:S02]  /*4860*/  FSEL R4, R4, -INF , !P4 ;  /* 0xff80000004047808 */ /* 0x002fe40006000000 */
[----:B---3--:R-:W-:Y:S02]  /*4870*/  FSEL R198, R198, -INF , !P5 ;  /* 0xff800000c6c67808 */ /* 0x008fe40006800000 */
[----:B--2---:R-:W-:Y:S01]  /*4880*/  FSEL R193, R193, -INF , !P3 ;  /* 0xff800000c1c17808 */ /* 0x004fe20005800000 */
[----:B------:R-:W-:Y:S06]  /*4890*/  @!P1 BRA `(.L_x_2430) ;  /* 0x00000004009c9947 */ /* 0x000fec0003800000 */
[----:B------:R-:W-:Y:S05]  /*48a0*/  @!P0 BRA `(.L_x_2431) ;  /* 0x0000000000f88947 */ /* 0x000fea0003800000 */
[----:B------:R-:W1:Y:S01]  /*48b0*/  LDC R10, c[0x0][0x380] ;  /* 0x0000e000ff0a7b82 */ /* 0x000e620000000800 */
[----:B------:R-:W-:Y:S01]  /*48c0*/  UIADD3 UR6, UR5, -0x40, URZ ;  /* 0xffffffc005067890 */ /* 0x000fe2000fffe03f */
[----:B------:R-:W-:-:S05]  /*48d0*/  IMAD.U32 R19, RZ, RZ, UR5 ;  /* 0x00000005ff137e24 */ /* 0x000fca000f8e00ff */
[----:B------:R-:W-:Y:S02]  /*48e0*/  IABS R19, R19 ;  /* 0x0000001300137213 */ /* 0x000fe40000000000 */
[----:B------:R-:W-:-:S04]  /*48f0*/  MOV R17, UR6 ;  /* 0x0000000600117c02 */ /* 0x000fc80008000f00 */
        /* <DEDUP_REMOVED lines=15> */
[----:B------:R-:W-:-:S03]  /*49f0*/  IMAD R11, R6, R11, R17 ;  /* 0x0000000b060b7224 */ /* 0x000fc600078e0211 */
[C---:B------:R-:W-:Y:S02]  /*4a00*/  ISETP.GT.U32.AND P4, PT, R6.reuse, R18, PT ;  /* 0x000000120600720c */ /* 0x040fe40003f84070 */
[----:B------:R-:W-:-:S11]  /*4a10*/  ISETP.GT.U32.AND P2, PT, R6, R11, PT ;  /* 0x0000000b0600720c */ /* 0x000fd60003f44070 */
[-C--:B------:R-:W-:Y:S02]  /*4a20*/  @!P4 IADD3 R18, R18, -R6.reuse, RZ ;  /* 0x800000061212c210 */ /* 0x080fe40007ffe0ff */
[----:B------:R-:W-:Y:S01]  /*4a30*/  @!P2 IMAD.IADD R11, R11, 0x1, -R6 ;  /* 0x000000010b0ba824 */ /* 0x000fe200078e0a06 */
[----:B------:R-:W-:Y:S01]  /*4a40*/  @!P4 IADD3 R23, R23, 0x1, RZ ;  /* 0x000000011717c810 */ /* 0x000fe20007ffe0ff */
[----:B------:R-:W-:Y:S01]  /*4a50*/  @!P2 VIADD R22, R22, 0x1 ;  /* 0x000000011616a836 */ /* 0x000fe20000000000 */
[-C--:B------:R-:W-:Y:S02]  /*4a60*/  ISETP.GE.U32.AND P6, PT, R18, R6.reuse, PT ;  /* 0x000000061200720c */ /* 0x080fe40003fc6070 */
[----:B------:R-:W-:Y:S02]  /*4a70*/  ISETP.GE.U32.AND P5, PT, R11, R6, PT ;  /* 0x000000060b00720c */ /* 0x000fe40003fa6070 */
[C---:B------:R-:W-:Y:S02]  /*4a80*/  LOP3.LUT R11, R10.reuse, UR5, RZ, 0x3c, !PT ;  /* 0x000000050a0b7c12 */ /* 0x040fe4000f8e3cff */
[----:B------:R-:W-:Y:S01]  /*4a90*/  LOP3.LUT R6, R10, UR6, RZ, 0x3c, !PT ;  /* 0x000000060a067c12 */ /* 0x000fe2000f8e3cff */
[----:B------:R-:W-:Y:S01]  /*4aa0*/  ULDC.64 UR6, c[0x0][0x230] ;  /* 0x00008c0000067ab9 */ /* 0x000fe20000000a00 */
[----:B------:R-:W-:-:S02]  /*4ab0*/  ISETP.GE.AND P3, PT, R11, RZ, PT ;  /* 0x000000ff0b00720c */ /* 0x000fc40003f66270 */
[----:B------:R-:W-:Y:S02]  /*4ac0*/  ISETP.GE.AND P1, PT, R6, RZ, PT ;  /* 0x000000ff0600720c */ /* 0x000fe40003f26270 */
[----:B------:R-:W-:Y:S02]  /*4ad0*/  ISETP.NE.AND P2, PT, R10, RZ, PT ;  /* 0x000000ff0a00720c */ /* 0x000fe40003f45270 */
[----:B------:R-:W-:Y:S01]  /*4ae0*/  @P6 IADD3 R23, R23, 0x1, RZ ;  /* 0x0000000117176810 */ /* 0x000fe20007ffe0ff */
[----:B------:R-:W-:Y:S01]  /*4af0*/  @P5 VIADD R22, R22, 0x1 ;  /* 0x0000000116165836 */ /* 0x000fe20000000000 */
[----:B------:R-:W-:Y:S02]  /*4b00*/  LOP3.LUT R11, RZ, R10, RZ, 0x33, !PT ;  /* 0x0000000aff0b7212 */ /* 0x000fe400078e33ff */
[----:B------:R-:W-:-:S05]  /*4b10*/  MOV R6, R23 ;  /* 0x0000001700067202 */ /* 0x000fca0000000f00 */
[----:B------:R-:W-:Y:S01]  /*4b20*/  @!P3 IMAD.MOV R6, RZ, RZ, -R6 ;  /* 0x000000ffff06b224 */ /* 0x000fe200078e0a06 */
[----:B------:R-:W-:-:S04]  /*4b30*/  @!P1 IADD3 R22, -R22, RZ, RZ ;  /* 0x000000ff16169210 */ /* 0x000fc80007ffe1ff */
[C---:B------:R-:W-:Y:S02]  /*4b40*/  SEL R6, R11.reuse, R6, !P2 ;  /* 0x000000060b067207 */ /* 0x040fe40005000000 */
[----:B------:R-:W-:-:S03]  /*4b50*/  SEL R11, R11, R22, !P2 ;  /* 0x000000160b0b7207 */ /* 0x000fc60005000000 */
[----:B------:R-:W-:-:S04]  /*4b60*/  IMAD.WIDE R18, R6, 0x4, R244 ;  /* 0x0000000406127825 */ /* 0x000fc800078e02f4 */
[----:B------:R-:W-:Y:S02]  /*4b70*/  IMAD.WIDE R22, R11, 0x4, R244 ;  /* 0x000000040b167825 */ /* 0x000fe400078e02f4 */
[----:B------:R-:W2:Y:S04]  /*4b80*/  LDG.E R18, desc[UR18][R18.64] ;  /* 0x0000001212127981 */ /* 0x000ea8000c1e1900 */
[----:B------:R-:W2:Y:S01]  /*4b90*/  LDG.E R17, desc[UR18][R22.64] ;  /* 0x0000001216117981 */ /* 0x000ea2000c1e1900 */
[----:B------:R-:W-:-:S04]  /*4ba0*/  IMAD.IADD R11, R6, 0x1, -R11 ;  /* 0x00000001060b7824 */ /* 0x000fc800078e0a0b */
[----:B------:R-:W-:-:S05]  /*4bb0*/  IMAD R11, R11, R10, -0x40 ;  /* 0xffffffc00b0b7424 */ /* 0x000fca00078e020a */
[----:B------:R-:W-:-:S05]  /*4bc0*/  SHF.R.S32.HI R6, RZ, 0x1f, R11 ;  /* 0x0000001fff067819 */ /* 0x000fca000001140b */
[----:B------:R-:W-:-:S04]  /*4bd0*/  IMAD R6, R6, UR12, RZ ;  /* 0x0000000c06067c24 */ /* 0x000fc8000f8e02ff */
[C---:B------:R-:W-:Y:S01]  /*4be0*/  IMAD R6, R11.reuse, UR13, R6 ;  /* 0x0000000d0b067c24 */ /* 0x040fe2000f8e0206 */
[----:B--2---:R-:W-:Y:S01]  /*4bf0*/  IADD3 R17, -R18, R17, RZ ;  /* 0x0000001112117210 */ /* 0x004fe20007ffe1ff */
[----:B------:R-:W-:-:S03]  /*4c00*/  IMAD.WIDE.U32 R18, R11, UR12, RZ ;  /* 0x0000000c0b127c25 */ /* 0x000fc6000f8e00ff */
[----:B------:R-:W-:Y:S01]  /*4c10*/  SHF.R.S32.HI R10, RZ, 0x1f, R17 ;  /* 0x0000001fff0a7819 */ /* 0x000fe20000011411 */
[----:B------:R-:W-:-:S04]  /*4c20*/  IMAD.IADD R19, R19, 0x1, R6 ;  /* 0x0000000113137824 */ /* 0x000fc800078e0206 */
[----:B------:R-:W-:Y:S02]  /*4c30*/  IMAD R10, R10, UR6, RZ ;  /* 0x000000060a0a7c24 */ /* 0x000fe4000f8e02ff */
[----:B------:R-:W-:-:S04]  /*4c40*/  IMAD.WIDE.U32 R18, R17, UR6, R18 ;  /* 0x0000000611127c25 */ /* 0x000fc8000f8e0012 */
[----:B------:R-:W-:Y:S02]  /*4c50*/  IMAD R10, R17, UR7, R10 ;  /* 0x00000007110a7c24 */ /* 0x000fe4000f8e020a */
[----:B------:R-:W-:-:S03]  /*4c60*/  IMAD.MOV.U32 R6, RZ, RZ, R18 ;  /* 0x000000ffff067224 */ /* 0x000fc600078e0012 */
[----:B------:R-:W-:Y:S01]  /*4c70*/  IADD3 R10, R19, R10, RZ ;  /* 0x0000000a130a7210 */ /* 0x000fe20007ffe0ff */
[----:B------:R-:W-:Y:S06]  /*4c80*/  BRA `(.L_x_2432) ;  /* 0x0000000000107947 */ /* 0x000fec0003800000 */
.L_x_2431:
[----:B------:R-:W-:-:S04]  /*4c90*/  ULEA UR5, -UR12, URZ, 0x6 ;  /* 0x0000003f0c057291 */ /* 0x000fc8000f8e313f */
[----:B------:R-:W-:Y:S02]  /*4ca0*/  USHF.R.S32.HI UR6, URZ, 0x1f, UR5 ;  /* 0x0000001f3f067899 */ /* 0x000fe40008011405 */
[----:B------:R-:W-:-:S04]  /*4cb0*/  MOV R6, UR5 ;  /* 0x0000000500067c02 */ /* 0x000fc80008000f00 */
[----:B------:R-:W-:-:S07]  /*4cc0*/  MOV R10, UR6 ;  /* 0x00000006000a7c02 */ /* 0x000fce0008000f00 */
.L_x_2432:
[----:B------:R-:W-:Y:S01]  /*4cd0*/  IADD3 R166, P1, R6, R166, RZ ;  /* 0x000000a606a67210 */ /* 0x000fe20007f3e0ff */
[----:B------:R-:W-:Y:S01]  /*4ce0*/  ULDC.64 UR6, c[0x0][0x218] ;  /* 0x0000860000067ab9 */ /* 0x000fe20000000a00 */
[----:B------:R-:W-:Y:S02]  /*4cf0*/  USHF.L.U32 UR17, UR12, 0x5, URZ ;  /* 0x000000050c117899 */ /* 0x000fe4000800063f */
[----:B------:R-:W-:Y:S01]  /*4d00*/  USHF.L.U64.HI UR5, UR12, 0x5, UR13 ;  /* 0x000000050c057899 */ /* 0x000fe2000801020d */
[----:B------:R-:W-:Y:S01]  /*4d10*/  IMAD.X R165, R10, 0x1, R165, P1 ;  /* 0x000000010aa57824 */ /* 0x000fe200008e06a5 */
[----:B------:R-:W-:-:S04]  /*4d20*/  LEA R247, P1, R166, UR6, 0x1 ;  /* 0x00000006a6f77c11 */ /* 0x000fc8000f8208ff */
[----:B------:R-:W-:Y:S02]  /*4d30*/  LEA.HI.X R246, R166, UR7, R165, 0x1, P1 ;  /* 0x00000007a6f67c11 */ /* 0x000fe400088f0ca5 */
[C---:B------:R-:W-:Y:S02]  /*4d40*/  IADD3 R22, P1, R247.reuse, UR17, RZ ;  /* 0x00000011f7167c10 */ /* 0x040fe4000ff3e0ff */
[-C--:B------:R-:W-:Y:S02]  /*4d50*/  LOP3.LUT R247, R247, R246.reuse, RZ, 0x3c, !PT ;  /* 0x000000f6f7f77212 */ /* 0x080fe400078e3cff */
[----:B------:R-:W-:Y:S02]  /*4d60*/  IADD3.X R23, R246, UR5, RZ, P1, !PT ;  /* 0x00000005f6177c10 */ /* 0x000fe40008ffe4ff */
[----:B------:R-:W-:Y:S02]  /*4d70*/  LOP3.LUT R246, R247, R246, RZ, 0x3c, !PT ;  /* 0x000000f6f7f67212 */ /* 0x000fe400078e3cff */
[----:B------:R-:W-:-:S02]  /*4d80*/  IADD3 R18, P1, R22, UR17, RZ ;  /* 0x0000001116127c10 */ /* 0x000fc4000ff3e0ff */
[----:B------:R-:W-:Y:S02]  /*4d90*/  LOP3.LUT R247, R247, R246, RZ, 0x3c, !PT ;  /* 0x000000f6f7f77212 */ /* 0x000fe400078e3cff */
[----:B------:R-:W-:Y:S02]  /*4da0*/  IADD3.X R19, R23, UR5, RZ, P1, !PT ;  /* 0x0000000517137c10 */ /* 0x000fe40008ffe4ff */
[----:B------:R-:W-:Y:S01]  /*4db0*/  IADD3 R10, P1, R18, UR17, RZ ;  /* 0x00000011120a7c10 */ /* 0x000fe2000ff3e0ff */
[----:B------:R-:W-:Y:S01]  /*4dc0*/  @!PT LDS RZ, [RZ] ;  /* 0x00000000fffff984 */ /* 0x000fe20000000800 */
[----:B------:R-:W-:Y:S01]  /*4dd0*/  @!PT LDS RZ, [RZ] ;  /* 0x00000000fffff984 */ /* 0x000fe20000000800 */
[----:B------:R-:W-:Y:S01]  /*4de0*/  @!PT LDS RZ, [RZ] ;  /* 0x00000000fffff984 */ /* 0x000fe20000000800 */
[----:B------:R1:W-:Y:S03]  /*4df0*/  LDGSTS.E.BYPASS.LTC128B.128 [R242+0x8000], desc[UR18][R246.64] ;  /* 0x08000000f6f27fae */ /* 0x0003e6000b901d52 */
[----:B------:R-:W-:Y:S01]  /*4e00*/  IADD3.X R11, R19, UR5, RZ, P1, !PT ;  /* 0x00000005130b7c10 */ /* 0x000fe20008ffe4ff */
        /* <DEDUP_REMOVED lines=16> */
.L_x_2430:
[----:B------:R-:W-:Y:S01]  /*4f10*/  FMNMX.FTZ R17, R3, R21, !PT ;  /* 0x0000001503117209 */ /* 0x000fe20007810000 */
        /* <DEDUP_REMOVED lines=32> */
[----:B-1----:R-:W1:Y:S03]  /*5120*/  SHFL.BFLY PT, R11, R17, 0x2, 0x1f ;  /* 0x0c401f00110b7f89 */ /* 0x002e6600000e0000 */
        /* <DEDUP_REMOVED lines=16> */
[----:B------:R-:W-:Y:S01]  /*5230*/  LDSM.16.MT88.4 R80, [R230+0x14000] ;  /* 0x01400000e650783b */ /* 0x000fe20000004200 */
[----:B-1----:R-:W-:-:S03]  /*5240*/  FMNMX.FTZ R164, R11, R164, !PT ;  /* 0x000000a40ba47209 */ /* 0x002fc60007810000 */
[----:B------:R-:W-:Y:S01]  /*5250*/  LDSM.16.MT88.4 R88, [R229+0x14000] ;  /* 0x01400000e558783b */ /* 0x000fe20000004200 */
[C---:B------:R-:W-:Y:S01]  /*5260*/  FSETP.NEU.FTZ.AND P1, PT, R164.reuse, -INF , PT ;  /* 0xff800000a400780b */ /* 0x040fe20003f3d000 */
[----:B------:R-:W-:Y:S02]  /*5270*/  FMUL.FTZ R199, R164, UR17 ;  /* 0x00000011a4c77c20 */ /* 0x000fe40008410000 */
[----:B------:R-:W-:Y:S03]  /*5280*/  LDSM.16.MT88.4 R96, [R228+0x14000] ;  /* 0x01400000e460783b */ /* 0x000fe60000004200 */
[----:B------:R-:W-:Y:S01]  /*5290*/  FSEL R199, R199, RZ, P1 ;  /* 0x000000ffc7c77208 */ /* 0x000fe20000800000 */
[----:B------:R-:W-:Y:S04]  /*52a0*/  LDSM.16.MT88.4 R104, [R232+0x16000] ;  /* 0x01600000e868783b */ /* 0x000fe80000004200 */
[--C-:B------:R-:W-:Y:S01]  /*52b0*/  FFMA.FTZ R182, R3, UR17, -R199.reuse ;  /* 0x0000001103b67c23 */ /* 0x100fe200080108c7 */
[----:B--2---:R-:W-:Y:S01]  /*52c0*/  FMNMX.FTZ R3, R10, R6, !PT ;  /* 0x000000060a037209 */ /* 0x004fe20007810000 */
[--C-:B------:R-:W-:Y:S01]  /*52d0*/  FFMA.FTZ R181, R21, UR17, -R199.reuse ;  /* 0x0000001115b57c23 */ /* 0x100fe200080108c7 */
[--C-:B------:R-:W-:Y:S01]  /*52e0*/  FFMA.FTZ R179, R16, UR17, -R199.reuse ;  /* 0x0000001110b37c23 */ /* 0x100fe200080108c7 */
[--C-:B------:R-:W-:Y:S01]  /*52f0*/  FFMA.FTZ R177, R36, UR17, -R199.reuse ;  /* 0x0000001124b17c23 */ /* 0x100fe200080108c7 */
[C---:B------:R-:W-:Y:S01]  /*5300*/  FSETP.NEU.FTZ.AND P1, PT, R3.reuse, -INF , PT ;  /* 0xff8000000300780b */ /* 0x040fe20003f3d000 */
[----:B------:R-:W-:Y:S01]  /*5310*/  FMUL.FTZ R194, R3, UR17 ;  /* 0x0000001103c27c20 */ /* 0x000fe20008410000 */
[----:B------:R-:W-:Y:S01]  /*5320*/  LDSM.16.MT88.4 R112, [R230+0x16000] ;  /* 0x01600000e670783b */ /* 0x000fe20000004200 */
[----:B------:R-:W-:Y:S01]  /*5330*/  MUFU.EX2 R182, R182 ;  /* 0x000000b600b67308 */ /* 0x000fe20000000800 */
[--C-:B------:R-:W-:Y:S01]  /*5340*/  FFMA.FTZ R173, R9, UR17, -R199.reuse ;  /* 0x0000001109ad7c23 */ /* 0x100fe200080108c7 */
[--C-:B------:R-:W-:Y:S01]  /*5350*/  FFMA.FTZ R2, R8, UR17, -R199.reuse ;  /* 0x0000001108027c23 */ /* 0x100fe200080108c7 */
[----:B------:R-:W-:Y:S01]  /*5360*/  FSEL R194, R194, RZ, P1 ;  /* 0x000000ffc2c27208 */ /* 0x000fe20000800000 */
        /* <DEDUP_REMOVED lines=8> */
[----:B------:R-:W1:Y:S01]  /*53f0*/  MUFU.EX2 R181, R181 ;  /* 0x000000b500b57308 */ /* 0x000e620000000800 */
[----:B------:R-:W2:Y:S01]  /*5400*/  LDSM.16.MT88.4 R72, [R232+0x14000] ;  /* 0x01400000e848783b */ /* 0x000ea20000004200 */
[--C-:B------:R-:W-:Y:S01]  /*5410*/  FFMA.FTZ R175, R13, UR17, -R194.reuse ;  /* 0x000000110daf7c23 */ /* 0x100fe200080108c2 */
[--C-:B------:R-:W-:Y:S01]  /*5420*/  FFMA.FTZ R172, R7, UR17, -R194.reuse ;  /* 0x0000001107ac7c23 */ /* 0x100fe200080108c2 */
[--C-:B------:R-:W-:Y:S01]  /*5430*/  FFMA.FTZ R169, R5, UR17, -R194.reuse ;  /* 0x0000001105a97c23 */ /* 0x100fe200080108c2 */
[----:B------:R-:W2:Y:S01]  /*5440*/  LDSM.16.MT88.4 R16, [R228+0x16000] ;  /* 0x01600000e410783b */ /* 0x000ea20000004200 */
[--C-:B------:R-:W-:Y:S01]  /*5450*/  FFMA.FTZ R0, R12, UR17, -R194.reuse ;  /* 0x000000110c007c23 */ /* 0x100fe200080108c2 */
[--C-:B------:R-:W-:Y:S01]  /*5460*/  FFMA.FTZ R186, R186, UR17, -R199.reuse ;  /* 0x00000011baba7c23 */ /* 0x100fe200080108c7 */
[----:B------:R-:W-:Y:S01]  /*5470*/  MUFU.EX2 R179, R179 ;  /* 0x000000b300b37308 */ /* 0x000fe20000000800 */
[----:B------:R-:W2:Y:S01]  /*5480*/  LDSM.16.MT88.4 R8, [R230+0x10800] ;  /* 0x01080000e608783b */ /* 0x000ea20000004200 */
[--C-:B------:R-:W-:Y:S01]  /*5490*/  FFMA.FTZ R187, R187, UR17, -R199.reuse ;  /* 0x00000011bbbb7c23 */ /* 0x100fe200080108c7 */
[--C-:B------:R-:W-:Y:S01]  /*54a0*/  FFMA.FTZ R188, R188, UR17, -R199.reuse ;  /* 0x00000011bcbc7c23 */ /* 0x100fe200080108c7 */
[--C-:B------:R-:W-:Y:S01]  /*54b0*/  FFMA.FTZ R189, R189, UR17, -R194.reuse ;  /* 0x00000011bdbd7c23 */ /* 0x100fe200080108c2 */
[----:B------:R-:W2:Y:S01]  /*54c0*/  LDSM.16.MT88.4 R20, [R229+0x10800] ;  /* 0x01080000e514783b */ /* 0x000ea20000004200 */
[--C-:B------:R-:W-:Y:S01]  /*54d0*/  FFMA.FTZ R190, R190, UR17, -R194.reuse ;  /* 0x00000011bebe7c23 */ /* 0x100fe200080108c2 */
[--C-:B------:R-:W-:Y:S01]  /*54e0*/  FFMA.FTZ R191, R191, UR17, -R194.reuse ;  /* 0x00000011bfbf7c23 */ /* 0x100fe200080108c2 */
[----:B------:R-:W3:Y:S01]  /*54f0*/  MUFU.EX2 R177, R177 ;  /* 0x000000b100b17308 */ /* 0x000ee20000000800 */
[----:B-1----:R-:W-:Y:S01]  /*5500*/  F2FP.BF16.F32.PACK_AB R128, R181, R182 ;  /* 0x000000b6b580723e */ /* 0x002fe200000010ff */
[----:B------:R-:W1:Y:S01]  /*5510*/  LDSM.16.MT88.4 R4, [R228+0x10800] ;  /* 0x01080000e404783b */ /* 0x000e620000004200 */
[--C-:B------:R-:W-:Y:S01]  /*5520*/  FFMA.FTZ R192, R192, UR17, -R194.reuse ;  /* 0x00000011c0c07c23 */ /* 0x100fe200080108c2 */
[--C-:B------:R-:W-:Y:S01]  /*5530*/  FFMA.FTZ R202, R202, UR17, -R199.reuse ;  /* 0x00000011caca7c23 */ /* 0x100fe200080108c7 */
[--C-:B------:R-:W-:Y:S01]  /*5540*/  FFMA.FTZ R201, R201, UR17, -R199.reuse ;  /* 0x00000011c9c97c23 */ /* 0x100fe200080108c7 */
[----:B------:R-:W1:Y:S01]  /*5550*/  LDSM.16.MT88.4 R12, [R232+0x12800] ;  /* 0x01280000e80c783b */ /* 0x000e620000004200 */
[--C-:B------:R-:W-:Y:S01]  /*5560*/  FFMA.FTZ R200, R200, UR17, -R199.reuse ;  /* 0x00000011c8c87c23 */ /* 0x100fe200080108c7 */
[----:B------:R-:W-:Y:S01]  /*5570*/  MUFU.EX2 R183, R183 ;  /* 0x000000b700b77308 */ /* 0x000fe20000000800 */
[----:B------:R-:W-:Y:S01]  /*5580*/  FFMA.FTZ R250, R198, UR17, -R199 ;  /* 0x00000011c6fa7c23 */ /* 0x000fe200080108c7 */
[----:B------:R-:W-:Y:S01]  /*5590*/  LDSM.16.MT88.4 R24, [R232+0x10800] ;  /* 0x01080000e818783b */ /* 0x000fe20000004200 */
[--C-:B------:R-:W-:Y:S01]  /*55a0*/  FFMA.FTZ R197, R197, UR17, -R194.reuse ;  /* 0x00000011c5c57c23 */ /* 0x100fe200080108c2 */
[--C-:B------:R-:W-:Y:S01]  /*55b0*/  FFMA.FTZ R196, R196, UR17, -R194.reuse ;  /* 0x00000011c4c47c23 */ /* 0x100fe200080108c2 */
[--C-:B------:R-:W-:Y:S01]  /*55c0*/  FFMA.FTZ R195, R195, UR17, -R194.reuse ;  /* 0x00000011c3c37c23 */ /* 0x100fe200080108c2 */
[----:B------:R-:W-:Y:S01]  /*55d0*/  LDSM.16.MT88.4 R28, [R228+0x12800] ;  /* 0x01280000e41c783b */ /* 0x000fe20000004200 */
[----:B------:R-:W-:Y:S01]  /*55e0*/  FFMA.FTZ R249, R193, UR17, -R194 ;  /* 0x00000011c1f97c23 */ /* 0x000fe200080108c2 */
[----:B------:R-:W4:Y:S01]  /*55f0*/  MUFU.EX2 R184, R184 ;  /* 0x000000b800b87308 */ /* 0x000f220000000800 */
[----:B---3--:R-:W-:Y:S01]  /*5600*/  F2FP.BF16.F32.PACK_AB R130, R177, R179 ;  /* 0x000000b3b182723e */ /* 0x008fe200000010ff */
[----:B------:R-:W-:Y:S01]  /*5610*/  LDSM.16.MT88.4 R32, [R230+0x12800] ;  /* 0x01280000e620783b */ /* 0x000fe20000004200 */
[----:B------:R-:W-:Y:S01]  /*5620*/  FADD.FTZ R181, R182, R181 ;  /* 0x000000b5b6b57221 */ /* 0x000fe20000010000 */
[----:B------:R-:W-:-:S03]  /*5630*/  PLOP3.LUT P1, PT, PT, PT, UP0, 0x80, 0x0 ;  /* 0x000000000000781c */ /* 0x000fc60003f2f008 */
[----:B------:R-:W-:Y:S01]  /*5640*/  FADD.FTZ R181, R179, R181 ;  /* 0x000000b5b3b57221 */ /* 0x000fe20000010000 */
[----:B------:R-:W3:Y:S03]  /*5650*/  MUFU.EX2 R180, R180 ;  /* 0x000000b400b47308 */ /* 0x000ee60000000800 */
[----:B------:R-:W-:-:S05]  /*5660*/  FADD.FTZ R181, R177, R181 ;  /* 0x000000b5b1b57221 */ /* 0x000fca0000010000 */
[----:B------:R-:W5:Y:S01]  /*5670*/  MUFU.EX2 R178, R178 ;  /* 0x000000b200b27308 */ /* 0x000f620000000800 */
[----:B----4-:R-:W-:Y:S01]  /*5680*/  F2FP.BF16.F32.PACK_AB R129, R184, R183 ;  /* 0x000000b7b881723e */ /* 0x010fe200000010ff */
[----:B------:R-:W-:-:S06]  /*5690*/  FADD.FTZ R183, R183, R184 ;  /* 0x000000b8b7b77221 */ /* 0x000fcc0000010000 */
[----:B------:R-:W4:Y:S01]  /*56a0*/  MUFU.EX2 R176, R176 ;  /* 0x000000b000b07308 */ /* 0x000f220000000800 */
[----:B---3--:R-:W-:-:S07]  /*56b0*/  FADD.FTZ R183, R180, R183 ;  /* 0x000000b7b4b77221 */ /* 0x008fce0000010000 */
[----:B------:R-:W3:Y:S01]  /*56c0*/  MUFU.EX2 R174, R174 ;  /* 0x000000ae00ae7308 */ /* 0x000ee20000000800 */
[C---:B-----5:R-:W-:Y:S01]  /*56d0*/  F2FP.BF16.F32.PACK_AB R131, R178.reuse, R180 ;  /* 0x000000b4b283723e */ /* 0x060fe200000010ff */
[----:B------:R-:W-:-:S06]  /*56e0*/  FADD.FTZ R183, R178, R183 ;  /* 0x000000b7b2b77221 */ /* 0x000fcc0000010000 */
[----:B------:R-:W-:Y:S01]  /*56f0*/  HMMA.16816.F32.BF16 R152, R128, R148, RZ ;  /* 0x000000948098723c */ /* 0x000fe200000418ff */
[----:B------:R-:W-:Y:S01]  /*5700*/  MUFU.EX2 R173, R173 ;  /* 0x000000ad00ad7308 */ /* 0x000fe20000000800 */
[----:B----4-:R-:W-:-:S04]  /*5710*/  FADD.FTZ R181, R176, R181 ;  /* 0x000000b5b0b57221 */ /* 0x010fc80000010000 */
[C---:B------:R-:W-:Y:S03]  /*5720*/  HMMA.16816.F32.BF16 R148, R128.reuse, R150, RZ ;  /* 0x000000968094723c */ /* 0x040fe600000418ff */
[----:B------:R-:W-:Y:S01]  /*5730*/  MUFU.EX2 R2, R2 ;  /* 0x0000000200027308 */ /* 0x000fe20000000800 */
[----:B---3--:R-:W-:Y:S02]  /*5740*/  FADD.FTZ R181, R174, R181 ;  /* 0x000000b5aeb57221 */ /* 0x008fe40000010000 */
[C---:B------:R-:W-:Y:S05]  /*5750*/  HMMA.16816.F32.BF16 R160, R128.reuse, R156, RZ ;  /* 0x0000009c80a0723c */ /* 0x040fea00000418ff */
[----:B------:R-:W3:Y:S01]  /*5760*/  MUFU.EX2 R175, R175 ;  /* 0x000000af00af7308 */ /* 0x000ee20000000800 */
[C---:B------:R-:W-:Y:S06]  /*5770*/  HMMA.16816.F32.BF16 R144, R128.reuse, R140, RZ ;  /* 0x0000008c8090723c */ /* 0x040fec00000418ff */
[C---:B------:R-:W-:Y:S01]  /*5780*/  HMMA.16816.F32.BF16 R136, R128.reuse, R132, RZ ;  /* 0x000000848088723c */ /* 0x040fe200000418ff */
[----:B------:R-:W4:Y:S05]  /*5790*/  MUFU.EX2 R172, R172 ;  /* 0x000000ac00ac7308 */ /* 0x000f2a0000000800 */
[----:B------:R-:W-:Y:S03]  /*57a0*/  HMMA.16816.F32.BF16 R36, R128, R40, RZ ;  /* 0x000000288024723c */ /* 0x000fe600000418ff */
[----:B------:R-:W-:Y:S01]  /*57b0*/  MUFU.EX2 R169, R169 ;  /* 0x000000a900a97308 */ /* 0x000fe20000000800 */
[----:B---3--:R-:W-:-:S02]  /*57c0*/  FADD.FTZ R183, R175, R183 ;  /* 0x000000b7afb77221 */ /* 0x008fc40000010000 */
[C---:B------:R-:W-:Y:S05]  /*57d0*/  HMMA.16816.F32.BF16 R44, R128.reuse, R48, RZ ;  /* 0x00000030802c723c */ /* 0x040fea00000418ff */
[----:B------:R-:W3:Y:S01]  /*57e0*/  MUFU.EX2 R0, R0 ;  /* 0x0000000000007308 */ /* 0x000ee20000000800 */
[----:B------:R-:W-:Y:S01]  /*57f0*/  HMMA.16816.F32.BF16 R52, R128, R56, RZ ;  /* 0x000000388034723c */ /* 0x000fe200000418ff */
[----:B----4-:R-:W-:-:S05]  /*5800*/  FADD.FTZ R183, R172, R183 ;  /* 0x000000b7acb77221 */ /* 0x010fca0000010000 */
[C---:B------:R-:W-:Y:S01]  /*5810*/  HMMA.16816.F32.BF16 R60, R128.reuse, R64, RZ ;  /* 0x00000040803c723c */ /* 0x040fe200000418ff */
[----:B------:R-:W-:Y:S05]  /*5820*/  MUFU.EX2 R185, R185 ;  /* 0x000000b900b97308 */ /* 0x000fea0000000800 */
[C---:B--2---:R-:W-:Y:S03]  /*5830*/  HMMA.16816.F32.BF16 R68, R128.reuse, R72, RZ ;  /* 0x000000488044723c */ /* 0x044fe600000418ff */
[----:B------:R-:W2:Y:S03]  /*5840*/  MUFU.EX2 R186, R186 ;  /* 0x000000ba00ba7308 */ /* 0x000ea60000000800 */
[C---:B------:R-:W-:Y:S05]  /*5850*/  HMMA.16816.F32.BF16 R76, R128.reuse, R80, RZ ;  /* 0x00000050804c723c */ /* 0x040fea00000418ff */
[----:B------:R-:W-:Y:S01]  /*5860*/  MUFU.EX2 R187, R187 ;  /* 0x000000bb00bb7308 */ /* 0x000fe20000000800 */
[C---:B------:R-:W-:Y:S06]  /*5870*/  HMMA.16816.F32.BF16 R84, R128.reuse, R88, RZ ;  /* 0x000000588054723c */ /* 0x040fec00000418ff */
[C---:B------:R-:W-:Y:S01]  /*5880*/  HMMA.16816.F32.BF16 R92, R128.reuse, R96, RZ ;  /* 0x00000060805c723c */ /* 0x040fe200000418ff */
[----:B------:R-:W-:Y:S05]  /*5890*/  MUFU.EX2 R188, R188 ;  /* 0x000000bc00bc7308 */ /* 0x000fea0000000800 */
        /* <DEDUP_REMOVED lines=29> */
[C---:B------:R-:W-:Y:S06]  /*5a70*/  HMMA.16816.F32.BF16 R124, R128.reuse, R16, RZ ;  /* 0x00000010807c723c */ /* 0x040fec00000418ff */
[----:B------:R-:W-:Y:S01]  /*5a80*/  HMMA.16816.F32.BF16 R128, R128, R18, RZ ;  /* 0x000000128080723c */ /* 0x000fe200000418ff */
[----:B------:R-:W-:-:S02]  /*5a90*/  F2FP.BF16.F32.PACK_AB R16, R174, R176 ;  /* 0x000000b0ae10723e */ /* 0x000fc400000010ff */
[----:B------:R-:W-:-:S04]  /*5aa0*/  F2FP.BF16.F32.PACK_AB R17, R172, R175 ;  /* 0x000000afac11723e */ /* 0x000fc800000010ff */
[----:B------:R-:W-:Y:S01]  /*5ab0*/  F2FP.BF16.F32.PACK_AB R18, R2, R173 ;  /* 0x000000ad0212723e */ /* 0x000fe200000010ff */
[----:B------:R-:W-:Y:S01]  /*5ac0*/  FADD.FTZ R173, R173, R181 ;  /* 0x000000b5adad7221 */ /* 0x000fe20000010000 */
[----:B---3--:R-:W-:Y:S01]  /*5ad0*/  F2FP.BF16.F32.PACK_AB R19, R0, R169 ;  /* 0x000000a90013723e */ /* 0x008fe200000010ff */
[----:B------:R-:W-:Y:S02]  /*5ae0*/  FADD.FTZ R169, R169, R183 ;  /* 0x000000b7a9a97221 */ /* 0x000fe40000010000 */
[----:B------:R-:W-:Y:S02]  /*5af0*/  FADD.FTZ R173, R2, R173 ;  /* 0x000000ad02ad7221 */ /* 0x000fe40000010000 */
[----:B------:R-:W-:Y:S02]  /*5b00*/  FADD.FTZ R169, R0, R169 ;  /* 0x000000a900a97221 */ /* 0x000fe40000010000 */
[C---:B------:R-:W-:Y:S06]  /*5b10*/  HMMA.16816.F32.BF16 R152, R16.reuse, R8, R152 ;  /* 0x000000081098723c */ /* 0x040fec0000041898 */
        /* <DEDUP_REMOVED lines=41> */
[C---:B-----5:R-:W-:Y:S06]  /*5db0*/  HMMA.16816.F32.BF16 R116, R16.reuse, R20, R116 ;  /* 0x000000141074723c */ /* 0x060fec0000041874 */
[C---:B------:R-:W-:Y:S01]  /*5dc0*/  HMMA.16816.F32.BF16 R120, R16.reuse, R22, R120 ;  /* 0x000000161078723c */ /* 0x040fe20000041878 */
[----:B------:R-:W4:Y:S05]  /*5dd0*/  LDSM.16.MT88.4 R20, [R232+0x13000] ;  /* 0x01300000e814783b */ /* 0x000f2a0000004200 */
        /* <DEDUP_REMOVED lines=56> */
[----:B------:R-:W-:-:S02]  /*6160*/  F2FP.BF16.F32.PACK_AB R4, R201, R202 ;  /* 0x000000cac904723e */ /* 0x000fc400000010ff */
[----:B------:R-:W-:-:S03]  /*6170*/  F2FP.BF16.F32.PACK_AB R5, R196, R197 ;  /* 0x000000c5c405723e */ /* 0x000fc600000010ff */
[C---:B------:R-:W-:Y:S01]  /*6180*/  HMMA.16816.F32.BF16 R44, R16.reuse, R32, R44 ;  /* 0x00000020102c723c */ /* 0x040fe2000004182c */
[C---:B------:R-:W-:Y:S01]  /*6190*/  F2FP.BF16.F32.PACK_AB R6, R250.reuse, R200 ;  /* 0x000000c8fa06723e */ /* 0x040fe200000010ff */
[----:B------:R-:W-:Y:S01]  /*61a0*/  FADD.FTZ R250, R250, R187 ;  /* 0x000000bbfafa7221 */ /* 0x000fe20000010000 */
[C---:B------:R-:W-:Y:S01]  /*61b0*/  F2FP.BF16.F32.PACK_AB R7, R249.reuse, R195 ;  /* 0x000000c3f907723e */ /* 0x040fe200000010ff */
[----:B------:R-:W-:Y:S02]  /*61c0*/  FADD.FTZ R249, R249, R191 ;  /* 0x000000bff9f97221 */ /* 0x000fe40000010000 */
        /* <DEDUP_REMOVED lines=8> */
[C---:B----4-:R-:W-:Y:S06]  /*6250*/  HMMA.16816.F32.BF16 R124, R16.reuse, R20, R124 ;  /* 0x00000014107c723c */ /* 0x050fec000004187c */
[----:B------:R-:W-:Y:S01]  /*6260*/  HMMA.16816.F32.BF16 R128, R16, R22, R128 ;  /* 0x000000161080723c */ /* 0x000fe20000041880 */
[----:B------:R-:W4:Y:S04]  /*6270*/  LDSM.16.MT88.4 R20, [R230+0x13800] ;  /* 0x01380000e614783b */ /* 0x000f280000004200 */
[----:B------:R-:W4:Y:S01]  /*6280*/  LDSM.16.MT88.4 R16, [R229+0x13800] ;  /* 0x01380000e510783b */ /* 0x000f220000004200 */
        /* <DEDUP_REMOVED lines=33> */
[C---:B----4-:R-:W-:Y:S06]  /*64a0*/  HMMA.16816.F32.BF16 R100, R4.reuse, R20, R100 ;  /* 0x000000140464723c */ /* 0x050fec0000041864 */
[C---:B------:R-:W-:Y:S06]  /*64b0*/  HMMA.16816.F32.BF16 R104, R4.reuse, R22, R104 ;  /* 0x000000160468723c */ /* 0x040fec0000041868 */
[C---:B------:R-:W-:Y:S06]  /*64c0*/  HMMA.16816.F32.BF16 R108, R4.reuse, R16, R108 ;  /* 0x00000010046c723c */ /* 0x040fec000004186c */
[C---:B------:R-:W-:Y:S06]  /*64d0*/  HMMA.16816.F32.BF16 R112, R4.reuse, R18, R112 ;  /* 0x000000120470723c */ /* 0x040fec0000041870 */
[C---:B--2---:R-:W-:Y:S06]  /*64e0*/  HMMA.16816.F32.BF16 R116, R4.reuse, R12, R116 ;  /* 0x0000000c0474723c */ /* 0x044fec0000041874 */
        /* <DEDUP_REMOVED lines=81> */
.L_x_2434:
[----:B------:R-:W-:-:S04]  /*6a00*/  ULEA UR26, -UR8, URZ, 0x6 ;  /* 0x0000003f081a7291 */ /* 0x000fc8000f8e313f */
[----:B------:R-:W-:-:S12]  /*6a10*/  USHF.R.S32.HI UR5, URZ, 0x1f, UR26 ;  /* 0x0000001f3f057899 */ /* 0x000fd8000801141a */
.L_x_2435:
[----:B------:R-:W-:Y:S01]  /*6a20*/  ULEA UR4, UP0, UR8, UR26, 0x4 ;  /* 0x0000001a08047291 */ /* 0x000fe2000f80203f */
[----:B------:R-:W-:Y:S01]  /*6a30*/  IMAD.U32 R0, RZ, RZ, UR26 ;  /* 0x0000001aff007e24 */ /* 0x000fe2000f8e00ff */
[----:B------:R-:W-:Y:S01]  /*6a40*/  IADD3 R2, P2, R170, UR26, RZ ;  /* 0x0000001aaa027c10 */ /* 0x000fe2000ff5e0ff */
[----:B------:R-:W-:Y:S01]  /*6a50*/  IMAD.U32 R4, RZ, RZ, UR5 ;  /* 0x00000005ff047e24 */ /* 0x000fe2000f8e00ff */
[----:B------:R-:W-:Y:S02]  /*6a60*/  ULEA.HI.X UR20, UR8, UR5, UR9, 0x4, UP0 ;  /* 0x0000000508147291 */ /* 0x000fe400080f2409 */
[----:B------:R-:W-:Y:S01]  /*6a70*/  LEA R240, P3, R0, R240, 0x1 ;  /* 0x000000f000f07211 */ /* 0x000fe200078608ff */
[----:B------:R-:W-:Y:S01]  /*6a80*/  UISETP.GE.AND UP0, UPT, UR16, 0x3, UPT ;  /* 0x000000031000788c */ /* 0x000fe2000bf06270 */
[----:B------:R-:W-:Y:S01]  /*6a90*/  IADD3 R170, P1, R170, UR4, RZ ;  /* 0x00000004aaaa7c10 */ /* 0x000fe2000ff3e0ff */
[----:B------:R-:W-:Y:S01]  /*6aa0*/  USHF.L.U32 UR4, UR8, 0x5, URZ ;  /* 0x0000000508047899 */ /* 0x000fe2000800063f */
[----:B------:R-:W-:Y:S01]  /*6ab0*/  IADD3.X R5, R168, UR5, RZ, P2, !PT ;  /* 0x00000005a8057c10 */ /* 0x000fe200097fe4ff */
[----:B------:R-:W-:Y:S01]  /*6ac0*/  USHF.L.U64.HI UR5, UR8, 0x5, UR9 ;  /* 0x0000000508057899 */ /* 0x000fe20008010209 */
[----:B------:R-:W-:-:S02]  /*6ad0*/  LEA R6, P2, R2, UR10, 0x1 ;  /* 0x0000000a02067c11 */ /* 0x000fc4000f8408ff */
[----:B------:R-:W-:Y:S01]  /*6ae0*/  LEA.HI.X R239, R0, R239, R4, 0x1, P3 ;  /* 0x000000ef00ef7211 */ /* 0x000fe200018f0c04 */
[----:B------:R-:W-:Y:S01]  /*6af0*/  IMAD.MOV.U32 R4, RZ, RZ, R240 ;  /* 0x000000ffff047224 */ /* 0x000fe200078e00f0 */
[----:B------:R-:W-:Y:S02]  /*6b00*/  IADD3.X R168, R168, UR20, RZ, P1, !PT ;  /* 0x00000014a8a87c10 */ /* 0x000fe40008ffe4ff */
[----:B------:R-:W-:Y:S02]  /*6b10*/  LEA R8, P1, R170, UR10, 0x1 ;  /* 0x0000000aaa087c11 */ /* 0x000fe4000f8208ff */
[----:B------:R-:W-:Y:S01]  /*6b20*/  LEA.HI.X R7, R2, UR11, R5, 0x1, P2 ;  /* 0x0000000b02077c11 */ /* 0x000fe200090f0c05 */
[----:B------:R-:W-:Y:S01]  /*6b30*/  IMAD.MOV.U32 R5, RZ, RZ, R239 ;  /* 0x000000ffff057224 */ /* 0x000fe200078e00ef */
[----:B------:R-:W-:Y:S02]  /*6b40*/  LEA.HI.X R9, R170, UR11, R168, 0x1, P1 ;  /* 0x0000000baa097c11 */ /* 0x000fe400088f0ca8 */
[----:B------:R-:W-:-:S02]  /*6b50*/  IADD3 R10, P1, R240, UR4, RZ ;  /* 0x00000004f00a7c10 */ /* 0x000fc4000ff3e0ff */
[----:B------:R-:W-:Y:S01]  /*6b60*/  @!PT LDS RZ, [RZ] ;  /* 0x00000000fffff984 */ /* 0x000fe20000000800 */
[----:B------:R-:W-:Y:S01]  /*6b70*/  @!PT LDS RZ, [RZ] ;  /* 0x00000000fffff984 */ /* 0x000fe20000000800 */
[----:B------:R-:W-:Y:S01]  /*6b80*/  @!PT LDS RZ, [RZ] ;  /* 0x00000000fffff984 */ /* 0x000fe20000000800 */
[----:B------:R1:W-:Y:S02]  /*6b90*/  LDGSTS.E.BYPASS.LTC128B.128 [R242+0x10000], desc[UR18][R4.64] ;  /* 0x1000000004f27fae */ /* 0x0003e4000b901d52 */
[----:B------:R-:W-:Y:S02]  /*6ba0*/  IADD3.X R11, R239, UR5, RZ, P1, !PT ;  /* 0x00000005ef0b7c10 */ /* 0x000fe40008ffe4ff */
[----:B------:R-:W-:Y:S01]  /*6bb0*/  IADD3 R12, P1, R8, UR4, RZ ;  /* 0x00000004080c7c10 */ /* 0x000fe2000ff3e0ff */
[----:B------:R-:W-:Y:S03]  /*6bc0*/  LDGSTS.E.BYPASS.LTC128B.128 [R242+0x12000], desc[UR18][R6.64+0x80] ;  /* 0x1200008006f27fae */ /* 0x000fe6000b901d52 */
[----:B------:R-:W-:Y:S01]  /*6bd0*/  IADD3.X R13, R9, UR5, RZ, P1, !PT ;  /* 0x00000005090d7c10 */ /* 0x000fe20008ffe4ff */
[----:B------:R-:W-:Y:S01]  /*6be0*/  LDGSTS.E.BYPASS.LTC128B.128 [R242+0x14000], desc[UR18][R6.64+0x100] ;  /* 0x1400010006f27fae */ /* 0x000fe2000b901d52 */
[----:B------:R-:W-:-:S03]  /*6bf0*/  IADD3 R14, P1, R12, UR4, RZ ;  /* 0x000000040c0e7c10 */ /* 0x000fc6000ff3e0ff */
[----:B------:R2:W-:Y:S01]  /*6c00*/  LDGSTS.E.BYPASS.LTC128B.128 [R242+0x16000], desc[UR18][R6.64+0x180] ;  /* 0x1600018006f27fae */ /* 0x0005e2000b901d52 */
[----:B------:R-:W-:-:S03]  /*6c10*/  IADD3.X R15, R13, UR5, RZ, P1, !PT ;  /* 0x000000050d0f7c10 */ /* 0x000fc60008ffe4ff */
[----:B------:R-:W-:Y:S04]  /*6c20*/  LDGSTS.E.BYPASS.LTC128B.128 [R242+0x10800], desc[UR18][R10.64] ;  /* 0x108000000af27fae */ /* 0x000fe8000b901d52 */
[----:B------:R-:W-:Y:S04]  /*6c30*/  LDGSTS.E.BYPASS.LTC128B.128 [R242+0x12800], desc[UR18][R8.64+0x80] ;  /* 0x1280008008f27fae */ /* 0x000fe8000b901d52 */
[----:B------:R-:W-:Y:S01]  /*6c40*/  LDGSTS.E.BYPASS.LTC128B.128 [R242+0x14800], desc[UR18][R8.64+0x100] ;  /* 0x1480010008f27fae */ /* 0x000fe2000b901d52 */
[----:B-1----:R-:W-:-:S03]  /*6c50*/  IADD3 R4, P2, R10, UR4, RZ ;  /* 0x000000040a047c10 */ /* 0x002fc6000ff5e0ff */
[----:B------:R1:W-:Y:S01]  /*6c60*/  LDGSTS.E.BYPASS.LTC128B.128 [R242+0x16800], desc[UR18][R8.64+0x180] ;  /* 0x1680018008f27fae */ /* 0x0003e2000b901d52 */
[----:B------:R-:W-:-:S05]  /*6c70*/  IADD3.X R5, R11, UR5, RZ, P2, !PT ;  /* 0x000000050b057c10 */ /* 0x000fca00097fe4ff */
[----:B------:R-:W-:Y:S01]  /*6c80*/  LDGSTS.E.BYPASS.LTC128B.128 [R242+0x11000], desc[UR18][R4.64] ;  /* 0x1100000004f27fae */ /* 0x000fe2000b901d52 */
[----:B--2---:R-:W-:-:S03]  /*6c90*/  IADD3 R6, P2, R4, UR4, RZ ;  /* 0x0000000404067c10 */ /* 0x004fc6000ff5e0ff */
[----:B------:R-:W-:Y:S01]  /*6ca0*/  LDGSTS.E.BYPASS.LTC128B.128 [R242+0x13000], desc[UR18][R12.64+0x80] ;  /* 0x130000800cf27fae */ /* 0x000fe2000b901d52 */
[----:B------:R-:W-:-:S03]  /*6cb0*/  IADD3.X R7, R5, UR5, RZ, P2, !PT ;  /* 0x0000000505077c10 */ /* 0x000fc600097fe4ff */
[----:B------:R-:W-:Y:S04]  /*6cc0*/  LDGSTS.E.BYPASS.LTC128B.128 [R242+0x15000], desc[UR18][R12.64+0x100] ;  /* 0x150001000cf27fae */ /* 0x000fe8000b901d52 */
[----:B------:R-:W-:Y:S04]  /*6cd0*/  LDGSTS.E.BYPASS.LTC128B.128 [R242+0x17000], desc[UR18][R12.64+0x180] ;  /* 0x170001800cf27fae */ /* 0x000fe8000b901d52 */
[----:B------:R-:W-:Y:S04]  /*6ce0*/  LDGSTS.E.BYPASS.LTC128B.128 [R242+0x11800], desc[UR18][R6.64] ;  /* 0x1180000006f27fae */ /* 0x000fe8000b901d52 */
[----:B------:R-:W-:Y:S04]  /*6cf0*/  LDGSTS.E.BYPASS.LTC128B.128 [R242+0x13800], desc[UR18][R14.64+0x80] ;  /* 0x138000800ef27fae */ /* 0x000fe8000b901d52 */
[----:B------:R-:W-:Y:S04]  /*6d00*/  LDGSTS.E.BYPASS.LTC128B.128 [R242+0x15800], desc[UR18][R14.64+0x100] ;  /* 0x158001000ef27fae */ /* 0x000fe8000b901d52 */
[----:B------:R2:W-:Y:S04]  /*6d10*/  LDGSTS.E.BYPASS.LTC128B.128 [R242+0x17800], desc[UR18][R14.64+0x180] ;  /* 0x178001800ef27fae */ /* 0x0005e8000b901d52 */
[----:B------:R-:W-:Y:S04]  /*6d20*/  LDSM.16.M88.4 R188, [R238] ;  /* 0x00000000eebc783b */ /* 0x000fe80000000200 */
[----:B------:R-:W3:Y:S04]  /*6d30*/  LDSM.16.M88.4 R28, [R237+0x8000] ;  /* 0x00800000ed1c783b */ /* 0x000ee80000000200 */
[----:B------:R-:W4:Y:S04]  /*6d40*/  LDSM.16.M88.4 R20, [R237+0x8800] ;  /* 0x00880000ed14783b */ /* 0x000f280000000200 */
[----:B------:R-:W-:Y:S04]  /*6d50*/  LDSM.16.M88.4 R172, [R237+0x9800] ;  /* 0x00980000edac783b */ /* 0x000fe80000000200 */
[----:B------:R-:W-:Y:S04]  /*6d60*/  LDSM.16.M88.4 R196, [R236] ;  /* 0x00000000ecc4783b */ /* 0x000fe80000000200 */
[----:B-1----:R-:W-:Y:S04]  /*6d70*/  LDSM.16.M88.4 R8, [R235] ;  /* 0x00000000eb08783b */ /* 0x002fe80000000200 */
[----:B--2---:R-:W1:Y:S04]  /*6d80*/  LDSM.16.M88.4 R12, [R237+0x9000] ;  /* 0x00900000ed0c783b */ /* 0x004e680000000200 */
[----:B------:R-:W2:Y:S04]  /*6d90*/  LDSM.16.M88.4 R168, [R227] ;  /* 0x00000000e3a8783b */ /* 0x000ea80000000200 */
[----:B------:R-:W5:Y:S04]  /*6da0*/  LDSM.16.M88.4 R4, [R226] ;  /* 0x00000000e204783b */ /* 0x000f680000000200 */
[----:B------:R-:W5:Y:S04]  /*6db0*/  LDSM.16.M88.4 R200, [R225] ;  /* 0x00000000e1c8783b */ /* 0x000f680000000200 */
[----:B------:R-:W-:Y:S01]  /*6dc0*/  LDSM.16.M88.4 R184, [R231+0x8000] ;  /* 0x00800000e7b8783b */ /* 0x000fe20000000200 */
[C---:B---3--:R-:W-:Y:S03]  /*6dd0*/  HMMA.16816.F32.BF16 R32, R188.reuse, R28, RZ ;  /* 0x0000001cbc20723c */ /* 0x048fe600000418ff */
[----:B------:R-:W-:Y:S04]  /*6de0*/  LDSM.16.M88.4 R180, [R231+0x8800] ;  /* 0x00880000e7b4783b */ /* 0x000fe80000000200 */
[----:B------:R-:W-:Y:S01]  /*6df0*/  LDSM.16.M88.4 R176, [R231+0x9000] ;  /* 0x00900000e7b0783b */ /* 0x000fe20000000200 */
[C---:B------:R-:W-:Y:S03]  /*6e00*/  HMMA.16816.F32.BF16 R28, R188.reuse, R30, RZ ;  /* 0x0000001ebc1c723c */ /* 0x040fe600000418ff */
[----:B------:R-:W0:Y:S03]  /*6e10*/  LDGDEPBAR ;  /* 0x00000000000079af */ /* 0x000e260000000000 */
[C---:B----4-:R-:W-:Y:S06]  /*6e20*/  HMMA.16816.F32.BF16 R24, R188.reuse, R20, RZ ;  /* 0x00000014bc18723c */ /* 0x050fec00000418ff */
[C---:B------:R-:W-:Y:S06]  /*6e30*/  HMMA.16816.F32.BF16 R20, R188.reuse, R22, RZ ;  /* 0x00000016bc14723c */ /* 0x040fec00000418ff */
[C---:B-1----:R-:W-:Y:S06]  /*6e40*/  HMMA.16816.F32.BF16 R16, R188.reuse, R12, RZ ;  /* 0x0000000cbc10723c */ /* 0x042fec00000418ff */
[C---:B------:R-:W-:Y:S06]  /*6e50*/  HMMA.16816.F32.BF16 R12, R188.reuse, R14, RZ ;  /* 0x0000000ebc0c723c */ /* 0x040fec00000418ff */
[C---:B------:R-:W-:Y:S06]  /*6e60*/  HMMA.16816.F32.BF16 R192, R188.reuse, R172, RZ ;  /* 0x000000acbcc0723c */ /* 0x040fec00000418ff */
[----:B------:R-:W-:Y:S01]  /*6e70*/  HMMA.16816.F32.BF16 R188, R188, R174, RZ ;  /* 0x000000aebcbc723c */ /* 0x000fe200000418ff */
[----:B------:R-:W-:Y:S05]  /*6e80*/  LDSM.16.M88.4 R172, [R231+0x9800] ;  /* 0x00980000e7ac783b */ /* 0x000fea0000000200 */
[C---:B------:R-:W-:Y:S06]  /*6e90*/  HMMA.16816.F32.BF16 R32, R196.reuse, R8, R32 ;  /* 0x00000008c420723c */ /* 0x040fec0000041820 */
[C---:B------:R-:W-:Y:S01]  /*6ea0*/  HMMA.16816.F32.BF16 R28, R196.reuse, R10, R28 ;  /* 0x0000000ac41c723c */ /* 0x040fe2000004181c */
[----:B------:R-:W1:Y:S05]  /*6eb0*/  LDSM.16.M88.4 R8, [R234] ;  /* 0x00000000ea08783b */ /* 0x000e6a0000000200 */
[C---:B--2---:R-:W-:Y:S06]  /*6ec0*/  HMMA.16816.F32.BF16 R24, R196.reuse, R168, R24 ;  /* 0x000000a8c418723c */ /* 0x044fec0000041818 */
[C---:B------:R-:W-:Y:S01]  /*6ed0*/  HMMA.16816.F32.BF16 R20, R196.reuse, R170, R20 ;  /* 0x000000aac414723c */ /* 0x040fe20000041814 */
[----:B------:R-:W-:Y:S05]  /*6ee0*/  LDSM.16.M88.4 R168, [R224] ;  /* 0x00000000e0a8783b */ /* 0x000fea0000000200 */
[C---:B-----5:R-:W-:Y:S06]  /*6ef0*/  HMMA.16816.F32.BF16 R16, R196.reuse, R4, R16 ;  /* 0x00000004c410723c */ /* 0x060fec0000041810 */
[C---:B------:R-:W-:Y:S01]  /*6f00*/  HMMA.16816.F32.BF16 R12, R196.reuse, R6, R12 ;  /* 0x00000006c40c723c */ /* 0x040fe2000004180c */
[----:B------:R-:W2:Y:S05]  /*6f10*/  LDSM.16.M88.4 R4, [R233] ;  /* 0x00000000e904783b */ /* 0x000eaa0000000200 */
[C---:B------:R-:W-:Y:S06]  /*6f20*/  HMMA.16816.F32.BF16 R192, R196.reuse, R200, R192 ;  /* 0x000000c8c4c0723c */ /* 0x040fec00000418c0 */
        /* <DEDUP_REMOVED lines=14> */
[----:B------:R-:W5:Y:S04]  /*7010*/  LDSM.16.M88.4 R8, [R238+0x2000] ;  /* 0x00200000ee08783b */ /* 0x000f680000000200 */
[----:B------:R-:W5:Y:S01]  /*7020*/  LDSM.16.M88.4 R172, [R237+0xa800] ;  /* 0x00a80000edac783b */ /* 0x000f620000000200 */
[C---:B--2---:R-:W-:Y:S06]  /*7030*/  HMMA.16816.F32.BF16 R32, R4.reuse, R168, R32 ;  /* 0x000000a80420723c */ /* 0x044fec0000041820 */
[C---:B------:R-:W-:Y:S01]  /*7040*/  HMMA.16816.F32.BF16 R28, R4.reuse, R170, R28 ;  /* 0x000000aa041c723c */ /* 0x040fe2000004181c */
[----:B------:R-:W2:Y:S05]  /*7050*/  LDSM.16.M88.4 R168, [R237+0xb000] ;  /* 0x00b00000eda8783b */ /* 0x000eaa0000000200 */
[C---:B---3--:R-:W-:Y:S06]  /*7060*/  HMMA.16816.F32.BF16 R24, R4.reuse, R196, R24 ;  /* 0x000000c40418723c */ /* 0x048fec0000041818 */
[C---:B------:R-:W-:Y:S01]  /*7070*/  HMMA.16816.F32.BF16 R20, R4.reuse, R198, R20 ;  /* 0x000000c60414723c */ /* 0x040fe20000041814 */
[----:B------:R-:W-:Y:S05]  /*7080*/  LDSM.16.M88.4 R196, [R223] ;  /* 0x00000000dfc4783b */ /* 0x000fea0000000200 */
[C---:B-1----:R-:W-:Y:S06]  /*7090*/  HMMA.16816.F32.BF16 R16, R4.reuse, R184, R16 ;  /* 0x000000b80410723c */ /* 0x042fec0000041810 */
[C---:B------:R-:W-:Y:S01]  /*70a0*/  HMMA.16816.F32.BF16 R12, R4.reuse, R186, R12 ;  /* 0x000000ba040c723c */ /* 0x040fe2000004180c */
[----:B------:R-:W-:Y:S05]  /*70b0*/  LDSM.16.M88.4 R184, [R222] ;  /* 0x00000000deb8783b */ /* 0x000fea0000000200 */
[C---:B----4-:R-:W-:Y:S06]  /*70c0*/  HMMA.16816.F32.BF16 R192, R4.reuse, R180, R192 ;  /* 0x000000b404c0723c */ /* 0x050fec00000418c0 */
[----:B------:R-:W-:Y:S01]  /*70d0*/  HMMA.16816.F32.BF16 R188, R4, R182, R188 ;  /* 0x000000b604bc723c */ /* 0x000fe200000418bc */
[----:B------:R-:W1:Y:S04]  /*70e0*/  LDSM.16.M88.4 R4, [R236+0x2000] ;  /* 0x00200000ec04783b */ /* 0x000e680000000200 */
[----:B------:R-:W3:Y:S01]  /*70f0*/  LDSM.16.M88.4 R180, [R221] ;  /* 0x00000000ddb4783b */ /* 0x000ee20000000200 */
[C---:B-----5:R-:W-:Y:S06]  /*7100*/  HMMA.16816.F32.BF16 R32, R8.reuse, R176, R32 ;  /* 0x000000b00820723c */ /* 0x060fec0000041820 */
[C---:B------:R-:W-:Y:S01]  /*7110*/  HMMA.16816.F32.BF16 R28, R8.reuse, R178, R28 ;  /* 0x000000b2081c723c */ /* 0x040fe2000004181c */
[----:B------:R-:W4:Y:S05]  /*7120*/  LDSM.16.M88.4 R176, [R220] ;  /* 0x00000000dcb0783b */ /* 0x000f2a0000000200 */
[C---:B------:R-:W-:Y:S06]  /*7130*/  HMMA.16816.F32.BF16 R24, R8.reuse, R172, R24 ;  /* 0x000000ac0818723c */ /* 0x040fec0000041818 */
[C---:B------:R-:W-:Y:S01]  /*7140*/  HMMA.16816.F32.BF16 R20, R8.reuse, R174, R20 ;  /* 0x000000ae0814723c */ /* 0x040fe20000041814 */
[----:B------:R-:W-:Y:S05]  /*7150*/  LDSM.16.M88.4 R172, [R234+0x2000] ;  /* 0x00200000eaac783b */ /* 0x000fea0000000200 */
[C---:B--2---:R-:W-:Y:S06]  /*7160*/  HMMA.16816.F32.BF16 R16, R8.reuse, R168, R16 ;  /* 0x000000a80810723c */ /* 0x044fec0000041810 */
[C---:B------:R-:W-:Y:S01]  /*7170*/  HMMA.16816.F32.BF16 R12, R8.reuse, R170, R12 ;  /* 0x000000aa080c723c */ /* 0x040fe2000004180c */
[----:B------:R-:W2:Y:S05]  /*7180*/  LDSM.16.M88.4 R168, [R231+0xa000] ;  /* 0x00a00000e7a8783b */ /* 0x000eaa0000000200 */
[C---:B------:R-:W-:Y:S06]  /*7190*/  HMMA.16816.F32.BF16 R192, R8.reuse, R200, R192 ;  /* 0x000000c808c0723c */ /* 0x040fec00000418c0 */
[----:B------:R-:W-:Y:S01]  /*71a0*/  HMMA.16816.F32.BF16 R188, R8, R202, R188 ;  /* 0x000000ca08bc723c */ /* 0x000fe200000418bc */
[----:B------:R-:W5:Y:S04]  /*71b0*/  LDSM.16.M88.4 R8, [R231+0xa800] ;  /* 0x00a80000e708783b */ /* 0x000f680000000200 */
[----:B------:R-:W-:Y:S01]  /*71c0*/  LDSM.16.M88.4 R200, [R236+0x4000] ;  /* 0x00400000ecc8783b */ /* 0x000fe20000000200 */
[C---:B-1----:R-:W-:Y:S06]  /*71d0*/  HMMA.16816.F32.BF16 R32, R4.reuse, R196, R32 ;  /* 0x000000c40420723c */ /* 0x042fec0000041820 */
[C---:B------:R-:W-:Y:S01]  /*71e0*/  HMMA.16816.F32.BF16 R28, R4.reuse, R198, R28 ;  /* 0x000000c6041c723c */ /* 0x040fe2000004181c */
[----:B------:R-:W1:Y:S05]  /*71f0*/  LDSM.16.M88.4 R196, [R231+0xb000] ;  /* 0x00b00000e7c4783b */ /* 0x000e6a0000000200 */
[C---:B------:R-:W-:Y:S06]  /*7200*/  HMMA.16816.F32.BF16 R24, R4.reuse, R184, R24 ;  /* 0x000000b80418723c */ /* 0x040fec0000041818 */
[C---:B------:R-:W-:Y:S01]  /*7210*/  HMMA.16816.F32.BF16 R20, R4.reuse, R186, R20 ;  /* 0x000000ba0414723c */ /* 0x040fe20000041814 */
[----:B------:R-:W1:Y:S05]  /*7220*/  LDSM.16.M88.4 R184, [R231+0xb800] ;  /* 0x00b80000e7b8783b */ /* 0x000e6a0000000200 */
[C---:B---3--:R-:W-:Y:S06]  /*7230*/  HMMA.16816.F32.BF16 R16, R4.reuse, R180, R16 ;  /* 0x000000b40410723c */ /* 0x048fec0000041810 */
[C---:B------:R-:W-:Y:S01]  /*7240*/  HMMA.16816.F32.BF16 R12, R4.reuse, R182, R12 ;  /* 0x000000b6040c723c */ /* 0x040fe2000004180c */
[----:B------:R-:W-:Y:S05]  /*7250*/  LDSM.16.M88.4 R180, [R224+0x2000] ;  /* 0x00200000e0b4783b */ /* 0x000fea0000000200 */
[C---:B----4-:R-:W-:Y:S06]  /*7260*/  HMMA.16816.F32.BF16 R192, R4.reuse, R176, R192 ;  /* 0x000000b004c0723c */ /* 0x050fec00000418c0 */
[----:B------:R-:W-:Y:S01]  /*7270*/  HMMA.16816.F32.BF16 R188, R4, R178, R188 ;  /* 0x000000b204bc723c */ /* 0x000fe200000418bc */
[----:B------:R-:W3:Y:S04]  /*7280*/  LDSM.16.M88.4 R4, [R233+0x2000] ;  /* 0x00200000e904783b */ /* 0x000ee80000000200 */
[----:B------:R-:W4:Y:S01]  /*7290*/  LDSM.16.M88.4 R176, [R224+0x2800] ;  /* 0x00280000e0b0783b */ /* 0x000f220000000200 */
        /* <DEDUP_REMOVED lines=9> */
[C---:B------:R-:W-:Y:S06]  /*7330*/  HMMA.16816.F32.BF16 R192, R172.reuse, R184, R192 ;  /* 0x000000b8acc0723c */ /* 0x040fec00000418c0 */
[----:B------:R-:W-:Y:S01]  /*7340*/  HMMA.16816.F32.BF16 R188, R172, R186, R188 ;  /* 0x000000baacbc723c */ /* 0x000fe200000418bc */
[----:B------:R-:W1:Y:S04]  /*7350*/  LDSM.16.M88.4 R172, [R238+0x4000] ;  /* 0x00400000eeac783b */ /* 0x000e680000000200 */
[----:B------:R-:W1:Y:S01]  /*7360*/  LDSM.16.M88.4 R184, [R237+0xc800] ;  /* 0x00c80000edb8783b */ /* 0x000e620000000200 */
        /* <DEDUP_REMOVED lines=8> */
[----:B------:R-:W2:Y:S05]  /*73f0*/  LDSM.16.M88.4 R168, [R219] ;  /* 0x00000000dba8783b */ /* 0x000eaa0000000200 */
[C---:B-----5:R-:W-:Y:S06]  /*7400*/  HMMA.16816.F32.BF16 R192, R4.reuse, R8, R192 ;  /* 0x0000000804c0723c */ /* 0x060fec00000418c0 */
[----:B------:R-:W-:Y:S01]  /*7410*/  HMMA.16816.F32.BF16 R188, R4, R10, R188 ;  /* 0x0000000a04bc723c */ /* 0x000fe200000418bc */
[----:B------:R-:W5:Y:S04]  /*7420*/  LDSM.16.M88.4 R8, [R218] ;  /* 0x00000000da08783b */ /* 0x000f680000000200 */
[----:B------:R-:W5:Y:S01]  /*7430*/  LDSM.16.M88.4 R4, [R217] ;  /* 0x00000000d904783b */ /* 0x000f620000000200 */
[C---:B-1----:R-:W-:Y:S06]  /*7440*/  HMMA.16816.F32.BF16 R32, R172.reuse, R196, R32 ;  /* 0x000000c4ac20723c */ /* 0x042fec0000041820 */
[C---:B------:R-:W-:Y:S01]  /*7450*/  HMMA.16816.F32.BF16 R28, R172.reuse, R198, R28 ;  /* 0x000000c6ac1c723c */ /* 0x040fe2000004181c */
[----:B------:R-:W-:Y:S05]  /*7460*/  LDSM.16.M88.4 R196, [R216] ;  /* 0x00000000d8c4783b */ /* 0x000fea0000000200 */
[C---:B------:R-:W-:Y:S06]  /*7470*/  HMMA.16816.F32.BF16 R24, R172.reuse, R184, R24 ;  /* 0x000000b8ac18723c */ /* 0x040fec0000041818 */
[C---:B------:R-:W-:Y:S01]  /*7480*/  HMMA.16816.F32.BF16 R20, R172.reuse, R186, R20 ;  /* 0x000000baac14723c */ /* 0x040fe20000041814 */
[----:B------:R-:W-:Y:S05]  /*7490*/  LDSM.16.M88.4 R184, [R234+0x4000] ;  /* 0x00400000eab8783b */ /* 0x000fea0000000200 */
[C---:B---3--:R-:W-:Y:S06]  /*74a0*/  HMMA.16816.F32.BF16 R16, R172.reuse, R180, R16 ;  /* 0x000000b4ac10723c */ /* 0x048fec0000041810 */
[C---:B------:R-:W-:Y:S01]  /*74b0*/  HMMA.16816.F32.BF16 R12, R172.reuse, R182, R12 ;  /* 0x000000b6ac0c723c */ /* 0x040fe2000004180c */
[----:B------:R-:W1:Y:S05]  /*74c0*/  LDSM.16.M88.4 R180, [R231+0xc000] ;  /* 0x00c00000e7b4783b */ /* 0x000e6a0000000200 */
[C---:B----4-:R-:W-:Y:S06]  /*74d0*/  HMMA.16816.F32.BF16 R192, R172.reuse, R176, R192 ;  /* 0x000000b0acc0723c */ /* 0x050fec00000418c0 */
[----:B------:R-:W-:Y:S01]  /*74e0*/  HMMA.16816.F32.BF16 R188, R172, R178, R188 ;  /* 0x000000b2acbc723c */ /* 0x000fe200000418bc */
[----:B------:R-:W3:Y:S04]  /*74f0*/  LDSM.16.M88.4 R176, [R231+0xc800] ;  /* 0x00c80000e7b0783b */ /* 0x000ee80000000200 */
[----:B------:R-:W4:Y:S01]  /*7500*/  LDSM.16.M88.4 R172, [R231+0xd000] ;  /* 0x00d00000e7ac783b */ /* 0x000f220000000200 */
[C---:B--2---:R-:W-:Y:S06]  /*7510*/  HMMA.16816.F32.BF16 R32, R200.reuse, R168, R32 ;  /* 0x000000a8c820723c */ /* 0x044fec0000041820 */
[C---:B------:R-:W-:Y:S01]  /*7520*/  HMMA.16816.F32.BF16 R28, R200.reuse, R170, R28 ;  /* 0x000000aac81c723c */ /* 0x040fe2000004181c */
[----:B------:R-:W-:Y:S05]  /*7530*/  LDSM.16.M88.4 R168, [R231+0xd800] ;  /* 0x00d80000e7a8783b */ /* 0x000fea0000000200 */
[C---:B-----5:R-:W-:Y:S06]  /*7540*/  HMMA.16816.F32.BF16 R24, R200.reuse, R8, R24 ;  /* 0x00000008c818723c */ /* 0x060fec0000041818 */
[C---:B------:R-:W-:Y:S01]  /*7550*/  HMMA.16816.F32.BF16 R20, R200.reuse, R10, R20 ;  /* 0x0000000ac814723c */ /* 0x040fe20000041814 */
[----:B------:R-:W-:Y:S05]  /*7560*/  LDSM.16.M88.4 R8, [R233+0x4000] ;  /* 0x00400000e908783b */ /* 0x000fea0000000200 */
[C---:B------:R-:W-:Y:S06]  /*7570*/  HMMA.16816.F32.BF16 R16, R200.reuse, R4, R16 ;  /* 0x00000004c810723c */ /* 0x040fec0000041810 */
[----:B------:R-:W-:Y:S01]  /*7580*/  HMMA.16816.F32.BF16 R12, R200, R6, R12 ;  /* 0x00000006c80c723c */ /* 0x000fe2000004180c */
[----:B------:R-:W2:Y:S05]  /*7590*/  LDSM.16.M88.4 R4, [R224+0x4000] ;  /* 0x00400000e004783b */ /* 0x000eaa0000000200 */
[C---:B-1----:R-:W-:Y:S06]  /*75a0*/  HMMA.16816.F32.BF16 R32, R184.reuse, R180, R32 ;  /* 0x000000b4b820723c */ /* 0x042fec0000041820 */
[----:B------:R-:W-:Y:S06]  /*75b0*/  HMMA.16816.F32.BF16 R28, R184, R182, R28 ;  /* 0x000000b6b81c723c */ /* 0x000fec000004181c */
[C---:B------:R-:W-:Y:S06]  /*75c0*/  HMMA.16816.F32.BF16 R192, R200.reuse, R196, R192 ;  /* 0x000000c4c8c0723c */ /* 0x040fec00000418c0 */
[----:B------:R-:W-:Y:S01]  /*75d0*/  HMMA.16816.F32.BF16 R188, R200, R198, R188 ;  /* 0x000000c6c8bc723c */ /* 0x000fe200000418bc */
[----:B------:R-:W1:Y:S04]  /*75e0*/  LDSM.16.M88.4 R196, [R224+0x5000] ;  /* 0x00500000e0c4783b */ /* 0x000e680000000200 */
[----:B------:R-:W-:Y:S01]  /*75f0*/  LDSM.16.M88.4 R200, [R224+0x4800] ;  /* 0x00480000e0c8783b */ /* 0x000fe20000000200 */
[C---:B---3--:R-:W-:Y:S06]  /*7600*/  HMMA.16816.F32.BF16 R24, R184.reuse, R176, R24 ;  /* 0x000000b0b818723c */ /* 0x048fec0000041818 */
[C---:B------:R-:W-:Y:S01]  /*7610*/  HMMA.16816.F32.BF16 R20, R184.reuse, R178, R20 ;  /* 0x000000b2b814723c */ /* 0x040fe20000041814 */
[----:B------:R-:W-:Y:S05]  /*7620*/  LDSM.16.M88.4 R176, [R238+0x6000] ;  /* 0x00600000eeb0783b */ /* 0x000fea0000000200 */
[----:B----4-:R-:W-:Y:S01]  /*7630*/  HMMA.16816.F32.BF16 R180, R184, R172, R16 ;  /* 0x000000acb8b4723c */ /* 0x010fe20000041810 */
[----:B------:R-:W3:Y:S05]  /*7640*/  LDSM.16.M88.4 R16, [R237+0xe000] ;  /* 0x00e00000ed10783b */ /* 0x000eea0000000200 */
[----:B--2---:R-:W-:Y:S06]  /*7650*/  HMMA.16816.F32.BF16 R32, R8, R4, R32 ;  /* 0x000000040820723c */ /* 0x004fec0000041820 */
[C---:B------:R-:W-:Y:S01]  /*7660*/  HMMA.16816.F32.BF16 R12, R184.reuse, R174, R12 ;  /* 0x000000aeb80c723c */ /* 0x040fe2000004180c */
[----:B------:R-:W-:Y:S05]  /*7670*/  LDSM.16.M88.4 R172, [R236+0x6000] ;  /* 0x00600000ecac783b */ /* 0x000fea0000000200 */
[C---:B------:R-:W-:Y:S06]  /*7680*/  HMMA.16816.F32.BF16 R192, R184.reuse, R168, R192 ;  /* 0x000000a8b8c0723c */ /* 0x040fec00000418c0 */
[----:B------:R-:W-:Y:S01]  /*7690*/  HMMA.16816.F32.BF16 R188, R184, R170, R188 ;  /* 0x000000aab8bc723c */ /* 0x000fe200000418bc */
[----:B------:R-:W2:Y:S04]  /*76a0*/  LDSM.16.M88.4 R168, [R215] ;  /* 0x00000000d7a8783b */ /* 0x000ea80000000200 */
[----:B------:R-:W-:Y:S01]  /*76b0*/  LDSM.16.M88.4 R184, [R234+0x6000] ;  /* 0x00600000eab8783b */ /* 0x000fe20000000200 */
[C---:B------:R-:W-:Y:S03]  /*76c0*/  HMMA.16816.F32.BF16 R28, R8.reuse, R6, R28 ;  /* 0x00000006081c723c */ /* 0x040fe6000004181c */
[----:B------:R-:W4:Y:S03]  /*76d0*/  LDSM.16.M88.4 R4, [R224+0x5800] ;  /* 0x00580000e004783b */ /* 0x000f260000000200 */
[----:B-1----:R-:W-:Y:S06]  /*76e0*/  HMMA.16816.F32.BF16 R180, R8, R196, R180 ;  /* 0x000000c408b4723c */ /* 0x002fec00000418b4 */
[----:B---3--:R-:W-:Y:S06]  /*76f0*/  HMMA.16816.F32.BF16 R32, R176, R16, R32 ;  /* 0x00000010b020723c */ /* 0x008fec0000041820 */
[C---:B------:R-:W-:Y:S01]  /*7700*/  HMMA.16816.F32.BF16 R196, R8.reuse, R198, R12 ;  /* 0x000000c608c4723c */ /* 0x040fe2000004180c */
[----:B------:R-:W1:Y:S05]  /*7710*/  LDSM.16.M88.4 R12, [R231+0xe000] ;  /* 0x00e00000e70c783b */ /* 0x000e6a0000000200 */
[C---:B------:R-:W-:Y:S06]  /*7720*/  HMMA.16816.F32.BF16 R24, R8.reuse, R200, R24 ;  /* 0x000000c80818723c */ /* 0x040fec0000041818 */
[----:B------:R-:W-:Y:S01]  /*7730*/  HMMA.16816.F32.BF16 R20, R8, R202, R20 ;  /* 0x000000ca0814723c */ /* 0x000fe20000041814 */
[----:B------:R-:W3:Y:S05]  /*7740*/  LDSM.16.M88.4 R200, [R237+0xe800] ;  /* 0x00e80000edc8783b */ /* 0x000eea0000000200 */
[----:B--2---:R-:W-:Y:S06]  /*7750*/  HMMA.16816.F32.BF16 R32, R172, R168, R32 ;  /* 0x000000a8ac20723c */ /* 0x004fec0000041820 */
[----:B------:R-:W-:Y:S01]  /*7760*/  HMMA.16816.F32.BF16 R28, R176, R18, R28 ;  /* 0x00000012b01c723c */ /* 0x000fe2000004181c */
[----:B------:R-:W2:Y:S05]  /*7770*/  LDSM.16.M88.4 R16, [R214] ;  /* 0x00000000d610783b */ /* 0x000eaa0000000200 */
[C---:B----4-:R-:W-:Y:S06]  /*7780*/  HMMA.16816.F32.BF16 R192, R8.reuse, R4, R192 ;  /* 0x0000000408c0723c */ /* 0x050fec00000418c0 */
[----:B------:R-:W-:Y:S01]  /*7790*/  HMMA.16816.F32.BF16 R188, R8, R6, R188 ;  /* 0x0000000608bc723c */ /* 0x000fe200000418bc */
[----:B------:R-:W-:Y:S04]  /*77a0*/  LDSM.16.M88.4 R8, [R233+0x6000] ;  /* 0x00600000e908783b */ /* 0x000fe80000000200 */
[----:B------:R-:W4:Y:S01]  /*77b0*/  LDSM.16.M88.4 R4, [R224+0x6000] ;  /* 0x00600000e004783b */ /* 0x000f220000000200 */
[----:B-1----:R-:W-:Y:S06]  /*77c0*/  HMMA.16816.F32.BF16 R32, R184, R12, R32 ;  /* 0x0000000cb820723c */ /* 0x002fec0000041820 */
[----:B------:R-:W-:Y:S01]  /*77d0*/  HMMA.16816.F32.BF16 R28, R172, R170, R28 ;  /* 0x000000aaac1c723c */ /* 0x000fe2000004181c */
[----:B------:R-:W1:Y:S05]  /*77e0*/  LDSM.16.M88.4 R168, [R237+0xf000] ;  /* 0x00f00000eda8783b */ /* 0x000e6a0000000200 */
[C---:B---3--:R-:W-:Y:S06]  /*77f0*/  HMMA.16816.F32.BF16 R24, R176.reuse, R200, R24 ;  /* 0x000000c8b018723c */ /* 0x048fec0000041818 */
[----:B------:R-:W-:Y:S01]  /*7800*/  HMMA.16816.F32.BF16 R200, R176, R202, R20 ;  /* 0x000000cab0c8723c */ /* 0x000fe20000041814 */
[----:B------:R-:W3:Y:S11]  /*7810*/  LDSM.16.M88.4 R20, [R231+0xe800] ;  /* 0x00e80000e714783b */ /* 0x000ef60000000200 */
[----:B------:R-:W-:Y:S01]  /*7820*/  HMMA.16816.F32.BF16 R28, R184, R14, R28 ;  /* 0x0000000eb81c723c */ /* 0x000fe2000004181c */
[----:B------:R-:W-:Y:S05]  /*7830*/  LDSM.16.M88.4 R12, [R213] ;  /* 0x00000000d50c783b */ /* 0x000fea0000000200 */
[----:B--2---:R-:W-:Y:S06]  /*7840*/  HMMA.16816.F32.BF16 R24, R172, R16, R24 ;  /* 0x00000010ac18723c */ /* 0x004fec0000041818 */
[----:B----4-:R-:W-:Y:S06]  /*7850*/  HMMA.16816.F32.BF16 R32, R8, R4, R32 ;  /* 0x000000040820723c */ /* 0x010fec0000041820 */
[----:B------:R-:W-:Y:S01]  /*7860*/  HMMA.16816.F32.BF16 R200, R172, R18, R200 ;  /* 0x00000012acc8723c */ /* 0x000fe200000418c8 */
[----:B------:R-:W2:Y:S05]  /*7870*/  LDSM.16.M88.4 R16, [R224+0x6800] ;  /* 0x00680000e010783b */ /* 0x000eaa0000000200 */
[----:B-1----:R-:W-:Y:S06]  /*7880*/  HMMA.16816.F32.BF16 R180, R176, R168, R180 ;  /* 0x000000a8b0b4723c */ /* 0x002fec00000418b4 */
[----:B---3--:R-:W-:Y:S06]  /*7890*/  HMMA.16816.F32.BF16 R24, R184, R20, R24 ;  /* 0x00000014b818723c */ /* 0x008fec0000041818 */
[----:B------:R-:W-:Y:S01]  /*78a0*/  FMUL.FTZ R33, R33, UR24 ;  /* 0x0000001821217c20 */ /* 0x000fe20008410000 */
[----:B------:R-:W-:Y:S01]  /*78b0*/  FMUL.FTZ R0, R32, UR24 ;  /* 0x0000001820007c20 */ /* 0x000fe20008410000 */
[----:B------:R-:W-:Y:S01]  /*78c0*/  FMUL.FTZ R2, R34, UR24 ;  /* 0x0000001822027c20 */ /* 0x000fe20008410000 */
[----:B------:R-:W-:Y:S01]  /*78d0*/  FMUL.FTZ R169, R35, UR24 ;  /* 0x0000001823a97c20 */ /* 0x000fe20008410000 */
[----:B------:R1:W-:Y:S01]  /*78e0*/  MUFU.TANH R168, R33 ;  /* 0x0000002100a87308 */ /* 0x0003e20000002400 */
[----:B------:R-:W-:Y:S06]  /*78f0*/  HMMA.16816.F32.BF16 R196, R176, R170, R196 ;  /* 0x000000aab0c4723c */ /* 0x000fec00000418c4 */
[----:B------:R-:W-:Y:S01]  /*7900*/  HMMA.16816.F32.BF16 R200, R184, R22, R200 ;  /* 0x00000016b8c8723c */ /* 0x000fe200000418c8 */
[----:B------:R-:W-:Y:S01]  /*7910*/  LDSM.16.M88.4 R20, [R212] ;  /* 0x00000000d414783b */ /* 0x000fe20000000200 */
[----:B------:R-:W3:Y:S04]  /*7920*/  MUFU.TANH R169, R169 ;  /* 0x000000a900a97308 */ /* 0x000ee80000002400 */
[C---:B------:R-:W-:Y:S01]  /*7930*/  HMMA.16816.F32.BF16 R28, R8.reuse, R6, R28 ;  /* 0x00000006081c723c */ /* 0x040fe2000004181c */
[----:B------:R-:W4:Y:S03]  /*7940*/  LDSM.16.M88.4 R4, [R231+0xf000] ;  /* 0x00f00000e704783b */ /* 0x000f260000000200 */
[----:B------:R-:W-:Y:S01]  /*7950*/  MUFU.TANH R0, R0 ;  /* 0x0000000000007308 */ /* 0x000fe20000002400 */
[----:B-1----:R-:W1:Y:S01]  /*7960*/  LDSM.16.M88.4 R32, [R237+0xf800] ;  /* 0x00f80000ed20783b */ /* 0x002e620000000200 */
[----:B--2---:R-:W-:Y:S06]  /*7970*/  HMMA.16816.F32.BF16 R24, R8, R16, R24 ;  /* 0x000000100818723c */ /* 0x004fec0000041818 */
[C---:B------:R-:W-:Y:S01]  /*7980*/  HMMA.16816.F32.BF16 R180, R172.reuse, R12, R180 ;  /* 0x0000000cacb4723c */ /* 0x040fe200000418b4 */
[----:B------:R-:W-:Y:S05]  /*7990*/  MUFU.TANH R2, R2 ;  /* 0x0000000200027308 */ /* 0x000fea0000002400 */
[----:B------:R-:W-:Y:S01]  /*79a0*/  HMMA.16816.F32.BF16 R196, R172, R14, R196 ;  /* 0x0000000eacc4723c */ /* 0x000fe200000418c4 */
[----:B------:R-:W2:Y:S05]  /*79b0*/  LDSM.16.M88.4 R12, [R224+0x7000] ;  /* 0x00700000e00c783b */ /* 0x000eaa0000000200 */
[----:B------:R-:W-:Y:S01]  /*79c0*/  HMMA.16816.F32.BF16 R200, R8, R18, R200 ;  /* 0x0000001208c8723c */ /* 0x000fe200000418c8 */
[----:B------:R-:W5:Y:S01]  /*79d0*/  LDSM.16.M88.4 R16, [R231+0xf800] ;  /* 0x00f80000e710783b */ /* 0x000f620000000200 */
[----:B------:R-:W-:Y:S01]  /*79e0*/  FMUL.FTZ R28, R28, UR24 ;  /* 0x000000181c1c7c20 */ /* 0x000fe20008410000 */
[----:B------:R-:W-:Y:S01]  /*79f0*/  FMUL.FTZ R30, R30, UR24 ;  /* 0x000000181e1e7c20 */ /* 0x000fe20008410000 */
[----:B------:R-:W-:Y:S01]  /*7a00*/  FMUL.FTZ R29, R29, UR24 ;  /* 0x000000181d1d7c20 */ /* 0x000fe20008410000 */
[----:B------:R-:W-:Y:S01]  /*7a10*/  FMUL.FTZ R31, R31, UR24 ;  /* 0x000000181f1f7c20 */ /* 0x000fe20008410000 */
[----:B------:R-:W-:Y:S01]  /*7a20*/  FMUL.FTZ R26, R26, UR24 ;  /* 0x000000181a1a7c20 */ /* 0x000fe20008410000 */
[----:B------:R-:W-:Y:S01]  /*7a30*/  FMUL.FTZ R24, R24, UR24 ;  /* 0x0000001818187c20 */ /* 0x000fe20008410000 */
[----:B------:R-:W3:Y:S01]  /*7a40*/  MUFU.TANH R28, R28 ;  /* 0x0000001c001c7308 */ /* 0x000ee20000002400 */
[----:B------:R-:W-:-:S07]  /*7a50*/  FMUL.FTZ R25, R25, UR24 ;  /* 0x0000001819197c20 */ /* 0x000fce0008410000 */
[----:B------:R-:W3:Y:S01]  /*7a60*/  MUFU.TANH R30, R30 ;  /* 0x0000001e001e7308 */ /* 0x000ee20000002400 */
[----:B----4-:R-:W-:Y:S06]  /*7a70*/  HMMA.16816.F32.BF16 R180, R184, R4, R180 ;  /* 0x00000004b8b4723c */ /* 0x010fec00000418b4 */
[C---:B-1----:R-:W-:Y:S01]  /*7a80*/  HMMA.16816.F32.BF16 R192, R176.reuse, R32, R192 ;  /* 0x00000020b0c0723c */ /* 0x042fe200000418c0 */
[----:B------:R1:W-:Y:S05]  /*7a90*/  MUFU.TANH R32, R26 ;  /* 0x0000001a00207308 */ /* 0x0003ea0000002400 */
[----:B------:R-:W-:Y:S01]  /*7aa0*/  HMMA.16816.F32.BF16 R188, R176, R34, R188 ;  /* 0x00000022b0bc723c */ /* 0x000fe200000418bc */
[----:B------:R-:W-:-:S02]  /*7ab0*/  FMUL.FTZ R33, R202, UR24 ;  /* 0x00000018ca217c20 */ /* 0x000fc40008410000 */
[----:B------:R-:W4:Y:S03]  /*7ac0*/  MUFU.TANH R29, R29 ;  /* 0x0000001d001d7308 */ /* 0x000f260000002400 */
[----:B------:R-:W-:Y:S01]  /*7ad0*/  HMMA.16816.F32.BF16 R196, R184, R6, R196 ;  /* 0x00000006b8c4723c */ /* 0x000fe200000418c4 */
[----:B------:R-:W3:Y:S01]  /*7ae0*/  LDSM.16.M88.4 R4, [R224+0x7800] ;  /* 0x00780000e004783b */ /* 0x000ee20000000200 */
[----:B------:R-:W-:-:S04]  /*7af0*/  DEPBAR.LE SB0, 0x0 ;  /* 0x000080000000791a */ /* 0x000fc80000000000 */
[----:B-1----:R-:W-:Y:S01]  /*7b00*/  FMUL.FTZ R26, R27, UR24 ;  /* 0x000000181b1a7c20 */ /* 0x002fe20008410000 */
[----:B--2---:R-:W-:Y:S01]  /*7b10*/  HMMA.16816.F32.BF16 R180, R8, R12, R180 ;  /* 0x0000000c08b4723c */ /* 0x004fe200000418b4 */
[----:B------:R-:W1:Y:S01]  /*7b20*/  S2R R27, SR_TID.X ;  /* 0x00000000001b7919 */ /* 0x000e620000002100 */
[----:B------:R-:W2:Y:S04]  /*7b30*/  MUFU.TANH R31, R31 ;  /* 0x0000001f001f7308 */ /* 0x000ea80000002400 */
[C---:B------:R-:W-:Y:S01]  /*7b40*/  HMMA.16816.F32.BF16 R192, R172.reuse, R20, R192 ;  /* 0x00000014acc0723c */ /* 0x040fe200000418c0 */
[----:B------:R-:W-:Y:S01]  /*7b50*/  FMUL.FTZ R12, R200, UR24 ;  /* 0x00000018c80c7c20 */ /* 0x000fe20008410000 */
[----:B------:R-:W-:Y:S02]  /*7b60*/  FMUL.FTZ R13, R201, UR24 ;  /* 0x00000018c90d7c20 */ /* 0x000fe40008410000 */
[----:B------:R-:W2:Y:S02]  /*7b70*/  MUFU.TANH R26, R26 ;  /* 0x0000001a001a7308 */ /* 0x000ea40000002400 */
[----:B------:R-:W-:Y:S01]  /*7b80*/  HMMA.16816.F32.BF16 R188, R172, R22, R188 ;  /* 0x00000016acbc723c */ /* 0x000fe200000418bc */
[----:B------:R-:W-:-:S05]  /*7b90*/  FMUL.FTZ R21, R203, UR24 ;  /* 0x00000018cb157c20 */ /* 0x000fca0008410000 */
[----:B------:R-:W-:Y:S01]  /*7ba0*/  HMMA.16816.F32.BF16 R196, R8, R14, R196 ;  /* 0x0000000e08c4723c */ /* 0x000fe200000418c4 */
[----:B------:R-:W2:Y:S05]  /*7bb0*/  MUFU.TANH R12, R12 ;  /* 0x0000000c000c7308 */ /* 0x000eaa0000002400 */
[----:B------:R-:W-:Y:S01]  /*7bc0*/  FMUL.FTZ R20, R180, UR24 ;  /* 0x00000018b4147c20 */ /* 0x000fe20008410000 */
[----:B------:R-:W-:Y:S02]  /*7bd0*/  IMAD.U32 R14, RZ, RZ, UR23 ;  /* 0x00000017ff0e7e24 */ /* 0x000fe4000f8e00ff */
[----:B------:R-:W-:Y:S01]  /*7be0*/  FMUL.FTZ R182, R182, UR24 ;  /* 0x00000018b6b67c20 */ /* 0x000fe20008410000 */
[----:B------:R-:W2:Y:S01]  /*7bf0*/  MUFU.TANH R33, R33 ;  /* 0x0000002100217308 */ /* 0x000ea20000002400 */
[----:B------:R-:W-:Y:S01]  /*7c00*/  FMUL.FTZ R181, R181, UR24 ;  /* 0x00000018b5b57c20 */ /* 0x000fe20008410000 */
[----:B------:R-:W-:Y:S01]  /*7c10*/  FMUL.FTZ R183, R183, UR24 ;  /* 0x00000018b7b77c20 */ /* 0x000fe20008410000 */
[----:B-----5:R-:W-:Y:S01]  /*7c20*/  HMMA.16816.F32.BF16 R192, R184, R16, R192 ;  /* 0x00000010b8c0723c */ /* 0x020fe200000418c0 */
[----:B-1----:R-:W-:-:S04]  /*7c30*/  IMAD.SHL.U32 R27, R27, 0x2, RZ ;  /* 0x000000021b1b7824 */ /* 0x002fc800078e00ff */
[----:B------:R-:W1:Y:S01]  /*7c40*/  MUFU.TANH R24, R24 ;  /* 0x0000001800187308 */ /* 0x000e620000002400 */
[----:B------:R-:W-:Y:S01]  /*7c50*/  HMMA.16816.F32.BF16 R188, R184, R18, R188 ;  /* 0x00000012b8bc723c */ /* 0x000fe200000418bc */
[----:B------:R-:W-:-:S04]  /*7c60*/  LOP3.LUT R27, R27, 0x6, RZ, 0xc0, !PT ;  /* 0x000000061b1b7812 */ /* 0x000fc800078ec0ff */
[----:B------:R-:W-:Y:S01]  /*7c70*/  FMUL.FTZ R196, R196, UR24 ;  /* 0x00000018c4c47c20 */ /* 0x000fe20008410000 */
[----:B------:R-:W-:Y:S01]  /*7c80*/  IMAD R14, R14, 0x40, R27 ;  /* 0x000000400e0e7824 */ /* 0x000fe200078e021b */
[----:B------:R-:W5:Y:S01]  /*7c90*/  MUFU.TANH R25, R25 ;  /* 0x0000001900197308 */ /* 0x000f620000002400 */
[----:B------:R-:W-:Y:S01]  /*7ca0*/  FMUL.FTZ R198, R198, UR24 ;  /* 0x00000018c6c67c20 */ /* 0x000fe20008410000 */
[----:B------:R-:W-:Y:S01]  /*7cb0*/  FMUL.FTZ R199, R199, UR24 ;  /* 0x00000018c7c77c20 */ /* 0x000fe20008410000 */
[C---:B------:R-:W-:Y:S02]  /*7cc0*/  VIADD R15, R14.reuse, 0x1 ;  /* 0x000000010e0f7836 */ /* 0x040fe40000000000 */
[----:B------:R-:W-:Y:S01]  /*7cd0*/  FMUL.FTZ R197, R197, UR24 ;  /* 0x00000018c5c57c20 */ /* 0x000fe20008410000 */
[C---:B------:R-:W-:Y:S02]  /*7ce0*/  VIADD R16, R14.reuse, 0x8 ;  /* 0x000000080e107836 */ /* 0x040fe40000000000 */
[C---:B------:R-:W-:Y:S01]  /*7cf0*/  VIADD R18, R14.reuse, 0x18 ;  /* 0x000000180e127836 */ /* 0x040fe20000000000 */
[CC--:B------:R-:W-:Y:S01]  /*7d00*/  ISETP.GE.AND P5, PT, R15.reuse, R204.reuse, PT ;  /* 0x000000cc0f00720c */ /* 0x0c0fe20003fa6270 */
[----:B------:R-:W5:Y:S01]  /*7d10*/  MUFU.TANH R20, R20 ;  /* 0x0000001400147308 */ /* 0x000f620000002400 */
[C---:B---3--:R-:W-:Y:S01]  /*7d20*/  HMMA.16816.F32.BF16 R192, R8.reuse, R4, R192 ;  /* 0x0000000408c0723c */ /* 0x048fe200000418c0 */
[-C--:B------:R-:W-:Y:S01]  /*7d30*/  ISETP.GE.AND P2, PT, R15, R167.reuse, PT ;  /* 0x000000a70f00720c */ /* 0x080fe20003f46270 */
[----:B------:R-:W-:Y:S01]  /*7d40*/  VIADD R15, R14, 0x9 ;  /* 0x000000090e0f7836 */ /* 0x000fe20000000000 */
[-C--:B------:R-:W-:Y:S01]  /*7d50*/  ISETP.GE.AND P6, PT, R16, R204.reuse, PT ;  /* 0x000000cc1000720c */ /* 0x080fe20003fc6270 */
[C---:B------:R-:W-:Y:S01]  /*7d60*/  VIADD R19, R14.reuse, 0x19 ;  /* 0x000000190e137836 */ /* 0x040fe20000000000 */
[----:B------:R-:W-:Y:S01]  /*7d70*/  FSEL R169, R169, -INF , !P2 ;  /* 0xff800000a9a97808 */ /* 0x000fe20005000000 */
[----:B------:R-:W-:Y:S01]  /*7d80*/  HMMA.16816.F32.BF16 R188, R8, R6, R188 ;  /* 0x0000000608bc723c */ /* 0x000fe200000418bc */
[----:B------:R-:W-:Y:S01]  /*7d90*/  VIADD R4, R14, 0x10 ;  /* 0x000000100e047836 */ /* 0x000fe20000000000 */
[C---:B------:R-:W-:Y:S01]  /*7da0*/  ISETP.GE.AND P1, PT, R15.reuse, R204, PT ;  /* 0x000000cc0f00720c */ /* 0x040fe20003f26270 */
[----:B------:R-:W3:Y:S01]  /*7db0*/  MUFU.TANH R202, R182 ;  /* 0x000000b600ca7308 */ /* 0x000ee20000002400 */
[----:B------:R-:W-:-:S02]  /*7dc0*/  ISETP.GE.AND P3, PT, R15, R167, PT ;  /* 0x000000a70f00720c */ /* 0x000fc40003f66270 */
[----:B------:R-:W-:Y:S01]  /*7dd0*/  FSEL R15, R168, -INF , !P5 ;  /* 0xff800000a80f7808 */ /* 0x000fe20006800000 */
[----:B------:R-:W-:Y:S01]  /*7de0*/  VIADD R7, R14, 0x21 ;  /* 0x000000210e077836 */ /* 0x000fe20000000000 */
[----:B------:R-:W-:Y:S01]  /*7df0*/  ISETP.GE.AND P5, PT, R4, R204, PT ;  /* 0x000000cc0400720c */ /* 0x000fe20003fa6270 */
[----:B------:R-:W-:Y:S01]  /*7e00*/  VIADD R8, R14, 0x20 ;  /* 0x000000200e087836 */ /* 0x000fe20000000000 */
[-C--:B------:R-:W-:Y:S01]  /*7e10*/  ISETP.GE.AND P2, PT, R4, R167.reuse, PT ;  /* 0x000000a70400720c */ /* 0x080fe20003f46270 */
[----:B------:R-:W-:Y:S01]  /*7e20*/  VIADD R4, R14, 0x11 ;  /* 0x000000110e047836 */ /* 0x000fe20000000000 */
[----:B------:R-:W-:Y:S01]  /*7e30*/  ISETP.GE.AND P4, PT, R16, R167, PT ;  /* 0x000000a71000720c */ /* 0x000fe20003f86270 */
[----:B------:R-:W3:Y:S01]  /*7e40*/  MUFU.TANH R13, R13 ;  /* 0x0000000d000d7308 */ /* 0x000ee20000002400 */
[----:B------:R-:W-:Y:S02]  /*7e50*/  FSEL R17, R28, -INF , !P6 ;  /* 0xff8000001c117808 */ /* 0x000fe40007000000 */
[----:B------:R-:W-:-:S02]  /*7e60*/  FSEL R5, R30, -INF , !P4 ;  /* 0xff8000001e057808 */ /* 0x000fc40006000000 */
[-C--:B------:R-:W-:Y:S01]  /*7e70*/  ISETP.GE.AND P6, PT, R4, R204.reuse, PT ;  /* 0x000000cc0400720c */ /* 0x080fe20003fc6270 */
[----:B------:R-:W-:Y:S01]  /*7e80*/  FMUL.FTZ R192, R192, UR24 ;  /* 0x00000018c0c07c20 */ /* 0x000fe20008410000 */
[-C--:B------:R-:W-:Y:S01]  /*7e90*/  ISETP.GE.AND P4, PT, R4, R167.reuse, PT ;  /* 0x000000a70400720c */ /* 0x080fe20003f86270 */
[----:B------:R-:W3:Y:S01]  /*7ea0*/  MUFU.TANH R21, R21 ;  /* 0x0000001500157308 */ /* 0x000ee20000002400 */
[----:B----4-:R-:W-:Y:S01]  /*7eb0*/  FSEL R16, R29, -INF , !P1 ;  /* 0xff8000001d107808 */ /* 0x010fe20004800000 */
[----:B------:R-:W-:Y:S01]  /*7ec0*/  FMUL.FTZ R6, R193, UR24 ;  /* 0x00000018c1067c20 */ /* 0x000fe20008410000 */
[----:B--2---:R-:W-:Y:S01]  /*7ed0*/  FSEL R4, R31, -INF , !P3 ;  /* 0xff8000001f047808 */ /* 0x004fe20005800000 */
[----:B------:R-:W-:Y:S01]  /*7ee0*/  FMUL.FTZ R187, R188, UR24 ;  /* 0x00000018bcbb7c20 */ /* 0x000fe20008410000 */
[----:B------:R-:W-:Y:S01]  /*7ef0*/  ISETP.GE.AND P1, PT, R18, R204, PT ;  /* 0x000000cc1200720c */ /* 0x000fe20003f26270 */
[----:B------:R-:W-:Y:S01]  /*7f00*/  FMUL.FTZ R185, R194, UR24 ;  /* 0x00000018c2b97c20 */ /* 0x000fe20008410000 */
[----:B------:R-:W-:Y:S01]  /*7f10*/  ISETP.GE.AND P3, PT, R18, R167, PT ;  /* 0x000000a71200720c */ /* 0x000fe20003f66270 */
[----:B------:R-:W2:Y:S01]  /*7f20*/  MUFU.TANH R205, R196 ;  /* 0x000000c400cd7308 */ /* 0x000ea20000002400 */
[----:B------:R-:W-:Y:S01]  /*7f30*/  FSEL R30, R26, -INF , !P4 ;  /* 0xff8000001a1e7808 */ /* 0x000fe20006000000 */
[----:B------:R-:W-:Y:S01]  /*7f40*/  FMUL.FTZ R184, R195, UR24 ;  /* 0x00000018c3b87c20 */ /* 0x000fe20008410000 */
[----:B------:R-:W-:Y:S01]  /*7f50*/  FSEL R26, R12, -INF , !P1 ;  /* 0xff8000000c1a7808 */ /* 0x000fe20004800000 */
[----:B------:R-:W-:Y:S01]  /*7f60*/  FMUL.FTZ R186, R189, UR24 ;  /* 0x00000018bdba7c20 */ /* 0x000fe20008410000 */
[----:B------:R-:W-:-:S02]  /*7f70*/  FSEL R29, R33, -INF , !P3 ;  /* 0xff800000211d7808 */ /* 0x000fc40005800000 */
[----:B-1----:R-:W-:Y:S01]  /*7f80*/  FSEL R27, R24, -INF , !P5 ;  /* 0xff800000181b7808 */ /* 0x002fe20006800000 */
[----:B------:R-:W1:Y:S01]  /*7f90*/  MUFU.TANH R200, R198 ;  /* 0x000000c600c87308 */ /* 0x000e620000002400 */
[----:B-----5:R-:W-:Y:S02]  /*7fa0*/  FSEL R31, R25, -INF , !P6 ;  /* 0xff800000191f7808 */ /* 0x020fe40007000000 */
[CC--:B------:R-:W-:Y:S02]  /*7fb0*/  ISETP.GE.AND P1, PT, R7.reuse, R204.reuse, PT ;  /* 0x000000cc0700720c */ /* 0x0c0fe40003f26270 */
[----:B------:R-:W-:Y:S01]  /*7fc0*/  ISETP.GE.AND P3, PT, R7, R167, PT ;  /* 0x000000a70700720c */ /* 0x000fe20003f66270 */
[----:B------:R-:W-:Y:S01]  /*7fd0*/  VIADD R7, R14, 0x29 ;  /* 0x000000290e077836 */ /* 0x000fe20000000000 */
[----:B------:R-:W-:Y:S01]  /*7fe0*/  FSEL R24, R32, -INF , !P2 ;  /* 0xff80000020187808 */ /* 0x000fe20005000000 */
[----:B------:R4:W5:Y:S01]  /*7ff0*/  MUFU.TANH R206, R181 ;  /* 0x000000b500ce7308 */ /* 0x0009620000002400 */
[----:B------:R-:W-:-:S02]  /*8000*/  ISETP.GE.AND P6, PT, R8, R204, PT ;  /* 0x000000cc0800720c */ /* 0x000fc40003fc6270 */
[-C--:B------:R-:W-:Y:S01]  /*8010*/  ISETP.GE.AND P4, PT, R8, R167.reuse, PT ;  /* 0x000000a70800720c */ /* 0x080fe20003f86270 */
[----:B------:R-:W-:Y:S01]  /*8020*/  VIADD R8, R14, 0x28 ;  /* 0x000000280e087836 */ /* 0x000fe20000000000 */
[C---:B------:R-:W-:Y:S02]  /*8030*/  ISETP.GE.AND P5, PT, R19.reuse, R204, PT ;  /* 0x000000cc1300720c */ /* 0x040fe40003fa6270 */
[----:B------:R-:W-:Y:S01]  /*8040*/  ISETP.GE.AND P2, PT, R19, R167, PT ;  /* 0x000000a71300720c */ /* 0x000fe20003f46270 */
[----:B------:R-:W-:Y:S01]  /*8050*/  MUFU.TANH R18, R192 ;  /* 0x000000c000127308 */ /* 0x000fe20000002400 */
[----:B------:R-:W-:Y:S02]  /*8060*/  FSEL R168, R20, -INF , !P6 ;  /* 0xff80000014a87808 */ /* 0x000fe40007000000 */
[----:B---3--:R-:W-:Y:S02]  /*8070*/  FSEL R202, R202, -INF , !P4 ;  /* 0xff800000caca7808 */ /* 0x008fe40006000000 */
[----:B------:R-:W-:-:S02]  /*8080*/  FSEL R25, R13, -INF , !P5 ;  /* 0xff8000000d197808 */ /* 0x000fc40006800000 */
[----:B------:R-:W-:Y:S01]  /*8090*/  FSEL R28, R21, -INF , !P2 ;  /* 0xff800000151c7808 */ /* 0x000fe20005000000 */
[----:B------:R-:W-:Y:S01]  /*80a0*/  MUFU.TANH R187, R187 ;  /* 0x000000bb00bb7308 */ /* 0x000fe20000002400 */
[-C--:B------:R-:W-:Y:S01]  /*80b0*/  ISETP.GE.AND P6, PT, R7, R204.reuse, PT ;  /* 0x000000cc0700720c */ /* 0x080fe20003fc6270 */
[----:B----4-:R-:W-:Y:S01]  /*80c0*/  FMUL.FTZ R181, R191, UR24 ;  /* 0x00000018bfb57c20 */ /* 0x010fe20008410000 */
[-C--:B------:R-:W-:Y:S01]  /*80d0*/  ISETP.GE.AND P4, PT, R7, R167.reuse, PT ;  /* 0x000000a70700720c */ /* 0x080fe20003f86270 */
[----:B------:R-:W-:Y:S01]  /*80e0*/  VIADD R7, R14, 0x31 ;  /* 0x000000310e077836 */ /* 0x000fe20000000000 */
[C---:B------:R-:W-:Y:S02]  /*80f0*/  ISETP.GE.AND P5, PT, R8.reuse, R204, PT ;  /* 0x000000cc0800720c */ /* 0x040fe40003fa6270 */
[----:B------:R-:W-:Y:S01]  /*8100*/  ISETP.GE.AND P2, PT, R8, R167, PT ;  /* 0x000000a70800720c */ /* 0x000fe20003f46270 */
[----:B------:R-:W-:Y:S01]  /*8110*/  VIADD R8, R14, 0x30 ;  /* 0x000000300e087836 */ /* 0x000fe20000000000 */
[----:B------:R-:W3:Y:S01]  /*8120*/  MUFU.TANH R203, R197 ;  /* 0x000000c500cb7308 */ /* 0x000ee20000002400 */
[----:B--2---:R-:W-:-:S02]  /*8130*/  FSEL R205, R205, -INF , !P5 ;  /* 0xff800000cdcd7808 */ /* 0x004fc40006800000 */
[----:B-1----:R-:W-:Y:S02]  /*8140*/  FSEL R200, R200, -INF , !P2 ;  /* 0xff800000c8c87808 */ /* 0x002fe40005000000 */
[----:B-----5:R-:W-:Y:S02]  /*8150*/  FSEL R206, R206, -INF , !P1 ;  /* 0xff800000cece7808 */ /* 0x020fe40004800000 */
[CC--:B------:R-:W-:Y:S01]  /*8160*/  ISETP.GE.AND P5, PT, R7.reuse, R204.reuse, PT ;  /* 0x000000cc0700720c */ /* 0x0c0fe20003fa6270 */
[----:B------:R-:W1:Y:S01]  /*8170*/  MUFU.TANH R199, R199 ;  /* 0x000000c700c77308 */ /* 0x000e620000002400 */
[----:B------:R-:W-:Y:S01]  /*8180*/  ISETP.GE.AND P2, PT, R7, R167, PT ;  /* 0x000000a70700720c */ /* 0x000fe20003f46270 */
[----:B------:R-:W-:Y:S01]  /*8190*/  VIADD R7, R14, 0x38 ;  /* 0x000000380e077836 */ /* 0x000fe20000000000 */
[----:B------:R-:W-:-:S05]  /*81a0*/  ISETP.GE.AND P1, PT, R8, R204, PT ;  /* 0x000000cc0800720c */ /* 0x000fca0003f26270 */
[----:B------:R2:W4:Y:S01]  /*81b0*/  MUFU.TANH R201, R183 ;  /* 0x000000b700c97308 */ /* 0x0005220000002400 */
[----:B---3--:R-:W-:Y:S02]  /*81c0*/  FSEL R203, R203, -INF , !P6 ;  /* 0xff800000cbcb7808 */ /* 0x008fe40007000000 */
[----:B------:R-:W-:-:S04]  /*81d0*/  ISETP.GE.AND P6, PT, R14, R204, PT ;  /* 0x000000cc0e00720c */ /* 0x000fc80003fc6270 */
[----:B------:R-:W-:Y:S01]  /*81e0*/  FSEL R0, R0, -INF , !P6 ;  /* 0xff80000000007808 */ /* 0x000fe20007000000 */
[----:B------:R-:W3:Y:S01]  /*81f0*/  MUFU.TANH R6, R6 ;  /* 0x0000000600067308 */ /* 0x000ee20000002400 */
[----:B-1----:R-:W-:Y:S02]  /*8200*/  FSEL R199, R199, -INF , !P4 ;  /* 0xff800000c7c77808 */ /* 0x002fe40006000000 */
[C---:B------:R-:W-:Y:S01]  /*8210*/  ISETP.GE.AND P4, PT, R14.reuse, R167, PT ;  /* 0x000000a70e00720c */ /* 0x040fe20003f86270 */
[----:B------:R-:W-:-:S03]  /*8220*/  VIADD R14, R14, 0x39 ;  /* 0x000000390e0e7836 */ /* 0x000fc60000000000 */
[----:B------:R-:W-:Y:S01]  /*8230*/  FSEL R2, R2, -INF , !P4 ;  /* 0xff80000002027808 */ /* 0x000fe20006000000 */
[----:B------:R-:W1:Y:S01]  /*8240*/  MUFU.TANH R185, R185 ;  /* 0x000000b900b97308 */ /* 0x000e620000002400 */
[----:B--2---:R-:W-:Y:S01]  /*8250*/  FMUL.FTZ R183, R190, UR24 ;  /* 0x00000018beb77c20 */ /* 0x004fe20008410000 */
[----:B------:R-:W-:Y:S01]  /*8260*/  FSEL R190, R18, -INF , !P1 ;  /* 0xff80000012be7808 */ /* 0x000fe20004800000 */
[----:B------:R-:W-:Y:S01]  /*8270*/  BAR.SYNC.DEFER_BLOCKING 0x0 ;  /* 0x0000000000007b1d */ /* 0x000fe20000010000 */
[----:B------:R-:W-:Y:S02]  /*8280*/  ISETP.GE.AND P1, PT, R7, R204, PT ;  /* 0x000000cc0700720c */ /* 0x000fe40003f26270 */
[----:B----4-:R-:W-:Y:S02]  /*8290*/  FSEL R201, R201, -INF , !P3 ;  /* 0xff800000c9c97808 */ /* 0x010fe40005800000 */
[----:B------:R-:W-:Y:S01]  /*82a0*/  FSEL R187, R187, -INF , !P1 ;  /* 0xff800000bbbb7808 */ /* 0x000fe20004800000 */
[----:B------:R-:W2:Y:S01]  /*82b0*/  MUFU.TANH R184, R184 ;  /* 0x000000b800b87308 */ /* 0x000ea20000002400 */
[----:B------:R-:W-:-:S02]  /*82c0*/  PLOP3.LUT P1, PT, PT, PT, UP0, 0x80, 0x0 ;  /* 0x000000000000781c */ /* 0x000fc40003f2f008 */
[-C--:B------:R-:W-:Y:S02]  /*82d0*/  ISETP.GE.AND P3, PT, R8, R167.reuse, PT ;  /* 0x000000a70800720c */ /* 0x080fe40003f66270 */
[----:B---3--:R-:W-:Y:S02]  /*82e0*/  FSEL R189, R6, -INF , !P5 ;  /* 0xff80000006bd7808 */ /* 0x008fe40006800000 */
[----:B------:R-:W-:Y:S01]  /*82f0*/  ISETP.GE.AND P5, PT, R14, R204, PT ;  /* 0x000000cc0e00720c */ /* 0x000fe20003fa6270 */
[----:B------:R-:W3:Y:S01]  /*8300*/  MUFU.TANH R186, R186 ;  /* 0x000000ba00ba7308 */ /* 0x000ee20000002400 */
[----:B-1----:R-:W-:Y:S02]  /*8310*/  FSEL R185, R185, -INF , !P3 ;  /* 0xff800000b9b97808 */ /* 0x002fe40005800000 */
[----:B------:R-:W-:-:S05]  /*8320*/  ISETP.GE.AND P3, PT, R7, R167, PT ;  /* 0x000000a70700720c */ /* 0x000fca0003f66270 */
[----:B------:R-:W1:Y:S01]  /*8330*/  MUFU.TANH R183, R183 ;  /* 0x000000b700b77308 */ /* 0x000e620000002400 */
[----:B--2---:R-:W-:Y:S02]  /*8340*/  FSEL R184, R184, -INF , !P2 ;  /* 0xff800000b8b87808 */ /* 0x004fe40005000000 */
[----:B------:R-:W-:-:S05]  /*8350*/  ISETP.GE.AND P2, PT, R14, R167, PT ;  /* 0x000000a70e00720c */ /* 0x000fca0003f46270 */
[----:B------:R-:W2:Y:S01]  /*8360*/  MUFU.TANH R181, R181 ;  /* 0x000000b500b57308 */ /* 0x000ea20000002400 */
[----:B---3--:R-:W-:Y:S02]  /*8370*/  FSEL R186, R186, -INF , !P5 ;  /* 0xff800000baba7808 */ /* 0x008fe40006800000 */
[----:B-1----:R-:W-:Y:S02]  /*8380*/  FSEL R183, R183, -INF , !P3 ;  /* 0xff800000b7b77808 */ /* 0x002fe40005800000 */
[----:B--2---:R-:W-:Y:S01]  /*8390*/  FSEL R181, R181, -INF , !P2 ;  /* 0xff800000b5b57808 */ /* 0x004fe20005000000 */
[----:B------:R-:W-:Y:S06]  /*83a0*/  @!P1 BRA `(.L_x_2436) ;  /* 0x0000000400989947 */ /* 0x000fec0003800000 */
[----:B------:R-:W-:Y:S05]  /*83b0*/  @!P0 BRA `(.L_x_2437) ;  /* 0x0000000000f88947 */ /* 0x000fea0003800000 */
[----:B------:R-:W1:Y:S01]  /*83c0*/  LDC R7, c[0x0][0x380] ;  /* 0x0000e000ff077b82 */ /* 0x000e620000000800 */
[----:B------:R-:W-:-:S04]  /*83d0*/  USHF.L.U32 UR4, UR23, 0x6, URZ ;  /* 0x0000000617047899 */ /* 0x000fc8000800063f */
[----:B------:R-:W-:Y:S02]  /*83e0*/  UIADD3 UR5, UR4, -0x40, URZ ;  /* 0xffffffc004057890 */ /* 0x000fe4000fffe03f */
[----:B------:R-:W-:-:S04]  /*83f0*/  MOV R11, UR4 ;  /* 0x00000004000b7c02 */ /* 0x000fc80008000f00 */
[----:B------:R-:W-:Y:S01]  /*8400*/  IMAD.U32 R9, RZ, RZ, UR5 ;  /* 0x00000005ff097e24 */ /* 0x000fe2000f8e00ff */
[----:B------:R-:W-:-:S04]  /*8410*/  IABS R11, R11 ;  /* 0x0000000b000b7213 */ /* 0x000fc80000000000 */
        /* <DEDUP_REMOVED lines=25> */
[C---:B------:R-:W-:Y:S01]  /*85b0*/  LOP3.LUT R6, R7.reuse, UR5, RZ, 0x3c, !PT ;  /* 0x0000000507067c12 */ /* 0x040fe2000f8e3cff */
[----:B------:R-:W-:Y:S01]  /*85c0*/  ULDC.64 UR4, c[0x0][0x230] ;  /* 0x00008c0000047ab9 */ /* 0x000fe20000000a00 */
[----:B------:R-:W-:Y:S02]  /*85d0*/  ISETP.GE.AND P3, PT, R8, RZ, PT ;  /* 0x000000ff0800720c */ /* 0x000fe40003f66270 */
[----:B------:R-:W-:Y:S02]  /*85e0*/  ISETP.GE.AND P1, PT, R6, RZ, PT ;  /* 0x000000ff0600720c */ /* 0x000fe40003f26270 */
[----:B------:R-:W-:Y:S01]  /*85f0*/  ISETP.NE.AND P2, PT, R7, RZ, PT ;  /* 0x000000ff0700720c */ /* 0x000fe20003f45270 */
[----:B------:R-:W-:Y:S01]  /*8600*/  @P6 VIADD R13, R13, 0x1 ;  /* 0x000000010d0d6836 */ /* 0x000fe20000000000 */
[----:B------:R-:W-:Y:S02]  /*8610*/  LOP3.LUT R8, RZ, R7, RZ, 0x33, !PT ;  /* 0x00000007ff087212 */ /* 0x000fe400078e33ff */
[----:B------:R-:W-:Y:S01]  /*8620*/  @P5 IADD3 R12, R12, 0x1, RZ ;  /* 0x000000010c0c5810 */ /* 0x000fe20007ffe0ff */
[----:B------:R-:W-:-:S05]  /*8630*/  IMAD.MOV.U32 R6, RZ, RZ, R13 ;  /* 0x000000ffff067224 */ /* 0x000fca00078e000d */
[----:B------:R-:W-:Y:S01]  /*8640*/  @!P3 IADD3 R6, -R6, RZ, RZ ;  /* 0x000000ff0606b210 */ /* 0x000fe20007ffe1ff */
[----:B------:R-:W-:-:S03]  /*8650*/  @!P1 IMAD.MOV R12, RZ, RZ, -R12 ;  /* 0x000000ffff0c9224 */ /* 0x000fc600078e0a0c */
[C---:B------:R-:W-:Y:S02]  /*8660*/  SEL R6, R8.reuse, R6, !P2 ;  /* 0x0000000608067207 */ /* 0x040fe40005000000 */
[----:B------:R-:W-:-:S03]  /*8670*/  SEL R8, R8, R12, !P2 ;  /* 0x0000000c08087207 */ /* 0x000fc60005000000 */
[----:B------:R-:W-:-:S04]  /*8680*/  IMAD.WIDE R10, R6, 0x4, R244 ;  /* 0x00000004060a7825 */ /* 0x000fc800078e02f4 */
[----:B------:R-:W-:Y:S02]  /*8690*/  IMAD.WIDE R12, R8, 0x4, R244 ;  /* 0x00000004080c7825 */ /* 0x000fe400078e02f4 */
[----:B------:R-:W2:Y:S04]  /*86a0*/  LDG.E R10, desc[UR18][R10.64] ;  /* 0x000000120a0a7981 */ /* 0x000ea8000c1e1900 */
[----:B------:R-:W2:Y:S01]  /*86b0*/  LDG.E R9, desc[UR18][R12.64] ;  /* 0x000000120c097981 */ /* 0x000ea2000c1e1900 */
[----:B------:R-:W-:-:S05]  /*86c0*/  IADD3 R8, R6, -R8, RZ ;  /* 0x8000000806087210 */ /* 0x000fca0007ffe0ff */
[----:B------:R-:W-:-:S05]  /*86d0*/  IMAD R8, R8, R7, -0x40 ;  /* 0xffffffc008087424 */ /* 0x000fca00078e0207 */
[----:B------:R-:W-:-:S05]  /*86e0*/  SHF.R.S32.HI R6, RZ, 0x1f, R8 ;  /* 0x0000001fff067819 */ /* 0x000fca0000011408 */
[----:B------:R-:W-:-:S04]  /*86f0*/  IMAD R6, R6, UR12, RZ ;  /* 0x0000000c06067c24 */ /* 0x000fc8000f8e02ff */
[C---:B------:R-:W-:Y:S02]  /*8700*/  IMAD R6, R8.reuse, UR13, R6 ;  /* 0x0000000d08067c24 */ /* 0x040fe4000f8e0206 */
[----:B--2---:R-:W-:Y:S02]  /*8710*/  IMAD.IADD R9, R9, 0x1, -R10 ;  /* 0x0000000109097824 */ /* 0x004fe400078e0a0a */
[----:B------:R-:W-:-:S03]  /*8720*/  IMAD.WIDE.U32 R10, R8, UR12, RZ ;  /* 0x0000000c080a7c25 */ /* 0x000fc6000f8e00ff */
[----:B------:R-:W-:Y:S02]  /*8730*/  SHF.R.S32.HI R7, RZ, 0x1f, R9 ;  /* 0x0000001fff077819 */ /* 0x000fe40000011409 */
[----:B------:R-:W-:-:S03]  /*8740*/  IADD3 R11, R11, R6, RZ ;  /* 0x000000060b0b7210 */ /* 0x000fc60007ffe0ff */
[----:B------:R-:W-:Y:S02]  /*8750*/  IMAD R7, R7, UR4, RZ ;  /* 0x0000000407077c24 */ /* 0x000fe4000f8e02ff */
[----:B------:R-:W-:-:S04]  /*8760*/  IMAD.WIDE.U32 R10, R9, UR4, R10 ;  /* 0x00000004090a7c25 */ /* 0x000fc8000f8e000a */
[----:B------:R-:W-:-:S04]  /*8770*/  IMAD R7, R9, UR5, R7 ;  /* 0x0000000509077c24 */ /* 0x000fc8000f8e0207 */
[----:B------:R-:W-:Y:S01]  /*8780*/  IMAD.IADD R7, R11, 0x1, R7 ;  /* 0x000000010b077824 */ /* 0x000fe200078e0207 */
[----:B------:R-:W-:Y:S06]  /*8790*/  BRA `(.L_x_2438) ;  /* 0x0000000000107947 */ /* 0x000fec0003800000 */
.L_x_2437:
[----:B------:R-:W-:-:S04]  /*87a0*/  ULEA UR5, -UR12, URZ, 0x6 ;  /* 0x0000003f0c057291 */ /* 0x000fc8000f8e313f */
[----:B------:R-:W-:Y:S02]  /*87b0*/  USHF.R.S32.HI UR4, URZ, 0x1f, UR5 ;  /* 0x0000001f3f047899 */ /* 0x000fe40008011405 */
[----:B------:R-:W-:-:S04]  /*87c0*/  MOV R10, UR5 ;  /* 0x00000005000a7c02 */ /* 0x000fc80008000f00 */
[----:B------:R-:W-:-:S07]  /*87d0*/  MOV R7, UR4 ;  /* 0x0000000400077c02 */ /* 0x000fce0008000f00 */
.L_x_2438:
[----:B------:R-:W-:Y:S01]  /*87e0*/  IADD3 R10, P1, R166, R10, RZ ;  /* 0x0000000aa60a7210 */ /* 0x000fe20007f3e0ff */
[----:B------:R-:W-:Y:S02]  /*87f0*/  USHF.L.U32 UR4, UR12, 0x5, URZ ;  /* 0x000000050c047899 */ /* 0x000fe4000800063f */
[----:B------:R-:W-:Y:S02]  /*8800*/  USHF.L.U64.HI UR5, UR12, 0x5, UR13 ;  /* 0x000000050c057899 */ /* 0x000fe4000801020d */
        /* <DEDUP_REMOVED lines=32> */
.L_x_2436:
[----:B-1----:R-:W-:Y:S01]  /*8a10*/  FMNMX.FTZ R9, R164, R0, !PT ;  /* 0x00000000a4097209 */ /* 0x002fe20007810000 */
        /* <DEDUP_REMOVED lines=51> */
[----:B------:R-:W-:Y:S01]  /*8d50*/  FFMA.FTZ R176, R0, UR17, -R188 ;  /* 0x0000001100b07c23 */ /* 0x000fe200080108bc */
[----:B------:R-:W1:Y:S01]  /*8d60*/  LDSM.16.MT88.4 R16, [R230+0x10000] ;  /* 0x01000000e610783b */ /* 0x000e620000004200 */
[--C-:B------:R-:W-:Y:S01]  /*8d70*/  FFMA.FTZ R179, R4, UR17, -R182.reuse ;  /* 0x0000001104b37c23 */ /* 0x100fe200080108b6 */
[----:B------:R-:W-:Y:S01]  /*8d80*/  FSEL R4, R177, RZ, P1 ;  /* 0x000000ffb1047208 */ /* 0x000fe20000800000 */
[----:B------:R-:W-:Y:S01]  /*8d90*/  FFMA.FTZ R0, R5, UR17, -R182 ;  /* 0x0000001105007c23 */ /* 0x000fe200080108b6 */
[----:B------:R-:W-:Y:S01]  /*8da0*/  FADD.FTZ R5, R164, -R6 ;  /* 0x80000006a4057221 */ /* 0x000fe20000010000 */
[----:B------:R-:W-:Y:S01]  /*8db0*/  FFMA.FTZ R172, R2, UR17, -R182 ;  /* 0x0000001102ac7c23 */ /* 0x000fe200080108b6 */
[----:B------:R-:W-:Y:S01]  /*8dc0*/  FFMA.FTZ R175, R15, UR17, -R188 ;  /* 0x000000110faf7c23 */ /* 0x000fe200080108bc */
[----:B------:R-:W-:Y:S01]  /*8dd0*/  FADD.FTZ R4, R3, -R4 ;  /* 0x8000000403047221 */ /* 0x000fe20000010000 */
[----:B------:R-:W-:Y:S01]  /*8de0*/  FFMA.FTZ R2, R169, UR17, -R182 ;  /* 0x00000011a9027c23 */ /* 0x000fe200080108b6 */
[----:B------:R-:W-:Y:S01]  /*8df0*/  FMUL.FTZ R5, R5, UR17 ;  /* 0x0000001105057c20 */ /* 0x000fe20008410000 */
[----:B------:R-:W-:Y:S01]  /*8e00*/  MUFU.EX2 R176, R176 ;  /* 0x000000b000b07308 */ /* 0x000fe20000000800 */
[----:B------:R-:W-:Y:S01]  /*8e10*/  FMUL.FTZ R3, R4, UR17 ;  /* 0x0000001104037c20 */ /* 0x000fe20008410000 */
[----:B------:R-:W-:Y:S01]  /*8e20*/  LDSM.16.MT88.4 R12, [R228+0x10000] ;  /* 0x01000000e40c783b */ /* 0x000fe20000004200 */
[--C-:B------:R-:W-:Y:S01]  /*8e30*/  FFMA.FTZ R191, R27, UR17, -R188.reuse ;  /* 0x000000111bbf7c23 */ /* 0x100fe200080108bc */
[--C-:B------:R-:W-:Y:S01]  /*8e40*/  FFMA.FTZ R192, R31, UR17, -R188.reuse ;  /* 0x000000111fc07c23 */ /* 0x100fe200080108bc */
[--C-:B------:R-:W-:Y:S01]  /*8e50*/  FFMA.FTZ R193, R26, UR17, -R188.reuse ;  /* 0x000000111ac17c23 */ /* 0x100fe200080108bc */
[----:B------:R-:W-:Y:S01]  /*8e60*/  FFMA.FTZ R194, R25, UR17, -R188 ;  /* 0x0000001119c27c23 */ /* 0x000fe200080108bc */
[--C-:B------:R-:W-:Y:S01]  /*8e70*/  FFMA.FTZ R195, R24, UR17, -R182.reuse ;  /* 0x0000001118c37c23 */ /* 0x100fe200080108b6 */
[----:B------:R-:W2:Y:S01]  /*8e80*/  MUFU.EX2 R175, R175 ;  /* 0x000000af00af7308 */ /* 0x000ea20000000800 */
[--C-:B------:R-:W-:Y:S01]  /*8e90*/  FFMA.FTZ R196, R30, UR17, -R182.reuse ;  /* 0x000000111ec47c23 */ /* 0x100fe200080108b6 */
[--C-:B------:R-:W-:Y:S01]  /*8ea0*/  FFMA.FTZ R197, R29, UR17, -R182.reuse ;  /* 0x000000111dc57c23 */ /* 0x100fe200080108b6 */
[----:B------:R-:W-:Y:S01]  /*8eb0*/  FFMA.FTZ R198, R28, UR17, -R182 ;  /* 0x000000111cc67c23 */ /* 0x000fe200080108b6 */
[----:B------:R-:W-:Y:S01]  /*8ec0*/  LDSM.16.MT88.4 R24, [R228+0x16000] ;  /* 0x01600000e418783b */ /* 0x000fe20000004200 */
[--C-:B------:R-:W-:Y:S01]  /*8ed0*/  FFMA.FTZ R204, R168, UR17, -R188.reuse ;  /* 0x00000011a8cc7c23 */ /* 0x100fe200080108bc */
[--C-:B------:R-:W-:Y:S01]  /*8ee0*/  FFMA.FTZ R206, R206, UR17, -R188.reuse ;  /* 0x00000011cece7c23 */ /* 0x100fe200080108bc */
[--C-:B------:R-:W-:Y:S01]  /*8ef0*/  FFMA.FTZ R205, R205, UR17, -R188.reuse ;  /* 0x00000011cdcd7c23 */ /* 0x100fe200080108bc */
[----:B------:R-:W-:Y:S01]  /*8f00*/  MUFU.EX2 R174, R174 ;  /* 0x000000ae00ae7308 */ /* 0x000fe20000000800 */
[----:B------:R-:W-:Y:S01]  /*8f10*/  LDSM.16.MT88.4 R168, [R232+0x16800] ;  /* 0x01680000e8a8783b */ /* 0x000fe20000004200 */
[----:B------:R-:W-:Y:S01]  /*8f20*/  FFMA.FTZ R203, R203, UR17, -R188 ;  /* 0x00000011cbcb7c23 */ /* 0x000fe200080108bc */
[--C-:B------:R-:W-:Y:S01]  /*8f30*/  FFMA.FTZ R202, R202, UR17, -R182.reuse ;  /* 0x00000011caca7c23 */ /* 0x100fe200080108b6 */
[--C-:B------:R-:W-:Y:S01]  /*8f40*/  FFMA.FTZ R201, R201, UR17, -R182.reuse ;  /* 0x00000011c9c97c23 */ /* 0x100fe200080108b6 */
[----:B------:R-:W-:Y:S01]  /*8f50*/  LDSM.16.MT88.4 R28, [R230+0x12800] ;  /* 0x01280000e61c783b */ /* 0x000fe20000004200 */
[----:B------:R-:W-:Y:S01]  /*8f60*/  FFMA.FTZ R200, R200, UR17, -R182 ;  /* 0x00000011c8c87c23 */ /* 0x000fe200080108b6 */
[--C-:B------:R-:W-:Y:S01]  /*8f70*/  FFMA.FTZ R187, R187, UR17, -R188.reuse ;  /* 0x00000011bbbb7c23 */ /* 0x100fe200080108bc */
[----:B------:R-:W3:Y:S01]  /*8f80*/  MUFU.EX2 R173, R173 ;  /* 0x000000ad00ad7308 */ /* 0x000ee20000000800 */
[----:B--2---:R-:W-:Y:S01]  /*8f90*/  F2FP.BF16.F32.PACK_AB R4, R175, R176 ;  /* 0x000000b0af04723e */ /* 0x004fe200000010ff */
[----:B------:R-:W-:Y:S01]  /*8fa0*/  LDSM.16.MT88.4 R164, [R230+0x16800] ;  /* 0x01680000e6a4783b */ /* 0x000fe20000004200 */
[----:B------:R-:W-:Y:S01]  /*8fb0*/  FFMA.FTZ R186, R186, UR17, -R188 ;  /* 0x00000011baba7c23 */ /* 0x000fe200080108bc */
[--C-:B------:R-:W-:Y:S01]  /*8fc0*/  FFMA.FTZ R185, R185, UR17, -R182.reuse ;  /* 0x00000011b9b97c23 */ /* 0x100fe200080108b6 */
[--C-:B------:R-:W-:Y:S01]  /*8fd0*/  FFMA.FTZ R184, R184, UR17, -R182.reuse ;  /* 0x00000011b8b87c23 */ /* 0x100fe200080108b6 */
[--C-:B------:R-:W-:Y:S01]  /*8fe0*/  FFMA.FTZ R183, R183, UR17, -R182.reuse ;  /* 0x00000011b7b77c23 */ /* 0x100fe200080108b6 */
[----:B------:R-:W-:Y:S01]  /*8ff0*/  FFMA.FTZ R181, R181, UR17, -R182 ;  /* 0x00000011b5b57c23 */ /* 0x000fe200080108b6 */
[----:B------:R-:W-:Y:S08]  /*9000*/  MUFU.EX2 R172, R172 ;  /* 0x000000ac00ac7308 */ /* 0x000ff00000000800 */
[----:B------:R-:W-:Y:S01]  /*9010*/  MUFU.EX2 R2, R2 ;  /* 0x0000000200027308 */ /* 0x000fe20000000800 */
[----:B---3--:R-:W-:-:S07]  /*9020*/  F2FP.BF16.F32.PACK_AB R6, R173, R174 ;  /* 0x000000aead06723e */ /* 0x008fce00000010ff */
[----:B------:R-:W-:Y:S08]  /*9030*/  MUFU.EX2 R0, R0 ;  /* 0x0000000000007308 */ /* 0x000ff00000000800 */
[----:B------:R-:W2:Y:S08]  /*9040*/  MUFU.EX2 R179, R179 ;  /* 0x000000b300b37308 */ /* 0x000eb00000000800 */
[----:B------:R3:W4:Y:S08]  /*9050*/  MUFU.EX2 R180, R5 ;  /* 0x0000000500b47308 */ /* 0x0007300000000800 */
[----:B------:R-:W5:Y:S01]  /*9060*/  MUFU.EX2 R3, R3 ;  /* 0x0000000300037308 */ /* 0x000f620000000800 */
[----:B--2---:R-:W-:-:S07]  /*9070*/  F2FP.BF16.F32.PACK_AB R7, R179, R0 ;  /* 0x00000000b307723e */ /* 0x004fce00000010ff */
[----:B------:R-:W-:Y:S01]  /*9080*/  MUFU.EX2 R191, R191 ;  /* 0x000000bf00bf7308 */ /* 0x000fe20000000800 */
        /* <DEDUP_REMOVED lines=132> */
[----:B------:R-:W5:Y:S01]  /*98d0*/  MUFU.EX2 R192, R192 ;  /* 0x000000c000c07308 */ /* 0x000f620000000800 */
        /* <DEDUP_REMOVED lines=31> */
[----:B------:R-:W1:Y:S01]  /*9ad0*/  MUFU.EX2 R196, R196 ;  /* 0x000000c400c47308 */ /* 0x000e620000000800 */
[C---:B------:R-:W-:Y:S01]  /*9ae0*/  HMMA.16816.F32.BF16 R112, R4.reuse, R18, R112 ;  /* 0x000000120470723c */ /* 0x040fe20000041870 */
[----:B------:R-:W4:Y:S01]  /*9af0*/  LDSM.16.MT88.4 R16, [R232+0x10800] ;  /* 0x01080000e810783b */ /* 0x000f220000004200 */
[-C--:B------:R-:W-:Y:S01]  /*9b00*/  FMUL.FTZ R127, R127, R3.reuse ;  /* 0x000000037f7f7220 */ /* 0x080fe20000410000 */
[-C--:B------:R-:W-:Y:S01]  /*9b10*/  FMUL.FTZ R130, R130, R3.reuse ;  /* 0x0000000382827220 */ /* 0x080fe20000410000 */
[-C--:B------:R-:W-:Y:S01]  /*9b20*/  FMUL.FTZ R131, R131, R3.reuse ;  /* 0x0000000383837220 */ /* 0x080fe20000410000 */
[----:B------:R-:W-:Y:S01]  /*9b30*/  FFMA.FTZ R176, R250, R180, R176 ;  /* 0x000000b4fab07223 */ /* 0x000fe200000100b0 */
[----:B--2---:R-:W-:Y:S01]  /*9b40*/  HMMA.16816.F32.BF16 R100, R4, R20, R100 ;  /* 0x000000140464723c */ /* 0x004fe20000041864 */
[----:B------:R-:W-:Y:S01]  /*9b50*/  MUFU.EX2 R197, R197 ;  /* 0x000000c500c57308 */ /* 0x000fe20000000800 */
[----:B------:R-:W-:Y:S01]  /*9b60*/  FFMA.FTZ R3, R249, R3, R172 ;  /* 0x00000003f9037223 */ /* 0x000fe200000100ac */
[----:B------:R-:W-:-:S03]  /*9b70*/  FADD.FTZ R176, R175, R176 ;  /* 0x000000b0afb07221 */ /* 0x000fc60000010000 */
[C---:B------:R-:W-:Y:S01]  /*9b80*/  HMMA.16816.F32.BF16 R104, R4.reuse, R22, R104 ;  /* 0x000000160468723c */ /* 0x040fe20000041868 */
[----:B------:R-:W2:Y:S01]  /*9b90*/  LDSM.16.MT88.4 R20, [R230+0x10800] ;  /* 0x01080000e614783b */ /* 0x000ea20000004200 */
[----:B------:R-:W-:Y:S01]  /*9ba0*/  FADD.FTZ R3, R2, R3 ;  /* 0x0000000302037221 */ /* 0x000fe20000010000 */
[----:B------:R-:W4:Y:S01]  /*9bb0*/  MUFU.EX2 R198, R198 ;  /* 0x000000c600c67308 */ /* 0x000f220000000800 */
[----:B------:R-:W-:Y:S02]  /*9bc0*/  FADD.FTZ R176, R174, R176 ;  /* 0x000000b0aeb07221 */ /* 0x000fe40000010000 */
[----:B---3--:R-:W-:Y:S01]  /*9bd0*/  HMMA.16816.F32.BF16 R116, R4, R8, R116 ;  /* 0x000000080474723c */ /* 0x008fe20000041874 */
[----:B------:R-:W-:Y:S01]  /*9be0*/  FADD.FTZ R3, R0, R3 ;  /* 0x0000000300037221 */ /* 0x000fe20000010000 */
[----:B------:R-:W-:-:S03]  /*9bf0*/  FADD.FTZ R176, R173, R176 ;  /* 0x000000b0adb07221 */ /* 0x000fc60000010000 */
[----:B------:R-:W3:Y:S01]  /*9c00*/  MUFU.EX2 R204, R204 ;  /* 0x000000cc00cc7308 */ /* 0x000ee20000000800 */
[C---:B------:R-:W-:Y:S01]  /*9c10*/  HMMA.16816.F32.BF16 R120, R4.reuse, R10, R120 ;  /* 0x0000000a0478723c */ /* 0x040fe20000041878 */
[----:B-----5:R-:W-:Y:S01]  /*9c20*/  F2FP.BF16.F32.PACK_AB R8, R192, R191 ;  /* 0x000000bfc008723e */ /* 0x020fe200000010ff */
[----:B------:R-:W-:Y:S01]  /*9c30*/  FADD.FTZ R3, R179, R3 ;  /* 0x00000003b3037221 */ /* 0x000fe20000010000 */
[----:B-1----:R-:W-:Y:S01]  /*9c40*/  F2FP.BF16.F32.PACK_AB R9, R196, R195 ;  /* 0x000000c3c409723e */ /* 0x002fe200000010ff */
[----:B------:R-:W-:Y:S02]  /*9c50*/  FADD.FTZ R176, R191, R176 ;  /* 0x000000b0bfb07221 */ /* 0x000fe40000010000 */
[C---:B----4-:R-:W-:Y:S01]  /*9c60*/  HMMA.16816.F32.BF16 R92, R4.reuse, R12, R92 ;  /* 0x0000000c045c723c */ /* 0x050fe2000004185c */
[----:B------:R-:W-:Y:S01]  /*9c70*/  F2FP.BF16.F32.PACK_AB R10, R194, R193 ;  /* 0x000000c1c20a723e */ /* 0x000fe200000010ff */
[----:B------:R-:W-:Y:S01]  /*9c80*/  MUFU.EX2 R206, R206 ;  /* 0x000000ce00ce7308 */ /* 0x000fe20000000800 */
[----:B------:R-:W-:Y:S01]  /*9c90*/  F2FP.BF16.F32.PACK_AB R11, R198, R197 ;  /* 0x000000c5c60b723e */ /* 0x000fe200000010ff */
[----:B------:R-:W-:Y:S01]  /*9ca0*/  FADD.FTZ R3, R195, R3 ;  /* 0x00000003c3037221 */ /* 0x000fe20000010000 */
[----:B------:R-:W-:Y:S01]  /*9cb0*/  FADD.FTZ R192, R192, R176 ;  /* 0x000000b0c0c07221 */ /* 0x000fe20000010000 */
[----:B------:R-:W-:Y:S01]  /*9cc0*/  HMMA.16816.F32.BF16 R96, R4, R14, R96 ;  /* 0x0000000e0460723c */ /* 0x000fe20000041860 */
[----:B------:R-:W1:Y:S01]  /*9cd0*/  LDSM.16.MT88.4 R12, [R229+0x10800] ;  /* 0x01080000e50c783b */ /* 0x000e620000004200 */
[----:B------:R-:W-:Y:S01]  /*9ce0*/  FADD.FTZ R196, R196, R3 ;  /* 0x00000003c4c47221 */ /* 0x000fe20000010000 */
[----:B------:R-:W-:Y:S01]  /*9cf0*/  FADD.FTZ R192, R193, R192 ;  /* 0x000000c0c1c07221 */ /* 0x000fe20000010000 */
[----:B------:R-:W-:Y:S01]  /*9d00*/  MUFU.EX2 R205, R205 ;  /* 0x000000cd00cd7308 */ /* 0x000fe20000000800 */
[----:B------:R-:W-:Y:S01]  /*9d10*/  MOV R3, R177 ;  /* 0x000000b100037202 */ /* 0x000fe20000000f00 */
[----:B------:R-:W-:Y:S01]  /*9d20*/  HMMA.16816.F32.BF16 R160, R8, R16, R160 ;  /* 0x0000001008a0723c */ /* 0x000fe200000418a0 */
[----:B------:R-:W-:Y:S01]  /*9d30*/  FADD.FTZ R196, R197, R196 ;  /* 0x000000c4c5c47221 */ /* 0x000fe20000010000 */
[----:B------:R-:W-:-:S03]  /*9d40*/  FADD.FTZ R194, R194, R192 ;  /* 0x000000c0c2c27221 */ /* 0x000fc60000010000 */
[----:B------:R-:W-:Y:S01]  /*9d50*/  FADD.FTZ R198, R198, R196 ;  /* 0x000000c4c6c67221 */ /* 0x000fe20000010000 */
[----:B------:R-:W-:Y:S01]  /*9d60*/  HMMA.16816.F32.BF16 R156, R8, R18, R156 ;  /* 0x00000012089c723c */ /* 0x000fe2000004189c */
[----:B------:R-:W4:Y:S01]  /*9d70*/  LDSM.16.MT88.4 R16, [R229+0x12800] ;  /* 0x01280000e510783b */ /* 0x000f220000004200 */
[----:B------:R-:W-:Y:S01]  /*9d80*/  MUFU.EX2 R203, R203 ;  /* 0x000000cb00cb7308 */ /* 0x000fe20000000800 */
[----:B---3--:R-:W-:-:S03]  /*9d90*/  FADD.FTZ R194, R204, R194 ;  /* 0x000000c2ccc27221 */ /* 0x008fc60000010000 */
[C---:B--2---:R-:W-:Y:S04]  /*9da0*/  HMMA.16816.F32.BF16 R152, R8.reuse, R20, R152 ;  /* 0x000000140898723c */ /* 0x044fe80000041898 */
[----:B------:R-:W2:Y:S02]  /*9db0*/  MUFU.EX2 R202, R202 ;  /* 0x000000ca00ca7308 */ /* 0x000ea40000000800 */
[----:B------:R-:W-:Y:S01]  /*9dc0*/  HMMA.16816.F32.BF16 R148, R8, R22, R148 ;  /* 0x000000160894723c */ /* 0x000fe20000041894 */
[----:B------:R-:W3:Y:S05]  /*9dd0*/  LDSM.16.MT88.4 R20, [R232+0x14800] ;  /* 0x01480000e814783b */ /* 0x000eea0000004200 */
[C---:B------:R-:W-:Y:S01]  /*9de0*/  HMMA.16816.F32.BF16 R124, R4.reuse, R24, R124 ;  /* 0x00000018047c723c */ /* 0x040fe2000004187c */
[----:B------:R-:W5:Y:S05]  /*9df0*/  MUFU.EX2 R201, R201 ;  /* 0x000000c900c97308 */ /* 0x000f6a0000000800 */
[----:B------:R-:W-:Y:S01]  /*9e00*/  HMMA.16816.F32.BF16 R128, R4, R26, R128 ;  /* 0x0000001a0480723c */ /* 0x000fe20000041880 */
[----:B------:R-:W5:Y:S02]  /*9e10*/  LDSM.16.MT88.4 R4, [R228+0x10800] ;  /* 0x01080000e404783b */ /* 0x000f640000004200 */
[----:B------:R-:W-:Y:S01]  /*9e20*/  MUFU.EX2 R187, R187 ;  /* 0x000000bb00bb7308 */ /* 0x000fe20000000800 */
[----:B--2---:R-:W-:Y:S01]  /*9e30*/  FADD.FTZ R198, R202, R198 ;  /* 0x000000c6cac67221 */ /* 0x004fe20000010000 */
[----:B------:R-:W-:Y:S01]  /*9e40*/  LDSM.16.MT88.4 R24, [R228+0x12800] ;  /* 0x01280000e418783b */ /* 0x000fe20000004200 */
[C---:B-1----:R-:W-:Y:S05]  /*9e50*/  HMMA.16816.F32.BF16 R144, R8.reuse, R12, R144 ;  /* 0x0000000c0890723c */ /* 0x042fea0000041890 */
[----:B------:R-:W-:Y:S01]  /*9e60*/  MUFU.EX2 R186, R186 ;  /* 0x000000ba00ba7308 */ /* 0x000fe20000000800 */
[C---:B------:R-:W-:Y:S01]  /*9e70*/  HMMA.16816.F32.BF16 R140, R8.reuse, R14, R140 ;  /* 0x0000000e088c723c */ /* 0x040fe2000004188c */
[----:B------:R-:W1:Y:S05]  /*9e80*/  LDSM.16.MT88.4 R12, [R230+0x14800] ;  /* 0x01480000e60c783b */ /* 0x000e6a0000004200 */
[C---:B----4-:R-:W-:Y:S01]  /*9e90*/  HMMA.16816.F32.BF16 R52, R8.reuse, R16, R52 ;  /* 0x000000100834723c */ /* 0x050fe20000041834 */
[----:B------:R-:W-:Y:S05]  /*9ea0*/  MUFU.EX2 R185, R185 ;  /* 0x000000b900b97308 */ /* 0x000fea0000000800 */
[C---:B------:R-:W-:Y:S01]  /*9eb0*/  HMMA.16816.F32.BF16 R56, R8.reuse, R18, R56 ;  /* 0x000000120838723c */ /* 0x040fe20000041838 */
[----:B------:R-:W2:Y:S02]  /*9ec0*/  LDSM.16.MT88.4 R16, [R228+0x14800] ;  /* 0x01480000e410783b */ /* 0x000ea40000004200 */
[----:B------:R-:W-:Y:S03]  /*9ed0*/  MUFU.EX2 R184, R184 ;  /* 0x000000b800b87308 */ /* 0x000fe60000000800 */
[C---:B---3--:R-:W-:Y:S05]  /*9ee0*/  HMMA.16816.F32.BF16 R68, R8.reuse, R20, R68 ;  /* 0x000000140844723c */ /* 0x048fea0000041844 */
[----:B------:R-:W-:Y:S01]  /*9ef0*/  MUFU.EX2 R183, R183 ;  /* 0x000000b700b77308 */ /* 0x000fe20000000800 */
[C---:B------:R-:W-:Y:S01]  /*9f00*/  HMMA.16816.F32.BF16 R72, R8.reuse, R22, R72 ;  /* 0x000000160848723c */ /* 0x040fe20000041848 */
[----:B------:R-:W3:Y:S05]  /*9f10*/  LDSM.16.MT88.4 R20, [R229+0x16800] ;  /* 0x01680000e514783b */ /* 0x000eea0000004200 */
[C---:B-----5:R-:W-:Y:S01]  /*9f20*/  HMMA.16816.F32.BF16 R136, R8.reuse, R4, R136 ;  /* 0x000000040888723c */ /* 0x060fe20000041888 */
[----:B------:R-:W-:Y:S05]  /*9f30*/  MUFU.EX2 R181, R181 ;  /* 0x000000b500b57308 */ /* 0x000fea0000000800 */
[C---:B------:R-:W-:Y:S01]  /*9f40*/  HMMA.16816.F32.BF16 R132, R8.reuse, R6, R132 ;  /* 0x000000060884723c */ /* 0x040fe20000041884 */
[----:B------:R-:W4:Y:S05]  /*9f50*/  LDSM.16.MT88.4 R4, [R229+0x14800] ;  /* 0x01480000e504783b */ /* 0x000f2a0000004200 */
[C---:B------:R-:W-:Y:S06]  /*9f60*/  HMMA.16816.F32.BF16 R36, R8.reuse, R32, R36 ;  /* 0x000000200824723c */ /* 0x040fec0000041824 */
[C---:B------:R-:W-:Y:S01]  /*9f70*/  HMMA.16816.F32.BF16 R40, R8.reuse, R34, R40 ;  /* 0x000000220828723c */ /* 0x040fe20000041828 */
[----:B------:R-:W5:Y:S05]  /*9f80*/  LDSM.16.MT88.4 R32, [R228+0x16800] ;  /* 0x01680000e420783b */ /* 0x000f6a0000004200 */
[C---:B-1----:R-:W-:Y:S06]  /*9f90*/  HMMA.16816.F32.BF16 R76, R8.reuse, R12, R76 ;  /* 0x0000000c084c723c */ /* 0x042fec000004184c */
[C---:B------:R-:W-:Y:S01]  /*9fa0*/  HMMA.16816.F32.BF16 R80, R8.reuse, R14, R80 ;  /* 0x0000000e0850723c */ /* 0x040fe20000041850 */
[----:B------:R-:W-:Y:S05]  /*9fb0*/  LDSM.16.MT88.4 R12, [R228+0x11000] ;  /* 0x01100000e40c783b */ /* 0x000fea0000004200 */
[C---:B--2---:R-:W-:Y:S06]  /*9fc0*/  HMMA.16816.F32.BF16 R92, R8.reuse, R16, R92 ;  /* 0x00000010085c723c */ /* 0x044fec000004185c */
[C---:B------:R-:W-:Y:S01]  /*9fd0*/  HMMA.16816.F32.BF16 R96, R8.reuse, R18, R96 ;  /* 0x000000120860723c */ /* 0x040fe20000041860 */
[----:B------:R-:W1:Y:S05]  /*9fe0*/  LDSM.16.MT88.4 R16, [R229+0x11000] ;  /* 0x01100000e510783b */ /* 0x000e6a0000004200 */
[C---:B---3--:R-:W-:Y:S06]  /*9ff0*/  HMMA.16816.F32.BF16 R116, R8.reuse, R20, R116 ;  /* 0x000000140874723c */ /* 0x048fec0000041874 */
[C---:B------:R-:W-:Y:S01]  /*a000*/  HMMA.16816.F32.BF16 R120, R8.reuse, R22, R120 ;  /* 0x000000160878723c */ /* 0x040fe20000041878 */
[----:B------:R-:W2:Y:S05]  /*a010*/  LDSM.16.MT88.4 R20, [R232+0x13000] ;  /* 0x01300000e814783b */ /* 0x000eaa0000004200 */
[C---:B------:R-:W-:Y:S01]  /*a020*/  HMMA.16816.F32.BF16 R100, R8.reuse, R168, R100 ;  /* 0x000000a80864723c */ /* 0x040fe20000041864 */
[----:B------:R-:W3:Y:S05]  /*a030*/  MUFU.EX2 R168, R200 ;  /* 0x000000c800a87308 */ /* 0x000eea0000000800 */
[----:B----4-:R-:W-:Y:S01]  /*a040*/  HMMA.16816.F32.BF16 R84, R8, R4, R84 ;  /* 0x000000040854723c */ /* 0x010fe20000041854 */
[----:B------:R-:W-:-:S05]  /*a050*/  FFMA.FTZ R169, R199, UR17, -R182 ;  /* 0x00000011c7a97c23 */ /* 0x000fca00080108b6 */
[C---:B------:R-:W-:Y:S01]  /*a060*/  HMMA.16816.F32.BF16 R88, R8.reuse, R6, R88 ;  /* 0x000000060858723c */ /* 0x040fe20000041858 */
[----:B------:R-:W4:Y:S01]  /*a070*/  MUFU.EX2 R169, R169 ;  /* 0x000000a900a97308 */ /* 0x000f220000000800 */
[C---:B------:R-:W-:Y:S01]  /*a080*/  F2FP.BF16.F32.PACK_AB R4, R206.reuse, R204 ;  /* 0x000000ccce04723e */ /* 0x040fe200000010ff */
[----:B------:R-:W-:Y:S01]  /*a090*/  FADD.FTZ R206, R206, R194 ;  /* 0x000000c2cece7221 */ /* 0x000fe20000010000 */
[C---:B------:R-:W-:Y:S01]  /*a0a0*/  F2FP.BF16.F32.PACK_AB R5, R201.reuse, R202 ;  /* 0x000000cac905723e */ /* 0x040fe200000010ff */
[----:B------:R-:W-:Y:S01]  /*a0b0*/  FADD.FTZ R201, R201, R198 ;  /* 0x000000c6c9c97221 */ /* 0x000fe20000010000 */
[----:B------:R-:W-:Y:S01]  /*a0c0*/  HMMA.16816.F32.BF16 R44, R8, R28, R44 ;  /* 0x0000001c082c723c */ /* 0x000fe2000004182c */
[----:B------:R-:W-:Y:S01]  /*a0d0*/  F2FP.BF16.F32.PACK_AB R6, R203, R205 ;  /* 0x000000cdcb06723e */ /* 0x000fe200000010ff */
[----:B------:R-:W-:Y:S01]  /*a0e0*/  FADD.FTZ R206, R205, R206 ;  /* 0x000000cecdce7221 */ /* 0x000fe20000010000 */
[----:B---3--:R-:W-:-:S03]  /*a0f0*/  FADD.FTZ R201, R168, R201 ;  /* 0x000000c9a8c97221 */ /* 0x008fc60000010000 */
[----:B------:R-:W-:Y:S01]  /*a100*/  HMMA.16816.F32.BF16 R48, R8, R30, R48 ;  /* 0x0000001e0830723c */ /* 0x000fe20000041830 */
[----:B------:R-:W3:Y:S01]  /*a110*/  LDSM.16.MT88.4 R28, [R232+0x11000] ;  /* 0x01100000e81c783b */ /* 0x000ee20000004200 */
[----:B------:R-:W-:Y:S01]  /*a120*/  FADD.FTZ R203, R203, R206 ;  /* 0x000000cecbcb7221 */ /* 0x000fe20000010000 */
[----:B----4-:R-:W-:-:S03]  /*a130*/  F2FP.BF16.F32.PACK_AB R7, R169, R168 ;  /* 0x000000a8a907723e */ /* 0x010fc600000010ff */
[----:B------:R-:W-:Y:S01]  /*a140*/  HMMA.16816.F32.BF16 R60, R8, R24, R60 ;  /* 0x00000018083c723c */ /* 0x000fe2000004183c */
[----:B------:R-:W-:-:S04]  /*a150*/  FADD.FTZ R169, R169, R201 ;  /* 0x000000c9a9a97221 */ /* 0x000fc80000010000 */
[----:B------:R-:W-:Y:S01]  /*a160*/  FADD.FTZ R169, R185, R169 ;  /* 0x000000a9b9a97221 */ /* 0x000fe20000010000 */
[----:B------:R-:W-:Y:S01]  /*a170*/  HMMA.16816.F32.BF16 R64, R8, R26, R64 ;  /* 0x0000001a0840723c */ /* 0x000fe20000041840 */
[----:B------:R-:W4:Y:S02]  /*a180*/  LDSM.16.MT88.4 R24, [R230+0x11000] ;  /* 0x01100000e618783b */ /* 0x000f240000004200 */
[----:B------:R-:W-:-:S03]  /*a190*/  FADD.FTZ R169, R184, R169 ;  /* 0x000000a9b8a97221 */ /* 0x000fc60000010000 */
[----:B------:R-:W-:Y:S01]  /*a1a0*/  HMMA.16816.F32.BF16 R104, R8, R170, R104 ;  /* 0x000000aa0868723c */ /* 0x000fe20000041868 */
[----:B------:R-:W-:-:S04]  /*a1b0*/  FADD.FTZ R169, R183, R169 ;  /* 0x000000a9b7a97221 */ /* 0x000fc80000010000 */
[----:B------:R-:W-:Y:S01]  /*a1c0*/  FADD.FTZ R249, R181, R169 ;  /* 0x000000a9b5f97221 */ /* 0x000fe20000010000 */
[----:B------:R-:W-:Y:S01]  /*a1d0*/  HMMA.16816.F32.BF16 R108, R8, R164, R108 ;  /* 0x000000a4086c723c */ /* 0x000fe2000004186c */
[--C-:B------:R-:W-:Y:S01]  /*a1e0*/  FFMA.FTZ R170, R190, UR17, -R188.reuse ;  /* 0x00000011beaa7c23 */ /* 0x100fe200080108bc */
[----:B------:R-:W-:-:S04]  /*a1f0*/  FFMA.FTZ R171, R189, UR17, -R188 ;  /* 0x00000011bdab7c23 */ /* 0x000fc800080108bc */
[C---:B------:R-:W-:Y:S01]  /*a200*/  HMMA.16816.F32.BF16 R112, R8.reuse, R166, R112 ;  /* 0x000000a60870723c */ /* 0x040fe20000041870 */
[----:B------:R-:W-:Y:S01]  /*a210*/  LDSM.16.MT88.4 R164, [R230+0x13000] ;  /* 0x01300000e6a4783b */ /* 0x000fe20000004200 */
[----:B------:R-:W2:Y:S04]  /*a220*/  MUFU.EX2 R170, R170 ;  /* 0x000000aa00aa7308 */ /* 0x000ea80000000800 */
[C---:B-----5:R-:W-:Y:S04]  /*a230*/  HMMA.16816.F32.BF16 R124, R8.reuse, R32, R124 ;  /* 0x00000020087c723c */ /* 0x060fe8000004187c */
[----:B------:R-:W5:Y:S02]  /*a240*/  MUFU.EX2 R171, R171 ;  /* 0x000000ab00ab7308 */ /* 0x000f640000000800 */
[----:B------:R-:W-:Y:S01]  /*a250*/  HMMA.16816.F32.BF16 R128, R8, R34, R128 ;  /* 0x000000220880723c */ /* 0x000fe20000041880 */
[----:B------:R-:W-:Y:S04]  /*a260*/  LDSM.16.MT88.4 R8, [R228+0x15000] ;  /* 0x01500000e408783b */ /* 0x000fe80000004200 */
[----:B------:R-:W-:Y:S01]  /*a270*/  LDSM.16.MT88.4 R32, [R229+0x13000] ;  /* 0x01300000e520783b */ /* 0x000fe20000004200 */
[----:B-1----:R-:W-:Y:S01]  /*a280*/  HMMA.16816.F32.BF16 R144, R4, R16, R144 ;  /* 0x000000100490723c */ /* 0x002fe20000041890 */
[----:B--2---:R-:W-:-:S05]  /*a290*/  FADD.FTZ R203, R170, R203 ;  /* 0x000000cbaacb7221 */ /* 0x004fca0000010000 */
[----:B------:R-:W-:Y:S01]  /*a2a0*/  HMMA.16816.F32.BF16 R140, R4, R18, R140 ;  /* 0x00000012048c723c */ /* 0x000fe2000004188c */
[----:B------:R-:W1:Y:S01]  /*a2b0*/  LDSM.16.MT88.4 R16, [R230+0x15000] ;  /* 0x01500000e610783b */ /* 0x000e620000004200 */
[----:B-----5:R-:W-:-:S04]  /*a2c0*/  FADD.FTZ R203, R171, R203 ;  /* 0x000000cbabcb7221 */ /* 0x020fc80000010000 */
[----:B------:R-:W-:Y:S01]  /*a2d0*/  HMMA.16816.F32.BF16 R136, R4, R12, R136 ;  /* 0x0000000c0488723c */ /* 0x000fe20000041888 */
[----:B------:R-:W-:-:S04]  /*a2e0*/  FADD.FTZ R203, R187, R203 ;  /* 0x000000cbbbcb7221 */ /* 0x000fc80000010000 */
[----:B------:R-:W-:Y:S01]  /*a2f0*/  FADD.FTZ R250, R186, R203 ;  /* 0x000000cbbafa7221 */ /* 0x000fe20000010000 */
        /* <DEDUP_REMOVED lines=20> */
[C---:B-----5:R-:W-:Y:S06]  /*a440*/  HMMA.16816.F32.BF16 R100, R4.reuse, R20, R100 ;  /* 0x000000140464723c */ /* 0x060fec0000041864 */
[C---:B------:R-:W-:Y:S01]  /*a450*/  HMMA.16816.F32.BF16 R104, R4.reuse, R22, R104 ;  /* 0x000000160468723c */ /* 0x040fe20000041868 */
[----:B------:R-:W5:Y:S05]  /*a460*/  LDSM.16.MT88.4 R20, [R228+0x11800] ;  /* 0x01180000e414783b */ /* 0x000f6a0000004200 */
[C---:B------:R-:W-:Y:S06]  /*a470*/  HMMA.16816.F32.BF16 R44, R4.reuse, R164, R44 ;  /* 0x000000a4042c723c */ /* 0x040fec000004182c */
[C---:B------:R-:W-:Y:S01]  /*a480*/  HMMA.16816.F32.BF16 R48, R4.reuse, R166, R48 ;  /* 0x000000a60430723c */ /* 0x040fe20000041830 */
[----:B------:R-:W-:Y:S05]  /*a490*/  LDSM.16.MT88.4 R164, [R232+0x15800] ;  /* 0x01580000e8a4783b */ /* 0x000fea0000004200 */
        /* <DEDUP_REMOVED lines=16> */
[----:B------:R-:W-:Y:S01]  /*a5a0*/  HMMA.16816.F32.BF16 R128, R4, R10, R128 ;  /* 0x0000000a0480723c */ /* 0x000fe20000041880 */
[----:B------:R-:W2:Y:S06]  /*a5b0*/  LDSM.16.MT88.4 R8, [R229+0x13800] ;  /* 0x01380000e508783b */ /* 0x000eac0000004200 */
[----:B------:R-:W-:-:S02]  /*a5c0*/  F2FP.BF16.F32.PACK_AB R4, R171, R170 ;  /* 0x000000aaab04723e */ /* 0x000fc400000010ff */
[----:B------:R-:W-:Y:S02]  /*a5d0*/  F2FP.BF16.F32.PACK_AB R5, R184, R185 ;  /* 0x000000b9b805723e */ /* 0x000fe400000010ff */
[----:B------:R-:W-:Y:S02]  /*a5e0*/  F2FP.BF16.F32.PACK_AB R6, R186, R187 ;  /* 0x000000bbba06723e */ /* 0x000fe400000010ff */
[----:B------:R-:W-:-:S07]  /*a5f0*/  F2FP.BF16.F32.PACK_AB R7, R181, R183 ;  /* 0x000000b7b507723e */ /* 0x000fce00000010ff */
[C---:B-----5:R-:W-:Y:S06]  /*a600*/  HMMA.16816.F32.BF16 R136, R4.reuse, R20, R136 ;  /* 0x000000140488723c */ /* 0x060fec0000041888 */
        /* <DEDUP_REMOVED lines=24> */
[C---:B------:R-:W-:Y:S06]  /*a790*/  HMMA.16816.F32.BF16 R64, R4.reuse, R34, R64 ;  /* 0x000000220440723c */ /* 0x040fec0000041840 */
[C---:B------:R-:W-:Y:S06]  /*a7a0*/  HMMA.16816.F32.BF16 R72, R4.reuse, R166, R72 ;  /* 0x000000a60448723c */ /* 0x040fec0000041848 */
[C---:B---3--:R-:W-:Y:S06]  /*a7b0*/  HMMA.16816.F32.BF16 R76, R4.reuse, R28, R76 ;  /* 0x0000001c044c723c */ /* 0x048fec000004184c */
[C---:B------:R-:W-:Y:S06]  /*a7c0*/  HMMA.16816.F32.BF16 R80, R4.reuse, R30, R80 ;  /* 0x0000001e0450723c */ /* 0x040fec0000041850 */
[C---:B----4-:R-:W-:Y:S06]  /*a7d0*/  HMMA.16816.F32.BF16 R84, R4.reuse, R24, R84 ;  /* 0x000000180454723c */ /* 0x050fec0000041854 */
        /* <DEDUP_REMOVED lines=9> */
[----:B------:R-:W-:Y:S07]  /*a870*/  HMMA.16816.F32.BF16 R68, R4, R164, R68 ;  /* 0x000000a40444723c */ /* 0x000fee0000041844 */
[----:B------:R-:W-:-:S15]  /*a880*/  MOV R164, R178 ;  /* 0x000000b200a47202 */ /* 0x000fde0000000f00 */
[----:B------:R-:W-:-:S02]  /*a890*/  NOP ;  /* 0x0000000000007918 */ /* 0x000fc40000000000 */
.L_x_2433:
        /* <DEDUP_REMOVED lines=15> */
[----:B------:R-:W-:Y:S01]  /*a990*/  ULDC UR10, c[0x0][0x39c] ;  /* 0x0000e700000a7ab9 */ /* 0x000fe20000000800 */
[----:B------:R-:W-:-:S10]  /*a9a0*/  ULDC UR4, c[0x0][0x2ec] ;  /* 0x0000bb0000047ab9 */ /* 0x000fd40000000800 */
.L_x_2443:
        /* <DEDUP_REMOVED lines=30> */
[----:B------:R-:W-:Y:S09]  /*ab90*/  ISETP.GE.AND P3, PT, R4, RZ, PT ;  /* 0x000000ff0400720c */ /* 0x000ff20003f66270 */
[----:B------:R-:W-:Y:S02]  /*aba0*/  @!P2 IMAD.IADD R5, R5, 0x1, -R3 ;  /* 0x000000010505a824 */ /* 0x000fe400078e0a03 */
[-C--:B------:R-:W-:Y:S01]  /*abb0*/  @!P4 IADD3 R7, R7, -R3.reuse, RZ ;  /* 0x800000030707c210 */ /* 0x080fe20007ffe0ff */
[----:B------:R-:W-:Y:S01]  /*abc0*/  @!P2 VIADD R9, R9, 0x1 ;  /* 0x000000010909a836 */ /* 0x000fe20000000000 */
[----:B------:R-:W-:Y:S01]  /*abd0*/  ISETP.NE.AND P2, PT, R8, RZ, PT ;  /* 0x000000ff0800720c */ /* 0x000fe20003f45270 */
[----:B------:R-:W-:Y:S01]  /*abe0*/  @!P4 VIADD R10, R10, 0x1 ;  /* 0x000000010a0ac836 */ /* 0x000fe20000000000 */
[-C--:B------:R-:W-:Y:S02]  /*abf0*/  ISETP.GE.U32.AND P5, PT, R5, R3.reuse, PT ;  /* 0x000000030500720c */ /* 0x080fe40003fa6070 */
[----:B------:R-:W-:Y:S02]  /*ac00*/  ISETP.GE.U32.AND P6, PT, R7, R3, PT ;  /* 0x000000030700720c */ /* 0x000fe40003fc6070 */
[----:B------:R-:W-:Y:S04]  /*ac10*/  LOP3.LUT R3, R8, UR7, RZ, 0x3c, !PT ;  /* 0x0000000708037c12 */ /* 0x000fe8000f8e3cff */
[----:B------:R-:W-:Y:S02]  /*ac20*/  ISETP.GE.AND P1, PT, R3, RZ, PT ;  /* 0x000000ff0300720c */ /* 0x000fe40003f26270 */
[----:B------:R-:W-:Y:S03]  /*ac30*/  LOP3.LUT R3, RZ, R8, RZ, 0x33, !PT ;  /* 0x00000008ff037212 */ /* 0x000fe600078e33ff */
[----:B------:R-:W-:Y:S02]  /*ac40*/  @P5 IADD3 R9, R9, 0x1, RZ ;  /* 0x0000000109095810 */ /* 0x000fe40007ffe0ff */
[----:B------:R-:W-:Y:S05]  /*ac50*/  @P6 VIADD R10, R10, 0x1 ;  /* 0x000000010a0a6836 */ /* 0x000fea0000000000 */
[----:B------:R-:W-:Y:S01]  /*ac60*/  @!P3 IADD3 R10, -R10, RZ, RZ ;  /* 0x000000ff0a0ab210 */ /* 0x000fe20007ffe1ff */
[----:B------:R-:W-:Y:S05]  /*ac70*/  @!P1 IMAD.MOV R9, RZ, RZ, -R9 ;  /* 0x000000ffff099224 */ /* 0x000fea00078e0a09 */
[C---:B------:R-:W-:Y:S02]  /*ac80*/  SEL R4, R3.reuse, R9, !P2 ;  /* 0x0000000903047207 */ /* 0x040fe40005000000 */
[----:B------:R-:W-:Y:S02]  /*ac90*/  SEL R3, R3, R10, !P2 ;  /* 0x0000000a03037207 */ /* 0x000fe40005000000 */
[CC--:B------:R-:W-:Y:S02]  /*aca0*/  LEA R6, P2, R4.reuse, R244.reuse, 0x2 ;  /* 0x000000f404067211 */ /* 0x0c0fe400078410ff */
[C---:B------:R-:W-:Y:S02]  /*acb0*/  LEA R10, P1, R3.reuse, R244, 0x2 ;  /* 0x000000f4030a7211 */ /* 0x040fe400078210ff */
[-C--:B------:R-:W-:Y:S02]  /*acc0*/  LEA.HI.X.SX32 R7, R4, R245.reuse, 0x2, P2 ;  /* 0x000000f504077211 */ /* 0x080fe400010f16ff */
[C---:B------:R-:W-:Y:S01]  /*acd0*/  LEA.HI.X.SX32 R11, R3.reuse, R245, 0x2, P1 ;  /* 0x000000f5030b7211 */ /* 0x040fe200008f16ff */
[----:B------:R-:W-:Y:S02]  /*ace0*/  IMAD.IADD R3, R3, 0x1, -R4 ;  /* 0x0000000103037824 */ /* 0x000fe400078e0a04 */
[----:B------:R1:W2:Y:S01]  /*acf0*/  LDG.E R9, desc[UR18][R6.64] ;  /* 0x0000001206097981 */ /* 0x0002a2000c1e1900 */
[----:B------:R-:W3:Y:S01]  /*ad00*/  LDC.64 R4, c[0x0][0x238] ;  /* 0x00008e00ff047b82 */ /* 0x000ee20000000a00 */
[----:B------:R-:W-:Y:S02]  /*ad10*/  IMAD R8, R3, R8, -0x40 ;  /* 0xffffffc003087424 */ /* 0x000fe400078e0208 */
[----:B------:R-:W2:Y:S03]  /*ad20*/  LDG.E R10, desc[UR18][R10.64] ;  /* 0x000000120a0a7981 */ /* 0x000ea6000c1e1900 */
[----:B------:R-:W-:Y:S02]  /*ad30*/  SHF.R.S32.HI R3, RZ, 0x1f, R8 ;  /* 0x0000001fff037819 */ /* 0x000fe40000011408 */
[----:B-1----:R-:W1:Y:S03]  /*ad40*/  LDC.64 R6, c[0x0][0x250] ;  /* 0x00009400ff067b82 */ /* 0x002e660000000a00 */
[-C--:B-1----:R-:W-:Y:S04]  /*ad50*/  IMAD R3, R3, R6.reuse, RZ ;  /* 0x0000000603037224 */ /* 0x082fe800078e02ff */
[----:B------:R-:W-:Y:S01]  /*ad60*/  IMAD R3, R8, R7, R3 ;  /* 0x0000000708037224 */ /* 0x000fe200078e0203 */
[----:B--2---:R-:W-:Y:S01]  /*ad70*/  IADD3 R9, -R10, R9, RZ ;  /* 0x000000090a097210 */ /* 0x004fe20007ffe1ff */
[----:B------:R-:W-:Y:S03]  /*ad80*/  IMAD.WIDE.U32 R10, R8, R6, RZ ;  /* 0x00000006080a7225 */ /* 0x000fe600078e00ff */
[----:B------:R-:W-:Y:S01]  /*ad90*/  SHF.R.S32.HI R6, RZ, 0x1f, R9 ;  /* 0x0000001fff067819 */ /* 0x000fe20000011409 */
[----:B------:R-:W-:Y:S04]  /*ada0*/  IMAD.IADD R11, R11, 0x1, R3 ;  /* 0x000000010b0b7824 */ /* 0x000fe800078e0203 */
[-C--:B---3--:R-:W-:Y:S02]  /*adb0*/  IMAD R6, R6, R4.reuse, RZ ;  /* 0x0000000406067224 */ /* 0x088fe400078e02ff */
[C---:B------:R-:W-:Y:S04]  /*adc0*/  IMAD.WIDE.U32 R10, R9.reuse, R4, R10 ;  /* 0x00000004090a7225 */ /* 0x040fe800078e000a */
[----:B------:R-:W-:Y:S05]  /*add0*/  IMAD R6, R9, R5, R6 ;  /* 0x0000000509067224 */ /* 0x000fea00078e0206 */
[----:B------:R-:W-:Y:S07]  /*ade0*/  IADD3 R6, R11, R6, RZ ;  /* 0x000000060b067210 */ /* 0x000fee0007ffe0ff */
.L_x_2440:
[C---:B------:R-:W-:Y:S01]  /*adf0*/  LEA R240, P1, R10.reuse, R240, 0x1 ;  /* 0x000000f00af07211 */ /* 0x040fe200078208ff */
[----:B------:R-:W-:Y:S03]  /*ae00*/  UISETP.GE.AND UP0, UPT, UR23, 0x2, UPT ;  /* 0x000000021700788c */ /* 0x000fe6000bf06270 */
[----:B------:R-:W-:Y:S02]  /*ae10*/  LEA.HI.X R239, R10, R239, R6, 0x1, P1 ;  /* 0x000000ef0aef7211 */ /* 0x000fe400008f0c06 */
[----:B------:R-:W-:Y:S02]  /*ae20*/  IADD3 R6, P1, R240, UR8, RZ ;  /* 0x00000008f0067c10 */ /* 0x000fe4000ff3e0ff */
[----:B------:R-:W-:Y:S02]  /*ae30*/  MOV R241, R239 ;  /* 0x000000ef00f17202 */ /* 0x000fe40000000f00 */
[----:B------:R-:W-:Y:S02]  /*ae40*/  IADD3.X R7, R239, UR9, RZ, P1, !PT ;  /* 0x00000009ef077c10 */ /* 0x000fe40008ffe4ff */
[----:B------:R-:W-:Y:S01]  /*ae50*/  IADD3 R4, P1, R6, UR8, RZ ;  /* 0x0000000806047c10 */ /* 0x000fe2000ff3e0ff */
[----:B------:R-:W-:Y:S01]  /*ae60*/  @!PT LDS RZ, [RZ] ;  /* 0x00000000fffff984 */ /* 0x000fe20000000800 */
[----:B------:R-:W-:Y:S01]  /*ae70*/  @!PT LDS RZ, [RZ] ;  /* 0x00000000fffff984 */ /* 0x000fe20000000800 */
[----:B------:R-:W-:Y:S01]  /*ae80*/  @!PT LDS RZ, [RZ] ;  /* 0x00000000fffff984 */ /* 0x000fe20000000800 */
[----:B------:R-:W-:Y:S03]  /*ae90*/  LDGSTS.E.BYPASS.LTC128B.128 [R242+0x10000], desc[UR18][R240.64] ;  /* 0x10000000f0f27fae */ /* 0x000fe6000b901d52 */
[----:B------:R-:W-:Y:S01]  /*aea0*/  IADD3.X R5, R7, UR9, RZ, P1, !PT ;  /* 0x0000000907057c10 */ /* 0x000fe20008ffe4ff */
[----:B------:R-:W-:Y:S01]  /*aeb0*/  LDGSTS.E.BYPASS.LTC128B.128 [R242+0x12000], desc[UR18][R240.64+0x80] ;  /* 0x12000080f0f27fae */ /* 0x000fe2000b901d52 */
[----:B------:R-:W-:Y:S03]  /*aec0*/  IADD3 R12, P1, R4, UR8, RZ ;  /* 0x00000008040c7c10 */ /* 0x000fe6000ff3e0ff */
[----:B------:R-:W-:Y:S01]  /*aed0*/  LDGSTS.E.BYPASS.LTC128B.128 [R242+0x14000], desc[UR18][R240.64+0x100] ;  /* 0x14000100f0f27fae */ /* 0x000fe2000b901d52 */
[----:B------:R-:W-:Y:S02]  /*aee0*/  IADD3.X R13, R5, UR9, RZ, P1, !PT ;  /* 0x00000009050d7c10 */ /* 0x000fe40008ffe4ff */
[----:B------:R-:W-:Y:S01]  /*aef0*/  PLOP3.LUT P1, PT, PT, PT, UP0, 0x80, 0x0 ;  /* 0x000000000000781c */ /* 0x000fe20003f2f008 */
        /* <DEDUP_REMOVED lines=9> */
[----:B------:R-:W-:Y:S04]  /*af90*/  LDGSTS.E.BYPASS.LTC128B.128 [R242+0x11800], desc[UR18][R12.64] ;  /* 0x118000000cf27fae */ /* 0x000fe8000b901d52 */
[----:B------:R-:W-:Y:S04]  /*afa0*/  LDGSTS.E.BYPASS.LTC128B.128 [R242+0x13800], desc[UR18][R12.64+0x80] ;  /* 0x138000800cf27fae */ /* 0x000fe8000b901d52 */
[----:B------:R-:W-:Y:S04]  /*afb0*/  LDGSTS.E.BYPASS.LTC128B.128 [R242+0x15800], desc[UR18][R12.64+0x100] ;  /* 0x158001000cf27fae */ /* 0x000fe8000b901d52 */
[----:B------:R2:W-:Y:S04]  /*afc0*/  LDGSTS.E.BYPASS.LTC128B.128 [R242+0x17800], desc[UR18][R12.64+0x180] ;  /* 0x178001800cf27fae */ /* 0x0005e8000b901d52 */
[----:B------:R-:W-:Y:S04]  /*afd0*/  LDSM.16.M88.4 R32, [R238] ;  /* 0x00000000ee20783b */ /* 0x000fe80000000200 */
[----:B------:R-:W1:Y:S04]  /*afe0*/  LDSM.16.M88.4 R8, [R237+0x8000] ;  /* 0x00800000ed08783b */ /* 0x000e680000000200 */
[----:B------:R-:W2:Y:S04]  /*aff0*/  LDSM.16.M88.4 R16, [R237+0x8800] ;  /* 0x00880000ed10783b */ /* 0x000ea80000000200 */
[----:B------:R-:W3:Y:S04]  /*b000*/  LDSM.16.M88.4 R24, [R237+0x9000] ;  /* 0x00900000ed18783b */ /* 0x000ee80000000200 */
[----:B------:R-:W4:Y:S04]  /*b010*/  LDSM.16.M88.4 R164, [R237+0x9800] ;  /* 0x00980000eda4783b */ /* 0x000f280000000200 */
[----:B------:R-:W0:Y:S04]  /*b020*/  LDGDEPBAR ;  /* 0x00000000000079af */ /* 0x000e280000000000 */
[----:B------:R-:W-:Y:S04]  /*b030*/  LDSM.16.M88.4 R168, [R236] ;  /* 0x00000000eca8783b */ /* 0x000fe80000000200 */
[----:B------:R-:W5:Y:S04]  /*b040*/  LDSM.16.M88.4 R172, [R235] ;  /* 0x00000000ebac783b */ /* 0x000f680000000200 */
[----:B------:R-:W5:Y:S04]  /*b050*/  LDSM.16.M88.4 R176, [R227] ;  /* 0x00000000e3b0783b */ /* 0x000f680000000200 */
[----:B------:R-:W5:Y:S04]  /*b060*/  LDSM.16.M88.4 R180, [R226] ;  /* 0x00000000e2b4783b */ /* 0x000f680000000200 */
[----:B------:R-:W5:Y:S01]  /*b070*/  LDSM.16.M88.4 R184, [R225] ;  /* 0x00000000e1b8783b */ /* 0x000f620000000200 */
[C---:B-1----:R-:W-:Y:S03]  /*b080*/  HMMA.16816.F32.BF16 R4, R32.reuse, R8, RZ ;  /* 0x000000082004723c */ /* 0x042fe600000418ff */
[----:B------:R-:W-:Y:S04]  /*b090*/  LDSM.16.M88.4 R188, [R234] ;  /* 0x00000000eabc783b */ /* 0x000fe80000000200 */
[----:B------:R-:W1:Y:S01]  /*b0a0*/  LDSM.16.M88.4 R192, [R231+0x8000] ;  /* 0x00800000e7c0783b */ /* 0x000e620000000200 */
[C---:B------:R-:W-:Y:S03]  /*b0b0*/  HMMA.16816.F32.BF16 R8, R32.reuse, R10, RZ ;  /* 0x0000000a2008723c */ /* 0x040fe600000418ff */
[----:B------:R-:W-:Y:S03]  /*b0c0*/  LDSM.16.M88.4 R196, [R231+0x9000] ;  /* 0x00900000e7c4783b */ /* 0x000fe60000000200 */
[C---:B--2---:R-:W-:Y:S01]  /*b0d0*/  HMMA.16816.F32.BF16 R12, R32.reuse, R16, RZ ;  /* 0x00000010200c723c */ /* 0x044fe200000418ff */
[----:B------:R-:W-:Y:S04]  /*b0e0*/  LDSM.16.M88.4 R200, [R231+0x9800] ;  /* 0x00980000e7c8783b */ /* 0x000fe80000000200 */
[----:B------:R-:W-:Y:S01]  /*b0f0*/  LDSM.16.M88.4 R204, [R233] ;  /* 0x00000000e9cc783b */ /* 0x000fe20000000200 */
[C---:B------:R-:W-:Y:S03]  /*b100*/  HMMA.16816.F32.BF16 R16, R32.reuse, R18, RZ ;  /* 0x000000122010723c */ /* 0x040fe600000418ff */
[----:B------:R-:W-:Y:S03]  /*b110*/  LDSM.16.M88.4 R208, [R224] ;  /* 0x00000000e0d0783b */ /* 0x000fe60000000200 */
[C---:B---3--:R-:W-:Y:S06]  /*b120*/  HMMA.16816.F32.BF16 R20, R32.reuse, R24, RZ ;  /* 0x000000182014723c */ /* 0x048fec00000418ff */
[C---:B------:R-:W-:Y:S06]  /*b130*/  HMMA.16816.F32.BF16 R24, R32.reuse, R26, RZ ;  /* 0x0000001a2018723c */ /* 0x040fec00000418ff */
[C---:B----4-:R-:W-:Y:S06]  /*b140*/  HMMA.16816.F32.BF16 R28, R32.reuse, R164, RZ ;  /* 0x000000a4201c723c */ /* 0x050fec00000418ff */
[----:B------:R-:W-:Y:S01]  /*b150*/  HMMA.16816.F32.BF16 R32, R32, R166, RZ ;  /* 0x000000a62020723c */ /* 0x000fe200000418ff */
[----:B------:R-:W2:Y:S05]  /*b160*/  LDSM.16.M88.4 R164, [R231+0x8800] ;  /* 0x00880000e7a4783b */ /* 0x000eaa0000000200 */
[C---:B-----5:R-:W-:Y:S06]  /*b170*/  HMMA.16816.F32.BF16 R4, R168.reuse, R172, R4 ;  /* 0x000000aca804723c */ /* 0x060fec0000041804 */
        /* <DEDUP_REMOVED lines=11> */
[----:B------:R-:W4:Y:S01]  /*b230*/  LDSM.16.M88.4 R184, [R237+0xa000] ;  /* 0x00a00000edb8783b */ /* 0x000f220000000200 */
        /* <DEDUP_REMOVED lines=9> */
[C---:B------:R-:W-:Y:S06]  /*b2d0*/  HMMA.16816.F32.BF16 R28, R188.reuse, R200, R28 ;  /* 0x000000c8bc1c723c */ /* 0x040fec000004181c */
[----:B------:R-:W-:Y:S01]  /*b2e0*/  HMMA.16816.F32.BF16 R32, R188, R202, R32 ;  /* 0x000000cabc20723c */ /* 0x000fe20000041820 */
[----:B------:R-:W2:Y:S04]  /*b2f0*/  LDSM.16.M88.4 R188, [R237+0xb000] ;  /* 0x00b00000edbc783b */ /* 0x000ea80000000200 */
[----:B------:R-:W5:Y:S01]  /*b300*/  LDSM.16.M88.4 R200, [R223] ;  /* 0x00000000dfc8783b */ /* 0x000f620000000200 */
[C---:B------:R-:W-:Y:S06]  /*b310*/  HMMA.16816.F32.BF16 R4, R204.reuse, R208, R4 ;  /* 0x000000d0cc04723c */ /* 0x040fec0000041804 */
[C---:B------:R-:W-:Y:S01]  /*b320*/  HMMA.16816.F32.BF16 R8, R204.reuse, R210, R8 ;  /* 0x000000d2cc08723c */ /* 0x040fe20000041808 */
[----:B------:R-:W-:Y:S05]  /*b330*/  LDSM.16.M88.4 R208, [R231+0xa000] ;  /* 0x00a00000e7d0783b */ /* 0x000fea0000000200 */
[C---:B---3--:R-:W-:Y:S06]  /*b340*/  HMMA.16816.F32.BF16 R12, R204.reuse, R168, R12 ;  /* 0x000000a8cc0c723c */ /* 0x048fec000004180c */
[C---:B------:R-:W-:Y:S01]  /*b350*/  HMMA.16816.F32.BF16 R16, R204.reuse, R170, R16 ;  /* 0x000000aacc10723c */ /* 0x040fe20000041810 */
[----:B------:R-:W3:Y:S05]  /*b360*/  LDSM.16.M88.4 R168, [R222] ;  /* 0x00000000dea8783b */ /* 0x000eea0000000200 */
[C---:B------:R-:W-:Y:S06]  /*b370*/  HMMA.16816.F32.BF16 R20, R204.reuse, R172, R20 ;  /* 0x000000accc14723c */ /* 0x040fec0000041814 */
[C---:B------:R-:W-:Y:S01]  /*b380*/  HMMA.16816.F32.BF16 R24, R204.reuse, R174, R24 ;  /* 0x000000aecc18723c */ /* 0x040fe20000041818 */
[----:B------:R-:W3:Y:S05]  /*b390*/  LDSM.16.M88.4 R172, [R221] ;  /* 0x00000000ddac783b */ /* 0x000eea0000000200 */
[C---:B------:R-:W-:Y:S06]  /*b3a0*/  HMMA.16816.F32.BF16 R28, R204.reuse, R176, R28 ;  /* 0x000000b0cc1c723c */ /* 0x040fec000004181c */
[----:B------:R-:W-:Y:S01]  /*b3b0*/  HMMA.16816.F32.BF16 R32, R204, R178, R32 ;  /* 0x000000b2cc20723c */ /* 0x000fe20000041820 */
[----:B------:R-:W3:Y:S04]  /*b3c0*/  LDSM.16.M88.4 R176, [R220] ;  /* 0x00000000dcb0783b */ /* 0x000ee80000000200 */
[----:B------:R-:W3:Y:S01]  /*b3d0*/  LDSM.16.M88.4 R204, [R234+0x2000] ;  /* 0x00200000eacc783b */ /* 0x000ee20000000200 */
[C---:B----4-:R-:W-:Y:S06]  /*b3e0*/  HMMA.16816.F32.BF16 R4, R180.reuse, R184, R4 ;  /* 0x000000b8b404723c */ /* 0x050fec0000041804 */
[C---:B------:R-:W-:Y:S01]  /*b3f0*/  HMMA.16816.F32.BF16 R8, R180.reuse, R186, R8 ;  /* 0x000000bab408723c */ /* 0x040fe20000041808 */
[----:B------:R-:W-:Y:S05]  /*b400*/  LDSM.16.M88.4 R184, [R231+0xb800] ;  /* 0x00b80000e7b8783b */ /* 0x000fea0000000200 */
[C---:B-1----:R-:W-:Y:S06]  /*b410*/  HMMA.16816.F32.BF16 R12, R180.reuse, R164, R12 ;  /* 0x000000a4b40c723c */ /* 0x042fec000004180c */
[C---:B------:R-:W-:Y:S01]  /*b420*/  HMMA.16816.F32.BF16 R16, R180.reuse, R166, R16 ;  /* 0x000000a6b410723c */ /* 0x040fe20000041810 */
[----:B------:R-:W1:Y:S05]  /*b430*/  LDSM.16.M88.4 R164, [R231+0xa800] ;  /* 0x00a80000e7a4783b */ /* 0x000e6a0000000200 */
[C---:B--2---:R-:W-:Y:S06]  /*b440*/  HMMA.16816.F32.BF16 R20, R180.reuse, R188, R20 ;  /* 0x000000bcb414723c */ /* 0x044fec0000041814 */
[C---:B------:R-:W-:Y:S01]  /*b450*/  HMMA.16816.F32.BF16 R24, R180.reuse, R190, R24 ;  /* 0x000000beb418723c */ /* 0x040fe20000041818 */
[----:B------:R-:W-:Y:S05]  /*b460*/  LDSM.16.M88.4 R188, [R233+0x2000] ;  /* 0x00200000e9bc783b */ /* 0x000fea0000000200 */
[C---:B------:R-:W-:Y:S06]  /*b470*/  HMMA.16816.F32.BF16 R28, R180.reuse, R192, R28 ;  /* 0x000000c0b41c723c */ /* 0x040fec000004181c */
[----:B------:R-:W-:Y:S01]  /*b480*/  HMMA.16816.F32.BF16 R32, R180, R194, R32 ;  /* 0x000000c2b420723c */ /* 0x000fe20000041820 */
[----:B------:R-:W2:Y:S04]  /*b490*/  LDSM.16.M88.4 R180, [R231+0xb000] ;  /* 0x00b00000e7b4783b */ /* 0x000ea80000000200 */
[----:B------:R-:W4:Y:S01]  /*b4a0*/  LDSM.16.M88.4 R192, [R224+0x2000] ;  /* 0x00200000e0c0783b */ /* 0x000f220000000200 */
        /* <DEDUP_REMOVED lines=24> */
[----:B------:R-:W2:Y:S04]  /*b630*/  LDSM.16.M88.4 R184, [R237+0xd800] ;  /* 0x00d80000edb8783b */ /* 0x000ea80000000200 */
[----:B------:R-:W2:Y:S01]  /*b640*/  LDSM.16.M88.4 R204, [R236+0x4000] ;  /* 0x00400000eccc783b */ /* 0x000ea20000000200 */
[C---:B----4-:R-:W-:Y:S06]  /*b650*/  HMMA.16816.F32.BF16 R4, R188.reuse, R192, R4 ;  /* 0x000000c0bc04723c */ /* 0x050fec0000041804 */
[C---:B------:R-:W-:Y:S01]  /*b660*/  HMMA.16816.F32.BF16 R8, R188.reuse, R194, R8 ;  /* 0x000000c2bc08723c */ /* 0x040fe20000041808 */
[----:B------:R-:W-:Y:S05]  /*b670*/  LDSM.16.M88.4 R192, [R231+0xc000] ;  /* 0x00c00000e7c0783b */ /* 0x000fea0000000200 */
[C---:B---3--:R-:W-:Y:S06]  /*b680*/  HMMA.16816.F32.BF16 R12, R188.reuse, R168, R12 ;  /* 0x000000a8bc0c723c */ /* 0x048fec000004180c */
[C---:B------:R-:W-:Y:S01]  /*b690*/  HMMA.16816.F32.BF16 R16, R188.reuse, R170, R16 ;  /* 0x000000aabc10723c */ /* 0x040fe20000041810 */
[----:B------:R-:W3:Y:S05]  /*b6a0*/  LDSM.16.M88.4 R168, [R218] ;  /* 0x00000000daa8783b */ /* 0x000eea0000000200 */
[C---:B-----5:R-:W-:Y:S06]  /*b6b0*/  HMMA.16816.F32.BF16 R20, R188.reuse, R172, R20 ;  /* 0x000000acbc14723c */ /* 0x060fec0000041814 */
[C---:B------:R-:W-:Y:S01]  /*b6c0*/  HMMA.16816.F32.BF16 R24, R188.reuse, R174, R24 ;  /* 0x000000aebc18723c */ /* 0x040fe20000041818 */
[----:B------:R-:W4:Y:S05]  /*b6d0*/  LDSM.16.M88.4 R172, [R217] ;  /* 0x00000000d9ac783b */ /* 0x000f2a0000000200 */
[C---:B------:R-:W-:Y:S06]  /*b6e0*/  HMMA.16816.F32.BF16 R28, R188.reuse, R176, R28 ;  /* 0x000000b0bc1c723c */ /* 0x040fec000004181c */
[----:B------:R-:W-:Y:S01]  /*b6f0*/  HMMA.16816.F32.BF16 R32, R188, R178, R32 ;  /* 0x000000b2bc20723c */ /* 0x000fe20000041820 */
[----:B------:R-:W5:Y:S04]  /*b700*/  LDSM.16.M88.4 R176, [R216] ;  /* 0x00000000d8b0783b */ /* 0x000f680000000200 */
[----:B------:R-:W5:Y:S01]  /*b710*/  LDSM.16.M88.4 R188, [R234+0x4000] ;  /* 0x00400000eabc783b */ /* 0x000f620000000200 */
[C---:B------:R-:W-:Y:S06]  /*b720*/  HMMA.16816.F32.BF16 R4, R196.reuse, R200, R4 ;  /* 0x000000c8c404723c */ /* 0x040fec0000041804 */
        /* <DEDUP_REMOVED lines=12> */
[C---:B------:R-:W-:Y:S06]  /*b7f0*/  HMMA.16816.F32.BF16 R4, R204.reuse, R208, R4 ;  /* 0x000000d0cc04723c */ /* 0x040fec0000041804 */
[C---:B------:R-:W-:Y:S01]  /*b800*/  HMMA.16816.F32.BF16 R8, R204.reuse, R210, R8 ;  /* 0x000000d2cc08723c */ /* 0x040fe20000041808 */
[----:B------:R-:W-:Y:S05]  /*b810*/  LDSM.16.M88.4 R208, [R237+0xe000] ;  /* 0x00e00000edd0783b */ /* 0x000fea0000000200 */
[C---:B---3--:R-:W-:Y:S06]  /*b820*/  HMMA.16816.F32.BF16 R12, R204.reuse, R168, R12 ;  /* 0x000000a8cc0c723c */ /* 0x048fec000004180c */
[C---:B------:R-:W-:Y:S01]  /*b830*/  HMMA.16816.F32.BF16 R16, R204.reuse, R170, R16 ;  /* 0x000000aacc10723c */ /* 0x040fe20000041810 */
[----:B------:R-:W3:Y:S05]  /*b840*/  LDSM.16.M88.4 R168, [R224+0x4800] ;  /* 0x00480000e0a8783b */ /* 0x000eea0000000200 */
[C---:B----4-:R-:W-:Y:S06]  /*b850*/  HMMA.16816.F32.BF16 R20, R204.reuse, R172, R20 ;  /* 0x000000accc14723c */ /* 0x050fec0000041814 */
[C---:B------:R-:W-:Y:S01]  /*b860*/  HMMA.16816.F32.BF16 R24, R204.reuse, R174, R24 ;  /* 0x000000aecc18723c */ /* 0x040fe20000041818 */
[----:B------:R-:W4:Y:S05]  /*b870*/  LDSM.16.M88.4 R172, [R224+0x5000] ;  /* 0x00500000e0ac783b */ /* 0x000f2a0000000200 */
[C---:B-----5:R-:W-:Y:S06]  /*b880*/  HMMA.16816.F32.BF16 R28, R204.reuse, R176, R28 ;  /* 0x000000b0cc1c723c */ /* 0x060fec000004181c */
        /* <DEDUP_REMOVED lines=21> */
[----:B------:R-:W3:Y:S05]  /*b9e0*/  LDSM.16.M88.4 R168, [R214] ;  /* 0x00000000d6a8783b */ /* 0x000eea0000000200 */
[C---:B----4-:R-:W-:Y:S06]  /*b9f0*/  HMMA.16816.F32.BF16 R20, R196.reuse, R172, R20 ;  /* 0x000000acc414723c */ /* 0x050fec0000041814 */
[C---:B------:R-:W-:Y:S01]  /*ba00*/  HMMA.16816.F32.BF16 R24, R196.reuse, R174, R24 ;  /* 0x000000aec418723c */ /* 0x040fe20000041818 */
[----:B------:R-:W4:Y:S05]  /*ba10*/  LDSM.16.M88.4 R172, [R213] ;  /* 0x00000000d5ac783b */ /* 0x000f2a0000000200 */
[C---:B-----5:R-:W-:Y:S06]  /*ba20*/  HMMA.16816.F32.BF16 R28, R196.reuse, R176, R28 ;  /* 0x000000b0c41c723c */ /* 0x060fec000004181c */
        /* <DEDUP_REMOVED lines=17> */
[C---:B------:R-:W-:Y:S06]  /*bb40*/  HMMA.16816.F32.BF16 R8, R188.reuse, R194, R8 ;  /* 0x000000c2bc08723c */ /* 0x040fec0000041808 */
[C---:B---3--:R-:W-:Y:S06]  /*bb50*/  HMMA.16816.F32.BF16 R12, R188.reuse, R168, R12 ;  /* 0x000000a8bc0c723c */ /* 0x048fec000004180c */
[C---:B------:R-:W-:Y:S06]  /*bb60*/  HMMA.16816.F32.BF16 R16, R188.reuse, R170, R16 ;  /* 0x000000aabc10723c */ /* 0x040fec0000041810 */
[C---:B----4-:R-:W-:Y:S06]  /*bb70*/  HMMA.16816.F32.BF16 R20, R188.reuse, R172, R20 ;  /* 0x000000acbc14723c */ /* 0x050fec0000041814 */
[C---:B------:R-:W-:Y:S06]  /*bb80*/  HMMA.16816.F32.BF16 R24, R188.reuse, R174, R24 ;  /* 0x000000aebc18723c */ /* 0x040fec0000041818 */
[C---:B-----5:R-:W-:Y:S06]  /*bb90*/  HMMA.16816.F32.BF16 R28, R188.reuse, R176, R28 ;  /* 0x000000b0bc1c723c */ /* 0x060fec000004181c */
[----:B------:R-:W-:Y:S06]  /*bba0*/  HMMA.16816.F32.BF16 R32, R188, R178, R32 ;  /* 0x000000b2bc20723c */ /* 0x000fec0000041820 */
[C---:B------:R-:W-:Y:S06]  /*bbb0*/  HMMA.16816.F32.BF16 R4, R196.reuse, R200, R4 ;  /* 0x000000c8c404723c */ /* 0x040fec0000041804 */
[C---:B------:R-:W-:Y:S06]  /*bbc0*/  HMMA.16816.F32.BF16 R8, R196.reuse, R202, R8 ;  /* 0x000000cac408723c */ /* 0x040fec0000041808 */
[C---:B-1----:R-:W-:Y:S06]  /*bbd0*/  HMMA.16816.F32.BF16 R12, R196.reuse, R164, R12 ;  /* 0x000000a4c40c723c */ /* 0x042fec000004180c */
[C---:B------:R-:W-:Y:S01]  /*bbe0*/  HMMA.16816.F32.BF16 R16, R196.reuse, R166, R16 ;  /* 0x000000a6c410723c */ /* 0x040fe20000041810 */
[----:B------:R-:W1:Y:S05]  /*bbf0*/  LDSM.16.M88.4 R164, [R224+0x6800] ;  /* 0x00680000e0a4783b */ /* 0x000e6a0000000200 */
[C---:B--2---:R-:W-:Y:S06]  /*bc00*/  HMMA.16816.F32.BF16 R20, R196.reuse, R180, R20 ;  /* 0x000000b4c414723c */ /* 0x044fec0000041814 */
[C---:B------:R-:W-:Y:S06]  /*bc10*/  HMMA.16816.F32.BF16 R24, R196.reuse, R182, R24 ;  /* 0x000000b6c418723c */ /* 0x040fec0000041818 */
[C---:B------:R-:W-:Y:S06]  /*bc20*/  HMMA.16816.F32.BF16 R28, R196.reuse, R184, R28 ;  /* 0x000000b8c41c723c */ /* 0x040fec000004181c */
[----:B------:R-:W-:Y:S06]  /*bc30*/  HMMA.16816.F32.BF16 R32, R196, R186, R32 ;  /* 0x000000bac420723c */ /* 0x000fec0000041820 */
[C---:B------:R-:W-:Y:S06]  /*bc40*/  HMMA.16816.F32.BF16 R4, R204.reuse, R208, R4 ;  /* 0x000000d0cc04723c */ /* 0x040fec0000041804 */
[C---:B------:R-:W-:Y:S06]  /*bc50*/  HMMA.16816.F32.BF16 R8, R204.reuse, R210, R8 ;  /* 0x000000d2cc08723c */ /* 0x040fec0000041808 */
[C---:B-1----:R-:W-:Y:S06]  /*bc60*/  HMMA.16816.F32.BF16 R12, R204.reuse, R164, R12 ;  /* 0x000000a4cc0c723c */ /* 0x042fec000004180c */
[C---:B------:R-:W-:Y:S06]  /*bc70*/  HMMA.16816.F32.BF16 R16, R204.reuse, R166, R16 ;  /* 0x000000a6cc10723c */ /* 0x040fec0000041810 */
[----:B------:R-:W-:Y:S01]  /*bc80*/  FMUL.FTZ R4, R4, UR10 ;  /* 0x0000000a04047c20 */ /* 0x000fe20008410000 */
[----:B------:R-:W-:Y:S01]  /*bc90*/  FMUL.FTZ R5, R5, UR10 ;  /* 0x0000000a05057c20 */ /* 0x000fe20008410000 */
[----:B------:R-:W-:Y:S02]  /*bca0*/  FMUL.FTZ R6, R6, UR10 ;  /* 0x0000000a06067c20 */ /* 0x000fe40008410000 */
[----:B------:R-:W1:Y:S01]  /*bcb0*/  MUFU.TANH R178, R4 ;  /* 0x0000000400b27308 */ /* 0x000e620000002400 */
[----:B------:R-:W-:Y:S01]  /*bcc0*/  FMUL.FTZ R7, R7, UR10 ;  /* 0x0000000a07077c20 */ /* 0x000fe20008410000 */
[----:B------:R-:W-:Y:S01]  /*bcd0*/  FMUL.FTZ R8, R8, UR10 ;  /* 0x0000000a08087c20 */ /* 0x000fe20008410000 */
[----:B------:R-:W-:Y:S01]  /*bce0*/  FMUL.FTZ R9, R9, UR10 ;  /* 0x0000000a09097c20 */ /* 0x000fe20008410000 */
[----:B------:R-:W-:Y:S01]  /*bcf0*/  FMUL.FTZ R10, R10, UR10 ;  /* 0x0000000a0a0a7c20 */ /* 0x000fe20008410000 */
[----:B------:R-:W-:Y:S05]  /*bd00*/  FMUL.FTZ R11, R11, UR10 ;  /* 0x0000000a0b0b7c20 */ /* 0x000fea0008410000 */
[----:B------:R-:W2:Y:S01]  /*bd10*/  MUFU.TANH R177, R5 ;  /* 0x0000000500b17308 */ /* 0x000ea20000002400 */
[----:B------:R-:W-:Y:S01]  /*bd20*/  FMUL.FTZ R12, R12, UR10 ;  /* 0x0000000a0c0c7c20 */ /* 0x000fe20008410000 */
[----:B------:R-:W-:Y:S01]  /*bd30*/  FMUL.FTZ R13, R13, UR10 ;  /* 0x0000000a0d0d7c20 */ /* 0x000fe20008410000 */
[----:B------:R-:W-:Y:S01]  /*bd40*/  FMUL.FTZ R14, R14, UR10 ;  /* 0x0000000a0e0e7c20 */ /* 0x000fe20008410000 */
[----:B------:R-:W-:Y:S01]  /*bd50*/  FMUL.FTZ R15, R15, UR10 ;  /* 0x0000000a0f0f7c20 */ /* 0x000fe20008410000 */
[----:B------:R-:W-:Y:S01]  /*bd60*/  FMUL.FTZ R16, R16, UR10 ;  /* 0x0000000a10107c20 */ /* 0x000fe20008410000 */
[----:B------:R-:W-:Y:S04]  /*bd70*/  FMUL.FTZ R17, R17, UR10 ;  /* 0x0000000a11117c20 */ /* 0x000fe80008410000 */
[----:B------:R-:W3:Y:S01]  /*bd80*/  MUFU.TANH R176, R6 ;  /* 0x0000000600b07308 */ /* 0x000ee20000002400 */
[----:B------:R-:W-:Y:S01]  /*bd90*/  FMUL.FTZ R18, R18, UR10 ;  /* 0x0000000a12127c20 */ /* 0x000fe20008410000 */
[----:B------:R-:W-:Y:S08]  /*bda0*/  FMUL.FTZ R19, R19, UR10 ;  /* 0x0000000a13137c20 */ /* 0x000ff00008410000 */
[----:B------:R4:W1:Y:S10]  /*bdb0*/  MUFU.TANH R189, R7 ;  /* 0x0000000700bd7308 */ /* 0x0008740000002400 */
[----:B------:R-:W1:Y:S10]  /*bdc0*/  MUFU.TANH R190, R8 ;  /* 0x0000000800be7308 */ /* 0x000e740000002400 */
[----:B------:R-:W1:Y:S01]  /*bdd0*/  MUFU.TANH R188, R9 ;  /* 0x0000000900bc7308 */ /* 0x000e620000002400 */
[----:B----4-:R-:W4:Y:S09]  /*bde0*/  LDSM.16.M88.4 R4, [R224+0x7000] ;  /* 0x00700000e004783b */ /* 0x010f320000000200 */
[----:B------:R-:W1:Y:S10]  /*bdf0*/  MUFU.TANH R179, R10 ;  /* 0x0000000a00b37308 */ /* 0x000e740000002400 */
[----:B------:R5:W1:Y:S10]  /*be00*/  MUFU.TANH R167, R11 ;  /* 0x0000000b00a77308 */ /* 0x000a740000002400 */
[----:B------:R1:W1:Y:S10]  /*be10*/  MUFU.TANH R175, R12 ;  /* 0x0000000c00af7308 */ /* 0x0002740000002400 */
[----:B------:R1:W1:Y:S01]  /*be20*/  MUFU.TANH R174, R13 ;  /* 0x0000000d00ae7308 */ /* 0x0002620000002400 */
[----:B-----5:R-:W5:Y:S01]  /*be30*/  LDSM.16.M88.4 R8, [R224+0x7800] ;  /* 0x00780000e008783b */ /* 0x020f620000000200 */
[----:B------:R-:W-:Y:S08]  /*be40*/  DEPBAR.LE SB0, 0x0 ;  /* 0x000080000000791a */ /* 0x000ff00000000000 */
[----:B------:R1:W1:Y:S01]  /*be50*/  MUFU.TANH R172, R14 ;  /* 0x0000000e00ac7308 */ /* 0x0002620000002400 */
[----:B------:R-:W-:Y:S01]  /*be60*/  BAR.SYNC.DEFER_BLOCKING 0x0 ;  /* 0x0000000000007b1d */ /* 0x000fe20000010000 */
[C---:B----4-:R-:W-:Y:S08]  /*be70*/  HMMA.16816.F32.BF16 R20, R204.reuse, R4, R20 ;  /* 0x00000004cc14723c */ /* 0x050ff00000041814 */
[----:B------:R4:W1:Y:S01]  /*be80*/  MUFU.TANH R173, R15 ;  /* 0x0000000f00ad7308 */ /* 0x0008620000002400 */
[C---:B------:R-:W-:Y:S09]  /*be90*/  HMMA.16816.F32.BF16 R24, R204.reuse, R6, R24 ;  /* 0x00000006cc18723c */ /* 0x040ff20000041818 */
[----:B------:R4:W1:Y:S10]  /*bea0*/  MUFU.TANH R171, R16 ;  /* 0x0000001000ab7308 */ /* 0x0008740000002400 */
[----:B------:R4:W1:Y:S01]  /*beb0*/  MUFU.TANH R170, R17 ;  /* 0x0000001100aa7308 */ /* 0x0008620000002400 */
[----:B------:R-:W-:Y:S01]  /*bec0*/  FMUL.FTZ R20, R20, UR10 ;  /* 0x0000000a14147c20 */ /* 0x000fe20008410000 */
[----:B------:R-:W-:Y:S01]  /*bed0*/  FMUL.FTZ R21, R21, UR10 ;  /* 0x0000000a15157c20 */ /* 0x000fe20008410000 */
[----:B------:R-:W-:Y:S01]  /*bee0*/  FMUL.FTZ R22, R22, UR10 ;  /* 0x0000000a16167c20 */ /* 0x000fe20008410000 */
[----:B------:R-:W-:Y:S06]  /*bef0*/  FMUL.FTZ R23, R23, UR10 ;  /* 0x0000000a17177c20 */ /* 0x000fec0008410000 */
[----:B------:R4:W1:Y:S01]  /*bf00*/  MUFU.TANH R169, R18 ;  /* 0x0000001200a97308 */ /* 0x0008620000002400 */
[C---:B-----5:R-:W-:Y:S03]  /*bf10*/  HMMA.16816.F32.BF16 R28, R204.reuse, R8, R28 ;  /* 0x00000008cc1c723c */ /* 0x060fe6000004181c */
[----:B------:R-:W-:Y:S01]  /*bf20*/  FMUL.FTZ R24, R24, UR10 ;  /* 0x0000000a18187c20 */ /* 0x000fe20008410000 */
[----:B------:R-:W-:Y:S01]  /*bf30*/  FMUL.FTZ R25, R25, UR10 ;  /* 0x0000000a19197c20 */ /* 0x000fe20008410000 */
[----:B------:R-:W-:Y:S01]  /*bf40*/  FMUL.FTZ R26, R26, UR10 ;  /* 0x0000000a1a1a7c20 */ /* 0x000fe20008410000 */
[----:B------:R-:W-:Y:S03]  /*bf50*/  HMMA.16816.F32.BF16 R32, R204, R10, R32 ;  /* 0x0000000acc20723c */ /* 0x000fe60000041820 */
[----:B------:R4:W1:Y:S02]  /*bf60*/  MUFU.TANH R168, R19 ;  /* 0x0000001300a87308 */ /* 0x0008640000002400 */
[----:B------:R-:W-:Y:S08]  /*bf70*/  FMUL.FTZ R27, R27, UR10 ;  /* 0x0000000a1b1b7c20 */ /* 0x000ff00008410000 */
[----:B------:R4:W1:Y:S10]  /*bf80*/  MUFU.TANH R252, R20 ;  /* 0x0000001400fc7308 */ /* 0x0008740000002400 */
[----:B------:R4:W1:Y:S01]  /*bf90*/  MUFU.TANH R251, R21 ;  /* 0x0000001500fb7308 */ /* 0x0008620000002400 */
[----:B------:R-:W-:Y:S01]  /*bfa0*/  FMUL.FTZ R28, R28, UR10 ;  /* 0x0000000a1c1c7c20 */ /* 0x000fe20008410000 */
[----:B------:R-:W-:Y:S01]  /*bfb0*/  FMUL.FTZ R29, R29, UR10 ;  /* 0x0000000a1d1d7c20 */ /* 0x000fe20008410000 */
[----:B------:R-:W-:Y:S01]  /*bfc0*/  FMUL.FTZ R30, R30, UR10 ;  /* 0x0000000a1e1e7c20 */ /* 0x000fe20008410000 */
[----:B------:R-:W-:Y:S01]  /*bfd0*/  FMUL.FTZ R31, R31, UR10 ;  /* 0x0000000a1f1f7c20 */ /* 0x000fe20008410000 */
[----:B------:R-:W-:Y:S05]  /*bfe0*/  FMUL.FTZ R32, R32, UR10 ;  /* 0x0000000a20207c20 */ /* 0x000fea0008410000 */
[----:B------:R4:W1:Y:S01]  /*bff0*/  MUFU.TANH R241, R22 ;  /* 0x0000001600f17308 */ /* 0x0008620000002400 */
[----:B------:R-:W-:Y:S01]  /*c000*/  FMUL.FTZ R33, R33, UR10 ;  /* 0x0000000a21217c20 */ /* 0x000fe20008410000 */
[----:B------:R-:W-:Y:S01]  /*c010*/  FMUL.FTZ R34, R34, UR10 ;  /* 0x0000000a22227c20 */ /* 0x000fe20008410000 */
[----:B------:R-:W-:Y:S07]  /*c020*/  FMUL.FTZ R35, R35, UR10 ;  /* 0x0000000a23237c20 */ /* 0x000fee0008410000 */
        /* <DEDUP_REMOVED lines=14> */
[----:B------:R-:W-:Y:S02]  /*c110*/  MOV R10, UR5 ;  /* 0x00000005000a7c02 */ /* 0x000fe40008000f00 */
[----:B------:R-:W-:Y:S01]  /*c120*/  MOV R6, UR6 ;  /* 0x0000000600067c02 */ /* 0x000fe20008000f00 */
[----:B------:R-:W-:Y:S06]  /*c130*/  @!P0 BRA `(.L_x_2442) ;  /* 0x0000000400008947 */ /* 0x000fec0003800000 */
[----:B------:R-:W2:Y:S01]  /*c140*/  LDC R8, c[0x0][0x380] ;  /* 0x0000e000ff087b82 */ /* 0x000ea20000000800 */
[----:B------:R-:W-:Y:S04]  /*c150*/  USHF.L.U32 UR7, UR23, 0x6, URZ ;  /* 0x0000000617077899 */ /* 0x000fe8000800063f */
[----:B------:R-:W-:Y:S02]  /*c160*/  UIADD3 UR11, UR7, -0x80, URZ ;  /* 0xffffff80070b7890 */ /* 0x000fe4000fffe03f */
[----:B------:R-:W-:Y:S04]  /*c170*/  UIADD3 UR7, UR7, -0x40, URZ ;  /* 0xffffffc007077890 */ /* 0x000fe8000fffe03f */
[----:B------:R-:W-:Y:S02]  /*c180*/  MOV R5, UR11 ;  /* 0x0000000b00057c02 */ /* 0x000fe40008000f00 */
[----:B------:R-:W-:Y:S02]  /*c190*/  IMAD.U32 R7, RZ, RZ, UR7 ;  /* 0x00000007ff077e24 */ /* 0x000fe4000f8e00ff */
[----:B------:R-:W-:Y:S03]  /*c1a0*/  IABS R5, R5 ;  /* 0x0000000500057213 */ /* 0x000fe60000000000 */
[----:B------:R-:W-:Y:S02]  /*c1b0*/  IABS R7, R7 ;  /* 0x0000000700077213 */ /* 0x000fe40000000000 */
[----:B--2---:R-:W-:Y:S04]  /*c1c0*/  IABS R3, R8 ;  /* 0x0000000800037213 */ /* 0x004fe80000000000 */
[----:B-1----:R-:W1:Y:S10]  /*c1d0*/  I2F.RP R12, R3 ;  /* 0x00000003000c7306 */ /* 0x002e740000209400 */
        /* <DEDUP_REMOVED lines=54> */
.L_x_2442:
        /* <DEDUP_REMOVED lines=28> */
.L_x_2441:
[----:B-12---:R-:W-:Y:S01]  /*c700*/  FMNMX.FTZ R5, R178, R2, !PT ;  /* 0x00000002b2057209 */ /* 0x006fe20007810000 */
[----:B----4-:R-:W-:Y:S01]  /*c710*/  LDSM.16.MT88.4 R12, [R232+0x10000] ;  /* 0x01000000e80c783b */ /* 0x010fe20000004200 */
        /* <DEDUP_REMOVED lines=43> */
[C---:B------:R-:W-:Y:S01]  /*c9d0*/  FMUL.FTZ R180, R3.reuse, UR4 ;  /* 0x0000000403b47c20 */ /* 0x040fe20008410000 */
        /* <DEDUP_REMOVED lines=8> */
[----:B------:R-:W1:Y:S02]  /*ca60*/  MUFU.EX2 R0, R0 ;  /* 0x0000000000007308 */ /* 0x000e640000000800 */
        /* <DEDUP_REMOVED lines=10> */
[----:B------:R-:W2:Y:S01]  /*cb10*/  MUFU.EX2 R2, R2 ;  /* 0x0000000200027308 */ /* 0x000ea20000000800 */
[----:B------:R-:W-:Y:S01]  /*cb20*/  LDSM.16.MT88.4 R176, [R228+0x14800] ;  /* 0x01480000e4b0783b */ /* 0x000fe20000004200 */
[--C-:B------:R-:W-:Y:S01]  /*cb30*/  FFMA.FTZ R196, R174, UR4, -R185.reuse ;  /* 0x00000004aec47c23 */ /* 0x100fe200080108b9 */
[--C-:B------:R-:W-:Y:S01]  /*cb40*/  FFMA.FTZ R197, R172, UR4, -R180.reuse ;  /* 0x00000004acc57c23 */ /* 0x100fe200080108b4 */
[--C-:B------:R-:W-:Y:S01]  /*cb50*/  FFMA.FTZ R198, R173, UR4, -R180.reuse ;  /* 0x00000004adc67c23 */ /* 0x100fe200080108b4 */
        /* <DEDUP_REMOVED lines=23> */
[C---:B------:R-:W-:Y:S01]  /*ccd0*/  FMUL.FTZ R33, R2.reuse, R133 ;  /* 0x0000008502217220 */ /* 0x040fe20000410000 */
        /* <DEDUP_REMOVED lines=17> */
[C---:B------:R-:W-:Y:S01]  /*cdf0*/  FMUL.FTZ R48, R2.reuse, R48 ;  /* 0x0000003002307220 */ /* 0x040fe20000410000 */
[----:B------:R-:W5:Y:S03]  /*ce00*/  LDSM.16.MT88.4 R132, [R229+0x12000] ;  /* 0x01200000e584783b */ /* 0x000f660000004200 */
[----:B------:R-:W2:Y:S01]  /*ce10*/  MUFU.EX2 R190, R190 ;  /* 0x000000be00be7308 */ /* 0x000ea20000000800 */
[----:B----4-:R-:W-:Y:S01]  /*ce20*/  F2FP.BF16.F32.PACK_AB R161, R189, R193 ;  /* 0x000000c1bda1723e */ /* 0x010fe200000010ff */
[----:B------:R-:W-:Y:S01]  /*ce30*/  FMUL.FTZ R49, R2, R49 ;  /* 0x0000003102317220 */ /* 0x000fe20000410000 */
[C---:B------:R-:W-:Y:S01]  /*ce40*/  FMUL.FTZ R50, R0.reuse, R50 ;  /* 0x0000003200327220 */ /* 0x040fe20000410000 */
[----:B------:R-:W-:Y:S01]  /*ce50*/  FMUL.FTZ R51, R0, R51 ;  /* 0x0000003300337220 */ /* 0x000fe20000410000 */
[--C-:B------:R-:W-:Y:S01]  /*ce60*/  FFMA.FTZ R199, R171, UR4, -R185.reuse ;  /* 0x00000004abc77c23 */ /* 0x100fe200080108b9 */
[--C-:B------:R-:W-:Y:S01]  /*ce70*/  FFMA.FTZ R200, R170, UR4, -R185.reuse ;  /* 0x00000004aac87c23 */ /* 0x100fe200080108b9 */
[----:B------:R-:W-:Y:S03]  /*ce80*/  LDSM.16.MT88.4 R172, [R232+0x14800] ;  /* 0x01480000e8ac783b */ /* 0x000fe60000004200 */
[----:B------:R-:W-:Y:S01]  /*ce90*/  MUFU.EX2 R188, R188 ;  /* 0x000000bc00bc7308 */ /* 0x000fe20000000800 */
[--C-:B------:R-:W-:Y:S01]  /*cea0*/  FFMA.FTZ R201, R169, UR4, -R180.reuse ;  /* 0x00000004a9c97c23 */ /* 0x100fe200080108b4 */
[--C-:B------:R-:W-:Y:S01]  /*ceb0*/  FFMA.FTZ R202, R168, UR4, -R180.reuse ;  /* 0x00000004a8ca7c23 */ /* 0x100fe200080108b4 */
[--C-:B------:R-:W-:Y:S01]  /*cec0*/  FFMA.FTZ R182, R182, UR4, -R185.reuse ;  /* 0x00000004b6b67c23 */ /* 0x100fe200080108b9 */
[C---:B------:R-:W-:Y:S01]  /*ced0*/  FMUL.FTZ R52, R2.reuse, R52 ;  /* 0x0000003402347220 */ /* 0x040fe20000410000 */
[----:B------:R-:W-:Y:S01]  /*cee0*/  FMUL.FTZ R53, R2, R53 ;  /* 0x0000003502357220 */ /* 0x000fe20000410000 */
[----:B------:R-:W-:Y:S01]  /*cef0*/  FMUL.FTZ R54, R0, R54 ;  /* 0x0000003600367220 */ /* 0x000fe20000410000 */
[----:B------:R-:W-:Y:S03]  /*cf00*/  LDSM.16.MT88.4 R168, [R230+0x12800] ;  /* 0x01280000e6a8783b */ /* 0x000fe60000004200 */
        /* <DEDUP_REMOVED lines=25> */
[----:B------:R-:W-:Y:S01]  /*d0a0*/  MUFU.EX2 R195, R195 ;  /* 0x000000c300c37308 */ /* 0x000fe20000000800 */
[----:B------:R-:W-:Y:S03]  /*d0b0*/  PLOP3.LUT P1, PT, PT, PT, UP0, 0x80, 0x0 ;  /* 0x000000000000781c */ /* 0x000fe60003f2f008 */
[C---:B------:R-:W-:Y:S01]  /*d0c0*/  FMUL.FTZ R76, R2.reuse, R76 ;  /* 0x0000004c024c7220 */ /* 0x040fe20000410000 */
[C---:B------:R-:W-:Y:S05]  /*d0d0*/  HMMA.16816.F32.BF16 R8, R160.reuse, R14, R8 ;  /* 0x0000000ea008723c */ /* 0x040fea0000041808 */
[----:B------:R-:W2:Y:S01]  /*d0e0*/  MUFU.EX2 R196, R196 ;  /* 0x000000c400c47308 */ /* 0x000ea20000000800 */
[C---:B------:R-:W-:Y:S01]  /*d0f0*/  FMUL.FTZ R12, R2.reuse, R152 ;  /* 0x00000098020c7220 */ /* 0x040fe20000410000 */
[----:B------:R-:W-:Y:S01]  /*d100*/  FMUL.FTZ R13, R2, R153 ;  /* 0x00000099020d7220 */ /* 0x000fe20000410000 */
[C---:B------:R-:W-:Y:S03]  /*d110*/  FMUL.FTZ R14, R0.reuse, R154 ;  /* 0x0000009a000e7220 */ /* 0x040fe60000410000 */
[----:B------:R-:W-:Y:S02]  /*d120*/  FMUL.FTZ R15, R0, R155 ;  /* 0x0000009b000f7220 */ /* 0x000fe40000410000 */
[----:B------:R-:W-:Y:S01]  /*d130*/  LDSM.16.MT88.4 R152, [R228+0x10800] ;  /* 0x01080000e498783b */ /* 0x000fe20000004200 */
[----:B------:R-:W-:Y:S01]  /*d140*/  FMUL.FTZ R77, R2, R77 ;  /* 0x0000004d024d7220 */ /* 0x000fe20000410000 */
[C---:B------:R-:W-:Y:S01]  /*d150*/  FMUL.FTZ R78, R0.reuse, R78 ;  /* 0x0000004e004e7220 */ /* 0x040fe20000410000 */
[----:B------:R-:W-:Y:S01]  /*d160*/  FMUL.FTZ R79, R0, R79 ;  /* 0x0000004f004f7220 */ /* 0x000fe20000410000 */
[C---:B------:R-:W-:Y:S01]  /*d170*/  FMUL.FTZ R80, R2.reuse, R80 ;  /* 0x0000005002507220 */ /* 0x040fe20000410000 */
[C---:B------:R-:W-:Y:S01]  /*d180*/  HMMA.16816.F32.BF16 R12, R160.reuse, R20, R12 ;  /* 0x00000014a00c723c */ /* 0x040fe2000004180c */
[----:B------:R-:W-:Y:S02]  /*d190*/  MUFU.EX2 R197, R197 ;  /* 0x000000c500c57308 */ /* 0x000fe40000000800 */
[----:B------:R-:W-:Y:S01]  /*d1a0*/  FMUL.FTZ R81, R2, R81 ;  /* 0x0000005102517220 */ /* 0x000fe20000410000 */
[C---:B------:R-:W-:Y:S01]  /*d1b0*/  FMUL.FTZ R82, R0.reuse, R82 ;  /* 0x0000005200527220 */ /* 0x040fe20000410000 */
[----:B------:R-:W-:Y:S01]  /*d1c0*/  FMUL.FTZ R83, R0, R83 ;  /* 0x0000005300537220 */ /* 0x000fe20000410000 */
[C---:B------:R-:W-:Y:S05]  /*d1d0*/  HMMA.16816.F32.BF16 R16, R160.reuse, R22, R16 ;  /* 0x00000016a010723c */ /* 0x040fea0000041810 */
[----:B------:R-:W4:Y:S01]  /*d1e0*/  MUFU.EX2 R198, R198 ;  /* 0x000000c600c67308 */ /* 0x000f220000000800 */
[C---:B------:R-:W-:Y:S01]  /*d1f0*/  FMUL.FTZ R20, R2.reuse, R144 ;  /* 0x0000009002147220 */ /* 0x040fe20000410000 */
[----:B------:R-:W-:Y:S01]  /*d200*/  FMUL.FTZ R21, R2, R145 ;  /* 0x0000009102157220 */ /* 0x000fe20000410000 */
[C---:B------:R-:W-:Y:S03]  /*d210*/  FMUL.FTZ R22, R0.reuse, R146 ;  /* 0x0000009200167220 */ /* 0x040fe60000410000 */
[----:B------:R-:W-:Y:S02]  /*d220*/  FMUL.FTZ R23, R0, R147 ;  /* 0x0000009300177220 */ /* 0x000fe40000410000 */
        /* <DEDUP_REMOVED lines=9> */
[----:B------:R-:W-:Y:S01]  /*d2c0*/  FMUL.FTZ R90, R0, R90 ;  /* 0x0000005a005a7220 */ /* 0x000fe20000410000 */
[C---:B------:R-:W-:Y:S05]  /*d2d0*/  HMMA.16816.F32.BF16 R24, R160.reuse, R30, R24 ;  /* 0x0000001ea018723c */ /* 0x040fea0000041818 */
[----:B------:R-:W4:Y:S01]  /*d2e0*/  MUFU.EX2 R200, R200 ;  /* 0x000000c800c87308 */ /* 0x000f220000000800 */
[C---:B------:R-:W-:Y:S01]  /*d2f0*/  FMUL.FTZ R28, R2.reuse, R136 ;  /* 0x00000088021c7220 */ /* 0x040fe20000410000 */
[----:B------:R-:W-:Y:S01]  /*d300*/  FMUL.FTZ R29, R2, R137 ;  /* 0x00000089021d7220 */ /* 0x000fe20000410000 */
[C---:B------:R-:W-:Y:S03]  /*d310*/  FMUL.FTZ R30, R0.reuse, R138 ;  /* 0x0000008a001e7220 */ /* 0x040fe60000410000 */
[C---:B------:R-:W-:Y:S02]  /*d320*/  FMUL.FTZ R31, R0.reuse, R139 ;  /* 0x0000008b001f7220 */ /* 0x040fe40000410000 */
[----:B------:R-:W2:Y:S01]  /*d330*/  LDSM.16.MT88.4 R136, [R228+0x12000] ;  /* 0x01200000e488783b */ /* 0x000ea20000004200 */
        /* <DEDUP_REMOVED lines=9> */
[C---:B------:R-:W-:Y:S01]  /*d3d0*/  HMMA.16816.F32.BF16 R32, R160.reuse, R158, R32 ;  /* 0x0000009ea020723c */ /* 0x040fe20000041820 */
[----:B------:R-:W-:Y:S04]  /*d3e0*/  LDSM.16.MT88.4 R156, [R232+0x12800] ;  /* 0x01280000e89c783b */ /* 0x000fe80000004200 */
[----:B------:R-:W4:Y:S01]  /*d3f0*/  MUFU.EX2 R202, R202 ;  /* 0x000000ca00ca7308 */ /* 0x000f220000000800 */
[C---:B------:R-:W-:Y:S01]  /*d400*/  FMUL.FTZ R98, R0.reuse, R98 ;  /* 0x0000006200627220 */ /* 0x040fe20000410000 */
[C---:B---3--:R-:W-:Y:S04]  /*d410*/  HMMA.16816.F32.BF16 R36, R160.reuse, R148, R36 ;  /* 0x00000094a024723c */ /* 0x048fe80000041824 */
[----:B------:R-:W-:Y:S02]  /*d420*/  FMUL.FTZ R99, R0, R99 ;  /* 0x0000006300637220 */ /* 0x000fe40000410000 */
        /* <DEDUP_REMOVED lines=34> */
[C---:B---3--:R-:W-:Y:S05]  /*d650*/  HMMA.16816.F32.BF16 R76, R160.reuse, R132, R76 ;  /* 0x00000084a04c723c */ /* 0x048fea000004184c */
[C---:B------:R-:W-:Y:S01]  /*d660*/  FMUL.FTZ R120, R2.reuse, R120 ;  /* 0x0000007802787220 */ /* 0x040fe20000410000 */
[C---:B------:R-:W-:Y:S01]  /*d670*/  HMMA.16816.F32.BF16 R80, R160.reuse, R134, R80 ;  /* 0x00000086a050723c */ /* 0x040fe20000041850 */
[----:B------:R-:W3:Y:S04]  /*d680*/  LDSM.16.MT88.4 R132, [R232+0x16000] ;  /* 0x01600000e884783b */ /* 0x000ee80000004200 */
[----:B------:R-:W-:Y:S01]  /*d690*/  FMUL.FTZ R121, R2, R121 ;  /* 0x0000007902797220 */ /* 0x000fe20000410000 */
[C---:B--2---:R-:W-:Y:S05]  /*d6a0*/  HMMA.16816.F32.BF16 R84, R160.reuse, R136, R84 ;  /* 0x00000088a054723c */ /* 0x044fea0000041854 */
[C---:B------:R-:W-:Y:S01]  /*d6b0*/  FMUL.FTZ R122, R0.reuse, R122 ;  /* 0x0000007a007a7220 */ /* 0x040fe20000410000 */
[C---:B------:R-:W-:Y:S01]  /*d6c0*/  HMMA.16816.F32.BF16 R88, R160.reuse, R138, R88 ;  /* 0x0000008aa058723c */ /* 0x040fe20000041858 */
[----:B------:R-:W2:Y:S04]  /*d6d0*/  LDSM.16.MT88.4 R136, [R230+0x16000] ;  /* 0x01600000e688783b */ /* 0x000ea80000004200 */
        /* <DEDUP_REMOVED lines=9> */
[--C-:B------:R-:W-:Y:S01]  /*d770*/  FFMA.FTZ R207, R210, UR4, -R180.reuse ;  /* 0x00000004d2cf7c23 */ /* 0x100fe200080108b4 */
[C---:B-1----:R-:W-:Y:S03]  /*d780*/  HMMA.16816.F32.BF16 R92, R160.reuse, R140, R92 ;  /* 0x0000008ca05c723c */ /* 0x042fe6000004185c */
[--C-:B------:R-:W-:Y:S01]  /*d790*/  FFMA.FTZ R204, R252, UR4, -R185.reuse ;  /* 0x00000004fccc7c23 */ /* 0x100fe200080108b9 */
[--C-:B------:R-:W-:Y:S01]  /*d7a0*/  FFMA.FTZ R252, R183, UR4, -R180.reuse ;  /* 0x00000004b7fc7c23 */ /* 0x100fe200080108b4 */
[--C-:B------:R-:W-:Y:S01]  /*d7b0*/  FFMA.FTZ R205, R251, UR4, -R185.reuse ;  /* 0x00000004fbcd7c23 */ /* 0x100fe200080108b9 */
[C---:B------:R-:W-:Y:S01]  /*d7c0*/  HMMA.16816.F32.BF16 R96, R160.reuse, R142, R96 ;  /* 0x0000008ea060723c */ /* 0x040fe20000041860 */
[----:B------:R-:W1:Y:S01]  /*d7d0*/  LDSM.16.MT88.4 R140, [R229+0x16000] ;  /* 0x01600000e58c783b */ /* 0x000e620000004200 */
[----:B------:R-:W-:Y:S03]  /*d7e0*/  MUFU.EX2 R207, R207 ;  /* 0x000000cf00cf7308 */ /* 0x000fe60000000800 */
[--C-:B------:R-:W-:Y:S01]  /*d7f0*/  FFMA.FTZ R251, R184, UR4, -R180.reuse ;  /* 0x00000004b8fb7c23 */ /* 0x100fe200080108b4 */
[C---:B---3--:R-:W-:Y:S06]  /*d800*/  HMMA.16816.F32.BF16 R100, R160.reuse, R132, R100 ;  /* 0x00000084a064723c */ /* 0x048fec0000041864 */
[----:B------:R-:W3:Y:S01]  /*d810*/  MUFU.EX2 R204, R204 ;  /* 0x000000cc00cc7308 */ /* 0x000ee20000000800 */
[--C-:B------:R-:W-:Y:S01]  /*d820*/  FFMA.FTZ R206, R241, UR4, -R180.reuse ;  /* 0x00000004f1ce7c23 */ /* 0x100fe200080108b4 */
[C---:B------:R-:W-:Y:S01]  /*d830*/  HMMA.16816.F32.BF16 R104, R160.reuse, R134, R104 ;  /* 0x00000086a068723c */ /* 0x040fe20000041868 */
[----:B------:R-:W5:Y:S02]  /*d840*/  LDSM.16.MT88.4 R132, [R228+0x16000] ;  /* 0x01600000e484783b */ /* 0x000f640000004200 */
[--C-:B------:R-:W-:Y:S03]  /*d850*/  FFMA.FTZ R241, R186, UR4, -R185.reuse ;  /* 0x00000004baf17c23 */ /* 0x100fe600080108b9 */
[C---:B--2---:R-:W-:Y:S02]  /*d860*/  HMMA.16816.F32.BF16 R108, R160.reuse, R136, R108 ;  /* 0x00000088a06c723c */ /* 0x044fe4000004186c */
[----:B------:R-:W-:Y:S03]  /*d870*/  MUFU.EX2 R205, R205 ;  /* 0x000000cd00cd7308 */ /* 0x000fe60000000800 */
[--C-:B------:R-:W-:Y:S01]  /*d880*/  FFMA.FTZ R210, R211, UR4, -R185.reuse ;  /* 0x00000004d3d27c23 */ /* 0x100fe200080108b9 */
[C---:B------:R-:W-:Y:S06]  /*d890*/  HMMA.16816.F32.BF16 R112, R160.reuse, R138, R112 ;  /* 0x0000008aa070723c */ /* 0x040fec0000041870 */
[----:B------:R-:W2:Y:S01]  /*d8a0*/  MUFU.EX2 R206, R206 ;  /* 0x000000ce00ce7308 */ /* 0x000ea20000000800 */
[----:B------:R-:W-:Y:S01]  /*d8b0*/  F2FP.BF16.F32.PACK_AB R136, R196, R195 ;  /* 0x000000c3c488723e */ /* 0x000fe200000010ff */
[--C-:B------:R-:W-:Y:S03]  /*d8c0*/  FFMA.FTZ R211, R187, UR4, -R185.reuse ;  /* 0x00000004bbd37c23 */ /* 0x100fe600080108b9 */
[----:B----4-:R-:W-:Y:S01]  /*d8d0*/  F2FP.BF16.F32.PACK_AB R137, R198, R197 ;  /* 0x000000c5c689723e */ /* 0x010fe200000010ff */
[--C-:B------:R-:W-:Y:S01]  /*d8e0*/  FFMA.FTZ R209, R209, UR4, -R185.reuse ;  /* 0x00000004d1d17c23 */ /* 0x100fe200080108b9 */
[----:B------:R-:W-:Y:S01]  /*d8f0*/  F2FP.BF16.F32.PACK_AB R138, R200, R199 ;  /* 0x000000c7c88a723e */ /* 0x000fe200000010ff */
[----:B------:R-:W-:Y:S01]  /*d900*/  FFMA.FTZ R185, R181, UR4, -R185 ;  /* 0x00000004b5b97c23 */ /* 0x000fe200080108b9 */
[----:B------:R-:W-:Y:S01]  /*d910*/  F2FP.BF16.F32.PACK_AB R139, R202, R201 ;  /* 0x000000c9ca8b723e */ /* 0x000fe200000010ff */
[--C-:B------:R-:W-:Y:S01]  /*d920*/  FFMA.FTZ R208, R208, UR4, -R180.reuse ;  /* 0x00000004d0d07c23 */ /* 0x100fe200080108b4 */
[--C-:B------:R-:W-:Y:S01]  /*d930*/  FFMA.FTZ R203, R203, UR4, -R180.reuse ;  /* 0x00000004cbcb7c23 */ /* 0x100fe200080108b4 */
[--C-:B------:R-:W-:Y:S01]  /*d940*/  FFMA.FTZ R166, R166, UR4, -R180.reuse ;  /* 0x00000004a6a67c23 */ /* 0x100fe200080108b4 */
[C---:B-1----:R-:W-:Y:S01]  /*d950*/  HMMA.16816.F32.BF16 R116, R160.reuse, R140, R116 ;  /* 0x0000008ca074723c */ /* 0x042fe20000041874 */
[----:B------:R-:W-:Y:S02]  /*d960*/  MUFU.EX2 R210, R210 ;  /* 0x000000d200d27308 */ /* 0x000fe40000000800 */
[----:B------:R-:W-:Y:S01]  /*d970*/  FFMA.FTZ R180, R165, UR4, -R180 ;  /* 0x00000004a5b47c23 */ /* 0x000fe200080108b4 */
[----:B------:R-:W-:Y:S01]  /*d980*/  FFMA.FTZ R194, R2, R250, R194 ;  /* 0x000000fa02c27223 */ /* 0x000fe200000100c2 */
[----:B------:R-:W-:Y:S01]  /*d990*/  MOV R2, R164 ;  /* 0x000000a400027202 */ /* 0x000fe20000000f00 */
[C---:B------:R-:W-:Y:S01]  /*d9a0*/  HMMA.16816.F32.BF16 R120, R160.reuse, R142, R120 ;  /* 0x0000008ea078723c */ /* 0x040fe20000041878 */
[----:B------:R-:W1:Y:S04]  /*d9b0*/  LDSM.16.MT88.4 R140, [R229+0x10800] ;  /* 0x01080000e58c783b */ /* 0x000e680000004200 */
[----:B------:R-:W-:Y:S01]  /*d9c0*/  MUFU.EX2 R165, R180 ;  /* 0x000000b400a57308 */ /* 0x000fe20000000800 */
[----:B------:R-:W-:Y:S01]  /*d9d0*/  FFMA.FTZ R193, R0, R249, R193 ;  /* 0x000000f900c17223 */ /* 0x000fe200000100c1 */
[C---:B-----5:R-:W-:Y:S08]  /*d9e0*/  HMMA.16816.F32.BF16 R124, R160.reuse, R132, R124 ;  /* 0x00000084a07c723c */ /* 0x060ff0000004187c */
[----:B------:R-:W4:Y:S01]  /*d9f0*/  MUFU.EX2 R209, R209 ;  /* 0x000000d100d17308 */ /* 0x000f220000000800 */
[----:B------:R-:W-:Y:S01]  /*da00*/  HMMA.16816.F32.BF16 R128, R160, R134, R128 ;  /* 0x00000086a080723c */ /* 0x000fe20000041880 */
[----:B------:R-:W5:Y:S02]  /*da10*/  LDSM.16.MT88.4 R132, [R229+0x12800] ;  /* 0x01280000e584783b */ /* 0x000f640000004200 */
[----:B------:R-:W-:Y:S03]  /*da20*/  FADD.FTZ R194, R192, R194 ;  /* 0x000000c2c0c27221 */ /* 0x000fe60000010000 */
[C---:B------:R-:W-:Y:S03]  /*da30*/  HMMA.16816.F32.BF16 R4, R136.reuse, R144, R4 ;  /* 0x000000908804723c */ /* 0x040fe60000041804 */
[----:B------:R-:W-:Y:S01]  /*da40*/  MUFU.EX2 R208, R208 ;  /* 0x000000d000d07308 */ /* 0x000fe20000000800 */
[----:B------:R-:W3:Y:S01]  /*da50*/  LDSM.16.MT88.4 R160, [R228+0x12800] ;  /* 0x01280000e4a0783b */ /* 0x000ee20000004200 */
[----:B------:R-:W-:Y:S01]  /*da60*/  FADD.FTZ R193, R189, R193 ;  /* 0x000000c1bdc17221 */ /* 0x000fe20000010000 */
[C---:B------:R-:W-:Y:S07]  /*da70*/  HMMA.16816.F32.BF16 R8, R136.reuse, R146, R8 ;  /* 0x000000928808723c */ /* 0x040fee0000041808 */
[----:B------:R-:W4:Y:S01]  /*da80*/  MUFU.EX2 R203, R203 ;  /* 0x000000cb00cb7308 */ /* 0x000f220000000800 */
[----:B------:R-:W4:Y:S01]  /*da90*/  LDSM.16.MT88.4 R144, [R230+0x14800] ;  /* 0x01480000e690783b */ /* 0x000f220000004200 */
[C---:B------:R-:W-:Y:S08]  /*daa0*/  HMMA.16816.F32.BF16 R12, R136.reuse, R148, R12 ;  /* 0x00000094880c723c */ /* 0x040ff0000004180c */
[----:B------:R-:W-:Y:S01]  /*dab0*/  MUFU.EX2 R211, R211 ;  /* 0x000000d300d37308 */ /* 0x000fe20000000800 */
[C---:B------:R-:W-:Y:S01]  /*dac0*/  HMMA.16816.F32.BF16 R16, R136.reuse, R150, R16 ;  /* 0x000000968810723c */ /* 0x040fe20000041810 */
[----:B------:R-:W4:Y:S02]  /*dad0*/  LDSM.16.MT88.4 R148, [R229+0x14800] ;  /* 0x01480000e594783b */ /* 0x000f240000004200 */
[----:B------:R-:W-:Y:S03]  /*dae0*/  FADD.FTZ R194, R191, R194 ;  /* 0x000000c2bfc27221 */ /* 0x000fe60000010000 */
[C---:B-1----:R-:W-:Y:S03]  /*daf0*/  HMMA.16816.F32.BF16 R20, R136.reuse, R140, R20 ;  /* 0x0000008c8814723c */ /* 0x042fe60000041814 */
[----:B------:R-:W-:Y:S02]  /*db00*/  MUFU.EX2 R241, R241 ;  /* 0x000000f100f17308 */ /* 0x000fe40000000800 */
[----:B------:R-:W-:Y:S01]  /*db10*/  FADD.FTZ R193, R188, R193 ;  /* 0x000000c1bcc17221 */ /* 0x000fe20000010000 */
[C---:B------:R-:W-:Y:S01]  /*db20*/  HMMA.16816.F32.BF16 R24, R136.reuse, R142, R24 ;  /* 0x0000008e8818723c */ /* 0x040fe20000041818 */
[----:B------:R-:W1:Y:S06]  /*db30*/  LDSM.16.MT88.4 R140, [R232+0x16800] ;  /* 0x01680000e88c783b */ /* 0x000e6c0000004200 */
[----:B------:R-:W1:Y:S01]  /*db40*/  MUFU.EX2 R251, R251 ;  /* 0x000000fb00fb7308 */ /* 0x000e620000000800 */
[----:B------:R-:W-:Y:S01]  /*db50*/  FADD.FTZ R190, R190, R194 ;  /* 0x000000c2bebe7221 */ /* 0x000fe20000010000 */
[C---:B------:R-:W-:Y:S08]  /*db60*/  HMMA.16816.F32.BF16 R28, R136.reuse, R152, R28 ;  /* 0x00000098881c723c */ /* 0x040ff0000004181c */
[----:B------:R-:W1:Y:S01]  /*db70*/  MUFU.EX2 R252, R252 ;  /* 0x000000fc00fc7308 */ /* 0x000e620000000800 */
[C---:B------:R-:W-:Y:S01]  /*db80*/  HMMA.16816.F32.BF16 R32, R136.reuse, R154, R32 ;  /* 0x0000009a8820723c */ /* 0x040fe20000041820 */
[----:B------:R-:W-:Y:S02]  /*db90*/  LDSM.16.MT88.4 R152, [R230+0x11000] ;  /* 0x01100000e698783b */ /* 0x000fe40000004200 */
[----:B------:R-:W-:Y:S03]  /*dba0*/  FADD.FTZ R193, R167, R193 ;  /* 0x000000c1a7c17221 */ /* 0x000fe60000010000 */
[C---:B------:R-:W-:Y:S03]  /*dbb0*/  HMMA.16816.F32.BF16 R36, R136.reuse, R156, R36 ;  /* 0x0000009c8824723c */ /* 0x040fe60000041824 */
[----:B------:R-:W1:Y:S02]  /*dbc0*/  MUFU.EX2 R166, R166 ;  /* 0x000000a600a67308 */ /* 0x000e640000000800 */
        /* <DEDUP_REMOVED lines=14> */
[C---:B---3--:R-:W-:Y:S05]  /*dcb0*/  HMMA.16816.F32.BF16 R60, R136.reuse, R160, R60 ;  /* 0x000000a0883c723c */ /* 0x048fea000004183c */
        /* <DEDUP_REMOVED lines=8> */
[----:B--2---:R-:W-:Y:S01]  /*dd40*/  FADD.FTZ R202, R206, R202 ;  /* 0x000000caceca7221 */ /* 0x004fe20000010000 */
[C---:B----4-:R-:W-:Y:S05]  /*dd50*/  HMMA.16816.F32.BF16 R76, R136.reuse, R144, R76 ;  /* 0x00000090884c723c */ /* 0x050fea000004184c */
[----:B------:R-:W-:Y:S01]  /*dd60*/  FADD.FTZ R202, R207, R202 ;  /* 0x000000cacfca7221 */ /* 0x000fe20000010000 */
[C---:B------:R-:W-:Y:S01]  /*dd70*/  HMMA.16816.F32.BF16 R80, R136.reuse, R146, R80 ;  /* 0x000000928850723c */ /* 0x040fe20000041850 */
[----:B------:R-:W2:Y:S04]  /*dd80*/  LDSM.16.MT88.4 R144, [R229+0x16800] ;  /* 0x01680000e590783b */ /* 0x000ea80000004200 */
[----:B------:R-:W-:Y:S01]  /*dd90*/  MOV R0, R3 ;  /* 0x0000000300007202 */ /* 0x000fe20000000f00 */
[C---:B------:R-:W-:Y:S06]  /*dda0*/  HMMA.16816.F32.BF16 R84, R136.reuse, R148, R84 ;  /* 0x000000948854723c */ /* 0x040fec0000041854 */
[C---:B------:R-:W-:Y:S01]  /*ddb0*/  HMMA.16816.F32.BF16 R88, R136.reuse, R150, R88 ;  /* 0x000000968858723c */ /* 0x040fe20000041858 */
[----:B------:R-:W3:Y:S05]  /*ddc0*/  LDSM.16.MT88.4 R148, [R228+0x16800] ;  /* 0x01680000e494783b */ /* 0x000eea0000004200 */
[C---:B------:R-:W-:Y:S01]  /*ddd0*/  HMMA.16816.F32.BF16 R92, R136.reuse, R176, R92 ;  /* 0x000000b0885c723c */ /* 0x040fe2000004185c */
[----:B------:R4:W-:Y:S05]  /*dde0*/  MUFU.EX2 R177, R182 ;  /* 0x000000b600b17308 */ /* 0x0009ea0000000800 */
[C---:B------:R-:W-:Y:S05]  /*ddf0*/  HMMA.16816.F32.BF16 R96, R136.reuse, R178, R96 ;  /* 0x000000b28860723c */ /* 0x040fea0000041860 */
[----:B------:R2:W3:Y:S01]  /*de00*/  MUFU.EX2 R176, R185 ;  /* 0x000000b900b07308 */ /* 0x0004e20000000800 */
[C---:B-1----:R-:W-:Y:S06]  /*de10*/  HMMA.16816.F32.BF16 R100, R136.reuse, R140, R100 ;  /* 0x0000008c8864723c */ /* 0x042fec0000041864 */
[C---:B------:R-:W-:Y:S01]  /*de20*/  HMMA.16816.F32.BF16 R104, R136.reuse, R142, R104 ;  /* 0x0000008e8868723c */ /* 0x040fe20000041868 */
[----:B------:R-:W1:Y:S05]  /*de30*/  LDSM.16.MT88.4 R140, [R232+0x11000] ;  /* 0x01100000e88c783b */ /* 0x000e6a0000004200 */
[C---:B-----5:R-:W-:Y:S03]  /*de40*/  HMMA.16816.F32.BF16 R108, R136.reuse, R132, R108 ;  /* 0x00000084886c723c */ /* 0x060fe6000004186c */
[----:B----4-:R-:W-:Y:S03]  /*de50*/  LDSM.16.MT88.4 R180, [R230+0x13800] ;  /* 0x01380000e6b4783b */ /* 0x010fe60000004200 */
[C---:B------:R-:W-:Y:S05]  /*de60*/  HMMA.16816.F32.BF16 R112, R136.reuse, R134, R112 ;  /* 0x000000868870723c */ /* 0x040fea0000041870 */
[----:B--2---:R-:W-:Y:S01]  /*de70*/  LDSM.16.MT88.4 R184, [R229+0x13800] ;  /* 0x01380000e5b8783b */ /* 0x004fe20000004200 */
[C---:B------:R-:W-:Y:S05]  /*de80*/  HMMA.16816.F32.BF16 R116, R136.reuse, R144, R116 ;  /* 0x000000908874723c */ /* 0x040fea0000041874 */
[----:B------:R-:W-:Y:S01]  /*de90*/  F2FP.BF16.F32.PACK_AB R132, R205, R204 ;  /* 0x000000cccd84723e */ /* 0x000fe200000010ff */
[C---:B------:R-:W-:Y:S01]  /*dea0*/  HMMA.16816.F32.BF16 R120, R136.reuse, R146, R120 ;  /* 0x000000928878723c */ /* 0x040fe20000041878 */
[----:B------:R-:W2:Y:S04]  /*deb0*/  LDSM.16.MT88.4 R144, [R229+0x11000] ;  /* 0x01100000e590783b */ /* 0x000ea80000004200 */
[----:B------:R-:W-:Y:S01]  /*dec0*/  F2FP.BF16.F32.PACK_AB R133, R207, R206 ;  /* 0x000000cecf85723e */ /* 0x000fe200000010ff */
[C---:B---3--:R-:W-:Y:S05]  /*ded0*/  HMMA.16816.F32.BF16 R124, R136.reuse, R148, R124 ;  /* 0x00000094887c723c */ /* 0x048fea000004187c */
[----:B------:R-:W-:Y:S01]  /*dee0*/  F2FP.BF16.F32.PACK_AB R134, R209, R210 ;  /* 0x000000d2d186723e */ /* 0x000fe200000010ff */
[----:B------:R-:W-:Y:S01]  /*def0*/  HMMA.16816.F32.BF16 R128, R136, R150, R128 ;  /* 0x000000968880723c */ /* 0x000fe20000041880 */
[----:B------:R-:W3:Y:S04]  /*df00*/  LDSM.16.MT88.4 R136, [R228+0x13000] ;  /* 0x01300000e488783b */ /* 0x000ee80000004200 */
[----:B------:R-:W-:Y:S01]  /*df10*/  F2FP.BF16.F32.PACK_AB R135, R203, R208 ;  /* 0x000000d0cb87723e */ /* 0x000fe200000010ff */
[----:B------:R-:W-:Y:S01]  /*df20*/  FADD.FTZ R205, R205, R199 ;  /* 0x000000c7cdcd7221 */ /* 0x000fe20000010000 */
[----:B------:R-:W-:Y:S02]  /*df30*/  FADD.FTZ R208, R208, R202 ;  /* 0x000000cad0d07221 */ /* 0x000fe40000010000 */
[----:B------:R-:W4:Y:S02]  /*df40*/  LDSM.16.MT88.4 R148, [R232+0x15000] ;  /* 0x01500000e894783b */ /* 0x000f240000004200 */
        /* <DEDUP_REMOVED lines=14> */
[----:B------:R-:W2:Y:S04]  /*e030*/  LDSM.16.MT88.4 R144, [R228+0x15000] ;  /* 0x01500000e490783b */ /* 0x000ea80000004200 */
[----:B------:R-:W-:Y:S01]  /*e040*/  FADD.FTZ R249, R165, R208 ;  /* 0x000000d0a5f97221 */ /* 0x000fe20000010000 */
[C---:B------:R-:W-:Y:S06]  /*e050*/  HMMA.16816.F32.BF16 R28, R132.reuse, R156, R28 ;  /* 0x0000009c841c723c */ /* 0x040fec000004181c */
[C---:B------:R-:W-:Y:S01]  /*e060*/  HMMA.16816.F32.BF16 R32, R132.reuse, R158, R32 ;  /* 0x0000009e8420723c */ /* 0x040fe20000041820 */
[----:B------:R-:W2:Y:S05]  /*e070*/  LDSM.16.MT88.4 R156, [R232+0x17000] ;  /* 0x01700000e89c783b */ /* 0x000eaa0000004200 */
        /* <DEDUP_REMOVED lines=9> */
[----:B------:R-:W-:Y:S01]  /*e110*/  F2FP.BF16.F32.PACK_AB R171, R165, R166 ;  /* 0x000000a6a5ab723e */ /* 0x000fe200000010ff */
[C---:B---3--:R-:W-:Y:S05]  /*e120*/  HMMA.16816.F32.BF16 R60, R132.reuse, R136, R60 ;  /* 0x00000088843c723c */ /* 0x048fea000004183c */
[----:B------:R-:W-:Y:S01]  /*e130*/  FADD.FTZ R211, R211, R205 ;  /* 0x000000cdd3d37221 */ /* 0x000fe20000010000 */
[C---:B------:R-:W-:Y:S01]  /*e140*/  HMMA.16816.F32.BF16 R64, R132.reuse, R138, R64 ;  /* 0x0000008a8440723c */ /* 0x040fe20000041840 */
[----:B------:R-:W3:Y:S04]  /*e150*/  LDSM.16.MT88.4 R136, [R230+0x17000] ;  /* 0x01700000e688783b */ /* 0x000ee80000004200 */
[----:B------:R-:W-:Y:S01]  /*e160*/  FADD.FTZ R211, R241, R211 ;  /* 0x000000d3f1d37221 */ /* 0x000fe20000010000 */
[C---:B----4-:R-:W-:Y:S06]  /*e170*/  HMMA.16816.F32.BF16 R68, R132.reuse, R148, R68 ;  /* 0x000000948444723c */ /* 0x050fec0000041844 */
[C---:B------:R-:W-:Y:S01]  /*e180*/  HMMA.16816.F32.BF16 R72, R132.reuse, R150, R72 ;  /* 0x000000968448723c */ /* 0x040fe20000041848 */
[----:B------:R-:W-:Y:S05]  /*e190*/  LDSM.16.MT88.4 R148, [R230+0x11800] ;  /* 0x01180000e694783b */ /* 0x000fea0000004200 */
[C---:B-1----:R-:W-:Y:S06]  /*e1a0*/  HMMA.16816.F32.BF16 R76, R132.reuse, R140, R76 ;  /* 0x0000008c844c723c */ /* 0x042fec000004184c */
[C---:B------:R-:W-:Y:S01]  /*e1b0*/  HMMA.16816.F32.BF16 R80, R132.reuse, R142, R80 ;  /* 0x0000008e8450723c */ /* 0x040fe20000041850 */
[----:B------:R-:W1:Y:S05]  /*e1c0*/  LDSM.16.MT88.4 R140, [R229+0x17000] ;  /* 0x01700000e58c783b */ /* 0x000e6a0000004200 */
[C---:B-----5:R-:W-:Y:S06]  /*e1d0*/  HMMA.16816.F32.BF16 R84, R132.reuse, R152, R84 ;  /* 0x000000988454723c */ /* 0x060fec0000041854 */
[C---:B------:R-:W-:Y:S06]  /*e1e0*/  HMMA.16816.F32.BF16 R88, R132.reuse, R154, R88 ;  /* 0x0000009a8458723c */ /* 0x040fec0000041858 */
[C---:B--2---:R-:W-:Y:S06]  /*e1f0*/  HMMA.16816.F32.BF16 R92, R132.reuse, R144, R92 ;  /* 0x00000090845c723c */ /* 0x044fec000004185c */
        /* <DEDUP_REMOVED lines=8> */
[C---:B-1----:R-:W-:Y:S06]  /*e280*/  HMMA.16816.F32.BF16 R116, R132.reuse, R140, R116 ;  /* 0x0000008c8474723c */ /* 0x042fec0000041874 */
[C---:B------:R-:W-:Y:S06]  /*e290*/  HMMA.16816.F32.BF16 R120, R132.reuse, R142, R120 ;  /* 0x0000008e8478723c */ /* 0x040fec0000041878 */
[C---:B--2---:R-:W-:Y:S06]  /*e2a0*/  HMMA.16816.F32.BF16 R124, R132.reuse, R144, R124 ;  /* 0x00000090847c723c */ /* 0x044fec000004187c */
[----:B------:R-:W-:Y:S07]  /*e2b0*/  HMMA.16816.F32.BF16 R128, R132, R146, R128 ;  /* 0x000000928480723c */ /* 0x000fee0000041880 */
[----:B------:R-:W-:Y:S04]  /*e2c0*/  MOV R134, R176 ;  /* 0x000000b000867202 */ /* 0x000fe80000000f00 */
[----:B------:R-:W-:Y:S02]  /*e2d0*/  MOV R135, R177 ;  /* 0x000000b100877202 */ /* 0x000fe40000000f00 */
[----:B------:R-:W1:Y:S02]  /*e2e0*/  LDSM.16.MT88.4 R176, [R232+0x13800] ;  /* 0x01380000e8b0783b */ /* 0x000e640000004200 */
[-C--:B------:R-:W-:Y:S07]  /*e2f0*/  F2FP.BF16.F32.PACK_AB R170, R134, R135.reuse ;  /* 0x0000008786aa723e */ /* 0x080fee00000010ff */
[C---:B----4-:R-:W-:Y:S01]  /*e300*/  HMMA.16816.F32.BF16 R160, R168.reuse, R156, R4 ;  /* 0x0000009ca8a0723c */ /* 0x050fe20000041804 */
[----:B------:R-:W2:Y:S05]  /*e310*/  LDSM.16.MT88.4 R4, [R228+0x13800] ;  /* 0x01380000e404783b */ /* 0x000eaa0000004200 */
[C---:B------:R-:W-:Y:S03]  /*e320*/  HMMA.16816.F32.BF16 R156, R168.reuse, R158, R8 ;  /* 0x0000009ea89c723c */ /* 0x040fe60000041808 */
[----:B------:R-:W4:Y:S03]  /*e330*/  LDSM.16.MT88.4 R8, [R232+0x15800] ;  /* 0x01580000e808783b */ /* 0x000f260000004200 */
[C---:B------:R-:W-:Y:S05]  /*e340*/  HMMA.16816.F32.BF16 R152, R168.reuse, R148, R12 ;  /* 0x00000094a898723c */ /* 0x040fea000004180c */
[----:B------:R-:W5:Y:S01]  /*e350*/  LDSM.16.MT88.4 R12, [R230+0x15800] ;  /* 0x01580000e60c783b */ /* 0x000f620000004200 */
[C---:B------:R-:W-:Y:S06]  /*e360*/  HMMA.16816.F32.BF16 R148, R168.reuse, R150, R16 ;  /* 0x00000096a894723c */ /* 0x040fec0000041810 */
[C---:B---3--:R-:W-:Y:S01]  /*e370*/  HMMA.16816.F32.BF16 R144, R168.reuse, R136, R20 ;  /* 0x00000088a890723c */ /* 0x048fe20000041814 */
[----:B------:R-:W3:Y:S05]  /*e380*/  LDSM.16.MT88.4 R16, [R229+0x15800] ;  /* 0x01580000e510783b */ /* 0x000eea0000004200 */
[C---:B------:R-:W-:Y:S03]  /*e390*/  HMMA.16816.F32.BF16 R140, R168.reuse, R138, R24 ;  /* 0x0000008aa88c723c */ /* 0x040fe60000041818 */
[----:B------:R-:W3:Y:S03]  /*e3a0*/  LDSM.16.MT88.4 R20, [R228+0x15800] ;  /* 0x01580000e414783b */ /* 0x000ee60000004200 */
[C---:B------:R-:W-:Y:S05]  /*e3b0*/  HMMA.16816.F32.BF16 R136, R168.reuse, R172, R28 ;  /* 0x000000aca888723c */ /* 0x040fea000004181c */
[----:B------:R-:W3:Y:S02]  /*e3c0*/  LDSM.16.MT88.4 R24, [R232+0x17800] ;  /* 0x01780000e818783b */ /* 0x000ee40000004200 */
[----:B------:R-:W-:Y:S04]  /*e3d0*/  MOV R173, R134 ;  /* 0x0000008600ad7202 */ /* 0x000fe80000000f00 */
[----:B------:R-:W-:Y:S02]  /*e3e0*/  MOV R172, R135 ;  /* 0x0000008700ac7202 */ /* 0x000fe40000000f00 */
[C---:B------:R-:W-:Y:S01]  /*e3f0*/  HMMA.16816.F32.BF16 R132, R168.reuse, R174, R32 ;  /* 0x000000aea884723c */ /* 0x040fe20000041820 */
[----:B------:R-:W3:Y:S02]  /*e400*/  LDSM.16.MT88.4 R28, [R230+0x17800] ;  /* 0x01780000e61c783b */ /* 0x000ee40000004200 */
[----:B------:R-:W-:Y:S03]  /*e410*/  FADD.FTZ R211, R172, R211 ;  /* 0x000000d3acd37221 */ /* 0x000fe60000010000 */
[C---:B-1----:R-:W-:Y:S05]  /*e420*/  HMMA.16816.F32.BF16 R36, R168.reuse, R176, R36 ;  /* 0x000000b0a824723c */ /* 0x042fea0000041824 */
[----:B------:R-:W-:Y:S01]  /*e430*/  FADD.FTZ R250, R173, R211 ;  /* 0x000000d3adfa7221 */ /* 0x000fe20000010000 */
[C---:B------:R-:W-:Y:S06]  /*e440*/  HMMA.16816.F32.BF16 R40, R168.reuse, R178, R40 ;  /* 0x000000b2a828723c */ /* 0x040fec0000041828 */
[C---:B------:R-:W-:Y:S06]  /*e450*/  HMMA.16816.F32.BF16 R44, R168.reuse, R180, R44 ;  /* 0x000000b4a82c723c */ /* 0x040fec000004182c */
[C---:B------:R-:W-:Y:S06]  /*e460*/  HMMA.16816.F32.BF16 R48, R168.reuse, R182, R48 ;  /* 0x000000b6a830723c */ /* 0x040fec0000041830 */
[C---:B------:R-:W-:Y:S06]  /*e470*/  HMMA.16816.F32.BF16 R52, R168.reuse, R184, R52 ;  /* 0x000000b8a834723c */ /* 0x040fec0000041834 */
[C---:B------:R-:W-:Y:S06]  /*e480*/  HMMA.16816.F32.BF16 R56, R168.reuse, R186, R56 ;  /* 0x000000baa838723c */ /* 0x040fec0000041838 */
[C---:B--2---:R-:W-:Y:S06]  /*e490*/  HMMA.16816.F32.BF16 R60, R168.reuse, R4, R60 ;  /* 0x00000004a83c723c */ /* 0x044fec000004183c */
[C---:B------:R-:W-:Y:S01]  /*e4a0*/  HMMA.16816.F32.BF16 R64, R168.reuse, R6, R64 ;  /* 0x00000006a840723c */ /* 0x040fe20000041840 */
[----:B------:R-:W1:Y:S05]  /*e4b0*/  LDSM.16.MT88.4 R4, [R229+0x17800] ;  /* 0x01780000e504783b */ /* 0x000e6a0000004200 */
[C---:B----4-:R-:W-:Y:S06]  /*e4c0*/  HMMA.16816.F32.BF16 R68, R168.reuse, R8, R68 ;  /* 0x00000008a844723c */ /* 0x050fec0000041844 */
[C---:B------:R-:W-:Y:S01]  /*e4d0*/  HMMA.16816.F32.BF16 R72, R168.reuse, R10, R72 ;  /* 0x0000000aa848723c */ /* 0x040fe20000041848 */
[----:B------:R-:W2:Y:S05]  /*e4e0*/  LDSM.16.MT88.4 R8, [R228+0x17800] ;  /* 0x01780000e408783b */ /* 0x000eaa0000004200 */
[C---:B-----5:R-:W-:Y:S06]  /*e4f0*/  HMMA.16816.F32.BF16 R76, R168.reuse, R12, R76 ;  /* 0x0000000ca84c723c */ /* 0x060fec000004184c */
        /* <DEDUP_REMOVED lines=9> */
[C---:B-1----:R-:W-:Y:S06]  /*e590*/  HMMA.16816.F32.BF16 R116, R168.reuse, R4, R116 ;  /* 0x00000004a874723c */ /* 0x042fec0000041874 */
[C---:B------:R-:W-:Y:S06]  /*e5a0*/  HMMA.16816.F32.BF16 R120, R168.reuse, R6, R120 ;  /* 0x00000006a878723c */ /* 0x040fec0000041878 */
[C---:B--2---:R-:W-:Y:S06]  /*e5b0*/  HMMA.16816.F32.BF16 R124, R168.reuse, R8, R124 ;  /* 0x00000008a87c723c */ /* 0x044fec000004187c */
[----:B------:R-:W-:Y:S01]  /*e5c0*/  HMMA.16816.F32.BF16 R128, R168, R10, R128 ;  /* 0x0000000aa880723c */ /* 0x000fe20000041880 */
[----:B------:R-:W-:Y:S11]  /*e5d0*/  @!UPT UIADD3 URZ, URZ, URZ, URZ ;  /* 0x0000003f3f3ff290 */ /* 0x000ff6000fffe03f */
[----:B------:R-:W-:Y:S01]  /*e5e0*/  @!UPT UIADD3 URZ, URZ, URZ, URZ ;  /* 0x0000003f3f3ff290 */ /* 0x000fe2000fffe03f */
[----:B------:R-:W-:Y:S11]  /*e5f0*/  @P1 BRA `(.L_x_2443) ;  /* 0xffffffc000ec1947 */ /* 0x000ff6000383ffff */
.L_x_2439:
[----:B------:R-:W1:Y:S01]  /*e600*/  SHFL.BFLY PT, R2, R250, 0x2, 0x1f ;  /* 0x0c401f00fa027f89 */ /* 0x000e6200000e0000 */
[----:B------:R-:W2:Y:S01]  /*e610*/  S2UR UR4, SR_CgaCtaId ;  /* 0x00000000000479c3 */ /* 0x000ea20000008800 */
[----:B------:R-:W-:Y:S01]  /*e620*/  MOV R4, 0x3f800000 ;  /* 0x3f80000000047802 */ /* 0x000fe20000000f00 */
[----:B------:R-:W-:Y:S01]  /*e630*/  UMOV UR5, 0x400 ;  /* 0x0000040000057882 */ /* 0x000fe20000000000 */
[----:B------:R-:W3:Y:S01]  /*e640*/  SHFL.BFLY PT, R0, R249, 0x2, 0x1f ;  /* 0x0c401f00f9007f89 */ /* 0x000ee200000e0000 */
[----:B------:R-:W-:Y:S01]  /*e650*/  MOV R5, 0x3f800000 ;  /* 0x3f80000000057802 */ /* 0x000fe20000000f00 */
[----:B------:R-:W-:Y:S01]  /*e660*/  UISETP.NE.AND UP0, UPT, UR15, -0x1, UPT ;  /* 0xffffffff0f00788c */ /* 0x000fe2000bf05270 */
[----:B------:R-:W4:Y:S01]  /*e670*/  S2R R6, SR_TID.X ;  /* 0x0000000000067919 */ /* 0x000f220000002100 */
[----:B------:R-:W-:Y:S01]  /*e680*/  ULDC.U8 UR6, c[0x0][0x3d8] ;  /* 0x0000f60000067ab9 */ /* 0x000fe20000000000 */
[----:B-1----:R-:W-:Y:S01]  /*e690*/  FADD.FTZ R250, R2, R250 ;  /* 0x000000fa02fa7221 */ /* 0x002fe20000010000 */
[----:B--2---:R-:W-:Y:S01]  /*e6a0*/  ULEA UR4, UR4, UR5, 0x18 ;  /* 0x0000000504047291 */ /* 0x004fe2000f8ec03f */
[----:B---3--:R-:W-:-:S03]  /*e6b0*/  FADD.FTZ R249, R0, R249 ;  /* 0x000000f900f97221 */ /* 0x008fc60000010000 */
[----:B------:R-:W1:Y:S04]  /*e6c0*/  SHFL.BFLY PT, R2, R250, 0x1, 0x1f ;  /* 0x0c201f00fa027f89 */ /* 0x000e6800000e0000 */
[----:B------:R-:W2:Y:S01]  /*e6d0*/  SHFL.BFLY PT, R0, R249, 0x1, 0x1f ;  /* 0x0c201f00f9007f89 */ /* 0x000ea200000e0000 */
[----:B----4-:R-:W-:-:S04]  /*e6e0*/  SHF.R.S32.HI R7, RZ, 0x1f, R6 ;  /* 0x0000001fff077819 */ /* 0x010fc80000011406 */
[CC--:B------:R-:W-:Y:S02]  /*e6f0*/  LEA.HI R8, R7.reuse, R6.reuse, RZ, 0x2 ;  /* 0x0000000607087211 */ /* 0x0c0fe400078f10ff */
[----:B------:R-:W-:Y:S02]  /*e700*/  LEA.HI R7, R7, R6, RZ, 0x5 ;  /* 0x0000000607077211 */ /* 0x000fe400078f28ff */
[--C-:B------:R-:W-:Y:S02]  /*e710*/  SHF.R.S32.HI R10, RZ, 0x2, R8.reuse ;  /* 0x00000002ff0a7819 */ /* 0x100fe40000011408 */
[----:B------:R-:W-:Y:S02]  /*e720*/  SHF.R.S32.HI R9, RZ, 0x1f, R8 ;  /* 0x0000001fff097819 */ /* 0x000fe40000011408 */
[----:B------:R-:W-:Y:S01]  /*e730*/  LOP3.LUT R8, R8, 0x3ffffffc, RZ, 0xc0, !PT ;  /* 0x3ffffffc08087812 */ /* 0x000fe200078ec0ff */
[----:B-1----:R-:W-:Y:S01]  /*e740*/  FADD.FTZ R2, R250, R2 ;  /* 0x00000002fa027221 */ /* 0x002fe20000010000 */
[----:B------:R-:W-:-:S02]  /*e750*/  LEA.HI R9, R9, R10, RZ, 0x3 ;  /* 0x0000000a09097211 */ /* 0x000fc400078f18ff */
[----:B------:R-:W-:Y:S01]  /*e760*/  IADD3 R8, -R8, R6, RZ ;  /* 0x0000000608087210 */ /* 0x000fe20007ffe1ff */
[----:B--2---:R-:W-:Y:S01]  /*e770*/  FADD.FTZ R0, R249, R0 ;  /* 0x00000000f9007221 */ /* 0x004fe20000010000 */
[----:B------:R-:W-:Y:S02]  /*e780*/  FSETP.NE.FTZ.AND P4, PT, R2, RZ, PT ;  /* 0x000000ff0200720b */ /* 0x000fe40003f95000 */
[----:B------:R-:W-:Y:S02]  /*e790*/  LOP3.LUT R9, R9, 0xfffffff8, RZ, 0xc0, !PT ;  /* 0xfffffff809097812 */ /* 0x000fe400078ec0ff */
[----:B------:R-:W-:Y:S02]  /*e7a0*/  FSETP.NE.FTZ.AND P3, PT, R0, RZ, PT ;  /* 0x000000ff0000720b */ /* 0x000fe40003f75000 */
[----:B------:R-:W-:Y:S02]  /*e7b0*/  IADD3 R9, R10, -R9, RZ ;  /* 0x800000090a097210 */ /* 0x000fe40007ffe0ff */
[----:B------:R-:W-:-:S02]  /*e7c0*/  SHF.R.S32.HI R10, RZ, 0x5, R7 ;  /* 0x00000005ff0a7819 */ /* 0x000fc40000011407 */
[C---:B------:R-:W-:Y:S02]  /*e7d0*/  SHF.L.U32 R11, R9.reuse, 0x6, RZ ;  /* 0x00000006090b7819 */ /* 0x040fe400000006ff */
[----:B------:R-:W-:Y:S01]  /*e7e0*/  LOP3.LUT R12, R9, 0x1, RZ, 0xc0, !PT ;  /* 0x00000001090c7812 */ /* 0x000fe200078ec0ff */
[----:B------:R-:W1:Y:S01]  /*e7f0*/  @P4 MUFU.RCP R4, R2 ;  /* 0x0000000200044308 */ /* 0x000e620000001000 */
[----:B------:R-:W-:Y:S02]  /*e800*/  LOP3.LUT R11, R11, 0x1c0, RZ, 0xc0, !PT ;  /* 0x000001c00b0b7812 */ /* 0x000fe400078ec0ff */
[----:B------:R-:W-:Y:S02]  /*e810*/  LEA R8, R10, R8, 0x9 ;  /* 0x000000080a087211 */ /* 0x000fe400078e48ff */
[----:B------:R-:W-:Y:S02]  /*e820*/  LEA.HI R11, R11, R11, RZ, 0x1d ;  /* 0x0000000b0b0b7211 */ /* 0x000fe400078fe8ff */
[----:B------:R-:W-:Y:S01]  /*e830*/  ISETP.NE.U32.AND P0, PT, R12, 0x1, PT ;  /* 0x000000010c00780c */ /* 0x000fe20003f05070 */
[----:B------:R-:W2:Y:S01]  /*e840*/  @P3 MUFU.RCP R5, R0 ;  /* 0x0000000000053308 */ /* 0x000ea20000001000 */
[----:B------:R-:W-:-:S02]  /*e850*/  LEA R8, R8, R11, 0x1 ;  /* 0x0000000b08087211 */ /* 0x000fc400078e08ff */
[----:B------:R-:W-:Y:S02]  /*e860*/  R2P PR, R9, 0x6 ;  /* 0x0000000609007804 */ /* 0x000fe40000000000 */
[----:B------:R-:W-:Y:S01]  /*e870*/  LEA R8, R8, UR4, 0x1 ;  /* 0x0000000408087c11 */ /* 0x000fe2000f8e08ff */
[----:B------:R-:W-:Y:S01]  /*e880*/  @UP0 ULDC.64 UR4, c[0x0][0x298] ;  /* 0x0000a60000040ab9 */ /* 0x000fe20000000a00 */
[----:B------:R-:W-:Y:S01]  /*e890*/  MOV R9, 0x20 ;  /* 0x0000002000097802 */ /* 0x000fe20000000f00 */
[----:B------:R-:W3:Y:S01]  /*e8a0*/  @P4 MUFU.LG2 R2, R2 ;  /* 0x0000000200024308 */ /* 0x000ee20000000c00 */
[C---:B-1----:R-:W-:Y:S01]  /*e8b0*/  FMUL.FTZ R160, R4.reuse, R160 ;  /* 0x000000a004a07220 */ /* 0x042fe20000410000 */
[C---:B------:R-:W-:Y:S01]  /*e8c0*/  FMUL.FTZ R161, R4.reuse, R161 ;  /* 0x000000a104a17220 */ /* 0x040fe20000410000 */
[C---:B------:R-:W-:Y:S01]  /*e8d0*/  FMUL.FTZ R156, R4.reuse, R156 ;  /* 0x0000009c049c7220 */ /* 0x040fe20000410000 */
[C---:B------:R-:W-:Y:S01]  /*e8e0*/  FMUL.FTZ R157, R4.reuse, R157 ;  /* 0x0000009d049d7220 */ /* 0x040fe20000410000 */
[----:B------:R-:W-:Y:S01]  /*e8f0*/  MOV R12, 0x40 ;  /* 0x00000040000c7802 */ /* 0x000fe20000000f00 */
[C---:B------:R-:W-:Y:S01]  /*e900*/  FMUL.FTZ R152, R4.reuse, R152 ;  /* 0x0000009804987220 */ /* 0x040fe20000410000 */
[C---:B------:R-:W-:Y:S01]  /*e910*/  FMUL.FTZ R153, R4.reuse, R153 ;  /* 0x0000009904997220 */ /* 0x040fe20000410000 */
[C---:B------:R-:W-:Y:S01]  /*e920*/  FMUL.FTZ R148, R4.reuse, R148 ;  /* 0x0000009404947220 */ /* 0x040fe20000410000 */
[C---:B--2---:R-:W-:Y:S01]  /*e930*/  FMUL.FTZ R163, R5.reuse, R163 ;  /* 0x000000a305a37220 */ /* 0x044fe20000410000 */
[C---:B------:R-:W-:Y:S01]  /*e940*/  FMUL.FTZ R162, R5.reuse, R162 ;  /* 0x000000a205a27220 */ /* 0x040fe20000410000 */
[C---:B------:R-:W-:Y:S01]  /*e950*/  FMUL.FTZ R159, R5.reuse, R159 ;  /* 0x0000009f059f7220 */ /* 0x040fe20000410000 */
[C---:B------:R-:W-:Y:S01]  /*e960*/  FMUL.FTZ R158, R5.reuse, R158 ;  /* 0x0000009e059e7220 */ /* 0x040fe20000410000 */
[C---:B------:R-:W-:Y:S01]  /*e970*/  FMUL.FTZ R155, R5.reuse, R155 ;  /* 0x0000009b059b7220 */ /* 0x040fe20000410000 */
[C---:B------:R-:W-:Y:S01]  /*e980*/  FMUL.FTZ R154, R5.reuse, R154 ;  /* 0x0000009a059a7220 */ /* 0x040fe20000410000 */
[----:B------:R-:W-:Y:S01]  /*e990*/  FMUL.FTZ R149, R4, R149 ;  /* 0x0000009504957220 */ /* 0x000fe20000410000 */
[C---:B------:R-:W-:Y:S01]  /*e9a0*/  FMUL.FTZ R151, R5.reuse, R151 ;  /* 0x0000009705977220 */ /* 0x040fe20000410000 */
[----:B------:R-:W-:Y:S01]  /*e9b0*/  FMUL.FTZ R150, R5, R150 ;  /* 0x0000009605967220 */ /* 0x000fe20000410000 */
[----:B------:R-:W-:Y:S01]  /*e9c0*/  IADD3 R11, R8, -0x10, RZ ;  /* 0xfffffff0080b7810 */ /* 0x000fe20007ffe0ff */
[C---:B------:R-:W-:Y:S01]  /*e9d0*/  FMUL.FTZ R144, R4.reuse, R144 ;  /* 0x0000009004907220 */ /* 0x040fe20000410000 */
[----:B------:R-:W-:Y:S01]  /*e9e0*/  SEL R9, R9, 0xffffffe0, !P1 ;  /* 0xffffffe009097807 */ /* 0x000fe20004800000 */
[----:B------:R-:W-:Y:S01]  /*e9f0*/  FMUL.FTZ R145, R4, R145 ;  /* 0x0000009104917220 */ /* 0x000fe20000410000 */
[C---:B------:R-:W-:Y:S01]  /*ea00*/  FMUL.FTZ R147, R5.reuse, R147 ;  /* 0x0000009305937220 */ /* 0x040fe20000410000 */
[C---:B------:R-:W-:Y:S01]  /*ea10*/  FMUL.FTZ R146, R5.reuse, R146 ;  /* 0x0000009205927220 */ /* 0x040fe20000410000 */
[----:B------:R-:W-:Y:S01]  /*ea20*/  @P0 IADD3 R11, R8, 0x10, RZ ;  /* 0x00000010080b0810 */ /* 0x000fe20007ffe0ff */
[C---:B------:R-:W-:Y:S01]  /*ea30*/  FMUL.FTZ R140, R4.reuse, R140 ;  /* 0x0000008c048c7220 */ /* 0x040fe20000410000 */
[C---:B------:R-:W-:Y:S01]  /*ea40*/  FMUL.FTZ R141, R4.reuse, R141 ;  /* 0x0000008d048d7220 */ /* 0x040fe20000410000 */
[C---:B------:R-:W-:Y:S01]  /*ea50*/  FMUL.FTZ R143, R5.reuse, R143 ;  /* 0x0000008f058f7220 */ /* 0x040fe20000410000 */
[----:B------:R-:W-:Y:S01]  /*ea60*/  FMUL.FTZ R142, R5, R142 ;  /* 0x0000008e058e7220 */ /* 0x000fe20000410000 */
[----:B------:R-:W-:Y:S01]  /*ea70*/  F2FP.BF16.F32.PACK_AB R160, R161, R160 ;  /* 0x000000a0a1a0723e */ /* 0x000fe200000010ff */
[C---:B------:R-:W-:Y:S01]  /*ea80*/  FMUL.FTZ R136, R4.reuse, R136 ;  /* 0x0000008804887220 */ /* 0x040fe20000410000 */
[----:B------:R-:W-:Y:S01]  /*ea90*/  F2FP.BF16.F32.PACK_AB R162, R163, R162 ;  /* 0x000000a2a3a2723e */ /* 0x000fe200000010ff */
[----:B------:R-:W-:Y:S01]  /*eaa0*/  FMUL.FTZ R137, R4, R137 ;  /* 0x0000008904897220 */ /* 0x000fe20000410000 */
[----:B------:R-:W-:Y:S01]  /*eab0*/  SEL R12, R12, 0xffffffc0, !P2 ;  /* 0xffffffc00c0c7807 */ /* 0x000fe20005000000 */
[C---:B------:R-:W-:Y:S01]  /*eac0*/  FMUL.FTZ R139, R5.reuse, R139 ;  /* 0x0000008b058b7220 */ /* 0x040fe20000410000 */
[----:B------:R-:W-:Y:S01]  /*ead0*/  FMUL.FTZ R138, R5, R138 ;  /* 0x0000008a058a7220 */ /* 0x000fe20000410000 */
[----:B------:R-:W-:Y:S01]  /*eae0*/  F2FP.BF16.F32.PACK_AB R156, R157, R156 ;  /* 0x0000009c9d9c723e */ /* 0x000fe200000010ff */
[C---:B------:R-:W-:Y:S01]  /*eaf0*/  FMUL.FTZ R132, R4.reuse, R132 ;  /* 0x0000008404847220 */ /* 0x040fe20000410000 */
[----:B------:R-:W-:Y:S01]  /*eb00*/  F2FP.BF16.F32.PACK_AB R158, R159, R158 ;  /* 0x0000009e9f9e723e */ /* 0x000fe200000010ff */
[C---:B------:R-:W-:Y:S01]  /*eb10*/  FMUL.FTZ R133, R4.reuse, R133 ;  /* 0x0000008504857220 */ /* 0x040fe20000410000 */
[C---:B------:R-:W-:Y:S01]  /*eb20*/  FMUL.FTZ R135, R5.reuse, R135 ;  /* 0x0000008705877220 */ /* 0x040fe20000410000 */
[----:B------:R-:W-:Y:S01]  /*eb30*/  FMUL.FTZ R134, R5, R134 ;  /* 0x0000008605867220 */ /* 0x000fe20000410000 */
[----:B------:R-:W-:Y:S01]  /*eb40*/  F2FP.BF16.F32.PACK_AB R152, R153, R152 ;  /* 0x000000989998723e */ /* 0x000fe200000010ff */
[C---:B------:R-:W-:Y:S01]  /*eb50*/  FMUL.FTZ R36, R4.reuse, R36 ;  /* 0x0000002404247220 */ /* 0x040fe20000410000 */
[----:B------:R-:W-:Y:S01]  /*eb60*/  F2FP.BF16.F32.PACK_AB R154, R155, R154 ;  /* 0x0000009a9b9a723e */ /* 0x000fe200000010ff */
[----:B------:R-:W-:Y:S01]  /*eb70*/  FMUL.FTZ R37, R4, R37 ;  /* 0x0000002504257220 */ /* 0x000fe20000410000 */
[----:B------:R-:W-:Y:S01]  /*eb80*/  IADD3 R13, R8, R9, RZ ;  /* 0x00000009080d7210 */ /* 0x000fe20007ffe0ff */
[C---:B------:R-:W-:Y:S01]  /*eb90*/  FMUL.FTZ R39, R5.reuse, R39 ;  /* 0x0000002705277220 */ /* 0x040fe20000410000 */
[----:B------:R-:W-:Y:S01]  /*eba0*/  FMUL.FTZ R38, R5, R38 ;  /* 0x0000002605267220 */ /* 0x000fe20000410000 */
[----:B------:R-:W-:Y:S01]  /*ebb0*/  F2FP.BF16.F32.PACK_AB R148, R149, R148 ;  /* 0x000000949594723e */ /* 0x000fe200000010ff */
[C---:B------:R-:W-:Y:S01]  /*ebc0*/  FMUL.FTZ R40, R4.reuse, R40 ;  /* 0x0000002804287220 */ /* 0x040fe20000410000 */
[----:B------:R-:W-:Y:S01]  /*ebd0*/  F2FP.BF16.F32.PACK_AB R150, R151, R150 ;  /* 0x000000969796723e */ /* 0x000fe200000010ff */
[C---:B------:R-:W-:Y:S01]  /*ebe0*/  FMUL.FTZ R41, R4.reuse, R41 ;  /* 0x0000002904297220 */ /* 0x040fe20000410000 */
[----:B------:R-:W-:Y:S01]  /*ebf0*/  IADD3 R9, R9, R11, RZ ;  /* 0x0000000b09097210 */ /* 0x000fe20007ffe0ff */
        /* <DEDUP_REMOVED lines=10> */
[----:B------:R-:W-:Y:S01]  /*eca0*/  STS [R8], R160 ;  /* 0x000000a008007388 */ /* 0x000fe20000000800 */
[----:B------:R-:W-:Y:S01]  /*ecb0*/  F2FP.BF16.F32.PACK_AB R142, R143, R142 ;  /* 0x0000008e8f8e723e */ /* 0x000fe200000010ff */
[----:B------:R-:W-:Y:S01]  /*ecc0*/  FMUL.FTZ R48, R4, R48 ;  /* 0x0000003004307220 */ /* 0x000fe20000410000 */
[----:B------:R-:W-:Y:S01]  /*ecd0*/  IADD3 R15, R12, R11, RZ ;  /* 0x0000000b0c0f7210 */ /* 0x000fe20007ffe0ff */
[----:B------:R-:W-:Y:S01]  /*ece0*/  STS [R8+0x400], R162 ;  /* 0x000400a208007388 */ /* 0x000fe20000000800 */
[C---:B------:R-:W-:Y:S01]  /*ecf0*/  FMUL.FTZ R49, R4.reuse, R49 ;  /* 0x0000003104317220 */ /* 0x040fe20000410000 */
[C---:B------:R-:W-:Y:S01]  /*ed00*/  FMUL.FTZ R51, R5.reuse, R51 ;  /* 0x0000003305337220 */ /* 0x040fe20000410000 */
[----:B------:R-:W-:Y:S01]  /*ed10*/  FMUL.FTZ R50, R5, R50 ;  /* 0x0000003205327220 */ /* 0x000fe20000410000 */
[----:B------:R-:W-:Y:S01]  /*ed20*/  F2FP.BF16.F32.PACK_AB R136, R137, R136 ;  /* 0x000000888988723e */ /* 0x000fe200000010ff */
[----:B------:R-:W-:Y:S01]  /*ed30*/  STS [R11], R156 ;  /* 0x0000009c0b007388 */ /* 0x000fe20000000800 */
[----:B------:R-:W-:Y:S01]  /*ed40*/  F2FP.BF16.F32.PACK_AB R138, R139, R138 ;  /* 0x0000008a8b8a723e */ /* 0x000fe200000010ff */
[C---:B------:R-:W-:Y:S01]  /*ed50*/  FMUL.FTZ R52, R4.reuse, R52 ;  /* 0x0000003404347220 */ /* 0x040fe20000410000 */
        /* <DEDUP_REMOVED lines=18> */
[C---:B------:R-:W-:Y:S01]  /*ee80*/  FMUL.FTZ R61, R4.reuse, R61 ;  /* 0x0000003d043d7220 */ /* 0x040fe20000410000 */
[----:B------:R-:W-:Y:S01]  /*ee90*/  STS [R9+0x400], R150 ;  /* 0x0004009609007388 */ /* 0x000fe20000000800 */
        /* <DEDUP_REMOVED lines=35> */
[----:B------:R-:W-:Y:S01]  /*f0d0*/  STS [R8+0x2000], R36 ;  /* 0x0020002408007388 */ /* 0x000fe20000000800 */
        /* <DEDUP_REMOVED lines=93> */
[C---:B------:R-:W-:Y:S01]  /*f6b0*/  FMUL.FTZ R126, R5.reuse, R126 ;  /* 0x0000007e057e7220 */ /* 0x040fe20000410000 */
[----:B------:R-:W-:Y:S01]  /*f6c0*/  FMUL.FTZ R131, R5, R131 ;  /* 0x0000008305837220 */ /* 0x000fe20000410000 */
[----:B------:R-:W-:Y:S01]  /*f6d0*/  F2FP.BF16.F32.PACK_AB R104, R105, R104 ;  /* 0x000000686968723e */ /* 0x000fe200000010ff */
[----:B------:R-:W-:Y:S01]  /*f6e0*/  STS [R14+0x4000], R84 ;  /* 0x004000540e007388 */ /* 0x000fe20000000800 */
[----:B------:R-:W-:Y:S01]  /*f6f0*/  F2FP.BF16.F32.PACK_AB R106, R107, R106 ;  /* 0x0000006a6b6a723e */ /* 0x000fe200000010ff */
[C---:B------:R-:W-:Y:S01]  /*f700*/  FMUL.FTZ R128, R4.reuse, R128 ;  /* 0x0000008004807220 */ /* 0x040fe20000410000 */
[----:B------:R-:W-:Y:S01]  /*f710*/  FMUL.FTZ R5, R5, R130 ;  /* 0x0000008205057220 */ /* 0x000fe20000410000 */
[----:B------:R-:W-:Y:S01]  /*f720*/  STS [R14+0x4400], R86 ;  /* 0x004400560e007388 */ /* 0x000fe20000000800 */
[----:B------:R-:W-:Y:S01]  /*f730*/  F2FP.BF16.F32.PACK_AB R108, R109, R108 ;  /* 0x0000006c6d6c723e */ /* 0x000fe200000010ff */
[----:B------:R-:W-:Y:S01]  /*f740*/  FMUL.FTZ R4, R4, R129 ;  /* 0x0000008104047220 */ /* 0x000fe20000410000 */
[----:B------:R-:W-:Y:S01]  /*f750*/  F2FP.BF16.F32.PACK_AB R110, R111, R110 ;  /* 0x0000006e6f6e723e */ /* 0x000fe200000010ff */
[----:B------:R-:W-:Y:S01]  /*f760*/  STS [R15+0x4000], R88 ;  /* 0x004000580f007388 */ /* 0x000fe20000000800 */
[----:B------:R-:W-:Y:S01]  /*f770*/  F2FP.BF16.F32.PACK_AB R112, R113, R112 ;  /* 0x000000707170723e */ /* 0x000fe200000010ff */
[----:B------:R-:W-:Y:S01]  /*f780*/  @UP0 UIMAD.WIDE.U32 UR8, UR15, UR4, URZ ;  /* 0x000000040f0802a5 */ /* 0x000fe2000f8e003f */
[----:B------:R-:W-:Y:S01]  /*f790*/  F2FP.BF16.F32.PACK_AB R114, R115, R114 ;  /* 0x000000727372723e */ /* 0x000fe200000010ff */
[----:B------:R-:W-:Y:S01]  /*f7a0*/  STS [R15+0x4400], R90 ;  /* 0x0044005a0f007388 */ /* 0x000fe20000000800 */
[----:B------:R-:W-:Y:S01]  /*f7b0*/  F2FP.BF16.F32.PACK_AB R116, R117, R116 ;  /* 0x000000747574723e */ /* 0x000fe200000010ff */
[----:B------:R-:W-:Y:S01]  /*f7c0*/  @UP0 UIMAD UR7, UR15, UR5, UR9 ;  /* 0x000000050f0702a4 */ /* 0x000fe2000f8e0209 */
[----:B------:R-:W-:Y:S01]  /*f7d0*/  F2FP.BF16.F32.PACK_AB R118, R119, R118 ;  /* 0x000000767776723e */ /* 0x000fe200000010ff */
[----:B------:R-:W-:Y:S01]  /*f7e0*/  STS [R16+0x4000], R92 ;  /* 0x0040005c10007388 */ /* 0x000fe20000000800 */
[----:B------:R-:W-:Y:S01]  /*f7f0*/  F2FP.BF16.F32.PACK_AB R120, R121, R120 ;  /* 0x000000787978723e */ /* 0x000fe200000010ff */
[----:B---3--:R-:W-:Y:S01]  /*f800*/  @P4 FMUL.FTZ R2, R2, 0.69314718246459960938 ;  /* 0x3f31721802024820 */ /* 0x008fe20000410000 */
        /* <DEDUP_REMOVED lines=8> */
[----:B------:R-:W-:Y:S02]  /*f890*/  PLOP3.LUT P0, PT, PT, PT, UP0, 0x80, 0x0 ;  /* 0x000000000000781c */ /* 0x000fe40003f0f008 */
[----:B------:R-:W-:Y:S01]  /*f8a0*/  ISETP.NE.AND P1, PT, RZ, UR6, PT ;  /* 0x00000006ff007c0c */ /* 0x000fe2000bf25270 */
[----:B------:R-:W-:Y:S04]  /*f8b0*/  STS [R8+0x6000], R100 ;  /* 0x0060006408007388 */ /* 0x000fe80000000800 */
[----:B------:R1:W-:Y:S04]  /*f8c0*/  STS [R8+0x6400], R102 ;  /* 0x0064006608007388 */ /* 0x0003e80000000800 */
[----:B------:R-:W-:Y:S04]  /*f8d0*/  STS [R11+0x6000], R104 ;  /* 0x006000680b007388 */ /* 0x000fe80000000800 */
[----:B------:R-:W-:Y:S04]  /*f8e0*/  STS [R11+0x6400], R106 ;  /* 0x0064006a0b007388 */ /* 0x000fe80000000800 */
[----:B------:R-:W-:Y:S04]  /*f8f0*/  STS [R13+0x6000], R108 ;  /* 0x0060006c0d007388 */ /* 0x000fe80000000800 */
[----:B------:R-:W-:Y:S04]  /*f900*/  STS [R13+0x6400], R110 ;  /* 0x0064006e0d007388 */ /* 0x000fe80000000800 */
[----:B------:R-:W-:Y:S04]  /*f910*/  STS [R9+0x6000], R112 ;  /* 0x0060007009007388 */ /* 0x000fe80000000800 */
[----:B------:R2:W-:Y:S01]  /*f920*/  STS [R9+0x6400], R114 ;  /* 0x0064007209007388 */ /* 0x0005e20000000800 */
[----:B-1----:R-:W-:-:S03]  /*f930*/  MOV R8, 0x7f800000 ;  /* 0x7f80000000087802 */ /* 0x002fc60000000f00 */
[----:B------:R-:W-:Y:S04]  /*f940*/  STS [R14+0x6000], R116 ;  /* 0x006000740e007388 */ /* 0x000fe80000000800 */
[----:B------:R-:W-:Y:S04]  /*f950*/  STS [R14+0x6400], R118 ;  /* 0x006400760e007388 */ /* 0x000fe80000000800 */
[----:B------:R-:W-:Y:S04]  /*f960*/  STS [R15+0x6000], R120 ;  /* 0x006000780f007388 */ /* 0x000fe80000000800 */
[----:B------:R-:W-:Y:S04]  /*f970*/  STS [R15+0x6400], R122 ;  /* 0x0064007a0f007388 */ /* 0x000fe80000000800 */
[----:B------:R-:W-:Y:S04]  /*f980*/  STS [R16+0x6000], R124 ;  /* 0x0060007c10007388 */ /* 0x000fe80000000800 */
[----:B------:R-:W-:Y:S01]  /*f990*/  STS [R16+0x6400], R126 ;  /* 0x0064007e10007388 */ /* 0x000fe20000000800 */
[----:B--2---:R-:W-:-:S03]  /*f9a0*/  MOV R9, 0x7f800000 ;  /* 0x7f80000000097802 */ /* 0x004fc60000000f00 */
[----:B------:R1:W-:Y:S04]  /*f9b0*/  STS [R12+0x6400], R5 ;  /* 0x006400050c007388 */ /* 0x0003e80000000800 */
[----:B------:R2:W-:Y:S01]  /*f9c0*/  STS [R12+0x6000], R4 ;  /* 0x006000040c007388 */ /* 0x0005e20000000800 */
[----:B-1----:R1:W3:Y:S01]  /*f9d0*/  @P3 MUFU.LG2 R5, R0 ;  /* 0x0000000000053308 */ /* 0x0022e20000000c00 */
[----:B--2---:R-:W2:Y:S08]  /*f9e0*/  @P4 LDC R4, c[0x0][0x2e8] ;  /* 0x0000ba00ff044b82 */ /* 0x004eb00000000800 */
[----:B-1----:R-:W1:Y:S01]  /*f9f0*/  @P3 LDC R0, c[0x0][0x2e8] ;  /* 0x0000ba00ff003b82 */ /* 0x002e620000000800 */
[----:B---3--:R-:W-:Y:S01]  /*fa00*/  @P3 FMUL.FTZ R5, R5, 0.69314718246459960938 ;  /* 0x3f31721805053820 */ /* 0x008fe20000410000 */
[----:B------:R-:W-:Y:S06]  /*fa10*/  @P0 BRA `(.L_x_2444) ;  /* 0x00000000001c0947 */ /* 0x000fec0003800000 */
[----:B------:R-:W3:Y:S01]  /*fa20*/  S2UR UR7, SR_CTAID.Y ;  /* 0x00000000000779c3 */ /* 0x000ee20000002600 */
[----:B------:R-:W-:Y:S01]  /*fa30*/  ULDC.64 UR4, c[0x0][0x290] ;  /* 0x0000a40000047ab9 */ /* 0x000fe20000000a00 */
[----:B---3--:R-:W-:Y:S02]  /*fa40*/  USHF.R.S32.HI UR6, URZ, 0x1f, UR7 ;  /* 0x0000001f3f067899 */ /* 0x008fe40008011407 */
[----:B------:R-:W-:Y:S02]  /*fa50*/  UIMAD.WIDE.U32 UR8, UR7, UR4, URZ ;  /* 0x00000004070872a5 */ /* 0x000fe4000f8e003f */
[----:B------:R-:W-:-:S04]  /*fa60*/  UIMAD UR6, UR6, UR4, URZ ;  /* 0x00000004060672a4 */ /* 0x000fc8000f8e023f */
[----:B------:R-:W-:-:S04]  /*fa70*/  UIMAD UR5, UR7, UR5, UR6 ;  /* 0x00000005070572a4 */ /* 0x000fc8000f8e0206 */
[----:B------:R-:W-:-:S12]  /*fa80*/  UIADD3 UR7, UR9, UR5, URZ ;  /* 0x0000000509077290 */ /* 0x000fd8000fffe03f */
.L_x_2444:
[----:B--2---:R-:W-:Y:S01]  /*fa90*/  @P4 FFMA.FTZ R8, R164, R4, R2 ;  /* 0x00000004a4084223 */ /* 0x004fe20000010002 */
[----:B-1----:R-:W-:Y:S01]  /*faa0*/  @P3 FFMA.FTZ R9, R3, R0, R5 ;  /* 0x0000000003093223 */ /* 0x002fe20000010005 */
        /* <DEDUP_REMOVED lines=8> */
.L_x_2445:
[----:B------:R-:W-:Y:S01]  /*fb30*/  S2UR UR6, SR_CTAID.Z ;  /* 0x00000000000679c3 */ /* 0x000fe20000002700 */
[----:B------:R-:W-:Y:S01]  /*fb40*/  ULDC UR4, c[0x0][0x270] ;  /* 0x00009c0000047ab9 */ /* 0x000fe20000000800 */
[----:B------:R-:W-:-:S06]  /*fb50*/  ULDC UR15, c[0x0][0x2c4] ;  /* 0x0000b100000f7ab9 */ /* 0x000fcc0000000800 */
[----:B------:R-:W1:Y:S02]  /*fb60*/  S2UR UR5, SR_CTAID.Y ;  /* 0x00000000000579c3 */ /* 0x000e640000002600 */
[----:B-1----:R-:W-:-:S04]  /*fb70*/  UIMAD UR4, UR5, UR4, UR6 ;  /* 0x00000004050472a4 */ /* 0x002fc8000f8e0206 */
[----:B------:R-:W-:Y:S02]  /*fb80*/  UIMAD UR15, UR4, UR15, URZ ;  /* 0x0000000f040f72a4 */ /* 0x000fe4000f8e023f */
.L_x_2446:
        /* <DEDUP_REMOVED lines=32> */
.L_x_2448:
[----:B------:R-:W-:Y:S05]  /*fd90*/  BSYNC B0 ;  /* 0x0000000000007941 */ /* 0x000fea0003800000 */
.L_x_2447:
[----:B------:R-:W2:Y:S01]  /*fda0*/  S2UR UR5, SR_CTAID.X ;  /* 0x00000000000579c3 */ /* 0x000ea20000002500 */
[----:B------:R-:W-:Y:S01]  /*fdb0*/  LEA.HI R24, R24, R0, RZ, 0x3 ;  /* 0x0000000018187211 */ /* 0x000fe200078f18ff */
[----:B------:R3:W4:Y:S01]  /*fdc0*/  LDS.128 R16, [R242+0x1800] ;  /* 0x00180000f2107984 */ /* 0x0007220000000c00 */
[----:B------:R-:W-:Y:S02]  /*fdd0*/  BSSY B0, `(.L_x_2449) ;  /* 0x000002d000007945 */ /* 0x000fe40003800000 */
[----:B-1----:R-:W-:Y:S01]  /*fde0*/  LOP3.LUT R4, R24, 0xfffffff8, RZ, 0xc0, !PT ;  /* 0xfffffff818047812 */ /* 0x002fe200078ec0ff */
[----:B------:R3:W1:Y:S01]  /*fdf0*/  LDS.128 R20, [R242] ;  /* 0x00000000f2147984 */ /* 0x0006620000000c00 */
[----:B------:R-:W-:Y:S01]  /*fe00*/  SHF.R.S32.HI R24, RZ, 0x3, R24 ;  /* 0x00000003ff187819 */ /* 0x000fe20000011418 */
[----:B------:R-:W5:Y:S02]  /*fe10*/  LDC.64 R2, c[0x0][0x298] ;  /* 0x0000a600ff027b82 */ /* 0x000f640000000a00 */
[----:B------:R-:W-:Y:S01]  /*fe20*/  IMAD.IADD R0, R0, 0x1, -R4 ;  /* 0x0000000100007824 */ /* 0x000fe200078e0a04 */
[----:B------:R-:W-:Y:S01]  /*fe30*/  IADD3 R4, R24, 0x20, RZ ;  /* 0x0000002018047810 */ /* 0x000fe20007ffe0ff */
[----:B------:R3:W1:Y:S02]  /*fe40*/  LDS.128 R12, [R242+0x2000] ;  /* 0x00200000f20c7984 */ /* 0x0006640000000c00 */
[----:B------:R-:W-:Y:S01]  /*fe50*/  IMAD.SHL.U32 R6, R0, 0x8, RZ ;  /* 0x0000000800067824 */ /* 0x000fe200078e00ff */
[----:B------:R-:W-:Y:S01]  /*fe60*/  ISETP.GE.AND P2, PT, R4, UR14, PT ;  /* 0x0000000e04007c0c */ /* 0x000fe2000bf46270 */
[----:B------:R-:W3:Y:S01]  /*fe70*/  LDC.64 R26, c[0x0][0x2a0] ;  /* 0x0000a800ff1a7b82 */ /* 0x000ee20000000a00 */
[----:B------:R1:W1:Y:S01]  /*fe80*/  LDS.128 R8, [R242+0x4000] ;  /* 0x00400000f2087984 */ /* 0x0002620000000c00 */
[----:B------:R-:W-:Y:S01]  /*fe90*/  VIADD R0, R24, 0x10 ;  /* 0x0000001018007836 */ /* 0x000fe20000000000 */
[----:B------:R-:W-:-:S04]  /*fea0*/  SHF.R.S32.HI R7, RZ, 0x1f, R6 ;  /* 0x0000001fff077819 */ /* 0x000fc80000011406 */
[----:B------:R-:W-:Y:S01]  /*feb0*/  ISETP.GE.AND P3, PT, R0, UR14, PT ;  /* 0x0000000e00007c0c */ /* 0x000fe2000bf66270 */
[----:B--2---:R-:W-:Y:S01]  /*fec0*/  USHF.L.U32 UR5, UR5, 0x6, URZ ;  /* 0x0000000605057899 */ /* 0x004fe2000800063f */
[----:B------:R-:W-:-:S03]  /*fed0*/  VIADD R0, R24, 0x30 ;  /* 0x0000003018007836 */ /* 0x000fc60000000000 */
[----:B------:R-:W-:Y:S02]  /*fee0*/  USHF.R.S32.HI UR4, URZ, 0x1f, UR5 ;  /* 0x0000001f3f047899 */ /* 0x000fe40008011405 */
[----:B------:R-:W-:Y:S01]  /*fef0*/  ISETP.GE.AND P1, PT, R0, UR14, PT ;  /* 0x0000000e00007c0c */ /* 0x000fe2000bf26270 */
[----:B-----5:R-:W-:Y:S01]  /*ff00*/  IMAD.WIDE.U32 R6, R2, UR5, R6 ;  /* 0x0000000502067c25 */ /* 0x020fe2000f8e0006 */
[----:B------:R-:W-:-:S03]  /*ff10*/  SHF.R.S32.HI R0, RZ, 0x1f, R24 ;  /* 0x0000001fff007819 */ /* 0x000fc60000011418 */
[----:B------:R-:W-:Y:S01]  /*ff20*/  IMAD R5, R2, UR4, RZ ;  /* 0x0000000402057c24 */ /* 0x000fe2000f8e02ff */
[----:B------:R-:W-:Y:S01]  /*ff30*/  USHF.R.S32.HI UR4, URZ, 0x1f, UR6 ;  /* 0x0000001f3f047899 */ /* 0x000fe20008011406 */
[----:B------:R-:W-:Y:S02]  /*ff40*/  IADD3 R6, P0, R6, UR8, RZ ;  /* 0x0000000806067c10 */ /* 0x000fe4000ff1e0ff */
[----:B------:R-:W-:-:S03]  /*ff50*/  IMAD R5, R3, UR5, R5 ;  /* 0x0000000503057c24 */ /* 0x000fc6000f8e0205 */
[----:B---3--:R-:W-:Y:S02]  /*ff60*/  IMAD R28, R26, UR4, RZ ;  /* 0x000000041a1c7c24 */ /* 0x008fe4000f8e02ff */
[----:B------:R-:W-:Y:S02]  /*ff70*/  IADD3.X R7, R5, UR7, R7, P0, !PT ;  /* 0x0000000705077c10 */ /* 0x000fe400087fe407 */
[----:B------:R-:W-:Y:S01]  /*ff80*/  IMAD R28, R27, UR6, R28 ;  /* 0x000000061b1c7c24 */ /* 0x000fe2000f8e021c */
[----:B------:R-:W-:Y:S01]  /*ff90*/  ISETP.GE.AND P0, PT, R24, UR14, PT ;  /* 0x0000000e18007c0c */ /* 0x000fe2000bf06270 */
[----:B------:R-:W-:Y:S02]  /*ffa0*/  IMAD.WIDE.U32 R26, R26, UR6, R6 ;  /* 0x000000061a1a7c25 */ /* 0x000fe4000f8e0006 */
[----:B------:R2:W3:Y:S03]  /*ffb0*/  LDS.128 R4, [R242+0x6000] ;  /* 0x00600000f2047984 */ /* 0x0004e60000000c00 */
[----:B------:R-:W-:-:S07]  /*ffc0*/  IADD3 R29, R28, R27, RZ ;  /* 0x0000001b1c1d7210 */ /* 0x000fce0007ffe0ff */
[----:B-1--4-:R-:W-:Y:S05]  /*ffd0*/  @P0 BRA `(.L_x_2450) ;  /* 0x0000000000300947 */ /* 0x012fea0003800000 */
        /* <DEDUP_REMOVED lines=10> */
[----:B------:R1:W-:Y:S04]  /*10080*/  STG.E.128 desc[UR18][R32.64+0x100], R8 ;  /* 0x0001000820007986 */ /* 0x0003e8000c101d12 */
[----:B---3--:R1:W-:Y:S02]  /*10090*/  STG.E.128 desc[UR18][R32.64+0x180], R4 ;  /* 0x0001800420007986 */ /* 0x0083e4000c101d12 */
.L_x_2450:
[----:B------:R-:W-:Y:S05]  /*100a0*/  BSYNC B0 ;  /* 0x0000000000007941 */ /* 0x000fea0003800000 */
.L_x_2449:
[----:B-1----:R1:W4:Y:S01]  /*100b0*/  LDS.128 R20, [R242+0x800] ;  /* 0x00080000f2147984 */ /* 0x0023220000000c00 */
[----:B------:R-:W-:Y:S03]  /*100c0*/  BSSY B0, `(.L_x_2451) ;  /* 0x0000014000007945 */ /* 0x000fe60003800000 */
[----:B------:R1:W1:Y:S04]  /*100d0*/  LDS.128 R12, [R242+0x2800] ;  /* 0x00280000f20c7984 */ /* 0x0002680000000c00 */
[----:B------:R1:W1:Y:S04]  /*100e0*/  LDS.128 R8, [R242+0x4800] ;  /* 0x00480000f2087984 */ /* 0x0002680000000c00 */
[----:B---3--:R3:W1:Y:S01]  /*100f0*/  LDS.128 R4, [R242+0x6800] ;  /* 0x00680000f2047984 */ /* 0x0086620000000c00 */
[----:B------:R-:W-:Y:S05]  /*10100*/  @P3 BRA `(.L_x_2452) ;  /* 0x00000000003c3947 */ /* 0x000fea0003800000 */
[----:B------:R-:W-:Y:S01]  /*10110*/  IADD3 R30, P0, R24, 0x10, RZ ;  /* 0x00000010181e7810 */ /* 0x000fe20007f1e0ff */
[----:B------:R-:W-:Y:S01]  /*10120*/  IMAD.MOV.U32 R32, RZ, RZ, R26 ;  /* 0x000000ffff207224 */ /* 0x000fe200078e001a */
[----:B------:R-:W-:Y:S01]  /*10130*/  MOV R33, R29 ;  /* 0x0000001d00217202 */ /* 0x000fe20000000f00 */
[----:B------:R-:W-:Y:S02]  /*10140*/  ULDC.64 UR4, c[0x0][0x280] ;  /* 0x0000a00000047ab9 */ /* 0x000fe40000000a00 */
[----:B------:R-:W-:Y:S02]  /*10150*/  IMAD.X R25, RZ, RZ, R0, P0 ;  /* 0x000000ffff197224 */ /* 0x000fe400000e0600 */
[----:B------:R-:W-:-:S04]  /*10160*/  IMAD.WIDE.U32 R32, R30, R2, R32 ;  /* 0x000000021e207225 */ /* 0x000fc800078e0020 */
[----:B------:R-:W-:-:S04]  /*10170*/  IMAD R25, R25, R2, RZ ;  /* 0x0000000219197224 */ /* 0x000fc800078e02ff */
[----:B------:R-:W-:Y:S01]  /*10180*/  IMAD R25, R30, R3, R25 ;  /* 0x000000031e197224 */ /* 0x000fe200078e0219 */
[----:B------:R-:W-:-:S04]  /*10190*/  LEA R30, P0, R32, UR4, 0x1 ;  /* 0x00000004201e7c11 */ /* 0x000fc8000f8008ff */
[----:B------:R-:W-:-:S04]  /*101a0*/  IADD3 R25, R25, R33, RZ ;  /* 0x0000002119197210 */ /* 0x000fc80007ffe0ff */
[----:B------:R-:W-:-:S05]  /*101b0*/  LEA.HI.X R31, R32, UR5, R25, 0x1, P0 ;  /* 0x00000005201f7c11 */ /* 0x000fca00080f0c19 */
[----:B----4-:R4:W-:Y:S04]  /*101c0*/  STG.E.128 desc[UR18][R30.64], R20 ;  /* 0x000000141e007986 */ /* 0x0109e8000c101d12 */
[----:B-1----:R4:W-:Y:S04]  /*101d0*/  STG.E.128 desc[UR18][R30.64+0x80], R12 ;  /* 0x0000800c1e007986 */ /* 0x0029e8000c101d12 */
[----:B------:R4:W-:Y:S04]  /*101e0*/  STG.E.128 desc[UR18][R30.64+0x100], R8 ;  /* 0x000100081e007986 */ /* 0x0009e8000c101d12 */
[----:B------:R4:W-:Y:S02]  /*101f0*/  STG.E.128 desc[UR18][R30.64+0x180], R4 ;  /* 0x000180041e007986 */ /* 0x0009e4000c101d12 */
.L_x_2452:
[----:B------:R-:W-:Y:S05]  /*10200*/  BSYNC B0 ;  /* 0x0000000000007941 */ /* 0x000fea0003800000 */
.L_x_2451:
[----:B----4-:R4:W2:Y:S01]  /*10210*/  LDS.128 R20, [R242+0x1000] ;  /* 0x00100000f2147984 */ /* 0x0108a20000000c00 */
[----:B------:R-:W-:Y:S03]  /*10220*/  BSSY B0, `(.L_x_2453) ;  /* 0x0000014000007945 */ /* 0x000fe60003800000 */
[----:B-1----:R4:W1:Y:S04]  /*10230*/  LDS.128 R12, [R242+0x3000] ;  /* 0x00300000f20c7984 */ /* 0x0028680000000c00 */
[----:B------:R4:W1:Y:S04]  /*10240*/  LDS.128 R8, [R242+0x5000] ;  /* 0x00500000f2087984 */ /* 0x0008680000000c00 */
[----:B------:R4:W1:Y:S01]  /*10250*/  LDS.128 R4, [R242+0x7000] ;  /* 0x00700000f2047984 */ /* 0x0008620000000c00 */
        /* <DEDUP_REMOVED lines=12> */
[----:B--2---:R2:W-:Y:S04]  /*10320*/  STG.E.128 desc[UR18][R30.64], R20 ;  /* 0x000000141e007986 */ /* 0x0045e8000c101d12 */
[----:B-1----:R2:W-:Y:S04]  /*10330*/  STG.E.128 desc[UR18][R30.64+0x80], R12 ;  /* 0x0000800c1e007986 */ /* 0x0025e8000c101d12 */
[----:B------:R2:W-:Y:S04]  /*10340*/  STG.E.128 desc[UR18][R30.64+0x100], R8 ;  /* 0x000100081e007986 */ /* 0x0005e8000c101d12 */
[----:B------:R2:W-:Y:S02]  /*10350*/  STG.E.128 desc[UR18][R30.64+0x180], R4 ;  /* 0x000180041e007986 */ /* 0x0005e4000c101d12 */
.L_x_2454:
[----:B------:R-:W-:Y:S05]  /*10360*/  BSYNC B0 ;  /* 0x0000000000007941 */ /* 0x000fea0003800000 */
.L_x_2453:
[----:B-12---:R1:W2:Y:S04]  /*10370*/  LDS.128 R8, [R242+0x3800] ;  /* 0x00380000f2087984 */ /* 0x0062a80000000c00 */
[----:B------:R1:W1:Y:S04]  /*10380*/  LDS.128 R4, [R242+0x5800] ;  /* 0x00580000f2047984 */ /* 0x0002680000000c00 */
[----:B---34-:R-:W3:Y:S01]  /*10390*/  LDS.128 R240, [R242+0x7800] ;  /* 0x00780000f2f07984 */ /* 0x018ee20000000c00 */
        /* <DEDUP_REMOVED lines=13> */
[----:B--2---:R-:W-:Y:S04]  /*10470*/  STG.E.128 desc[UR18][R2.64+0x80], R8 ;  /* 0x0000800802007986 */ /* 0x004fe8000c101d12 */
[----:B-1----:R-:W-:Y:S04]  /*10480*/  STG.E.128 desc[UR18][R2.64+0x100], R4 ;  /* 0x0001000402007986 */ /* 0x002fe8000c101d12 */
[----:B---3--:R-:W-:Y:S01]  /*10490*/  STG.E.128 desc[UR18][R2.64+0x180], R240 ;  /* 0x000180f002007986 */ /* 0x008fe2000c101d12 */
[----:B------:R-:W-:Y:S05]  /*104a0*/  EXIT ;  /* 0x000000000000794d */ /* 0x000fea0003800000 */
.L_x_2455:
        /* <DEDUP_REMOVED lines=13> */
.L_x_4989:


//--------------------- .text._ZN5flash24flash_fwd_splitkv_kernelI23Flash_fwd_kernel_traitsILi256ELi64ELi64ELi4ELb0ELb0EN7cutlass10bfloat16_tE19Flash_kernel_traitsILi256ELi64ELi64ELi4ES3_EELb1ELb0ELb1ELb0ELb0ELb0ELb0ELb0EEEvNS_16Flash_fwd_paramsE --------------------------
	.section	.text._ZN5flash24flash_fwd_splitkv_kernelI23Flash_fwd_kernel_traitsILi256ELi64ELi64ELi4ELb0ELb0EN7cutlass10bfloat16_tE19Flash_kernel_traitsILi256ELi64ELi64ELi4ES3_EELb1ELb0ELb1ELb0ELb0ELb0ELb0ELb0EEEvNS_16Flash_fwd_paramsE,"ax",@progbits
	.align	128
        .global         _ZN5flash24flash_fwd_splitkv_kernelI23Flash_fwd_kernel_traitsILi256ELi64ELi64ELi4ELb0ELb0EN7cutlass10bfloat16_tE19Flash_kernel_traitsILi256ELi64ELi64ELi4ES3_EELb1ELb0ELb1ELb0ELb0ELb0ELb0ELb0EEEvNS_16Flash_fwd_paramsE
        .type           _ZN5flash24flash_fwd_splitkv_kernelI23Flash_fwd_kernel_traitsILi256ELi64ELi64ELi4ELb0ELb0EN7cutlass10bfloat16_tE19Flash_kernel_traitsILi256ELi64ELi64ELi4ES3_EELb1ELb0ELb1ELb0ELb0ELb0ELb0ELb0EEEvNS_16Flash_fwd_paramsE,@function
        .size           _ZN5flash24flash_fwd_splitkv_kernelI23Flash_fwd_kernel_traitsILi256ELi64ELi64ELi4ELb0ELb0EN7cutlass10bfloat16_tE19Flash_kernel_traitsILi256ELi64ELi64ELi4ES3_EELb1ELb0ELb1ELb0ELb0ELb0ELb0ELb0EEEvNS_16Flash_fwd_paramsE,(.L_x_4990 - _ZN5flash24flash_fwd_splitkv_kernelI23Flash_fwd_kernel_traitsILi256ELi64ELi64ELi4ELb0ELb0EN7cutlass10bfloat16_tE19Flash_kernel_traitsILi256ELi64ELi64ELi4ES3_EELb1ELb0ELb1ELb0ELb0ELb0ELb0ELb0EEEvNS_16Flash_fwd_paramsE)
        .other          _ZN5flash24flash_fwd_splitkv_kernelI23Flash_fwd_kernel_traitsILi256ELi64ELi64ELi4ELb0ELb0EN7cutlass10bfloat16_tE19Flash_kernel_traitsILi256ELi64ELi64ELi4ES3_EELb1ELb0ELb1ELb0ELb0ELb0ELb0ELb0EEEvNS_16Flash_fwd_paramsE,@"STO_CUDA_ENTRY STV_DEFAULT"
_ZN5flash24flash_fwd_splitkv_kernelI23Flash_fwd_kernel_traitsILi256ELi64ELi64ELi4ELb0ELb0EN7cutlass10bfloat16_tE19Flash_kernel_traitsILi256ELi64ELi64ELi4ES3_EELb1ELb0ELb1ELb0ELb0ELb0ELb0ELb0EEEvNS_16Flash_fwd_paramsE:
.text._ZN5flash24flash_fwd_splitkv_kernelI23Flash_fwd_kernel_traitsILi256ELi64ELi64ELi4ELb0ELb0EN7cutlass10bfloat16_tE19Flash_kernel_traitsILi256ELi64ELi64ELi4ES3_EELb1ELb0ELb1ELb0ELb0ELb0ELb0ELb0EEEvNS_16Flash_fwd_paramsE:
        /* <DEDUP_REMOVED lines=54> */
.L_x_2456:
[----:B------:R-:W-:-:S03]  /*0360*/  ULDC UR6, c[0x0][0x2c8] ;  /* 0x0000b20000067ab9 */ /* 0x000fc60000000800 */
.L_x_2457:
        /* <DEDUP_REMOVED lines=75> */
[----:B------:R-:W-:Y:S01]  /*0820*/  USHF.R.S32.HI UR8, URZ, 0x1f, UR22 ;  /* 0x0000001f3f087899 */ /* 0x000fe20008011416 */
[----:B------:R-:W-:Y:S01]  /*0830*/  IADD3 R4, P0, R4, UR10, RZ ;  /* 0x0000000a04047c10 */ /* 0x000fe2000ff1e0ff */
[----:B------:R-:W-:Y:S01]  /*0840*/  ULDC.64 UR4, c[0x0][0x2a0] ;  /* 0x0000a80000047ab9 */ /* 0x000fe20000000a00 */
[----:B------:R-:W-:Y:S01]  /*0850*/  VIADD R8, R18, 0x80 ;  /* 0x0000008012087836 */ /* 0x000fe20000000000 */
[----:B------:R-:W-:Y:S01]  /*0860*/  UIMAD UR8, UR8, UR4, URZ ;  /* 0x00000004080872a4 */ /* 0x000fe2000f8e023f */
[----:B------:R-:W-:Y:S01]  /*0870*/  IADD3.X R5, R5, UR13, R0, P0, !PT ;  /* 0x0000000d05057c10 */ /* 0x000fe200087fe400 */
[----:B------:R-:W-:Y:S01]  /*0880*/  IMAD.U32 R12, RZ, RZ, UR4 ;  /* 0x00000004ff0c7e24 */ /* 0x000fe2000f8e00ff */
[----:B------:R-:W-:Y:S01]  /*0890*/  ULDC UR4, c[0x0][0x270] ;  /* 0x00009c0000047ab9 */ /* 0x000fe20000000800 */
[----:B------:R-:W-:Y:S01]  /*08a0*/  UIMAD UR5, UR22, UR5, UR8 ;  /* 0x00000005160572a4 */ /* 0x000fe2000f8e0208 */
[----:B------:R-:W-:Y:S01]  /*08b0*/  ISETP.GE.AND P0, PT, R6, UR12, PT ;  /* 0x0000000c06007c0c */ /* 0x000fe2000bf06270 */
        /* <DEDUP_REMOVED lines=24> */
.L_x_2460:
[----:B------:R-:W-:Y:S05]  /*0a40*/  BSYNC B0 ;  /* 0x0000000000007941 */ /* 0x000fea0003800000 */
.L_x_2459:
        /* <DEDUP_REMOVED lines=24> */
.L_x_2462:
[----:B------:R-:W-:Y:S05]  /*0bd0*/  BSYNC B0 ;  /* 0x0000000000007941 */ /* 0x000fea0003800000 */
.L_x_2461:
        /* <DEDUP_REMOVED lines=23> */
.L_x_2464:
[----:B------:R-:W-:Y:S05]  /*0d50*/  BSYNC B0 ;  /* 0x0000000000007941 */ /* 0x000fea0003800000 */
.L_x_2463:
        /* <DEDUP_REMOVED lines=22> */
.L_x_2466:
[----:B------:R-:W-:Y:S05]  /*0ec0*/  BSYNC B0 ;  /* 0x0000000000007941 */ /* 0x000fea0003800000 */
.L_x_2465:
        /* <DEDUP_REMOVED lines=19> */
.L_x_2458:
        /* <DEDUP_REMOVED lines=29> */
.L_x_2467:
[----:B------:R-:W-:Y:S01]  /*11d0*/  UMOV UR18, UR4 ;  /* 0x0000000400127c82 */ /* 0x000fe20008000000 */
        /* <DEDUP_REMOVED lines=18> */
[----:B------:R-:W-:-:S04]  /*1300*/  UIMAD.WIDE.U32 UR8, UR9, UR4, UR8 ;  /* 0x00000004090872a5 */ /* 0x000fc8000f8e0008 */
[----:B------:R-:W-:-:S04]  /*1310*/  UIMAD.WIDE.U32 UR8, UR9, UR5, URZ ;  /* 0x00000005090872a5 */ /* 0x000fc8000f8e003f */
        /* <DEDUP_REMOVED lines=9> */
[----:B------:R-:W-:-:S05]  /*13b0*/  UISETP.NE.AND UP1, UPT, UR7, URZ, UPT ;  /* 0x0000003f0700728c */ /* 0x000fca000bf25270 */
[----:B------:R-:W-:Y:S02]  /*13c0*/  UMOV UR6, UR9 ;  /* 0x0000000900067c82 */ /* 0x000fe40008000000 */
[----:B------:R-:W-:-:S04]  /*13d0*/  @!UP0 UIADD3 UR6, -UR6, URZ, URZ ;  /* 0x0000003f06068290 */ /* 0x000fc8000fffe13f */
        /* <DEDUP_REMOVED lines=10> */
[----:B------:R-:W-:-:S03]  /*1480*/  UIMAD UR27, UR7, UR6, UR27 ;  /* 0x00000006071b72a4 */ /* 0x000fc6000f8e021b */
[----:B------:R-:W-:Y:S01]  /*1490*/  ULDC.64 UR6, c[0x0][0x248] ;  /* 0x0000920000067ab9 */ /* 0x000fe20000000a00 */
        /* <DEDUP_REMOVED lines=29> */
[----:B------:R-:W-:Y:S02]  /*1670*/  UIMAD UR14, UR26, UR6, URZ ;  /* 0x000000061a0e72a4 */ /* 0x000fe4000f8e023f */
[----:B------:R-:W-:Y:S02]  /*1680*/  UIADD3 UR9, UR9, UR5, URZ ;  /* 0x0000000509097290 */ /* 0x000fe4000fffe03f */
[----:B------:R-:W-:Y:S02]  /*1690*/  UIMAD UR14, UR27, UR7, UR14 ;  /* 0x000000071b0e72a4 */ /* 0x000fe4000f8e020e */
[----:B------:R-:W-:Y:S01]  /*16a0*/  UIMAD.WIDE.U32 UR28, UR27, UR6, UR8 ;  /* 0x000000061b1c72a5 */ /* 0x000fe2000f8e0008 */
[----:B------:R-:W-:Y:S02]  /*16b0*/  ULDC.64 UR4, c[0x0][0x238] ;  /* 0x00008e0000047ab9 */ /* 0x000fe40000000a00 */
[----:B------:R-:W-:Y:S01]  /*16c0*/  ULDC.64 UR8, c[0x0][0x260] ;  /* 0x0000980000087ab9 */ /* 0x000fe20000000a00 */
[----:B------:R-:W-:Y:S01]  /*16d0*/  UIADD3 UR14, UR29, UR14, URZ ;  /* 0x0000000e1d0e7290 */ /* 0x000fe2000fffe03f */
[----:B------:R-:W-:Y:S01]  /*16e0*/  IMAD R7, R5, UR8, RZ ;  /* 0x0000000805077c24 */ /* 0x000fe2000f8e02ff */
[----:B------:R-:W-:Y:S01]  /*16f0*/  UIMAD UR10, UR10, UR4, URZ ;  /* 0x000000040a0a72a4 */ /* 0x000fe2000f8e023f */
[----:B------:R-:W-:-:S02]  /*1700*/  IMAD.U32 R9, RZ, RZ, UR29 ;  /* 0x0000001dff097e24 */ /* 0x000fc4000f8e00ff */
[----:B------:R-:W-:Y:S01]  /*1710*/  IMAD.U32 R8, RZ, RZ, UR28 ;  /* 0x0000001cff087e24 */ /* 0x000fe2000f8e00ff */
[----:B------:R-:W-:Y:S01]  /*1720*/  MOV R9, UR14 ;  /* 0x0000000e00097c02 */ /* 0x000fe20008000f00 */
[----:B------:R-:W-:Y:S01]  /*1730*/  UIMAD.WIDE.U32 UR28, UR11, UR4, URZ ;  /* 0x000000040b1c72a5 */ /* 0x000fe2000f8e003f */
[C---:B------:R-:W-:Y:S01]  /*1740*/  IMAD R7, R4.reuse, UR9, R7 ;  /* 0x0000000904077c24 */ /* 0x040fe2000f8e0207 */
[----:B------:R-:W-:Y:S01]  /*1750*/  UIMAD UR5, UR11, UR5, UR10 ;  /* 0x000000050b0572a4 */ /* 0x000fe2000f8e020a */
[----:B------:R-:W-:-:S03]  /*1760*/  IMAD.WIDE.U32 R36, R4, UR8, R8 ;  /* 0x0000000804247c25 */ /* 0x000fc6000f8e0008 */
[----:B------:R-:W-:Y:S01]  /*1770*/  UIADD3 UR14, UR29, UR5, URZ ;  /* 0x000000051d0e7290 */ /* 0x000fe2000fffe03f */
[----:B------:R-:W-:Y:S01]  /*1780*/  IMAD.IADD R7, R37, 0x1, R7 ;  /* 0x0000000125077824 */ /* 0x000fe200078e0207 */
[----:B------:R-:W-:Y:S01]  /*1790*/  UMOV UR20, UR28 ;  /* 0x0000001c00147c82 */ /* 0x000fe20008000000 */
[----:B------:R-:W-:Y:S09]  /*17a0*/  BRA `(.L_x_2469) ;  /* 0x0000000400547947 */ /* 0x000ff20003800000 */
.L_x_2468:
        /* <DEDUP_REMOVED lines=11> */
[----:B-1----:R-:W-:Y:S01]  /*1860*/  IABS R5, R8 ;  /* 0x0000000800057213 */ /* 0x002fe20000000000 */
[----:B------:R-:W-:Y:S01]  /*1870*/  @UP0 UMOV UR14, UR28 ;  /* 0x0000001c000e0c82 */ /* 0x000fe20008000000 */
        /* <DEDUP_REMOVED lines=28> */
[----:B------:R-:W-:-:S03]  /*1a40*/  ULDC.64 UR4, c[0x0][0x230] ;  /* 0x00008c0000047ab9 */ /* 0x000fc60000000a00 */
[----:B------:R-:W-:Y:S02]  /*1a50*/  UIADD3 UR29, UR29, UR11, URZ ;  /* 0x0000000b1d1d7290 */ /* 0x000fe4000fffe03f */
[----:B------:R-:W-:Y:S02]  /*1a60*/  UIMAD UR14, UR14, UR4, URZ ;  /* 0x000000040e0e72a4 */ /* 0x000fe4000f8e023f */
[----:B------:R-:W-:Y:S02]  /*1a70*/  UIMAD.WIDE.U32 UR28, UR8, UR4, UR28 ;  /* 0x00000004081c72a5 */ /* 0x000fe4000f8e001c */
[----:B------:R-:W-:-:S04]  /*1a80*/  UIMAD UR5, UR8, UR5, UR14 ;  /* 0x00000005080572a4 */ /* 0x000fc8000f8e020e */
[----:B------:R-:W-:Y:S01]  /*1a90*/  UIADD3 UR5, UR29, UR5, URZ ;  /* 0x000000051d057290 */ /* 0x000fe2000fffe03f */
[----:B------:R-:W-:-:S11]  /*1aa0*/  UMOV UR14, UR28 ;  /* 0x0000001c000e7c82 */ /* 0x000fd60008000000 */
.L_x_2470:
[----:B------:R-:W-:Y:S01]  /*1ab0*/  UIMAD UR4, UR26, UR6, URZ ;  /* 0x000000061a0472a4 */ /* 0x000fe2000f8e023f */
[----:B------:R-:W-:Y:S01]  /*1ac0*/  @!P3 IADD3 R4, -R4, RZ, RZ ;  /* 0x000000ff0404b210 */ /* 0x000fe20007ffe1ff */
[----:B------:R-:W-:Y:S01]  /*1ad0*/  UMOV UR28, UR14 ;  /* 0x0000000e001c7c82 */ /* 0x000fe20008000000 */
[----:B------:R-:W-:Y:S01]  /*1ae0*/  UMOV UR29, UR5 ;  /* 0x00000005001d7c82 */ /* 0x000fe20008000000 */
[----:B------:R-:W-:Y:S01]  /*1af0*/  UIMAD UR4, UR7, UR27, UR4 ;  /* 0x0000001b070472a4 */ /* 0x000fe2000f8e0204 */
[----:B------:R-:W-:Y:S01]  /*1b00*/  @!P2 LOP3.LUT R4, RZ, R8, RZ, 0x33, !PT ;  /* 0x00000008ff04a212 */ /* 0x000fe200078e33ff */
[----:B------:R-:W-:Y:S02]  /*1b10*/  UIMAD.WIDE.U32 UR28, UR6, UR27, UR28 ;  /* 0x0000001b061c72a5 */ /* 0x000fe4000f8e001c */
[----:B------:R-:W-:Y:S01]  /*1b20*/  @UP0 UIADD3 UR10, UR9, UR10, URZ ;  /* 0x0000000a090a0290 */ /* 0x000fe2000fffe03f */
[--C-:B------:R-:W-:Y:S01]  /*1b30*/  SHF.R.S32.HI R5, RZ, 0x1f, R4.reuse ;  /* 0x0000001fff057819 */ /* 0x100fe20000011404 */
[----:B------:R-:W-:Y:S01]  /*1b40*/  UIADD3 UR4, UR29, UR4, URZ ;  /* 0x000000041d047290 */ /* 0x000fe2000fffe03f */
[----:B------:R-:W-:Y:S01]  /*1b50*/  IMAD.MOV.U32 R20, RZ, RZ, R4 ;  /* 0x000000ffff147224 */ /* 0x000fe200078e0004 */
[----:B------:R-:W-:-:S02]  /*1b60*/  MOV R9, UR29 ;  /* 0x0000001d00097c02 */ /* 0x000fc40008000f00 */
[----:B------:R-:W-:Y:S01]  /*1b70*/  MOV R8, UR28 ;  /* 0x0000001c00087c02 */ /* 0x000fe20008000f00 */
[-C--:B-1----:R-:W-:Y:S02]  /*1b80*/  IMAD R0, R5, R6.reuse, RZ ;  /* 0x0000000605007224 */ /* 0x082fe400078e02ff */
        /* <DEDUP_REMOVED lines=23> */
.L_x_2469:
[----:B------:R-:W-:Y:S01]  /*1d00*/  UISETP.NE.AND UP0, UPT, UR13, -0x1, UPT ;  /* 0xffffffff0d00788c */ /* 0x000fe2000bf05270 */
[----:B------:R-:W-:Y:S01]  /*1d10*/  SHF.R.S32.HI R6, RZ, 0x1f, R3 ;  /* 0x0000001fff067819 */ /* 0x000fe20000011403 */
[----:B------:R-:W-:Y:S01]  /*1d20*/  ULDC.64 UR8, c[0x0][0x258] ;  /* 0x0000960000087ab9 */ /* 0x000fe20000000a00 */
[----:B------:R-:W1:Y:S01]  /*1d30*/  S2R R31, SR_CTAID.X ;  /* 0x00000000001f7919 */ /* 0x000e620000002500 */
[----:B------:R-:W-:Y:S01]  /*1d40*/  IMAD.U32 R26, RZ, RZ, UR8 ;  /* 0x00000008ff1a7e24 */ /* 0x000fe2000f8e00ff */
[CC--:B------:R-:W-:Y:S01]  /*1d50*/  LEA.HI R2, R6.reuse, R3.reuse, RZ, 0x3 ;  /* 0x0000000306027211 */ /* 0x0c0fe200078f18ff */
[----:B------:R-:W-:Y:S01]  /*1d60*/  BSSY B0, `(.L_x_2471) ;  /* 0x0000075000007945 */ /* 0x000fe20003800000 */
[-C--:B------:R-:W-:Y:S02]  /*1d70*/  LEA.HI R19, R6, R3.reuse, RZ, 0x4 ;  /* 0x0000000306137211 */ /* 0x080fe400078f20ff */
[----:B------:R-:W-:Y:S02]  /*1d80*/  SHF.R.S32.HI R22, RZ, 0x3, R2 ;  /* 0x00000003ff167819 */ /* 0x000fe40000011402 */
[----:B------:R-:W-:Y:S01]  /*1d90*/  LOP3.LUT R2, R2, 0xfffffff8, RZ, 0xc0, !PT ;  /* 0xfffffff802027812 */ /* 0x000fe200078ec0ff */
[----:B------:R-:W-:Y:S01]  /*1da0*/  @UP0 ULDC.64 UR4, c[0x0][0x240] ;  /* 0x0000900000040ab9 */ /* 0x000fe20000000a00 */
[----:B------:R-:W-:Y:S01]  /*1db0*/  LOP3.LUT R0, R19, 0xfffffff0, RZ, 0xc0, !PT ;  /* 0xfffffff013007812 */ /* 0x000fe200078ec0ff */
[----:B------:R-:W-:Y:S01]  /*1dc0*/  @UP0 UIMAD.WIDE.U32 UR30, UR13, UR4, URZ ;  /* 0x000000040d1e02a5 */ /* 0x000fe2000f8e003f */
[----:B------:R-:W-:Y:S01]  /*1dd0*/  IMAD.SHL.U32 R9, R22, 0x40, RZ ;  /* 0x0000004016097824 */ /* 0x000fe200078e00ff */
[----:B------:R-:W-:Y:S01]  /*1de0*/  @!UP0 USHF.R.S32.HI UR28, URZ, 0x1f, UR21 ;  /* 0x0000001f3f1c8899 */ /* 0x000fe20008011415 */
[C---:B------:R-:W-:Y:S01]  /*1df0*/  IMAD.IADD R2, R3.reuse, 0x1, -R2 ;  /* 0x0000000103027824 */ /* 0x040fe200078e0a02 */
[----:B------:R-:W-:Y:S01]  /*1e00*/  @UP0 UIMAD UR4, UR13, UR5, UR31 ;  /* 0x000000050d0402a4 */ /* 0x000fe2000f8e021f */
[----:B------:R-:W-:Y:S01]  /*1e10*/  IMAD.IADD R0, R3, 0x1, -R0 ;  /* 0x0000000103007824 */ /* 0x000fe200078e0a00 */
[----:B------:R-:W-:Y:S01]  /*1e20*/  USHF.R.S32.HI UR5, URZ, 0x1f, UR22 ;  /* 0x0000001f3f057899 */ /* 0x000fe20008011416 */
[----:B------:R-:W-:Y:S01]  /*1e30*/  IMAD.SHL.U32 R240, R2, 0x8, RZ ;  /* 0x0000000802f07824 */ /* 0x000fe200078e00ff */
[----:B------:R-:W-:Y:S01]  /*1e40*/  LOP3.LUT R9, R9, 0x1c0, RZ, 0xc0, !PT ;  /* 0x000001c009097812 */ /* 0x000fe200078ec0ff */
[----:B------:R-:W-:Y:S01]  /*1e50*/  @!UP0 ULDC.64 UR10, c[0x0][0x228] ;  /* 0x00008a00000a8ab9 */ /* 0x000fe20000000a00 */
[----:B------:R-:W-:Y:S01]  /*1e60*/  UIMAD UR29, UR5, UR8, URZ ;  /* 0x00000008051d72a4 */ /* 0x000fe2000f8e023f */
[----:B------:R-:W-:Y:S01]  /*1e70*/  SHF.R.S32.HI R23, RZ, 0x1f, R22 ;  /* 0x0000001fff177819 */ /* 0x000fe20000011416 */
[----:B------:R-:W-:Y:S01]  /*1e80*/  @!UP0 UIMAD.WIDE.U32 UR32, UR21, UR10, URZ ;  /* 0x0000000a152082a5 */ /* 0x000fe2000f8e003f */
[----:B------:R-:W-:Y:S01]  /*1e90*/  LOP3.LUT R11, R9, 0x38, R240, 0xf8, !PT ;  /* 0x00000038090b7812 */ /* 0x000fe200078ef8f0 */
[----:B------:R-:W-:Y:S01]  /*1ea0*/  @!UP0 UIMAD UR10, UR28, UR10, URZ ;  /* 0x0000000a1c0a82a4 */ /* 0x000fe2000f8e023f */
[----:B------:R-:W-:Y:S01]  /*1eb0*/  SHF.R.U32.HI R238, RZ, 0x3, R9 ;  /* 0x00000003ffee7819 */ /* 0x000fe20000011609 */
[----:B------:R-:W-:Y:S01]  /*1ec0*/  UIMAD UR28, UR22, UR9, UR29 ;  /* 0x00000009161c72a4 */ /* 0x000fe2000f8e021d */
[----:B------:R-:W-:Y:S01]  /*1ed0*/  SHF.R.S32.HI R9, RZ, 0x1f, R0 ;  /* 0x0000001fff097819 */ /* 0x000fe20000011400 */
[----:B------:R-:W-:Y:S01]  /*1ee0*/  @!UP0 UIMAD UR10, UR21, UR11, UR10 ;  /* 0x0000000b150a82a4 */ /* 0x000fe2000f8e020a */
[----:B------:R-:W-:Y:S01]  /*1ef0*/  IADD3 R10, P2, R240, UR20, RZ ;  /* 0x00000014f00a7c10 */ /* 0x000fe2000ff5e0ff */
[----:B------:R-:W-:Y:S01]  /*1f00*/  UIADD3 UR11, UR15, -0x1, URZ ;  /* 0xffffffff0f0b7890 */ /* 0x000fe2000fffe03f */
[----:B------:R-:W-:Y:S01]  /*1f10*/  LEA.HI R16, R9, R0, RZ, 0x3 ;  /* 0x0000000009107211 */ /* 0x000fe200078f18ff */
[----:B------:R-:W2:Y:S01]  /*1f20*/  S2UR UR29, SR_CgaCtaId ;  /* 0x00000000001d79c3 */ /* 0x000ea20000008800 */
[----:B------:R-:W-:Y:S01]  /*1f30*/  LEA.HI R9, R6, R3, RZ, 0x6 ;  /* 0x0000000306097211 */ /* 0x000fe200078f30ff */
[----:B------:R-:W-:Y:S01]  /*1f40*/  @!UP0 UIADD3 UR4, UR33, UR10, URZ ;  /* 0x0000000a21048290 */ /* 0x000fe2000fffe03f */
[----:B------:R-:W-:Y:S01]  /*1f50*/  LOP3.LUT R15, R16, 0xfffffff8, RZ, 0xc0, !PT ;  /* 0xfffffff8100f7812 */ /* 0x000fe200078ec0ff */
[----:B------:R-:W-:Y:S01]  /*1f60*/  UIADD3 UR10, -UR23, UR12, URZ ;  /* 0x0000000c170a7290 */ /* 0x000fe2000fffe13f */
[----:B------:R-:W-:Y:S01]  /*1f70*/  LOP3.LUT R238, R11, R238, RZ, 0x3c, !PT ;  /* 0x000000ee0bee7212 */ /* 0x000fe200078e3cff */
[----:B------:R-:W-:Y:S01]  /*1f80*/  IMAD.SHL.U32 R9, R9, 0x8, RZ ;  /* 0x0000000809097824 */ /* 0x000fe200078e00ff */
[----:B------:R-:W-:Y:S01]  /*1f90*/  @!UP0 UMOV UR30, UR32 ;  /* 0x00000020001e8c82 */ /* 0x000fe20008000000 */
[----:B------:R-:W-:Y:S01]  /*1fa0*/  IMAD.IADD R15, R0, 0x1, -R15 ;  /* 0x00000001000f7824 */ /* 0x000fe200078e0a0f */
[----:B------:R-:W-:Y:S01]  /*1fb0*/  SHF.R.S32.HI R0, RZ, 0x1f, R240 ;  /* 0x0000001fff007819 */ /* 0x000fe200000114f0 */
[----:B------:R-:W-:Y:S01]  /*1fc0*/  ULDC.64 UR8, c[0x0][0x268] ;  /* 0x00009a0000087ab9 */ /* 0x000fe20000000a00 */
[----:B------:R-:W-:Y:S01]  /*1fd0*/  IADD3 R8, P1, R240, UR30, RZ ;  /* 0x0000001ef0087c10 */ /* 0x000fe2000ff3e0ff */
[----:B------:R-:W-:Y:S01]  /*1fe0*/  IMAD R5, R5, UR8, RZ ;  /* 0x0000000805057c24 */ /* 0x000fe2000f8e02ff */
[----:B------:R-:W-:Y:S01]  /*1ff0*/  IADD3.X R11, R0, UR14, RZ, P2, !PT ;  /* 0x0000000e000b7c10 */ /* 0x000fe200097fe4ff */
[----:B------:R-:W-:Y:S01]  /*2000*/  USHF.L.U32 UR14, UR11, 0x6, URZ ;  /* 0x000000060b0e7899 */ /* 0x000fe2000800063f */
[----:B------:R-:W-:Y:S01]  /*2010*/  IADD3 R36, P3, R240, R36, RZ ;  /* 0x00000024f0247210 */ /* 0x000fe20007f7e0ff */
[----:B-1----:R-:W-:Y:S01]  /*2020*/  IMAD.WIDE R30, R31, 0x40, R22 ;  /* 0x000000401f1e7825 */ /* 0x002fe200078e0216 */
[----:B------:R-:W-:Y:S01]  /*2030*/  ISETP.GE.AND P4, PT, R22, UR10, PT ;  /* 0x0000000a16007c0c */ /* 0x000fe2000bf86270 */
[----:B------:R-:W-:Y:S01]  /*2040*/  UIADD3 UR20, -UR14, UR17, URZ ;  /* 0x000000110e147290 */ /* 0x000fe2000fffe13f */
[----:B------:R-:W-:Y:S01]  /*2050*/  LOP3.LUT R238, R238, 0xfffffe00, R9, 0xf8, !PT ;  /* 0xfffffe00eeee7812 */ /* 0x000fe200078ef809 */
[C---:B------:R-:W-:Y:S01]  /*2060*/  IMAD.X R37, R0.reuse, 0x1, R7, P3 ;  /* 0x0000000100257824 */ /* 0x040fe200018e0607 */
[----:B------:R-:W-:Y:S01]  /*2070*/  IADD3.X R9, R0, UR4, RZ, P1, !PT ;  /* 0x0000000400097c10 */ /* 0x000fe20008ffe4ff */
[----:B------:R-:W-:Y:S01]  /*2080*/  UMOV UR4, 0x400 ;  /* 0x0000040000047882 */ /* 0x000fe20000000000 */
[----:B------:R-:W-:Y:S01]  /*2090*/  IADD3 R170, P1, R22, UR27, RZ ;  /* 0x0000001b16aa7c10 */ /* 0x000fe2000ff3e0ff */
[----:B------:R-:W-:Y:S01]  /*20a0*/  IMAD R0, R20, UR9, R5 ;  /* 0x0000000914007c24 */ /* 0x000fe2000f8e0205 */
[----:B------:R-:W-:Y:S01]  /*20b0*/  ISETP.GE.AND P3, PT, R22, UR20, PT ;  /* 0x0000001416007c0c */ /* 0x000fe2000bf66270 */
[----:B------:R-:W-:Y:S01]  /*20c0*/  IMAD.WIDE.U32 R26, R26, UR22, R8 ;  /* 0x000000161a1a7c25 */ /* 0x000fe2000f8e0008 */
[----:B--2---:R-:W-:Y:S01]  /*20d0*/  ULEA UR4, UR29, UR4, 0x18 ;  /* 0x000000041d047291 */ /* 0x004fe2000f8ec03f */
[----:B------:R-:W-:-:S02]  /*20e0*/  IADD3.X R4, R23, UR26, RZ, P1, !PT ;  /* 0x0000001a17047c10 */ /* 0x000fc40008ffe4ff */
[----:B------:R-:W-:Y:S01]  /*20f0*/  IMAD.MOV.U32 R7, RZ, RZ, 0x10 ;  /* 0x00000010ff077424 */ /* 0x000fe200078e00ff */
[----:B------:R-:W-:Y:S01]  /*2100*/  R2P PR, R15, 0x6 ;  /* 0x000000060f007804 */ /* 0x000fe20000000000 */
[----:B------:R-:W-:Y:S01]  /*2110*/  IMAD.MOV.U32 R5, RZ, RZ, 0x20 ;  /* 0x00000020ff057424 */ /* 0x000fe200078e00ff */
[----:B------:R-:W-:Y:S01]  /*2120*/  LEA R238, R238, UR4, 0x1 ;  /* 0x00000004eeee7c11 */ /* 0x000fe2000f8e08ff */
[----:B------:R-:W-:Y:S02]  /*2130*/  IMAD.WIDE.U32 R20, R20, UR8, R10 ;  /* 0x0000000814147c25 */ /* 0x000fe4000f8e000a */
[----:B------:R-:W-:Y:S02]  /*2140*/  SEL R7, R7, 0xfffffff0, !P1 ;  /* 0xfffffff007077807 */ /* 0x000fe40004800000 */
[----:B------:R-:W-:Y:S01]  /*2150*/  VIADD R29, R27, UR28 ;  /* 0x0000001c1b1d7c36 */ /* 0x000fe20008000000 */
[----:B------:R-:W-:Y:S01]  /*2160*/  SEL R5, R5, 0xffffffe0, !P2 ;  /* 0xffffffe005057807 */ /* 0x000fe20005000000 */
[----:B------:R-:W-:-:S02]  /*2170*/  VIADD R18, R22, 0x10 ;  /* 0x0000001016127836 */ /* 0x000fc40000000000 */
[C---:B------:R-:W-:Y:S02]  /*2180*/  VIADD R17, R22.reuse, 0x20 ;  /* 0x0000002016117836 */ /* 0x040fe40000000000 */
[----:B------:R-:W-:Y:S02]  /*2190*/  VIADD R14, R22, 0x30 ;  /* 0x00000030160e7836 */ /* 0x000fe40000000000 */
        /* <DEDUP_REMOVED lines=49> */
.L_x_2472:
[----:B------:R-:W-:Y:S05]  /*24b0*/  BSYNC B0 ;  /* 0x0000000000007941 */ /* 0x000fea0003800000 */
.L_x_2471:
        /* <DEDUP_REMOVED lines=8> */
[----:B------:R-:W-:Y:S01]  /*2540*/  IMAD.MOV.U32 R165, RZ, RZ, R36 ;  /* 0x000000ffffa57224 */ /* 0x000fe200078e0024 */
[----:B------:R-:W-:-:S03]  /*2550*/  SHF.R.S32.HI R24, RZ, 0x4, R19 ;  /* 0x00000004ff187819 */ /* 0x000fc60000011413 */
        /* <DEDUP_REMOVED lines=48> */
.L_x_2474:
[----:B------:R-:W-:Y:S05]  /*2860*/  BSYNC B0 ;  /* 0x0000000000007941 */ /* 0x000fea0003800000 */
.L_x_2473:
        /* <DEDUP_REMOVED lines=49> */
.L_x_2476:
[----:B------:R-:W-:Y:S05]  /*2b80*/  BSYNC B0 ;  /* 0x0000000000007941 */ /* 0x000fea0003800000 */
.L_x_2475:
        /* <DEDUP_REMOVED lines=10> */
[----:B------:R-:W-:-:S04]  /*2c30*/  IMAD.WIDE.U32 R26, R25, UR8, R26 ;  /* 0x00000008191a7c25 */ /* 0x000fc8000f8e001a */
[----:B------:R-:W-:-:S04]  /*2c40*/  IMAD R28, R28, UR8, RZ ;  /* 0x000000081c1c7c24 */ /* 0x000fc8000f8e02ff */
        /* <DEDUP_REMOVED lines=36> */
.L_x_2478:
[----:B------:R-:W-:Y:S05]  /*2e90*/  BSYNC B0 ;  /* 0x0000000000007941 */ /* 0x000fea0003800000 */
.L_x_2477:
        /* <DEDUP_REMOVED lines=40> */
.L_x_2480:
[----:B------:R-:W-:Y:S05]  /*3120*/  BSYNC B0 ;  /* 0x0000000000007941 */ /* 0x000fea0003800000 */
.L_x_2479:
[----:B------:R-:W-:Y:S01]  /*3130*/  ISETP.GE.AND P1, PT, R18, UR20, PT ;  /* 0x0000001412007c0c */ /* 0x000fe2000bf26270 */
[----:B-1234-:R-:W-:Y:S01]  /*3140*/  IMAD.SHL.U32 R8, R2, 0x40, RZ ;  /* 0x0000004002087824 */ /* 0x01efe200078e00ff */
[----:B------:R-:W-:Y:S01]  /*3150*/  LEA.HI R19, R19, R24, RZ, 0x1 ;  /* 0x0000001813137211 */ /* 0x000fe200078f08ff */
[----:B------:R-:W-:Y:S01]  /*3160*/  USHF.L.U64.HI UR28, UR6, 0x4, UR7 ;  /* 0x00000004061c7899 */ /* 0x000fe20008010207 */
[----:B------:R-:W-:Y:S01]  /*3170*/  P2R R12, PR, RZ, 0x2 ;  /* 0x00000002ff0c7803 */ /* 0x000fe20000000000 */
[----:B------:R-:W-:Y:S01]  /*3180*/  USHF.L.U32 UR29, UR6, 0x4, URZ ;  /* 0x00000004061d7899 */ /* 0x000fe2000800063f */
[C---:B------:R-:W-:Y:S01]  /*3190*/  ISETP.GE.AND P1, PT, R22.reuse, UR20, PT ;  /* 0x0000001416007c0c */ /* 0x040fe2000bf26270 */
[----:B------:R-:W-:Y:S01]  /*31a0*/  IMAD.SHL.U32 R22, R22, 0x8, RZ ;  /* 0x0000000816167824 */ /* 0x000fe200078e00ff */
[----:B------:R-:W-:Y:S01]  /*31b0*/  LOP3.LUT R9, R8, 0x1c0, RZ, 0xc0, !PT ;  /* 0x000001c008097812 */ /* 0x000fe200078ec0ff */
[----:B------:R-:W-:Y:S01]  /*31c0*/  BSSY B0, `(.L_x_2481) ;  /* 0x0000032000007945 */ /* 0x000fe20003800000 */
[----:B------:R-:W-:-:S02]  /*31d0*/  P2R R13, PR, RZ, 0x2 ;  /* 0x00000002ff0d7803 */ /* 0x000fc40000000000 */
[C---:B------:R-:W-:Y:S02]  /*31e0*/  ISETP.GE.AND P1, PT, R17.reuse, UR20, PT ;  /* 0x0000001411007c0c */ /* 0x040fe4000bf26270 */
[----:B------:R-:W-:Y:S02]  /*31f0*/  ISETP.GE.AND P6, PT, R17, UR20, PT ;  /* 0x0000001411007c0c */ /* 0x000fe4000bfc6270 */
[----:B------:R-:W-:Y:S02]  /*3200*/  LOP3.LUT R17, R19, 0xfffffffe, RZ, 0xc0, !PT ;  /* 0xfffffffe13117812 */ /* 0x000fe400078ec0ff */
[----:B------:R-:W-:Y:S02]  /*3210*/  LOP3.LUT R18, R9, 0x8, R22, 0xf8, !PT ;  /* 0x0000000809127812 */ /* 0x000fe400078ef816 */
[----:B------:R-:W-:Y:S01]  /*3220*/  SHF.R.U32.HI R9, RZ, 0x3, R9 ;  /* 0x00000003ff097819 */ /* 0x000fe20000011609 */
[----:B------:R-:W-:-:S03]  /*3230*/  IMAD.IADD R17, R24, 0x1, -R17 ;  /* 0x0000000118117824 */ /* 0x000fc600078e0a11 */
[----:B------:R-:W-:Y:S01]  /*3240*/  LOP3.LUT R18, R18, R9, RZ, 0x3c, !PT ;  /* 0x0000000912127212 */ /* 0x000fe200078e3cff */
[----:B------:R-:W-:Y:S06]  /*3250*/  @P2 BRA `(.L_x_2482) ;  /* 0x0000000000a02947 */ /* 0x000fec0003800000 */
[----:B------:R-:W-:Y:S01]  /*3260*/  ULDC UR8, c[0x0][0x2d0] ;  /* 0x0000b40000087ab9 */ /* 0x000fe20000000800 */
[----:B------:R-:W-:Y:S02]  /*3270*/  IADD3 R11, P2, R165, UR29, RZ ;  /* 0x0000001da50b7c10 */ /* 0x000fe4000ff5e0ff */
[----:B------:R-:W-:Y:S02]  /*3280*/  ISETP.GE.AND P3, PT, R240, UR8, PT ;  /* 0x00000008f0007c0c */ /* 0x000fe4000bf66270 */
[----:B------:R-:W-:-:S11]  /*3290*/  IADD3.X R10, R166, UR28, RZ, P2, !PT ;  /* 0x0000001ca60a7c10 */ /* 0x000fd600097fe4ff */
        /* <DEDUP_REMOVED lines=36> */
.L_x_2482:
[----:B------:R-:W-:Y:S05]  /*34e0*/  BSYNC B0 ;  /* 0x0000000000007941 */ /* 0x000fea0003800000 */
.L_x_2481:
[----:B------:R-:W-:Y:S01]  /*34f0*/  BSSY B0, `(.L_x_2483) ;  /* 0x0000031000007945 */ /* 0x000fe20003800000 */
[----:B------:R-:W-:Y:S01]  /*3500*/  IMAD R233, R17, 0x200, R18 ;  /* 0x0000020011e97824 */ /* 0x000fe200078e0212 */
[----:B------:R-:W-:Y:S01]  /*3510*/  ISETP.GE.AND P3, PT, R14, UR20, PT ;  /* 0x000000140e007c0c */ /* 0x000fe2000bf66270 */
[----:B------:R-:W-:Y:S01]  /*3520*/  IMAD.SHL.U32 R15, R15, 0x40, RZ ;  /* 0x000000400f0f7824 */ /* 0x000fe200078e00ff */
[----:B------:R-:W-:Y:S01]  /*3530*/  SHF.L.U32 R17, R17, 0x3, RZ ;  /* 0x0000000311117819 */ /* 0x000fe200000006ff */
[----:B------:R-:W-:Y:S10]  /*3540*/  @P1 BRA `(.L_x_2484) ;  /* 0x0000000000ac1947 */ /* 0x000ff40003800000 */
[----:B------:R-:W-:Y:S01]  /*3550*/  ULDC UR8, c[0x0][0x2d0] ;  /* 0x0000b40000087ab9 */ /* 0x000fe20000000800 */
[----:B------:R-:W-:Y:S01]  /*3560*/  IMAD.U32 R18, RZ, RZ, UR6 ;  /* 0x00000006ff127e24 */ /* 0x000fe2000f8e00ff */
[----:B------:R-:W-:Y:S01]  /*3570*/  ISETP.GE.AND P2, PT, R240, UR8, PT ;  /* 0x00000008f0007c0c */ /* 0x000fe2000bf46270 */
[----:B------:R-:W-:Y:S02]  /*3580*/  IMAD.U32 R10, RZ, RZ, UR6 ;  /* 0x00000006ff0a7e24 */ /* 0x000fe4000f8e00ff */
[----:B------:R-:W-:Y:S01]  /*3590*/  IMAD.U32 R19, RZ, RZ, UR7 ;  /* 0x00000007ff137e24 */ /* 0x000fe2000f8e00ff */
[----:B------:R-:W-:-:S04]  /*35a0*/  LEA R11, P1, R18, R165, 0x5 ;  /* 0x000000a5120b7211 */ /* 0x000fc800078228ff */
[----:B------:R-:W-:-:S05]  /*35b0*/  LEA.HI.X R10, R10, R166, R19, 0x5, P1 ;  /* 0x000000a60a0a7211 */ /* 0x000fca00008f2c13 */
[----:B-12---:R-:W1:Y:S01]  /*35c0*/  @!P2 LDC.64 R8, c[0x0][0x218] ;  /* 0x00008600ff08ab82 */ /* 0x006e620000000a00 */
        /* <DEDUP_REMOVED lines=35> */
.L_x_2484:
[----:B------:R-:W-:Y:S05]  /*3800*/  BSYNC B0 ;  /* 0x0000000000007941 */ /* 0x000fea0003800000 */
.L_x_2483:
[----:B------:R-:W-:Y:S04]  /*3810*/  BSSY B0, `(.L_x_2485) ;  /* 0x000002d000007945 */ /* 0x000fe80003800000 */
[----:B------:R-:W-:Y:S05]  /*3820*/  @P3 BRA `(.L_x_2486) ;  /* 0x0000000000ac3947 */ /* 0x000fea0003800000 */
[----:B------:R-:W-:Y:S01]  /*3830*/  ULDC UR8, c[0x0][0x2d0] ;  /* 0x0000b40000087ab9 */ /* 0x000fe20000000800 */
[----:B--23--:R-:W-:Y:S01]  /*3840*/  IMAD.U32 R22, RZ, RZ, UR6 ;  /* 0x00000006ff167e24 */ /* 0x00cfe2000f8e00ff */
[----:B------:R-:W-:Y:S01]  /*3850*/  ISETP.GE.AND P5, PT, R240, UR8, PT ;  /* 0x00000008f0007c0c */ /* 0x000fe2000bfa6270 */
[----:B------:R-:W-:Y:S01]  /*3860*/  IMAD.MOV.U32 R18, RZ, RZ, R165 ;  /* 0x000000ffff127224 */ /* 0x000fe200078e00a5 */
[----:B------:R-:W-:Y:S01]  /*3870*/  ISETP.GE.AND P4, PT, R237, UR8, PT ;  /* 0x00000008ed007c0c */ /* 0x000fe2000bf86270 */
[----:B------:R-:W-:Y:S01]  /*3880*/  IMAD.MOV.U32 R19, RZ, RZ, R166 ;  /* 0x000000ffff137224 */ /* 0x000fe200078e00a6 */
[----:B------:R-:W-:Y:S01]  /*3890*/  UIMAD UR9, UR7, 0x30, URZ ;  /* 0x00000030070978a4 */ /* 0x000fe2000f8e023f */
[----:B------:R-:W-:Y:S01]  /*38a0*/  ISETP.GE.AND P3, PT, R236, UR8, PT ;  /* 0x00000008ec007c0c */ /* 0x000fe2000bf66270 */
[----:B------:R-:W-:Y:S01]  /*38b0*/  IMAD.WIDE.U32 R22, R22, 0x30, R18 ;  /* 0x0000003016167825 */ /* 0x000fe200078e0012 */
[----:B------:R-:W-:-:S03]  /*38c0*/  ISETP.GE.AND P2, PT, R235, UR8, PT ;  /* 0x00000008eb007c0c */ /* 0x000fc6000bf46270 */
[----:B------:R-:W-:-:S03]  /*38d0*/  VIADD R18, R23, UR9 ;  /* 0x0000000917127c36 */ /* 0x000fc60008000000 */
[----:B------:R-:W2:Y:S01]  /*38e0*/  @!P5 LDC.64 R10, c[0x0][0x218] ;  /* 0x00008600ff0adb82 */ /* 0x000ea20000000a00 */
[----:B------:R3:W-:Y:S07]  /*38f0*/  @P5 STS.128 [R238+0x9800], RZ ;  /* 0x009800ffee005388 */ /* 0x0007ee0000000c00 */
[----:B-1--4-:R-:W1:Y:S01]  /*3900*/  @!P4 LDC.64 R8, c[0x0][0x218] ;  /* 0x00008600ff08cb82 */ /* 0x012e620000000a00 */
[----:B--2---:R-:W-:-:S04]  /*3910*/  @!P5 LEA R10, P1, R22, R10, 0x1 ;  /* 0x0000000a160ad211 */ /* 0x004fc800078208ff */
[C---:B------:R-:W-:Y:S02]  /*3920*/  @!P5 LEA.HI.X R11, R22.reuse, R11, R18, 0x1, P1 ;  /* 0x0000000b160bd211 */ /* 0x040fe400008f0c12 */
[----:B-1----:R-:W-:-:S03]  /*3930*/  @!P4 LEA R24, P1, R22, R8, 0x1 ;  /* 0x000000081618c211 */ /* 0x002fc600078208ff */
[----:B------:R-:W-:Y:S01]  /*3940*/  @!PT LDS RZ, [RZ] ;  /* 0x00000000fffff984 */ /* 0x000fe20000000800 */
[----:B------:R-:W-:Y:S01]  /*3950*/  @!PT LDS RZ, [RZ] ;  /* 0x00000000fffff984 */ /* 0x000fe20000000800 */
[----:B------:R-:W-:Y:S01]  /*3960*/  @!PT LDS RZ, [RZ] ;  /* 0x00000000fffff984 */ /* 0x000fe20000000800 */
[----:B------:R3:W-:Y:S01]  /*3970*/  @!P5 LDGSTS.E.BYPASS.LTC128B.128 [R238+0x9800], desc[UR24][R10.64] ;  /* 0x098000000aeedfae */ /* 0x0007e2000b901d58 */
[----:B------:R-:W-:-:S03]  /*3980*/  @!P4 LEA.HI.X R25, R22, R9, R18, 0x1, P1 ;  /* 0x000000091619c211 */ /* 0x000fc600008f0c12 */
[----:B------:R3:W-:Y:S01]  /*3990*/  @P4 STS.128 [R238+0xb800], RZ ;  /* 0x00b800ffee004388 */ /* 0x0007e20000000c00 */
[----:B------:R-:W1:Y:S03]  /*39a0*/  @!P3 LDC.64 R8, c[0x0][0x218] ;  /* 0x00008600ff08bb82 */ /* 0x000e660000000a00 */
[----:B------:R-:W-:Y:S01]  /*39b0*/  @!PT LDS RZ, [RZ] ;  /* 0x00000000fffff984 */ /* 0x000fe20000000800 */
[----:B------:R-:W-:Y:S01]  /*39c0*/  @!PT LDS RZ, [RZ] ;  /* 0x00000000fffff984 */ /* 0x000fe20000000800 */
[----:B------:R-:W-:Y:S01]  /*39d0*/  @!PT LDS RZ, [RZ] ;  /* 0x00000000fffff984 */ /* 0x000fe20000000800 */
[----:B------:R3:W-:Y:S04]  /*39e0*/  @!P4 LDGSTS.E.BYPASS.LTC128B.128 [R238+0xb800], desc[UR24][R24.64+0x80] ;  /* 0x0b80008018eecfae */ /* 0x0007e8000b901d58 */
[----:B------:R3:W-:Y:S01]  /*39f0*/  @P3 STS.128 [R238+0xd800], RZ ;  /* 0x00d800ffee003388 */ /* 0x0007e20000000c00 */
[----:B-1----:R-:W-:-:S04]  /*3a00*/  @!P3 LEA R26, P1, R22, R8, 0x1 ;  /* 0x00000008161ab211 */ /* 0x002fc800078208ff */
[C---:B------:R-:W-:Y:S02]  /*3a10*/  @!P3 LEA.HI.X R27, R22.reuse, R9, R18, 0x1, P1 ;  /* 0x00000009161bb211 */ /* 0x040fe400008f0c12 */
[----:B------:R-:W1:Y:S03]  /*3a20*/  @!P2 LDC.64 R8, c[0x0][0x218] ;  /* 0x00008600ff08ab82 */ /* 0x000e660000000a00 */
[----:B------:R-:W-:Y:S01]  /*3a30*/  @!PT LDS RZ, [RZ] ;  /* 0x00000000fffff984 */ /* 0x000fe20000000800 */
[----:B------:R-:W-:Y:S01]  /*3a40*/  @!PT LDS RZ, [RZ] ;  /* 0x00000000fffff984 */ /* 0x000fe20000000800 */
[----:B------:R-:W-:Y:S01]  /*3a50*/  @!PT LDS RZ, [RZ] ;  /* 0x00000000fffff984 */ /* 0x000fe20000000800 */
[----:B------:R3:W-:Y:S04]  /*3a60*/  @!P3 LDGSTS.E.BYPASS.LTC128B.128 [R238+0xd800], desc[UR24][R26.64+0x100] ;  /* 0x0d8001001aeebfae */ /* 0x0007e8000b901d58 */
[----:B------:R3:W-:Y:S01]  /*3a70*/  @P2 STS.128 [R238+0xf800], RZ ;  /* 0x00f800ffee002388 */ /* 0x0007e20000000c00 */
[----:B-1----:R-:W-:-:S04]  /*3a80*/  @!P2 LEA R8, P1, R22, R8, 0x1 ;  /* 0x000000081608a211 */ /* 0x002fc800078208ff */
[----:B------:R-:W-:-:S05]  /*3a90*/  @!P2 LEA.HI.X R9, R22, R9, R18, 0x1, P1 ;  /* 0x000000091609a211 */ /* 0x000fca00008f0c12 */
[----:B------:R-:W-:Y:S01]  /*3aa0*/  @!PT LDS RZ, [RZ] ;  /* 0x00000000fffff984 */ /* 0x000fe20000000800 */
[----:B------:R-:W-:Y:S01]  /*3ab0*/  @!PT LDS RZ, [RZ] ;  /* 0x00000000fffff984 */ /* 0x000fe20000000800 */
[----:B------:R-:W-:Y:S01]  /*3ac0*/  @!PT LDS RZ, [RZ] ;  /* 0x00000000fffff984 */ /* 0x000fe20000000800 */
[----:B------:R3:W-:Y:S04]  /*3ad0*/  @!P2 LDGSTS.E.BYPASS.LTC128B.128 [R238+0xf800], desc[UR24][R8.64+0x180] ;  /* 0x0f80018008eeafae */ /* 0x0007e8000b901d58 */
.L_x_2486:
[----:B------:R-:W-:Y:S05]  /*3ae0*/  BSYNC B0 ;  /* 0x0000000000007941 */ /* 0x000fea0003800000 */
.L_x_2485:
[----:B------:R-:W-:Y:S01]  /*3af0*/  USHF.R.S32.HI UR26, URZ, 0x1f, UR21 ;  /* 0x0000001f3f1a7899 */ /* 0x000fe20008011415 */
[----:B------:R-:W0:Y:S01]  /*3b00*/  LDGDEPBAR ;  /* 0x00000000000079af */ /* 0x000e220000000000 */
[----:B------:R-:W-:Y:S01]  /*3b10*/  ULDC.64 UR8, c[0x0][0x3d0] ;  /* 0x0000f40000087ab9 */ /* 0x000fe20000000a00 */
[----:B------:R-:W-:Y:S01]  /*3b20*/  UMOV UR30, UR22 ;  /* 0x00000016001e7c82 */ /* 0x000fe20008000000 */
[----:B------:R-:W-:Y:S01]  /*3b30*/  UIMAD UR26, UR26, UR8, URZ ;  /* 0x000000081a1a72a4 */ /* 0x000fe2000f8e023f */
[----:B------:R-:W-:Y:S01]  /*3b40*/  IMAD.IADD R21, R21, 0x1, R0 ;  /* 0x0000000115157824 */ /* 0x000fe200078e0200 */
[----:B------:R-:W-:Y:S01]  /*3b50*/  UMOV UR31, UR5 ;  /* 0x00000005001f7c82 */ /* 0x000fe20008000000 */
[----:B------:R-:W-:Y:S01]  /*3b60*/  LOP3.LUT R0, R15, 0x1c0, RZ, 0xc0, !PT ;  /* 0x000001c00f007812 */ /* 0x000fe200078ec0ff */
[----:B------:R-:W-:Y:S01]  /*3b70*/  UIMAD.WIDE.U32 UR30, UR21, UR8, UR30 ;  /* 0x00000008151e72a5 */ /* 0x000fe2000f8e001e */
[----:B---3--:R-:W-:Y:S01]  /*3b80*/  IMAD.SHL.U32 R11, R16, 0x40, RZ ;  /* 0x00000040100b7824 */ /* 0x008fe200078e00ff */
[----:B------:R-:W-:Y:S01]  /*3b90*/  UIMAD UR21, UR21, UR9, UR26 ;  /* 0x00000009151572a4 */ /* 0x000fe2000f8e021a */
[----:B------:R-:W-:-:S02]  /*3ba0*/  LOP3.LUT R17, R0, 0x8, R17, 0xf8, !PT ;  /* 0x0000000800117812 */ /* 0x000fc400078ef811 */
[----:B------:R-:W-:Y:S01]  /*3bb0*/  ULDC.64 UR26, c[0x0][0x3c8] ;  /* 0x0000f200001a7ab9 */ /* 0x000fe20000000a00 */
[----:B------:R-:W-:Y:S01]  /*3bc0*/  UIADD3 UR21, UR31, UR21, URZ ;  /* 0x000000151f157290 */ /* 0x000fe2000fffe03f */
[----:B------:R-:W-:Y:S01]  /*3bd0*/  SHF.R.U32.HI R0, RZ, 0x3, R0 ;  /* 0x00000003ff007819 */ /* 0x000fe20000011600 */
[----:B------:R-:W-:Y:S01]  /*3be0*/  ULEA UR5, UP0, UR30, UR26, 0x2 ;  /* 0x0000001a1e057291 */ /* 0x000fe2000f80103f */
[----:B------:R-:W-:Y:S01]  /*3bf0*/  ISETP.NE.AND P2, PT, R13, RZ, PT ;  /* 0x000000ff0d00720c */ /* 0x000fe20003f45270 */
[----:B------:R-:W-:Y:S01]  /*3c00*/  ULDC.64 UR8, c[0x0][0x250] ;  /* 0x0000940000087ab9 */ /* 0x000fe20000000a00 */
[----:B------:R-:W-:Y:S01]  /*3c10*/  LOP3.LUT R0, R17, R0, RZ, 0x3c, !PT ;  /* 0x0000000011007212 */ /* 0x000fe200078e3cff */
[----:B------:R-:W-:Y:S01]  /*3c20*/  ULEA.HI.X UR21, UR30, UR27, UR21, 0x2, UP0 ;  /* 0x0000001b1e157291 */ /* 0x000fe200080f1415 */
[----:B-12-4-:R-:W-:Y:S01]  /*3c30*/  IMAD R9, R4, UR8, RZ ;  /* 0x0000000804097c24 */ /* 0x016fe2000f8e02ff */
[----:B------:R-:W-:Y:S01]  /*3c40*/  LEA.HI R6, R6, R3, RZ, 0x5 ;  /* 0x0000000306067211 */ /* 0x000fe200078f28ff */
[----:B------:R-:W-:Y:S01]  /*3c50*/  IMAD.U32 R10, RZ, RZ, UR5 ;  /* 0x00000005ff0a7e24 */ /* 0x000fe2000f8e00ff */
[----:B------:R-:W-:Y:S01]  /*3c60*/  LOP3.LUT R0, R0, 0xfffffe00, R11, 0xf8, !PT ;  /* 0xfffffe0000007812 */ /* 0x000fe200078ef80b */
[----:B------:R-:W-:-:S04]  /*3c70*/  DEPBAR.LE SB0, 0x0 ;  /* 0x000080000000791a */ /* 0x000fc80000000000 */
[----:B------:R-:W-:Y:S01]  /*3c80*/  IMAD.U32 R11, RZ, RZ, UR21 ;  /* 0x00000015ff0b7e24 */ /* 0x000fe2000f8e00ff */
[----:B------:R-:W-:Y:S01]  /*3c90*/  ULDC.64 UR26, c[0x0][0x220] ;  /* 0x00008800001a7ab9 */ /* 0x000fe20000000a00 */
[C---:B------:R-:W-:Y:S01]  /*3ca0*/  IMAD R9, R170.reuse, UR9, R9 ;  /* 0x00000009aa097c24 */ /* 0x040fe2000f8e0209 */
[----:B------:R-:W-:Y:S01]  /*3cb0*/  SHF.R.S32.HI R83, RZ, 0x5, R6 ;  /* 0x00000005ff537819 */ /* 0x000fe20000011406 */
[----:B------:R-:W-:Y:S01]  /*3cc0*/  IMAD.WIDE.U32 R170, R170, UR8, R20 ;  /* 0x00000008aaaa7c25 */ /* 0x000fe2000f8e0014 */
[----:B------:R1:W5:Y:S01]  /*3cd0*/  LDG.E R81, desc[UR24][R10.64] ;  /* 0x000000180a517981 */ /* 0x000362000c1e1900 */
[----:B------:R-:W-:Y:S01]  /*3ce0*/  ULDC UR5, c[0x0][0x2e8] ;  /* 0x0000ba0000057ab9 */ /* 0x000fe20000000800 */
[----:B------:R-:W-:Y:S01]  /*3cf0*/  USHF.L.U64.HI UR22, UR8, 0x4, UR9 ;  /* 0x0000000408167899 */ /* 0x000fe20008010209 */
[----:B------:R-:W-:Y:S01]  /*3d00*/  IMAD.IADD R168, R171, 0x1, R9 ;  /* 0x00000001aba87824 */ /* 0x000fe200078e0209 */
[----:B------:R-:W-:Y:S01]  /*3d10*/  BAR.SYNC.DEFER_BLOCKING 0x0 ;  /* 0x0000000000007b1d */ /* 0x000fe20000010000 */
[----:B------:R-:W-:Y:S01]  /*3d20*/  LEA R250, P1, R170, UR26, 0x1 ;  /* 0x0000001aaafa7c11 */ /* 0x000fe2000f8208ff */
[----:B------:R-:W-:Y:S01]  /*3d30*/  USHF.L.U32 UR30, UR8, 0x4, URZ ;  /* 0x00000004081e7899 */ /* 0x000fe2000800063f */
[----:B------:R-:W-:-:S03]  /*3d40*/  IMAD R234, R83, 0x400, R0 ;  /* 0x0000040053ea7824 */ /* 0x000fc600078e0200 */
[----:B------:R-:W2:Y:S01]  /*3d50*/  MUFU.RCP R4, UR5 ;  /* 0x0000000500047d08 */ /* 0x000ea20008001000 */
[----:B------:R-:W-:Y:S01]  /*3d60*/  BSSY B0, `(.L_x_2487) ;  /* 0x0000023000007945 */ /* 0x000fe20003800000 */
[----:B------:R1:W-:Y:S04]  /*3d70*/  @P2 STS.128 [R238+0x10000], RZ ;  /* 0x010000ffee002388 */ /* 0x0003e80000000c00 */
[----:B------:R1:W-:Y:S04]  /*3d80*/  @P2 STS.128 [R238+0x12000], RZ ;  /* 0x012000ffee002388 */ /* 0x0003e80000000c00 */
[----:B------:R1:W-:Y:S04]  /*3d90*/  @P2 STS.128 [R238+0x14000], RZ ;  /* 0x014000ffee002388 */ /* 0x0003e80000000c00 */
[----:B------:R1:W-:Y:S01]  /*3da0*/  @P2 STS.128 [R238+0x16000], RZ ;  /* 0x016000ffee002388 */ /* 0x0003e20000000c00 */
[----:B------:R-:W-:Y:S01]  /*3db0*/  LEA.HI.X R251, R170, UR27, R168, 0x1, P1 ;  /* 0x0000001baafb7c11 */ /* 0x000fe200088f0ca8 */
[----:B------:R-:W-:Y:S06]  /*3dc0*/  @P2 BRA `(.L_x_2488) ;  /* 0x0000000000702947 */ /* 0x000fec0003800000 */
        /* <DEDUP_REMOVED lines=28> */
.L_x_2488:
[----:B------:R-:W-:Y:S05]  /*3f90*/  BSYNC B0 ;  /* 0x0000000000007941 */ /* 0x000fea0003800000 */
.L_x_2487:
[----:B------:R-:W-:Y:S01]  /*3fa0*/  ISETP.NE.AND P1, PT, R12, RZ, PT ;  /* 0x000000ff0c00720c */ /* 0x000fe20003f25270 */
[----:B------:R-:W-:-:S12]  /*3fb0*/  BSSY B0, `(.L_x_2489) ;  /* 0x0000031000007945 */ /* 0x000fd80003800000 */
[----:B------:R1:W-:Y:S04]  /*3fc0*/  @P1 STS.128 [R238+0x10800], RZ ;  /* 0x010800ffee001388 */ /* 0x0003e80000000c00 */
        /* <DEDUP_REMOVED lines=8> */
[----:B------:R-:W-:Y:S01]  /*4050*/  ISETP.GE.AND P5, PT, R240, UR5, PT ;  /* 0x00000005f0007c0c */ /* 0x000fe2000bfa6270 */
[----:B---3--:R-:W-:Y:S01]  /*4060*/  IMAD.U32 R9, RZ, RZ, UR30 ;  /* 0x0000001eff097e24 */ /* 0x008fe2000f8e00ff */
        /* <DEDUP_REMOVED lines=28> */
[----:B-1----:R-:W-:Y:S01]  /*4230*/  IMAD.U32 R11, RZ, RZ, UR30 ;  /* 0x0000001eff0b7e24 */ /* 0x002fe2000f8e00ff */
        /* <DEDUP_REMOVED lines=8> */
.L_x_2490:
[----:B------:R-:W-:Y:S05]  /*42c0*/  BSYNC B0 ;  /* 0x0000000000007941 */ /* 0x000fea0003800000 */
.L_x_2489:
        /* <DEDUP_REMOVED lines=10> */
[----:B---3--:R-:W-:Y:S01]  /*4370*/  IMAD.U32 R8, RZ, RZ, UR8 ;  /* 0x00000008ff087e24 */ /* 0x008fe2000f8e00ff */
[----:B------:R-:W-:Y:S01]  /*4380*/  ISETP.GE.AND P5, PT, R237, UR5, PT ;  /* 0x00000005ed007c0c */ /* 0x000fe2000bfa6270 */
[----:B-1----:R-:W-:Y:S01]  /*4390*/  IMAD.U32 R10, RZ, RZ, UR8 ;  /* 0x00000008ff0a7e24 */ /* 0x002fe2000f8e00ff */
        /* <DEDUP_REMOVED lines=35> */
.L_x_2492:
[----:B------:R-:W-:Y:S05]  /*45d0*/  BSYNC B0 ;  /* 0x0000000000007941 */ /* 0x000fea0003800000 */
.L_x_2491:
        /* <DEDUP_REMOVED lines=9> */
[----:B---3--:R-:W-:Y:S01]  /*4670*/  IMAD.U32 R9, RZ, RZ, UR8 ;  /* 0x00000008ff097e24 */ /* 0x008fe2000f8e00ff */
        /* <DEDUP_REMOVED lines=33> */
[----:B-1----:R-:W-:Y:S01]  /*4890*/  MOV R8, UR8 ;  /* 0x0000000800087c02 */ /* 0x002fe20008000f00 */
[----:B------:R-:W-:-:S04]  /*48a0*/  UIMAD UR5, UR9, 0x60, URZ ;  /* 0x00000060090578a4 */ /* 0x000fc8000f8e023f */
[----:B------:R-:W-:-:S05]  /*48b0*/  IMAD.WIDE.U32 R8, R8, 0x60, R250 ;  /* 0x0000006008087825 */ /* 0x000fca00078e00fa */
[----:B------:R-:W-:-:S05]  /*48c0*/  IADD3 R9, R9, UR5, RZ ;  /* 0x0000000509097c10 */ /* 0x000fca000fffe0ff */
[----:B------:R-:W-:Y:S01]  /*48d0*/  @!PT LDS RZ, [RZ] ;  /* 0x00000000fffff984 */ /* 0x000fe20000000800 */
[----:B------:R-:W-:Y:S01]  /*48e0*/  @!PT LDS RZ, [RZ] ;  /* 0x00000000fffff984 */ /* 0x000fe20000000800 */
[----:B------:R-:W-:Y:S01]  /*48f0*/  @!PT LDS RZ, [RZ] ;  /* 0x00000000fffff984 */ /* 0x000fe20000000800 */
[----:B------:R1:W-:Y:S02]  /*4900*/  LDGSTS.E.BYPASS.LTC128B.128 [R238+0x17800], desc[UR24][R8.64+0x180] ;  /* 0x1780018008ee7fae */ /* 0x0003e4000b901d58 */
.L_x_2494:
[----:B------:R-:W-:Y:S05]  /*4910*/  BSYNC B0 ;  /* 0x0000000000007941 */ /* 0x000fea0003800000 */
.L_x_2493:
[----:B------:R-:W-:Y:S01]  /*4920*/  LDSM.16.M88.4 R60, [R234] ;  /* 0x00000000ea3c783b */ /* 0x000fe20000000200 */
[----:B------:R-:W-:Y:S01]  /*4930*/  R2P PR, R2, 0x6 ;  /* 0x0000000602007804 */ /* 0x000fe20000000000 */
[C---:B------:R-:W-:Y:S01]  /*4940*/  VIADD R2, R233.reuse, 0x8000 ;  /* 0x00008000e9027836 */ /* 0x040fe20000000000 */
[----:B------:R-:W-:Y:S01]  /*4950*/  LOP3.LUT R6, R6, 0xffffffe0, RZ, 0xc0, !PT ;  /* 0xffffffe006067812 */ /* 0x000fe200078ec0ff */
[----:B------:R-:W4:Y:S01]  /*4960*/  LDSM.16.M88.4 R40, [R233+0x8000] ;  /* 0x00800000e928783b */ /* 0x000f220000000200 */
[----:B------:R-:W-:Y:S01]  /*4970*/  VIADD R231, R233, 0x8020 ;  /* 0x00008020e9e77836 */ /* 0x000fe20000000000 */
[----:B------:R-:W-:Y:S01]  /*4980*/  LEA R83, R83, UR23, 0x4 ;  /* 0x0000001753537c11 */ /* 0x000fe2000f8e20ff */
[--C-:B------:R-:W-:Y:S01]  /*4990*/  IMAD R232, R7, 0x2, R234.reuse ;  /* 0x0000000207e87824 */ /* 0x100fe200078e02ea */
[----:B------:R-:W4:Y:S01]  /*49a0*/  LDSM.16.M88.4 R32, [R233+0x8800] ;  /* 0x00880000e920783b */ /* 0x000f220000000200 */
[----:B------:R-:W-:Y:S02]  /*49b0*/  IMAD R230, R5, 0x2, R234 ;  /* 0x0000000205e67824 */ /* 0x000fe400078e02ea */
[----:B--2--5:R-:W-:Y:S01]  /*49c0*/  FMUL.FTZ R4, R81, R4 ;  /* 0x0000000451047220 */ /* 0x024fe20000410000 */
[----:B------:R-:W-:Y:S01]  /*49d0*/  IMAD R229, R5, 0x2, R232 ;  /* 0x0000000205e57824 */ /* 0x000fe200078e02e8 */
[----:B------:R-:W2:Y:S01]  /*49e0*/  LDSM.16.M88.4 R24, [R233+0x9000] ;  /* 0x00900000e918783b */ /* 0x000ea20000000200 */
[C---:B------:R-:W-:Y:S01]  /*49f0*/  IMAD.IADD R6, R3.reuse, 0x1, -R6 ;  /* 0x0000000103067824 */ /* 0x040fe200078e0a06 */
[----:B------:R-:W-:Y:S01]  /*4a00*/  UISETP.GE.AND UP0, UPT, UR15, 0x2, UPT ;  /* 0x000000020f00788c */ /* 0x000fe2000bf06270 */
[----:B------:R-:W-:Y:S01]  /*4a10*/  @P1 VIADD R231, R2, 0xffffffe0 ;  /* 0xffffffe002e71836 */ /* 0x000fe20000000000 */
[----:B------:R-:W2:Y:S01]  /*4a20*/  LDSM.16.M88.4 R56, [R233+0x9800] ;  /* 0x00980000e938783b */ /* 0x000ea20000000200 */
[----:B------:R-:W-:Y:S01]  /*4a30*/  IMAD.MOV.U32 R2, RZ, RZ, 0x40 ;  /* 0x00000040ff027424 */ /* 0x000fe200078e00ff */
[----:B------:R-:W-:Y:S01]  /*4a40*/  R2UR UR5, R4 ;  /* 0x00000000040572ca */ /* 0x000fe200000e0000 */
[----:B------:R-:W-:Y:S01]  /*4a50*/  IMAD.SHL.U32 R239, R3, 0x2, RZ ;  /* 0x0000000203ef7824 */ /* 0x000fe200078e00ff */
[----:B------:R-:W-:Y:S01]  /*4a60*/  LDSM.16.M88.4 R52, [R232] ;  /* 0x00000000e834783b */ /* 0x000fe20000000200 */
[C---:B------:R-:W-:Y:S01]  /*4a70*/  VIADD R223, R231.reuse, 0x800 ;  /* 0x00000800e7df7836 */ /* 0x040fe20000000000 */
[----:B------:R-:W-:Y:S01]  /*4a80*/  SEL R2, R2, 0xffffffc0, !P2 ;  /* 0xffffffc002027807 */ /* 0x000fe20005000000 */
[----:B------:R-:W-:Y:S01]  /*4a90*/  VIADD R222, R231, 0x1000 ;  /* 0x00001000e7de7836 */ /* 0x000fe20000000000 */
[----:B-1-3--:R-:W1:Y:S01]  /*4aa0*/  LDSM.16.M88.4 R8, [R231] ;  /* 0x00000000e708783b */ /* 0x00ae620000000200 */
[----:B------:R-:W-:Y:S01]  /*4ab0*/  LOP3.LUT R239, R239, 0x6, RZ, 0xc0, !PT ;  /* 0x00000006efef7812 */ /* 0x000fe200078ec0ff */
[----:B------:R-:W-:-:S02]  /*4ac0*/  VIADD R221, R231, 0x1800 ;  /* 0x00001800e7dd7836 */ /* 0x000fc40000000000 */
[----:B------:R-:W3:Y:S01]  /*4ad0*/  LDSM.16.M88.4 R16, [R231+0x800] ;  /* 0x00080000e710783b */ /* 0x000ee20000000200 */
[----:B------:R-:W-:Y:S02]  /*4ae0*/  IMAD.IADD R227, R233, 0x1, R2 ;  /* 0x00000001e9e37824 */ /* 0x000fe400078e0202 */
[----:B------:R-:W-:Y:S01]  /*4af0*/  IMAD.IADD R220, R2, 0x1, R231 ;  /* 0x0000000102dc7824 */ /* 0x000fe200078e02e7 */
[----:B------:R-:W3:Y:S01]  /*4b00*/  LDSM.16.M88.4 R12, [R231+0x1000] ;  /* 0x00100000e70c783b */ /* 0x000ee20000000200 */
[----:B------:R-:W-:Y:S02]  /*4b10*/  IMAD.U32 R2, RZ, RZ, UR17 ;  /* 0x00000011ff027e24 */ /* 0x000fe4000f8e00ff */
[----:B------:R-:W-:Y:S01]  /*4b20*/  VIADD R3, R239, UR14 ;  /* 0x0000000eef037c36 */ /* 0x000fe20008000000 */
[----:B------:R-:W3:Y:S01]  /*4b30*/  LDSM.16.M88.4 R72, [R231+0x1800] ;  /* 0x00180000e748783b */ /* 0x000ee20000000200 */
[C---:B------:R-:W-:Y:S02]  /*4b40*/  VIADD R219, R231.reuse, 0x2000 ;  /* 0x00002000e7db7836 */ /* 0x040fe40000000000 */
[C---:B------:R-:W-:Y:S01]  /*4b50*/  VIADD R218, R231.reuse, 0x2800 ;  /* 0x00002800e7da7836 */ /* 0x040fe20000000000 */
[----:B------:R-:W-:Y:S01]  /*4b60*/  LDSM.16.M88.4 R68, [R230] ;  /* 0x00000000e644783b */ /* 0x000fe20000000200 */
[----:B------:R-:W-:-:S02]  /*4b70*/  VIADD R217, R231, 0x3000 ;  /* 0x00003000e7d97836 */ /* 0x000fc40000000000 */
[C---:B------:R-:W-:Y:S01]  /*4b80*/  VIADD R216, R231.reuse, 0x3800 ;  /* 0x00003800e7d87836 */ /* 0x040fe20000000000 */
[C---:B----4-:R-:W-:Y:S01]  /*4b90*/  HMMA.16816.F32.BF16 R44, R60.reuse, R40, RZ ;  /* 0x000000283c2c723c */ /* 0x050fe200000418ff */
[----:B------:R-:W4:Y:S01]  /*4ba0*/  LDSM.16.M88.4 R48, [R227+0x8000] ;  /* 0x00800000e330783b */ /* 0x000f220000000200 */
[C---:B------:R-:W-:Y:S02]  /*4bb0*/  VIADD R215, R231.reuse, 0x4000 ;  /* 0x00004000e7d77836 */ /* 0x040fe40000000000 */
[C---:B------:R-:W-:Y:S01]  /*4bc0*/  VIADD R214, R231.reuse, 0x4800 ;  /* 0x00004800e7d67836 */ /* 0x040fe20000000000 */
[----:B------:R-:W-:Y:S01]  /*4bd0*/  LDSM.16.M88.4 R64, [R227+0x9800] ;  /* 0x00980000e340783b */ /* 0x000fe20000000200 */
[----:B------:R-:W-:Y:S01]  /*4be0*/  HMMA.16816.F32.BF16 R40, R60, R42, RZ ;  /* 0x0000002a3c28723c */ /* 0x000fe200000418ff */
[C---:B------:R-:W-:Y:S02]  /*4bf0*/  VIADD R213, R231.reuse, 0x5000 ;  /* 0x00005000e7d57836 */ /* 0x040fe40000000000 */
[----:B------:R-:W-:Y:S01]  /*4c00*/  LDSM.16.M88.4 R76, [R231+0x5800] ;  /* 0x00580000e74c783b */ /* 0x000fe20000000200 */
[----:B------:R-:W-:-:S02]  /*4c10*/  VIADD R212, R231, 0x5800 ;  /* 0x00005800e7d47836 */ /* 0x000fc40000000000 */
[C---:B------:R-:W-:Y:S01]  /*4c20*/  HMMA.16816.F32.BF16 R36, R60.reuse, R32, RZ ;  /* 0x000000203c24723c */ /* 0x040fe200000418ff */
[----:B------:R-:W0:Y:S01]  /*4c30*/  LDGDEPBAR ;  /* 0x00000000000079af */ /* 0x000e220000000000 */
[C---:B------:R-:W-:Y:S02]  /*4c40*/  VIADD R211, R231.reuse, 0x6000 ;  /* 0x00006000e7d37836 */ /* 0x040fe40000000000 */
[C---:B------:R-:W-:Y:S02]  /*4c50*/  VIADD R210, R231.reuse, 0x6800 ;  /* 0x00006800e7d27836 */ /* 0x040fe40000000000 */
[----:B--2---:R-:W-:Y:S01]  /*4c60*/  HMMA.16816.F32.BF16 R28, R60, R24, RZ ;  /* 0x000000183c1c723c */ /* 0x004fe200000418ff */
[C---:B------:R-:W-:Y:S02]  /*4c70*/  VIADD R209, R231.reuse, 0x7000 ;  /* 0x00007000e7d17836 */ /* 0x040fe40000000000 */
[----:B------:R-:W-:-:S03]  /*4c80*/  VIADD R208, R231, 0x7800 ;  /* 0x00007800e7d07836 */ /* 0x000fc60000000000 */
[C---:B------:R-:W-:Y:S06]  /*4c90*/  HMMA.16816.F32.BF16 R32, R60.reuse, R34, RZ ;  /* 0x000000223c20723c */ /* 0x040fec00000418ff */
[C---:B------:R-:W-:Y:S06]  /*4ca0*/  HMMA.16816.F32.BF16 R24, R60.reuse, R26, RZ ;  /* 0x0000001a3c18723c */ /* 0x040fec00000418ff */
[C---:B------:R-:W-:Y:S06]  /*4cb0*/  HMMA.16816.F32.BF16 R20, R60.reuse, R56, RZ ;  /* 0x000000383c14723c */ /* 0x040fec00000418ff */
[----:B------:R-:W-:Y:S01]  /*4cc0*/  HMMA.16816.F32.BF16 R60, R60, R58, RZ ;  /* 0x0000003a3c3c723c */ /* 0x000fe200000418ff */
[----:B------:R-:W2:Y:S05]  /*4cd0*/  LDSM.16.M88.4 R56, [R227+0x8800] ;  /* 0x00880000e338783b */ /* 0x000eaa0000000200 */
[C---:B-1----:R-:W-:Y:S06]  /*4ce0*/  HMMA.16816.F32.BF16 R44, R52.reuse, R8, R44 ;  /* 0x00000008342c723c */ /* 0x042fec000004182c */
[C---:B------:R-:W-:Y:S01]  /*4cf0*/  HMMA.16816.F32.BF16 R40, R52.reuse, R10, R40 ;  /* 0x0000000a3428723c */ /* 0x040fe20000041828 */
[----:B------:R-:W1:Y:S05]  /*4d00*/  LDSM.16.M88.4 R8, [R227+0x9000] ;  /* 0x00900000e308783b */ /* 0x000e6a0000000200 */
[C---:B---3--:R-:W-:Y:S06]  /*4d10*/  HMMA.16816.F32.BF16 R36, R52.reuse, R16, R36 ;  /* 0x000000103424723c */ /* 0x048fec0000041824 */
[C---:B------:R-:W-:Y:S01]  /*4d20*/  HMMA.16816.F32.BF16 R32, R52.reuse, R18, R32 ;  /* 0x000000123420723c */ /* 0x040fe20000041820 */
[----:B------:R-:W-:Y:S05]  /*4d30*/  LDSM.16.M88.4 R16, [R220] ;  /* 0x00000000dc10783b */ /* 0x000fea0000000200 */
[C---:B------:R-:W-:Y:S06]  /*4d40*/  HMMA.16816.F32.BF16 R28, R52.reuse, R12, R28 ;  /* 0x0000000c341c723c */ /* 0x040fec000004181c */
[C---:B------:R-:W-:Y:S01]  /*4d50*/  HMMA.16816.F32.BF16 R24, R52.reuse, R14, R24 ;  /* 0x0000000e3418723c */ /* 0x040fe20000041818 */
[----:B------:R-:W3:Y:S05]  /*4d60*/  LDSM.16.M88.4 R12, [R229] ;  /* 0x00000000e50c783b */ /* 0x000eea0000000200 */
[C---:B------:R-:W-:Y:S06]  /*4d70*/  HMMA.16816.F32.BF16 R20, R52.reuse, R72, R20 ;  /* 0x000000483414723c */ /* 0x040fec0000041814 */
[----:B------:R-:W-:Y:S01]  /*4d80*/  HMMA.16816.F32.BF16 R60, R52, R74, R60 ;  /* 0x0000004a343c723c */ /* 0x000fe2000004183c */
[----:B------:R-:W3:Y:S04]  /*4d90*/  LDSM.16.M88.4 R52, [R220+0x800] ;  /* 0x00080000dc34783b */ /* 0x000ee80000000200 */
[----:B------:R-:W-:Y:S01]  /*4da0*/  LDSM.16.M88.4 R72, [R220+0x1800] ;  /* 0x00180000dc48783b */ /* 0x000fe20000000200 */
[C---:B----4-:R-:W-:Y:S06]  /*4db0*/  HMMA.16816.F32.BF16 R44, R68.reuse, R48, R44 ;  /* 0x00000030442c723c */ /* 0x050fec000004182c */
[C---:B------:R-:W-:Y:S01]  /*4dc0*/  HMMA.16816.F32.BF16 R40, R68.reuse, R50, R40 ;  /* 0x000000324428723c */ /* 0x040fe20000041828 */
[----:B------:R-:W4:Y:S05]  /*4dd0*/  LDSM.16.M88.4 R48, [R220+0x1000] ;  /* 0x00100000dc30783b */ /* 0x000f2a0000000200 */
        /* <DEDUP_REMOVED lines=13> */
[C---:B------:R-:W-:Y:S06]  /*4eb0*/  HMMA.16816.F32.BF16 R36, R12.reuse, R52, R36 ;  /* 0x000000340c24723c */ /* 0x040fec0000041824 */
[C---:B------:R-:W-:Y:S01]  /*4ec0*/  HMMA.16816.F32.BF16 R32, R12.reuse, R54, R32 ;  /* 0x000000360c20723c */ /* 0x040fe20000041820 */
[----:B------:R-:W-:Y:S05]  /*4ed0*/  LDSM.16.M88.4 R52, [R231+0x2000] ;  /* 0x00200000e734783b */ /* 0x000fea0000000200 */
[C---:B----4-:R-:W-:Y:S06]  /*4ee0*/  HMMA.16816.F32.BF16 R28, R12.reuse, R48, R28 ;  /* 0x000000300c1c723c */ /* 0x050fec000004181c */
[C---:B------:R-:W-:Y:S01]  /*4ef0*/  HMMA.16816.F32.BF16 R24, R12.reuse, R50, R24 ;  /* 0x000000320c18723c */ /* 0x040fe20000041818 */
[----:B------:R-:W4:Y:S05]  /*4f00*/  LDSM.16.M88.4 R48, [R232+0x2000] ;  /* 0x00200000e830783b */ /* 0x000f2a0000000200 */
        /* <DEDUP_REMOVED lines=17> */
[C---:B----4-:R-:W-:Y:S06]  /*5020*/  HMMA.16816.F32.BF16 R44, R48.reuse, R52, R44 ;  /* 0x00000034302c723c */ /* 0x050fec000004182c */
[C---:B------:R-:W-:Y:S01]  /*5030*/  HMMA.16816.F32.BF16 R40, R48.reuse, R54, R40 ;  /* 0x000000363028723c */ /* 0x040fe20000041828 */
[----:B------:R-:W4:Y:S05]  /*5040*/  LDSM.16.M88.4 R52, [R227+0xb000] ;  /* 0x00b00000e334783b */ /* 0x000f2a0000000200 */
        /* <DEDUP_REMOVED lines=8> */
[----:B------:R-:W1:Y:S04]  /*50d0*/  LDSM.16.M88.4 R48, [R220+0x2800] ;  /* 0x00280000dc30783b */ /* 0x000e680000000200 */
[----:B------:R-:W-:Y:S01]  /*50e0*/  LDSM.16.M88.4 R72, [R220+0x3800] ;  /* 0x00380000dc48783b */ /* 0x000fe20000000200 */
[C---:B--2---:R-:W-:Y:S06]  /*50f0*/  HMMA.16816.F32.BF16 R44, R60.reuse, R16, R44 ;  /* 0x000000103c2c723c */ /* 0x044fec000004182c */
[C---:B------:R-:W-:Y:S01]  /*5100*/  HMMA.16816.F32.BF16 R40, R60.reuse, R18, R40 ;  /* 0x000000123c28723c */ /* 0x040fe20000041828 */
[----:B------:R-:W2:Y:S05]  /*5110*/  LDSM.16.M88.4 R16, [R220+0x3000] ;  /* 0x00300000dc10783b */ /* 0x000eaa0000000200 */
[C---:B---3--:R-:W-:Y:S06]  /*5120*/  HMMA.16816.F32.BF16 R36, R60.reuse, R56, R36 ;  /* 0x000000383c24723c */ /* 0x048fec0000041824 */
        /* <DEDUP_REMOVED lines=41> */
[C---:B---3--:R-:W-:Y:S06]  /*53c0*/  HMMA.16816.F32.BF16 R28, R16.reuse, R52, R28 ;  /* 0x00000034101c723c */ /* 0x048fec000004181c */
[C---:B------:R-:W-:Y:S01]  /*53d0*/  HMMA.16816.F32.BF16 R24, R16.reuse, R54, R24 ;  /* 0x000000361018723c */ /* 0x040fe20000041818 */
[----:B------:R-:W3:Y:S05]  /*53e0*/  LDSM.16.M88.4 R52, [R220+0x4800] ;  /* 0x00480000dc34783b */ /* 0x000eea0000000200 */
        /* <DEDUP_REMOVED lines=9> */
[----:B------:R-:W-:Y:S05]  /*5480*/  LDSM.16.M88.4 R72, [R232+0x6000] ;  /* 0x00600000e848783b */ /* 0x000fea0000000200 */
[C---:B----4-:R-:W-:Y:S06]  /*5490*/  HMMA.16816.F32.BF16 R28, R12.reuse, R60, R28 ;  /* 0x0000003c0c1c723c */ /* 0x050fec000004181c */
[C---:B------:R-:W-:Y:S01]  /*54a0*/  HMMA.16816.F32.BF16 R24, R12.reuse, R62, R24 ;  /* 0x0000003e0c18723c */ /* 0x040fe20000041818 */
[----:B------:R-:W-:Y:S05]  /*54b0*/  LDSM.16.M88.4 R60, [R233+0xe800] ;  /* 0x00e80000e93c783b */ /* 0x000fea0000000200 */
[C---:B--2---:R-:W-:Y:S06]  /*54c0*/  HMMA.16816.F32.BF16 R20, R12.reuse, R48, R20 ;  /* 0x000000300c14723c */ /* 0x044fec0000041814 */
[----:B------:R-:W-:Y:S01]  /*54d0*/  HMMA.16816.F32.BF16 R68, R12, R50, R68 ;  /* 0x000000320c44723c */ /* 0x000fe20000041844 */
[----:B------:R-:W-:Y:S04]  /*54e0*/  LDSM.16.M88.4 R48, [R234+0x6000] ;  /* 0x00600000ea30783b */ /* 0x000fe80000000200 */
[----:B------:R-:W2:Y:S01]  /*54f0*/  LDSM.16.M88.4 R12, [R233+0xe000] ;  /* 0x00e00000e90c783b */ /* 0x000ea20000000200 */
[C---:B------:R-:W-:Y:S06]  /*5500*/  HMMA.16816.F32.BF16 R44, R8.reuse, R56, R44 ;  /* 0x00000038082c723c */ /* 0x040fec000004182c */
[C---:B------:R-:W-:Y:S01]  /*5510*/  HMMA.16816.F32.BF16 R40, R8.reuse, R58, R40 ;  /* 0x0000003a0828723c */ /* 0x040fe20000041828 */
[----:B------:R-:W4:Y:S05]  /*5520*/  LDSM.16.M88.4 R56, [R233+0xf000] ;  /* 0x00f00000e938783b */ /* 0x000f2a0000000200 */
[C---:B---3--:R-:W-:Y:S06]  /*5530*/  HMMA.16816.F32.BF16 R36, R8.reuse, R52, R36 ;  /* 0x000000340824723c */ /* 0x048fec0000041824 */
[C---:B------:R-:W-:Y:S01]  /*5540*/  HMMA.16816.F32.BF16 R32, R8.reuse, R54, R32 ;  /* 0x000000360820723c */ /* 0x040fe20000041820 */
[----:B------:R-:W3:Y:S05]  /*5550*/  LDSM.16.M88.4 R52, [R233+0xf800] ;  /* 0x00f80000e934783b */ /* 0x000eea0000000200 */
[C---:B------:R-:W-:Y:S06]  /*5560*/  HMMA.16816.F32.BF16 R28, R8.reuse, R16, R28 ;  /* 0x00000010081c723c */ /* 0x040fec000004181c */
        /* <DEDUP_REMOVED lines=14> */
[----:B------:R-:W4:Y:S05]  /*5650*/  LDSM.16.M88.4 R56, [R227+0xe800] ;  /* 0x00e80000e338783b */ /* 0x000f2a0000000200 */
[C---:B---3--:R-:W-:Y:S06]  /*5660*/  HMMA.16816.F32.BF16 R20, R48.reuse, R52, R20 ;  /* 0x000000343014723c */ /* 0x048fec0000041814 */
[----:B------:R-:W-:Y:S01]  /*5670*/  HMMA.16816.F32.BF16 R68, R48, R54, R68 ;  /* 0x000000363044723c */ /* 0x000fe20000041844 */
[----:B------:R-:W3:Y:S04]  /*5680*/  LDSM.16.M88.4 R52, [R227+0xf000] ;  /* 0x00f00000e334783b */ /* 0x000ee80000000200 */
[----:B------:R-:W3:Y:S01]  /*5690*/  LDSM.16.M88.4 R48, [R227+0xf800] ;  /* 0x00f80000e330783b */ /* 0x000ee20000000200 */
[C---:B-1----:R-:W-:Y:S06]  /*56a0*/  HMMA.16816.F32.BF16 R36, R72.reuse, R8, R36 ;  /* 0x000000084824723c */ /* 0x042fec0000041824 */
[C---:B------:R-:W-:Y:S06]  /*56b0*/  HMMA.16816.F32.BF16 R44, R72.reuse, R16, R44 ;  /* 0x00000010482c723c */ /* 0x040fec000004182c */
[C---:B------:R-:W-:Y:S01]  /*56c0*/  HMMA.16816.F32.BF16 R32, R72.reuse, R10, R32 ;  /* 0x0000000a4820723c */ /* 0x040fe20000041820 */
[----:B------:R-:W-:Y:S05]  /*56d0*/  LDSM.16.M88.4 R8, [R229+0x6000] ;  /* 0x00600000e508783b */ /* 0x000fea0000000200 */
[C---:B--2---:R-:W-:Y:S06]  /*56e0*/  HMMA.16816.F32.BF16 R28, R72.reuse, R12, R28 ;  /* 0x0000000c481c723c */ /* 0x044fec000004181c */
[C---:B------:R-:W-:Y:S01]  /*56f0*/  HMMA.16816.F32.BF16 R24, R72.reuse, R14, R24 ;  /* 0x0000000e4818723c */ /* 0x040fe20000041818 */
[----:B------:R-:W1:Y:S05]  /*5700*/  LDSM.16.M88.4 R12, [R220+0x6800] ;  /* 0x00680000dc0c783b */ /* 0x000e6a0000000200 */
[C---:B------:R-:W-:Y:S01]  /*5710*/  HMMA.16816.F32.BF16 R40, R72.reuse, R18, R40 ;  /* 0x000000124828723c */ /* 0x040fe20000041828 */
[----:B------:R-:W2:Y:S05]  /*5720*/  LDSM.16.M88.4 R16, [R220+0x6000] ;  /* 0x00600000dc10783b */ /* 0x000eaa0000000200 */
[----:B------:R-:W-:Y:S06]  /*5730*/  HMMA.16816.F32.BF16 R20, R72, R76, R20 ;  /* 0x0000004c4814723c */ /* 0x000fec0000041814 */
[C---:B----4-:R-:W-:Y:S06]  /*5740*/  HMMA.16816.F32.BF16 R36, R64.reuse, R56, R36 ;  /* 0x000000384024723c */ /* 0x050fec0000041824 */
[----:B------:R-:W-:Y:S06]  /*5750*/  HMMA.16816.F32.BF16 R44, R64, R60, R44 ;  /* 0x0000003c402c723c */ /* 0x000fec000004182c */
[----:B------:R-:W-:Y:S06]  /*5760*/  HMMA.16816.F32.BF16 R68, R72, R78, R68 ;  /* 0x0000004e4844723c */ /* 0x000fec0000041844 */
[C---:B---3--:R-:W-:Y:S06]  /*5770*/  HMMA.16816.F32.BF16 R28, R64.reuse, R52, R28 ;  /* 0x00000034401c723c */ /* 0x048fec000004181c */
[C---:B------:R-:W-:Y:S06]  /*5780*/  HMMA.16816.F32.BF16 R24, R64.reuse, R54, R24 ;  /* 0x000000364018723c */ /* 0x040fec0000041818 */
[C---:B------:R-:W-:Y:S01]  /*5790*/  HMMA.16816.F32.BF16 R40, R64.reuse, R62, R40 ;  /* 0x0000003e4028723c */ /* 0x040fe20000041828 */
[----:B------:R-:W3:Y:S05]  /*57a0*/  LDSM.16.M88.4 R60, [R220+0x7000] ;  /* 0x00700000dc3c783b */ /* 0x000eea0000000200 */
[----:B------:R-:W-:Y:S01]  /*57b0*/  HMMA.16816.F32.BF16 R52, R64, R48, R20 ;  /* 0x000000304034723c */ /* 0x000fe20000041814 */
[----:B------:R-:W4:Y:S01]  /*57c0*/  LDSM.16.M88.4 R20, [R220+0x7800] ;  /* 0x00780000dc14783b */ /* 0x000f220000000200 */
[----:B------:R-:W-:-:S04]  /*57d0*/  DEPBAR.LE SB0, 0x0 ;  /* 0x000080000000791a */ /* 0x000fc80000000000 */
[C---:B-1----:R-:W-:Y:S06]  /*57e0*/  HMMA.16816.F32.BF16 R36, R8.reuse, R12, R36 ;  /* 0x0000000c0824723c */ /* 0x042fec0000041824 */
[----:B--2---:R-:W-:Y:S01]  /*57f0*/  HMMA.16816.F32.BF16 R44, R8, R16, R44 ;  /* 0x00000010082c723c */ /* 0x004fe2000004182c */
[----:B------:R-:W-:-:S04]  /*5800*/  SHF.R.S32.HI R13, RZ, 0x1f, R6 ;  /* 0x0000001fff0d7819 */ /* 0x000fc80000011406 */
[----:B------:R-:W-:Y:S01]  /*5810*/  LEA.HI R6, R13, R6, RZ, 0x2 ;  /* 0x000000060d067211 */ /* 0x000fe200078f10ff */
[C---:B------:R-:W-:Y:S01]  /*5820*/  HMMA.16816.F32.BF16 R32, R64.reuse, R58, R32 ;  /* 0x0000003a4020723c */ /* 0x040fe20000041820 */
[C---:B------:R-:W-:Y:S02]  /*5830*/  VIADD R16, R3.reuse, 0x19 ;  /* 0x0000001903107836 */ /* 0x040fe40000000000 */
[----:B------:R-:W-:Y:S01]  /*5840*/  SHF.R.S32.HI R6, RZ, 0x2, R6 ;  /* 0x00000002ff067819 */ /* 0x000fe20000011406 */
[----:B------:R-:W-:Y:S02]  /*5850*/  VIADD R17, R3, 0x28 ;  /* 0x0000002803117836 */ /* 0x000fe40000000000 */
[----:B------:R-:W-:Y:S01]  /*5860*/  HMMA.16816.F32.BF16 R68, R64, R50, R68 ;  /* 0x000000324044723c */ /* 0x000fe20000041844 */
[----:B------:R-:W-:Y:S01]  /*5870*/  IADD3 R83, R83, 0x1, R6 ;  /* 0x0000000153537810 */ /* 0x000fe20007ffe006 */
[----:B------:R-:W-:-:S03]  /*5880*/  VIADD R6, R3, 0x1 ;  /* 0x0000000103067836 */ /* 0x000fc60000000000 */
[----:B------:R-:W-:Y:S01]  /*5890*/  IADD3 R13, R2, -UR12, R83 ;  /* 0x8000000c020d7c10 */ /* 0x000fe2000fffe053 */
[----:B------:R-:W-:Y:S01]  /*58a0*/  HMMA.16816.F32.BF16 R40, R8, R18, R40 ;  /* 0x000000120828723c */ /* 0x000fe20000041828 */
[----:B------:R-:W-:-:S03]  /*58b0*/  I2FP.F32.S32 R4, R6 ;  /* 0x0000000600047245 */ /* 0x000fc60000201400 */
[----:B------:R-:W-:Y:S02]  /*58c0*/  VIADD R13, R13, UR16 ;  /* 0x000000100d0d7c36 */ /* 0x000fe40008000000 */
[C---:B------:R-:W-:Y:S01]  /*58d0*/  FFMA.FTZ R12, R4.reuse, UR5, R45 ;  /* 0x00000005040c7c23 */ /* 0x040fe2000801002d */
[C---:B---3--:R-:W-:Y:S01]  /*58e0*/  HMMA.16816.F32.BF16 R28, R8.reuse, R60, R28 ;  /* 0x0000003c081c723c */ /* 0x048fe2000004181c */
[----:B------:R-:W-:Y:S01]  /*58f0*/  FFMA.FTZ R45, R4, UR5, R47 ;  /* 0x00000005042d7c23 */ /* 0x000fe2000801002f */
[----:B------:R-:W-:Y:S01]  /*5900*/  VIMNMX R167, R13, UR17, PT ;  /* 0x000000110da77c48 */ /* 0x000fe2000bfe0100 */
[----:B------:R-:W-:Y:S01]  /*5910*/  VIADD R4, R3, 0x9 ;  /* 0x0000000903047836 */ /* 0x000fe20000000000 */
[----:B------:R-:W-:Y:S01]  /*5920*/  VIADDMNMX R2, R13, 0x8, R2, PT ;  /* 0x000000080d027846 */ /* 0x000fe20003800102 */
[C---:B------:R-:W-:Y:S01]  /*5930*/  VIADD R13, R3.reuse, 0x10 ;  /* 0x00000010030d7836 */ /* 0x040fe20000000000 */
[C---:B------:R-:W-:Y:S01]  /*5940*/  HMMA.16816.F32.BF16 R32, R8.reuse, R14, R32 ;  /* 0x0000000e0820723c */ /* 0x040fe20000041820 */
[CC--:B------:R-:W-:Y:S01]  /*5950*/  ISETP.GE.AND P5, PT, R6.reuse, R167.reuse, PT ;  /* 0x000000a70600720c */ /* 0x0c0fe20003fa6270 */
[C---:B------:R-:W-:Y:S01]  /*5960*/  VIADD R19, R3.reuse, 0x20 ;  /* 0x0000002003137836 */ /* 0x040fe20000000000 */
[----:B------:R-:W-:Y:S01]  /*5970*/  ISETP.GE.AND P2, PT, R6, R2, PT ;  /* 0x000000020600720c */ /* 0x000fe20003f46270 */
[----:B------:R-:W-:Y:S01]  /*5980*/  VIADD R18, R3, 0x29 ;  /* 0x0000002903127836 */ /* 0x000fe20000000000 */
[----:B------:R-:W-:Y:S01]  /*5990*/  BAR.SYNC.DEFER_BLOCKING 0x0 ;  /* 0x0000000000007b1d */ /* 0x000fe20000010000 */
[----:B------:R-:W-:Y:S01]  /*59a0*/  HMMA.16816.F32.BF16 R24, R8, R62, R24 ;  /* 0x0000003e0818723c */ /* 0x000fe20000041818 */
[----:B------:R-:W-:-:S02]  /*59b0*/  ISETP.GE.AND P1, PT, R4, R167, PT ;  /* 0x000000a70400720c */ /* 0x000fc40003f26270 */
[----:B------:R-:W-:Y:S02]  /*59c0*/  ISETP.GE.AND P3, PT, R4, R2, PT ;  /* 0x000000020400720c */ /* 0x000fe40003f66270 */
[----:B------:R-:W-:Y:S01]  /*59d0*/  FSEL R12, R12, -INF , !P5 ;  /* 0xff8000000c0c7808 */ /* 0x000fe20006800000 */
[C---:B----4-:R-:W-:Y:S01]  /*59e0*/  HMMA.16816.F32.BF16 R52, R8.reuse, R20, R52 ;  /* 0x000000140834723c */ /* 0x050fe20000041834 */
[----:B------:R-:W-:Y:S02]  /*59f0*/  FSEL R45, R45, -INF , !P2 ;  /* 0xff8000002d2d7808 */ /* 0x000fe40005000000 */
[----:B------:R-:W-:Y:S02]  /*5a00*/  I2FP.F32.S32 R4, R4 ;  /* 0x0000000400047245 */ /* 0x000fe40000201400 */
[C---:B------:R-:W-:Y:S01]  /*5a10*/  ISETP.GE.AND P5, PT, R13.reuse, R167, PT ;  /* 0x000000a70d00720c */ /* 0x040fe20003fa6270 */
[----:B------:R-:W-:Y:S01]  /*5a20*/  HMMA.16816.F32.BF16 R68, R8, R22, R68 ;  /* 0x000000160844723c */ /* 0x000fe20000041844 */
[----:B------:R-:W-:Y:S01]  /*5a30*/  ISETP.GE.AND P2, PT, R13, R2, PT ;  /* 0x000000020d00720c */ /* 0x000fe20003f46270 */
[----:B------:R-:W-:Y:S01]  /*5a40*/  FFMA.FTZ R14, R4, UR5, R41 ;  /* 0x00000005040e7c23 */ /* 0x000fe20008010029 */
[----:B------:R-:W-:-:S04]  /*5a50*/  I2FP.F32.S32 R13, R13 ;  /* 0x0000000d000d7245 */ /* 0x000fc80000201400 */
[----:B------:R-:W-:Y:S02]  /*5a60*/  VIADD R9, R3, 0x8 ;  /* 0x0000000803097836 */ /* 0x000fe40000000000 */
[----:B------:R-:W-:Y:S01]  /*5a70*/  FFMA.FTZ R23, R4, UR5, R43 ;  /* 0x0000000504177c23 */ /* 0x000fe2000801002b */
[----:B------:R-:W-:Y:S01]  /*5a80*/  FFMA.FTZ R6, R13, UR5, R36 ;  /* 0x000000050d067c23 */ /* 0x000fe20008010024 */
[----:B------:R-:W-:Y:S02]  /*5a90*/  VIADD R4, R3, 0x11 ;  /* 0x0000001103047836 */ /* 0x000fe40000000000 */
[----:B------:R-:W-:Y:S01]  /*5aa0*/  FFMA.FTZ R13, R13, UR5, R38 ;  /* 0x000000050d0d7c23 */ /* 0x000fe20008010026 */
[----:B------:R-:W-:Y:S01]  /*5ab0*/  ISETP.GE.AND P6, PT, R9, R167, PT ;  /* 0x000000a70900720c */ /* 0x000fe20003fc6270 */
[----:B------:R-:W-:Y:S01]  /*5ac0*/  VIADD R11, R3, 0x18 ;  /* 0x00000018030b7836 */ /* 0x000fe20000000000 */
[----:B------:R-:W-:Y:S02]  /*5ad0*/  ISETP.GE.AND P4, PT, R9, R2, PT ;  /* 0x000000020900720c */ /* 0x000fe40003f86270 */
[----:B------:R-:W-:-:S02]  /*5ae0*/  I2FP.F32.S32 R9, R9 ;  /* 0x0000000900097245 */ /* 0x000fc40000201400 */
[----:B------:R-:W-:Y:S02]  /*5af0*/  FSEL R14, R14, -INF , !P1 ;  /* 0xff8000000e0e7808 */ /* 0x000fe40004800000 */
[----:B------:R-:W-:Y:S01]  /*5b00*/  FSEL R23, R23, -INF , !P3 ;  /* 0xff80000017177808 */ /* 0x000fe20005800000 */
[C---:B------:R-:W-:Y:S01]  /*5b10*/  FFMA.FTZ R22, R9.reuse, UR5, R40 ;  /* 0x0000000509167c23 */ /* 0x040fe20008010028 */
[----:B------:R-:W-:Y:S01]  /*5b20*/  FFMA.FTZ R42, R9, UR5, R42 ;  /* 0x00000005092a7c23 */ /* 0x000fe2000801002a */
[C---:B------:R-:W-:Y:S02]  /*5b30*/  ISETP.GE.AND P1, PT, R11.reuse, R167, PT ;  /* 0x000000a70b00720c */ /* 0x040fe40003f26270 */
[----:B------:R-:W-:Y:S02]  /*5b40*/  ISETP.GE.AND P3, PT, R11, R2, PT ;  /* 0x000000020b00720c */ /* 0x000fe40003f66270 */
[----:B------:R-:W-:Y:S02]  /*5b50*/  FSEL R22, R22, -INF , !P6 ;  /* 0xff80000016167808 */ /* 0x000fe40007000000 */
[----:B------:R-:W-:-:S02]  /*5b60*/  FSEL R41, R42, -INF , !P4 ;  /* 0xff8000002a297808 */ /* 0x000fc40006000000 */
[C---:B------:R-:W-:Y:S02]  /*5b70*/  ISETP.GE.AND P6, PT, R4.reuse, R167, PT ;  /* 0x000000a70400720c */ /* 0x040fe40003fc6270 */
[----:B------:R-:W-:Y:S02]  /*5b80*/  ISETP.GE.AND P4, PT, R4, R2, PT ;  /* 0x000000020400720c */ /* 0x000fe40003f86270 */
[----:B------:R-:W-:Y:S02]  /*5b90*/  I2FP.F32.S32 R4, R4 ;  /* 0x0000000400047245 */ /* 0x000fe40000201400 */
[----:B------:R-:W-:Y:S02]  /*5ba0*/  FSEL R6, R6, -INF , !P5 ;  /* 0xff80000006067808 */ /* 0x000fe40006800000 */
[----:B------:R-:W-:Y:S01]  /*5bb0*/  FSEL R13, R13, -INF , !P2 ;  /* 0xff8000000d0d7808 */ /* 0x000fe20005000000 */
[C---:B------:R-:W-:Y:S01]  /*5bc0*/  FFMA.FTZ R10, R4.reuse, UR5, R37 ;  /* 0x00000005040a7c23 */ /* 0x040fe20008010025 */
[----:B------:R-:W-:Y:S01]  /*5bd0*/  I2FP.F32.S32 R11, R11 ;  /* 0x0000000b000b7245 */ /* 0x000fe20000201400 */
[----:B------:R-:W-:Y:S01]  /*5be0*/  FFMA.FTZ R15, R4, UR5, R39 ;  /* 0x00000005040f7c23 */ /* 0x000fe20008010027 */
[----:B------:R-:W-:-:S02]  /*5bf0*/  ISETP.GE.AND P5, PT, R16, R167, PT ;  /* 0x000000a71000720c */ /* 0x000fc40003fa6270 */
[----:B------:R-:W-:Y:S01]  /*5c00*/  ISETP.GE.AND P2, PT, R16, R2, PT ;  /* 0x000000021000720c */ /* 0x000fe20003f46270 */
[C---:B------:R-:W-:Y:S01]  /*5c10*/  FFMA.FTZ R4, R11.reuse, UR5, R32 ;  /* 0x000000050b047c23 */ /* 0x040fe20008010020 */
[----:B------:R-:W-:Y:S01]  /*5c20*/  I2FP.F32.S32 R16, R16 ;  /* 0x0000001000107245 */ /* 0x000fe20000201400 */
[----:B------:R-:W-:Y:S01]  /*5c30*/  FFMA.FTZ R11, R11, UR5, R34 ;  /* 0x000000050b0b7c23 */ /* 0x000fe20008010022 */
[----:B------:R-:W-:Y:S02]  /*5c40*/  FSEL R10, R10, -INF , !P6 ;  /* 0xff8000000a0a7808 */ /* 0x000fe40007000000 */
[----:B------:R-:W-:Y:S01]  /*5c50*/  FSEL R4, R4, -INF , !P1 ;  /* 0xff80000004047808 */ /* 0x000fe20004800000 */
[C---:B------:R-:W-:Y:S01]  /*5c60*/  FFMA.FTZ R8, R16.reuse, UR5, R33 ;  /* 0x0000000510087c23 */ /* 0x040fe20008010021 */
[----:B------:R-:W-:Y:S01]  /*5c70*/  FFMA.FTZ R9, R16, UR5, R35 ;  /* 0x0000000510097c23 */ /* 0x000fe20008010023 */
[----:B------:R-:W-:Y:S01]  /*5c80*/  VIADD R16, R3, 0x21 ;  /* 0x0000002103107836 */ /* 0x000fe20000000000 */
[----:B------:R-:W-:-:S02]  /*5c90*/  FSEL R11, R11, -INF , !P3 ;  /* 0xff8000000b0b7808 */ /* 0x000fc40005800000 */
[----:B------:R-:W-:Y:S02]  /*5ca0*/  FSEL R8, R8, -INF , !P5 ;  /* 0xff80000008087808 */ /* 0x000fe40006800000 */
[----:B------:R-:W-:Y:S02]  /*5cb0*/  FSEL R9, R9, -INF , !P2 ;  /* 0xff80000009097808 */ /* 0x000fe40005000000 */
[CC--:B------:R-:W-:Y:S02]  /*5cc0*/  ISETP.GE.AND P1, PT, R16.reuse, R167.reuse, PT ;  /* 0x000000a71000720c */ /* 0x0c0fe40003f26270 */
[-C--:B------:R-:W-:Y:S02]  /*5cd0*/  ISETP.GE.AND P3, PT, R16, R2.reuse, PT ;  /* 0x000000021000720c */ /* 0x080fe40003f66270 */
[C---:B------:R-:W-:Y:S02]  /*5ce0*/  ISETP.GE.AND P5, PT, R17.reuse, R167, PT ;  /* 0x000000a71100720c */ /* 0x040fe40003fa6270 */
[----:B------:R-:W-:-:S02]  /*5cf0*/  ISETP.GE.AND P2, PT, R17, R2, PT ;  /* 0x000000021100720c */ /* 0x000fc40003f46270 */
[----:B------:R-:W-:Y:S02]  /*5d00*/  I2FP.F32.S32 R16, R16 ;  /* 0x0000001000107245 */ /* 0x000fe40000201400 */
[----:B------:R-:W-:Y:S02]  /*5d10*/  I2FP.F32.S32 R17, R17 ;  /* 0x0000001100117245 */ /* 0x000fe40000201400 */
[----:B------:R-:W-:Y:S01]  /*5d20*/  FSEL R15, R15, -INF , !P4 ;  /* 0xff8000000f0f7808 */ /* 0x000fe20006000000 */
[C---:B------:R-:W-:Y:S01]  /*5d30*/  FFMA.FTZ R29, R16.reuse, UR5, R29 ;  /* 0x00000005101d7c23 */ /* 0x040fe2000801001d */
[----:B------:R-:W-:Y:S01]  /*5d40*/  FFMA.FTZ R31, R16, UR5, R31 ;  /* 0x00000005101f7c23 */ /* 0x000fe2000801001f */
[C---:B------:R-:W-:Y:S01]  /*5d50*/  FFMA.FTZ R24, R17.reuse, UR5, R24 ;  /* 0x0000000511187c23 */ /* 0x040fe20008010018 */
[----:B------:R-:W-:Y:S01]  /*5d60*/  FFMA.FTZ R26, R17, UR5, R26 ;  /* 0x00000005111a7c23 */ /* 0x000fe2000801001a */
[----:B------:R-:W-:Y:S01]  /*5d70*/  VIADD R16, R3, 0x31 ;  /* 0x0000003103107836 */ /* 0x000fe20000000000 */
[----:B------:R-:W-:Y:S01]  /*5d80*/  ISETP.GE.AND P6, PT, R19, R167, PT ;  /* 0x000000a71300720c */ /* 0x000fe20003fc6270 */
[----:B------:R-:W-:Y:S01]  /*5d90*/  VIADD R17, R3, 0x30 ;  /* 0x0000003003117836 */ /* 0x000fe20000000000 */
[----:B------:R-:W-:-:S02]  /*5da0*/  ISETP.GE.AND P4, PT, R19, R2, PT ;  /* 0x000000021300720c */ /* 0x000fc40003f86270 */
[----:B------:R-:W-:Y:S02]  /*5db0*/  I2FP.F32.S32 R19, R19 ;  /* 0x0000001300137245 */ /* 0x000fe40000201400 */
[----:B------:R-:W-:Y:S02]  /*5dc0*/  FSEL R188, R24, -INF , !P5 ;  /* 0xff80000018bc7808 */ /* 0x000fe40006800000 */
[----:B------:R-:W-:Y:S01]  /*5dd0*/  FSEL R201, R26, -INF , !P2 ;  /* 0xff8000001ac97808 */ /* 0x000fe20005000000 */
[C---:B------:R-:W-:Y:S01]  /*5de0*/  FFMA.FTZ R28, R19.reuse, UR5, R28 ;  /* 0x00000005131c7c23 */ /* 0x040fe2000801001c */
[C---:B------:R-:W-:Y:S01]  /*5df0*/  ISETP.GE.AND P5, PT, R16.reuse, R167, PT ;  /* 0x000000a71000720c */ /* 0x040fe20003fa6270 */
[----:B------:R-:W-:Y:S01]  /*5e00*/  FFMA.FTZ R30, R19, UR5, R30 ;  /* 0x00000005131e7c23 */ /* 0x000fe2000801001e */
[----:B------:R-:W-:Y:S02]  /*5e10*/  ISETP.GE.AND P2, PT, R16, R2, PT ;  /* 0x000000021000720c */ /* 0x000fe40003f46270 */
[----:B------:R-:W-:-:S02]  /*5e20*/  I2FP.F32.S32 R16, R16 ;  /* 0x0000001000107245 */ /* 0x000fc40000201400 */
[----:B------:R-:W-:Y:S02]  /*5e30*/  FSEL R194, R29, -INF , !P1 ;  /* 0xff8000001dc27808 */ /* 0x000fe40004800000 */
[----:B------:R-:W-:Y:S01]  /*5e40*/  FSEL R193, R31, -INF , !P3 ;  /* 0xff8000001fc17808 */ /* 0x000fe20005800000 */
[C---:B------:R-:W-:Y:S01]  /*5e50*/  FFMA.FTZ R53, R16.reuse, UR5, R53 ;  /* 0x0000000510357c23 */ /* 0x040fe20008010035 */
[C---:B------:R-:W-:Y:S01]  /*5e60*/  ISETP.GE.AND P1, PT, R17.reuse, R167, PT ;  /* 0x000000a71100720c */ /* 0x040fe20003f26270 */
[----:B------:R-:W-:Y:S01]  /*5e70*/  FFMA.FTZ R33, R16, UR5, R55 ;  /* 0x0000000510217c23 */ /* 0x000fe20008010037 */
[----:B------:R-:W-:Y:S01]  /*5e80*/  ISETP.GE.AND P3, PT, R17, R2, PT ;  /* 0x000000021100720c */ /* 0x000fe20003f66270 */
[----:B------:R-:W-:Y:S01]  /*5e90*/  VIADD R16, R3, 0x38 ;  /* 0x0000003803107836 */ /* 0x000fe20000000000 */
[----:B------:R-:W-:Y:S02]  /*5ea0*/  I2FP.F32.S32 R17, R17 ;  /* 0x0000001100117245 */ /* 0x000fe40000201400 */
[----:B------:R-:W-:-:S02]  /*5eb0*/  FSEL R186, R28, -INF , !P6 ;  /* 0xff8000001cba7808 */ /* 0x000fc40007000000 */
[----:B------:R-:W-:Y:S01]  /*5ec0*/  FSEL R203, R30, -INF , !P4 ;  /* 0xff8000001ecb7808 */ /* 0x000fe20006000000 */
[C---:B------:R-:W-:Y:S01]  /*5ed0*/  FFMA.FTZ R52, R17.reuse, UR5, R52 ;  /* 0x0000000511347c23 */ /* 0x040fe20008010034 */
[CC--:B------:R-:W-:Y:S01]  /*5ee0*/  ISETP.GE.AND P6, PT, R18.reuse, R167.reuse, PT ;  /* 0x000000a71200720c */ /* 0x0c0fe20003fc6270 */
[----:B------:R-:W-:Y:S01]  /*5ef0*/  FFMA.FTZ R35, R17, UR5, R54 ;  /* 0x0000000511237c23 */ /* 0x000fe20008010036 */
[----:B------:R-:W-:Y:S02]  /*5f00*/  ISETP.GE.AND P4, PT, R18, R2, PT ;  /* 0x000000021200720c */ /* 0x000fe40003f86270 */
[----:B------:R-:W-:Y:S02]  /*5f10*/  I2FP.F32.S32 R18, R18 ;  /* 0x0000001200127245 */ /* 0x000fe40000201400 */
[----:B------:R-:W-:Y:S02]  /*5f20*/  I2FP.F32.S32 R19, R16 ;  /* 0x0000001000137245 */ /* 0x000fe40000201400 */
[----:B------:R-:W-:Y:S01]  /*5f30*/  FSEL R198, R52, -INF , !P1 ;  /* 0xff80000034c67808 */ /* 0x000fe20004800000 */
[C---:B------:R-:W-:Y:S01]  /*5f40*/  FFMA.FTZ R25, R18.reuse, UR5, R25 ;  /* 0x0000000512197c23 */ /* 0x040fe20008010019 */
[----:B------:R-:W-:Y:S01]  /*5f50*/  FFMA.FTZ R27, R18, UR5, R27 ;  /* 0x00000005121b7c23 */ /* 0x000fe2000801001b */
[C---:B------:R-:W-:Y:S01]  /*5f60*/  FFMA.FTZ R34, R19.reuse, UR5, R68 ;  /* 0x0000000513227c23 */ /* 0x040fe20008010044 */
[----:B------:R-:W-:Y:S01]  /*5f70*/  ISETP.GE.AND P1, PT, R16, R167, PT ;  /* 0x000000a71000720c */ /* 0x000fe20003f26270 */
[----:B------:R-:W-:Y:S01]  /*5f80*/  FFMA.FTZ R70, R19, UR5, R70 ;  /* 0x0000000513467c23 */ /* 0x000fe20008010046 */
[----:B------:R-:W-:-:S02]  /*5f90*/  FSEL R190, R25, -INF , !P6 ;  /* 0xff80000019be7808 */ /* 0x000fc40007000000 */
[----:B------:R-:W-:Y:S02]  /*5fa0*/  FSEL R197, R27, -INF , !P4 ;  /* 0xff8000001bc57808 */ /* 0x000fe40006000000 */
[----:B------:R-:W-:Y:S02]  /*5fb0*/  I2FP.F32.S32 R17, R3 ;  /* 0x0000000300117245 */ /* 0x000fe40000201400 */
[C---:B------:R-:W-:Y:S02]  /*5fc0*/  ISETP.GE.AND P6, PT, R3.reuse, R167, PT ;  /* 0x000000a70300720c */ /* 0x040fe40003fc6270 */
[C---:B------:R-:W-:Y:S01]  /*5fd0*/  ISETP.GE.AND P4, PT, R3.reuse, R2, PT ;  /* 0x000000020300720c */ /* 0x040fe20003f86270 */
[----:B------:R-:W-:Y:S01]  /*5fe0*/  VIADD R3, R3, 0x39 ;  /* 0x0000003903037836 */ /* 0x000fe20000000000 */
[----:B------:R-:W-:Y:S01]  /*5ff0*/  FSEL R34, R34, -INF , !P1 ;  /* 0xff80000022227808 */ /* 0x000fe20004800000 */
[C---:B------:R-:W-:Y:S01]  /*6000*/  FFMA.FTZ R24, R17.reuse, UR5, R44 ;  /* 0x0000000511187c23 */ /* 0x040fe2000801002c */
[----:B------:R-:W-:Y:S01]  /*6010*/  PLOP3.LUT P1, PT, PT, PT, UP0, 0x80, 0x0 ;  /* 0x000000000000781c */ /* 0x000fe20003f2f008 */
[----:B------:R-:W-:Y:S01]  /*6020*/  FFMA.FTZ R25, R17, UR5, R46 ;  /* 0x0000000511197c23 */ /* 0x000fe2000801002e */
[----:B------:R-:W-:-:S02]  /*6030*/  FSEL R35, R35, -INF , !P3 ;  /* 0xff80000023237808 */ /* 0x000fc40005800000 */
[-C--:B------:R-:W-:Y:S02]  /*6040*/  ISETP.GE.AND P3, PT, R16, R2.reuse, PT ;  /* 0x000000021000720c */ /* 0x080fe40003f66270 */
[----:B------:R-:W-:Y:S02]  /*6050*/  I2FP.F32.S32 R16, R3 ;  /* 0x0000000300107245 */ /* 0x000fe40000201400 */
[----:B------:R-:W-:Y:S02]  /*6060*/  FSEL R196, R53, -INF , !P5 ;  /* 0xff80000035c47808 */ /* 0x000fe40006800000 */
[----:B------:R-:W-:Y:S01]  /*6070*/  FSEL R33, R33, -INF , !P2 ;  /* 0xff80000021217808 */ /* 0x000fe20005000000 */
[C---:B------:R-:W-:Y:S01]  /*6080*/  FFMA.FTZ R32, R16.reuse, UR5, R69 ;  /* 0x0000000510207c23 */ /* 0x040fe20008010045 */
[----:B------:R-:W-:Y:S01]  /*6090*/  FFMA.FTZ R71, R16, UR5, R71 ;  /* 0x0000000510477c23 */ /* 0x000fe20008010047 */
[C---:B------:R-:W-:Y:S02]  /*60a0*/  ISETP.GE.AND P5, PT, R3.reuse, R167, PT ;  /* 0x000000a70300720c */ /* 0x040fe40003fa6270 */
[----:B------:R-:W-:-:S02]  /*60b0*/  ISETP.GE.AND P2, PT, R3, R2, PT ;  /* 0x000000020300720c */ /* 0x000fc40003f46270 */
[----:B------:R-:W-:Y:S02]  /*60c0*/  FSEL R195, R70, -INF , !P3 ;  /* 0xff80000046c37808 */ /* 0x000fe40005800000 */
[----:B------:R-:W-:Y:S02]  /*60d0*/  FSEL R24, R24, -INF , !P6 ;  /* 0xff80000018187808 */ /* 0x000fe40007000000 */
[----:B------:R-:W-:Y:S02]  /*60e0*/  FSEL R25, R25, -INF , !P4 ;  /* 0xff80000019197808 */ /* 0x000fe40006000000 */
[----:B------:R-:W-:Y:S02]  /*60f0*/  FSEL R32, R32, -INF , !P5 ;  /* 0xff80000020207808 */ /* 0x000fe40006800000 */
[----:B------:R-:W-:Y:S01]  /*6100*/  FSEL R191, R71, -INF , !P2 ;  /* 0xff80000047bf7808 */ /* 0x000fe20005000000 */
[----:B------:R-:W-:Y:S06]  /*6110*/  @!P1 BRA `(.L_x_2495) ;  /* 0x0000000c00fc9947 */ /* 0x000fec0003800000 */
[----:B------:R-:W-:Y:S05]  /*6120*/  @!P0 BRA `(.L_x_2496) ;  /* 0x0000000400248947 */ /* 0x000fea0003800000 */
[----:B------:R-:W-:Y:S01]  /*6130*/  ULDC UR17, c[0x0][0x380] ;  /* 0x0000e00000117ab9 */ /* 0x000fe20000000800 */
[----:B------:R-:W-:Y:S01]  /*6140*/  UIADD3 UR32, UR14, -0x40, URZ ;  /* 0xffffffc00e207890 */ /* 0x000fe2000fffe03f */
[----:B------:R-:W-:Y:S01]  /*6150*/  IMAD.U32 R3, RZ, RZ, UR17 ;  /* 0x00000011ff037e24 */ /* 0x000fe2000f8e00ff */
[----:B------:R-:W-:Y:S01]  /*6160*/  MOV R16, UR14 ;  /* 0x0000000e00107c02 */ /* 0x000fe20008000f00 */
[----:B------:R-:W-:Y:S01]  /*6170*/  UMOV UR34, URZ ;  /* 0x0000003f00227c82 */ /* 0x000fe20008000000 */
[----:B------:R-:W-:Y:S02]  /*6180*/  ULOP3.LUT UR14, UR14, UR17, URZ, 0x3c, !UPT ;  /* 0x000000110e0e7292 */ /* 0x000fe4000f8e3c3f */
[----:B------:R-:W-:Y:S02]  /*6190*/  IABS R3, R3 ;  /* 0x0000000300037213 */ /* 0x000fe40000000000 */
[----:B------:R-:W-:Y:S01]  /*61a0*/  IABS R16, R16 ;  /* 0x0000001000107213 */ /* 0x000fe20000000000 */
[----:B------:R-:W-:Y:S01]  /*61b0*/  UISETP.GE.AND UP1, UPT, UR14, URZ, UPT ;  /* 0x0000003f0e00728c */ /* 0x000fe2000bf26270 */
[----:B------:R-:W-:Y:S01]  /*61c0*/  R2UR UR16, R3 ;  /* 0x00000000031072ca */ /* 0x000fe200000e0000 */
[----:B------:R-:W-:Y:S01]  /*61d0*/  ULOP3.LUT UR14, URZ, UR17, URZ, 0x33, !UPT ;  /* 0x000000113f0e7292 */ /* 0x000fe2000f8e333f */
        /* <DEDUP_REMOVED lines=30> */
[----:B------:R-:W-:-:S04]  /*63c0*/  @UP4 UIADD3 UR35, UR35, 0x1, URZ ;  /* 0x0000000123234890 */ /* 0x000fc8000fffe03f */
[----:B------:R-:W-:Y:S02]  /*63d0*/  @!UP1 UIADD3 UR35, -UR35, URZ, URZ ;  /* 0x0000003f23239290 */ /* 0x000fe4000fffe13f */
[----:B------:R-:W-:Y:S02]  /*63e0*/  @UP3 UIADD3 UR33, UR33, 0x1, URZ ;  /* 0x0000000121213890 */ /* 0x000fe4000fffe03f */
[----:B------:R-:W-:Y:S02]  /*63f0*/  USEL UR35, UR14, UR35, !UP2 ;  /* 0x000000230e237287 */ /* 0x000fe4000d000000 */
[----:B------:R-:W-:Y:S02]  /*6400*/  @!UP0 UIADD3 UR33, -UR33, URZ, URZ ;  /* 0x0000003f21218290 */ /* 0x000fe4000fffe13f */
[----:B------:R-:W-:Y:S02]  /*6410*/  UIMAD.WIDE UR20, UR35, 0x4, UR18 ;  /* 0x00000004231478a5 */ /* 0x000fe4000f8e0212 */
[----:B------:R-:W-:-:S04]  /*6420*/  USEL UR14, UR14, UR33, !UP2 ;  /* 0x000000210e0e7287 */ /* 0x000fc8000d000000 */
[----:B------:R-:W-:Y:S01]  /*6430*/  UIMAD.WIDE UR32, UR14, 0x4, UR18 ;  /* 0x000000040e2078a5 */ /* 0x000fe2000f8e0212 */
[----:B------:R-:W-:Y:S01]  /*6440*/  IMAD.U32 R20, RZ, RZ, UR20 ;  /* 0x00000014ff147e24 */ /* 0x000fe2000f8e00ff */
[----:B------:R-:W-:-:S04]  /*6450*/  MOV R21, UR21 ;  /* 0x0000001500157c02 */ /* 0x000fc80008000f00 */
[----:B------:R-:W-:Y:S01]  /*6460*/  IMAD.U32 R18, RZ, RZ, UR32 ;  /* 0x00000020ff127e24 */ /* 0x000fe2000f8e00ff */
[----:B------:R-:W2:Y:S01]  /*6470*/  LDG.E R3, desc[UR24][R20.64] ;  /* 0x0000001814037981 */ /* 0x000ea2000c1e1900 */
[----:B------:R-:W-:-:S05]  /*6480*/  IMAD.U32 R19, RZ, RZ, UR33 ;  /* 0x00000021ff137e24 */ /* 0x000fca000f8e00ff */
[----:B------:R1:W2:Y:S01]  /*6490*/  LDG.E R16, desc[UR24][R18.64] ;  /* 0x0000001812107981 */ /* 0x0002a2000c1e1900 */
[----:B------:R-:W-:-:S04]  /*64a0*/  UIADD3 UR14, UR35, -UR14, URZ ;  /* 0x8000000e230e7290 */ /* 0x000fc8000fffe03f */
[----:B------:R-:W-:-:S04]  /*64b0*/  UIMAD UR17, UR14, UR17, -0x40 ;  /* 0xffffffc00e1174a4 */ /* 0x000fc8000f8e0211 */
[----:B------:R-:W-:-:S04]  /*64c0*/  USHF.R.S32.HI UR14, URZ, 0x1f, UR17 ;  /* 0x0000001f3f0e7899 */ /* 0x000fc80008011411 */
[----:B------:R-:W-:Y:S02]  /*64d0*/  UIMAD UR14, UR14, UR6, URZ ;  /* 0x000000060e0e72a4 */ /* 0x000fe4000f8e023f */
[----:B------:R-:W-:Y:S02]  /*64e0*/  UIMAD.WIDE.U32 UR20, UR17, UR6, URZ ;  /* 0x00000006111472a5 */ /* 0x000fe4000f8e003f */
        /* <DEDUP_REMOVED lines=13> */
.L_x_2496:
[----:B------:R-:W-:-:S04]  /*65c0*/  ULEA UR14, -UR6, URZ, 0x6 ;  /* 0x0000003f060e7291 */ /* 0x000fc8000f8e313f */
[----:B------:R-:W-:Y:S02]  /*65d0*/  USHF.R.S32.HI UR16, URZ, 0x1f, UR14 ;  /* 0x0000001f3f107899 */ /* 0x000fe4000801140e */
[----:B------:R-:W-:-:S04]  /*65e0*/  MOV R26, UR14 ;  /* 0x0000000e001a7c02 */ /* 0x000fc80008000f00 */
[----:B------:R-:W-:-:S07]  /*65f0*/  MOV R3, UR16 ;  /* 0x0000001000037c02 */ /* 0x000fce0008000f00 */
.L_x_2497:
        /* <DEDUP_REMOVED lines=173> */
.L_x_2499:
[----:B------:R-:W-:Y:S05]  /*70d0*/  BSYNC B0 ;  /* 0x0000000000007941 */ /* 0x000fea0003800000 */
.L_x_2498:
[----:B------:R-:W0:Y:S01]  /*70e0*/  LDGDEPBAR ;  /* 0x00000000000079af */ /* 0x000e220000000000 */
[----:B------:R-:W-:-:S04]  /*70f0*/  IADD3 R165, P2, R26, R165, RZ ;  /* 0x000000a51aa57210 */ /* 0x000fc80007f5e0ff */
[----:B------:R-:W-:-:S09]  /*7100*/  IADD3.X R166, R3, R166, RZ, P2, !PT ;  /* 0x000000a603a67210 */ /* 0x000fd200017fe4ff */
.L_x_2495:
[----:B------:R-:W-:Y:S01]  /*7110*/  FMNMX.FTZ R3, R24, R12, !PT ;  /* 0x0000000c18037209 */ /* 0x000fe20007810000 */
[----:B------:R-:W-:Y:S01]  /*7120*/  ULDC UR23, c[0x0][0x2ec] ;  /* 0x0000bb0000177ab9 */ /* 0x000fe20000000800 */
[----:B-1--4-:R-:W-:Y:S01]  /*7130*/  FMNMX.FTZ R16, R25, R45, !PT ;  /* 0x0000002d19107209 */ /* 0x012fe20007810000 */
[----:B------:R-:W-:Y:S01]  /*7140*/  ULDC.64 UR16, c[0x0][0x218] ;  /* 0x0000860000107ab9 */ /* 0x000fe20000000a00 */
        /* <DEDUP_REMOVED lines=43> */
[----:B------:R-:W-:Y:S04]  /*7400*/  LDSM.16.MT88.4 R80, [R225+0x12000] ;  /* 0x01200000e150783b */ /* 0x000fe80000004200 */
[----:B------:R-:W-:Y:S04]  /*7410*/  LDSM.16.MT88.4 R88, [R224+0x12000] ;  /* 0x01200000e058783b */ /* 0x000fe80000004200 */
[----:B------:R-:W-:Y:S04]  /*7420*/  LDSM.16.MT88.4 R96, [R228+0x14000] ;  /* 0x01400000e460783b */ /* 0x000fe80000004200 */
[----:B------:R-:W-:Y:S01]  /*7430*/  LDSM.16.MT88.4 R104, [R226+0x14000] ;  /* 0x01400000e268783b */ /* 0x000fe20000004200 */
[----:B-1----:R-:W-:-:S03]  /*7440*/  FMNMX.FTZ R164, R17, R164, !PT ;  /* 0x000000a411a47209 */ /* 0x002fc60007810000 */
[----:B------:R-:W-:Y:S01]  /*7450*/  LDSM.16.MT88.4 R112, [R225+0x14000] ;  /* 0x01400000e170783b */ /* 0x000fe20000004200 */
[----:B--2---:R-:W-:Y:S01]  /*7460*/  FMNMX.FTZ R3, R16, R3, !PT ;  /* 0x0000000310037209 */ /* 0x004fe20007810000 */
[C---:B------:R-:W-:Y:S01]  /*7470*/  FMUL.FTZ R199, R164.reuse, UR23 ;  /* 0x00000017a4c77c20 */ /* 0x040fe20008410000 */
[----:B------:R-:W-:Y:S01]  /*7480*/  FSETP.NEU.FTZ.AND P2, PT, R164, -INF , PT ;  /* 0xff800000a400780b */ /* 0x000fe20003f5d000 */
[----:B------:R-:W-:Y:S02]  /*7490*/  LDSM.16.MT88.4 R120, [R224+0x14000] ;  /* 0x01400000e078783b */ /* 0x000fe40000004200 */
[----:B------:R-:W-:Y:S01]  /*74a0*/  FMUL.FTZ R192, R3, UR23 ;  /* 0x0000001703c07c20 */ /* 0x000fe20008410000 */
[----:B------:R-:W-:Y:S01]  /*74b0*/  FSEL R199, R199, RZ, P2 ;  /* 0x000000ffc7c77208 */ /* 0x000fe20001000000 */
[----:B------:R-:W-:Y:S01]  /*74c0*/  LDSM.16.MT88.4 R128, [R228+0x16000] ;  /* 0x01600000e480783b */ /* 0x000fe20000004200 */
[----:B------:R-:W-:-:S03]  /*74d0*/  FSETP.NEU.FTZ.AND P2, PT, R3, -INF , PT ;  /* 0xff8000000300780b */ /* 0x000fc60003f5d000 */
[--C-:B------:R-:W-:Y:S01]  /*74e0*/  FFMA.FTZ R185, R24, UR23, -R199.reuse ;  /* 0x0000001718b97c23 */ /* 0x100fe200080108c7 */
[----:B------:R-:W-:Y:S01]  /*74f0*/  FSEL R192, R192, RZ, P2 ;  /* 0x000000ffc0c07208 */ /* 0x000fe20001000000 */
[--C-:B------:R-:W-:Y:S01]  /*7500*/  FFMA.FTZ R182, R12, UR23, -R199.reuse ;  /* 0x000000170cb67c23 */ /* 0x100fe200080108c7 */
[--C-:B------:R-:W-:Y:S01]  /*7510*/  FFMA.FTZ R183, R22, UR23, -R199.reuse ;  /* 0x0000001716b77c23 */ /* 0x100fe200080108c7 */
[--C-:B------:R-:W-:Y:S01]  /*7520*/  FFMA.FTZ R178, R14, UR23, -R199.reuse ;  /* 0x000000170eb27c23 */ /* 0x100fe200080108c7 */
[----:B------:R-:W-:Y:S01]  /*7530*/  LDSM.16.MT88.4 R136, [R226+0x16000] ;  /* 0x01600000e288783b */ /* 0x000fe20000004200 */
[--C-:B------:R-:W-:Y:S01]  /*7540*/  FFMA.FTZ R181, R25, UR23, -R192.reuse ;  /* 0x0000001719b57c23 */ /* 0x100fe200080108c0 */
[--C-:B------:R-:W-:Y:S01]  /*7550*/  FFMA.FTZ R184, R45, UR23, -R192.reuse ;  /* 0x000000172db87c23 */ /* 0x100fe200080108c0 */
[--C-:B------:R-:W-:Y:S01]  /*7560*/  FFMA.FTZ R179, R41, UR23, -R192.reuse ;  /* 0x0000001729b37c23 */ /* 0x100fe200080108c0 */
[--C-:B------:R-:W-:Y:S01]  /*7570*/  FFMA.FTZ R180, R23, UR23, -R192.reuse ;  /* 0x0000001717b47c23 */ /* 0x100fe200080108c0 */
[----:B------:R-:W1:Y:S01]  /*7580*/  LDSM.16.MT88.4 R40, [R226+0x10000] ;  /* 0x01000000e228783b */ /* 0x000e620000004200 */
[--C-:B------:R-:W-:Y:S01]  /*7590*/  FFMA.FTZ R177, R6, UR23, -R199.reuse ;  /* 0x0000001706b17c23 */ /* 0x100fe200080108c7 */
[--C-:B------:R-:W-:Y:S01]  /*75a0*/  FFMA.FTZ R174, R4, UR23, -R199.reuse ;  /* 0x0000001704ae7c23 */ /* 0x100fe200080108c7 */
[----:B------:R-:W-:Y:S01]  /*75b0*/  MUFU.EX2 R185, R185 ;  /* 0x000000b900b97308 */ /* 0x000fe20000000800 */
[----:B------:R-:W2:Y:S01]  /*75c0*/  LDSM.16.MT88.4 R144, [R225+0x16000] ;  /* 0x01600000e190783b */ /* 0x000ea20000004200 */
[--C-:B------:R-:W-:Y:S01]  /*75d0*/  FFMA.FTZ R176, R10, UR23, -R199.reuse ;  /* 0x000000170ab07c23 */ /* 0x100fe200080108c7 */
[--C-:B------:R-:W-:Y:S01]  /*75e0*/  FFMA.FTZ R169, R8, UR23, -R199.reuse ;  /* 0x0000001708a97c23 */ /* 0x100fe200080108c7 */
[--C-:B------:R-:W-:Y:S01]  /*75f0*/  FFMA.FTZ R175, R13, UR23, -R192.reuse ;  /* 0x000000170daf7c23 */ /* 0x100fe200080108c0 */
[----:B------:R-:W3:Y:S01]  /*7600*/  LDSM.16.MT88.4 R4, [R224+0x16000] ;  /* 0x01600000e004783b */ /* 0x000ee20000004200 */
[--C-:B------:R-:W-:Y:S01]  /*7610*/  FFMA.FTZ R172, R15, UR23, -R192.reuse ;  /* 0x000000170fac7c23 */ /* 0x100fe200080108c0 */
[--C-:B------:R-:W-:Y:S01]  /*7620*/  FFMA.FTZ R173, R11, UR23, -R192.reuse ;  /* 0x000000170bad7c23 */ /* 0x100fe200080108c0 */
[----:B------:R-:W4:Y:S01]  /*7630*/  MUFU.EX2 R182, R182 ;  /* 0x000000b600b67308 */ /* 0x000f220000000800 */
[----:B------:R-:W5:Y:S01]  /*7640*/  LDSM.16.MT88.4 R16, [R224+0x10800] ;  /* 0x01080000e010783b */ /* 0x000f620000004200 */
[--C-:B------:R-:W-:Y:S01]  /*7650*/  FFMA.FTZ R0, R9, UR23, -R192.reuse ;  /* 0x0000001709007c23 */ /* 0x100fe200080108c0 */
[--C-:B------:R-:W-:Y:S01]  /*7660*/  FFMA.FTZ R187, R194, UR23, -R199.reuse ;  /* 0x00000017c2bb7c23 */ /* 0x100fe200080108c7 */
[--C-:B------:R-:W-:Y:S01]  /*7670*/  FFMA.FTZ R189, R190, UR23, -R199.reuse ;  /* 0x00000017bebd7c23 */ /* 0x100fe200080108c7 */
[----:B------:R-:W5:Y:S01]  /*7680*/  LDSM.16.MT88.4 R12, [R228+0x12800] ;  /* 0x01280000e40c783b */ /* 0x000f620000004200 */
[--C-:B------:R-:W-:Y:S01]  /*7690*/  FFMA.FTZ R186, R186, UR23, -R199.reuse ;  /* 0x00000017baba7c23 */ /* 0x100fe200080108c7 */
[--C-:B------:R-:W-:Y:S01]  /*76a0*/  FFMA.FTZ R188, R188, UR23, -R199.reuse ;  /* 0x00000017bcbc7c23 */ /* 0x100fe200080108c7 */
[----:B------:R-:W-:Y:S01]  /*76b0*/  MUFU.EX2 R183, R183 ;  /* 0x000000b700b77308 */ /* 0x000fe20000000800 */
[----:B------:R-:W5:Y:S01]  /*76c0*/  LDSM.16.MT88.4 R8, [R226+0x12800] ;  /* 0x01280000e208783b */ /* 0x000f620000004200 */
[--C-:B------:R-:W-:Y:S01]  /*76d0*/  FFMA.FTZ R190, R203, UR23, -R192.reuse ;  /* 0x00000017cbbe7c23 */ /* 0x100fe200080108c0 */
[--C-:B------:R-:W-:Y:S01]  /*76e0*/  FFMA.FTZ R193, R193, UR23, -R192.reuse ;  /* 0x00000017c1c17c23 */ /* 0x100fe200080108c0 */
[--C-:B------:R-:W-:Y:S01]  /*76f0*/  FFMA.FTZ R194, R201, UR23, -R192.reuse ;  /* 0x00000017c9c27c23 */ /* 0x100fe200080108c0 */
[----:B------:R-:W5:Y:S01]  /*7700*/  LDSM.16.MT88.4 R20, [R228+0x10800] ;  /* 0x01080000e414783b */ /* 0x000f620000004200 */
[--C-:B------:R-:W-:Y:S01]  /*7710*/  FFMA.FTZ R197, R197, UR23, -R192.reuse ;  /* 0x00000017c5c57c23 */ /* 0x100fe200080108c0 */
[--C-:B------:R-:W-:Y:S01]  /*7720*/  FFMA.FTZ R201, R196, UR23, -R199.reuse ;  /* 0x00000017c4c97c23 */ /* 0x100fe200080108c7 */
[----:B------:R-:W1:Y:S01]  /*7730*/  MUFU.EX2 R178, R178 ;  /* 0x000000b200b27308 */ /* 0x000e620000000800 */
[----:B----4-:R-:W-:Y:S01]  /*7740*/  F2FP.BF16.F32.PACK_AB R148, R182, R185 ;  /* 0x000000b9b694723e */ /* 0x010fe200000010ff */
[----:B------:R-:W-:Y:S01]  /*7750*/  LDSM.16.MT88.4 R28, [R226+0x10800] ;  /* 0x01080000e21c783b */ /* 0x000fe20000004200 */
[--C-:B------:R-:W-:Y:S01]  /*7760*/  FFMA.FTZ R198, R198, UR23, -R199.reuse ;  /* 0x00000017c6c67c23 */ /* 0x100fe200080108c7 */
[--C-:B------:R-:W-:Y:S01]  /*7770*/  FFMA.FTZ R196, R34, UR23, -R199.reuse ;  /* 0x0000001722c47c23 */ /* 0x100fe200080108c7 */
[----:B------:R-:W-:Y:S01]  /*7780*/  FFMA.FTZ R249, R32, UR23, -R199 ;  /* 0x0000001720f97c23 */ /* 0x000fe200080108c7 */
[----:B------:R-:W-:Y:S01]  /*7790*/  LDSM.16.MT88.4 R24, [R225+0x10800] ;  /* 0x01080000e118783b */ /* 0x000fe20000004200 */
[--C-:B------:R-:W-:Y:S01]  /*77a0*/  FFMA.FTZ R199, R35, UR23, -R192.reuse ;  /* 0x0000001723c77c23 */ /* 0x100fe200080108c0 */
[----:B------:R-:W-:Y:S01]  /*77b0*/  MUFU.EX2 R181, R181 ;  /* 0x000000b500b57308 */ /* 0x000fe20000000800 */
[--C-:B------:R-:W-:Y:S01]  /*77c0*/  FFMA.FTZ R200, R33, UR23, -R192.reuse ;  /* 0x0000001721c87c23 */ /* 0x100fe200080108c0 */
[--C-:B------:R-:W-:Y:S01]  /*77d0*/  FFMA.FTZ R195, R195, UR23, -R192.reuse ;  /* 0x00000017c3c37c23 */ /* 0x100fe200080108c0 */
[----:B------:R-:W-:Y:S01]  /*77e0*/  FFMA.FTZ R192, R191, UR23, -R192 ;  /* 0x00000017bfc07c23 */ /* 0x000fe200080108c0 */
[----:B------:R-:W-:Y:S01]  /*77f0*/  LDSM.16.MT88.4 R32, [R228+0x11800] ;  /* 0x01180000e420783b */ /* 0x000fe20000004200 */
[----:B------:R-:W-:Y:S01]  /*7800*/  FADD.FTZ R182, R185, R182 ;  /* 0x000000b6b9b67221 */ /* 0x000fe20000010000 */
[----:B------:R-:W-:-:S02]  /*7810*/  LEA R244, P2, R165, UR16, 0x1 ;  /* 0x00000010a5f47c11 */ /* 0x000fc4000f8408ff */
[----:B------:R-:W4:Y:S01]  /*7820*/  MUFU.EX2 R184, R184 ;  /* 0x000000b800b87308 */ /* 0x000f220000000800 */
[----:B-1----:R-:W-:Y:S01]  /*7830*/  F2FP.BF16.F32.PACK_AB R150, R178, R183 ;  /* 0x000000b7b296723e */ /* 0x002fe200000010ff */
[----:B------:R-:W-:Y:S01]  /*7840*/  FADD.FTZ R183, R183, R182 ;  /* 0x000000b6b7b77221 */ /* 0x000fe20000010000 */
[----:B------:R-:W-:-:S03]  /*7850*/  LEA.HI.X R245, R165, UR17, R166, 0x1, P2 ;  /* 0x00000011a5f57c11 */ /* 0x000fc600090f0ca6 */
        /* <DEDUP_REMOVED lines=36> */
[----:B------:R-:W5:Y:S01]  /*7aa0*/  MUFU.EX2 R193, R193 ;  /* 0x000000c100c17308 */ /* 0x000f620000000800 */
[C---:B------:R-:W-:Y:S06]  /*7ab0*/  HMMA.16816.F32.BF16 R124, R148.reuse, R128, RZ ;  /* 0x00000080947c723c */ /* 0x040fec00000418ff */
        /* <DEDUP_REMOVED lines=24> */
[C---:B---3--:R-:W-:Y:S06]  /*7c40*/  HMMA.16816.F32.BF16 R152, R148.reuse, R4, RZ ;  /* 0x000000049498723c */ /* 0x048fec00000418ff */
[----:B------:R-:W-:Y:S01]  /*7c50*/  HMMA.16816.F32.BF16 R148, R148, R6, RZ ;  /* 0x000000069494723c */ /* 0x000fe200000418ff */
[----:B----4-:R-:W-:-:S02]  /*7c60*/  F2FP.BF16.F32.PACK_AB R4, R176, R177 ;  /* 0x000000b1b004723e */ /* 0x010fc400000010ff */
[----:B-1----:R-:W-:Y:S01]  /*7c70*/  F2FP.BF16.F32.PACK_AB R5, R172, R175 ;  /* 0x000000afac05723e */ /* 0x002fe200000010ff */
[----:B------:R-:W-:-:S03]  /*7c80*/  FADD.FTZ R175, R175, R180 ;  /* 0x000000b4afaf7221 */ /* 0x000fc60000010000 */
[----:B------:R-:W-:Y:S01]  /*7c90*/  F2FP.BF16.F32.PACK_AB R6, R169, R174 ;  /* 0x000000aea906723e */ /* 0x000fe200000010ff */
[----:B------:R-:W-:Y:S01]  /*7ca0*/  FADD.FTZ R172, R172, R175 ;  /* 0x000000afacac7221 */ /* 0x000fe20000010000 */
[----:B-----5:R-:W-:-:S03]  /*7cb0*/  F2FP.BF16.F32.PACK_AB R7, R0, R173 ;  /* 0x000000ad0007723e */ /* 0x020fc600000010ff */
[----:B------:R-:W-:-:S04]  /*7cc0*/  FADD.FTZ R173, R173, R172 ;  /* 0x000000acadad7221 */ /* 0x000fc80000010000 */
[----:B------:R-:W-:Y:S01]  /*7cd0*/  HMMA.16816.F32.BF16 R52, R4, R16, R52 ;  /* 0x000000100434723c */ /* 0x000fe20000041834 */
[----:B------:R-:W-:-:S05]  /*7ce0*/  FADD.FTZ R173, R0, R173 ;  /* 0x000000ad00ad7221 */ /* 0x000fca0000010000 */
        /* <DEDUP_REMOVED lines=40> */
[----:B------:R-:W-:Y:S05]  /*7f70*/  LDSM.16.MT88.4 R28, [R226+0x11000] ;  /* 0x01100000e21c783b */ /* 0x000fea0000004200 */
[C---:B------:R-:W-:Y:S06]  /*7f80*/  HMMA.16816.F32.BF16 R100, R4.reuse, R24, R100 ;  /* 0x000000180464723c */ /* 0x040fec0000041864 */
[C---:B------:R-:W-:Y:S01]  /*7f90*/  HMMA.16816.F32.BF16 R104, R4.reuse, R26, R104 ;  /* 0x0000001a0468723c */ /* 0x040fe20000041868 */
[----:B------:R-:W-:Y:S05]  /*7fa0*/  LDSM.16.MT88.4 R24, [R224+0x11000] ;  /* 0x01100000e018783b */ /* 0x000fea0000004200 */
[C---:B-----5:R-:W-:Y:S06]  /*7fb0*/  HMMA.16816.F32.BF16 R124, R4.reuse, R20, R124 ;  /* 0x00000014047c723c */ /* 0x060fec000004187c */
[----:B------:R-:W-:Y:S01]  /*7fc0*/  HMMA.16816.F32.BF16 R128, R4, R22, R128 ;  /* 0x000000160480723c */ /* 0x000fe20000041880 */
[----:B------:R-:W2:Y:S06]  /*7fd0*/  LDSM.16.MT88.4 R20, [R228+0x11000] ;  /* 0x01100000e414783b */ /* 0x000eac0000004200 */
[----:B------:R-:W-:-:S02]  /*7fe0*/  F2FP.BF16.F32.PACK_AB R4, R187, R186 ;  /* 0x000000babb04723e */ /* 0x000fc400000010ff */
[----:B------:R-:W-:Y:S01]  /*7ff0*/  F2FP.BF16.F32.PACK_AB R5, R193, R190 ;  /* 0x000000bec105723e */ /* 0x000fe200000010ff */
[----:B------:R-:W-:Y:S01]  /*8000*/  FADD.FTZ R190, R190, R173 ;  /* 0x000000adbebe7221 */ /* 0x000fe20000010000 */
[----:B------:R-:W-:Y:S02]  /*8010*/  F2FP.BF16.F32.PACK_AB R6, R189, R188 ;  /* 0x000000bcbd06723e */ /* 0x000fe400000010ff */
[----:B------:R-:W-:Y:S01]  /*8020*/  F2FP.BF16.F32.PACK_AB R7, R197, R194 ;  /* 0x000000c2c507723e */ /* 0x000fe200000010ff */
[----:B------:R-:W-:-:S04]  /*8030*/  FADD.FTZ R193, R193, R190 ;  /* 0x000000bec1c17221 */ /* 0x000fc80000010000 */
[----:B------:R-:W-:Y:S02]  /*8040*/  FADD.FTZ R194, R194, R193 ;  /* 0x000000c1c2c27221 */ /* 0x000fe40000010000 */
[----:B-1----:R-:W-:Y:S02]  /*8050*/  HMMA.16816.F32.BF16 R44, R4, R16, R44 ;  /* 0x00000010042c723c */ /* 0x002fe4000004182c */
[----:B------:R-:W-:-:S04]  /*8060*/  FADD.FTZ R194, R197, R194 ;  /* 0x000000c2c5c27221 */ /* 0x000fc80000010000 */
        /* <DEDUP_REMOVED lines=44> */
[C---:B--2---:R-:W-:Y:S06]  /*8330*/  HMMA.16816.F32.BF16 R124, R4.reuse, R20, R124 ;  /* 0x00000014047c723c */ /* 0x044fec000004187c */
[----:B------:R-:W-:Y:S01]  /*8340*/  HMMA.16816.F32.BF16 R128, R4, R22, R128 ;  /* 0x000000160480723c */ /* 0x000fe20000041880 */
[----:B------:R-:W-:Y:S06]  /*8350*/  LDSM.16.MT88.4 R20, [R228+0x13800] ;  /* 0x01380000e414783b */ /* 0x000fec0000004200 */
        /* <DEDUP_REMOVED lines=21> */
[----:B------:R-:W-:Y:S01]  /*84b0*/  HMMA.16816.F32.BF16 R36, R4, R28, R36 ;  /* 0x0000001c0424723c */ /* 0x000fe20000041824 */
[----:B------:R-:W-:-:S04]  /*84c0*/  FADD.FTZ R17, R177, R178 ;  /* 0x000000b2b1117221 */ /* 0x000fc80000010000 */
[----:B------:R-:W-:Y:S01]  /*84d0*/  FADD.FTZ R17, R176, R17 ;  /* 0x00000011b0117221 */ /* 0x000fe20000010000 */
[----:B------:R-:W-:Y:S01]  /*84e0*/  HMMA.16816.F32.BF16 R40, R4, R30, R40 ;  /* 0x0000001e0428723c */ /* 0x000fe20000041828 */
[----:B------:R-:W1:Y:S02]  /*84f0*/  LDSM.16.MT88.4 R28, [R226+0x15800] ;  /* 0x01580000e21c783b */ /* 0x000e640000004200 */
[----:B------:R-:W-:-:S03]  /*8500*/  FADD.FTZ R174, R174, R17 ;  /* 0x00000011aeae7221 */ /* 0x000fc60000010000 */
[----:B------:R-:W-:Y:S01]  /*8510*/  HMMA.16816.F32.BF16 R44, R4, R24, R44 ;  /* 0x00000018042c723c */ /* 0x000fe2000004182c */
[----:B------:R-:W-:-:S04]  /*8520*/  FADD.FTZ R169, R169, R174 ;  /* 0x000000aea9a97221 */ /* 0x000fc80000010000 */
[----:B------:R-:W-:Y:S01]  /*8530*/  FADD.FTZ R186, R186, R169 ;  /* 0x000000a9baba7221 */ /* 0x000fe20000010000 */
[----:B------:R-:W-:Y:S01]  /*8540*/  HMMA.16816.F32.BF16 R48, R4, R26, R48 ;  /* 0x0000001a0430723c */ /* 0x000fe20000041830 */
[----:B------:R-:W5:Y:S02]  /*8550*/  LDSM.16.MT88.4 R24, [R225+0x15800] ;  /* 0x01580000e118783b */ /* 0x000f640000004200 */
[----:B------:R-:W-:-:S03]  /*8560*/  FADD.FTZ R187, R187, R186 ;  /* 0x000000babbbb7221 */ /* 0x000fc60000010000 */
[----:B------:R-:W-:Y:S01]  /*8570*/  HMMA.16816.F32.BF16 R60, R4, R20, R60 ;  /* 0x00000014043c723c */ /* 0x000fe2000004183c */
[----:B------:R-:W-:-:S04]  /*8580*/  FADD.FTZ R188, R188, R187 ;  /* 0x000000bbbcbc7221 */ /* 0x000fc80000010000 */
[----:B------:R-:W-:Y:S01]  /*8590*/  FADD.FTZ R189, R189, R188 ;  /* 0x000000bcbdbd7221 */ /* 0x000fe20000010000 */
[----:B------:R-:W-:Y:S01]  /*85a0*/  HMMA.16816.F32.BF16 R64, R4, R22, R64 ;  /* 0x000000160440723c */ /* 0x000fe20000041840 */
[----:B------:R-:W5:Y:S02]  /*85b0*/  LDSM.16.MT88.4 R20, [R228+0x17800] ;  /* 0x01780000e414783b */ /* 0x000f640000004200 */
[----:B------:R-:W-:-:S03]  /*85c0*/  FADD.FTZ R198, R198, R189 ;  /* 0x000000bdc6c67221 */ /* 0x000fc60000010000 */
[----:B--2---:R-:W-:Y:S01]  /*85d0*/  HMMA.16816.F32.BF16 R92, R4, R12, R92 ;  /* 0x0000000c045c723c */ /* 0x004fe2000004185c */
[----:B------:R-:W-:-:S04]  /*85e0*/  FADD.FTZ R201, R201, R198 ;  /* 0x000000c6c9c97221 */ /* 0x000fc80000010000 */
[----:B------:R-:W-:Y:S01]  /*85f0*/  FADD.FTZ R196, R196, R201 ;  /* 0x000000c9c4c47221 */ /* 0x000fe20000010000 */
[----:B------:R-:W-:Y:S01]  /*8600*/  HMMA.16816.F32.BF16 R96, R4, R14, R96 ;  /* 0x0000000e0460723c */ /* 0x000fe20000041860 */
[----:B------:R-:W2:Y:S02]  /*8610*/  LDSM.16.MT88.4 R12, [R225+0x17800] ;  /* 0x01780000e10c783b */ /* 0x000ea40000004200 */
[----:B------:R-:W-:-:S03]  /*8620*/  FADD.FTZ R249, R249, R196 ;  /* 0x000000c4f9f97221 */ /* 0x000fc60000010000 */
[C---:B---3--:R-:W-:Y:S06]  /*8630*/  HMMA.16816.F32.BF16 R116, R4.reuse, R8, R116 ;  /* 0x000000080474723c */ /* 0x048fec0000041874 */
[C---:B------:R-:W-:Y:S01]  /*8640*/  HMMA.16816.F32.BF16 R120, R4.reuse, R10, R120 ;  /* 0x0000000a0478723c */ /* 0x040fe20000041878 */
[----:B------:R-:W3:Y:S05]  /*8650*/  LDSM.16.MT88.4 R8, [R224+0x17800] ;  /* 0x01780000e008783b */ /* 0x000eea0000004200 */
[C---:B----4-:R-:W-:Y:S06]  /*8660*/  HMMA.16816.F32.BF16 R84, R4.reuse, R32, R84 ;  /* 0x000000200454723c */ /* 0x050fec0000041854 */
[C---:B------:R-:W-:Y:S06]  /*8670*/  HMMA.16816.F32.BF16 R88, R4.reuse, R34, R88 ;  /* 0x000000220458723c */ /* 0x040fec0000041858 */
[C---:B-1----:R-:W-:Y:S06]  /*8680*/  HMMA.16816.F32.BF16 R100, R4.reuse, R28, R100 ;  /* 0x0000001c0464723c */ /* 0x042fec0000041864 */
[C---:B------:R-:W-:Y:S06]  /*8690*/  HMMA.16816.F32.BF16 R104, R4.reuse, R30, R104 ;  /* 0x0000001e0468723c */ /* 0x040fec0000041868 */
[C---:B-----5:R-:W-:Y:S06]  /*86a0*/  HMMA.16816.F32.BF16 R108, R4.reuse, R24, R108 ;  /* 0x00000018046c723c */ /* 0x060fec000004186c */
[C---:B------:R-:W-:Y:S06]  /*86b0*/  HMMA.16816.F32.BF16 R112, R4.reuse, R26, R112 ;  /* 0x0000001a0470723c */ /* 0x040fec0000041870 */
        /* <DEDUP_REMOVED lines=66> */
[----:B------:R-:W-:Y:S01]  /*8ae0*/  IMAD.U32 R8, RZ, RZ, UR32 ;  /* 0x00000020ff087e24 */ /* 0x000fe2000f8e00ff */
[----:B------:R-:W-:Y:S02]  /*8af0*/  UIADD3 UR4, UR37, -UR4, URZ ;  /* 0x8000000425047290 */ /* 0x000fe4000fffe03f */
[----:B------:R1:W2:Y:S01]  /*8b00*/  LDG.E R5, desc[UR24][R4.64] ;  /* 0x0000001804057981 */ /* 0x0002a2000c1e1900 */
[----:B------:R-:W-:-:S03]  /*8b10*/  ULDC.64 UR20, c[0x0][0x238] ;  /* 0x00008e0000147ab9 */ /* 0x000fc60000000a00 */
[----:B------:R-:W2:Y:S01]  /*8b20*/  LDG.E R0, desc[UR24][R8.64] ;  /* 0x0000001808007981 */ /* 0x000ea2000c1e1900 */
[----:B------:R-:W-:-:S04]  /*8b30*/  UIMAD UR14, UR4, UR14, -0x40 ;  /* 0xffffffc0040e74a4 */ /* 0x000fc8000f8e020e */
[----:B------:R-:W-:Y:S02]  /*8b40*/  USHF.R.S32.HI UR4, URZ, 0x1f, UR14 ;  /* 0x0000001f3f047899 */ /* 0x000fe4000801140e */
[----:B------:R-:W-:Y:S02]  /*8b50*/  UIMAD.WIDE.U32 UR32, UR14, UR8, URZ ;  /* 0x000000080e2072a5 */ /* 0x000fe4000f8e003f */
[----:B------:R-:W-:-:S04]  /*8b60*/  UIMAD UR4, UR4, UR8, URZ ;  /* 0x00000008040472a4 */ /* 0x000fc8000f8e023f */
[----:B------:R-:W-:-:S04]  /*8b70*/  UIMAD UR4, UR14, UR9, UR4 ;  /* 0x000000090e0472a4 */ /* 0x000fc8000f8e0204 */
        /* <DEDUP_REMOVED lines=12> */
.L_x_2501:
[----:B------:R-:W-:-:S04]  /*8c40*/  ULEA UR4, -UR8, URZ, 0x6 ;  /* 0x0000003f08047291 */ /* 0x000fc8000f8e313f */
[----:B------:R-:W-:Y:S02]  /*8c50*/  USHF.R.S32.HI UR9, URZ, 0x1f, UR4 ;  /* 0x0000001f3f097899 */ /* 0x000fe40008011404 */
[----:B------:R-:W-:-:S04]  /*8c60*/  MOV R9, UR4 ;  /* 0x0000000400097c02 */ /* 0x000fc80008000f00 */
[----:B------:R-:W-:-:S07]  /*8c70*/  MOV R7, UR9 ;  /* 0x0000000900077c02 */ /* 0x000fce0008000f00 */
.L_x_2502:
        /* <DEDUP_REMOVED lines=98> */
[----:B------:R-:W-:Y:S01]  /*92a0*/  @!P6 LDGSTS.E.BYPASS.LTC128B.128 [R238+0x11000], desc[UR24][R20.64] ;  /* 0x1100000014eeefae */ /* 0x000fe2000b901d58 */
[----:B------:R-:W-:Y:S01]  /*92b0*/  @!P3 LEA.HI.X R33, R0, UR27, R5, 0x1, P1 ;  /* 0x0000001b0021bc11 */ /* 0x000fe200088f0c05 */
[----:B------:R-:W-:Y:S01]  /*92c0*/  IMAD.MOV.U32 R250, RZ, RZ, R200 ;  /* 0x000000fffffa7224 */ /* 0x000fe200078e00c8 */
[CC--:B------:R-:W-:Y:S01]  /*92d0*/  @!P5 IADD3 R0, P1, R9.reuse, R170.reuse, RZ ;  /* 0x000000aa0900d210 */ /* 0x0c0fe20007f3e0ff */
[----:B------:R-:W-:Y:S01]  /*92e0*/  @P5 STS.128 [R238+0x13000], RZ ;  /* 0x013000ffee005388 */ /* 0x000fe20000000c00 */
[C---:B------:R-:W-:Y:S01]  /*92f0*/  @!P6 LEA.HI.X R173, R9.reuse, R251, R7, 0x1, P2 ;  /* 0x000000fb09ade211 */ /* 0x040fe200010f0c07 */
[----:B------:R-:W-:Y:S01]  /*9300*/  IMAD.MOV.U32 R251, RZ, RZ, R201 ;  /* 0x000000fffffb7224 */ /* 0x000fe200078e00c9 */
[-C--:B------:R-:W-:Y:S01]  /*9310*/  @!P4 IADD3 R4, P2, R9, R170.reuse, RZ ;  /* 0x000000aa0904c210 */ /* 0x080fe20007f5e0ff */
[--C-:B------:R-:W-:Y:S01]  /*9320*/  @!P5 IMAD.X R5, R7, 0x1, R168.reuse, P1 ;  /* 0x000000010705d824 */ /* 0x100fe200008e06a8 */
[----:B------:R-:W-:Y:S01]  /*9330*/  @!P3 IADD3 R9, P1, R9, R170, RZ ;  /* 0x000000aa0909b210 */ /* 0x000fe20007f3e0ff */
[----:B------:R-:W-:Y:S01]  /*9340*/  @!PT LDS RZ, [RZ] ;  /* 0x00000000fffff984 */ /* 0x000fe20000000800 */
[----:B------:R-:W-:Y:S01]  /*9350*/  @!PT LDS RZ, [RZ] ;  /* 0x00000000fffff984 */ /* 0x000fe20000000800 */
[----:B------:R-:W-:Y:S01]  /*9360*/  @!PT LDS RZ, [RZ] ;  /* 0x00000000fffff984 */ /* 0x000fe20000000800 */
[----:B------:R-:W-:Y:S02]  /*9370*/  @!P5 LDGSTS.E.BYPASS.LTC128B.128 [R238+0x13000], desc[UR24][R10.64+0x80] ;  /* 0x130000800aeedfae */ /* 0x000fe4000b901d58 */
[C-C-:B------:R-:W-:Y:S01]  /*9380*/  @!P4 IMAD.X R29, R7.reuse, 0x1, R168.reuse, P2 ;  /* 0x00000001071dc824 */ /* 0x140fe200010e06a8 */
[----:B------:R-:W-:Y:S01]  /*9390*/  @!P5 LEA R170, P2, R0, UR26, 0x1 ;  /* 0x0000001a00aadc11 */ /* 0x000fe2000f8408ff */
[----:B------:R-:W-:Y:S01]  /*93a0*/  @P4 STS.128 [R238+0x15000], RZ ;  /* 0x015000ffee004388 */ /* 0x000fe20000000c00 */
[----:B------:R-:W-:Y:S01]  /*93b0*/  @!P3 IMAD.X R168, R7, 0x1, R168, P1 ;  /* 0x0000000107a8b824 */ /* 0x000fe200008e06a8 */
[----:B------:R-:W-:-:S02]  /*93c0*/  @!P3 LEA R28, P1, R9, UR26, 0x1 ;  /* 0x0000001a091cbc11 */ /* 0x000fc4000f8208ff */
[----:B------:R-:W-:Y:S01]  /*93d0*/  @!P5 LEA.HI.X R171, R0, UR27, R5, 0x1, P2 ;  /* 0x0000001b00abdc11 */ /* 0x000fe200090f0c05 */
[----:B------:R-:W-:Y:S01]  /*93e0*/  @!PT LDS RZ, [RZ] ;  /* 0x00000000fffff984 */ /* 0x000fe20000000800 */
[----:B------:R-:W-:Y:S01]  /*93f0*/  @!PT LDS RZ, [RZ] ;  /* 0x00000000fffff984 */ /* 0x000fe20000000800 */
[----:B------:R-:W-:Y:S01]  /*9400*/  @!PT LDS RZ, [RZ] ;  /* 0x00000000fffff984 */ /* 0x000fe20000000800 */
[----:B------:R-:W-:Y:S01]  /*9410*/  @!P4 LDGSTS.E.BYPASS.LTC128B.128 [R238+0x15000], desc[UR24][R30.64+0x100] ;  /* 0x150001001eeecfae */ /* 0x000fe2000b901d58 */
[C---:B------:R-:W-:Y:S01]  /*9420*/  @!P4 LEA R174, P2, R4.reuse, UR26, 0x1 ;  /* 0x0000001a04aecc11 */ /* 0x040fe2000f8408ff */
[----:B------:R-:W-:Y:S02]  /*9430*/  IMAD.U32 R0, RZ, RZ, UR11 ;  /* 0x0000000bff007e24 */ /* 0x000fe4000f8e00ff */
[----:B------:R-:W-:Y:S01]  /*9440*/  @P3 STS.128 [R238+0x17000], RZ ;  /* 0x017000ffee003388 */ /* 0x000fe20000000c00 */
[----:B------:R-:W-:Y:S01]  /*9450*/  @!P4 LEA.HI.X R175, R4, UR27, R29, 0x1, P2 ;  /* 0x0000001b04afcc11 */ /* 0x000fe200090f0c1d */
[----:B------:R-:W-:Y:S01]  /*9460*/  IMAD R0, R0, 0x40, R239 ;  /* 0x0000004000007824 */ /* 0x000fe200078e02ef */
[----:B------:R-:W-:Y:S01]  /*9470*/  @!P3 LEA.HI.X R29, R9, UR27, R168, 0x1, P1 ;  /* 0x0000001b091dbc11 */ /* 0x000fe200088f0ca8 */
        /* <DEDUP_REMOVED lines=26> */
[----:B-1----:R-:W1:Y:S04]  /*9620*/  LDSM.16.M88.4 R32, [R233+0x8800] ;  /* 0x00880000e920783b */ /* 0x002e680000000200 */
[----:B------:R-:W3:Y:S04]  /*9630*/  LDSM.16.M88.4 R24, [R233+0x9000] ;  /* 0x00900000e918783b */ /* 0x000ee80000000200 */
[----:B------:R-:W5:Y:S04]  /*9640*/  LDSM.16.M88.4 R176, [R233+0x9800] ;  /* 0x00980000e9b0783b */ /* 0x000f680000000200 */
[----:B------:R-:W-:Y:S04]  /*9650*/  LDSM.16.M88.4 R16, [R232] ;  /* 0x00000000e810783b */ /* 0x000fe80000000200 */
[----:B------:R-:W5:Y:S04]  /*9660*/  LDSM.16.M88.4 R12, [R231] ;  /* 0x00000000e70c783b */ /* 0x000f680000000200 */
[----:B------:R-:W5:Y:S04]  /*9670*/  LDSM.16.M88.4 R20, [R223] ;  /* 0x00000000df14783b */ /* 0x000f680000000200 */
[----:B------:R-:W5:Y:S04]  /*9680*/  LDSM.16.M88.4 R180, [R222] ;  /* 0x00000000deb4783b */ /* 0x000f680000000200 */
[----:B--2---:R-:W2:Y:S04]  /*9690*/  LDSM.16.M88.4 R172, [R221] ;  /* 0x00000000ddac783b */ /* 0x004ea80000000200 */
[----:B------:R-:W-:Y:S01]  /*96a0*/  LDSM.16.M88.4 R196, [R227+0x8000] ;  /* 0x00800000e3c4783b */ /* 0x000fe20000000200 */
[C---:B----4-:R-:W-:Y:S03]  /*96b0*/  HMMA.16816.F32.BF16 R8, R184.reuse, R4, RZ ;  /* 0x00000004b808723c */ /* 0x050fe600000418ff */
[----:B------:R-:W-:Y:S04]  /*96c0*/  LDSM.16.M88.4 R192, [R227+0x9800] ;  /* 0x00980000e3c0783b */ /* 0x000fe80000000200 */
[----:B------:R-:W0:Y:S01]  /*96d0*/  LDGDEPBAR ;  /* 0x00000000000079af */ /* 0x000e220000000000 */
[C---:B-1----:R-:W-:Y:S06]  /*96e0*/  HMMA.16816.F32.BF16 R168, R184.reuse, R32, RZ ;  /* 0x00000020b8a8723c */ /* 0x042fec00000418ff */
[C---:B------:R-:W-:Y:S06]  /*96f0*/  HMMA.16816.F32.BF16 R4, R184.reuse, R6, RZ ;  /* 0x00000006b804723c */ /* 0x040fec00000418ff */
[C---:B------:R-:W-:Y:S06]  /*9700*/  HMMA.16816.F32.BF16 R32, R184.reuse, R34, RZ ;  /* 0x00000022b820723c */ /* 0x040fec00000418ff */
[C---:B---3--:R-:W-:Y:S06]  /*9710*/  HMMA.16816.F32.BF16 R28, R184.reuse, R24, RZ ;  /* 0x00000018b81c723c */ /* 0x048fec00000418ff */
[C---:B------:R-:W-:Y:S06]  /*9720*/  HMMA.16816.F32.BF16 R24, R184.reuse, R26, RZ ;  /* 0x0000001ab818723c */ /* 0x040fec00000418ff */
[C---:B-----5:R-:W-:Y:S06]  /*9730*/  HMMA.16816.F32.BF16 R188, R184.reuse, R176, RZ ;  /* 0x000000b0b8bc723c */ /* 0x060fec00000418ff */
[----:B------:R-:W-:Y:S01]  /*9740*/  HMMA.16816.F32.BF16 R184, R184, R178, RZ ;  /* 0x000000b2b8b8723c */ /* 0x000fe200000418ff */
[----:B------:R-:W-:Y:S05]  /*9750*/  LDSM.16.M88.4 R176, [R227+0x8800] ;  /* 0x00880000e3b0783b */ /* 0x000fea0000000200 */
[C---:B------:R-:W-:Y:S06]  /*9760*/  HMMA.16816.F32.BF16 R8, R16.reuse, R12, R8 ;  /* 0x0000000c1008723c */ /* 0x040fec0000041808 */
[C---:B------:R-:W-:Y:S01]  /*9770*/  HMMA.16816.F32.BF16 R4, R16.reuse, R14, R4 ;  /* 0x0000000e1004723c */ /* 0x040fe20000041804 */
[----:B------:R-:W1:Y:S05]  /*9780*/  LDSM.16.M88.4 R12, [R230] ;  /* 0x00000000e60c783b */ /* 0x000e6a0000000200 */
[C---:B------:R-:W-:Y:S06]  /*9790*/  HMMA.16816.F32.BF16 R168, R16.reuse, R20, R168 ;  /* 0x0000001410a8723c */ /* 0x040fec00000418a8 */
[C---:B------:R-:W-:Y:S01]  /*97a0*/  HMMA.16816.F32.BF16 R32, R16.reuse, R22, R32 ;  /* 0x000000161020723c */ /* 0x040fe20000041820 */
[----:B------:R-:W3:Y:S05]  /*97b0*/  LDSM.16.M88.4 R20, [R227+0x9000] ;  /* 0x00900000e314783b */ /* 0x000eea0000000200 */
[C---:B------:R-:W-:Y:S06]  /*97c0*/  HMMA.16816.F32.BF16 R28, R16.reuse, R180, R28 ;  /* 0x000000b4101c723c */ /* 0x040fec000004181c */
[C---:B------:R-:W-:Y:S01]  /*97d0*/  HMMA.16816.F32.BF16 R24, R16.reuse, R182, R24 ;  /* 0x000000b61018723c */ /* 0x040fe20000041818 */
[----:B------:R-:W-:Y:S05]  /*97e0*/  LDSM.16.M88.4 R180, [R220] ;  /* 0x00000000dcb4783b */ /* 0x000fea0000000200 */
[C---:B--2---:R-:W-:Y:S06]  /*97f0*/  HMMA.16816.F32.BF16 R188, R16.reuse, R172, R188 ;  /* 0x000000ac10bc723c */ /* 0x044fec00000418bc */
[----:B------:R-:W-:Y:S01]  /*9800*/  HMMA.16816.F32.BF16 R184, R16, R174, R184 ;  /* 0x000000ae10b8723c */ /* 0x000fe200000418b8 */
[----:B------:R-:W2:Y:S04]  /*9810*/  LDSM.16.M88.4 R16, [R229] ;  /* 0x00000000e510783b */ /* 0x000ea80000000200 */
[----:B------:R-:W4:Y:S01]  /*9820*/  LDSM.16.M88.4 R172, [R220+0x800] ;  /* 0x00080000dcac783b */ /* 0x000f220000000200 */
        /* <DEDUP_REMOVED lines=9> */
[C---:B------:R-:W-:Y:S06]  /*98c0*/  HMMA.16816.F32.BF16 R188, R12.reuse, R192, R188 ;  /* 0x000000c00cbc723c */ /* 0x040fec00000418bc */
[----:B------:R-:W-:Y:S01]  /*98d0*/  HMMA.16816.F32.BF16 R184, R12, R194, R184 ;  /* 0x000000c20cb8723c */ /* 0x000fe200000418b8 */
[----:B------:R-:W5:Y:S04]  /*98e0*/  LDSM.16.M88.4 R12, [R234+0x2000] ;  /* 0x00200000ea0c783b */ /* 0x000f680000000200 */
[----:B------:R-:W5:Y:S01]  /*98f0*/  LDSM.16.M88.4 R192, [R233+0xa800] ;  /* 0x00a80000e9c0783b */ /* 0x000f620000000200 */
[C---:B--2---:R-:W-:Y:S06]  /*9900*/  HMMA.16816.F32.BF16 R8, R16.reuse, R180, R8 ;  /* 0x000000b41008723c */ /* 0x044fec0000041808 */
[C---:B------:R-:W-:Y:S01]  /*9910*/  HMMA.16816.F32.BF16 R4, R16.reuse, R182, R4 ;  /* 0x000000b61004723c */ /* 0x040fe20000041804 */
[----:B------:R-:W2:Y:S05]  /*9920*/  LDSM.16.M88.4 R180, [R233+0xb000] ;  /* 0x00b00000e9b4783b */ /* 0x000eaa0000000200 */
[C---:B----4-:R-:W-:Y:S06]  /*9930*/  HMMA.16816.F32.BF16 R168, R16.reuse, R172, R168 ;  /* 0x000000ac10a8723c */ /* 0x050fec00000418a8 */
[C---:B------:R-:W-:Y:S01]  /*9940*/  HMMA.16816.F32.BF16 R32, R16.reuse, R174, R32 ;  /* 0x000000ae1020723c */ /* 0x040fe20000041820 */
[----:B------:R-:W4:Y:S05]  /*9950*/  LDSM.16.M88.4 R172, [R233+0xb800] ;  /* 0x00b80000e9ac783b */ /* 0x000f2a0000000200 */
[C---:B-1----:R-:W-:Y:S06]  /*9960*/  HMMA.16816.F32.BF16 R28, R16.reuse, R176, R28 ;  /* 0x000000b0101c723c */ /* 0x042fec000004181c */
[C---:B------:R-:W-:Y:S01]  /*9970*/  HMMA.16816.F32.BF16 R24, R16.reuse, R178, R24 ;  /* 0x000000b21018723c */ /* 0x040fe20000041818 */
[----:B------:R-:W-:Y:S05]  /*9980*/  LDSM.16.M88.4 R176, [R232+0x2000] ;  /* 0x00200000e8b0783b */ /* 0x000fea0000000200 */
[C---:B---3--:R-:W-:Y:S06]  /*9990*/  HMMA.16816.F32.BF16 R188, R16.reuse, R20, R188 ;  /* 0x0000001410bc723c */ /* 0x048fec00000418bc */
[----:B------:R-:W-:Y:S01]  /*99a0*/  HMMA.16816.F32.BF16 R184, R16, R22, R184 ;  /* 0x0000001610b8723c */ /* 0x000fe200000418b8 */
[----:B------:R-:W1:Y:S04]  /*99b0*/  LDSM.16.M88.4 R20, [R219] ;  /* 0x00000000db14783b */ /* 0x000e680000000200 */
[----:B------:R-:W3:Y:S01]  /*99c0*/  LDSM.16.M88.4 R16, [R218] ;  /* 0x00000000da10783b */ /* 0x000ee20000000200 */
[C---:B-----5:R-:W-:Y:S06]  /*99d0*/  HMMA.16816.F32.BF16 R8, R12.reuse, R196, R8 ;  /* 0x000000c40c08723c */ /* 0x060fec0000041808 */
[C---:B------:R-:W-:Y:S01]  /*99e0*/  HMMA.16816.F32.BF16 R4, R12.reuse, R198, R4 ;  /* 0x000000c60c04723c */ /* 0x040fe20000041804 */
[----:B------:R-:W5:Y:S05]  /*99f0*/  LDSM.16.M88.4 R196, [R217] ;  /* 0x00000000d9c4783b */ /* 0x000f6a0000000200 */
[C---:B------:R-:W-:Y:S06]  /*9a00*/  HMMA.16816.F32.BF16 R168, R12.reuse, R192, R168 ;  /* 0x000000c00ca8723c */ /* 0x040fec00000418a8 */
[C---:B------:R-:W-:Y:S01]  /*9a10*/  HMMA.16816.F32.BF16 R32, R12.reuse, R194, R32 ;  /* 0x000000c20c20723c */ /* 0x040fe20000041820 */
[----:B------:R-:W5:Y:S05]  /*9a20*/  LDSM.16.M88.4 R192, [R216] ;  /* 0x00000000d8c0783b */ /* 0x000f6a0000000200 */
        /* <DEDUP_REMOVED lines=13> */
[C---:B-----5:R-:W-:Y:S06]  /*9b00*/  HMMA.16816.F32.BF16 R28, R176.reuse, R196, R28 ;  /* 0x000000c4b01c723c */ /* 0x060fec000004181c */
[C---:B------:R-:W-:Y:S01]  /*9b10*/  HMMA.16816.F32.BF16 R24, R176.reuse, R198, R24 ;  /* 0x000000c6b018723c */ /* 0x040fe20000041818 */
[----:B------:R-:W-:Y:S05]  /*9b20*/  LDSM.16.M88.4 R196, [R220+0x3000] ;  /* 0x00300000dcc4783b */ /* 0x000fea0000000200 */
[C---:B------:R-:W-:Y:S06]  /*9b30*/  HMMA.16816.F32.BF16 R188, R176.reuse, R192, R188 ;  /* 0x000000c0b0bc723c */ /* 0x040fec00000418bc */
        /* <DEDUP_REMOVED lines=8> */
[----:B------:R-:W5:Y:S05]  /*9bc0*/  LDSM.16.M88.4 R180, [R220+0x3800] ;  /* 0x00380000dcb4783b */ /* 0x000f6a0000000200 */
        /* <DEDUP_REMOVED lines=26> */
[C---:B----4-:R-:W-:Y:S06]  /*9d70*/  HMMA.16816.F32.BF16 R28, R20.reuse, R192, R28 ;  /* 0x000000c0141c723c */ /* 0x050fec000004181c */
[C---:B------:R-:W-:Y:S01]  /*9d80*/  HMMA.16816.F32.BF16 R24, R20.reuse, R194, R24 ;  /* 0x000000c21418723c */ /* 0x040fe20000041818 */
[----:B------:R-:W-:Y:S05]  /*9d90*/  LDSM.16.M88.4 R192, [R227+0xc000] ;  /* 0x00c00000e3c0783b */ /* 0x000fea0000000200 */
[C---:B--2---:R-:W-:Y:S06]  /*9da0*/  HMMA.16816.F32.BF16 R188, R20.reuse, R172, R188 ;  /* 0x000000ac14bc723c */ /* 0x044fec00000418bc */
        /* <DEDUP_REMOVED lines=34> */
[----:B------:R-:W-:Y:S05]  /*9fd0*/  LDSM.16.M88.4 R196, [R232+0x6000] ;  /* 0x00600000e8c4783b */ /* 0x000fea0000000200 */
[C---:B--2---:R-:W-:Y:S06]  /*9fe0*/  HMMA.16816.F32.BF16 R188, R16.reuse, R20, R188 ;  /* 0x0000001410bc723c */ /* 0x044fec00000418bc */
[C---:B------:R-:W-:Y:S01]  /*9ff0*/  HMMA.16816.F32.BF16 R184, R16.reuse, R22, R184 ;  /* 0x0000001610b8723c */ /* 0x040fe200000418b8 */
[----:B------:R-:W2:Y:S05]  /*a000*/  LDSM.16.M88.4 R20, [R211] ;  /* 0x00000000d314783b */ /* 0x000eaa0000000200 */
[C---:B-----5:R-:W-:Y:S06]  /*a010*/  HMMA.16816.F32.BF16 R28, R16.reuse, R192, R28 ;  /* 0x000000c0101c723c */ /* 0x060fec000004181c */
[----:B------:R-:W-:Y:S01]  /*a020*/  HMMA.16816.F32.BF16 R24, R16, R194, R24 ;  /* 0x000000c21018723c */ /* 0x000fe20000041818 */
[----:B------:R-:W5:Y:S04]  /*a030*/  LDSM.16.M88.4 R192, [R233+0xf800] ;  /* 0x00f80000e9c0783b */ /* 0x000f680000000200 */
[----:B------:R-:W5:Y:S01]  /*a040*/  LDSM.16.M88.4 R16, [R210] ;  /* 0x00000000d210783b */ /* 0x000f620000000200 */
[C---:B-1----:R-:W-:Y:S06]  /*a050*/  HMMA.16816.F32.BF16 R8, R176.reuse, R180, R8 ;  /* 0x000000b4b008723c */ /* 0x042fec0000041808 */
[C---:B------:R-:W-:Y:S01]  /*a060*/  HMMA.16816.F32.BF16 R4, R176.reuse, R182, R4 ;  /* 0x000000b6b004723c */ /* 0x040fe20000041804 */
[----:B------:R-:W-:Y:S05]  /*a070*/  LDSM.16.M88.4 R180, [R230+0x6000] ;  /* 0x00600000e6b4783b */ /* 0x000fea0000000200 */
[C---:B----4-:R-:W-:Y:S06]  /*a080*/  HMMA.16816.F32.BF16 R168, R176.reuse, R172, R168 ;  /* 0x000000acb0a8723c */ /* 0x050fec00000418a8 */
[C---:B------:R-:W-:Y:S01]  /*a090*/  HMMA.16816.F32.BF16 R32, R176.reuse, R174, R32 ;  /* 0x000000aeb020723c */ /* 0x040fe20000041820 */
[----:B------:R-:W1:Y:S05]  /*a0a0*/  LDSM.16.M88.4 R172, [R227+0xe000] ;  /* 0x00e00000e3ac783b */ /* 0x000e6a0000000200 */
[C---:B---3--:R-:W-:Y:S06]  /*a0b0*/  HMMA.16816.F32.BF16 R28, R176.reuse, R12, R28 ;  /* 0x0000000cb01c723c */ /* 0x048fec000004181c */
[----:B------:R-:W-:Y:S01]  /*a0c0*/  HMMA.16816.F32.BF16 R24, R176, R14, R24 ;  /* 0x0000000eb018723c */ /* 0x000fe20000041818 */
[----:B------:R-:W3:Y:S05]  /*a0d0*/  LDSM.16.M88.4 R12, [R209] ;  /* 0x00000000d10c783b */ /* 0x000eea0000000200 */
[C---:B--2---:R-:W-:Y:S06]  /*a0e0*/  HMMA.16816.F32.BF16 R8, R196.reuse, R20, R8 ;  /* 0x00000014c408723c */ /* 0x044fec0000041808 */
[----:B------:R-:W-:Y:S01]  /*a0f0*/  HMMA.16816.F32.BF16 R4, R196, R22, R4 ;  /* 0x00000016c404723c */ /* 0x000fe20000041804 */
[----:B------:R-:W-:Y:S05]  /*a100*/  LDSM.16.M88.4 R20, [R229+0x6000] ;  /* 0x00600000e514783b */ /* 0x000fea0000000200 */
[C---:B-----5:R-:W-:Y:S06]  /*a110*/  HMMA.16816.F32.BF16 R188, R176.reuse, R192, R188 ;  /* 0x000000c0b0bc723c */ /* 0x060fec00000418bc */
[----:B------:R-:W-:Y:S01]  /*a120*/  HMMA.16816.F32.BF16 R184, R176, R194, R184 ;  /* 0x000000c2b0b8723c */ /* 0x000fe200000418b8 */
[----:B------:R-:W2:Y:S04]  /*a130*/  LDSM.16.M88.4 R176, [R227+0xe800] ;  /* 0x00e80000e3b0783b */ /* 0x000ea80000000200 */
[----:B------:R-:W4:Y:S01]  /*a140*/  LDSM.16.M88.4 R192, [R208] ;  /* 0x00000000d0c0783b */ /* 0x000f220000000200 */
[C---:B------:R-:W-:Y:S06]  /*a150*/  HMMA.16816.F32.BF16 R168, R196.reuse, R16, R168 ;  /* 0x00000010c4a8723c */ /* 0x040fec00000418a8 */
[----:B------:R-:W-:Y:S01]  /*a160*/  HMMA.16816.F32.BF16 R32, R196, R18, R32 ;  /* 0x00000012c420723c */ /* 0x000fe20000041820 */
[----:B------:R-:W5:Y:S05]  /*a170*/  LDSM.16.M88.4 R16, [R220+0x6000] ;  /* 0x00600000dc10783b */ /* 0x000f6a0000000200 */
[C---:B-1----:R-:W-:Y:S06]  /*a180*/  HMMA.16816.F32.BF16 R8, R180.reuse, R172, R8 ;  /* 0x000000acb408723c */ /* 0x042fec0000041808 */
[----:B------:R-:W-:Y:S01]  /*a190*/  HMMA.16816.F32.BF16 R4, R180, R174, R4 ;  /* 0x000000aeb404723c */ /* 0x000fe20000041804 */
[----:B------:R-:W1:Y:S05]  /*a1a0*/  LDSM.16.M88.4 R172, [R227+0xf000] ;  /* 0x00f00000e3ac783b */ /* 0x000e6a0000000200 */
[C---:B---3--:R-:W-:Y:S06]  /*a1b0*/  HMMA.16816.F32.BF16 R28, R196.reuse, R12, R28 ;  /* 0x0000000cc41c723c */ /* 0x048fec000004181c */
[----:B------:R-:W-:Y:S01]  /*a1c0*/  HMMA.16816.F32.BF16 R24, R196, R14, R24 ;  /* 0x0000000ec418723c */ /* 0x000fe20000041818 */
[----:B------:R-:W3:Y:S05]  /*a1d0*/  LDSM.16.M88.4 R12, [R220+0x6800] ;  /* 0x00680000dc0c783b */ /* 0x000eea0000000200 */
[----:B--2---:R-:W-:Y:S06]  /*a1e0*/  HMMA.16816.F32.BF16 R168, R180, R176, R168 ;  /* 0x000000b0b4a8723c */ /* 0x004fec00000418a8 */
[----:B----4-:R-:W-:Y:S01]  /*a1f0*/  HMMA.16816.F32.BF16 R188, R196, R192, R188 ;  /* 0x000000c0c4bc723c */ /* 0x010fe200000418bc */
[----:B------:R-:W-:-:S05]  /*a200*/  VIADD R176, R0, 0x1 ;  /* 0x0000000100b07836 */ /* 0x000fca0000000000 */
[C---:B-----5:R-:W-:Y:S01]  /*a210*/  HMMA.16816.F32.BF16 R8, R20.reuse, R16, R8 ;  /* 0x000000101408723c */ /* 0x060fe20000041808 */
[----:B------:R-:W-:Y:S02]  /*a220*/  I2FP.F32.S32 R192, R176 ;  /* 0x000000b000c07245 */ /* 0x000fe40000201400 */
[C---:B------:R-:W-:Y:S02]  /*a230*/  ISETP.GE.AND P1, PT, R176.reuse, R167, PT ;  /* 0x000000a7b000720c */ /* 0x040fe40003f26270 */
[----:B------:R-:W-:Y:S01]  /*a240*/  ISETP.GE.AND P2, PT, R176, R2, PT ;  /* 0x00000002b000720c */ /* 0x000fe20003f46270 */
[----:B------:R-:W-:Y:S01]  /*a250*/  HMMA.16816.F32.BF16 R4, R20, R18, R4 ;  /* 0x000000121404723c */ /* 0x000fe20000041804 */
[----:B------:R-:W-:Y:S05]  /*a260*/  LDSM.16.M88.4 R16, [R220+0x7000] ;  /* 0x00700000dc10783b */ /* 0x000fea0000000200 */
[C---:B------:R-:W-:Y:S01]  /*a270*/  HMMA.16816.F32.BF16 R32, R180.reuse, R178, R32 ;  /* 0x000000b2b420723c */ /* 0x040fe20000041820 */
[----:B------:R-:W2:Y:S05]  /*a280*/  LDSM.16.M88.4 R176, [R227+0xf800] ;  /* 0x00f80000e3b0783b */ /* 0x000eaa0000000200 */
[----:B-1----:R-:W-:Y:S06]  /*a290*/  HMMA.16816.F32.BF16 R28, R180, R172, R28 ;  /* 0x000000acb41c723c */ /* 0x002fec000004181c */
[----:B---3--:R-:W-:Y:S01]  /*a2a0*/  HMMA.16816.F32.BF16 R168, R20, R12, R168 ;  /* 0x0000000c14a8723c */ /* 0x008fe200000418a8 */
[----:B------:R-:W-:-:S02]  /*a2b0*/  VIADD R172, R0, 0x8 ;  /* 0x0000000800ac7836 */ /* 0x000fc40000000000 */
[----:B------:R-:W-:-:S03]  /*a2c0*/  FFMA.FTZ R9, R192, UR5, R9 ;  /* 0x00000005c0097c23 */ /* 0x000fc60008010009 */
[----:B------:R-:W-:Y:S01]  /*a2d0*/  I2FP.F32.S32 R173, R172 ;  /* 0x000000ac00ad7245 */ /* 0x000fe20000201400 */
[----:B------:R-:W-:Y:S01]  /*a2e0*/  FFMA.FTZ R12, R192, UR5, R11 ;  /* 0x00000005c00c7c23 */ /* 0x000fe2000801000b */
[----:B------:R-:W-:Y:S01]  /*a2f0*/  VIADD R13, R0, 0x9 ;  /* 0x00000009000d7836 */ /* 0x000fe20000000000 */
[----:B------:R-:W-:Y:S01]  /*a300*/  FSEL R9, R9, -INF , !P1 ;  /* 0xff80000009097808 */ /* 0x000fe20004800000 */
[----:B------:R-:W-:Y:S01]  /*a310*/  HMMA.16816.F32.BF16 R24, R180, R174, R24 ;  /* 0x000000aeb418723c */ /* 0x000fe20000041818 */
[C---:B------:R-:W-:Y:S01]  /*a320*/  FFMA.FTZ R11, R173.reuse, UR5, R4 ;  /* 0x00000005ad0b7c23 */ /* 0x040fe20008010004 */
[----:B------:R-:W-:Y:S01]  /*a330*/  FSEL R12, R12, -INF , !P2 ;  /* 0xff8000000c0c7808 */ /* 0x000fe20005000000 */
[----:B------:R-:W-:Y:S01]  /*a340*/  FFMA.FTZ R6, R173, UR5, R6 ;  /* 0x00000005ad067c23 */ /* 0x000fe20008010006 */
[----:B------:R-:W-:Y:S02]  /*a350*/  I2FP.F32.S32 R4, R13 ;  /* 0x0000000d00047245 */ /* 0x000fe40000201400 */
[CC--:B------:R-:W-:Y:S01]  /*a360*/  ISETP.GE.AND P1, PT, R172.reuse, R167.reuse, PT ;  /* 0x000000a7ac00720c */ /* 0x0c0fe20003f26270 */
[----:B------:R-:W-:Y:S01]  /*a370*/  HMMA.16816.F32.BF16 R32, R20, R14, R32 ;  /* 0x0000000e1420723c */ /* 0x000fe20000041820 */
[-C--:B------:R-:W-:Y:S01]  /*a380*/  ISETP.GE.AND P2, PT, R172, R2.reuse, PT ;  /* 0x00000002ac00720c */ /* 0x080fe20003f46270 */
[C---:B------:R-:W-:Y:S01]  /*a390*/  FFMA.FTZ R172, R4.reuse, UR5, R5 ;  /* 0x0000000504ac7c23 */ /* 0x040fe20008010005 */
[----:B------:R-:W-:Y:S01]  /*a3a0*/  FSEL R11, R11, -INF , !P1 ;  /* 0xff8000000b0b7808 */ /* 0x000fe20004800000 */
[----:B------:R-:W-:Y:S01]  /*a3b0*/  FFMA.FTZ R7, R4, UR5, R7 ;  /* 0x0000000504077c23 */ /* 0x000fe20008010007 */
[----:B------:R-:W-:Y:S01]  /*a3c0*/  FSEL R206, R6, -INF , !P2 ;  /* 0xff80000006ce7808 */ /* 0x000fe20005000000 */
[C---:B------:R-:W-:Y:S01]  /*a3d0*/  VIADD R5, R0.reuse, 0x10 ;  /* 0x0000001000057836 */ /* 0x040fe20000000000 */
[C---:B------:R-:W-:Y:S01]  /*a3e0*/  ISETP.GE.AND P1, PT, R13.reuse, R167, PT ;  /* 0x000000a70d00720c */ /* 0x040fe20003f26270 */
[----:B------:R-:W-:Y:S01]  /*a3f0*/  HMMA.16816.F32.BF16 R184, R196, R194, R184 ;  /* 0x000000c2c4b8723c */ /* 0x000fe200000418b8 */
[----:B------:R-:W-:Y:S01]  /*a400*/  ISETP.GE.AND P2, PT, R13, R2, PT ;  /* 0x000000020d00720c */ /* 0x000fe20003f46270 */
[----:B------:R-:W-:Y:S01]  /*a410*/  VIADD R14, R0, 0x11 ;  /* 0x00000011000e7836 */ /* 0x000fe20000000000 */
[----:B------:R-:W-:-:S02]  /*a420*/  FSEL R13, R172, -INF , !P1 ;  /* 0xff800000ac0d7808 */ /* 0x000fc40004800000 */
[----:B------:R-:W-:Y:S01]  /*a430*/  FSEL R242, R7, -INF , !P2 ;  /* 0xff80000007f27808 */ /* 0x000fe20005000000 */
[----:B--2---:R-:W-:Y:S01]  /*a440*/  HMMA.16816.F32.BF16 R188, R180, R176, R188 ;  /* 0x000000b0b4bc723c */ /* 0x004fe200000418bc */
[C---:B------:R-:W-:Y:S02]  /*a450*/  ISETP.GE.AND P1, PT, R5.reuse, R167, PT ;  /* 0x000000a70500720c */ /* 0x040fe40003f26270 */
[----:B------:R-:W-:Y:S02]  /*a460*/  I2FP.F32.S32 R15, R5 ;  /* 0x00000005000f7245 */ /* 0x000fe40000201400 */
[----:B------:R-:W-:Y:S01]  /*a470*/  ISETP.GE.AND P2, PT, R5, R2, PT ;  /* 0x000000020500720c */ /* 0x000fe20003f46270 */
[----:B------:R-:W-:Y:S01]  /*a480*/  HMMA.16816.F32.BF16 R28, R20, R16, R28 ;  /* 0x00000010141c723c */ /* 0x000fe2000004181c */
[----:B------:R-:W1:Y:S01]  /*a490*/  LDSM.16.M88.4 R4, [R220+0x7800] ;  /* 0x00780000dc04783b */ /* 0x000e620000000200 */
[C---:B------:R-:W-:Y:S01]  /*a4a0*/  FFMA.FTZ R168, R15.reuse, UR5, R168 ;  /* 0x000000050fa87c23 */ /* 0x040fe200080100a8 */
[----:B------:R-:W-:Y:S01]  /*a4b0*/  FFMA.FTZ R170, R15, UR5, R170 ;  /* 0x000000050faa7c23 */ /* 0x000fe200080100aa */
[----:B------:R-:W-:Y:S01]  /*a4c0*/  VIADD R15, R0, 0x18 ;  /* 0x00000018000f7836 */ /* 0x000fe20000000000 */
[----:B------:R-:W-:-:S04]  /*a4d0*/  DEPBAR.LE SB0, 0x0 ;  /* 0x000080000000791a */ /* 0x000fc80000000000 */
[----:B------:R-:W-:Y:S01]  /*a4e0*/  I2FP.F32.S32 R16, R14 ;  /* 0x0000000e00107245 */ /* 0x000fe20000201400 */
[----:B------:R-:W-:Y:S01]  /*a4f0*/  HMMA.16816.F32.BF16 R24, R20, R18, R24 ;  /* 0x000000121418723c */ /* 0x000fe20000041818 */
[----:B------:R-:W-:Y:S02]  /*a500*/  FSEL R207, R168, -INF , !P1 ;  /* 0xff800000a8cf7808 */ /* 0x000fe40004800000 */
[----:B------:R-:W-:Y:S01]  /*a510*/  FSEL R192, R170, -INF , !P2 ;  /* 0xff800000aac07808 */ /* 0x000fe20005000000 */
[C---:B------:R-:W-:Y:S01]  /*a520*/  FFMA.FTZ R169, R16.reuse, UR5, R169 ;  /* 0x0000000510a97c23 */ /* 0x040fe200080100a9 */
[----:B------:R-:W-:Y:S01]  /*a530*/  FFMA.FTZ R171, R16, UR5, R171 ;  /* 0x0000000510ab7c23 */ /* 0x000fe200080100ab */
[----:B------:R-:W-:Y:S01]  /*a540*/  I2FP.F32.S32 R17, R15 ;  /* 0x0000000f00117245 */ /* 0x000fe20000201400 */
[----:B------:R-:W-:Y:S01]  /*a550*/  HMMA.16816.F32.BF16 R184, R180, R178, R184 ;  /* 0x000000b2b4b8723c */ /* 0x000fe200000418b8 */
[----:B------:R-:W-:Y:S01]  /*a560*/  BAR.SYNC.DEFER_BLOCKING 0x0 ;  /* 0x0000000000007b1d */ /* 0x000fe20000010000 */
[----:B------:R-:W-:-:S02]  /*a570*/  ISETP.GE.AND P1, PT, R14, R167, PT ;  /* 0x000000a70e00720c */ /* 0x000fc40003f26270 */
[-C--:B------:R-:W-:Y:S01]  /*a580*/  ISETP.GE.AND P2, PT, R14, R2.reuse, PT ;  /* 0x000000020e00720c */ /* 0x080fe20003f46270 */
[C---:B------:R-:W-:Y:S01]  /*a590*/  VIADD R14, R0.reuse, 0x19 ;  /* 0x00000019000e7836 */ /* 0x040fe20000000000 */
[----:B------:R-:W-:Y:S01]  /*a5a0*/  FSEL R205, R169, -INF , !P1 ;  /* 0xff800000a9cd7808 */ /* 0x000fe20004800000 */
[----:B------:R-:W-:Y:S01]  /*a5b0*/  FFMA.FTZ R32, R17, UR5, R32 ;  /* 0x0000000511207c23 */ /* 0x000fe20008010020 */
[----:B------:R-:W-:Y:S01]  /*a5c0*/  FSEL R194, R171, -INF , !P2 ;  /* 0xff800000abc27808 */ /* 0x000fe20005000000 */
[----:B------:R-:W-:Y:S01]  /*a5d0*/  FFMA.FTZ R34, R17, UR5, R34 ;  /* 0x0000000511227c23 */ /* 0x000fe20008010022 */
[C---:B------:R-:W-:Y:S01]  /*a5e0*/  ISETP.GE.AND P1, PT, R15.reuse, R167, PT ;  /* 0x000000a70f00720c */ /* 0x040fe20003f26270 */
[C---:B------:R-:W-:Y:S01]  /*a5f0*/  VIADD R17, R0.reuse, 0x21 ;  /* 0x0000002100117836 */ /* 0x040fe20000000000 */
[----:B------:R-:W-:Y:S01]  /*a600*/  ISETP.GE.AND P2, PT, R15, R2, PT ;  /* 0x000000020f00720c */ /* 0x000fe20003f46270 */
[----:B------:R-:W-:Y:S01]  /*a610*/  VIADD R15, R0, 0x20 ;  /* 0x00000020000f7836 */ /* 0x000fe20000000000 */
[----:B------:R-:W-:-:S02]  /*a620*/  I2FP.F32.S32 R16, R14 ;  /* 0x0000000e00107245 */ /* 0x000fc40000201400 */
[----:B------:R-:W-:Y:S02]  /*a630*/  FSEL R193, R32, -INF , !P1 ;  /* 0xff80000020c17808 */ /* 0x000fe40004800000 */
[----:B------:R-:W-:Y:S01]  /*a640*/  FSEL R32, R34, -INF , !P2 ;  /* 0xff80000022207808 */ /* 0x000fe20005000000 */
[C---:B------:R-:W-:Y:S01]  /*a650*/  FFMA.FTZ R33, R16.reuse, UR5, R33 ;  /* 0x0000000510217c23 */ /* 0x040fe20008010021 */
[----:B------:R-:W-:Y:S01]  /*a660*/  I2FP.F32.S32 R19, R15 ;  /* 0x0000000f00137245 */ /* 0x000fe20000201400 */
[----:B------:R-:W-:Y:S01]  /*a670*/  FFMA.FTZ R34, R16, UR5, R35 ;  /* 0x0000000510227c23 */ /* 0x000fe20008010023 */
[C---:B------:R-:W-:Y:S02]  /*a680*/  ISETP.GE.AND P1, PT, R14.reuse, R167, PT ;  /* 0x000000a70e00720c */ /* 0x040fe40003f26270 */
[----:B------:R-:W-:Y:S01]  /*a690*/  ISETP.GE.AND P2, PT, R14, R2, PT ;  /* 0x000000020e00720c */ /* 0x000fe20003f46270 */
[----:B------:R-:W-:Y:S01]  /*a6a0*/  VIADD R14, R0, 0x28 ;  /* 0x00000028000e7836 */ /* 0x000fe20000000000 */
[----:B-1----:R-:W-:Y:S01]  /*a6b0*/  HMMA.16816.F32.BF16 R188, R20, R4, R188 ;  /* 0x0000000414bc723c */ /* 0x002fe200000418bc */
[----:B------:R-:W-:Y:S01]  /*a6c0*/  FSEL R33, R33, -INF , !P1 ;  /* 0xff80000021217808 */ /* 0x000fe20004800000 */
[C---:B------:R-:W-:Y:S01]  /*a6d0*/  FFMA.FTZ R28, R19.reuse, UR5, R28 ;  /* 0x00000005131c7c23 */ /* 0x040fe2000801001c */
[----:B------:R-:W-:Y:S01]  /*a6e0*/  FSEL R34, R34, -INF , !P2 ;  /* 0xff80000022227808 */ /* 0x000fe20005000000 */
[----:B------:R-:W-:Y:S01]  /*a6f0*/  FFMA.FTZ R30, R19, UR5, R30 ;  /* 0x00000005131e7c23 */ /* 0x000fe2000801001e */
[----:B------:R-:W-:-:S02]  /*a700*/  I2FP.F32.S32 R16, R17 ;  /* 0x0000001100107245 */ /* 0x000fc40000201400 */
[CC--:B------:R-:W-:Y:S02]  /*a710*/  ISETP.GE.AND P1, PT, R15.reuse, R167.reuse, PT ;  /* 0x000000a70f00720c */ /* 0x0c0fe40003f26270 */
[----:B------:R-:W-:Y:S01]  /*a720*/  ISETP.GE.AND P2, PT, R15, R2, PT ;  /* 0x000000020f00720c */ /* 0x000fe20003f46270 */
[C---:B------:R-:W-:Y:S01]  /*a730*/  FFMA.FTZ R29, R16.reuse, UR5, R29 ;  /* 0x00000005101d7c23 */ /* 0x040fe2000801001d */
[----:B------:R-:W-:Y:S01]  /*a740*/  I2FP.F32.S32 R5, R14 ;  /* 0x0000000e00057245 */ /* 0x000fe20000201400 */
[----:B------:R-:W-:Y:S01]  /*a750*/  FFMA.FTZ R31, R16, UR5, R31 ;  /* 0x00000005101f7c23 */ /* 0x000fe2000801001f */
[----:B------:R-:W-:Y:S01]  /*a760*/  FSEL R195, R28, -INF , !P1 ;  /* 0xff8000001cc37808 */ /* 0x000fe20004800000 */
[----:B------:R-:W-:Y:S01]  /*a770*/  VIADD R15, R0, 0x29 ;  /* 0x00000029000f7836 */ /* 0x000fe20000000000 */
[----:B------:R-:W-:Y:S01]  /*a780*/  FSEL R198, R30, -INF , !P2 ;  /* 0xff8000001ec67808 */ /* 0x000fe20005000000 */
[----:B------:R-:W-:Y:S01]  /*a790*/  FFMA.FTZ R24, R5, UR5, R24 ;  /* 0x0000000505187c23 */ /* 0x000fe20008010018 */
[----:B------:R-:W-:Y:S01]  /*a7a0*/  ISETP.GE.AND P1, PT, R17, R167, PT ;  /* 0x000000a71100720c */ /* 0x000fe20003f26270 */
[----:B------:R-:W-:Y:S01]  /*a7b0*/  FFMA.FTZ R26, R5, UR5, R26 ;  /* 0x00000005051a7c23 */ /* 0x000fe2000801001a */
[----:B------:R-:W-:Y:S01]  /*a7c0*/  ISETP.GE.AND P2, PT, R17, R2, PT ;  /* 0x000000021100720c */ /* 0x000fe20003f46270 */
[----:B------:R-:W-:Y:S01]  /*a7d0*/  HMMA.16816.F32.BF16 R4, R20, R6, R184 ;  /* 0x000000061404723c */ /* 0x000fe200000418b8 */
[----:B------:R-:W-:Y:S01]  /*a7e0*/  FSEL R197, R29, -INF , !P1 ;  /* 0xff8000001dc57808 */ /* 0x000fe20004800000 */
[----:B------:R-:W-:Y:S01]  /*a7f0*/  VIADD R16, R0, 0x30 ;  /* 0x0000003000107836 */ /* 0x000fe20000000000 */
[----:B------:R-:W-:-:S02]  /*a800*/  FSEL R202, R31, -INF , !P2 ;  /* 0xff8000001fca7808 */ /* 0x000fc40005000000 */
[C---:B------:R-:W-:Y:S02]  /*a810*/  ISETP.GE.AND P1, PT, R14.reuse, R167, PT ;  /* 0x000000a70e00720c */ /* 0x040fe40003f26270 */
[-C--:B------:R-:W-:Y:S02]  /*a820*/  ISETP.GE.AND P2, PT, R14, R2.reuse, PT ;  /* 0x000000020e00720c */ /* 0x080fe40003f46270 */
[----:B------:R-:W-:Y:S02]  /*a830*/  I2FP.F32.S32 R14, R15 ;  /* 0x0000000f000e7245 */ /* 0x000fe40000201400 */
[----:B------:R-:W-:Y:S02]  /*a840*/  FSEL R203, R24, -INF , !P1 ;  /* 0xff80000018cb7808 */ /* 0x000fe40004800000 */
[----:B------:R-:W-:Y:S01]  /*a850*/  FSEL R204, R26, -INF , !P2 ;  /* 0xff8000001acc7808 */ /* 0x000fe20005000000 */
[C---:B------:R-:W-:Y:S01]  /*a860*/  FFMA.FTZ R25, R14.reuse, UR5, R25 ;  /* 0x000000050e197c23 */ /* 0x040fe20008010019 */
[C---:B------:R-:W-:Y:S01]  /*a870*/  ISETP.GE.AND P1, PT, R15.reuse, R167, PT ;  /* 0x000000a70f00720c */ /* 0x040fe20003f26270 */
[----:B------:R-:W-:Y:S01]  /*a880*/  FFMA.FTZ R27, R14, UR5, R27 ;  /* 0x000000050e1b7c23 */ /* 0x000fe2000801001b */
[----:B------:R-:W-:Y:S01]  /*a890*/  ISETP.GE.AND P2, PT, R15, R2, PT ;  /* 0x000000020f00720c */ /* 0x000fe20003f46270 */
[C---:B------:R-:W-:Y:S01]  /*a8a0*/  VIADD R15, R0.reuse, 0x31 ;  /* 0x00000031000f7836 */ /* 0x040fe20000000000 */
[----:B------:R-:W-:Y:S01]  /*a8b0*/  I2FP.F32.S32 R17, R16 ;  /* 0x0000001000117245 */ /* 0x000fe20000201400 */
[----:B------:R-:W-:Y:S01]  /*a8c0*/  VIADD R14, R0, 0x38 ;  /* 0x00000038000e7836 */ /* 0x000fe20000000000 */
[----:B------:R-:W-:-:S02]  /*a8d0*/  FSEL R199, R25, -INF , !P1 ;  /* 0xff80000019c77808 */ /* 0x000fc40004800000 */
[----:B------:R-:W-:Y:S01]  /*a8e0*/  I2FP.F32.S32 R180, R15 ;  /* 0x0000000f00b47245 */ /* 0x000fe20000201400 */
[C---:B------:R-:W-:Y:S01]  /*a8f0*/  FFMA.FTZ R185, R17.reuse, UR5, R188 ;  /* 0x0000000511b97c23 */ /* 0x040fe200080100bc */
[----:B------:R-:W-:Y:S01]  /*a900*/  ISETP.GE.AND P1, PT, R16, R167, PT ;  /* 0x000000a71000720c */ /* 0x000fe20003f26270 */
[----:B------:R-:W-:Y:S01]  /*a910*/  FFMA.FTZ R182, R17, UR5, R190 ;  /* 0x0000000511b67c23 */ /* 0x000fe200080100be */
[----:B------:R-:W-:Y:S01]  /*a920*/  FSEL R196, R27, -INF , !P2 ;  /* 0xff8000001bc47808 */ /* 0x000fe20005000000 */
[C---:B------:R-:W-:Y:S01]  /*a930*/  FFMA.FTZ R184, R180.reuse, UR5, R189 ;  /* 0x00000005b4b87c23 */ /* 0x040fe200080100bd */
[----:B------:R-:W-:Y:S01]  /*a940*/  FSEL R185, R185, -INF , !P1 ;  /* 0xff800000b9b97808 */ /* 0x000fe20004800000 */
[----:B------:R-:W-:Y:S01]  /*a950*/  FFMA.FTZ R180, R180, UR5, R191 ;  /* 0x00000005b4b47c23 */ /* 0x000fe200080100bf */
[----:B------:R-:W-:Y:S02]  /*a960*/  I2FP.F32.S32 R17, R14 ;  /* 0x0000000e00117245 */ /* 0x000fe40000201400 */
[----:B------:R-:W-:-:S02]  /*a970*/  ISETP.GE.AND P2, PT, R16, R2, PT ;  /* 0x000000021000720c */ /* 0x000fc40003f46270 */
[-C--:B------:R-:W-:Y:S01]  /*a980*/  ISETP.GE.AND P1, PT, R15, R167.reuse, PT ;  /* 0x000000a70f00720c */ /* 0x080fe20003f26270 */
[C---:B------:R-:W-:Y:S01]  /*a990*/  FFMA.FTZ R4, R17.reuse, UR5, R4 ;  /* 0x0000000511047c23 */ /* 0x040fe20008010004 */
[----:B------:R-:W-:Y:S01]  /*a9a0*/  FSEL R182, R182, -INF , !P2 ;  /* 0xff800000b6b67808 */ /* 0x000fe20005000000 */
[----:B------:R-:W-:Y:S01]  /*a9b0*/  FFMA.FTZ R177, R17, UR5, R6 ;  /* 0x0000000511b17c23 */ /* 0x000fe20008010006 */
[----:B------:R-:W-:Y:S01]  /*a9c0*/  FSEL R184, R184, -INF , !P1 ;  /* 0xff800000b8b87808 */ /* 0x000fe20004800000 */
[----:B------:R-:W-:Y:S01]  /*a9d0*/  VIADD R6, R0, 0x39 ;  /* 0x0000003900067836 */ /* 0x000fe20000000000 */
[----:B------:R-:W-:Y:S02]  /*a9e0*/  ISETP.GE.AND P2, PT, R15, R2, PT ;  /* 0x000000020f00720c */ /* 0x000fe40003f46270 */
[----:B------:R-:W-:Y:S02]  /*a9f0*/  ISETP.GE.AND P1, PT, R14, R167, PT ;  /* 0x000000a70e00720c */ /* 0x000fe40003f26270 */
[----:B------:R-:W-:-:S02]  /*aa00*/  I2FP.F32.S32 R15, R0 ;  /* 0x00000000000f7245 */ /* 0x000fc40000201400 */
[----:B------:R-:W-:Y:S02]  /*aa10*/  FSEL R181, R4, -INF , !P1 ;  /* 0xff80000004b57808 */ /* 0x000fe40004800000 */
[----:B------:R-:W-:Y:S01]  /*aa20*/  I2FP.F32.S32 R4, R6 ;  /* 0x0000000600047245 */ /* 0x000fe20000201400 */
[----:B------:R-:W-:Y:S01]  /*aa30*/  FFMA.FTZ R8, R15, UR5, R8 ;  /* 0x000000050f087c23 */ /* 0x000fe20008010008 */
[-C--:B------:R-:W-:Y:S02]  /*aa40*/  ISETP.GE.AND P1, PT, R0, R167.reuse, PT ;  /* 0x000000a70000720c */ /* 0x080fe40003f26270 */
[----:B------:R-:W-:Y:S01]  /*aa50*/  FSEL R180, R180, -INF , !P2 ;  /* 0xff800000b4b47808 */ /* 0x000fe20005000000 */
[----:B------:R-:W-:Y:S01]  /*aa60*/  FFMA.FTZ R183, R4, UR5, R5 ;  /* 0x0000000504b77c23 */ /* 0x000fe20008010005 */
[----:B------:R-:W-:Y:S01]  /*aa70*/  FSEL R5, R8, -INF , !P1 ;  /* 0xff80000008057808 */ /* 0x000fe20004800000 */
[----:B------:R-:W-:Y:S01]  /*aa80*/  FFMA.FTZ R7, R4, UR5, R7 ;  /* 0x0000000504077c23 */ /* 0x000fe20008010007 */
[----:B------:R-:W-:-:S02]  /*aa90*/  ISETP.GE.AND P1, PT, R6, R167, PT ;  /* 0x000000a70600720c */ /* 0x000fc40003f26270 */
[-C--:B------:R-:W-:Y:S02]  /*aaa0*/  ISETP.GE.AND P2, PT, R14, R2.reuse, PT ;  /* 0x000000020e00720c */ /* 0x080fe40003f46270 */
[----:B------:R-:W-:Y:S02]  /*aab0*/  FSEL R183, R183, -INF , !P1 ;  /* 0xff800000b7b77808 */ /* 0x000fe40004800000 */
[----:B------:R-:W-:Y:S02]  /*aac0*/  PLOP3.LUT P1, PT, PT, PT, UP0, 0x80, 0x0 ;  /* 0x000000000000781c */ /* 0x000fe40003f2f008 */
[----:B------:R-:W-:Y:S02]  /*aad0*/  FSEL R177, R177, -INF , !P2 ;  /* 0xff800000b1b17808 */ /* 0x000fe40005000000 */
[----:B------:R-:W-:Y:S01]  /*aae0*/  ISETP.GE.AND P2, PT, R0, R2, PT ;  /* 0x000000020000720c */ /* 0x000fe20003f46270 */
[----:B------:R-:W-:-:S05]  /*aaf0*/  FFMA.FTZ R0, R15, UR5, R10 ;  /* 0x000000050f007c23 */ /* 0x000fca000801000a */
        /* <DEDUP_REMOVED lines=47> */
[----:B------:R-:W-:Y:S02]  /*adf0*/  ULOP3.LUT UR4, URZ, UR9, URZ, 0x33, !UPT ;  /* 0x000000093f047292 */ /* 0x000fe4000f8e333f */
[----:B------:R-:W-:Y:S02]  /*ae00*/  @!UP1 UIADD3 UR33, -UR33, URZ, URZ ;  /* 0x0000003f21219290 */ /* 0x000fe4000fffe13f */
[----:B------:R-:W-:-:S02]  /*ae10*/  @UP3 UIADD3 UR27, UR27, 0x1, URZ ;  /* 0x000000011b1b3890 */ /* 0x000fc4000fffe03f */
[----:B------:R-:W-:Y:S02]  /*ae20*/  USEL UR33, UR4, UR33, !UP2 ;  /* 0x0000002104217287 */ /* 0x000fe4000d000000 */
[----:B------:R-:W-:Y:S02]  /*ae30*/  @!UP0 UIADD3 UR27, -UR27, URZ, URZ ;  /* 0x0000003f1b1b8290 */ /* 0x000fe4000fffe13f */
[----:B------:R-:W-:Y:S02]  /*ae40*/  UIMAD.WIDE UR14, UR33, 0x4, UR18 ;  /* 0x00000004210e78a5 */ /* 0x000fe4000f8e0212 */
[----:B------:R-:W-:-:S04]  /*ae50*/  USEL UR4, UR4, UR27, !UP2 ;  /* 0x0000001b04047287 */ /* 0x000fc8000d000000 */
[----:B------:R-:W-:Y:S01]  /*ae60*/  UIMAD.WIDE UR20, UR4, 0x4, UR18 ;  /* 0x00000004041478a5 */ /* 0x000fe2000f8e0212 */
[----:B------:R-:W-:Y:S02]  /*ae70*/  IMAD.U32 R14, RZ, RZ, UR14 ;  /* 0x0000000eff0e7e24 */ /* 0x000fe4000f8e00ff */
[----:B------:R-:W-:-:S03]  /*ae80*/  IMAD.U32 R15, RZ, RZ, UR15 ;  /* 0x0000000fff0f7e24 */ /* 0x000fc6000f8e00ff */
        /* <DEDUP_REMOVED lines=21> */
.L_x_2504:
[----:B------:R-:W-:-:S04]  /*afe0*/  ULEA UR20, -UR6, URZ, 0x6 ;  /* 0x0000003f06147291 */ /* 0x000fc8000f8e313f */
[----:B------:R-:W-:-:S12]  /*aff0*/  USHF.R.S32.HI UR14, URZ, 0x1f, UR20 ;  /* 0x0000001f3f0e7899 */ /* 0x000fd80008011414 */
.L_x_2505:
        /* <DEDUP_REMOVED lines=154> */
.L_x_2507:
[----:B------:R-:W-:Y:S05]  /*b9a0*/  BSYNC B0 ;  /* 0x0000000000007941 */ /* 0x000fea0003800000 */
.L_x_2506:
[----:B------:R-:W0:Y:S01]  /*b9b0*/  LDGDEPBAR ;  /* 0x00000000000079af */ /* 0x000e220000000000 */
[----:B-12---:R-:W-:Y:S02]  /*b9c0*/  IMAD.U32 R7, RZ, RZ, UR20 ;  /* 0x00000014ff077e24 */ /* 0x006fe4000f8e00ff */
[----:B------:R-:W-:-:S03]  /*b9d0*/  IMAD.U32 R2, RZ, RZ, UR14 ;  /* 0x0000000eff027e24 */ /* 0x000fc6000f8e00ff */
[----:B------:R-:W-:-:S04]  /*b9e0*/  LEA R244, P1, R7, R244, 0x1 ;  /* 0x000000f407f47211 */ /* 0x000fc800078208ff */
[----:B------:R-:W-:-:S09]  /*b9f0*/  LEA.HI.X R245, R7, R245, R2, 0x1, P1 ;  /* 0x000000f507f57211 */ /* 0x000fd200008f0c02 */
.L_x_2503:
[----:B------:R-:W-:Y:S01]  /*ba00*/  FMNMX.FTZ R2, R164, R5, !PT ;  /* 0x00000005a4027209 */ /* 0x000fe20007810000 */
        /* <DEDUP_REMOVED lines=51> */
[--C-:B------:R-:W-:Y:S01]  /*bd40*/  FFMA.FTZ R170, R11, UR23, -R186.reuse ;  /* 0x000000170baa7c23 */ /* 0x100fe200080108ba */
[--C-:B------:R-:W-:Y:S01]  /*bd50*/  FFMA.FTZ R169, R13, UR23, -R186.reuse ;  /* 0x000000170da97c23 */ /* 0x100fe200080108ba */
[----:B------:R-:W-:Y:S01]  /*bd60*/  FFMA.FTZ R172, R5, UR23, -R186 ;  /* 0x0000001705ac7c23 */ /* 0x000fe200080108ba */
[--C-:B------:R-:W-:Y:S01]  /*bd70*/  FFMA.FTZ R2, R12, UR23, -R179.reuse ;  /* 0x000000170c027c23 */ /* 0x100fe200080108b3 */
[----:B------:R-:W-:Y:S01]  /*bd80*/  LDSM.16.MT88.4 R8, [R226+0x10000] ;  /* 0x01000000e208783b */ /* 0x000fe20000004200 */
[----:B------:R-:W-:Y:S01]  /*bd90*/  FSEL R5, R174, RZ, P2 ;  /* 0x000000ffae057208 */ /* 0x000fe20001000000 */
[----:B------:R-:W-:Y:S01]  /*bda0*/  FADD.FTZ R6, R3, -R6 ;  /* 0x8000000603067221 */ /* 0x000fe20000010000 */
[--C-:B------:R-:W-:Y:S01]  /*bdb0*/  FFMA.FTZ R168, R0, UR23, -R179.reuse ;  /* 0x0000001700a87c23 */ /* 0x100fe200080108b3 */
[----:B------:R-:W1:Y:S01]  /*bdc0*/  LDSM.16.MT88.4 R12, [R228+0x10000] ;  /* 0x01000000e40c783b */ /* 0x000e620000004200 */
[----:B------:R-:W-:Y:S01]  /*bdd0*/  FFMA.FTZ R0, R206, UR23, -R179 ;  /* 0x00000017ce007c23 */ /* 0x000fe200080108b3 */
[----:B------:R-:W-:Y:S01]  /*bde0*/  FADD.FTZ R4, R164, -R5 ;  /* 0x80000005a4047221 */ /* 0x000fe20000010000 */
[--C-:B------:R-:W-:Y:S01]  /*bdf0*/  FFMA.FTZ R175, R242, UR23, -R179.reuse ;  /* 0x00000017f2af7c23 */ /* 0x100fe200080108b3 */
[----:B------:R-:W-:Y:S01]  /*be00*/  FMUL.FTZ R3, R6, UR23 ;  /* 0x0000001706037c20 */ /* 0x000fe20008410000 */
[----:B------:R-:W-:Y:S01]  /*be10*/  MUFU.EX2 R172, R172 ;  /* 0x000000ac00ac7308 */ /* 0x000fe20000000800 */
[----:B------:R-:W-:Y:S01]  /*be20*/  FMUL.FTZ R176, R4, UR23 ;  /* 0x0000001704b07c20 */ /* 0x000fe20008410000 */
[--C-:B------:R-:W-:Y:S01]  /*be30*/  FFMA.FTZ R189, R193, UR23, -R186.reuse ;  /* 0x00000017c1bd7c23 */ /* 0x100fe200080108ba */
[--C-:B------:R-:W-:Y:S01]  /*be40*/  FFMA.FTZ R191, R192, UR23, -R179.reuse ;  /* 0x00000017c0bf7c23 */ /* 0x100fe200080108b3 */
[--C-:B------:R-:W-:Y:S01]  /*be50*/  FFMA.FTZ R187, R207, UR23, -R186.reuse ;  /* 0x00000017cfbb7c23 */ /* 0x100fe200080108ba */
[--C-:B------:R-:W-:Y:S01]  /*be60*/  FFMA.FTZ R188, R205, UR23, -R186.reuse ;  /* 0x00000017cdbc7c23 */ /* 0x100fe200080108ba */
[--C-:B------:R-:W-:Y:S01]  /*be70*/  FFMA.FTZ R190, R33, UR23, -R186.reuse ;  /* 0x0000001721be7c23 */ /* 0x100fe200080108ba */
[--C-:B------:R-:W-:Y:S01]  /*be80*/  FFMA.FTZ R194, R194, UR23, -R179.reuse ;  /* 0x00000017c2c27c23 */ /* 0x100fe200080108b3 */
[----:B------:R-:W2:Y:S01]  /*be90*/  MUFU.EX2 R171, R171 ;  /* 0x000000ab00ab7308 */ /* 0x000ea20000000800 */
        /* <DEDUP_REMOVED lines=16> */
[----:B--2---:R-:W-:Y:S01]  /*bfa0*/  F2FP.BF16.F32.PACK_AB R4, R171, R172 ;  /* 0x000000acab04723e */ /* 0x004fe200000010ff */
[--C-:B------:R-:W-:Y:S01]  /*bfb0*/  FFMA.FTZ R181, R181, UR23, -R186.reuse ;  /* 0x00000017b5b57c23 */ /* 0x100fe200080108ba */
[----:B------:R-:W-:Y:S01]  /*bfc0*/  FFMA.FTZ R186, R183, UR23, -R186 ;  /* 0x00000017b7ba7c23 */ /* 0x000fe200080108ba */
[--C-:B------:R-:W-:Y:S01]  /*bfd0*/  FFMA.FTZ R182, R182, UR23, -R179.reuse ;  /* 0x00000017b6b67c23 */ /* 0x100fe200080108b3 */
[--C-:B------:R-:W-:Y:S01]  /*bfe0*/  FFMA.FTZ R183, R180, UR23, -R179.reuse ;  /* 0x00000017b4b77c23 */ /* 0x100fe200080108b3 */
[--C-:B------:R-:W-:Y:S01]  /*bff0*/  FFMA.FTZ R177, R177, UR23, -R179.reuse ;  /* 0x00000017b1b17c23 */ /* 0x100fe200080108b3 */
[----:B------:R-:W-:Y:S01]  /*c000*/  FFMA.FTZ R178, R178, UR23, -R179 ;  /* 0x00000017b2b27c23 */ /* 0x000fe200080108b3 */
        /* <DEDUP_REMOVED lines=168> */
[----:B-1----:R-:W-:Y:S01]  /*ca90*/  HMMA.16816.F32.BF16 R100, R4, R12, R100 ;  /* 0x0000000c0464723c */ /* 0x002fe20000041864 */
[----:B------:R-:W-:Y:S01]  /*caa0*/  MUFU.EX2 R188, R188 ;  /* 0x000000bc00bc7308 */ /* 0x000fe20000000800 */
[----:B------:R-:W-:Y:S01]  /*cab0*/  FFMA.FTZ R172, R249, R176, R172 ;  /* 0x000000b0f9ac7223 */ /* 0x000fe200000100ac */
[----:B------:R-:W-:-:S03]  /*cac0*/  FFMA.FTZ R3, R247, R3, R168 ;  /* 0x00000003f7037223 */ /* 0x000fc600000100a8 */
[C---:B------:R-:W-:Y:S01]  /*cad0*/  HMMA.16816.F32.BF16 R104, R4.reuse, R14, R104 ;  /* 0x0000000e0468723c */ /* 0x040fe20000041868 */
[----:B------:R-:W1:Y:S01]  /*cae0*/  LDSM.16.MT88.4 R12, [R226+0x16000] ;  /* 0x01600000e20c783b */ /* 0x000e620000004200 */
[----:B------:R-:W-:Y:S01]  /*caf0*/  FADD.FTZ R171, R171, R172 ;  /* 0x000000acabab7221 */ /* 0x000fe20000010000 */
[----:B------:R-:W-:Y:S01]  /*cb00*/  MUFU.EX2 R189, R189 ;  /* 0x000000bd00bd7308 */ /* 0x000fe20000000800 */
[----:B------:R-:W-:Y:S02]  /*cb10*/  FADD.FTZ R3, R2, R3 ;  /* 0x0000000302037221 */ /* 0x000fe40000010000 */
[----:B--2---:R-:W-:Y:S01]  /*cb20*/  HMMA.16816.F32.BF16 R108, R4, R8, R108 ;  /* 0x00000008046c723c */ /* 0x004fe2000004186c */
[----:B------:R-:W-:Y:S01]  /*cb30*/  FADD.FTZ R170, R170, R171 ;  /* 0x000000abaaaa7221 */ /* 0x000fe20000010000 */
[----:B------:R-:W-:-:S03]  /*cb40*/  FADD.FTZ R0, R0, R3 ;  /* 0x0000000300007221 */ /* 0x000fc60000010000 */
[----:B------:R-:W-:Y:S01]  /*cb50*/  MUFU.EX2 R190, R190 ;  /* 0x000000be00be7308 */ /* 0x000fe20000000800 */
[----:B------:R-:W-:Y:S01]  /*cb60*/  HMMA.16816.F32.BF16 R112, R4, R10, R112 ;  /* 0x0000000a0470723c */ /* 0x000fe20000041870 */
[----:B------:R-:W2:Y:S01]  /*cb70*/  LDSM.16.MT88.4 R8, [R225+0x16000] ;  /* 0x01600000e108783b */ /* 0x000ea20000004200 */
[----:B------:R-:W-:Y:S01]  /*cb80*/  FADD.FTZ R170, R169, R170 ;  /* 0x000000aaa9aa7221 */ /* 0x000fe20000010000 */
[----:B------:R-:W-:-:S04]  /*cb90*/  FADD.FTZ R0, R175, R0 ;  /* 0x00000000af007221 */ /* 0x000fc80000010000 */
[----:B------:R-:W5:Y:S01]  /*cba0*/  MUFU.EX2 R191, R191 ;  /* 0x000000bf00bf7308 */ /* 0x000f620000000800 */
[C---:B---3--:R-:W-:Y:S07]  /*cbb0*/  HMMA.16816.F32.BF16 R116, R4.reuse, R16, R116 ;  /* 0x000000100474723c */ /* 0x048fee0000041874 */
[----:B------:R-:W3:Y:S01]  /*cbc0*/  MUFU.EX2 R194, R194 ;  /* 0x000000c200c27308 */ /* 0x000ee20000000800 */
[C---:B------:R-:W-:Y:S01]  /*cbd0*/  HMMA.16816.F32.BF16 R120, R4.reuse, R18, R120 ;  /* 0x000000120478723c */ /* 0x040fe20000041878 */
[----:B------:R-:W2:Y:S05]  /*cbe0*/  LDSM.16.MT88.4 R16, [R225+0x10800] ;  /* 0x01080000e110783b */ /* 0x000eaa0000004200 */
[----:B----4-:R-:W-:Y:S01]  /*cbf0*/  HMMA.16816.F32.BF16 R152, R4, R20, R152 ;  /* 0x000000140498723c */ /* 0x010fe20000041898 */
[----:B------:R-:W-:Y:S01]  /*cc00*/  MUFU.EX2 R192, R192 ;  /* 0x000000c000c07308 */ /* 0x000fe20000000800 */
[----:B-----5:R-:W-:-:S04]  /*cc10*/  FADD.FTZ R3, R191, R0 ;  /* 0x00000000bf037221 */ /* 0x020fc80000010000 */
[C---:B-1----:R-:W-:Y:S03]  /*cc20*/  HMMA.16816.F32.BF16 R132, R4.reuse, R12, R132 ;  /* 0x0000000c0484723c */ /* 0x042fe60000041884 */
[----:B------:R-:W1:Y:S01]  /*cc30*/  MUFU.EX2 R193, R193 ;  /* 0x000000c100c17308 */ /* 0x000e620000000800 */
[----:B---3--:R-:W-:Y:S02]  /*cc40*/  FADD.FTZ R3, R194, R3 ;  /* 0x00000003c2037221 */ /* 0x008fe40000010000 */
[C---:B------:R-:W-:Y:S01]  /*cc50*/  HMMA.16816.F32.BF16 R136, R4.reuse, R14, R136 ;  /* 0x0000000e0488723c */ /* 0x040fe20000041888 */
[----:B------:R-:W3:Y:S04]  /*cc60*/  LDSM.16.MT88.4 R12, [R224+0x10800] ;  /* 0x01080000e00c783b */ /* 0x000ee80000004200 */
[----:B------:R-:W-:Y:S01]  /*cc70*/  MUFU.EX2 R195, R195 ;  /* 0x000000c300c37308 */ /* 0x000fe20000000800 */
[C---:B--2---:R-:W-:Y:S06]  /*cc80*/  HMMA.16816.F32.BF16 R140, R4.reuse, R8, R140 ;  /* 0x00000008048c723c */ /* 0x044fec000004188c */
[C---:B------:R-:W-:Y:S01]  /*cc90*/  HMMA.16816.F32.BF16 R144, R4.reuse, R10, R144 ;  /* 0x0000000a0490723c */ /* 0x040fe20000041890 */
[----:B------:R-:W2:Y:S01]  /*cca0*/  LDSM.16.MT88.4 R8, [R228+0x12800] ;  /* 0x01280000e408783b */ /* 0x000ea20000004200 */
[----:B------:R-:W-:Y:S04]  /*ccb0*/  MUFU.EX2 R200, R200 ;  /* 0x000000c800c87308 */ /* 0x000fe80000000800 */
[----:B------:R-:W-:Y:S01]  /*ccc0*/  HMMA.16816.F32.BF16 R148, R4, R22, R148 ;  /* 0x000000160494723c */ /* 0x000fe20000041894 */
[----:B------:R-:W4:Y:S03]  /*ccd0*/  LDSM.16.MT88.4 R20, [R226+0x12800] ;  /* 0x01280000e214783b */ /* 0x000f260000004200 */
[----:B------:R-:W-:Y:S03]  /*cce0*/  MUFU.EX2 R197, R197 ;  /* 0x000000c500c57308 */ /* 0x000fe60000000800 */
[----:B------:R-:W-:Y:S01]  /*ccf0*/  F2FP.BF16.F32.PACK_AB R4, R188, R187 ;  /* 0x000000bbbc04723e */ /* 0x000fe200000010ff */
[----:B------:R-:W-:Y:S01]  /*cd00*/  FADD.FTZ R187, R187, R170 ;  /* 0x000000aabbbb7221 */ /* 0x000fe20000010000 */
[----:B------:R-:W-:-:S02]  /*cd10*/  F2FP.BF16.F32.PACK_AB R5, R194, R191 ;  /* 0x000000bfc205723e */ /* 0x000fc400000010ff */
[----:B------:R-:W-:Y:S01]  /*cd20*/  F2FP.BF16.F32.PACK_AB R6, R190, R189 ;  /* 0x000000bdbe06723e */ /* 0x000fe200000010ff */
[----:B------:R-:W-:Y:S01]  /*cd30*/  MUFU.EX2 R206, R206 ;  /* 0x000000ce00ce7308 */ /* 0x000fe20000000800 */
[----:B-1----:R-:W-:Y:S01]  /*cd40*/  F2FP.BF16.F32.PACK_AB R7, R193, R192 ;  /* 0x000000c0c107723e */ /* 0x002fe200000010ff */
[----:B------:R-:W-:Y:S01]  /*cd50*/  FADD.FTZ R188, R188, R187 ;  /* 0x000000bbbcbc7221 */ /* 0x000fe20000010000 */
[----:B------:R-:W-:-:S03]  /*cd60*/  FADD.FTZ R192, R192, R3 ;  /* 0x00000003c0c07221 */ /* 0x000fc60000010000 */
[----:B------:R-:W-:Y:S01]  /*cd70*/  FADD.FTZ R189, R189, R188 ;  /* 0x000000bcbdbd7221 */ /* 0x000fe20000010000 */
[----:B------:R-:W-:Y:S01]  /*cd80*/  FADD.FTZ R193, R193, R192 ;  /* 0x000000c0c1c17221 */ /* 0x000fe20000010000 */
[----:B------:R-:W-:Y:S01]  /*cd90*/  HMMA.16816.F32.BF16 R36, R4, R24, R36 ;  /* 0x000000180424723c */ /* 0x000fe20000041824 */
[----:B------:R-:W1:Y:S01]  /*cda0*/  MUFU.EX2 R198, R198 ;  /* 0x000000c600c67308 */ /* 0x000e620000000800 */
[----:B------:R-:W-:-:S04]  /*cdb0*/  FADD.FTZ R190, R190, R189 ;  /* 0x000000bdbebe7221 */ /* 0x000fc80000010000 */
[C---:B------:R-:W-:Y:S01]  /*cdc0*/  HMMA.16816.F32.BF16 R40, R4.reuse, R26, R40 ;  /* 0x0000001a0428723c */ /* 0x040fe20000041828 */
[----:B------:R-:W5:Y:S02]  /*cdd0*/  LDSM.16.MT88.4 R24, [R228+0x14800] ;  /* 0x01480000e418783b */ /* 0x000f640000004200 */
[----:B------:R-:W2:Y:S03]  /*cde0*/  MUFU.EX2 R199, R199 ;  /* 0x000000c700c77308 */ /* 0x000ea60000000800 */
[C---:B------:R-:W-:Y:S05]  /*cdf0*/  HMMA.16816.F32.BF16 R44, R4.reuse, R16, R44 ;  /* 0x00000010042c723c */ /* 0x040fea000004182c */
[----:B------:R-:W4:Y:S01]  /*ce00*/  MUFU.EX2 R201, R201 ;  /* 0x000000c900c97308 */ /* 0x000f220000000800 */
[----:B------:R-:W-:Y:S01]  /*ce10*/  HMMA.16816.F32.BF16 R48, R4, R18, R48 ;  /* 0x000000120430723c */ /* 0x000fe20000041830 */
[----:B------:R-:W5:Y:S01]  /*ce20*/  LDSM.16.MT88.4 R16, [R226+0x14800] ;  /* 0x01480000e210783b */ /* 0x000f620000004200 */
[----:B-1----:R-:W-:-:S04]  /*ce30*/  FADD.FTZ R0, R198, R193 ;  /* 0x000000c1c6007221 */ /* 0x002fc80000010000 */
[----:B---3--:R-:W-:Y:S01]  /*ce40*/  HMMA.16816.F32.BF16 R52, R4, R12, R52 ;  /* 0x0000000c0434723c */ /* 0x008fe20000041834 */
[----:B------:R-:W1:Y:S01]  /*ce50*/  MUFU.EX2 R196, R196 ;  /* 0x000000c400c47308 */ /* 0x000e620000000800 */
[----:B--2---:R-:W-:-:S04]  /*ce60*/  FADD.FTZ R0, R199, R0 ;  /* 0x00000000c7007221 */ /* 0x004fc80000010000 */
[C---:B------:R-:W-:Y:S01]  /*ce70*/  HMMA.16816.F32.BF16 R56, R4.reuse, R14, R56 ;  /* 0x0000000e0438723c */ /* 0x040fe20000041838 */
[----:B------:R-:W2:Y:S02]  /*ce80*/  LDSM.16.MT88.4 R12, [R225+0x14800] ;  /* 0x01480000e10c783b */ /* 0x000ea40000004200 */
[----:B------:R-:W-:Y:S01]  /*ce90*/  MUFU.EX2 R185, R185 ;  /* 0x000000b900b97308 */ /* 0x000fe20000000800 */
[----:B----4-:R-:W-:Y:S02]  /*cea0*/  FADD.FTZ R3, R201, R0 ;  /* 0x00000000c9037221 */ /* 0x010fe40000010000 */
[C---:B------:R-:W-:Y:S05]  /*ceb0*/  HMMA.16816.F32.BF16 R60, R4.reuse, R8, R60 ;  /* 0x00000008043c723c */ /* 0x040fea000004183c */
[----:B------:R-:W3:Y:S01]  /*cec0*/  MUFU.EX2 R184, R184 ;  /* 0x000000b800b87308 */ /* 0x000ee20000000800 */
[----:B------:R-:W-:Y:S01]  /*ced0*/  HMMA.16816.F32.BF16 R64, R4, R10, R64 ;  /* 0x0000000a0440723c */ /* 0x000fe20000041840 */
[----:B------:R-:W4:Y:S01]  /*cee0*/  LDSM.16.MT88.4 R8, [R224+0x14800] ;  /* 0x01480000e008783b */ /* 0x000f220000004200 */
[----:B-1----:R-:W-:-:S04]  /*cef0*/  FADD.FTZ R3, R196, R3 ;  /* 0x00000003c4037221 */ /* 0x002fc80000010000 */
[C---:B------:R-:W-:Y:S01]  /*cf00*/  HMMA.16816.F32.BF16 R68, R4.reuse, R20, R68 ;  /* 0x000000140444723c */ /* 0x040fe20000041844 */
[----:B------:R-:W-:Y:S05]  /*cf10*/  MUFU.EX2 R181, R181 ;  /* 0x000000b500b57308 */ /* 0x000fea0000000800 */
[C---:B------:R-:W-:Y:S01]  /*cf20*/  HMMA.16816.F32.BF16 R72, R4.reuse, R22, R72 ;  /* 0x000000160448723c */ /* 0x040fe20000041848 */
[----:B------:R-:W1:Y:S02]  /*cf30*/  LDSM.16.MT88.4 R20, [R228+0x16800] ;  /* 0x01680000e414783b */ /* 0x000e640000004200 */
[----:B------:R-:W-:Y:S03]  /*cf40*/  MUFU.EX2 R186, R186 ;  /* 0x000000ba00ba7308 */ /* 0x000fe60000000800 */
[C---:B------:R-:W-:Y:S05]  /*cf50*/  HMMA.16816.F32.BF16 R160, R4.reuse, R28, R160 ;  /* 0x0000001c04a0723c */ /* 0x040fea00000418a0 */
[----:B------:R-:W-:Y:S01]  /*cf60*/  MUFU.EX2 R182, R182 ;  /* 0x000000b600b67308 */ /* 0x000fe20000000800 */
[C---:B------:R-:W-:Y:S01]  /*cf70*/  HMMA.16816.F32.BF16 R156, R4.reuse, R30, R156 ;  /* 0x0000001e049c723c */ /* 0x040fe2000004189c */
[----:B------:R-:W3:Y:S05]  /*cf80*/  LDSM.16.MT88.4 R28, [R224+0x12800] ;  /* 0x01280000e01c783b */ /* 0x000eea0000004200 */
[C---:B------:R-:W-:Y:S01]  /*cf90*/  HMMA.16816.F32.BF16 R76, R4.reuse, R32, R76 ;  /* 0x00000020044c723c */ /* 0x040fe2000004184c */
[----:B------:R-:W3:Y:S05]  /*cfa0*/  MUFU.EX2 R183, R183 ;  /* 0x000000b700b77308 */ /* 0x000eea0000000800 */
[C---:B------:R-:W-:Y:S01]  /*cfb0*/  HMMA.16816.F32.BF16 R80, R4.reuse, R34, R80 ;  /* 0x000000220450723c */ /* 0x040fe20000041850 */
[----:B------:R-:W-:Y:S02]  /*cfc0*/  LDSM.16.MT88.4 R32, [R224+0x16800] ;  /* 0x01680000e020783b */ /* 0x000fe40000004200 */
        /* <DEDUP_REMOVED lines=25> */
[----:B------:R-:W-:Y:S05]  /*d160*/  LDSM.16.MT88.4 R164, [R228+0x15800] ;  /* 0x01580000e4a4783b */ /* 0x000fea0000004200 */
        /* <DEDUP_REMOVED lines=8> */
[----:B------:R-:W-:-:S03]  /*d1f0*/  F2FP.BF16.F32.PACK_AB R7, R196, R201 ;  /* 0x000000c9c407723e */ /* 0x000fc600000010ff */
[----:B------:R-:W-:-:S04]  /*d200*/  FADD.FTZ R197, R197, R200 ;  /* 0x000000c8c5c57221 */ /* 0x000fc80000010000 */
[----:B------:R-:W-:Y:S01]  /*d210*/  HMMA.16816.F32.BF16 R160, R4, R16, R160 ;  /* 0x0000001004a0723c */ /* 0x000fe200000418a0 */
[----:B------:R-:W-:-:S05]  /*d220*/  FADD.FTZ R206, R206, R197 ;  /* 0x000000c5cece7221 */ /* 0x000fca0000010000 */
        /* <DEDUP_REMOVED lines=45> */
[----:B------:R-:W-:Y:S01]  /*d500*/  HMMA.16816.F32.BF16 R148, R4, R10, R148 ;  /* 0x0000000a0494723c */ /* 0x000fe20000041894 */
[----:B------:R-:W4:Y:S06]  /*d510*/  LDSM.16.MT88.4 R8, [R225+0x13800] ;  /* 0x01380000e108783b */ /* 0x000f2c0000004200 */
[----:B------:R-:W-:Y:S01]  /*d520*/  F2FP.BF16.F32.PACK_AB R4, R184, R185 ;  /* 0x000000b9b804723e */ /* 0x000fe200000010ff */
[----:B------:R-:W-:Y:S01]  /*d530*/  FADD.FTZ R185, R185, R206 ;  /* 0x000000ceb9b97221 */ /* 0x000fe20000010000 */
[C---:B------:R-:W-:Y:S01]  /*d540*/  F2FP.BF16.F32.PACK_AB R5, R183.reuse, R182 ;  /* 0x000000b6b705723e */ /* 0x040fe200000010ff */
        /* <DEDUP_REMOVED lines=8> */
[----:B-1----:R-:W-:Y:S01]  /*d5d0*/  HMMA.16816.F32.BF16 R52, R4, R20, R52 ;  /* 0x000000140434723c */ /* 0x002fe20000041834 */
[----:B------:R-:W-:Y:S01]  /*d5e0*/  FADD.FTZ R249, R186, R181 ;  /* 0x000000b5baf97221 */ /* 0x000fe20000010000 */
[----:B------:R-:W-:-:S04]  /*d5f0*/  FADD.FTZ R247, R178, R177 ;  /* 0x000000b1b2f77221 */ /* 0x000fc80000010000 */
        /* <DEDUP_REMOVED lines=24> */
[C---:B------:R-:W-:Y:S06]  /*d780*/  HMMA.16816.F32.BF16 R88, R4.reuse, R34, R88 ;  /* 0x000000220458723c */ /* 0x040fec0000041858 */
[C---:B------:R-:W-:Y:S06]  /*d790*/  HMMA.16816.F32.BF16 R96, R4.reuse, R166, R96 ;  /* 0x000000a60460723c */ /* 0x040fec0000041860 */
[C---:B---3--:R-:W-:Y:S06]  /*d7a0*/  HMMA.16816.F32.BF16 R100, R4.reuse, R28, R100 ;  /* 0x0000001c0464723c */ /* 0x048fec0000041864 */
[C---:B------:R-:W-:Y:S06]  /*d7b0*/  HMMA.16816.F32.BF16 R104, R4.reuse, R30, R104 ;  /* 0x0000001e0468723c */ /* 0x040fec0000041868 */
[C---:B-----5:R-:W-:Y:S06]  /*d7c0*/  HMMA.16816.F32.BF16 R108, R4.reuse, R24, R108 ;  /* 0x00000018046c723c */ /* 0x060fec000004186c */
[C---:B------:R-:W-:Y:S06]  /*d7d0*/  HMMA.16816.F32.BF16 R112, R4.reuse, R26, R112 ;  /* 0x0000001a0470723c */ /* 0x040fec0000041870 */
[C---:B------:R-:W-:Y:S06]  /*d7e0*/  HMMA.16816.F32.BF16 R124, R4.reuse, R16, R124 ;  /* 0x00000010047c723c */ /* 0x040fec000004187c */
[C---:B------:R-:W-:Y:S06]  /*d7f0*/  HMMA.16816.F32.BF16 R128, R4.reuse, R18, R128 ;  /* 0x000000120480723c */ /* 0x040fec0000041880 */
[C---:B--2---:R-:W-:Y:S06]  /*d800*/  HMMA.16816.F32.BF16 R132, R4.reuse, R12, R132 ;  /* 0x0000000c0484723c */ /* 0x044fec0000041884 */
[C---:B------:R-:W-:Y:S06]  /*d810*/  HMMA.16816.F32.BF16 R136, R4.reuse, R14, R136 ;  /* 0x0000000e0488723c */ /* 0x040fec0000041888 */
[C---:B----4-:R-:W-:Y:S06]  /*d820*/  HMMA.16816.F32.BF16 R140, R4.reuse, R8, R140 ;  /* 0x00000008048c723c */ /* 0x050fec000004188c */
[C---:B------:R-:W-:Y:S06]  /*d830*/  HMMA.16816.F32.BF16 R144, R4.reuse, R10, R144 ;  /* 0x0000000a0490723c */ /* 0x040fec0000041890 */
[C---:B-1----:R-:W-:Y:S06]  /*d840*/  HMMA.16816.F32.BF16 R152, R4.reuse, R20, R152 ;  /* 0x000000140498723c */ /* 0x042fec0000041898 */
[C---:B------:R-:W-:Y:S06]  /*d850*/  HMMA.16816.F32.BF16 R148, R4.reuse, R22, R148 ;  /* 0x000000160494723c */ /* 0x040fec0000041894 */
[----:B------:R-:W-:Y:S07]  /*d860*/  HMMA.16816.F32.BF16 R92, R4, R164, R92 ;  /* 0x000000a4045c723c */ /* 0x000fee000004185c */
[----:B------:R-:W-:-:S15]  /*d870*/  MOV R164, R174 ;  /* 0x000000ae00a47202 */ /* 0x000fde0000000f00 */
[----:B------:R-:W-:-:S02]  /*d880*/  NOP ;  /* 0x0000000000007918 */ /* 0x000fc40000000000 */
.L_x_2500:
[----:B------:R-:W-:-:S06]  /*d890*/  UISETP.GE.AND UP0, UPT, UR11, 0x1, UPT ;  /* 0x000000010b00788c */ /* 0x000fcc000bf06270 */
[----:B------:R-:W-:-:S13]  /*d8a0*/  PLOP3.LUT P1, PT, PT, PT, UP0, 0x80, 0x0 ;  /* 0x000000000000781c */ /* 0x000fda0003f2f008 */
        /* <DEDUP_REMOVED lines=46> */
.L_x_2512:
        /* <DEDUP_REMOVED lines=82> */
.L_x_2509:
[CC--:B------:R-:W-:Y:S01]  /*e0b0*/  LEA R2, P1, R3.reuse, R250.reuse, 0x1 ;  /* 0x000000fa03027211 */ /* 0x0c0fe200078208ff */
[----:B------:R-:W-:Y:S01]  /*e0c0*/  @P6 STS.128 [R238+0x10000], RZ ;  /* 0x010000ffee006388 */ /* 0x000fe20000000c00 */
[C---:B------:R-:W-:Y:S01]  /*e0d0*/  IADD3 R248, P2, R3.reuse, UR30, RZ ;  /* 0x0000001e03f87c10 */ /* 0x040fe2000ff5e0ff */
[----:B------:R-:W-:Y:S01]  /*e0e0*/  UISETP.GE.AND UP2, UPT, UR11, 0x2, UPT ;  /* 0x000000020b00788c */ /* 0x000fe2000bf46270 */
[-C--:B------:R-:W-:Y:S02]  /*e0f0*/  LEA.HI.X R3, R3, R251.reuse, R164, 0x1, P1 ;  /* 0x000000fb03037211 */ /* 0x080fe400008f0ca4 */
[----:B------:R-:W-:Y:S02]  /*e100*/  ISETP.GE.AND P3, PT, R235, UR26, PT ;  /* 0x0000001aeb007c0c */ /* 0x000fe4000bf66270 */
[-C--:B------:R-:W-:Y:S01]  /*e110*/  @!P6 LEA R26, P1, R248, R250.reuse, 0x1 ;  /* 0x000000faf81ae211 */ /* 0x080fe200078208ff */
[----:B------:R-:W-:Y:S01]  /*e120*/  @!PT LDS RZ, [RZ] ;  /* 0x00000000fffff984 */ /* 0x000fe20000000800 */
[----:B------:R-:W-:Y:S01]  /*e130*/  @!PT LDS RZ, [RZ] ;  /* 0x00000000fffff984 */ /* 0x000fe20000000800 */
[----:B------:R-:W-:Y:S01]  /*e140*/  @!PT LDS RZ, [RZ] ;  /* 0x00000000fffff984 */ /* 0x000fe20000000800 */
[----:B------:R-:W-:Y:S01]  /*e150*/  @!P6 LDGSTS.E.BYPASS.LTC128B.128 [R238+0x10000], desc[UR24][R2.64] ;  /* 0x1000000002eeefae */ /* 0x000fe2000b901d58 */
[----:B------:R-:W-:Y:S02]  /*e160*/  IADD3.X R246, R164, UR22, RZ, P2, !PT ;  /* 0x00000016a4f67c10 */ /* 0x000fe400097fe4ff */
[C---:B------:R-:W-:Y:S01]  /*e170*/  IADD3 R167, P2, R248.reuse, UR30, RZ ;  /* 0x0000001ef8a77c10 */ /* 0x040fe2000ff5e0ff */
[----:B------:R-:W-:Y:S01]  /*e180*/  @P5 STS.128 [R238+0x12000], RZ ;  /* 0x012000ffee005388 */ /* 0x000fe20000000c00 */
[-CC-:B------:R-:W-:Y:S02]  /*e190*/  @!P6 LEA.HI.X R27, R248, R251.reuse, R246.reuse, 0x1, P1 ;  /* 0x000000fbf81be211 */ /* 0x180fe400008f0cf6 */
        /* <DEDUP_REMOVED lines=15> */
[C---:B------:R-:W-:Y:S01]  /*e290*/  IADD3 R164, P1, R167.reuse, UR30, RZ ;  /* 0x0000001ea7a47c10 */ /* 0x040fe2000ff3e0ff */
        /* <DEDUP_REMOVED lines=346> */
[----:B------:R-:W-:Y:S01]  /*f840*/  LEA.HI.X.SX32 R167, R164, UR19, 0x2, P2 ;  /* 0x00000013a4a77c11 */ /* 0x000fe200090f16ff */
[----:B------:R-:W1:Y:S01]  /*f850*/  LDC.64 R2, c[0x0][0x230] ;  /* 0x00008c00ff027b82 */ /* 0x000e620000000a00 */
[----:B------:R-:W-:Y:S02]  /*f860*/  R2UR UR14, R168 ;  /* 0x00000000a80e72ca */ /* 0x000fe400000e0000 */
[----:B------:R-:W-:Y:S02]  /*f870*/  R2UR UR37, R167 ;  /* 0x00000000a72572ca */ /* 0x000fe400000e0000 */
[----:B------:R-:W-:Y:S02]  /*f880*/  R2UR UR15, R169 ;  /* 0x00000000a90f72ca */ /* 0x000fe400000e0000 */
[----:B------:R-:W-:Y:S07]  /*f890*/  R2UR UR36, R166 ;  /* 0x00000000a62472ca */ /* 0x000fee00000e0000 */
[----:B------:R-:W-:Y:S02]  /*f8a0*/  IMAD.U32 R172, RZ, RZ, UR14 ;  /* 0x0000000effac7e24 */ /* 0x000fe4000f8e00ff */
[----:B------:R-:W-:Y:S02]  /*f8b0*/  IMAD.U32 R171, RZ, RZ, UR37 ;  /* 0x00000025ffab7e24 */ /* 0x000fe4000f8e00ff */
[----:B------:R-:W-:Y:S02]  /*f8c0*/  IMAD.U32 R173, RZ, RZ, UR15 ;  /* 0x0000000fffad7e24 */ /* 0x000fe4000f8e00ff */
[----:B------:R-:W-:Y:S01]  /*f8d0*/  MOV R170, UR36 ;  /* 0x0000002400aa7c02 */ /* 0x000fe20008000f00 */
[----:B------:R-:W-:Y:S02]  /*f8e0*/  UIADD3 UR36, UR41, -UR39, URZ ;  /* 0x8000002729247290 */ /* 0x000fe4000fffe03f */
[----:B------:R-:W2:Y:S02]  /*f8f0*/  LDG.E R164, desc[UR24][R172.64] ;  /* 0x00000018aca47981 */ /* 0x000ea4000c1e1900 */
[----:B------:R-:W-:Y:S02]  /*f900*/  UIMAD UR36, UR36, UR20, -0x40 ;  /* 0xffffffc0242474a4 */ /* 0x000fe4000f8e0214 */
[----:B------:R3:W2:Y:S02]  /*f910*/  LDG.E R167, desc[UR24][R170.64] ;  /* 0x00000018aaa77981 */ /* 0x0006a4000c1e1900 */
        /* <DEDUP_REMOVED lines=17> */
.L_x_2511:
        /* <DEDUP_REMOVED lines=117> */
.L_x_2510:
[----:B------:R-:W-:Y:S01]  /*10180*/  UIADD3 UR36, UR11, -0x1, URZ ;  /* 0xffffffff0b247890 */ /* 0x000fe2000fffe03f */
[----:B-1----:R-:W-:Y:S01]  /*10190*/  LDSM.16.MT88.4 R172, [R226+0x10000] ;  /* 0x01000000e2ac783b */ /* 0x002fe20000004200 */
[----:B------:R-:W-:Y:S01]  /*101a0*/  UISETP.GT.AND UP2, UPT, UR11, 0x1, UPT ;  /* 0x000000010b00788c */ /* 0x000fe2000bf44270 */
[----:B------:R-:W-:Y:S01]  /*101b0*/  UMOV UR15, UR35 ;  /* 0x00000023000f7c82 */ /* 0x000fe20008000000 */
[----:B------:R-:W-:Y:S02]  /*101c0*/  UMOV UR14, UR34 ;  /* 0x00000022000e7c82 */ /* 0x000fe40008000000 */
[----:B------:R-:W-:Y:S01]  /*101d0*/  MOV R2, UR36 ;  /* 0x0000002400027c02 */ /* 0x000fe20008000f00 */
[----:B------:R-:W-:Y:S02]  /*101e0*/  UMOV UR11, UR36 ;  /* 0x00000024000b7c82 */ /* 0x000fe40008000000 */
[----:B------:R-:W-:Y:S01]  /*101f0*/  LDSM.16.MT88.4 R176, [R225+0x10000] ;  /* 0x01000000e1b0783b */ /* 0x000fe20000004200 */
[----:B------:R-:W-:Y:S04]  /*10200*/  LEA R2, R2, R239, 0x6 ;  /* 0x000000ef02027211 */ /* 0x000fe800078e30ff */
[----:B------:R-:W-:Y:S02]  /*10210*/  I2FP.F32.S32 R3, R2 ;  /* 0x0000000200037245 */ /* 0x000fe40000201400 */
[C---:B------:R-:W-:Y:S01]  /*10220*/  IADD3 R166, R2.reuse, 0x9, RZ ;  /* 0x0000000902a67810 */ /* 0x040fe20007ffe0ff */
[----:B------:R-:W-:Y:S01]  /*10230*/  LDSM.16.MT88.4 R180, [R228+0x12800] ;  /* 0x01280000e4b4783b */ /* 0x000fe20000004200 */
[C---:B------:R-:W-:Y:S01]  /*10240*/  IADD3 R167, R2.reuse, 0x8, RZ ;  /* 0x0000000802a77810 */ /* 0x040fe20007ffe0ff */
[C---:B------:R-:W-:Y:S01]  /*10250*/  FFMA.FTZ R6, R3.reuse, UR5, R6 ;  /* 0x0000000503067c23 */ /* 0x040fe20008010006 */
[----:B------:R-:W-:Y:S01]  /*10260*/  FFMA.FTZ R4, R3, UR5, R4 ;  /* 0x0000000503047c23 */ /* 0x000fe20008010004 */
[C---:B------:R-:W-:Y:S02]  /*10270*/  IADD3 R3, R2.reuse, 0x10, RZ ;  /* 0x0000001002037810 */ /* 0x040fe40007ffe0ff */
[----:B------:R-:W-:Y:S02]  /*10280*/  I2FP.F32.S32 R166, R166 ;  /* 0x000000a600a67245 */ /* 0x000fe40000201400 */
[----:B------:R-:W-:Y:S01]  /*10290*/  I2FP.F32.S32 R167, R167 ;  /* 0x000000a700a77245 */ /* 0x000fe20000201400 */
[----:B------:R-:W-:Y:S01]  /*102a0*/  LDSM.16.MT88.4 R184, [R226+0x12800] ;  /* 0x01280000e2b8783b */ /* 0x000fe20000004200 */
[----:B------:R-:W-:Y:S01]  /*102b0*/  IADD3 R164, R2, 0x1, RZ ;  /* 0x0000000102a47810 */ /* 0x000fe20007ffe0ff */
[C---:B------:R-:W-:Y:S01]  /*102c0*/  FFMA.FTZ R11, R166.reuse, UR5, R11 ;  /* 0x00000005a60b7c23 */ /* 0x040fe2000801000b */
[----:B------:R-:W-:Y:S01]  /*102d0*/  I2FP.F32.S32 R3, R3 ;  /* 0x0000000300037245 */ /* 0x000fe20000201400 */
[----:B------:R-:W-:Y:S01]  /*102e0*/  FFMA.FTZ R9, R166, UR5, R9 ;  /* 0x00000005a6097c23 */ /* 0x000fe20008010009 */
[C---:B------:R-:W-:Y:S01]  /*102f0*/  IADD3 R166, R2.reuse, 0x19, RZ ;  /* 0x0000001902a67810 */ /* 0x040fe20007ffe0ff */
[C---:B------:R-:W-:Y:S01]  /*10300*/  FFMA.FTZ R10, R167.reuse, UR5, R10 ;  /* 0x00000005a70a7c23 */ /* 0x040fe2000801000a */
[----:B------:R-:W-:Y:S01]  /*10310*/  FFMA.FTZ R8, R167, UR5, R8 ;  /* 0x00000005a7087c23 */ /* 0x000fe20008010008 */
[C---:B------:R-:W-:Y:S01]  /*10320*/  IADD3 R167, R2.reuse, 0x18, RZ ;  /* 0x0000001802a77810 */ /* 0x040fe20007ffe0ff */
[C---:B------:R-:W-:Y:S01]  /*10330*/  FFMA.FTZ R14, R3.reuse, UR5, R14 ;  /* 0x00000005030e7c23 */ /* 0x040fe2000801000e */
[----:B------:R-:W-:Y:S01]  /*10340*/  I2FP.F32.S32 R164, R164 ;  /* 0x000000a400a47245 */ /* 0x000fe20000201400 */
[----:B------:R-:W-:Y:S01]  /*10350*/  FFMA.FTZ R12, R3, UR5, R12 ;  /* 0x00000005030c7c23 */ /* 0x000fe2000801000c */
[----:B------:R-:W-:Y:S01]  /*10360*/  IADD3 R3, R2, 0x20, RZ ;  /* 0x0000002002037810 */ /* 0x000fe20007ffe0ff */
[----:B------:R-:W-:Y:S01]  /*10370*/  LDSM.16.MT88.4 R188, [R225+0x12800] ;  /* 0x01280000e1bc783b */ /* 0x000fe20000004200 */
[----:B------:R-:W-:Y:S01]  /*10380*/  I2FP.F32.S32 R166, R166 ;  /* 0x000000a600a67245 */ /* 0x000fe20000201400 */
[C---:B------:R-:W-:Y:S01]  /*10390*/  FFMA.FTZ R7, R164.reuse, UR5, R7 ;  /* 0x00000005a4077c23 */ /* 0x040fe20008010007 */
[----:B------:R-:W-:Y:S01]  /*103a0*/  I2FP.F32.S32 R167, R167 ;  /* 0x000000a700a77245 */ /* 0x000fe20000201400 */
[----:B------:R-:W-:Y:S01]  /*103b0*/  FFMA.FTZ R5, R164, UR5, R5 ;  /* 0x00000005a4057c23 */ /* 0x000fe20008010005 */
[----:B------:R-:W-:Y:S01]  /*103c0*/  I2FP.F32.S32 R3, R3 ;  /* 0x0000000300037245 */ /* 0x000fe20000201400 */
[----:B------:R-:W-:Y:S01]  /*103d0*/  FFMA.FTZ R19, R166, UR5, R19 ;  /* 0x00000005a6137c23 */ /* 0x000fe20008010013 */
[----:B------:R-:W-:Y:S01]  /*103e0*/  FMNMX.FTZ R168, R6, R0, !PT ;  /* 0x0000000006a87209 */ /* 0x000fe20007810000 */
[----:B------:R-:W-:Y:S01]  /*103f0*/  FFMA.FTZ R17, R166, UR5, R17 ;  /* 0x00000005a6117c23 */ /* 0x000fe20008010011 */
[----:B------:R-:W-:Y:S01]  /*10400*/  FMNMX.FTZ R166, R4, R165, !PT ;  /* 0x000000a504a67209 */ /* 0x000fe20007810000 */
[C---:B------:R-:W-:Y:S01]  /*10410*/  FFMA.FTZ R18, R167.reuse, UR5, R18 ;  /* 0x00000005a7127c23 */ /* 0x040fe20008010012 */
[----:B------:R-:W-:Y:S01]  /*10420*/  FFMA.FTZ R16, R167, UR5, R16 ;  /* 0x00000005a7107c23 */ /* 0x000fe20008010010 */
[----:B------:R-:W-:Y:S01]  /*10430*/  IADD3 R164, R2, 0x11, RZ ;  /* 0x0000001102a47810 */ /* 0x000fe20007ffe0ff */
[----:B------:R-:W-:Y:S01]  /*10440*/  FFMA.FTZ R22, R3, UR5, R22 ;  /* 0x0000000503167c23 */ /* 0x000fe20008010016 */
[----:B------:R-:W-:Y:S01]  /*10450*/  FMNMX.FTZ R167, R7, R168, !PT ;  /* 0x000000a807a77209 */ /* 0x000fe20007810000 */
[----:B------:R-:W-:Y:S01]  /*10460*/  FFMA.FTZ R20, R3, UR5, R20 ;  /* 0x0000000503147c23 */ /* 0x000fe20008010014 */
[----:B------:R-:W-:Y:S02]  /*10470*/  FMNMX.FTZ R3, R5, R166, !PT ;  /* 0x000000a605037209 */ /* 0x000fe40007810000 */
[----:B------:R-:W-:Y:S02]  /*10480*/  FMNMX.FTZ R168, R10, R167, !PT ;  /* 0x000000a70aa87209 */ /* 0x000fe40007810000 */
[----:B------:R-:W-:Y:S02]  /*10490*/  I2FP.F32.S32 R164, R164 ;  /* 0x000000a400a47245 */ /* 0x000fe40000201400 */
[----:B------:R-:W-:Y:S02]  /*104a0*/  FMNMX.FTZ R166, R8, R3, !PT ;  /* 0x0000000308a67209 */ /* 0x000fe40007810000 */
[----:B------:R-:W-:Y:S01]  /*104b0*/  IADD3 R167, R2, 0x28, RZ ;  /* 0x0000002802a77810 */ /* 0x000fe20007ffe0ff */
[C---:B------:R-:W-:Y:S01]  /*104c0*/  FFMA.FTZ R15, R164.reuse, UR5, R15 ;  /* 0x00000005a40f7c23 */ /* 0x040fe2000801000f */
[----:B------:R-:W-:Y:S01]  /*104d0*/  FMNMX.FTZ R3, R11, R168, !PT ;  /* 0x000000a80b037209 */ /* 0x000fe20007810000 */
[----:B------:R-:W-:Y:S01]  /*104e0*/  FFMA.FTZ R13, R164, UR5, R13 ;  /* 0x00000005a40d7c23 */ /* 0x000fe2000801000d */
[----:B------:R-:W-:Y:S02]  /*104f0*/  IADD3 R164, R2, 0x21, RZ ;  /* 0x0000002102a47810 */ /* 0x000fe40007ffe0ff */
[----:B------:R-:W-:Y:S02]  /*10500*/  FMNMX.FTZ R169, R9, R166, !PT ;  /* 0x000000a609a97209 */ /* 0x000fe40007810000 */
[----:B------:R-:W-:Y:S02]  /*10510*/  I2FP.F32.S32 R167, R167 ;  /* 0x000000a700a77245 */ /* 0x000fe40000201400 */
[----:B------:R-:W-:Y:S02]  /*10520*/  FMNMX.FTZ R168, R14, R3, !PT ;  /* 0x000000030ea87209 */ /* 0x000fe40007810000 */
[----:B------:R-:W-:Y:S01]  /*10530*/  FMNMX.FTZ R166, R12, R169, !PT ;  /* 0x000000a90ca67209 */ /* 0x000fe20007810000 */
[C---:B------:R-:W-:Y:S01]  /*10540*/  FFMA.FTZ R26, R167.reuse, UR5, R26 ;  /* 0x00000005a71a7c23 */ /* 0x040fe2000801001a */
[----:B------:R-:W-:Y:S01]  /*10550*/  I2FP.F32.S32 R164, R164 ;  /* 0x000000a400a47245 */ /* 0x000fe20000201400 */
[----:B------:R-:W-:Y:S01]  /*10560*/  FFMA.FTZ R24, R167, UR5, R24 ;  /* 0x00000005a7187c23 */ /* 0x000fe20008010018 */
[----:B------:R-:W-:Y:S02]  /*10570*/  FMNMX.FTZ R169, R15, R168, !PT ;  /* 0x000000a80fa97209 */ /* 0x000fe40007810000 */
[----:B------:R-:W-:Y:S01]  /*10580*/  FMNMX.FTZ R167, R13, R166, !PT ;  /* 0x000000a60da77209 */ /* 0x000fe20007810000 */
[C---:B------:R-:W-:Y:S01]  /*10590*/  FFMA.FTZ R23, R164.reuse, UR5, R23 ;  /* 0x00000005a4177c23 */ /* 0x040fe20008010017 */
[----:B------:R-:W-:Y:S01]  /*105a0*/  FFMA.FTZ R21, R164, UR5, R21 ;  /* 0x00000005a4157c23 */ /* 0x000fe20008010015 */
[C---:B------:R-:W-:Y:S02]  /*105b0*/  IADD3 R3, R2.reuse, 0x30, RZ ;  /* 0x0000003002037810 */ /* 0x040fe40007ffe0ff */
[----:B------:R-:W-:Y:S02]  /*105c0*/  IADD3 R164, R2, 0x29, RZ ;  /* 0x0000002902a47810 */ /* 0x000fe40007ffe0ff */
[----:B------:R-:W-:Y:S02]  /*105d0*/  FMNMX.FTZ R168, R18, R169, !PT ;  /* 0x000000a912a87209 */ /* 0x000fe40007810000 */
[----:B------:R-:W-:Y:S02]  /*105e0*/  FMNMX.FTZ R166, R16, R167, !PT ;  /* 0x000000a710a67209 */ /* 0x000fe40007810000 */
[----:B------:R-:W-:Y:S02]  /*105f0*/  I2FP.F32.S32 R3, R3 ;  /* 0x0000000300037245 */ /* 0x000fe40000201400 */
[----:B------:R-:W-:Y:S02]  /*10600*/  I2FP.F32.S32 R164, R164 ;  /* 0x000000a400a47245 */ /* 0x000fe40000201400 */
[----:B------:R-:W-:Y:S01]  /*10610*/  FMNMX.FTZ R167, R19, R168, !PT ;  /* 0x000000a813a77209 */ /* 0x000fe20007810000 */
[----:B------:R-:W-:Y:S01]  /*10620*/  FFMA.FTZ R30, R3, UR5, R30 ;  /* 0x00000005031e7c23 */ /* 0x000fe2000801001e */
[----:B------:R-:W-:Y:S01]  /*10630*/  FMNMX.FTZ R169, R17, R166, !PT ;  /* 0x000000a611a97209 */ /* 0x000fe20007810000 */
[----:B------:R-:W-:Y:S01]  /*10640*/  FFMA.FTZ R28, R3, UR5, R28 ;  /* 0x00000005031c7c23 */ /* 0x000fe2000801001c */
[----:B------:R-:W-:Y:S01]  /*10650*/  FMNMX.FTZ R166, R22, R167, !PT ;  /* 0x000000a716a67209 */ /* 0x000fe20007810000 */
[C---:B------:R-:W-:Y:S01]  /*10660*/  FFMA.FTZ R27, R164.reuse, UR5, R27 ;  /* 0x00000005a41b7c23 */ /* 0x040fe2000801001b */
[----:B------:R-:W-:Y:S01]  /*10670*/  FFMA.FTZ R25, R164, UR5, R25 ;  /* 0x00000005a4197c23 */ /* 0x000fe20008010019 */
[----:B------:R-:W-:Y:S02]  /*10680*/  IADD3 R3, R2, 0x31, RZ ;  /* 0x0000003102037810 */ /* 0x000fe40007ffe0ff */
[----:B------:R-:W-:Y:S02]  /*10690*/  FMNMX.FTZ R164, R20, R169, !PT ;  /* 0x000000a914a47209 */ /* 0x000fe40007810000 */
[----:B------:R-:W-:Y:S02]  /*106a0*/  FMNMX.FTZ R169, R23, R166, !PT ;  /* 0x000000a617a97209 */ /* 0x000fe40007810000 */
[----:B------:R-:W-:Y:S02]  /*106b0*/  I2FP.F32.S32 R166, R3 ;  /* 0x0000000300a67245 */ /* 0x000fe40000201400 */
[----:B------:R-:W-:Y:S02]  /*106c0*/  FMNMX.FTZ R3, R21, R164, !PT ;  /* 0x000000a415037209 */ /* 0x000fe40007810000 */
[----:B------:R-:W-:Y:S01]  /*106d0*/  IADD3 R167, R2, 0x38, RZ ;  /* 0x0000003802a77810 */ /* 0x000fe20007ffe0ff */
[----:B------:R-:W-:Y:S01]  /*106e0*/  FFMA.FTZ R31, R166, UR5, R31 ;  /* 0x00000005a61f7c23 */ /* 0x000fe2000801001f */
[----:B------:R-:W-:Y:S01]  /*106f0*/  IADD3 R164, R2, 0x39, RZ ;  /* 0x0000003902a47810 */ /* 0x000fe20007ffe0ff */
[----:B------:R-:W-:Y:S01]  /*10700*/  FFMA.FTZ R29, R166, UR5, R29 ;  /* 0x00000005a61d7c23 */ /* 0x000fe2000801001d */
[----:B------:R-:W-:Y:S02]  /*10710*/  FMNMX.FTZ R168, R26, R169, !PT ;  /* 0x000000a91aa87209 */ /* 0x000fe40007810000 */
[----:B------:R-:W-:Y:S02]  /*10720*/  FMNMX.FTZ R2, R24, R3, !PT ;  /* 0x0000000318027209 */ /* 0x000fe40007810000 */
[----:B------:R-:W-:Y:S02]  /*10730*/  FMNMX.FTZ R169, R27, R168, !PT ;  /* 0x000000a81ba97209 */ /* 0x000fe40007810000 */
        /* <DEDUP_REMOVED lines=23> */
[C---:B------:R-:W-:Y:S02]  /*108b0*/  FADD.FTZ R2, -R164.reuse, R165 ;  /* 0x000000a5a4027221 */ /* 0x040fe40000010100 */
[----:B------:R-:W1:Y:S01]  /*108c0*/  LDSM.16.MT88.4 R168, [R228+0x10000] ;  /* 0x01000000e4a8783b */ /* 0x000e620000004200 */
[----:B------:R-:W-:Y:S01]  /*108d0*/  FMUL.FTZ R196, R164, UR4 ;  /* 0x00000004a4c47c20 */ /* 0x000fe20008410000 */
[C---:B------:R-:W-:Y:S01]  /*108e0*/  FSETP.NEU.FTZ.AND P1, PT, R3.reuse, -INF , PT ;  /* 0xff8000000300780b */ /* 0x040fe20003f3d000 */
[C---:B------:R-:W-:Y:S01]  /*108f0*/  FADD.FTZ R0, -R3.reuse, R0 ;  /* 0x0000000003007221 */ /* 0x040fe20000010100 */
[----:B------:R-:W-:Y:S01]  /*10900*/  FMUL.FTZ R166, R2, UR4 ;  /* 0x0000000402a67c20 */ /* 0x000fe20008410000 */
[----:B------:R-:W-:Y:S02]  /*10910*/  FMUL.FTZ R198, R3, UR4 ;  /* 0x0000000403c67c20 */ /* 0x000fe40008410000 */
[----:B------:R-:W-:Y:S01]  /*10920*/  FMUL.FTZ R165, R0, UR4 ;  /* 0x0000000400a57c20 */ /* 0x000fe20008410000 */
[----:B------:R2:W3:Y:S02]  /*10930*/  MUFU.EX2 R2, R166 ;  /* 0x000000a600027308 */ /* 0x0004e40000000800 */
[----:B------:R-:W-:Y:S02]  /*10940*/  FSEL R198, R198, RZ, P1 ;  /* 0x000000ffc6c67208 */ /* 0x000fe40000800000 */
[----:B------:R-:W-:Y:S03]  /*10950*/  FSETP.NEU.FTZ.AND P1, PT, R164, -INF , PT ;  /* 0xff800000a400780b */ /* 0x000fe60003f3d000 */
[--C-:B------:R-:W-:Y:S03]  /*10960*/  FFMA.FTZ R195, R6, UR4, -R198.reuse ;  /* 0x0000000406c37c23 */ /* 0x100fe600080108c6 */
[----:B------:R4:W5:Y:S01]  /*10970*/  MUFU.EX2 R0, R165 ;  /* 0x000000a500007308 */ /* 0x0009620000000800 */
[----:B------:R-:W-:Y:S01]  /*10980*/  FSEL R196, R196, RZ, P1 ;  /* 0x000000ffc4c47208 */ /* 0x000fe20000800000 */
[--C-:B------:R-:W-:Y:S01]  /*10990*/  FFMA.FTZ R194, R7, UR4, -R198.reuse ;  /* 0x0000000407c27c23 */ /* 0x100fe200080108c6 */
[--C-:B------:R-:W-:Y:S01]  /*109a0*/  FFMA.FTZ R192, R10, UR4, -R198.reuse ;  /* 0x000000040ac07c23 */ /* 0x100fe200080108c6 */
[--C-:B------:R-:W-:Y:S01]  /*109b0*/  FFMA.FTZ R199, R14, UR4, -R198.reuse ;  /* 0x000000040ec77c23 */ /* 0x100fe200080108c6 */
[----:B------:R-:W-:Y:S01]  /*109c0*/  FFMA.FTZ R200, R15, UR4, -R198 ;  /* 0x000000040fc87c23 */ /* 0x000fe200080108c6 */
[--C-:B------:R-:W-:Y:S01]  /*109d0*/  FFMA.FTZ R197, R4, UR4, -R196.reuse ;  /* 0x0000000404c57c23 */ /* 0x100fe200080108c4 */
[--C-:B------:R-:W-:Y:S01]  /*109e0*/  FFMA.FTZ R193, R5, UR4, -R196.reuse ;  /* 0x0000000405c17c23 */ /* 0x100fe200080108c4 */
[--C-:B------:R-:W-:Y:S01]  /*109f0*/  FFMA.FTZ R167, R8, UR4, -R196.reuse ;  /* 0x0000000408a77c23 */ /* 0x100fe200080108c4 */
[----:B--2---:R-:W-:Y:S01]  /*10a00*/  FFMA.FTZ R166, R9, UR4, -R196 ;  /* 0x0000000409a67c23 */ /* 0x004fe200080108c4 */
[----:B------:R-:W-:Y:S01]  /*10a10*/  MUFU.EX2 R195, R195 ;  /* 0x000000c300c37308 */ /* 0x000fe20000000800 */
[C---:B---3--:R-:W-:Y:S01]  /*10a20*/  FMUL.FTZ R4, R2.reuse, R160 ;  /* 0x000000a002047220 */ /* 0x048fe20000410000 */
[C---:B------:R-:W-:Y:S01]  /*10a30*/  FMUL.FTZ R5, R2.reuse, R161 ;  /* 0x000000a102057220 */ /* 0x040fe20000410000 */
[C---:B------:R-:W-:Y:S01]  /*10a40*/  FMUL.FTZ R8, R2.reuse, R156 ;  /* 0x0000009c02087220 */ /* 0x040fe20000410000 */
[C---:B------:R-:W-:Y:S01]  /*10a50*/  FMUL.FTZ R9, R2.reuse, R157 ;  /* 0x0000009d02097220 */ /* 0x040fe20000410000 */
[C---:B------:R-:W-:Y:S01]  /*10a60*/  FMUL.FTZ R36, R2.reuse, R36 ;  /* 0x0000002402247220 */ /* 0x040fe20000410000 */
[----:B------:R-:W-:Y:S01]  /*10a70*/  FMUL.FTZ R37, R2, R37 ;  /* 0x0000002502257220 */ /* 0x000fe20000410000 */
[----:B----4-:R-:W-:Y:S03]  /*10a80*/  FFMA.FTZ R165, R11, UR4, -R198 ;  /* 0x000000040ba57c23 */ /* 0x010fe600080108c6 */
[----:B------:R-:W2:Y:S01]  /*10a90*/  MUFU.EX2 R194, R194 ;  /* 0x000000c200c27308 */ /* 0x000ea20000000800 */
[C---:B-----5:R-:W-:Y:S01]  /*10aa0*/  FMUL.FTZ R6, R0.reuse, R162 ;  /* 0x000000a200067220 */ /* 0x060fe20000410000 */
[C---:B------:R-:W-:Y:S01]  /*10ab0*/  FMUL.FTZ R7, R0.reuse, R163 ;  /* 0x000000a300077220 */ /* 0x040fe20000410000 */
[C---:B------:R-:W-:Y:S01]  /*10ac0*/  FMUL.FTZ R10, R0.reuse, R158 ;  /* 0x0000009e000a7220 */ /* 0x040fe20000410000 */
[C---:B------:R-:W-:Y:S01]  /*10ad0*/  FMUL.FTZ R11, R0.reuse, R159 ;  /* 0x0000009f000b7220 */ /* 0x040fe20000410000 */
[C---:B------:R-:W-:Y:S01]  /*10ae0*/  FMUL.FTZ R38, R0.reuse, R38 ;  /* 0x0000002600267220 */ /* 0x040fe20000410000 */
[----:B------:R-:W3:Y:S01]  /*10af0*/  LDSM.16.MT88.4 R156, [R224+0x10000] ;  /* 0x01000000e09c783b */ /* 0x000ee20000004200 */
[C---:B------:R-:W-:Y:S03]  /*10b00*/  FMUL.FTZ R39, R0.reuse, R39 ;  /* 0x0000002700277220 */ /* 0x040fe60000410000 */
        /* <DEDUP_REMOVED lines=39> */
[C---:B------:R-:W-:Y:S03]  /*10d80*/  FMUL.FTZ R74, R0.reuse, R74 ;  /* 0x0000004a004a7220 */ /* 0x040fe60000410000 */
[----:B------:R-:W4:Y:S01]  /*10d90*/  MUFU.EX2 R166, R166 ;  /* 0x000000a600a67308 */ /* 0x000f220000000800 */
[----:B--2---:R-:W-:Y:S01]  /*10da0*/  F2FP.BF16.F32.PACK_AB R160, R193, R197 ;  /* 0x000000c5c1a0723e */ /* 0x004fe200000010ff */
[----:B------:R-:W-:Y:S01]  /*10db0*/  FMUL.FTZ R75, R0, R75 ;  /* 0x0000004b004b7220 */ /* 0x000fe20000410000 */
[C---:B------:R-:W-:Y:S01]  /*10dc0*/  FMUL.FTZ R72, R2.reuse, R72 ;  /* 0x0000004802487220 */ /* 0x040fe20000410000 */
[----:B------:R-:W-:Y:S01]  /*10dd0*/  FMUL.FTZ R73, R2, R73 ;  /* 0x0000004902497220 */ /* 0x000fe20000410000 */
[C---:B------:R-:W-:Y:S01]  /*10de0*/  FMUL.FTZ R14, R0.reuse, R154 ;  /* 0x0000009a000e7220 */ /* 0x040fe20000410000 */
[----:B------:R-:W-:Y:S01]  /*10df0*/  FMUL.FTZ R15, R0, R155 ;  /* 0x0000009b000f7220 */ /* 0x000fe20000410000 */
[--C-:B------:R-:W-:Y:S01]  /*10e00*/  FFMA.FTZ R248, R24, UR4, -R196.reuse ;  /* 0x0000000418f87c23 */ /* 0x100fe200080108c4 */
[----:B------:R-:W-:Y:S01]  /*10e10*/  FFMA.FTZ R252, R25, UR4, -R196 ;  /* 0x0000000419fc7c23 */ /* 0x000fe200080108c4 */
        /* <DEDUP_REMOVED lines=21> */
[----:B------:R-:W2:Y:S01]  /*10f70*/  MUFU.EX2 R200, R200 ;  /* 0x000000c800c87308 */ /* 0x000ea20000000800 */
[----:B------:R-:W-:Y:S01]  /*10f80*/  FMUL.FTZ R89, R2, R89 ;  /* 0x0000005902597220 */ /* 0x000fe20000410000 */
[C---:B------:R-:W-:Y:S04]  /*10f90*/  HMMA.16816.F32.BF16 R36, R160.reuse, R172, R36 ;  /* 0x000000aca024723c */ /* 0x040fe80000041824 */
[C---:B------:R-:W-:Y:S02]  /*10fa0*/  FMUL.FTZ R94, R0.reuse, R94 ;  /* 0x0000005e005e7220 */ /* 0x040fe40000410000 */
[C---:B------:R-:W-:Y:S01]  /*10fb0*/  HMMA.16816.F32.BF16 R40, R160.reuse, R174, R40 ;  /* 0x000000aea028723c */ /* 0x040fe20000041828 */
[----:B------:R-:W4:Y:S01]  /*10fc0*/  LDSM.16.MT88.4 R172, [R226+0x12000] ;  /* 0x01200000e2ac783b */ /* 0x000f220000004200 */
[----:B------:R-:W-:Y:S03]  /*10fd0*/  MUFU.EX2 R248, R248 ;  /* 0x000000f800f87308 */ /* 0x000fe60000000800 */
[----:B------:R-:W-:Y:S01]  /*10fe0*/  FMUL.FTZ R95, R0, R95 ;  /* 0x0000005f005f7220 */ /* 0x000fe20000410000 */
[C---:B------:R-:W-:Y:S06]  /*10ff0*/  HMMA.16816.F32.BF16 R44, R160.reuse, R176, R44 ;  /* 0x000000b0a02c723c */ /* 0x040fec000004182c */
[----:B------:R-:W-:Y:S01]  /*11000*/  MUFU.EX2 R252, R252 ;  /* 0x000000fc00fc7308 */ /* 0x000fe20000000800 */
[C---:B------:R-:W-:Y:S01]  /*11010*/  FMUL.FTZ R92, R2.reuse, R92 ;  /* 0x0000005c025c7220 */ /* 0x040fe20000410000 */
[C---:B------:R-:W-:Y:S01]  /*11020*/  HMMA.16816.F32.BF16 R48, R160.reuse, R178, R48 ;  /* 0x000000b2a030723c */ /* 0x040fe20000041830 */
[----:B------:R-:W-:Y:S02]  /*11030*/  LDSM.16.MT88.4 R176, [R225+0x10800] ;  /* 0x01080000e1b0783b */ /* 0x000fe40000004200 */
[----:B------:R-:W-:Y:S03]  /*11040*/  FMUL.FTZ R93, R2, R93 ;  /* 0x0000005d025d7220 */ /* 0x000fe60000410000 */
[C---:B---3--:R-:W-:Y:S05]  /*11050*/  HMMA.16816.F32.BF16 R52, R160.reuse, R156, R52 ;  /* 0x0000009ca034723c */ /* 0x048fea0000041834 */
        /* <DEDUP_REMOVED lines=23> */
[C---:B---3--:R-:W-:Y:S03]  /*111d0*/  HMMA.16816.F32.BF16 R76, R160.reuse, R156, R76 ;  /* 0x0000009ca04c723c */ /* 0x048fe6000004184c */
[----:B------:R-:W-:Y:S01]  /*111e0*/  FMUL.FTZ R109, R2, R109 ;  /* 0x0000006d026d7220 */ /* 0x000fe20000410000 */
[C---:B------:R-:W-:Y:S01]  /*111f0*/  FMUL.FTZ R114, R0.reuse, R114 ;  /* 0x0000007200727220 */ /* 0x040fe20000410000 */
        /* <DEDUP_REMOVED lines=55> */
[--C-:B------:R-:W-:Y:S01]  /*11570*/  FFMA.FTZ R201, R18, UR4, -R198.reuse ;  /* 0x0000000412c97c23 */ /* 0x100fe200080108c6 */
[C---:B-1----:R-:W-:Y:S05]  /*11580*/  HMMA.16816.F32.BF16 R132, R160.reuse, R168, R132 ;  /* 0x000000a8a084723c */ /* 0x042fea0000041884 */
[----:B------:R-:W-:Y:S01]  /*11590*/  FFMA.FTZ R202, R19, UR4, -R198 ;  /* 0x0000000413ca7c23 */ /* 0x000fe200080108c6 */
[C---:B------:R-:W-:Y:S01]  /*115a0*/  HMMA.16816.F32.BF16 R136, R160.reuse, R170, R136 ;  /* 0x000000aaa088723c */ /* 0x040fe20000041888 */
[----:B------:R-:W1:Y:S01]  /*115b0*/  LDSM.16.MT88.4 R168, [R228+0x10800] ;  /* 0x01080000e4a8783b */ /* 0x000e620000004200 */
[----:B------:R-:W-:Y:S03]  /*115c0*/  MUFU.EX2 R201, R201 ;  /* 0x000000c900c97308 */ /* 0x000fe60000000800 */
[--C-:B------:R-:W-:Y:S01]  /*115d0*/  FFMA.FTZ R203, R12, UR4, -R196.reuse ;  /* 0x000000040ccb7c23 */ /* 0x100fe200080108c4 */
[C---:B----4-:R-:W-:Y:S06]  /*115e0*/  HMMA.16816.F32.BF16 R140, R160.reuse, R172, R140 ;  /* 0x000000aca08c723c */ /* 0x050fec000004188c */
[----:B------:R-:W4:Y:S01]  /*115f0*/  MUFU.EX2 R202, R202 ;  /* 0x000000ca00ca7308 */ /* 0x000f220000000800 */
[--C-:B------:R-:W-:Y:S01]  /*11600*/  FFMA.FTZ R204, R13, UR4, -R196.reuse ;  /* 0x000000040dcc7c23 */ /* 0x100fe200080108c4 */
[C---:B------:R-:W-:Y:S01]  /*11610*/  HMMA.16816.F32.BF16 R144, R160.reuse, R174, R144 ;  /* 0x000000aea090723c */ /* 0x040fe20000041890 */
[----:B------:R-:W5:Y:S02]  /*11620*/  LDSM.16.MT88.4 R172, [R226+0x10800] ;  /* 0x01080000e2ac783b */ /* 0x000f640000004200 */
[--C-:B------:R-:W-:Y:S01]  /*11630*/  FFMA.FTZ R206, R16, UR4, -R196.reuse ;  /* 0x0000000410ce7c23 */ /* 0x100fe200080108c4 */
[--C-:B------:R-:W-:Y:S04]  /*11640*/  FFMA.FTZ R205, R17, UR4, -R196.reuse ;  /* 0x0000000411cd7c23 */ /* 0x100fe800080108c4 */
[----:B------:R-:W-:Y:S03]  /*11650*/  MUFU.EX2 R203, R203 ;  /* 0x000000cb00cb7308 */ /* 0x000fe60000000800 */
[C---:B------:R-:W-:Y:S01]  /*11660*/  FMUL.FTZ R12, R2.reuse, R152 ;  /* 0x00000098020c7220 */ /* 0x040fe20000410000 */
[----:B------:R-:W-:Y:S01]  /*11670*/  FMUL.FTZ R13, R2, R153 ;  /* 0x00000099020d7220 */ /* 0x000fe20000410000 */
[C---:B------:R-:W-:Y:S01]  /*11680*/  FMUL.FTZ R18, R0.reuse, R150 ;  /* 0x0000009600127220 */ /* 0x040fe20000410000 */
[----:B------:R-:W-:Y:S01]  /*11690*/  FMUL.FTZ R19, R0, R151 ;  /* 0x0000009700137220 */ /* 0x000fe20000410000 */
[C---:B------:R-:W-:Y:S03]  /*116a0*/  FMUL.FTZ R16, R2.reuse, R148 ;  /* 0x0000009402107220 */ /* 0x040fe60000410000 */
[----:B------:R-:W1:Y:S01]  /*116b0*/  MUFU.EX2 R204, R204 ;  /* 0x000000cc00cc7308 */ /* 0x000e620000000800 */
[----:B------:R-:W-:Y:S01]  /*116c0*/  FMUL.FTZ R17, R2, R149 ;  /* 0x0000009502117220 */ /* 0x000fe20000410000 */
[----:B------:R-:W5:Y:S01]  /*116d0*/  LDSM.16.MT88.4 R152, [R224+0x10800] ;  /* 0x01080000e098783b */ /* 0x000f620000004200 */
[C---:B---3--:R-:W-:Y:S03]  /*116e0*/  HMMA.16816.F32.BF16 R12, R160.reuse, R156, R12 ;  /* 0x0000009ca00c723c */ /* 0x048fe6000004180c */
[----:B--2---:R-:W-:Y:S01]  /*116f0*/  F2FP.BF16.F32.PACK_AB R149, R200, R199 ;  /* 0x000000c7c895723e */ /* 0x004fe200000010ff */
[--C-:B------:R-:W-:Y:S03]  /*11700*/  FFMA.FTZ R207, R20, UR4, -R196.reuse ;  /* 0x0000000414cf7c23 */ /* 0x100fe600080108c4 */
[----:B------:R-:W-:Y:S01]  /*11710*/  MUFU.EX2 R206, R206 ;  /* 0x000000ce00ce7308 */ /* 0x000fe20000000800 */
[----:B------:R-:W-:Y:S01]  /*11720*/  HMMA.16816.F32.BF16 R16, R160, R158, R16 ;  /* 0x0000009ea010723c */ /* 0x000fe20000041810 */
[----:B------:R-:W2:Y:S02]  /*11730*/  LDSM.16.MT88.4 R156, [R224+0x12800] ;  /* 0x01280000e09c783b */ /* 0x000ea40000004200 */
[----:B----4-:R-:W-:Y:S01]  /*11740*/  F2FP.BF16.F32.PACK_AB R151, R202, R201 ;  /* 0x000000c9ca97723e */ /* 0x010fe200000010ff */
[----:B------:R-:W-:Y:S05]  /*11750*/  FFMA.FTZ R246, R21, UR4, -R196 ;  /* 0x0000000415f67c23 */ /* 0x000fea00080108c4 */
[----:B------:R-:W3:Y:S02]  /*11760*/  MUFU.EX2 R205, R205 ;  /* 0x000000cd00cd7308 */ /* 0x000ee40000000800 */
[----:B-1----:R-:W-:Y:S01]  /*11770*/  F2FP.BF16.F32.PACK_AB R148, R204, R203 ;  /* 0x000000cbcc94723e */ /* 0x002fe200000010ff */
[----:B------:R-:W1:Y:S01]  /*11780*/  LDSM.16.MT88.4 R160, [R228+0x14800] ;  /* 0x01480000e4a0783b */ /* 0x000e620000004200 */
[----:B------:R-:W-:Y:S01]  /*11790*/  FFMA.FTZ R195, R0, R247, R195 ;  /* 0x000000f700c37223 */ /* 0x000fe200000100c3 */
[----:B------:R-:W-:Y:S05]  /*117a0*/  FFMA.FTZ R197, R2, R249, R197 ;  /* 0x000000f902c57223 */ /* 0x000fea00000100c5 */
[----:B------:R-:W-:Y:S01]  /*117b0*/  MUFU.EX2 R207, R207 ;  /* 0x000000cf00cf7308 */ /* 0x000fe20000000800 */
[----:B------:R-:W-:Y:S01]  /*117c0*/  FADD.FTZ R195, R194, R195 ;  /* 0x000000c3c2c37221 */ /* 0x000fe20000010000 */
[----:B------:R-:W-:Y:S03]  /*117d0*/  FADD.FTZ R0, R193, R197 ;  /* 0x000000c5c1007221 */ /* 0x000fe60000010000 */
[----:B------:R-:W-:Y:S01]  /*117e0*/  FADD.FTZ R192, R192, R195 ;  /* 0x000000c3c0c07221 */ /* 0x000fe20000010000 */
[----:B------:R-:W-:Y:S01]  /*117f0*/  FADD.FTZ R167, R167, R0 ;  /* 0x00000000a7a77221 */ /* 0x000fe20000010000 */
[----:B------:R-:W-:Y:S03]  /*11800*/  MOV R0, R3 ;  /* 0x0000000300007202 */ /* 0x000fe60000000f00 */
[----:B------:R-:W4:Y:S01]  /*11810*/  MUFU.EX2 R246, R246 ;  /* 0x000000f600f67308 */ /* 0x000f220000000800 */
[----:B---3--:R-:W-:Y:S01]  /*11820*/  F2FP.BF16.F32.PACK_AB R150, R205, R206 ;  /* 0x000000cecd96723e */ /* 0x008fe200000010ff */
[----:B------:R-:W-:Y:S01]  /*11830*/  FADD.FTZ R192, R165, R192 ;  /* 0x000000c0a5c07221 */ /* 0x000fe20000010000 */
[----:B------:R-:W-:Y:S01]  /*11840*/  MOV R165, R164 ;  /* 0x000000a400a57202 */ /* 0x000fe20000000f00 */
[----:B------:R-:W-:Y:S02]  /*11850*/  FADD.FTZ R166, R166, R167 ;  /* 0x000000a7a6a67221 */ /* 0x000fe40000010000 */
[----:B------:R-:W-:Y:S02]  /*11860*/  FADD.FTZ R199, R199, R192 ;  /* 0x000000c0c7c77221 */ /* 0x000fe40000010000 */
[C---:B------:R-:W-:Y:S05]  /*11870*/  HMMA.16816.F32.BF16 R4, R148.reuse, R168, R4 ;  /* 0x000000a89404723c */ /* 0x040fea0000041804 */
[----:B------:R-:W-:Y:S01]  /*11880*/  FADD.FTZ R203, R203, R166 ;  /* 0x000000a6cbcb7221 */ /* 0x000fe20000010000 */
[C---:B------:R-:W-:Y:S01]  /*11890*/  HMMA.16816.F32.BF16 R8, R148.reuse, R170, R8 ;  /* 0x000000aa9408723c */ /* 0x040fe20000041808 */
[----:B------:R-:W3:Y:S04]  /*118a0*/  LDSM.16.MT88.4 R168, [R226+0x14800] ;  /* 0x01480000e2a8783b */ /* 0x000ee80000004200 */
[----:B----4-:R-:W-:Y:S01]  /*118b0*/  F2FP.BF16.F32.PACK_AB R20, R246, R207 ;  /* 0x000000cff614723e */ /* 0x010fe200000010ff */
[C---:B-----5:R-:W-:Y:S05]  /*118c0*/  HMMA.16816.F32.BF16 R36, R148.reuse, R172, R36 ;  /* 0x000000ac9424723c */ /* 0x060fea0000041824 */
        /* <DEDUP_REMOVED lines=12> */
[----:B------:R-:W4:Y:S04]  /*11990*/  LDSM.16.MT88.4 R152, [R225+0x14800] ;  /* 0x01480000e198783b */ /* 0x000f280000004200 */
[----:B------:R-:W-:Y:S01]  /*119a0*/  FADD.FTZ R206, R205, R206 ;  /* 0x000000cecdce7221 */ /* 0x000fe20000010000 */
        /* <DEDUP_REMOVED lines=9> */
[C---:B--2---:R-:W-:Y:S05]  /*11a40*/  HMMA.16816.F32.BF16 R84, R148.reuse, R156, R84 ;  /* 0x0000009c9454723c */ /* 0x044fea0000041854 */
[--C-:B------:R-:W-:Y:S01]  /*11a50*/  FFMA.FTZ R190, R26, UR4, -R198.reuse ;  /* 0x000000041abe7c23 */ /* 0x100fe200080108c6 */
[C---:B------:R-:W-:Y:S01]  /*11a60*/  HMMA.16816.F32.BF16 R88, R148.reuse, R158, R88 ;  /* 0x0000009e9458723c */ /* 0x040fe20000041858 */
[----:B------:R-:W2:Y:S01]  /*11a70*/  LDSM.16.MT88.4 R156, [R228+0x16800] ;  /* 0x01680000e49c783b */ /* 0x000ea20000004200 */
[----:B------:R-:W-:Y:S03]  /*11a80*/  MUFU.EX2 R188, R188 ;  /* 0x000000bc00bc7308 */ /* 0x000fe60000000800 */
[--C-:B------:R-:W-:Y:S01]  /*11a90*/  FFMA.FTZ R191, R27, UR4, -R198.reuse ;  /* 0x000000041bbf7c23 */ /* 0x100fe200080108c6 */
[C---:B-1----:R-:W-:Y:S03]  /*11aa0*/  HMMA.16816.F32.BF16 R92, R148.reuse, R160, R92 ;  /* 0x000000a0945c723c */ /* 0x042fe6000004185c */
[----:B------:R-:W-:Y:S03]  /*11ab0*/  LDSM.16.MT88.4 R24, [R228+0x13000] ;  /* 0x01300000e418783b */ /* 0x000fe60000004200 */
[----:B------:R-:W-:Y:S01]  /*11ac0*/  MUFU.EX2 R190, R190 ;  /* 0x000000be00be7308 */ /* 0x000fe20000000800 */
[----:B------:R-:W-:Y:S01]  /*11ad0*/  F2FP.BF16.F32.PACK_AB R22, R252, R248 ;  /* 0x000000f8fc16723e */ /* 0x000fe200000010ff */
[C---:B------:R-:W-:Y:S03]  /*11ae0*/  HMMA.16816.F32.BF16 R96, R148.reuse, R162, R96 ;  /* 0x000000a29460723c */ /* 0x040fe60000041860 */
[----:B------:R-:W1:Y:S03]  /*11af0*/  LDSM.16.MT88.4 R160, [R226+0x16800] ;  /* 0x01680000e2a0783b */ /* 0x000e660000004200 */
[C---:B---3--:R-:W-:Y:S02]  /*11b00*/  HMMA.16816.F32.BF16 R100, R148.reuse, R168, R100 ;  /* 0x000000a89464723c */ /* 0x048fe40000041864 */
[----:B------:R-:W3:Y:S03]  /*11b10*/  MUFU.EX2 R191, R191 ;  /* 0x000000bf00bf7308 */ /* 0x000ee60000000800 */
[----:B------:R-:W-:Y:S01]  /*11b20*/  FFMA.FTZ R189, R23, UR4, -R198 ;  /* 0x0000000417bd7c23 */ /* 0x000fe200080108c6 */
[C---:B------:R-:W-:Y:S01]  /*11b30*/  HMMA.16816.F32.BF16 R104, R148.reuse, R170, R104 ;  /* 0x000000aa9468723c */ /* 0x040fe20000041868 */
[----:B------:R-:W5:Y:S05]  /*11b40*/  LDSM.16.MT88.4 R168, [R225+0x16800] ;  /* 0x01680000e1a8783b */ /* 0x000f6a0000004200 */
[----:B------:R-:W2:Y:S01]  /*11b50*/  MUFU.EX2 R189, R189 ;  /* 0x000000bd00bd7308 */ /* 0x000ea20000000800 */
[C---:B----4-:R-:W-:Y:S06]  /*11b60*/  HMMA.16816.F32.BF16 R108, R148.reuse, R152, R108 ;  /* 0x00000098946c723c */ /* 0x050fec000004186c */
[C---:B------:R-:W-:Y:S01]  /*11b70*/  HMMA.16816.F32.BF16 R112, R148.reuse, R154, R112 ;  /* 0x0000009a9470723c */ /* 0x040fe20000041870 */
[----:B------:R-:W4:Y:S04]  /*11b80*/  LDSM.16.MT88.4 R152, [R224+0x16800] ;  /* 0x01680000e098783b */ /* 0x000f280000004200 */
[----:B---3--:R-:W-:Y:S01]  /*11b90*/  F2FP.BF16.F32.PACK_AB R23, R191, R190 ;  /* 0x000000bebf17723e */ /* 0x008fe200000010ff */
[C---:B------:R-:W-:Y:S05]  /*11ba0*/  HMMA.16816.F32.BF16 R116, R148.reuse, R172, R116 ;  /* 0x000000ac9474723c */ /* 0x040fea0000041874 */
[C---:B--2---:R-:W-:Y:S01]  /*11bb0*/  F2FP.BF16.F32.PACK_AB R21, R189.reuse, R188 ;  /* 0x000000bcbd15723e */ /* 0x044fe200000010ff */
        /* <DEDUP_REMOVED lines=8> */
[C---:B-1----:R-:W-:Y:S05]  /*11c40*/  HMMA.16816.F32.BF16 R132, R148.reuse, R160, R132 ;  /* 0x000000a09484723c */ /* 0x042fea0000041884 */
[----:B------:R-:W-:Y:S01]  /*11c50*/  FADD.FTZ R191, R191, R190 ;  /* 0x000000bebfbf7221 */ /* 0x000fe20000010000 */
[C---:B------:R-:W-:Y:S01]  /*11c60*/  HMMA.16816.F32.BF16 R136, R148.reuse, R162, R136 ;  /* 0x000000a29488723c */ /* 0x040fe20000041888 */
[----:B------:R-:W1:Y:S05]  /*11c70*/  LDSM.16.MT88.4 R160, [R225+0x11000] ;  /* 0x01100000e1a0783b */ /* 0x000e6a0000004200 */
[C---:B-----5:R-:W-:Y:S06]  /*11c80*/  HMMA.16816.F32.BF16 R140, R148.reuse, R168, R140 ;  /* 0x000000a8948c723c */ /* 0x060fec000004188c */
[C---:B------:R-:W-:Y:S01]  /*11c90*/  HMMA.16816.F32.BF16 R144, R148.reuse, R170, R144 ;  /* 0x000000aa9490723c */ /* 0x040fe20000041890 */
[----:B------:R-:W3:Y:S05]  /*11ca0*/  LDSM.16.MT88.4 R168, [R225+0x13000] ;  /* 0x01300000e1a8783b */ /* 0x000eea0000004200 */
[C---:B----4-:R-:W-:Y:S06]  /*11cb0*/  HMMA.16816.F32.BF16 R12, R148.reuse, R152, R12 ;  /* 0x00000098940c723c */ /* 0x050fec000004180c */
[----:B------:R-:W-:Y:S01]  /*11cc0*/  HMMA.16816.F32.BF16 R16, R148, R154, R16 ;  /* 0x0000009a9410723c */ /* 0x000fe20000041810 */
[----:B------:R-:W4:Y:S05]  /*11cd0*/  LDSM.16.MT88.4 R148, [R228+0x15000] ;  /* 0x01500000e494783b */ /* 0x000f2a0000004200 */
[C---:B--2---:R-:W-:Y:S03]  /*11ce0*/  HMMA.16816.F32.BF16 R4, R20.reuse, R156, R4 ;  /* 0x0000009c1404723c */ /* 0x044fe60000041804 */
[----:B------:R-:W2:Y:S03]  /*11cf0*/  LDSM.16.MT88.4 R152, [R226+0x15000] ;  /* 0x01500000e298783b */ /* 0x000ea60000004200 */
[C---:B------:R-:W-:Y:S05]  /*11d00*/  HMMA.16816.F32.BF16 R8, R20.reuse, R158, R8 ;  /* 0x0000009e1408723c */ /* 0x040fea0000041808 */
[----:B------:R-:W5:Y:S01]  /*11d10*/  LDSM.16.MT88.4 R156, [R225+0x15000] ;  /* 0x01500000e19c783b */ /* 0x000f620000004200 */
[C---:B------:R-:W-:Y:S06]  /*11d20*/  HMMA.16816.F32.BF16 R36, R20.reuse, R172, R36 ;  /* 0x000000ac1424723c */ /* 0x040fec0000041824 */
[C---:B------:R-:W-:Y:S01]  /*11d30*/  HMMA.16816.F32.BF16 R40, R20.reuse, R174, R40 ;  /* 0x000000ae1428723c */ /* 0x040fe20000041828 */
[----:B------:R-:W-:Y:S05]  /*11d40*/  LDSM.16.MT88.4 R172, [R225+0x13800] ;  /* 0x01380000e1ac783b */ /* 0x000fea0000004200 */
[C---:B-1----:R-:W-:Y:S06]  /*11d50*/  HMMA.16816.F32.BF16 R44, R20.reuse, R160, R44 ;  /* 0x000000a0142c723c */ /* 0x042fec000004182c */
        /* <DEDUP_REMOVED lines=8> */
[----:B------:R-:W1:Y:S01]  /*11de0*/  LDSM.16.MT88.4 R24, [R224+0x15000] ;  /* 0x01500000e018783b */ /* 0x000e620000004200 */
[----:B------:R-:W-:Y:S03]  /*11df0*/  MUFU.EX2 R176, R176 ;  /* 0x000000b000b07308 */ /* 0x000fe60000000800 */
[--C-:B------:R-:W-:Y:S01]  /*11e00*/  FFMA.FTZ R178, R34, UR4, -R198.reuse ;  /* 0x0000000422b27c23 */ /* 0x100fe200080108c6 */
[C---:B------:R-:W-:Y:S06]  /*11e10*/  HMMA.16816.F32.BF16 R68, R20.reuse, R180, R68 ;  /* 0x000000b41444723c */ /* 0x040fec0000041844 */
[----:B------:R-:W1:Y:S01]  /*11e20*/  MUFU.EX2 R177, R177 ;  /* 0x000000b100b17308 */ /* 0x000e620000000800 */
[----:B------:R-:W-:Y:S01]  /*11e30*/  FFMA.FTZ R198, R35, UR4, -R198 ;  /* 0x0000000423c67c23 */ /* 0x000fe200080108c6 */
[C---:B------:R-:W-:Y:S03]  /*11e40*/  HMMA.16816.F32.BF16 R72, R20.reuse, R182, R72 ;  /* 0x000000b61448723c */ /* 0x040fe60000041848 */
[--C-:B------:R-:W-:Y:S03]  /*11e50*/  FFMA.FTZ R180, R28, UR4, -R196.reuse ;  /* 0x000000041cb47c23 */ /* 0x100fe600080108c4 */
[C---:B---3--:R-:W-:Y:S02]  /*11e60*/  HMMA.16816.F32.BF16 R76, R20.reuse, R168, R76 ;  /* 0x000000a8144c723c */ /* 0x048fe4000004184c */
[----:B------:R-:W-:Y:S03]  /*11e70*/  MUFU.EX2 R178, R178 ;  /* 0x000000b200b27308 */ /* 0x000fe60000000800 */
[--C-:B------:R-:W-:Y:S01]  /*11e80*/  FFMA.FTZ R181, R29, UR4, -R196.reuse ;  /* 0x000000041db57c23 */ /* 0x100fe200080108c4 */
[C---:B------:R-:W-:Y:S01]  /*11e90*/  HMMA.16816.F32.BF16 R80, R20.reuse, R170, R80 ;  /* 0x000000aa1450723c */ /* 0x040fe20000041850 */
[----:B------:R-:W-:Y:S05]  /*11ea0*/  LDSM.16.MT88.4 R28, [R226+0x11800] ;  /* 0x01180000e21c783b */ /* 0x000fea0000004200 */
[----:B------:R-:W3:Y:S01]  /*11eb0*/  MUFU.EX2 R179, R198 ;  /* 0x000000c600b37308 */ /* 0x000ee20000000800 */
[--C-:B------:R-:W-:Y:S01]  /*11ec0*/  FFMA.FTZ R182, R32, UR4, -R196.reuse ;  /* 0x0000000420b67c23 */ /* 0x100fe200080108c4 */
[C---:B------:R-:W-:Y:S01]  /*11ed0*/  HMMA.16816.F32.BF16 R84, R20.reuse, R184, R84 ;  /* 0x000000b81454723c */ /* 0x040fe20000041854 */
[----:B------:R-:W-:Y:S02]  /*11ee0*/  LDSM.16.MT88.4 R168, [R228+0x13800] ;  /* 0x01380000e4a8783b */ /* 0x000fe40000004200 */
[----:B------:R-:W-:Y:S03]  /*11ef0*/  FFMA.FTZ R196, R33, UR4, -R196 ;  /* 0x0000000421c47c23 */ /* 0x000fe600080108c4 */
[C---:B------:R-:W-:Y:S02]  /*11f00*/  HMMA.16816.F32.BF16 R88, R20.reuse, R186, R88 ;  /* 0x000000ba1458723c */ /* 0x040fe40000041858 */
[----:B------:R-:W-:Y:S01]  /*11f10*/  MUFU.EX2 R180, R180 ;  /* 0x000000b400b47308 */ /* 0x000fe20000000800 */
[----:B------:R-:W-:Y:S03]  /*11f20*/  LDSM.16.MT88.4 R32, [R225+0x11800] ;  /* 0x01180000e120783b */ /* 0x000fe60000004200 */
[C---:B----4-:R-:W-:Y:S06]  /*11f30*/  HMMA.16816.F32.BF16 R92, R20.reuse, R148, R92 ;  /* 0x00000094145c723c */ /* 0x050fec000004185c */
[----:B------:R-:W4:Y:S01]  /*11f40*/  MUFU.EX2 R181, R181 ;  /* 0x000000b500b57308 */ /* 0x000f220000000800 */
[C---:B------:R-:W-:Y:S01]  /*11f50*/  HMMA.16816.F32.BF16 R96, R20.reuse, R150, R96 ;  /* 0x000000961460723c */ /* 0x040fe20000041860 */
[----:B------:R-:W3:Y:S08]  /*11f60*/  LDSM.16.MT88.4 R148, [R228+0x17000] ;  /* 0x01700000e494783b */ /* 0x000ef00000004200 */
[----:B------:R-:W-:Y:S01]  /*11f70*/  MUFU.EX2 R182, R182 ;  /* 0x000000b600b67308 */ /* 0x000fe20000000800 */
[C---:B--2---:R-:W-:Y:S06]  /*11f80*/  HMMA.16816.F32.BF16 R100, R20.reuse, R152, R100 ;  /* 0x000000981464723c */ /* 0x044fec0000041864 */
[C---:B------:R-:W-:Y:S01]  /*11f90*/  HMMA.16816.F32.BF16 R104, R20.reuse, R154, R104 ;  /* 0x0000009a1468723c */ /* 0x040fe20000041868 */
[----:B------:R-:W2:Y:S02]  /*11fa0*/  LDSM.16.MT88.4 R152, [R226+0x17000] ;  /* 0x01700000e298783b */ /* 0x000ea40000004200 */
[----:B------:R-:W4:Y:S03]  /*11fb0*/  MUFU.EX2 R183, R196 ;  /* 0x000000c400b77308 */ /* 0x000f260000000800 */
[C---:B-----5:R-:W-:Y:S06]  /*11fc0*/  HMMA.16816.F32.BF16 R108, R20.reuse, R156, R108 ;  /* 0x0000009c146c723c */ /* 0x060fec000004186c */
[C---:B------:R-:W-:Y:S01]  /*11fd0*/  HMMA.16816.F32.BF16 R112, R20.reuse, R158, R112 ;  /* 0x0000009e1470723c */ /* 0x040fe20000041870 */
[----:B------:R-:W5:Y:S05]  /*11fe0*/  LDSM.16.MT88.4 R156, [R224+0x17000] ;  /* 0x01700000e09c783b */ /* 0x000f6a0000004200 */
[C---:B-1----:R-:W-:Y:S06]  /*11ff0*/  HMMA.16816.F32.BF16 R116, R20.reuse, R24, R116 ;  /* 0x000000181474723c */ /* 0x042fec0000041874 */
[C---:B------:R-:W-:Y:S01]  /*12000*/  HMMA.16816.F32.BF16 R120, R20.reuse, R26, R120 ;  /* 0x0000001a1478723c */ /* 0x040fe20000041878 */
[----:B------:R-:W1:Y:S05]  /*12010*/  LDSM.16.MT88.4 R24, [R228+0x11800] ;  /* 0x01180000e418783b */ /* 0x000e6a0000004200 */
[C---:B---3--:R-:W-:Y:S06]  /*12020*/  HMMA.16816.F32.BF16 R124, R20.reuse, R148, R124 ;  /* 0x00000094147c723c */ /* 0x048fec000004187c */
[C---:B------:R-:W-:Y:S05]  /*12030*/  HMMA.16816.F32.BF16 R128, R20.reuse, R150, R128 ;  /* 0x000000961480723c */ /* 0x040fea0000041880 */
[----:B------:R-:W-:Y:S01]  /*12040*/  F2FP.BF16.F32.PACK_AB R149, R177, R176 ;  /* 0x000000b0b195723e */ /* 0x000fe200000010ff */
[C---:B--2---:R-:W-:Y:S05]  /*12050*/  HMMA.16816.F32.BF16 R132, R20.reuse, R152, R132 ;  /* 0x000000981484723c */ /* 0x044fea0000041884 */
[----:B------:R-:W-:Y:S01]  /*12060*/  F2FP.BF16.F32.PACK_AB R151, R179, R178 ;  /* 0x000000b2b397723e */ /* 0x000fe200000010ff */
[C---:B------:R-:W-:Y:S01]  /*12070*/  HMMA.16816.F32.BF16 R136, R20.reuse, R154, R136 ;  /* 0x0000009a1488723c */ /* 0x040fe20000041888 */
[----:B------:R-:W2:Y:S04]  /*12080*/  LDSM.16.MT88.4 R152, [R224+0x11800] ;  /* 0x01180000e098783b */ /* 0x000ea80000004200 */
[----:B----4-:R-:W-:Y:S01]  /*12090*/  F2FP.BF16.F32.PACK_AB R148, R181, R180 ;  /* 0x000000b4b594723e */ /* 0x010fe200000010ff */
[C---:B------:R-:W-:Y:S05]  /*120a0*/  HMMA.16816.F32.BF16 R140, R20.reuse, R160, R140 ;  /* 0x000000a0148c723c */ /* 0x040fea000004188c */
[----:B------:R-:W-:Y:S01]  /*120b0*/  F2FP.BF16.F32.PACK_AB R150, R183, R182 ;  /* 0x000000b6b796723e */ /* 0x000fe200000010ff */
[C---:B------:R-:W-:Y:S05]  /*120c0*/  HMMA.16816.F32.BF16 R144, R20.reuse, R162, R144 ;  /* 0x000000a21490723c */ /* 0x040fea0000041890 */
[----:B------:R-:W-:Y:S01]  /*120d0*/  FADD.FTZ R176, R176, R191 ;  /* 0x000000bfb0b07221 */ /* 0x000fe20000010000 */
[C---:B-----5:R-:W-:Y:S05]  /*120e0*/  HMMA.16816.F32.BF16 R12, R20.reuse, R156, R12 ;  /* 0x0000009c140c723c */ /* 0x060fea000004180c */
[----:B------:R-:W-:Y:S01]  /*120f0*/  FADD.FTZ R177, R177, R176 ;  /* 0x000000b0b1b17221 */ /* 0x000fe20000010000 */
[----:B------:R-:W-:Y:S01]  /*12100*/  HMMA.16816.F32.BF16 R16, R20, R158, R16 ;  /* 0x0000009e1410723c */ /* 0x000fe20000041810 */
[----:B------:R-:W3:Y:S04]  /*12110*/  LDSM.16.MT88.4 R20, [R226+0x13800] ;  /* 0x01380000e214783b */ /* 0x000ee80000004200 */
[----:B------:R-:W-:Y:S01]  /*12120*/  FADD.FTZ R178, R178, R177 ;  /* 0x000000b1b2b27221 */ /* 0x000fe20000010000 */
[C---:B-1----:R-:W-:Y:S03]  /*12130*/  HMMA.16816.F32.BF16 R160, R148.reuse, R24, R4 ;  /* 0x0000001894a0723c */ /* 0x042fe60000041804 */
[----:B------:R-:W1:Y:S02]  /*12140*/  LDSM.16.MT88.4 R4, [R224+0x13800] ;  /* 0x01380000e004783b */ /* 0x000e640000004200 */
[----:B------:R-:W-:Y:S01]  /*12150*/  FADD.FTZ R247, R179, R178 ;  /* 0x000000b2b3f77221 */ /* 0x000fe20000010000 */
[C---:B------:R-:W-:Y:S05]  /*12160*/  HMMA.16816.F32.BF16 R156, R148.reuse, R26, R8 ;  /* 0x0000001a949c723c */ /* 0x040fea0000041808 */
[----:B------:R-:W4:Y:S01]  /*12170*/  LDSM.16.MT88.4 R8, [R228+0x15800] ;  /* 0x01580000e408783b */ /* 0x000f220000004200 */
[C---:B------:R-:W-:Y:S06]  /*12180*/  HMMA.16816.F32.BF16 R36, R148.reuse, R28, R36 ;  /* 0x0000001c9424723c */ /* 0x040fec0000041824 */
[C---:B------:R-:W-:Y:S01]  /*12190*/  HMMA.16816.F32.BF16 R40, R148.reuse, R30, R40 ;  /* 0x0000001e9428723c */ /* 0x040fe20000041828 */
[----:B------:R-:W5:Y:S05]  /*121a0*/  LDSM.16.MT88.4 R24, [R226+0x15800] ;  /* 0x01580000e218783b */ /* 0x000f6a0000004200 */
[C---:B------:R-:W-:Y:S03]  /*121b0*/  HMMA.16816.F32.BF16 R44, R148.reuse, R32, R44 ;  /* 0x00000020942c723c */ /* 0x040fe6000004182c */
[----:B------:R-:W5:Y:S03]  /*121c0*/  LDSM.16.MT88.4 R28, [R225+0x15800] ;  /* 0x01580000e11c783b */ /* 0x000f660000004200 */
[C---:B------:R-:W-:Y:S05]  /*121d0*/  HMMA.16816.F32.BF16 R48, R148.reuse, R34, R48 ;  /* 0x000000229430723c */ /* 0x040fea0000041830 */
[----:B------:R-:W5:Y:S01]  /*121e0*/  LDSM.16.MT88.4 R32, [R224+0x15800] ;  /* 0x01580000e020783b */ /* 0x000f620000004200 */
[C---:B--2---:R-:W-:Y:S06]  /*121f0*/  HMMA.16816.F32.BF16 R52, R148.reuse, R152, R52 ;  /* 0x000000989434723c */ /* 0x044fec0000041834 */
[C---:B------:R-:W-:Y:S01]  /*12200*/  HMMA.16816.F32.BF16 R56, R148.reuse, R154, R56 ;  /* 0x0000009a9438723c */ /* 0x040fe20000041838 */
[----:B------:R-:W2:Y:S05]  /*12210*/  LDSM.16.MT88.4 R152, [R228+0x17800] ;  /* 0x01780000e498783b */ /* 0x000eaa0000004200 */
[C---:B------:R-:W-:Y:S06]  /*12220*/  HMMA.16816.F32.BF16 R60, R148.reuse, R168, R60 ;  /* 0x000000a8943c723c */ /* 0x040fec000004183c */
[C---:B------:R-:W-:Y:S06]  /*12230*/  HMMA.16816.F32.BF16 R64, R148.reuse, R170, R64 ;  /* 0x000000aa9440723c */ /* 0x040fec0000041840 */
[C---:B---3--:R-:W-:Y:S06]  /*12240*/  HMMA.16816.F32.BF16 R68, R148.reuse, R20, R68 ;  /* 0x000000149444723c */ /* 0x048fec0000041844 */
[C---:B------:R-:W-:Y:S01]  /*12250*/  HMMA.16816.F32.BF16 R72, R148.reuse, R22, R72 ;  /* 0x000000169448723c */ /* 0x040fe20000041848 */
[----:B------:R-:W-:Y:S05]  /*12260*/  LDSM.16.MT88.4 R20, [R224+0x17800] ;  /* 0x01780000e014783b */ /* 0x000fea0000004200 */
[C---:B------:R-:W-:Y:S06]  /*12270*/  HMMA.16816.F32.BF16 R76, R148.reuse, R172, R76 ;  /* 0x000000ac944c723c */ /* 0x040fec000004184c */
[C---:B------:R-:W-:Y:S06]  /*12280*/  HMMA.16816.F32.BF16 R80, R148.reuse, R174, R80 ;  /* 0x000000ae9450723c */ /* 0x040fec0000041850 */
[C---:B-1----:R-:W-:Y:S06]  /*12290*/  HMMA.16816.F32.BF16 R84, R148.reuse, R4, R84 ;  /* 0x000000049454723c */ /* 0x042fec0000041854 */
[C---:B------:R-:W-:Y:S01]  /*122a0*/  HMMA.16816.F32.BF16 R88, R148.reuse, R6, R88 ;  /* 0x000000069458723c */ /* 0x040fe20000041858 */
[----:B------:R-:W1:Y:S05]  /*122b0*/  LDSM.16.MT88.4 R4, [R226+0x17800] ;  /* 0x01780000e204783b */ /* 0x000e6a0000004200 */
[C---:B----4-:R-:W-:Y:S06]  /*122c0*/  HMMA.16816.F32.BF16 R92, R148.reuse, R8, R92 ;  /* 0x00000008945c723c */ /* 0x050fec000004185c */
[C---:B------:R-:W-:Y:S01]  /*122d0*/  HMMA.16816.F32.BF16 R96, R148.reuse, R10, R96 ;  /* 0x0000000a9460723c */ /* 0x040fe20000041860 */
[----:B------:R-:W3:Y:S05]  /*122e0*/  LDSM.16.MT88.4 R8, [R225+0x17800] ;  /* 0x01780000e108783b */ /* 0x000eea0000004200 */
[C---:B-----5:R-:W-:Y:S06]  /*122f0*/  HMMA.16816.F32.BF16 R100, R148.reuse, R24, R100 ;  /* 0x000000189464723c */ /* 0x060fec0000041864 */
        /* <DEDUP_REMOVED lines=8> */
[C---:B------:R-:W-:Y:S05]  /*12380*/  HMMA.16816.F32.BF16 R136, R148.reuse, R6, R136 ;  /* 0x000000069488723c */ /* 0x040fea0000041888 */
[----:B------:R-:W-:Y:S01]  /*12390*/  FADD.FTZ R5, R207, R206 ;  /* 0x000000cecf057221 */ /* 0x000fe20000010000 */
[C---:B---3--:R-:W-:Y:S05]  /*123a0*/  HMMA.16816.F32.BF16 R140, R148.reuse, R8, R140 ;  /* 0x00000008948c723c */ /* 0x048fea000004188c */
[----:B------:R-:W-:Y:S01]  /*123b0*/  FADD.FTZ R5, R246, R5 ;  /* 0x00000005f6057221 */ /* 0x000fe20000010000 */
[C---:B------:R-:W-:Y:S05]  /*123c0*/  HMMA.16816.F32.BF16 R144, R148.reuse, R10, R144 ;  /* 0x0000000a9490723c */ /* 0x040fea0000041890 */
[----:B------:R-:W-:Y:S01]  /*123d0*/  FADD.FTZ R5, R248, R5 ;  /* 0x00000005f8057221 */ /* 0x000fe20000010000 */
[C---:B------:R-:W-:Y:S05]  /*123e0*/  HMMA.16816.F32.BF16 R152, R148.reuse, R20, R12 ;  /* 0x000000149498723c */ /* 0x040fea000004180c */
[----:B------:R-:W-:Y:S01]  /*123f0*/  FADD.FTZ R5, R252, R5 ;  /* 0x00000005fc057221 */ /* 0x000fe20000010000 */
[----:B------:R-:W-:Y:S05]  /*12400*/  HMMA.16816.F32.BF16 R148, R148, R22, R16 ;  /* 0x000000169494723c */ /* 0x000fea0000041810 */
[----:B------:R-:W-:Y:S06]  /*12410*/  FADD.FTZ R180, R180, R5 ;  /* 0x00000005b4b47221 */ /* 0x000fec0000010000 */
[----:B------:R-:W-:Y:S04]  /*12420*/  FADD.FTZ R181, R181, R180 ;  /* 0x000000b4b5b57221 */ /* 0x000fe80000010000 */
[----:B------:R-:W-:Y:S04]  /*12430*/  FADD.FTZ R182, R182, R181 ;  /* 0x000000b5b6b67221 */ /* 0x000fe80000010000 */
[----:B------:R-:W-:Y:S01]  /*12440*/  FADD.FTZ R249, R183, R182 ;  /* 0x000000b6b7f97221 */ /* 0x000fe20000010000 */
[----:B------:R-:W-:Y:S06]  /*12450*/  @P1 BRA `(.L_x_2512) ;  /* 0xffffffb400cc1947 */ /* 0x000fec000383ffff */
.L_x_2508:
[----:B------:R-:W1:Y:S01]  /*12460*/  SHFL.BFLY PT, R2, R249, 0x2, 0x1f ;  /* 0x0c401f00f9027f89 */ /* 0x000e6200000e0000 */
[----:B------:R-:W-:Y:S01]  /*12470*/  MOV R4, 0x3f800000 ;  /* 0x3f80000000047802 */ /* 0x000fe20000000f00 */
[----:B------:R-:W2:Y:S01]  /*12480*/  S2UR UR4, SR_CgaCtaId ;  /* 0x00000000000479c3 */ /* 0x000ea20000008800 */
[----:B------:R-:W-:Y:S01]  /*12490*/  MOV R5, 0x3f800000 ;  /* 0x3f80000000057802 */ /* 0x000fe20000000f00 */
[----:B------:R-:W3:Y:S01]  /*124a0*/  SHFL.BFLY PT, R0, R247, 0x2, 0x1f ;  /* 0x0c401f00f7007f89 */ /* 0x000ee200000e0000 */
[----:B------:R-:W-:Y:S01]  /*124b0*/  UMOV UR5, 0x400 ;  /* 0x0000040000057882 */ /* 0x000fe20000000000 */
        /* <DEDUP_REMOVED lines=9> */
[----:B------:R-:W1:Y:S01]  /*12550*/  @P4 MUFU.RCP R4, R2 ;  /* 0x0000000200044308 */ /* 0x000e620000001000 */
[----:B------:R-:W2:Y:S07]  /*12560*/  @P4 LDC R25, c[0x0][0x2e8] ;  /* 0x0000ba00ff194b82 */ /* 0x000eae0000000800 */
[----:B------:R-:W3:Y:S08]  /*12570*/  @P3 MUFU.RCP R5, R0 ;  /* 0x0000000000053308 */ /* 0x000ef00000001000 */
[----:B------:R-:W4:Y:S01]  /*12580*/  @P4 MUFU.LG2 R2, R2 ;  /* 0x0000000200024308 */ /* 0x000f220000000c00 */
        /* <DEDUP_REMOVED lines=64> */
[C---:B---3--:R-:W-:Y:S01]  /*12990*/  FMUL.FTZ R163, R5.reuse, R163 ;  /* 0x000000a305a37220 */ /* 0x048fe20000410000 */
        /* <DEDUP_REMOVED lines=81> */
[----:B------:R-:W-:Y:S02]  /*12eb0*/  ISETP.NE.U32.AND P0, PT, R11, 0x1, PT ;  /* 0x000000010b00780c */ /* 0x000fe40003f05070 */
[----:B------:R-:W-:Y:S02]  /*12ec0*/  LEA R9, R9, R10, 0x1 ;  /* 0x0000000a09097211 */ /* 0x000fe400078e08ff */
[----:B------:R-:W-:Y:S02]  /*12ed0*/  R2P PR, R8, 0x6 ;  /* 0x0000000608007804 */ /* 0x000fe40000000000 */
[----:B------:R-:W-:Y:S01]  /*12ee0*/  LEA R9, R9, UR4, 0x1 ;  /* 0x0000000409097c11 */ /* 0x000fe2000f8e08ff */
[----:B------:R-:W-:Y:S01]  /*12ef0*/  ULDC.U8 UR4, c[0x0][0x3d8] ;  /* 0x0000f60000047ab9 */ /* 0x000fe20000000000 */
[----:B------:R-:W-:-:S02]  /*12f00*/  MOV R8, 0x20 ;  /* 0x0000002000087802 */ /* 0x000fc40000000f00 */
[----:B------:R-:W-:Y:S02]  /*12f10*/  MOV R10, 0x40 ;  /* 0x00000040000a7802 */ /* 0x000fe40000000f00 */
[C---:B------:R-:W-:Y:S02]  /*12f20*/  IADD3 R11, R9.reuse, -0x10, RZ ;  /* 0xfffffff0090b7810 */ /* 0x040fe40007ffe0ff */
[----:B------:R-:W-:Y:S02]  /*12f30*/  SEL R8, R8, 0xffffffe0, !P1 ;  /* 0xffffffe008087807 */ /* 0x000fe40004800000 */
[----:B------:R-:W-:Y:S02]  /*12f40*/  @P0 IADD3 R11, R9, 0x10, RZ ;  /* 0x00000010090b0810 */ /* 0x000fe40007ffe0ff */
[----:B------:R-:W-:Y:S02]  /*12f50*/  F2FP.BF16.F32.PACK_AB R160, R161, R160 ;  /* 0x000000a0a1a0723e */ /* 0x000fe400000010ff */
[----:B------:R-:W-:-:S02]  /*12f60*/  F2FP.BF16.F32.PACK_AB R162, R163, R162 ;  /* 0x000000a2a3a2723e */ /* 0x000fc400000010ff */
[----:B------:R-:W-:Y:S01]  /*12f70*/  SEL R10, R10, 0xffffffc0, !P2 ;  /* 0xffffffc00a0a7807 */ /* 0x000fe20005000000 */
[----:B------:R-:W-:Y:S01]  /*12f80*/  STS [R9], R160 ;  /* 0x000000a009007388 */ /* 0x000fe20000000800 */
[----:B------:R-:W-:Y:S02]  /*12f90*/  F2FP.BF16.F32.PACK_AB R156, R157, R156 ;  /* 0x0000009c9d9c723e */ /* 0x000fe400000010ff */
[----:B------:R-:W-:Y:S01]  /*12fa0*/  F2FP.BF16.F32.PACK_AB R158, R159, R158 ;  /* 0x0000009e9f9e723e */ /* 0x000fe200000010ff */
[----:B------:R-:W-:Y:S01]  /*12fb0*/  STS [R9+0x400], R162 ;  /* 0x000400a209007388 */ /* 0x000fe20000000800 */
[----:B------:R-:W-:Y:S02]  /*12fc0*/  F2FP.BF16.F32.PACK_AB R36, R37, R36 ;  /* 0x000000242524723e */ /* 0x000fe400000010ff */
[----:B------:R-:W-:Y:S01]  /*12fd0*/  F2FP.BF16.F32.PACK_AB R38, R39, R38 ;  /* 0x000000262726723e */ /* 0x000fe200000010ff */
[----:B------:R-:W-:Y:S01]  /*12fe0*/  STS [R11], R156 ;  /* 0x0000009c0b007388 */ /* 0x000fe20000000800 */
[----:B------:R-:W-:-:S02]  /*12ff0*/  IADD3 R13, R9, R8, RZ ;  /* 0x00000008090d7210 */ /* 0x000fc40007ffe0ff */
[----:B------:R-:W-:Y:S01]  /*13000*/  F2FP.BF16.F32.PACK_AB R40, R41, R40 ;  /* 0x000000282928723e */ /* 0x000fe200000010ff */
[----:B------:R-:W-:Y:S01]  /*13010*/  STS [R11+0x400], R158 ;  /* 0x0004009e0b007388 */ /* 0x000fe20000000800 */
[----:B------:R-:W-:Y:S02]  /*13020*/  F2FP.BF16.F32.PACK_AB R42, R43, R42 ;  /* 0x0000002a2b2a723e */ /* 0x000fe400000010ff */
[----:B------:R-:W-:Y:S01]  /*13030*/  IADD3 R15, R8, R11, RZ ;  /* 0x0000000b080f7210 */ /* 0x000fe20007ffe0ff */
[----:B------:R-:W-:Y:S01]  /*13040*/  STS [R13], R36 ;  /* 0x000000240d007388 */ /* 0x000fe20000000800 */
[----:B------:R-:W-:Y:S01]  /*13050*/  F2FP.BF16.F32.PACK_AB R44, R45, R44 ;  /* 0x0000002c2d2c723e */ /* 0x000fe200000010ff */
[----:B------:R-:W3:Y:S01]  /*13060*/  @P3 LDC R8, c[0x0][0x2e8] ;  /* 0x0000ba00ff083b82 */ /* 0x000ee20000000800 */
[----:B------:R-:W-:Y:S01]  /*13070*/  F2FP.BF16.F32.PACK_AB R46, R47, R46 ;  /* 0x0000002e2f2e723e */ /* 0x000fe200000010ff */
[----:B------:R-:W-:Y:S01]  /*13080*/  STS [R13+0x400], R38 ;  /* 0x000400260d007388 */ /* 0x000fe20000000800 */
[----:B------:R-:W-:-:S02]  /*13090*/  IADD3 R17, R9, R10, RZ ;  /* 0x0000000a09117210 */ /* 0x000fc40007ffe0ff */
[----:B------:R-:W-:Y:S01]  /*130a0*/  F2FP.BF16.F32.PACK_AB R48, R49, R48 ;  /* 0x000000303130723e */ /* 0x000fe200000010ff */
[----:B------:R-:W-:Y:S01]  /*130b0*/  STS [R15], R40 ;  /* 0x000000280f007388 */ /* 0x000fe20000000800 */
[----:B------:R-:W-:Y:S02]  /*130c0*/  F2FP.BF16.F32.PACK_AB R50, R51, R50 ;  /* 0x000000323332723e */ /* 0x000fe400000010ff */
[----:B------:R-:W-:Y:S01]  /*130d0*/  IADD3 R19, R10, R11, RZ ;  /* 0x0000000b0a137210 */ /* 0x000fe20007ffe0ff */
        /* <DEDUP_REMOVED lines=10> */
[----:B------:R-:W-:Y:S02]  /*13180*/  F2FP.BF16.F32.PACK_AB R60, R61, R60 ;  /* 0x0000003c3d3c723e */ /* 0x000fe400000010ff */
[----:B------:R-:W-:Y:S01]  /*13190*/  F2FP.BF16.F32.PACK_AB R62, R63, R62 ;  /* 0x0000003e3f3e723e */ /* 0x000fe200000010ff */
[----:B------:R-:W-:Y:S01]  /*131a0*/  STS [R19+0x400], R50 ;  /* 0x0004003213007388 */ /* 0x000fe20000000800 */
[----:B------:R-:W-:-:S02]  /*131b0*/  F2FP.BF16.F32.PACK_AB R64, R65, R64 ;  /* 0x000000404140723e */ /* 0x000fc400000010ff */
[----:B------:R-:W-:Y:S01]  /*131c0*/  F2FP.BF16.F32.PACK_AB R66, R67, R66 ;  /* 0x000000424342723e */ /* 0x000fe200000010ff */
        /* <DEDUP_REMOVED lines=67> */
[----:B------:R-:W-:Y:S02]  /*13600*/  ISETP.NE.AND P0, PT, RZ, UR4, PT ;  /* 0x00000004ff007c0c */ /* 0x000fe4000bf05270 */
[----:B------:R-:W-:Y:S01]  /*13610*/  MOV R10, 0x7f800000 ;  /* 0x7f800000000a7802 */ /* 0x000fe20000000f00 */
        /* <DEDUP_REMOVED lines=17> */
[----:B------:R2:W-:Y:S04]  /*13730*/  STS [R13+0x6000], R132 ;  /* 0x006000840d007388 */ /* 0x0005e80000000800 */
[----:B------:R3:W-:Y:S04]  /*13740*/  STS [R13+0x6400], R134 ;  /* 0x006400860d007388 */ /* 0x0007e80000000800 */
[----:B------:R3:W-:Y:S04]  /*13750*/  STS [R15+0x6000], R136 ;  /* 0x006000880f007388 */ /* 0x0007e80000000800 */
[----:B------:R3:W-:Y:S01]  /*13760*/  STS [R15+0x6400], R138 ;  /* 0x0064008a0f007388 */ /* 0x0007e20000000800 */
[----:B-----5:R-:W-:-:S03]  /*13770*/  MOV R9, 0x7f800000 ;  /* 0x7f80000000097802 */ /* 0x020fc60000000f00 */
[----:B------:R3:W-:Y:S04]  /*13780*/  STS [R17+0x6000], R140 ;  /* 0x0060008c11007388 */ /* 0x0007e80000000800 */
[----:B------:R3:W-:Y:S01]  /*13790*/  STS [R17+0x6400], R142 ;  /* 0x0064008e11007388 */ /* 0x0007e20000000800 */
[----:B----4-:R-:W-:Y:S01]  /*137a0*/  @P4 FMUL.FTZ R11, R2, 0.69314718246459960938 ;  /* 0x3f317218020b4820 */ /* 0x010fe20000410000 */
[----:B-1----:R-:W-:Y:S02]  /*137b0*/  @P3 FMUL.FTZ R2, R0, 0.69314718246459960938 ;  /* 0x3f31721800023820 */ /* 0x002fe40000410000 */
[----:B------:R1:W-:Y:S01]  /*137c0*/  STS [R19+0x6000], R144 ;  /* 0x0060009013007388 */ /* 0x0003e20000000800 */
[----:B--2---:R-:W-:Y:S01]  /*137d0*/  @P4 FFMA.FTZ R9, R164, R25, R11 ;  /* 0x00000019a4094223 */ /* 0x004fe2000001000b */
[----:B---3--:R-:W-:-:S02]  /*137e0*/  @P3 FFMA.FTZ R10, R3, R8, R2 ;  /* 0x00000008030a3223 */ /* 0x008fc40000010002 */
[----:B------:R1:W-:Y:S04]  /*137f0*/  STS [R19+0x6400], R146 ;  /* 0x0064009213007388 */ /* 0x0003e80000000800 */
[----:B------:R1:W-:Y:S04]  /*13800*/  STS [R21+0x6000], R152 ;  /* 0x0060009815007388 */ /* 0x0003e80000000800 */
[----:B------:R1:W-:Y:S04]  /*13810*/  STS [R21+0x6400], R154 ;  /* 0x0064009a15007388 */ /* 0x0003e80000000800 */
[----:B------:R1:W-:Y:S04]  /*13820*/  STS [R23+0x6000], R148 ;  /* 0x0060009417007388 */ /* 0x0003e80000000800 */
[----:B------:R1:W-:Y:S01]  /*13830*/  STS [R23+0x6400], R150 ;  /* 0x0064009617007388 */ /* 0x0003e20000000800 */
[----:B------:R-:W-:Y:S05]  /*13840*/  @!P0 BRA `(.L_x_2513) ;  /* 0x0000000000248947 */ /* 0x000fea0003800000 */
[----:B------:R-:W2:Y:S01]  /*13850*/  S2UR UR14, SR_CTAID.Y ;  /* 0x00000000000e79c3 */ /* 0x000ea20000002600 */
[----:B------:R-:W-:Y:S01]  /*13860*/  ULDC UR4, c[0x0][0x2c4] ;  /* 0x0000b10000047ab9 */ /* 0x000fe20000000800 */
[----:B------:R-:W-:Y:S01]  /*13870*/  UISETP.NE.AND UP0, UPT, UR13, -0x1, UPT ;  /* 0xffffffff0d00788c */ /* 0x000fe2000bf05270 */
[----:B------:R-:W-:-:S05]  /*13880*/  ULDC UR9, c[0x0][0x2e4] ;  /* 0x0000b90000097ab9 */ /* 0x000fca0000000800 */
[----:B------:R-:W3:Y:S01]  /*13890*/  S2UR UR8, SR_CTAID.Z ;  /* 0x00000000000879c3 */ /* 0x000ee20000002700 */
[----:B--2---:R-:W-:-:S04]  /*138a0*/  UIMAD UR4, UR14, UR4, URZ ;  /* 0x000000040e0472a4 */ /* 0x004fc8000f8e023f */
[----:B------:R-:W-:-:S04]  /*138b0*/  USEL UR4, UR4, UR13, !UP0 ;  /* 0x0000000d04047287 */ /* 0x000fc8000c000000 */
[----:B---3--:R-:W-:Y:S01]  /*138c0*/  UIMAD UR9, UR8, UR9, UR4 ;  /* 0x00000009080972a4 */ /* 0x008fe2000f8e0204 */
[----:B------:R-:W-:Y:S11]  /*138d0*/  BRA `(.L_x_2514) ;  /* 0x0000000000187947 */ /* 0x000ff60003800000 */
.L_x_2513:
[----:B------:R-:W-:Y:S01]  /*138e0*/  S2UR UR8, SR_CTAID.Z ;  /* 0x00000000000879c3 */ /* 0x000fe20000002700 */
[----:B------:R-:W-:Y:S01]  /*138f0*/  ULDC UR4, c[0x0][0x270] ;  /* 0x00009c0000047ab9 */ /* 0x000fe20000000800 */
[----:B------:R-:W-:-:S06]  /*13900*/  ULDC UR9, c[0x0][0x2c4] ;  /* 0x0000b10000097ab9 */ /* 0x000fcc0000000800 */
[----:B------:R-:W2:Y:S02]  /*13910*/  S2UR UR14, SR_CTAID.Y ;  /* 0x00000000000e79c3 */ /* 0x000ea40000002600 */
[----:B--2---:R-:W-:-:S04]  /*13920*/  UIMAD UR4, UR14, UR4, UR8 ;  /* 0x000000040e0472a4 */ /* 0x004fc8000f8e0208 */
[----:B------:R-:W-:-:S12]  /*13930*/  UIMAD UR9, UR4, UR9, URZ ;  /* 0x00000009040972a4 */ /* 0x000fd8000f8e023f */
.L_x_2514:
[----:B------:R-:W2:Y:S01]  /*13940*/  S2R R3, SR_TID.X ;  /* 0x0000000000037919 */ /* 0x000ea20000002100 */
[----:B------:R-:W-:Y:S01]  /*13950*/  LOP3.LUT R5, R5, 0xffffffe0, RZ, 0xc0, !PT ;  /* 0xffffffe005057812 */ /* 0x000fe200078ec0ff */
[----:B------:R-:W-:Y:S01]  /*13960*/  USHF.R.S32.HI UR11, URZ, 0x1f, UR14 ;  /* 0x0000001f3f0b7899 */ /* 0x000fe2000801140e */
[----:B------:R-:W-:Y:S01]  /*13970*/  SHF.R.S32.HI R11, RZ, 0x1f, R6 ;  /* 0x0000001fff0b7819 */ /* 0x000fe20000011406 */
[----:B------:R-:W-:Y:S01]  /*13980*/  UISETP.NE.AND UP0, UPT, UR13, -0x1, UPT ;  /* 0xffffffff0d00788c */ /* 0x000fe2000bf05270 */
[----:B------:R-:W-:Y:S01]  /*13990*/  BAR.SYNC.DEFER_BLOCKING 0x0 ;  /* 0x0000000000007b1d */ /* 0x000fe20000010000 */
[----:B------:R-:W-:Y:S01]  /*139a0*/  IMAD.IADD R5, R4, 0x1, -R5 ;  /* 0x0000000104057824 */ /* 0x000fe200078e0a05 */
[----:B------:R-:W-:-:S04]  /*139b0*/  LEA.HI R11, R11, R6, RZ, 0x2 ;  /* 0x000000060b0b7211 */ /* 0x000fc800078f10ff */
[----:B------:R-:W-:Y:S01]  /*139c0*/  LOP3.LUT P0, RZ, R5, 0x3, RZ, 0xc0, !PT ;  /* 0x0000000305ff7812 */ /* 0x000fe2000780c0ff */
[----:B------:R-:W-:Y:S01]  /*139d0*/  ULDC.64 UR4, c[0x0][0x290] ;  /* 0x0000a40000047ab9 */ /* 0x000fe20000000a00 */
[----:B------:R-:W-:Y:S01]  /*139e0*/  ULDC.64 UR6, c[0x0][0x298] ;  /* 0x0000a60000067ab9 */ /* 0x000fe20000000a00 */
[----:B------:R-:W-:Y:S01]  /*139f0*/  UIMAD UR11, UR11, UR4, URZ ;  /* 0x000000040b0b72a4 */ /* 0x000fe2000f8e023f */
[----:B------:R-:W-:Y:S01]  /*13a00*/  LOP3.LUT R11, R11, 0xffffffc, RZ, 0xc0, !PT ;  /* 0x0ffffffc0b0b7812 */ /* 0x000fe200078ec0ff */
[----:B------:R-:W-:Y:S01]  /*13a10*/  UIMAD.WIDE.U32 UR16, UR13, UR6, URZ ;  /* 0x000000060d1072a5 */ /* 0x000fe2000f8e003f */
[----:B------:R-:W-:Y:S01]  /*13a20*/  BSSY B0, `(.L_x_2515) ;  /* 0x000001d000007945 */ /* 0x000fe20003800000 */
[----:B------:R-:W-:Y:S02]  /*13a30*/  UIMAD.WIDE.U32 UR18, UR14, UR4, URZ ;  /* 0x000000040e1272a5 */ /* 0x000fe4000f8e003f */
[----:B------:R-:W-:Y:S01]  /*13a40*/  UIMAD UR5, UR14, UR5, UR11 ;  /* 0x000000050e0572a4 */ /* 0x000fe2000f8e020b */
[----:B------:R-:W-:Y:S01]  /*13a50*/  IMAD.IADD R6, R6, 0x1, -R11 ;  /* 0x0000000106067824 */ /* 0x000fe200078e0a0b */
[----:B------:R-:W-:-:S02]  /*13a60*/  UIMAD UR13, UR13, UR7, UR17 ;  /* 0x000000070d0d72a4 */ /* 0x000fc4000f8e0211 */
[----:B------:R-:W-:Y:S02]  /*13a70*/  USEL UR16, UR18, UR16, !UP0 ;  /* 0x0000001012107287 */ /* 0x000fe4000c000000 */
[----:B------:R-:W-:Y:S01]  /*13a80*/  @!UP0 UIADD3 UR13, UR19, UR5, URZ ;  /* 0x00000005130d8290 */ /* 0x000fe2000fffe03f */
[----:B--2---:R-:W-:-:S04]  /*13a90*/  SHF.R.S32.HI R0, RZ, 0x1f, R3 ;  /* 0x0000001fff007819 */ /* 0x004fc80000011403 */
        /* <DEDUP_REMOVED lines=8> */
[----:B------:R-:W2:Y:S01]  /*13b20*/  S2UR UR4, SR_CTAID.X ;  /* 0x00000000000479c3 */ /* 0x000ea20000002500 */
[C---:B------:R-:W-:Y:S01]  /*13b30*/  VIADD R5, R6.reuse, 0x8 ;  /* 0x0000000806057836 */ /* 0x040fe20000000000 */
[----:B------:R-:W-:-:S04]  /*13b40*/  ISETP.GE.AND P2, PT, R6, UR10, PT ;  /* 0x0000000a06007c0c */ /* 0x000fc8000bf46270 */
[----:B------:R-:W-:Y:S01]  /*13b50*/  ISETP.GE.AND P1, PT, R5, UR10, PT ;  /* 0x0000000a05007c0c */ /* 0x000fe2000bf26270 */
[----:B--2---:R-:W-:-:S04]  /*13b60*/  ULEA UR4, UR4, UR9, 0x6 ;  /* 0x0000000904047291 */ /* 0x004fc8000f8e303f */
        /* <DEDUP_REMOVED lines=8> */
.L_x_2516:
[----:B------:R-:W-:Y:S05]  /*13bf0*/  BSYNC B0 ;  /* 0x0000000000007941 */ /* 0x000fea0003800000 */
.L_x_2515:
[----:B------:R-:W3:Y:S01]  /*13c00*/  S2UR UR9, SR_CTAID.X ;  /* 0x00000000000979c3 */ /* 0x000ee20000002500 */
[----:B------:R-:W-:Y:S01]  /*13c10*/  LEA.HI R2, R7, R4, RZ, 0x3 ;  /* 0x0000000407027211 */ /* 0x000fe200078f18ff */
[----:B------:R-:W-:Y:S01]  /*13c20*/  IMAD.U32 R7, RZ, RZ, UR6 ;  /* 0x00000006ff077e24 */ /* 0x000fe2000f8e00ff */
[----:B------:R-:W-:Y:S01]  /*13c30*/  SHF.R.S32.HI R241, RZ, 0x1f, R240 ;  /* 0x0000001ffff17819 */ /* 0x000fe200000114f0 */
[----:B------:R-:W-:Y:S01]  /*13c40*/  USHF.R.S32.HI UR5, URZ, 0x1f, UR8 ;  /* 0x0000001f3f057899 */ /* 0x000fe20008011408 */
[----:B------:R-:W-:Y:S01]  /*13c50*/  SHF.R.S32.HI R2, RZ, 0x3, R2 ;  /* 0x00000003ff027819 */ /* 0x000fe20000011402 */
[----:B-1----:R1:W4:Y:S01]  /*13c60*/  LDS.128 R16, [R238+0x1800] ;  /* 0x00180000ee107984 */ /* 0x0023220000000c00 */
[----:B------:R-:W-:Y:S01]  /*13c70*/  LEA.HI R0, R0, R3, RZ, 0x3 ;  /* 0x0000000300007211 */ /* 0x000fe200078f18ff */
[----:B------:R-:W5:Y:S01]  /*13c80*/  LDC.64 R26, c[0x0][0x2a0] ;  /* 0x0000a800ff1a7b82 */ /* 0x000f620000000a00 */
[----:B------:R-:W-:Y:S01]  /*13c90*/  BSSY B0, `(.L_x_2517) ;  /* 0x000002d000007945 */ /* 0x000fe20003800000 */
[C---:B------:R-:W-:Y:S01]  /*13ca0*/  VIADD R4, R2.reuse, 0x10 ;  /* 0x0000001002047836 */ /* 0x040fe20000000000 */
[----:B------:R1:W1:Y:S01]  /*13cb0*/  LDS.128 R20, [R238] ;  /* 0x00000000ee147984 */ /* 0x0002620000000c00 */
[----:B------:R-:W-:Y:S01]  /*13cc0*/  VIADD R5, R2, 0x20 ;  /* 0x0000002002057836 */ /* 0x000fe20000000000 */
[----:B------:R-:W-:-:S02]  /*13cd0*/  SHF.R.S32.HI R0, RZ, 0x3, R0 ;  /* 0x00000003ff007819 */ /* 0x000fc40000011400 */
[----:B------:R-:W-:Y:S01]  /*13ce0*/  ISETP.GE.AND P2, PT, R4, UR10, PT ;  /* 0x0000000a04007c0c */ /* 0x000fe2000bf46270 */
[----:B------:R-:W-:Y:S01]  /*13cf0*/  VIADD R4, R2, 0x30 ;  /* 0x0000003002047836 */ /* 0x000fe20000000000 */
[----:B------:R-:W-:Y:S01]  /*13d00*/  ISETP.GE.AND P1, PT, R5, UR10, PT ;  /* 0x0000000a05007c0c */ /* 0x000fe2000bf26270 */
[----:B--2---:R2:W1:Y:S01]  /*13d10*/  LDS.128 R12, [R238+0x2000] ;  /* 0x00200000ee0c7984 */ /* 0x0044620000000c00 */
[----:B------:R-:W-:-:S03]  /*13d20*/  SHF.R.S32.HI R0, RZ, 0x1f, R0 ;  /* 0x0000001fff007819 */ /* 0x000fc60000011400 */
[----:B------:R2:W1:Y:S01]  /*13d30*/  LDS.128 R8, [R238+0x4000] ;  /* 0x00400000ee087984 */ /* 0x0004620000000c00 */
[----:B---3--:R-:W-:-:S04]  /*13d40*/  USHF.L.U32 UR9, UR9, 0x6, URZ ;  /* 0x0000000609097899 */ /* 0x008fc8000800063f */
[----:B------:R-:W-:Y:S02]  /*13d50*/  USHF.R.S32.HI UR4, URZ, 0x1f, UR9 ;  /* 0x0000001f3f047899 */ /* 0x000fe40008011409 */
[----:B------:R-:W-:Y:S02]  /*13d60*/  IMAD.WIDE.U32 R6, R7, UR9, R240 ;  /* 0x0000000907067c25 */ /* 0x000fe4000f8e00f0 */
[----:B------:R-:W-:Y:S01]  /*13d70*/  UIMAD UR4, UR4, UR6, URZ ;  /* 0x00000006040472a4 */ /* 0x000fe2000f8e023f */
[----:B------:R-:W-:-:S03]  /*13d80*/  IADD3 R24, P0, R6, UR16, RZ ;  /* 0x0000001006187c10 */ /* 0x000fc6000ff1e0ff */
[----:B------:R-:W-:Y:S01]  /*13d90*/  UIMAD UR4, UR9, UR7, UR4 ;  /* 0x00000007090472a4 */ /* 0x000fe2000f8e0204 */
[----:B-----5:R-:W-:Y:S01]  /*13da0*/  IMAD R6, R26, UR5, RZ ;  /* 0x000000051a067c24 */ /* 0x020fe2000f8e02ff */
[----:B------:R-:W-:-:S03]  /*13db0*/  UIADD3 UR9, -UR9, UR12, URZ ;  /* 0x0000000c09097290 */ /* 0x000fc6000fffe13f */
[----:B------:R-:W-:Y:S02]  /*13dc0*/  IMAD R27, R27, UR8, R6 ;  /* 0x000000081b1b7c24 */ /* 0x000fe4000f8e0206 */
[----:B------:R-:W-:Y:S01]  /*13dd0*/  IMAD.U32 R3, RZ, RZ, UR4 ;  /* 0x00000004ff037e24 */ /* 0x000fe2000f8e00ff */
[----:B------:R-:W-:-:S04]  /*13de0*/  ISETP.GE.AND P3, PT, R2, UR9, PT ;  /* 0x0000000902007c0c */ /* 0x000fc8000bf66270 */
[----:B------:R-:W-:Y:S02]  /*13df0*/  IADD3.X R25, R7, UR13, R3, P0, !PT ;  /* 0x0000000d07197c10 */ /* 0x000fe400087fe403 */
[----:B------:R-:W-:Y:S02]  /*13e00*/  ISETP.GE.AND P0, PT, R4, UR10, PT ;  /* 0x0000000a04007c0c */ /* 0x000fe4000bf06270 */
[----:B------:R2:W3:Y:S01]  /*13e10*/  LDS.128 R4, [R238+0x6000] ;  /* 0x00600000ee047984 */ /* 0x0004e20000000c00 */
[----:B------:R-:W-:-:S04]  /*13e20*/  IMAD.WIDE.U32 R24, R26, UR8, R24 ;  /* 0x000000081a187c25 */ /* 0x000fc8000f8e0018 */
[----:B------:R-:W-:Y:S01]  /*13e30*/  IMAD.IADD R27, R27, 0x1, R25 ;  /* 0x000000011b1b7824 */ /* 0x000fe200078e0219 */
[----:B-1--4-:R-:W-:Y:S06]  /*13e40*/  @P3 BRA `(.L_x_2518) ;  /* 0x0000000000443947 */ /* 0x012fec0003800000 */
[----:B------:R-:W-:Y:S01]  /*13e50*/  IMAD R3, R0, UR6, RZ ;  /* 0x0000000600037c24 */ /* 0x000fe2000f8e02ff */
[----:B------:R-:W-:Y:S01]  /*13e60*/  ULDC.64 UR4, c[0x0][0x280] ;  /* 0x0000a00000047ab9 */ /* 0x000fe20000000a00 */
[----:B------:R-:W-:Y:S01]  /*13e70*/  IMAD.MOV.U32 R26, RZ, RZ, R24 ;  /* 0x000000ffff1a7224 */ /* 0x000fe200078e0018 */
[----:B------:R-:W-:Y:S01]  /*13e80*/  ULDC UR8, c[0x0][0x2d0] ;  /* 0x0000b40000087ab9 */ /* 0x000fe20000000800 */
[----:B------:R-:W-:Y:S01]  /*13e90*/  IMAD R3, R2, UR7, R3 ;  /* 0x0000000702037c24 */ /* 0x000fe2000f8e0203 */
[----:B------:R-:W-:Y:S01]  /*13ea0*/  ISETP.GE.AND P6, PT, R240, UR8, PT ;  /* 0x00000008f0007c0c */ /* 0x000fe2000bfc6270 */
[----:B------:R-:W-:Y:S01]  /*13eb0*/  IMAD.WIDE.U32 R28, R2, UR6, R26 ;  /* 0x00000006021c7c25 */ /* 0x000fe2000f8e001a */
[----:B------:R-:W-:Y:S02]  /*13ec0*/  ISETP.GE.AND P5, PT, R237, UR8, PT ;  /* 0x00000008ed007c0c */ /* 0x000fe4000bfa6270 */
[----:B------:R-:W-:Y:S01]  /*13ed0*/  ISETP.GE.AND P4, PT, R236, UR8, PT ;  /* 0x00000008ec007c0c */ /* 0x000fe2000bf86270 */
[----:B------:R-:W-:Y:S01]  /*13ee0*/  IMAD.IADD R3, R3, 0x1, R29 ;  /* 0x0000000103037824 */ /* 0x000fe200078e021d */
[----:B------:R-:W-:-:S04]  /*13ef0*/  LEA R30, P3, R28, UR4, 0x1 ;  /* 0x000000041c1e7c11 */ /* 0x000fc8000f8608ff */
[----:B------:R-:W-:Y:S02]  /*13f00*/  LEA.HI.X R31, R28, UR5, R3, 0x1, P3 ;  /* 0x000000051c1f7c11 */ /* 0x000fe400098f0c03 */
[----:B------:R-:W-:-:S03]  /*13f10*/  ISETP.GE.AND P3, PT, R235, UR8, PT ;  /* 0x00000008eb007c0c */ /* 0x000fc6000bf66270 */
[----:B------:R1:W-:Y:S04]  /*13f20*/  @!P6 STG.E.128 desc[UR24][R30.64], R20 ;  /* 0x000000141e00e986 */ /* 0x0003e8000c101d18 */
[----:B------:R1:W-:Y:S04]  /*13f30*/  @!P5 STG.E.128 desc[UR24][R30.64+0x80], R12 ;  /* 0x0000800c1e00d986 */ /* 0x0003e8000c101d18 */
[----:B------:R1:W-:Y:S04]  /*13f40*/  @!P4 STG.E.128 desc[UR24][R30.64+0x100], R8 ;  /* 0x000100081e00c986 */ /* 0x0003e8000c101d18 */
[----:B---3--:R1:W-:Y:S02]  /*13f50*/  @!P3 STG.E.128 desc[UR24][R30.64+0x180], R4 ;  /* 0x000180041e00b986 */ /* 0x0083e4000c101d18 */
.L_x_2518:
[----:B------:R-:W-:Y:S05]  /*13f60*/  BSYNC B0 ;  /* 0x0000000000007941 */ /* 0x000fea0003800000 */
.L_x_2517:
        /* <DEDUP_REMOVED lines=17> */
[----:B------:R-:W-:-:S04]  /*14080*/  IMAD R3, R3, UR6, RZ ;  /* 0x0000000603037c24 */ /* 0x000fc8000f8e02ff */
[----:B------:R-:W-:Y:S01]  /*14090*/  IMAD R3, R28, UR7, R3 ;  /* 0x000000071c037c24 */ /* 0x000fe2000f8e0203 */
[----:B------:R-:W-:-:S03]  /*140a0*/  LEA R28, P6, R30, UR4, 0x1 ;  /* 0x000000041e1c7c11 */ /* 0x000fc6000f8c08ff */
[----:B------:R-:W-:-:S05]  /*140b0*/  IMAD.IADD R3, R3, 0x1, R31 ;  /* 0x0000000103037824 */ /* 0x000fca00078e021f */
[----:B------:R-:W-:-:S05]  /*140c0*/  LEA.HI.X R29, R30, UR5, R3, 0x1, P6 ;  /* 0x000000051e1d7c11 */ /* 0x000fca000b0f0c03 */
[----:B----4-:R4:W-:Y:S04]  /*140d0*/  @!P5 STG.E.128 desc[UR24][R28.64], R20 ;  /* 0x000000141c00d986 */ /* 0x0109e8000c101d18 */
[----:B-1----:R4:W-:Y:S04]  /*140e0*/  @!P4 STG.E.128 desc[UR24][R28.64+0x80], R12 ;  /* 0x0000800c1c00c986 */ /* 0x0029e8000c101d18 */
[----:B------:R4:W-:Y:S04]  /*140f0*/  @!P3 STG.E.128 desc[UR24][R28.64+0x100], R8 ;  /* 0x000100081c00b986 */ /* 0x0009e8000c101d18 */
[----:B------:R4:W-:Y:S02]  /*14100*/  @!P2 STG.E.128 desc[UR24][R28.64+0x180], R4 ;  /* 0x000180041c00a986 */ /* 0x0009e4000c101d18 */
.L_x_2520:
[----:B------:R-:W-:Y:S05]  /*14110*/  BSYNC B0 ;  /* 0x0000000000007941 */ /* 0x000fea0003800000 */
.L_x_2519:
        /* <DEDUP_REMOVED lines=22> */
[----:B--2---:R2:W-:Y:S04]  /*14280*/  @!P4 STG.E.128 desc[UR24][R28.64], R20 ;  /* 0x000000141c00c986 */ /* 0x0045e8000c101d18 */
[----:B-1----:R2:W-:Y:S04]  /*14290*/  @!P3 STG.E.128 desc[UR24][R28.64+0x80], R12 ;  /* 0x0000800c1c00b986 */ /* 0x0025e8000c101d18 */
[----:B------:R2:W-:Y:S04]  /*142a0*/  @!P2 STG.E.128 desc[UR24][R28.64+0x100], R8 ;  /* 0x000100081c00a986 */ /* 0x0005e8000c101d18 */
[----:B------:R2:W-:Y:S02]  /*142b0*/  @!P1 STG.E.128 desc[UR24][R28.64+0x180], R4 ;  /* 0x000180041c009986 */ /* 0x0005e4000c101d18 */
.L_x_2522:
[----:B------:R-:W-:Y:S05]  /*142c0*/  BSYNC B0 ;  /* 0x0000000000007941 */ /* 0x000fea0003800000 */
.L_x_2521:
[----:B-12---:R1:W2:Y:S04]  /*142d0*/  LDS.128 R8, [R238+0x3800] ;  /* 0x00380000ee087984 */ /* 0x0062a80000000c00 */
[----:B------:R1:W1:Y:S04]  /*142e0*/  LDS.128 R4, [R238+0x5800] ;  /* 0x00580000ee047984 */ /* 0x0002680000000c00 */
[----:B------:R1:W1:Y:S01]  /*142f0*/  LDS.128 R12, [R238+0x7800] ;  /* 0x00780000ee0c7984 */ /* 0x0002620000000c00 */
[----:B------:R-:W-:Y:S05]  /*14300*/  @P0 EXIT ;  /* 0x000000000000094d */ /* 0x000fea0003800000 */
[----:B------:R-:W-:Y:S01]  /*14310*/  IADD3 R2, P0, R2, 0x30, RZ ;  /* 0x0000003002027810 */ /* 0x000fe20007f1e0ff */
[----:B------:R-:W-:Y:S01]  /*14320*/  IMAD.MOV.U32 R20, RZ, RZ, R24 ;  /* 0x000000ffff147224 */ /* 0x000fe200078e0018 */
[----:B------:R-:W-:Y:S01]  /*14330*/  ULDC.64 UR4, c[0x0][0x280] ;  /* 0x0000a00000047ab9 */ /* 0x000fe20000000a00 */
[----:B------:R-:W-:Y:S01]  /*14340*/  IMAD.MOV.U32 R21, RZ, RZ, R27 ;  /* 0x000000ffff157224 */ /* 0x000fe200078e001b */
[----:B------:R-:W-:Y:S01]  /*14350*/  ULDC UR8, c[0x0][0x2d0] ;  /* 0x0000b40000087ab9 */ /* 0x000fe20000000800 */
[----:B------:R-:W-:Y:S01]  /*14360*/  IMAD.X R3, RZ, RZ, R0, P0 ;  /* 0x000000ffff037224 */ /* 0x000fe200000e0600 */
[----:B------:R-:W-:Y:S01]  /*14370*/  ISETP.GE.AND P3, PT, R240, UR8, PT ;  /* 0x00000008f0007c0c */ /* 0x000fe2000bf66270 */
[----:B------:R-:W-:Y:S01]  /*14380*/  IMAD.WIDE.U32 R20, R2, UR6, R20 ;  /* 0x0000000602147c25 */ /* 0x000fe2000f8e0014 */
[----:B------:R-:W-:Y:S02]  /*14390*/  ISETP.GE.AND P2, PT, R237, UR8, PT ;  /* 0x00000008ed007c0c */ /* 0x000fe4000bf46270 */
[----:B------:R-:W-:Y:S01]  /*143a0*/  ISETP.GE.AND P1, PT, R236, UR8, PT ;  /* 0x00000008ec007c0c */ /* 0x000fe2000bf26270 */
[----:B------:R-:W-:-:S04]  /*143b0*/  IMAD R3, R3, UR6, RZ ;  /* 0x0000000603037c24 */ /* 0x000fc8000f8e02ff */
[----:B------:R-:W-:Y:S01]  /*143c0*/  IMAD R3, R2, UR7, R3 ;  /* 0x0000000702037c24 */ /* 0x000fe2000f8e0203 */
[----:B------:R-:W-:-:S03]  /*143d0*/  LEA R2, P0, R20, UR4, 0x1 ;  /* 0x0000000414027c11 */ /* 0x000fc6000f8008ff */
        /* <DEDUP_REMOVED lines=9> */
.L_x_2523:
        /* <DEDUP_REMOVED lines=9> */
.L_x_4990:


//--------------------- .text._ZN5flash24flash_fwd_splitkv_kernelI23Flash_fwd_kernel_traitsILi256ELi64ELi64ELi4ELb0ELb0EN7cutlass10bfloat16_tE19Flash_kernel_traitsILi256ELi64ELi64ELi4ES3_EELb1ELb0ELb1ELb0ELb0ELb1ELb0ELb0EEEvNS_16Flash_fwd_paramsE --------------------------
	.section	.text._ZN5flash24flash_fwd_splitkv_kernelI23Flash_fwd_kernel_traitsILi256ELi64ELi64ELi4ELb0ELb0EN7cutlass10bfloat16_tE19Flash_kernel_traitsILi256ELi64ELi64ELi4ES3_EELb1ELb0ELb1ELb0ELb0ELb1ELb0ELb0EEEvNS_16Flash_fwd_paramsE,"ax",@progbits
	.align	128
        .global         _ZN5flash24flash_fwd_splitkv_kernelI23Flash_fwd_kernel_traitsILi256ELi64ELi64ELi4ELb0ELb0EN7cutlass10bfloat16_tE19Flash_kernel_traitsILi256ELi64ELi64ELi4ES3_EELb1ELb0ELb1ELb0ELb0ELb1ELb0ELb0EEEvNS_16Flash_fwd_paramsE
        .type           _ZN5flash24flash_fwd_splitkv_kernelI23Flash_fwd_kernel_traitsILi256ELi64ELi64ELi4ELb0ELb0EN7cutlass10bfloat16_tE19Flash_kernel_traitsILi256ELi64ELi64ELi4ES3_EELb1ELb0ELb1ELb0ELb0ELb1ELb0ELb0EEEvNS_16Flash_fwd_paramsE,@function
        .size           _ZN5flash24flash_fwd_splitkv_kernelI23Flash_fwd_kernel_traitsILi256ELi64ELi64ELi4ELb0ELb0EN7cutlass10bfloat16_tE19Flash_kernel_traitsILi256ELi64ELi64ELi4ES3_EELb1ELb0ELb1ELb0ELb0ELb1ELb0ELb0EEEvNS_16Flash_fwd_paramsE,(.L_x_4991 - _ZN5flash24flash_fwd_splitkv_kernelI23Flash_fwd_kernel_traitsILi256ELi64ELi64ELi4ELb0ELb0EN7cutlass10bfloat16_tE19Flash_kernel_traitsILi256ELi64ELi64ELi4ES3_EELb1ELb0ELb1ELb0ELb0ELb1ELb0ELb0EEEvNS_16Flash_fwd_paramsE)
        .other          _ZN5flash24flash_fwd_splitkv_kernelI23Flash_fwd_kernel_traitsILi256ELi64ELi64ELi4ELb0ELb0EN7cutlass10bfloat16_tE19Flash_kernel_traitsILi256ELi64ELi64ELi4ES3_EELb1ELb0ELb1ELb0ELb0ELb1ELb0ELb0EEEvNS_16Flash_fwd_paramsE,@"STO_CUDA_ENTRY STV_DEFAULT"
_ZN5flash24flash_fwd_splitkv_kernelI23Flash_fwd_kernel_traitsILi256ELi64ELi64ELi4ELb0ELb0EN7cutlass10bfloat16_tE19Flash_kernel_traitsILi256ELi64ELi64ELi4ES3_EELb1ELb0ELb1ELb0ELb0ELb1ELb0ELb0EEEvNS_16Flash_fwd_paramsE:
.text._ZN5flash24flash_fwd_splitkv_kernelI23Flash_fwd_kernel_traitsILi256ELi64ELi64ELi4ELb0ELb0EN7cutlass10bfloat16_tE19Flash_kernel_traitsILi256ELi64ELi64ELi4ES3_EELb1ELb0ELb1ELb0ELb0ELb1ELb0ELb0EEEvNS_16Flash_fwd_paramsE:
        /* <DEDUP_REMOVED lines=54> */
.L_x_2524:
[----:B------:R-:W-:Y:S01]  /*0360*/  ULDC UR6, c[0x0][0x2c8] ;  /* 0x0000b20000067ab9 */ /* 0x000fe20000000800 */
.L_x_2525:
        /* <DEDUP_REMOVED lines=49> */
[----:B------:R-:W-:Y:S02]  /*0680*/  UIADD3 UR12, -UR23, UR12, URZ ;  /* 0x0000000c170c7290 */ /* 0x000fe4000fffe13f */
[----:B------:R-:W-:Y:S01]  /*0690*/  LOP3.LUT R0, R10, 0xfffffff8, RZ, 0xc0, !PT ;  /* 0xfffffff80a007812 */ /* 0x000fe200078ec0ff */
[----:B------:R-:W-:Y:S01]  /*06a0*/  UIMAD UR8, UR8, UR6, URZ ;  /* 0x00000006080872a4 */ /* 0x000fe2000f8e023f */
[----:B------:R-:W-:-:S02]  /*06b0*/  SHF.R.S32.HI R10, RZ, 0x3, R10 ;  /* 0x00000003ff0a7819 */ /* 0x000fc4000001140a */
[----:B------:R-:W-:Y:S01]  /*06c0*/  @!UP0 USHF.R.S32.HI UR9, URZ, 0x1f, UR21 ;  /* 0x0000001f3f098899 */ /* 0x000fe20008011415 */
[----:B------:R-:W-:Y:S01]  /*06d0*/  IMAD.IADD R5, R5, 0x1, -R0 ;  /* 0x0000000105057824 */ /* 0x000fe200078e0a00 */
[----:B------:R-:W-:Y:S01]  /*06e0*/  @!UP0 ULDC.64 UR4, c[0x0][0x290] ;  /* 0x0000a40000048ab9 */ /* 0x000fe20000000a00 */
[----:B------:R-:W-:Y:S01]  /*06f0*/  @UP0 UIMAD.WIDE.U32 UR10, UR13, UR6, URZ ;  /* 0x000000060d0a02a5 */ /* 0x000fe2000f8e003f */
[----:B------:R-:W-:Y:S01]  /*0700*/  IMAD.U32 R0, RZ, RZ, UR6 ;  /* 0x00000006ff007e24 */ /* 0x000fe2000f8e00ff */
[----:B------:R-:W-:Y:S01]  /*0710*/  @!UP0 UIMAD UR9, UR9, UR4, URZ ;  /* 0x00000004090982a4 */ /* 0x000fe2000f8e023f */
[C---:B------:R-:W-:Y:S01]  /*0720*/  IMAD.SHL.U32 R18, R5.reuse, 0x8, RZ ;  /* 0x0000000805127824 */ /* 0x040fe200078e00ff */
[----:B------:R-:W-:Y:S01]  /*0730*/  @!UP0 UIMAD.WIDE.U32 UR14, UR21, UR4, URZ ;  /* 0x00000004150e82a5 */ /* 0x000fe2000f8e003f */
[C---:B------:R-:W-:Y:S01]  /*0740*/  ISETP.GE.AND P1, PT, R10.reuse, UR12, PT ;  /* 0x0000000c0a007c0c */ /* 0x040fe2000bf26270 */
[----:B------:R-:W-:Y:S01]  /*0750*/  UIMAD UR8, UR23, UR7, UR8 ;  /* 0x00000007170872a4 */ /* 0x000fe2000f8e0208 */
[----:B------:R-:W-:Y:S01]  /*0760*/  IADD3 R6, R10, 0x10, RZ ;  /* 0x000000100a067810 */ /* 0x000fe20007ffe0ff */
[----:B------:R-:W-:Y:S01]  /*0770*/  @!UP0 UIMAD UR5, UR21, UR5, UR9 ;  /* 0x00000005150582a4 */ /* 0x000fe2000f8e0209 */
[--C-:B------:R-:W-:Y:S01]  /*0780*/  SHF.R.S32.HI R19, RZ, 0x1f, R18.reuse ;  /* 0x0000001fff137819 */ /* 0x100fe20000011412 */
[----:B------:R-:W-:Y:S01]  /*0790*/  @UP0 UIMAD UR13, UR13, UR7, UR11 ;  /* 0x000000070d0d02a4 */ /* 0x000fe2000f8e020b */
[----:B------:R-:W-:Y:S01]  /*07a0*/  ISETP.NE.AND P6, PT, R5, RZ, PT ;  /* 0x000000ff0500720c */ /* 0x000fe20003fc5270 */
[----:B------:R-:W-:Y:S01]  /*07b0*/  @!UP0 UMOV UR10, UR14 ;  /* 0x0000000e000a8c82 */ /* 0x000fe20008000000 */
[----:B------:R-:W-:Y:S01]  /*07c0*/  @!UP0 UIADD3 UR13, UR15, UR5, URZ ;  /* 0x000000050f0d8290 */ /* 0x000fe2000fffe03f */
[----:B------:R-:W-:Y:S01]  /*07d0*/  IMAD.WIDE.U32 R2, R0, UR23, R18 ;  /* 0x0000001700027c25 */ /* 0x000fe2000f8e0012 */
[----:B------:R-:W-:Y:S01]  /*07e0*/  IADD3 R7, R18, 0xc0, RZ ;  /* 0x000000c012077810 */ /* 0x000fe20007ffe0ff */
[----:B------:R-:W-:-:S02]  /*07f0*/  ULDC.64 UR4, c[0x0][0x2a0] ;  /* 0x0000a80000047ab9 */ /* 0x000fc40000000a00 */
[----:B------:R-:W-:Y:S01]  /*0800*/  IMAD.U32 R0, RZ, RZ, UR8 ;  /* 0x00000008ff007e24 */ /* 0x000fe2000f8e00ff */
[----:B------:R-:W-:Y:S01]  /*0810*/  USHF.R.S32.HI UR8, URZ, 0x1f, UR22 ;  /* 0x0000001f3f087899 */ /* 0x000fe20008011416 */
[----:B------:R-:W-:Y:S01]  /*0820*/  IADD3 R2, P0, R2, UR10, RZ ;  /* 0x0000000a02027c10 */ /* 0x000fe2000ff1e0ff */
[----:B------:R-:W-:Y:S02]  /*0830*/  IMAD.U32 R12, RZ, RZ, UR4 ;  /* 0x00000004ff0c7e24 */ /* 0x000fe4000f8e00ff */
[----:B------:R-:W-:Y:S01]  /*0840*/  UIMAD UR8, UR8, UR4, URZ ;  /* 0x00000004080872a4 */ /* 0x000fe2000f8e023f */
[----:B------:R-:W-:Y:S01]  /*0850*/  IADD3.X R3, R3, UR13, R0, P0, !PT ;  /* 0x0000000d03037c10 */ /* 0x000fe200087fe400 */
[----:B------:R-:W-:Y:S01]  /*0860*/  VIADD R5, R10, 0x20 ;  /* 0x000000200a057836 */ /* 0x000fe20000000000 */
[----:B------:R-:W-:Y:S01]  /*0870*/  ULDC UR4, c[0x0][0x270] ;  /* 0x00009c0000047ab9 */ /* 0x000fe20000000800 */
[----:B------:R-:W-:Y:S01]  /*0880*/  UIMAD UR5, UR22, UR5, UR8 ;  /* 0x00000005160572a4 */ /* 0x000fe2000f8e0208 */
[----:B------:R-:W-:Y:S01]  /*0890*/  ISETP.GE.AND P0, PT, R6, UR12, PT ;  /* 0x0000000c06007c0c */ /* 0x000fe2000bf06270 */
[----:B------:R-:W-:Y:S01]  /*08a0*/  IMAD.WIDE.U32 R12, R12, UR22, R2 ;  /* 0x000000160c0c7c25 */ /* 0x000fe2000f8e0002 */
[----:B------:R-:W-:Y:S01]  /*08b0*/  UIMAD UR21, UR21, UR4, UR22 ;  /* 0x00000004151572a4 */ /* 0x000fe2000f8e0216 */
[----:B------:R-:W-:-:S02]  /*08c0*/  SHF.R.S32.HI R3, RZ, 0x1f, R10 ;  /* 0x0000001fff037819 */ /* 0x000fc4000001140a */
[----:B------:R-:W-:Y:S01]  /*08d0*/  ULDC UR4, c[0x0][0x2c4] ;  /* 0x0000b10000047ab9 */ /* 0x000fe20000000800 */
[----:B------:R-:W-:Y:S01]  /*08e0*/  VIADD R17, R13, UR5 ;  /* 0x000000050d117c36 */ /* 0x000fe20008000000 */
[----:B------:R-:W-:Y:S01]  /*08f0*/  UIMAD UR23, UR21, UR4, UR23 ;  /* 0x00000004151772a4 */ /* 0x000fe2000f8e0217 */
[C---:B------:R-:W-:Y:S02]  /*0900*/  VIADD R9, R18.reuse, 0x40 ;  /* 0x0000004012097836 */ /* 0x040fe40000000000 */
[----:B------:R-:W-:Y:S01]  /*0910*/  VIADD R8, R18, 0x80 ;  /* 0x0000008012087836 */ /* 0x000fe20000000000 */
[----:B------:R-:W-:Y:S08]  /*0920*/  @P1 BRA `(.L_x_2528) ;  /* 0x0000000000441947 */ /* 0x000ff00003800000 */
        /* <DEDUP_REMOVED lines=17> */
.L_x_2528:
[----:B------:R-:W-:Y:S05]  /*0a40*/  BSYNC B0 ;  /* 0x0000000000007941 */ /* 0x000fea0003800000 */
.L_x_2527:
        /* <DEDUP_REMOVED lines=24> */
.L_x_2530:
[----:B------:R-:W-:Y:S05]  /*0bd0*/  BSYNC B0 ;  /* 0x0000000000007941 */ /* 0x000fea0003800000 */
.L_x_2529:
        /* <DEDUP_REMOVED lines=23> */
.L_x_2532:
[----:B------:R-:W-:Y:S05]  /*0d50*/  BSYNC B0 ;  /* 0x0000000000007941 */ /* 0x000fea0003800000 */
.L_x_2531:
        /* <DEDUP_REMOVED lines=22> */
.L_x_2534:
[----:B------:R-:W-:Y:S05]  /*0ec0*/  BSYNC B0 ;  /* 0x0000000000007941 */ /* 0x000fea0003800000 */
.L_x_2533:
[C---:B------:R-:W-:Y:S01]  /*0ed0*/  ISETP.GE.OR P2, PT, R10.reuse, UR12, P6 ;  /* 0x0000000c0a007c0c */ /* 0x040fe2000b746670 */
[----:B------:R-:W-:Y:S01]  /*0ee0*/  IMAD.U32 R0, RZ, RZ, UR23 ;  /* 0x00000017ff007e24 */ /* 0x000fe2000f8e00ff */
[----:B------:R-:W-:Y:S01]  /*0ef0*/  ISETP.GE.OR P1, PT, R5, UR12, P6 ;  /* 0x0000000c05007c0c */ /* 0x000fe2000b726670 */
[----:B------:R-:W-:Y:S01]  /*0f00*/  ULDC.64 UR4, c[0x0][0x2b0] ;  /* 0x0000ac0000047ab9 */ /* 0x000fe20000000a00 */
[----:B------:R-:W-:Y:S01]  /*0f10*/  IADD3 R10, P0, R10, UR23, RZ ;  /* 0x000000170a0a7c10 */ /* 0x000fe2000ff1e0ff */
[----:B------:R-:W-:Y:S01]  /*0f20*/  @!P5 IMAD.MOV.U32 R2, RZ, RZ, 0x7f800000 ;  /* 0x7f800000ff02d424 */ /* 0x000fe200078e00ff */
[----:B------:R-:W-:Y:S02]  /*0f30*/  ISETP.GE.OR P6, PT, R4, UR12, P6 ;  /* 0x0000000c04007c0c */ /* 0x000fe4000b7c6670 */
[----:B------:R-:W-:Y:S02]  /*0f40*/  LEA.HI.X.SX32 R3, R0, R3, 0x1, P0 ;  /* 0x0000000300037211 */ /* 0x000fe400000f0eff */
        /* <DEDUP_REMOVED lines=11> */
.L_x_2526:
        /* <DEDUP_REMOVED lines=29> */
.L_x_2535:
        /* <DEDUP_REMOVED lines=35> */
[----:B------:R-:W-:Y:S02]  /*1400*/  IMAD.U32 R2, RZ, RZ, UR4 ;  /* 0x00000004ff027e24 */ /* 0x000fe4000f8e00ff */
[----:B------:R-:W-:Y:S01]  /*1410*/  IMAD.U32 R3, RZ, RZ, UR5 ;  /* 0x00000005ff037e24 */ /* 0x000fe2000f8e00ff */
[----:B-1----:R-:W-:Y:S01]  /*1420*/  IABS R6, R4 ;  /* 0x0000000400067213 */ /* 0x002fe20000000000 */
[----:B------:R-:W1:Y:S01]  /*1430*/  S2R R0, SR_CTAID.Z ;  /* 0x0000000000007919 */ /* 0x000e620000002700 */
[----:B------:R-:W-:Y:S01]  /*1440*/  UIADD3 UR6, -UR6, URZ, URZ ;  /* 0x0000003f06067290 */ /* 0x000fe2000fffe13f */
[----:B------:R-:W-:Y:S01]  /*1450*/  ULDC.64 UR4, c[0x0][0x230] ;  /* 0x00008c0000047ab9 */ /* 0x000fe20000000a00 */
[----:B------:R2:W3:Y:S01]  /*1460*/  LDG.E R2, desc[UR24][R2.64] ;  /* 0x0000001802027981 */ /* 0x0004e2000c1e1900 */
[----:B------:R-:W4:Y:S01]  /*1470*/  I2F.RP R8, R6 ;  /* 0x0000000600087306 */ /* 0x000f220000209400 */
[----:B------:R-:W-:-:S03]  /*1480*/  UIMAD UR27, UR7, UR6, UR27 ;  /* 0x00000006071b72a4 */ /* 0x000fc6000f8e021b */
[----:B------:R-:W-:Y:S01]  /*1490*/  ULDC.64 UR6, c[0x0][0x248] ;  /* 0x0000920000067ab9 */ /* 0x000fe20000000a00 */
[----:B------:R-:W-:-:S03]  /*14a0*/  USHF.R.S32.HI UR26, URZ, 0x1f, UR27 ;  /* 0x0000001f3f1a7899 */ /* 0x000fc6000801141b */
[----:B----4-:R-:W4:Y:S01]  /*14b0*/  MUFU.RCP R8, R8 ;  /* 0x0000000800087308 */ /* 0x010f220000001000 */
[----:B-1----:R-:W-:Y:S02]  /*14c0*/  IABS R0, R0 ;  /* 0x0000000000007213 */ /* 0x002fe40000000000 */
[----:B----4-:R-:W-:-:S05]  /*14d0*/  IADD3 R8, R8, 0xffffffe, RZ ;  /* 0x0ffffffe08087810 */ /* 0x010fca0007ffe0ff */
[----:B------:R-:W2:Y:S02]  /*14e0*/  F2I.FTZ.U32.TRUNC.NTZ R9, R8 ;  /* 0x0000000800097305 */ /* 0x000ea4000021f000 */
[----:B--2---:R-:W-:Y:S02]  /*14f0*/  IMAD.MOV R3, RZ, RZ, -R9 ;  /* 0x000000ffff037224 */ /* 0x004fe400078e0a09 */
        /* <DEDUP_REMOVED lines=12> */
[----:B------:R-:W-:-:S04]  /*15c0*/  LOP3.LUT R0, R4, UR22, RZ, 0x3c, !PT ;  /* 0x0000001604007c12 */ /* 0x000fc8000f8e3cff */
[----:B------:R-:W-:-:S07]  /*15d0*/  ISETP.GE.AND P1, PT, R0, RZ, PT ;  /* 0x000000ff0000720c */ /* 0x000fce0003f26270 */
[----:B------:R-:W-:-:S06]  /*15e0*/  @P3 VIADD R7, R7, 0x1 ;  /* 0x0000000107073836 */ /* 0x000fcc0000000000 */
[----:B------:R-:W-:Y:S01]  /*15f0*/  @!P1 IMAD.MOV R7, RZ, RZ, -R7 ;  /* 0x000000ffff079224 */ /* 0x000fe200078e0a07 */
[----:B------:R-:W-:-:S04]  /*1600*/  @!P2 LOP3.LUT R7, RZ, R4, RZ, 0x33, !PT ;  /* 0x00000004ff07a212 */ /* 0x000fc800078e33ff */
[----:B------:R-:W-:Y:S02]  /*1610*/  SHF.R.S32.HI R4, RZ, 0x1f, R7 ;  /* 0x0000001fff047819 */ /* 0x000fe40000011407 */
[----:B------:R-:W-:Y:S02]  /*1620*/  MOV R20, R7 ;  /* 0x0000000700147202 */ /* 0x000fe40000000f00 */
[----:B---3--:R-:W-:-:S13]  /*1630*/  R2UR UR11, R2 ;  /* 0x00000000020b72ca */ /* 0x008fda00000e0000 */
        /* <DEDUP_REMOVED lines=12> */
[----:B------:R-:W-:Y:S01]  /*1700*/  MOV R8, UR28 ;  /* 0x0000001c00087c02 */ /* 0x000fe20008000f00 */
[----:B------:R-:W-:Y:S01]  /*1710*/  IMAD.U32 R9, RZ, RZ, UR29 ;  /* 0x0000001dff097e24 */ /* 0x000fe2000f8e00ff */
[----:B------:R-:W-:Y:S01]  /*1720*/  UIMAD UR10, UR10, UR4, URZ ;  /* 0x000000040a0a72a4 */ /* 0x000fe2000f8e023f */
[C---:B------:R-:W-:Y:S01]  /*1730*/  IMAD R2, R7.reuse, UR9, R2 ;  /* 0x0000000907027c24 */ /* 0x040fe2000f8e0202 */
[----:B------:R-:W-:Y:S01]  /*1740*/  UIMAD.WIDE.U32 UR28, UR11, UR4, URZ ;  /* 0x000000040b1c72a5 */ /* 0x000fe2000f8e003f */
[----:B------:R-:W-:Y:S01]  /*1750*/  IMAD.U32 R9, RZ, RZ, UR14 ;  /* 0x0000000eff097e24 */ /* 0x000fe2000f8e00ff */
[----:B------:R-:W-:Y:S01]  /*1760*/  UIMAD UR5, UR11, UR5, UR10 ;  /* 0x000000050b0572a4 */ /* 0x000fe2000f8e020a */
[----:B------:R-:W-:-:S03]  /*1770*/  IMAD.WIDE.U32 R8, R7, UR8, R8 ;  /* 0x0000000807087c25 */ /* 0x000fc6000f8e0008 */
[----:B------:R-:W-:Y:S01]  /*1780*/  UIADD3 UR14, UR29, UR5, URZ ;  /* 0x000000051d0e7290 */ /* 0x000fe2000fffe03f */
[----:B------:R-:W-:Y:S01]  /*1790*/  UMOV UR20, UR28 ;  /* 0x0000001c00147c82 */ /* 0x000fe20008000000 */
[----:B------:R-:W-:Y:S01]  /*17a0*/  IMAD.MOV.U32 R34, RZ, RZ, R8 ;  /* 0x000000ffff227224 */ /* 0x000fe200078e0008 */
[----:B------:R-:W-:Y:S01]  /*17b0*/  IADD3 R2, R9, R2, RZ ;  /* 0x0000000209027210 */ /* 0x000fe20007ffe0ff */
[----:B------:R-:W-:Y:S08]  /*17c0*/  BRA `(.L_x_2537) ;  /* 0x0000000400587947 */ /* 0x000ff00003800000 */
.L_x_2536:
        /* <DEDUP_REMOVED lines=48> */
.L_x_2538:
        /* <DEDUP_REMOVED lines=11> */
[----:B------:R-:W-:Y:S01]  /*1b80*/  MOV R8, UR28 ;  /* 0x0000001c00087c02 */ /* 0x000fe20008000f00 */
[----:B------:R-:W-:-:S02]  /*1b90*/  IMAD.U32 R9, RZ, RZ, UR29 ;  /* 0x0000001dff097e24 */ /* 0x000fc4000f8e00ff */
[-C--:B-1----:R-:W-:Y:S01]  /*1ba0*/  IMAD R0, R4, R2.reuse, RZ ;  /* 0x0000000204007224 */ /* 0x082fe200078e02ff */
[----:B------:R-:W-:Y:S01]  /*1bb0*/  MOV R9, UR4 ;  /* 0x0000000400097c02 */ /* 0x000fe20008000f00 */
[----:B------:R-:W-:Y:S02]  /*1bc0*/  @UP0 ULDC.64 UR4, c[0x0][0x250] ;  /* 0x0000940000040ab9 */ /* 0x000fe40000000a00 */
[----:B------:R-:W-:Y:S01]  /*1bd0*/  @UP0 UIMAD.WIDE.U32 UR28, UR10, UR4, URZ ;  /* 0x000000040a1c02a5 */ /* 0x000fe2000f8e003f */
[C---:B------:R-:W-:Y:S02]  /*1be0*/  IMAD R0, R6.reuse, R3, R0 ;  /* 0x0000000306007224 */ /* 0x040fe400078e0200 */
[----:B------:R-:W-:Y:S01]  /*1bf0*/  IMAD.WIDE.U32 R8, R6, R2, R8 ;  /* 0x0000000206087225 */ /* 0x000fe200078e0008 */
[----:B------:R-:W-:-:S03]  /*1c00*/  @UP0 UIMAD UR14, UR10, UR5, UR29 ;  /* 0x000000050a0e02a4 */ /* 0x000fc6000f8e021d */
[----:B------:R-:W-:Y:S01]  /*1c10*/  @UP0 UMOV UR20, UR28 ;  /* 0x0000001c00140c82 */ /* 0x000fe20008000000 */
[----:B------:R-:W-:Y:S01]  /*1c20*/  IMAD.MOV.U32 R34, RZ, RZ, R8 ;  /* 0x000000ffff227224 */ /* 0x000fe200078e0008 */
[----:B------:R-:W-:Y:S01]  /*1c30*/  IADD3 R2, R9, R0, RZ ;  /* 0x0000000009027210 */ /* 0x000fe20007ffe0ff */
[----:B------:R-:W-:Y:S06]  /*1c40*/  @P1 BRA `(.L_x_2537) ;  /* 0x0000000000381947 */ /* 0x000fec0003800000 */
        /* <DEDUP_REMOVED lines=14> */
.L_x_2537:
[----:B------:R-:W-:Y:S01]  /*1d30*/  SHF.R.S32.HI R93, RZ, 0x1f, R5 ;  /* 0x0000001fff5d7819 */ /* 0x000fe20000011405 */
[----:B------:R-:W-:Y:S01]  /*1d40*/  UISETP.NE.AND UP0, UPT, UR13, -0x1, UPT ;  /* 0xffffffff0d00788c */ /* 0x000fe2000bf05270 */
[----:B------:R-:W1:Y:S01]  /*1d50*/  S2R R28, SR_CTAID.X ;  /* 0x00000000001c7919 */ /* 0x000e620000002500 */
[----:B------:R-:W-:Y:S01]  /*1d60*/  ULDC.64 UR8, c[0x0][0x258] ;  /* 0x0000960000087ab9 */ /* 0x000fe20000000a00 */
[CC--:B------:R-:W-:Y:S01]  /*1d70*/  LEA.HI R3, R93.reuse, R5.reuse, RZ, 0x3 ;  /* 0x000000055d037211 */ /* 0x0c0fe200078f18ff */
[----:B------:R-:W-:Y:S01]  /*1d80*/  IMAD.U32 R24, RZ, RZ, UR8 ;  /* 0x00000008ff187e24 */ /* 0x000fe2000f8e00ff */
[----:B------:R-:W-:Y:S01]  /*1d90*/  LEA.HI R18, R93, R5, RZ, 0x4 ;  /* 0x000000055d127211 */ /* 0x000fe200078f20ff */
[----:B------:R-:W-:Y:S01]  /*1da0*/  BSSY B0, `(.L_x_2539) ;  /* 0x0000074000007945 */ /* 0x000fe20003800000 */
[----:B------:R-:W-:Y:S02]  /*1db0*/  SHF.R.S32.HI R22, RZ, 0x3, R3 ;  /* 0x00000003ff167819 */ /* 0x000fe40000011403 */
[----:B------:R-:W-:-:S02]  /*1dc0*/  LOP3.LUT R3, R3, 0xfffffff8, RZ, 0xc0, !PT ;  /* 0xfffffff803037812 */ /* 0x000fc400078ec0ff */
[----:B------:R-:W-:Y:S01]  /*1dd0*/  @UP0 ULDC.64 UR4, c[0x0][0x240] ;  /* 0x0000900000040ab9 */ /* 0x000fe20000000a00 */
[----:B------:R-:W-:Y:S01]  /*1de0*/  IMAD.SHL.U32 R242, R22, 0x40, RZ ;  /* 0x0000004016f27824 */ /* 0x000fe200078e00ff */
[----:B------:R-:W-:Y:S01]  /*1df0*/  @UP0 UIMAD.WIDE.U32 UR30, UR13, UR4, URZ ;  /* 0x000000040d1e02a5 */ /* 0x000fe2000f8e003f */
[----:B------:R-:W-:Y:S01]  /*1e00*/  IMAD.IADD R3, R5, 0x1, -R3 ;  /* 0x0000000105037824 */ /* 0x000fe200078e0a03 */
[----:B------:R-:W-:Y:S01]  /*1e10*/  LOP3.LUT R6, R18, 0xfffffff0, RZ, 0xc0, !PT ;  /* 0xfffffff012067812 */ /* 0x000fe200078ec0ff */
[----:B------:R-:W-:Y:S01]  /*1e20*/  @!UP0 USHF.R.S32.HI UR28, URZ, 0x1f, UR21 ;  /* 0x0000001f3f1c8899 */ /* 0x000fe20008011415 */
[----:B------:R-:W-:Y:S01]  /*1e30*/  LOP3.LUT R242, R242, 0x1c0, RZ, 0xc0, !PT ;  /* 0x000001c0f2f27812 */ /* 0x000fe200078ec0ff */
[----:B------:R-:W-:Y:S01]  /*1e40*/  IMAD.SHL.U32 R244, R3, 0x8, RZ ;  /* 0x0000000803f47824 */ /* 0x000fe200078e00ff */
[----:B------:R-:W-:Y:S01]  /*1e50*/  @UP0 UIMAD UR4, UR13, UR5, UR31 ;  /* 0x000000050d0402a4 */ /* 0x000fe2000f8e021f */
[----:B------:R-:W-:Y:S01]  /*1e60*/  IMAD.IADD R6, R5, 0x1, -R6 ;  /* 0x0000000105067824 */ /* 0x000fe200078e0a06 */
[----:B------:R-:W-:Y:S01]  /*1e70*/  USHF.R.S32.HI UR5, URZ, 0x1f, UR22 ;  /* 0x0000001f3f057899 */ /* 0x000fe20008011416 */
[----:B------:R-:W-:Y:S01]  /*1e80*/  SHF.R.S32.HI R23, RZ, 0x1f, R22 ;  /* 0x0000001fff177819 */ /* 0x000fe20000011416 */
[----:B------:R-:W-:Y:S01]  /*1e90*/  @!UP0 ULDC.64 UR10, c[0x0][0x228] ;  /* 0x00008a00000a8ab9 */ /* 0x000fe20000000a00 */
[----:B------:R-:W-:Y:S01]  /*1ea0*/  LOP3.LUT R0, R242, 0x38, R244, 0xf8, !PT ;  /* 0x00000038f2007812 */ /* 0x000fe200078ef8f4 */
[----:B------:R-:W-:Y:S01]  /*1eb0*/  UIMAD UR29, UR5, UR8, URZ ;  /* 0x00000008051d72a4 */ /* 0x000fe2000f8e023f */
[----:B------:R-:W-:Y:S01]  /*1ec0*/  SHF.R.U32.HI R242, RZ, 0x3, R242 ;  /* 0x00000003fff27819 */ /* 0x000fe200000116f2 */
[----:B------:R-:W-:Y:S01]  /*1ed0*/  @!UP0 UIMAD.WIDE.U32 UR32, UR21, UR10, URZ ;  /* 0x0000000a152082a5 */ /* 0x000fe2000f8e003f */
[----:B------:R-:W-:Y:S01]  /*1ee0*/  SHF.R.S32.HI R15, RZ, 0x1f, R6 ;  /* 0x0000001fff0f7819 */ /* 0x000fe20000011406 */
[----:B------:R-:W-:Y:S01]  /*1ef0*/  @!UP0 UIMAD UR10, UR28, UR10, URZ ;  /* 0x0000000a1c0a82a4 */ /* 0x000fe2000f8e023f */
[----:B------:R-:W-:Y:S01]  /*1f00*/  LOP3.LUT R242, R0, R242, RZ, 0x3c, !PT ;  /* 0x000000f200f27212 */ /* 0x000fe200078e3cff */
[----:B------:R-:W-:Y:S01]  /*1f10*/  UIMAD UR28, UR22, UR9, UR29 ;  /* 0x00000009161c72a4 */ /* 0x000fe2000f8e021d */
[----:B------:R-:W-:Y:S01]  /*1f20*/  LEA.HI R0, R93, R5, RZ, 0x6 ;  /* 0x000000055d007211 */ /* 0x000fe200078f30ff */
[----:B------:R-:W-:Y:S01]  /*1f30*/  @!UP0 UIMAD UR10, UR21, UR11, UR10 ;  /* 0x0000000b150a82a4 */ /* 0x000fe2000f8e020a */
[----:B------:R-:W-:Y:S01]  /*1f40*/  LEA.HI R15, R15, R6, RZ, 0x3 ;  /* 0x000000060f0f7211 */ /* 0x000fe200078f18ff */
[----:B------:R-:W-:Y:S01]  /*1f50*/  UIADD3 UR11, UR15, -0x1, URZ ;  /* 0xffffffff0f0b7890 */ /* 0x000fe2000fffe03f */
[----:B------:R-:W2:Y:S01]  /*1f60*/  S2UR UR29, SR_CgaCtaId ;  /* 0x00000000001d79c3 */ /* 0x000ea20000008800 */
[----:B------:R-:W-:Y:S01]  /*1f70*/  IMAD.SHL.U32 R0, R0, 0x8, RZ ;  /* 0x0000000800007824 */ /* 0x000fe200078e00ff */
[----:B------:R-:W-:Y:S01]  /*1f80*/  IADD3 R8, P2, R244, UR20, RZ ;  /* 0x00000014f4087c10 */ /* 0x000fe2000ff5e0ff */
[----:B------:R-:W-:Y:S01]  /*1f90*/  @!UP0 UIADD3 UR4, UR33, UR10, URZ ;  /* 0x0000000a21048290 */ /* 0x000fe2000fffe03f */
[----:B------:R-:W-:Y:S01]  /*1fa0*/  LOP3.LUT R14, R15, 0xfffffff8, RZ, 0xc0, !PT ;  /* 0xfffffff80f0e7812 */ /* 0x000fe200078ec0ff */
[----:B------:R-:W-:Y:S01]  /*1fb0*/  UIADD3 UR10, -UR23, UR12, URZ ;  /* 0x0000000c170a7290 */ /* 0x000fe2000fffe13f */
[----:B------:R-:W-:Y:S01]  /*1fc0*/  LOP3.LUT R242, R242, 0xfffffe00, R0, 0xf8, !PT ;  /* 0xfffffe00f2f27812 */ /* 0x000fe200078ef800 */
[----:B------:R-:W-:Y:S01]  /*1fd0*/  @!UP0 UMOV UR30, UR32 ;  /* 0x00000020001e8c82 */ /* 0x000fe20008000000 */
[----:B------:R-:W-:Y:S01]  /*1fe0*/  SHF.R.S32.HI R0, RZ, 0x1f, R244 ;  /* 0x0000001fff007819 */ /* 0x000fe200000114f4 */
[----:B------:R-:W-:Y:S01]  /*1ff0*/  IMAD.IADD R14, R6, 0x1, -R14 ;  /* 0x00000001060e7824 */ /* 0x000fe200078e0a0e */
[----:B------:R-:W-:Y:S01]  /*2000*/  IADD3 R6, P1, R244, UR30, RZ ;  /* 0x0000001ef4067c10 */ /* 0x000fe2000ff3e0ff */
[----:B------:R-:W-:Y:S01]  /*2010*/  ULDC.64 UR8, c[0x0][0x268] ;  /* 0x00009a0000087ab9 */ /* 0x000fe20000000a00 */
[----:B------:R-:W-:Y:S01]  /*2020*/  IADD3.X R9, R0, UR14, RZ, P2, !PT ;  /* 0x0000000e00097c10 */ /* 0x000fe200097fe4ff */
[----:B------:R-:W-:Y:S01]  /*2030*/  USHF.L.U32 UR14, UR11, 0x6, URZ ;  /* 0x000000060b0e7899 */ /* 0x000fe2000800063f */
[----:B------:R-:W-:Y:S01]  /*2040*/  IADD3 R34, P3, R244, R34, RZ ;  /* 0x00000022f4227210 */ /* 0x000fe20007f7e0ff */
[----:B------:R-:W-:Y:S01]  /*2050*/  IMAD R4, R4, UR8, RZ ;  /* 0x0000000804047c24 */ /* 0x000fe2000f8e02ff */
[----:B------:R-:W-:Y:S01]  /*2060*/  ISETP.GE.AND P4, PT, R22, UR10, PT ;  /* 0x0000000a16007c0c */ /* 0x000fe2000bf86270 */
[----:B------:R-:W-:Y:S01]  /*2070*/  UIADD3 UR20, -UR14, UR17, URZ ;  /* 0x000000110e147290 */ /* 0x000fe2000fffe13f */
[C---:B------:R-:W-:Y:S01]  /*2080*/  IADD3.X R7, R0.reuse, UR4, RZ, P1, !PT ;  /* 0x0000000400077c10 */ /* 0x040fe20008ffe4ff */
[----:B------:R-:W-:Y:S01]  /*2090*/  IMAD.X R35, R0, 0x1, R2, P3 ;  /* 0x0000000100237824 */ /* 0x000fe200018e0602 */
[C---:B------:R-:W-:Y:S01]  /*20a0*/  IADD3 R170, P1, R22.reuse, UR27, RZ ;  /* 0x0000001b16aa7c10 */ /* 0x040fe2000ff3e0ff */
[----:B------:R-:W-:Y:S01]  /*20b0*/  UMOV UR4, 0x400 ;  /* 0x0000040000047882 */ /* 0x000fe20000000000 */
[----:B------:R-:W-:Y:S01]  /*20c0*/  IMAD.MOV.U32 R2, RZ, RZ, 0x10 ;  /* 0x00000010ff027424 */ /* 0x000fe200078e00ff */
[----:B------:R-:W-:Y:S01]  /*20d0*/  ISETP.GE.AND P3, PT, R22, UR20, PT ;  /* 0x0000001416007c0c */ /* 0x000fe2000bf66270 */
[----:B------:R-:W-:Y:S01]  /*20e0*/  IMAD.WIDE.U32 R24, R24, UR22, R6 ;  /* 0x0000001618187c25 */ /* 0x000fe2000f8e0006 */
[----:B--2---:R-:W-:Y:S01]  /*20f0*/  ULEA UR4, UR29, UR4, 0x18 ;  /* 0x000000041d047291 */ /* 0x004fe2000f8ec03f */
[----:B------:R-:W-:-:S02]  /*2100*/  IADD3.X R13, R23, UR26, RZ, P1, !PT ;  /* 0x0000001a170d7c10 */ /* 0x000fc40008ffe4ff */
[----:B------:R-:W-:Y:S01]  /*2110*/  IMAD.MOV.U32 R0, RZ, RZ, 0x20 ;  /* 0x00000020ff007424 */ /* 0x000fe200078e00ff */
[----:B------:R-:W-:Y:S01]  /*2120*/  R2P PR, R14, 0x6 ;  /* 0x000000060e007804 */ /* 0x000fe20000000000 */
[----:B------:R-:W-:Y:S01]  /*2130*/  IMAD R4, R20, UR9, R4 ;  /* 0x0000000914047c24 */ /* 0x000fe2000f8e0204 */
[----:B------:R-:W-:Y:S01]  /*2140*/  LEA R242, R242, UR4, 0x1 ;  /* 0x00000004f2f27c11 */ /* 0x000fe2000f8e08ff */
[----:B------:R-:W-:Y:S02]  /*2150*/  IMAD.WIDE.U32 R20, R20, UR8, R8 ;  /* 0x0000000814147c25 */ /* 0x000fe4000f8e0008 */
[----:B------:R-:W-:Y:S02]  /*2160*/  SEL R2, R2, 0xfffffff0, !P1 ;  /* 0xfffffff002027807 */ /* 0x000fe40004800000 */
[----:B------:R-:W-:Y:S01]  /*2170*/  VIADD R27, R25, UR28 ;  /* 0x0000001c191b7c36 */ /* 0x000fe20008000000 */
[----:B------:R-:W-:Y:S01]  /*2180*/  SEL R0, R0, 0xffffffe0, !P2 ;  /* 0xffffffe000007807 */ /* 0x000fe20005000000 */
[----:B-1----:R-:W-:-:S04]  /*2190*/  IMAD.WIDE R28, R28, 0x40, R22 ;  /* 0x000000401c1c7825 */ /* 0x002fc800078e0216 */
[C---:B------:R-:W-:Y:S02]  /*21a0*/  VIADD R17, R22.reuse, 0x10 ;  /* 0x0000001016117836 */ /* 0x040fe40000000000 */
[C---:B------:R-:W-:Y:S02]  /*21b0*/  VIADD R16, R22.reuse, 0x20 ;  /* 0x0000002016107836 */ /* 0x040fe40000000000 */
[----:B------:R-:W-:Y:S02]  /*21c0*/  VIADD R12, R22, 0x30 ;  /* 0x00000030160c7836 */ /* 0x000fe40000000000 */
[----:B------:R-:W-:Y:S02]  /*21d0*/  IMAD R30, R23, UR6, RZ ;  /* 0x00000006171e7c24 */ /* 0x000fe4000f8e02ff */
[C---:B------:R-:W-:Y:S02]  /*21e0*/  VIADD R241, R244.reuse, 0x40 ;  /* 0x00000040f4f17836 */ /* 0x040fe40000000000 */
[----:B------:R-:W-:-:S02]  /*21f0*/  VIADD R240, R244, 0x80 ;  /* 0x00000080f4f07836 */ /* 0x000fc40000000000 */
        /* <DEDUP_REMOVED lines=46> */
.L_x_2540:
[----:B------:R-:W-:Y:S05]  /*24e0*/  BSYNC B0 ;  /* 0x0000000000007941 */ /* 0x000fea0003800000 */
.L_x_2539:
        /* <DEDUP_REMOVED lines=58> */
.L_x_2542:
[----:B------:R-:W-:Y:S05]  /*2890*/  BSYNC B0 ;  /* 0x0000000000007941 */ /* 0x000fea0003800000 */
.L_x_2541:
        /* <DEDUP_REMOVED lines=49> */
.L_x_2544:
[----:B------:R-:W-:Y:S05]  /*2bb0*/  BSYNC B0 ;  /* 0x0000000000007941 */ /* 0x000fea0003800000 */
.L_x_2543:
        /* <DEDUP_REMOVED lines=49> */
.L_x_2546:
[----:B------:R-:W-:Y:S05]  /*2ed0*/  BSYNC B0 ;  /* 0x0000000000007941 */ /* 0x000fea0003800000 */
.L_x_2545:
        /* <DEDUP_REMOVED lines=40> */
.L_x_2548:
[----:B------:R-:W-:Y:S05]  /*3160*/  BSYNC B0 ;  /* 0x0000000000007941 */ /* 0x000fea0003800000 */
.L_x_2547:
        /* <DEDUP_REMOVED lines=59> */
.L_x_2550:
[----:B------:R-:W-:Y:S05]  /*3520*/  BSYNC B0 ;  /* 0x0000000000007941 */ /* 0x000fea0003800000 */
.L_x_2549:
[----:B------:R-:W-:Y:S01]  /*3530*/  BSSY B0, `(.L_x_2551) ;  /* 0x0000031000007945 */ /* 0x000fe20003800000 */
[----:B------:R-:W-:Y:S01]  /*3540*/  IMAD R237, R16, 0x200, R237 ;  /* 0x0000020010ed7824 */ /* 0x000fe200078e02ed */
[----:B------:R-:W-:Y:S01]  /*3550*/  ISETP.GE.AND P3, PT, R12, UR20, PT ;  /* 0x000000140c007c0c */ /* 0x000fe2000bf66270 */
[----:B------:R-:W-:Y:S01]  /*3560*/  IMAD.SHL.U32 R14, R14, 0x40, RZ ;  /* 0x000000400e0e7824 */ /* 0x000fe200078e00ff */
[----:B------:R-:W-:Y:S01]  /*3570*/  SHF.L.U32 R16, R16, 0x3, RZ ;  /* 0x0000000310107819 */ /* 0x000fe200000006ff */
[----:B------:R-:W-:Y:S05]  /*3580*/  @P1 BRA `(.L_x_2552) ;  /* 0x0000000000ac1947 */ /* 0x000fea0003800000 */
        /* <DEDUP_REMOVED lines=43> */
.L_x_2552:
[----:B------:R-:W-:Y:S05]  /*3840*/  BSYNC B0 ;  /* 0x0000000000007941 */ /* 0x000fea0003800000 */
.L_x_2551:
        /* <DEDUP_REMOVED lines=45> */
.L_x_2554:
[----:B------:R-:W-:Y:S05]  /*3b20*/  BSYNC B0 ;  /* 0x0000000000007941 */ /* 0x000fea0003800000 */
.L_x_2553:
[----:B------:R-:W-:Y:S01]  /*3b30*/  USHF.R.S32.HI UR26, URZ, 0x1f, UR21 ;  /* 0x0000001f3f1a7899 */ /* 0x000fe20008011415 */
[----:B------:R-:W0:Y:S01]  /*3b40*/  LDGDEPBAR ;  /* 0x00000000000079af */ /* 0x000e220000000000 */
[----:B------:R-:W-:Y:S01]  /*3b50*/  ULDC.64 UR8, c[0x0][0x3d0] ;  /* 0x0000f40000087ab9 */ /* 0x000fe20000000a00 */
[----:B------:R-:W-:Y:S01]  /*3b60*/  UMOV UR30, UR22 ;  /* 0x00000016001e7c82 */ /* 0x000fe20008000000 */
[----:B------:R-:W-:Y:S01]  /*3b70*/  UIMAD UR26, UR26, UR8, URZ ;  /* 0x000000081a1a72a4 */ /* 0x000fe2000f8e023f */
[----:B------:R-:W-:Y:S01]  /*3b80*/  ISETP.NE.AND P2, PT, R11, RZ, PT ;  /* 0x000000ff0b00720c */ /* 0x000fe20003f45270 */
[----:B------:R-:W-:Y:S01]  /*3b90*/  UMOV UR31, UR5 ;  /* 0x00000005001f7c82 */ /* 0x000fe20008000000 */
[----:B------:R-:W-:Y:S01]  /*3ba0*/  LOP3.LUT R14, R14, 0x1c0, RZ, 0xc0, !PT ;  /* 0x000001c00e0e7812 */ /* 0x000fe200078ec0ff */
[----:B------:R-:W-:Y:S01]  /*3bb0*/  UIMAD.WIDE.U32 UR30, UR21, UR8, UR30 ;  /* 0x00000008151e72a5 */ /* 0x000fe2000f8e001e */
[----:B------:R-:W-:Y:S01]  /*3bc0*/  IMAD.IADD R21, R21, 0x1, R4 ;  /* 0x0000000115157824 */ /* 0x000fe200078e0204 */
[----:B------:R-:W-:Y:S01]  /*3bd0*/  UIMAD UR21, UR21, UR9, UR26 ;  /* 0x00000009151572a4 */ /* 0x000fe2000f8e021a */
[----:B------:R-:W-:Y:S01]  /*3be0*/  LOP3.LUT R4, R14, 0x8, R16, 0xf8, !PT ;  /* 0x000000080e047812 */ /* 0x000fe200078ef810 */
[----:B------:R-:W-:Y:S01]  /*3bf0*/  IMAD.SHL.U32 R15, R15, 0x40, RZ ;  /* 0x000000400f0f7824 */ /* 0x000fe200078e00ff */
[----:B------:R-:W-:Y:S01]  /*3c00*/  ULDC.64 UR26, c[0x0][0x3c8] ;  /* 0x0000f200001a7ab9 */ /* 0x000fe20000000a00 */
[----:B------:R-:W-:Y:S01]  /*3c10*/  UIADD3 UR21, UR31, UR21, URZ ;  /* 0x000000151f157290 */ /* 0x000fe2000fffe03f */
[----:B------:R-:W-:Y:S01]  /*3c20*/  SHF.R.U32.HI R14, RZ, 0x3, R14 ;  /* 0x00000003ff0e7819 */ /* 0x000fe2000001160e */
[----:B------:R-:W-:Y:S01]  /*3c30*/  ULEA UR5, UP0, UR30, UR26, 0x2 ;  /* 0x0000001a1e057291 */ /* 0x000fe2000f80103f */
[----:B------:R-:W-:Y:S01]  /*3c40*/  LEA.HI R93, R93, R5, RZ, 0x5 ;  /* 0x000000055d5d7211 */ /* 0x000fe200078f28ff */
[----:B------:R-:W-:Y:S01]  /*3c50*/  ULDC.64 UR8, c[0x0][0x250] ;  /* 0x0000940000087ab9 */ /* 0x000fe20000000a00 */
[----:B------:R-:W-:Y:S01]  /*3c60*/  LOP3.LUT R4, R4, R14, RZ, 0x3c, !PT ;  /* 0x0000000e04047212 */ /* 0x000fe200078e3cff */
[----:B------:R-:W-:Y:S01]  /*3c70*/  ULEA.HI.X UR21, UR30, UR27, UR21, 0x2, UP0 ;  /* 0x0000001b1e157291 */ /* 0x000fe200080f1415 */
[----:B------:R-:W-:Y:S01]  /*3c80*/  IMAD R13, R13, UR8, RZ ;  /* 0x000000080d0d7c24 */ /* 0x000fe2000f8e02ff */
[----:B------:R-:W-:Y:S01]  /*3c90*/  SHF.R.S32.HI R92, RZ, 0x5, R93 ;  /* 0x00000005ff5c7819 */ /* 0x000fe2000001145d */
[----:B-1234-:R-:W-:Y:S01]  /*3ca0*/  IMAD.U32 R6, RZ, RZ, UR5 ;  /* 0x00000005ff067e24 */ /* 0x01efe2000f8e00ff */
[----:B------:R-:W-:Y:S01]  /*3cb0*/  ULDC.64 UR26, c[0x0][0x220] ;  /* 0x00008800001a7ab9 */ /* 0x000fe20000000a00 */
[----:B------:R-:W-:-:S04]  /*3cc0*/  DEPBAR.LE SB0, 0x0 ;  /* 0x000080000000791a */ /* 0x000fc80000000000 */
[----:B------:R-:W-:Y:S01]  /*3cd0*/  IMAD.U32 R7, RZ, RZ, UR21 ;  /* 0x00000015ff077e24 */ /* 0x000fe2000f8e00ff */
[----:B------:R-:W-:Y:S01]  /*3ce0*/  LOP3.LUT R4, R4, 0xfffffe00, R15, 0xf8, !PT ;  /* 0xfffffe0004047812 */ /* 0x000fe200078ef80f */
[C---:B------:R-:W-:Y:S01]  /*3cf0*/  IMAD R168, R170.reuse, UR9, R13 ;  /* 0x00000009aaa87c24 */ /* 0x040fe2000f8e020d */
[----:B------:R-:W-:Y:S01]  /*3d00*/  ULDC UR5, c[0x0][0x2e8] ;  /* 0x0000ba0000057ab9 */ /* 0x000fe20000000800 */
[----:B------:R-:W-:Y:S01]  /*3d10*/  IMAD.WIDE.U32 R170, R170, UR8, R20 ;  /* 0x00000008aaaa7c25 */ /* 0x000fe2000f8e0014 */
[----:B------:R-:W-:Y:S01]  /*3d20*/  USHF.L.U64.HI UR22, UR8, 0x4, UR9 ;  /* 0x0000000408167899 */ /* 0x000fe20008010209 */
[----:B------:R1:W5:Y:S02]  /*3d30*/  LDG.E R7, desc[UR24][R6.64] ;  /* 0x0000001806077981 */ /* 0x000364000c1e1900 */
[----:B------:R-:W-:Y:S01]  /*3d40*/  IMAD.IADD R168, R171, 0x1, R168 ;  /* 0x00000001aba87824 */ /* 0x000fe200078e02a8 */
[----:B------:R-:W-:Y:S01]  /*3d50*/  BAR.SYNC.DEFER_BLOCKING 0x0 ;  /* 0x0000000000007b1d */ /* 0x000fe20000010000 */
[----:B------:R-:W-:Y:S01]  /*3d60*/  LEA R188, P1, R170, UR26, 0x1 ;  /* 0x0000001aaabc7c11 */ /* 0x000fe2000f8208ff */
[----:B------:R-:W-:Y:S01]  /*3d70*/  USHF.L.U32 UR30, UR8, 0x4, URZ ;  /* 0x00000004081e7899 */ /* 0x000fe2000800063f */
[----:B------:R-:W-:-:S03]  /*3d80*/  IMAD R238, R92, 0x400, R4 ;  /* 0x000004005cee7824 */ /* 0x000fc600078e0204 */
[----:B------:R-:W-:Y:S01]  /*3d90*/  BSSY B0, `(.L_x_2555) ;  /* 0x000002a000007945 */ /* 0x000fe20003800000 */
[----:B------:R2:W-:Y:S04]  /*3da0*/  @P2 STS.128 [R242+0x10000], RZ ;  /* 0x010000fff2002388 */ /* 0x0005e80000000c00 */
[----:B------:R2:W-:Y:S04]  /*3db0*/  @P2 STS.128 [R242+0x12000], RZ ;  /* 0x012000fff2002388 */ /* 0x0005e80000000c00 */
[----:B------:R2:W-:Y:S04]  /*3dc0*/  @P2 STS.128 [R242+0x14000], RZ ;  /* 0x014000fff2002388 */ /* 0x0005e80000000c00 */
[----:B------:R2:W-:Y:S01]  /*3dd0*/  @P2 STS.128 [R242+0x16000], RZ ;  /* 0x016000fff2002388 */ /* 0x0005e20000000c00 */
[----:B-1----:R-:W1:Y:S01]  /*3de0*/  MUFU.RCP R6, UR5 ;  /* 0x0000000500067d08 */ /* 0x002e620008001000 */
[----:B------:R-:W-:Y:S01]  /*3df0*/  LEA.HI.X R167, R170, UR27, R168, 0x1, P1 ;  /* 0x0000001baaa77c11 */ /* 0x000fe200088f0ca8 */
[----:B------:R-:W-:Y:S06]  /*3e00*/  @P2 BRA `(.L_x_2556) ;  /* 0x0000000000882947 */ /* 0x000fec0003800000 */
[----:B------:R-:W-:Y:S02]  /*3e10*/  ULDC UR5, c[0x0][0x2d0] ;  /* 0x0000b40000057ab9 */ /* 0x000fe40000000800 */
[----:B------:R-:W-:Y:S02]  /*3e20*/  ISETP.GE.AND P4, PT, R244, UR5, PT ;  /* 0x00000005f4007c0c */ /* 0x000fe4000bf86270 */
[----:B------:R-:W-:Y:S02]  /*3e30*/  ISETP.GE.AND P3, PT, R241, UR5, PT ;  /* 0x00000005f1007c0c */ /* 0x000fe4000bf66270 */
[----:B------:R-:W-:Y:S02]  /*3e40*/  ISETP.GE.AND P2, PT, R240, UR5, PT ;  /* 0x00000005f0007c0c */ /* 0x000fe4000bf46270 */
[----:B------:R-:W-:-:S07]  /*3e50*/  ISETP.GE.AND P1, PT, R239, UR5, PT ;  /* 0x00000005ef007c0c */ /* 0x000fce000bf26270 */
[--C-:B------:R-:W-:Y:S01]  /*3e60*/  @!P4 IMAD.MOV.U32 R8, RZ, RZ, R188.reuse ;  /* 0x000000ffff08c224 */ /* 0x100fe200078e00bc */
[----:B------:R3:W-:Y:S01]  /*3e70*/  @P4 STS.128 [R242+0x10000], RZ ;  /* 0x010000fff2004388 */ /* 0x0007e20000000c00 */
[----:B------:R-:W-:Y:S01]  /*3e80*/  @!P4 IMAD.MOV.U32 R9, RZ, RZ, R167 ;  /* 0x000000ffff09c224 */ /* 0x000fe200078e00a7 */
[----:B------:R-:W-:Y:S01]  /*3e90*/  @!P3 MOV R15, R167 ;  /* 0x000000a7000fb202 */ /* 0x000fe20000000f00 */
        /* <DEDUP_REMOVED lines=11> */
[----:B----4-:R-:W-:Y:S01]  /*3f50*/  @!P2 IMAD.MOV.U32 R8, RZ, RZ, R188 ;  /* 0x000000ffff08a224 */ /* 0x010fe200078e00bc */
[----:B------:R-:W-:-:S05]  /*3f60*/  @!P2 MOV R9, R167 ;  /* 0x000000a70009a202 */ /* 0x000fca0000000f00 */
[----:B------:R-:W-:Y:S01]  /*3f70*/  @!PT LDS RZ, [RZ] ;  /* 0x00000000fffff984 */ /* 0x000fe20000000800 */
[----:B------:R-:W-:Y:S01]  /*3f80*/  @!PT LDS RZ, [RZ] ;  /* 0x00000000fffff984 */ /* 0x000fe20000000800 */
[----:B------:R-:W-:Y:S01]  /*3f90*/  @!PT LDS RZ, [RZ] ;  /* 0x00000000fffff984 */ /* 0x000fe20000000800 */
[----:B------:R3:W-:Y:S04]  /*3fa0*/  @!P2 LDGSTS.E.BYPASS.LTC128B.128 [R242+0x14000], desc[UR24][R8.64+0x100] ;  /* 0x1400010008f2afae */ /* 0x0007e8000b901d58 */
[----:B------:R3:W-:Y:S01]  /*3fb0*/  @P1 STS.128 [R242+0x16000], RZ ;  /* 0x016000fff2001388 */ /* 0x0007e20000000c00 */
[----:B------:R-:W-:Y:S05]  /*3fc0*/  @P1 BRA `(.L_x_2556) ;  /* 0x0000000000181947 */ /* 0x000fea0003800000 */
[----:B---3--:R-:W-:Y:S02]  /*3fd0*/  MOV R8, R188 ;  /* 0x000000bc00087202 */ /* 0x008fe40000000f00 */
[----:B------:R-:W-:-:S05]  /*3fe0*/  MOV R9, R167 ;  /* 0x000000a700097202 */ /* 0x000fca0000000f00 */
[----:B------:R-:W-:Y:S01]  /*3ff0*/  @!PT LDS RZ, [RZ] ;  /* 0x00000000fffff984 */ /* 0x000fe20000000800 */
[----:B------:R-:W-:Y:S01]  /*4000*/  @!PT LDS RZ, [RZ] ;  /* 0x00000000fffff984 */ /* 0x000fe20000000800 */
[----:B------:R-:W-:Y:S01]  /*4010*/  @!PT LDS RZ, [RZ] ;  /* 0x00000000fffff984 */ /* 0x000fe20000000800 */
[----:B------:R4:W-:Y:S02]  /*4020*/  LDGSTS.E.BYPASS.LTC128B.128 [R242+0x16000], desc[UR24][R8.64+0x180] ;  /* 0x1600018008f27fae */ /* 0x0009e4000b901d58 */
.L_x_2556:
[----:B------:R-:W-:Y:S05]  /*4030*/  BSYNC B0 ;  /* 0x0000000000007941 */ /* 0x000fea0003800000 */
.L_x_2555:
        /* <DEDUP_REMOVED lines=8> */
[----:B------:R-:W-:Y:S01]  /*40c0*/  IMAD.U32 R10, RZ, RZ, UR30 ;  /* 0x0000001eff0a7e24 */ /* 0x000fe2000f8e00ff */
[----:B------:R-:W-:Y:S01]  /*40d0*/  ISETP.GE.AND P4, PT, R241, UR5, PT ;  /* 0x00000005f1007c0c */ /* 0x000fe2000bf86270 */
[----:B---3--:R-:W-:Y:S01]  /*40e0*/  IMAD.U32 R14, RZ, RZ, UR30 ;  /* 0x0000001eff0e7e24 */ /* 0x008fe2000f8e00ff */
[----:B------:R-:W-:Y:S01]  /*40f0*/  ISETP.GE.AND P5, PT, R244, UR5, PT ;  /* 0x00000005f4007c0c */ /* 0x000fe2000bfa6270 */
[----:B----4-:R-:W-:Y:S01]  /*4100*/  IMAD.U32 R9, RZ, RZ, UR30 ;  /* 0x0000001eff097e24 */ /* 0x010fe2000f8e00ff */
        /* <DEDUP_REMOVED lines=28> */
[----:B---3--:R-:W-:Y:S01]  /*42d0*/  IMAD.U32 R10, RZ, RZ, UR30 ;  /* 0x0000001eff0a7e24 */ /* 0x008fe2000f8e00ff */
        /* <DEDUP_REMOVED lines=8> */
.L_x_2558:
[----:B------:R-:W-:Y:S05]  /*4360*/  BSYNC B0 ;  /* 0x0000000000007941 */ /* 0x000fea0003800000 */
.L_x_2557:
        /* <DEDUP_REMOVED lines=10> */
[----:B---34-:R-:W-:Y:S01]  /*4410*/  IMAD.U32 R8, RZ, RZ, UR8 ;  /* 0x00000008ff087e24 */ /* 0x018fe2000f8e00ff */
[----:B------:R-:W-:Y:S01]  /*4420*/  ISETP.GE.AND P5, PT, R241, UR5, PT ;  /* 0x00000005f1007c0c */ /* 0x000fe2000bfa6270 */
[----:B------:R-:W-:Y:S01]  /*4430*/  IMAD.U32 R10, RZ, RZ, UR8 ;  /* 0x00000008ff0a7e24 */ /* 0x000fe2000f8e00ff */
        /* <DEDUP_REMOVED lines=35> */
.L_x_2560:
[----:B------:R-:W-:Y:S05]  /*4670*/  BSYNC B0 ;  /* 0x0000000000007941 */ /* 0x000fea0003800000 */
.L_x_2559:
[----:B------:R1:W-:Y:S01]  /*4680*/  @P1 STS.128 [R242+0x11800], RZ ;  /* 0x011800fff2001388 */ /* 0x0003e20000000c00 */
[----:B------:R-:W-:Y:S03]  /*4690*/  BSSY B0, `(.L_x_2561) ;  /* 0x000003a000007945 */ /* 0x000fe60003800000 */
[----:B------:R1:W-:Y:S04]  /*46a0*/  @P1 STS.128 [R242+0x13800], RZ ;  /* 0x013800fff2001388 */ /* 0x0003e80000000c00 */
[----:B------:R1:W-:Y:S04]  /*46b0*/  @P1 STS.128 [R242+0x15800], RZ ;  /* 0x015800fff2001388 */ /* 0x0003e80000000c00 */
[----:B------:R1:W-:Y:S01]  /*46c0*/  @P1 STS.128 [R242+0x17800], RZ ;  /* 0x017800fff2001388 */ /* 0x0003e20000000c00 */
[----:B------:R-:W-:Y:S05]  /*46d0*/  @P1 BRA `(.L_x_2562) ;  /* 0x0000000000d41947 */ /* 0x000fea0003800000 */
[----:B------:R-:W-:Y:S01]  /*46e0*/  ULDC UR21, c[0x0][0x2d0] ;  /* 0x0000b40000157ab9 */ /* 0x000fe20000000800 */
[----:B---3--:R-:W-:Y:S01]  /*46f0*/  IMAD.U32 R10, RZ, RZ, UR8 ;  /* 0x00000008ff0a7e24 */ /* 0x008fe2000f8e00ff */
[----:B------:R-:W-:Y:S02]  /*4700*/  ISETP.GE.AND P4, PT, R244, UR21, PT ;  /* 0x00000015f4007c0c */ /* 0x000fe4000bf86270 */
[----:B------:R-:W-:Y:S02]  /*4710*/  ISETP.GE.AND P3, PT, R241, UR21, PT ;  /* 0x00000015f1007c0c */ /* 0x000fe4000bf66270 */
[----:B------:R-:W-:Y:S02]  /*4720*/  ISETP.GE.AND P2, PT, R240, UR21, PT ;  /* 0x00000015f0007c0c */ /* 0x000fe4000bf46270 */
[----:B------:R-:W-:-:S07]  /*4730*/  ISETP.GE.AND P1, PT, R239, UR21, PT ;  /* 0x00000015ef007c0c */ /* 0x000fce000bf26270 */
[-C--:B----4-:R-:W-:Y:S01]  /*4740*/  @!P4 MOV R9, R167.reuse ;  /* 0x000000a70009c202 */ /* 0x090fe20000000f00 */
[--C-:B------:R-:W-:Y:S01]  /*4750*/  @!P4 IMAD.MOV.U32 R8, RZ, RZ, R188.reuse ;  /* 0x000000ffff08c224 */ /* 0x100fe200078e00bc */
[-C--:B------:R-:W-:Y:S01]  /*4760*/  @!P3 MOV R13, R167.reuse ;  /* 0x000000a7000db202 */ /* 0x080fe20000000f00 */
[----:B------:R-:W-:Y:S01]  /*4770*/  VOTEU.ALL UP2, P4 ;  /* 0x00000000003f7886 */ /* 0x000fe20002040000 */
[----:B------:R-:W-:Y:S01]  /*4780*/  @!P3 IMAD.MOV.U32 R12, RZ, RZ, R188 ;  /* 0x000000ffff0cb224 */ /* 0x000fe200078e00bc */
[----:B------:R-:W-:Y:S01]  /*4790*/  VOTEU.ALL UP1, P3 ;  /* 0x00000000003f7886 */ /* 0x000fe20001820000 */
[----:B------:R-:W-:Y:S01]  /*47a0*/  @!P4 IMAD.WIDE.U32 R10, R10, 0x60, R8 ;  /* 0x000000600a0ac825 */ /* 0x000fe200078e0008 */
[----:B------:R-:W-:Y:S01]  /*47b0*/  VOTEU.ALL UP0, P2 ;  /* 0x00000000003f7886 */ /* 0x000fe20001000000 */
[----:B------:R-:W-:Y:S01]  /*47c0*/  MOV R8, UR8 ;  /* 0x0000000800087c02 */ /* 0x000fe20008000f00 */
[----:B------:R-:W-:Y:S01]  /*47d0*/  @!UP2 UIMAD UR31, UR9, 0x60, URZ ;  /* 0x00000060091fa8a4 */ /* 0x000fe2000f8e023f */
[----:B------:R-:W-:Y:S01]  /*47e0*/  IMAD.U32 R9, RZ, RZ, UR8 ;  /* 0x00000008ff097e24 */ /* 0x000fe2000f8e00ff */
[----:B------:R-:W-:Y:S01]  /*47f0*/  @!UP1 UIMAD UR20, UR9, 0x60, URZ ;  /* 0x00000060091498a4 */ /* 0x000fe2000f8e023f */
[----:B------:R3:W-:Y:S01]  /*4800*/  @P4 STS.128 [R242+0x11800], RZ ;  /* 0x011800fff2004388 */ /* 0x0007e20000000c00 */
[----:B------:R-:W-:Y:S01]  /*4810*/  @!UP0 UIMAD UR5, UR9, 0x60, URZ ;  /* 0x00000060090588a4 */ /* 0x000fe2000f8e023f */
[----:B------:R-:W-:Y:S01]  /*4820*/  @!P3 IMAD.WIDE.U32 R14, R9, 0x60, R12 ;  /* 0x00000060090eb825 */ /* 0x000fe200078e000c */
[----:B------:R-:W-:-:S03]  /*4830*/  @!P2 MOV R13, R167 ;  /* 0x000000a7000da202 */ /* 0x000fc60000000f00 */
[----:B------:R-:W-:Y:S01]  /*4840*/  @!P2 IMAD.MOV.U32 R12, RZ, RZ, R188 ;  /* 0x000000ffff0ca224 */ /* 0x000fe200078e00bc */
[----:B------:R-:W-:Y:S01]  /*4850*/  @!P3 IADD3 R15, R15, UR20, RZ ;  /* 0x000000140f0fbc10 */ /* 0x000fe2000fffe0ff */
[----:B------:R-:W-:Y:S02]  /*4860*/  @!P4 VIADD R11, R11, UR31 ;  /* 0x0000001f0b0bcc36 */ /* 0x000fe40008000000 */
[----:B------:R-:W-:-:S03]  /*4870*/  @!P2 IMAD.WIDE.U32 R8, R8, 0x60, R12 ;  /* 0x000000600808a825 */ /* 0x000fc600078e000c */
[----:B------:R-:W-:Y:S01]  /*4880*/  @!PT LDS RZ, [RZ] ;  /* 0x00000000fffff984 */ /* 0x000fe20000000800 */
[----:B------:R-:W-:Y:S01]  /*4890*/  @!PT LDS RZ, [RZ] ;  /* 0x00000000fffff984 */ /* 0x000fe20000000800 */
[----:B------:R-:W-:Y:S01]  /*48a0*/  @!PT LDS RZ, [RZ] ;  /* 0x00000000fffff984 */ /* 0x000fe20000000800 */
[----:B------:R3:W-:Y:S02]  /*48b0*/  @!P4 LDGSTS.E.BYPASS.LTC128B.128 [R242+0x11800], desc[UR24][R10.64] ;  /* 0x118000000af2cfae */ /* 0x0007e4000b901d58 */
[----:B------:R-:W-:Y:S02]  /*48c0*/  @!P2 IADD3 R9, R9, UR5, RZ ;  /* 0x000000050909ac10 */ /* 0x000fe4000fffe0ff */
        /* <DEDUP_REMOVED lines=12> */
[----:B---3--:R-:W-:Y:S01]  /*4990*/  MOV R8, UR8 ;  /* 0x0000000800087c02 */ /* 0x008fe20008000f00 */
[----:B------:R-:W-:Y:S01]  /*49a0*/  UIMAD UR5, UR9, 0x60, URZ ;  /* 0x00000060090578a4 */ /* 0x000fe2000f8e023f */
[----:B------:R-:W-:Y:S02]  /*49b0*/  MOV R10, R188 ;  /* 0x000000bc000a7202 */ /* 0x000fe40000000f00 */
[----:B------:R-:W-:-:S03]  /*49c0*/  MOV R11, R167 ;  /* 0x000000a7000b7202 */ /* 0x000fc60000000f00 */
[----:B------:R-:W-:-:S05]  /*49d0*/  IMAD.WIDE.U32 R8, R8, 0x60, R10 ;  /* 0x0000006008087825 */ /* 0x000fca00078e000a */
[----:B------:R-:W-:-:S05]  /*49e0*/  IADD3 R9, R9, UR5, RZ ;  /* 0x0000000509097c10 */ /* 0x000fca000fffe0ff */
[----:B------:R-:W-:Y:S01]  /*49f0*/  @!PT LDS RZ, [RZ] ;  /* 0x00000000fffff984 */ /* 0x000fe20000000800 */
[----:B------:R-:W-:Y:S01]  /*4a00*/  @!PT LDS RZ, [RZ] ;  /* 0x00000000fffff984 */ /* 0x000fe20000000800 */
[----:B------:R-:W-:Y:S01]  /*4a10*/  @!PT LDS RZ, [RZ] ;  /* 0x00000000fffff984 */ /* 0x000fe20000000800 */
[----:B------:R3:W-:Y:S02]  /*4a20*/  LDGSTS.E.BYPASS.LTC128B.128 [R242+0x17800], desc[UR24][R8.64+0x180] ;  /* 0x1780018008f27fae */ /* 0x0007e4000b901d58 */
.L_x_2562:
[----:B------:R-:W-:Y:S05]  /*4a30*/  BSYNC B0 ;  /* 0x0000000000007941 */ /* 0x000fea0003800000 */
.L_x_2561:
[----:B------:R-:W-:Y:S01]  /*4a40*/  LDSM.16.M88.4 R24, [R238] ;  /* 0x00000000ee18783b */ /* 0x000fe20000000200 */
[----:B------:R-:W-:Y:S01]  /*4a50*/  R2P PR, R3, 0x6 ;  /* 0x0000000603007804 */ /* 0x000fe20000000000 */
[C---:B------:R-:W-:Y:S01]  /*4a60*/  VIADD R3, R237.reuse, 0x8000 ;  /* 0x00008000ed037836 */ /* 0x040fe20000000000 */
[----:B------:R-:W-:Y:S01]  /*4a70*/  ULDC UR31, c[0x0][0x39c] ;  /* 0x0000e700001f7ab9 */ /* 0x000fe20000000800 */
[----:B------:R-:W2:Y:S01]  /*4a80*/  LDSM.16.M88.4 R28, [R237+0x8000] ;  /* 0x00800000ed1c783b */ /* 0x000ea20000000200 */
[----:B------:R-:W-:Y:S01]  /*4a90*/  VIADD R235, R237, 0x8020 ;  /* 0x00008020edeb7836 */ /* 0x000fe20000000000 */
[----:B------:R-:W-:Y:S01]  /*4aa0*/  LOP3.LUT R93, R93, 0xffffffe0, RZ, 0xc0, !PT ;  /* 0xffffffe05d5d7812 */ /* 0x000fe200078ec0ff */
[--C-:B------:R-:W-:Y:S01]  /*4ab0*/  IMAD R236, R2, 0x2, R238.reuse ;  /* 0x0000000202ec7824 */ /* 0x100fe200078e02ee */
[----:B------:R-:W2:Y:S01]  /*4ac0*/  LDSM.16.M88.4 R52, [R237+0x8800] ;  /* 0x00880000ed34783b */ /* 0x000ea20000000200 */
[C---:B------:R-:W-:Y:S01]  /*4ad0*/  IMAD R234, R0.reuse, 0x2, R238 ;  /* 0x0000000200ea7824 */ /* 0x040fe200078e02ee */
[----:B------:R-:W-:Y:S01]  /*4ae0*/  IADD3 R93, -R93, R5, RZ ;  /* 0x000000055d5d7210 */ /* 0x000fe20007ffe1ff */
[----:B------:R-:W-:Y:S01]  /*4af0*/  IMAD R233, R0, 0x2, R236 ;  /* 0x0000000200e97824 */ /* 0x000fe200078e02ec */
[----:B------:R-:W-:Y:S01]  /*4b00*/  LDSM.16.M88.4 R60, [R236] ;  /* 0x00000000ec3c783b */ /* 0x000fe20000000200 */
[----:B------:R-:W-:-:S02]  /*4b10*/  IMAD.U32 R204, RZ, RZ, UR17 ;  /* 0x00000011ffcc7e24 */ /* 0x000fc4000f8e00ff */
[----:B-1---5:R-:W-:Y:S01]  /*4b20*/  FMUL.FTZ R7, R7, R6 ;  /* 0x0000000607077220 */ /* 0x022fe20000410000 */
[----:B------:R-:W-:Y:S01]  /*4b30*/  @P1 VIADD R235, R3, 0xffffffe0 ;  /* 0xffffffe003eb1836 */ /* 0x000fe20000000000 */
[----:B------:R-:W1:Y:S01]  /*4b40*/  LDSM.16.M88.4 R44, [R237+0x9000] ;  /* 0x00900000ed2c783b */ /* 0x000e620000000200 */
[----:B------:R-:W-:Y:S01]  /*4b50*/  MOV R3, 0x40 ;  /* 0x0000004000037802 */ /* 0x000fe20000000f00 */
[----:B------:R-:W-:Y:S01]  /*4b60*/  IMAD.SHL.U32 R243, R5, 0x2, RZ ;  /* 0x0000000205f37824 */ /* 0x000fe200078e00ff */
[----:B------:R-:W-:Y:S01]  /*4b70*/  R2UR UR5, R7 ;  /* 0x00000000070572ca */ /* 0x000fe200000e0000 */
[----:B------:R-:W1:Y:S01]  /*4b80*/  LDSM.16.M88.4 R68, [R235] ;  /* 0x00000000eb44783b */ /* 0x000e620000000200 */
[----:B------:R-:W-:Y:S01]  /*4b90*/  SEL R3, R3, 0xffffffc0, !P2 ;  /* 0xffffffc003037807 */ /* 0x000fe20005000000 */
[----:B------:R-:W-:Y:S01]  /*4ba0*/  UISETP.GE.AND UP0, UPT, UR15, 0x2, UPT ;  /* 0x000000020f00788c */ /* 0x000fe2000bf06270 */
[----:B------:R-:W-:Y:S01]  /*4bb0*/  LOP3.LUT R243, R243, 0x6, RZ, 0xc0, !PT ;  /* 0x00000006f3f37812 */ /* 0x000fe200078ec0ff */
[----:B------:R-:W-:Y:S01]  /*4bc0*/  LDSM.16.M88.4 R76, [R234] ;  /* 0x00000000ea4c783b */ /* 0x000fe20000000200 */
[----:B------:R-:W-:Y:S01]  /*4bd0*/  IADD3 R227, R235, 0x800, RZ ;  /* 0x00000800ebe37810 */ /* 0x000fe20007ffe0ff */
[----:B------:R-:W-:Y:S01]  /*4be0*/  IMAD.IADD R231, R237, 0x1, R3 ;  /* 0x00000001ede77824 */ /* 0x000fe200078e0203 */
[----:B------:R-:W-:Y:S01]  /*4bf0*/  IADD3 R222, R235, 0x2800, RZ ;  /* 0x00002800ebde7810 */ /* 0x000fe20007ffe0ff */
[----:B------:R-:W-:Y:S01]  /*4c00*/  LDSM.16.M88.4 R64, [R237+0x9800] ;  /* 0x00980000ed40783b */ /* 0x000fe20000000200 */
[----:B------:R-:W-:Y:S01]  /*4c10*/  IMAD.IADD R224, R3, 0x1, R235 ;  /* 0x0000000103e07824 */ /* 0x000fe200078e02eb */
[C---:B------:R-:W-:Y:S01]  /*4c20*/  IADD3 R218, R235.reuse, 0x4800, RZ ;  /* 0x00004800ebda7810 */ /* 0x040fe20007ffe0ff */
[C---:B------:R-:W-:Y:S01]  /*4c30*/  VIADD R226, R235.reuse, 0x1000 ;  /* 0x00001000ebe27836 */ /* 0x040fe20000000000 */
[----:B------:R-:W1:Y:S01]  /*4c40*/  LDSM.16.M88.4 R88, [R231+0x8000] ;  /* 0x00800000e758783b */ /* 0x000e620000000200 */
[C---:B------:R-:W-:Y:S01]  /*4c50*/  VIADD R225, R235.reuse, 0x1800 ;  /* 0x00001800ebe17836 */ /* 0x040fe20000000000 */
[C---:B------:R-:W-:Y:S01]  /*4c60*/  IADD3 R214, R235.reuse, 0x6800, RZ ;  /* 0x00006800ebd67810 */ /* 0x040fe20007ffe0ff */
[C---:B------:R-:W-:Y:S01]  /*4c70*/  VIADD R223, R235.reuse, 0x2000 ;  /* 0x00002000ebdf7836 */ /* 0x040fe20000000000 */
[----:B------:R-:W1:Y:S01]  /*4c80*/  LDSM.16.M88.4 R36, [R235+0x800] ;  /* 0x00080000eb24783b */ /* 0x000e620000000200 */
[----:B------:R-:W-:-:S02]  /*4c90*/  VIADD R221, R235, 0x3000 ;  /* 0x00003000ebdd7836 */ /* 0x000fc40000000000 */
[C---:B------:R-:W-:Y:S01]  /*4ca0*/  VIADD R220, R235.reuse, 0x3800 ;  /* 0x00003800ebdc7836 */ /* 0x040fe20000000000 */
[----:B---34-:R-:W3:Y:S01]  /*4cb0*/  LDSM.16.M88.4 R8, [R235+0x1000] ;  /* 0x00100000eb08783b */ /* 0x018ee20000000200 */
[C---:B------:R-:W-:Y:S02]  /*4cc0*/  VIADD R219, R235.reuse, 0x4000 ;  /* 0x00004000ebdb7836 */ /* 0x040fe40000000000 */
[C---:B------:R-:W-:Y:S01]  /*4cd0*/  VIADD R217, R235.reuse, 0x5000 ;  /* 0x00005000ebd97836 */ /* 0x040fe20000000000 */
[C---:B--2---:R-:W-:Y:S01]  /*4ce0*/  HMMA.16816.F32.BF16 R16, R24.reuse, R28, RZ ;  /* 0x0000001c1810723c */ /* 0x044fe200000418ff */
[----:B------:R-:W-:Y:S01]  /*4cf0*/  LDSM.16.M88.4 R32, [R233] ;  /* 0x00000000e920783b */ /* 0x000fe20000000200 */
[C---:B------:R-:W-:Y:S02]  /*4d00*/  VIADD R216, R235.reuse, 0x5800 ;  /* 0x00005800ebd87836 */ /* 0x040fe40000000000 */
[C---:B------:R-:W-:Y:S01]  /*4d10*/  VIADD R215, R235.reuse, 0x6000 ;  /* 0x00006000ebd77836 */ /* 0x040fe20000000000 */
[----:B------:R-:W2:Y:S01]  /*4d20*/  LDSM.16.M88.4 R84, [R224] ;  /* 0x00000000e054783b */ /* 0x000ea20000000200 */
[----:B------:R-:W-:Y:S01]  /*4d30*/  HMMA.16816.F32.BF16 R28, R24, R30, RZ ;  /* 0x0000001e181c723c */ /* 0x000fe200000418ff */
[----:B------:R-:W-:-:S02]  /*4d40*/  VIADD R213, R235, 0x7000 ;  /* 0x00007000ebd57836 */ /* 0x000fc40000000000 */
[----:B------:R-:W4:Y:S01]  /*4d50*/  LDSM.16.M88.4 R72, [R235+0x1800] ;  /* 0x00180000eb48783b */ /* 0x000f220000000200 */
[----:B------:R-:W-:Y:S02]  /*4d60*/  VIADD R212, R235, 0x7800 ;  /* 0x00007800ebd47836 */ /* 0x000fe40000000000 */
[C---:B------:R-:W-:Y:S01]  /*4d70*/  HMMA.16816.F32.BF16 R56, R24.reuse, R52, RZ ;  /* 0x000000341838723c */ /* 0x040fe200000418ff */
[----:B------:R-:W4:Y:S04]  /*4d80*/  LDSM.16.M88.4 R20, [R231+0x8800] ;  /* 0x00880000e714783b */ /* 0x000f280000000200 */
[----:B------:R-:W4:Y:S01]  /*4d90*/  LDSM.16.M88.4 R12, [R231+0x9000] ;  /* 0x00900000e70c783b */ /* 0x000f220000000200 */
[----:B-1----:R-:W-:Y:S03]  /*4da0*/  HMMA.16816.F32.BF16 R48, R24, R44, RZ ;  /* 0x0000002c1830723c */ /* 0x002fe600000418ff */
[----:B------:R-:W-:Y:S03]  /*4db0*/  LDSM.16.M88.4 R80, [R237+0xa000] ;  /* 0x00a00000ed50783b */ /* 0x000fe60000000200 */
[C---:B------:R-:W-:Y:S01]  /*4dc0*/  HMMA.16816.F32.BF16 R16, R60.reuse, R68, R16 ;  /* 0x000000443c10723c */ /* 0x040fe20000041810 */
[----:B------:R-:W0:Y:S05]  /*4dd0*/  LDGDEPBAR ;  /* 0x00000000000079af */ /* 0x000e2a0000000000 */
[----:B------:R-:W-:Y:S01]  /*4de0*/  HMMA.16816.F32.BF16 R28, R60, R70, R28 ;  /* 0x000000463c1c723c */ /* 0x000fe2000004181c */
[----:B------:R-:W-:Y:S05]  /*4df0*/  LDSM.16.M88.4 R68, [R231+0x9800] ;  /* 0x00980000e744783b */ /* 0x000fea0000000200 */
[C---:B------:R-:W-:Y:S06]  /*4e00*/  HMMA.16816.F32.BF16 R52, R24.reuse, R54, RZ ;  /* 0x000000361834723c */ /* 0x040fec00000418ff */
[----:B------:R-:W-:Y:S06]  /*4e10*/  HMMA.16816.F32.BF16 R44, R24, R46, RZ ;  /* 0x0000002e182c723c */ /* 0x000fec00000418ff */
[C---:B------:R-:W-:Y:S06]  /*4e20*/  HMMA.16816.F32.BF16 R16, R76.reuse, R88, R16 ;  /* 0x000000584c10723c */ /* 0x040fec0000041810 */
[----:B------:R-:W-:Y:S01]  /*4e30*/  HMMA.16816.F32.BF16 R28, R76, R90, R28 ;  /* 0x0000005a4c1c723c */ /* 0x000fe2000004181c */
[----:B------:R-:W-:Y:S05]  /*4e40*/  LDSM.16.M88.4 R88, [R235+0x2000] ;  /* 0x00200000eb58783b */ /* 0x000fea0000000200 */
[C---:B------:R-:W-:Y:S06]  /*4e50*/  HMMA.16816.F32.BF16 R40, R24.reuse, R64, RZ ;  /* 0x000000401828723c */ /* 0x040fec00000418ff */
[----:B------:R-:W-:Y:S01]  /*4e60*/  HMMA.16816.F32.BF16 R24, R24, R66, RZ ;  /* 0x000000421818723c */ /* 0x000fe200000418ff */
[----:B------:R-:W1:Y:S05]  /*4e70*/  LDSM.16.M88.4 R64, [R238+0x2000] ;  /* 0x00200000ee40783b */ /* 0x000e6a0000000200 */
[C---:B------:R-:W-:Y:S06]  /*4e80*/  HMMA.16816.F32.BF16 R56, R60.reuse, R36, R56 ;  /* 0x000000243c38723c */ /* 0x040fec0000041838 */
[C---:B------:R-:W-:Y:S01]  /*4e90*/  HMMA.16816.F32.BF16 R52, R60.reuse, R38, R52 ;  /* 0x000000263c34723c */ /* 0x040fe20000041834 */
[----:B------:R-:W1:Y:S05]  /*4ea0*/  LDSM.16.M88.4 R36, [R224+0x800] ;  /* 0x00080000e024783b */ /* 0x000e6a0000000200 */
[C---:B---3--:R-:W-:Y:S06]  /*4eb0*/  HMMA.16816.F32.BF16 R48, R60.reuse, R8, R48 ;  /* 0x000000083c30723c */ /* 0x048fec0000041830 */
[----:B------:R-:W-:Y:S01]  /*4ec0*/  HMMA.16816.F32.BF16 R44, R60, R10, R44 ;  /* 0x0000000a3c2c723c */ /* 0x000fe2000004182c */
[----:B------:R-:W3:Y:S05]  /*4ed0*/  LDSM.16.M88.4 R8, [R224+0x1000] ;  /* 0x00100000e008783b */ /* 0x000eea0000000200 */
[C---:B--2---:R-:W-:Y:S06]  /*4ee0*/  HMMA.16816.F32.BF16 R16, R32.reuse, R84, R16 ;  /* 0x000000542010723c */ /* 0x044fec0000041810 */
[----:B------:R-:W-:Y:S01]  /*4ef0*/  HMMA.16816.F32.BF16 R28, R32, R86, R28 ;  /* 0x00000056201c723c */ /* 0x000fe2000004181c */
[----:B------:R-:W-:Y:S05]  /*4f00*/  LDSM.16.M88.4 R84, [R231+0xa000] ;  /* 0x00a00000e754783b */ /* 0x000fea0000000200 */
[C---:B----4-:R-:W-:Y:S06]  /*4f10*/  HMMA.16816.F32.BF16 R40, R60.reuse, R72, R40 ;  /* 0x000000483c28723c */ /* 0x050fec0000041828 */
[----:B------:R-:W-:Y:S01]  /*4f20*/  HMMA.16816.F32.BF16 R60, R60, R74, R24 ;  /* 0x0000004a3c3c723c */ /* 0x000fe20000041818 */
[----:B------:R-:W2:Y:S04]  /*4f30*/  LDSM.16.M88.4 R24, [R236+0x2000] ;  /* 0x00200000ec18783b */ /* 0x000ea80000000200 */
[----:B------:R-:W4:Y:S01]  /*4f40*/  LDSM.16.M88.4 R72, [R224+0x1800] ;  /* 0x00180000e048783b */ /* 0x000f220000000200 */
[C---:B------:R-:W-:Y:S06]  /*4f50*/  HMMA.16816.F32.BF16 R56, R76.reuse, R20, R56 ;  /* 0x000000144c38723c */ /* 0x040fec0000041838 */
[C---:B------:R-:W-:Y:S01]  /*4f60*/  HMMA.16816.F32.BF16 R52, R76.reuse, R22, R52 ;  /* 0x000000164c34723c */ /* 0x040fe20000041834 */
[----:B------:R-:W4:Y:S05]  /*4f70*/  LDSM.16.M88.4 R20, [R237+0xa800] ;  /* 0x00a80000ed14783b */ /* 0x000f2a0000000200 */
[C---:B------:R-:W-:Y:S06]  /*4f80*/  HMMA.16816.F32.BF16 R48, R76.reuse, R12, R48 ;  /* 0x0000000c4c30723c */ /* 0x040fec0000041830 */
[----:B------:R-:W-:Y:S01]  /*4f90*/  HMMA.16816.F32.BF16 R44, R76, R14, R44 ;  /* 0x0000000e4c2c723c */ /* 0x000fe2000004182c */
[----:B------:R-:W4:Y:S05]  /*4fa0*/  LDSM.16.M88.4 R12, [R237+0xb000] ;  /* 0x00b00000ed0c783b */ /* 0x000f2a0000000200 */
[C---:B-1----:R-:W-:Y:S06]  /*4fb0*/  HMMA.16816.F32.BF16 R16, R64.reuse, R80, R16 ;  /* 0x000000504010723c */ /* 0x042fec0000041810 */
[----:B------:R-:W-:Y:S01]  /*4fc0*/  HMMA.16816.F32.BF16 R28, R64, R82, R28 ;  /* 0x00000052401c723c */ /* 0x000fe2000004181c */
[----:B------:R-:W-:Y:S05]  /*4fd0*/  LDSM.16.M88.4 R80, [R224+0x2000] ;  /* 0x00200000e050783b */ /* 0x000fea0000000200 */
[C---:B------:R-:W-:Y:S06]  /*4fe0*/  HMMA.16816.F32.BF16 R40, R76.reuse, R68, R40 ;  /* 0x000000444c28723c */ /* 0x040fec0000041828 */
[----:B------:R-:W-:Y:S01]  /*4ff0*/  HMMA.16816.F32.BF16 R76, R76, R70, R60 ;  /* 0x000000464c4c723c */ /* 0x000fe2000004183c */
[----:B------:R-:W1:Y:S04]  /*5000*/  LDSM.16.M88.4 R60, [R234+0x2000] ;  /* 0x00200000ea3c783b */ /* 0x000e680000000200 */
[----:B------:R-:W1:Y:S01]  /*5010*/  LDSM.16.M88.4 R68, [R237+0xb800] ;  /* 0x00b80000ed44783b */ /* 0x000e620000000200 */
[C---:B------:R-:W-:Y:S06]  /*5020*/  HMMA.16816.F32.BF16 R56, R32.reuse, R36, R56 ;  /* 0x000000242038723c */ /* 0x040fec0000041838 */
[C---:B------:R-:W-:Y:S01]  /*5030*/  HMMA.16816.F32.BF16 R52, R32.reuse, R38, R52 ;  /* 0x000000262034723c */ /* 0x040fe20000041834 */
[----:B------:R-:W-:Y:S05]  /*5040*/  LDSM.16.M88.4 R36, [R235+0x3000] ;  /* 0x00300000eb24783b */ /* 0x000fea0000000200 */
        /* <DEDUP_REMOVED lines=26> */
[C---:B------:R-:W-:Y:S06]  /*51f0*/  HMMA.16816.F32.BF16 R48, R24.reuse, R36, R48 ;  /* 0x000000241830723c */ /* 0x040fec0000041830 */
        /* <DEDUP_REMOVED lines=50> */
[----:B------:R-:W-:Y:S05]  /*5520*/  LDSM.16.M88.4 R8, [R231+0xd000] ;  /* 0x00d00000e708783b */ /* 0x000fea0000000200 */
[C---:B------:R-:W-:Y:S06]  /*5530*/  HMMA.16816.F32.BF16 R48, R24.reuse, R36, R48 ;  /* 0x000000241830723c */ /* 0x040fec0000041830 */
[----:B------:R-:W-:Y:S01]  /*5540*/  HMMA.16816.F32.BF16 R44, R24, R38, R44 ;  /* 0x00000026182c723c */ /* 0x000fe2000004182c */
[----:B------:R-:W1:Y:S05]  /*5550*/  LDSM.16.M88.4 R36, [R238+0x6000] ;  /* 0x00600000ee24783b */ /* 0x000e6a0000000200 */
[C---:B--2---:R-:W-:Y:S06]  /*5560*/  HMMA.16816.F32.BF16 R16, R72.reuse, R12, R16 ;  /* 0x0000000c4810723c */ /* 0x044fec0000041810 */
        /* <DEDUP_REMOVED lines=8> */
[----:B------:R-:W2:Y:S05]  /*55f0*/  LDSM.16.M88.4 R20, [R235+0x6000] ;  /* 0x00600000eb14783b */ /* 0x000eaa0000000200 */
[C---:B-1----:R-:W-:Y:S06]  /*5600*/  HMMA.16816.F32.BF16 R16, R36.reuse, R88, R16 ;  /* 0x000000582410723c */ /* 0x042fec0000041810 */
[----:B------:R-:W-:Y:S01]  /*5610*/  HMMA.16816.F32.BF16 R28, R36, R90, R28 ;  /* 0x0000005a241c723c */ /* 0x000fe2000004181c */
[----:B------:R-:W-:Y:S05]  /*5620*/  LDSM.16.M88.4 R88, [R237+0xf800] ;  /* 0x00f80000ed58783b */ /* 0x000fea0000000200 */
[C---:B------:R-:W-:Y:S06]  /*5630*/  HMMA.16816.F32.BF16 R48, R80.reuse, R8, R48 ;  /* 0x000000085030723c */ /* 0x040fec0000041830 */
[C---:B------:R-:W-:Y:S01]  /*5640*/  HMMA.16816.F32.BF16 R44, R80.reuse, R10, R44 ;  /* 0x0000000a502c723c */ /* 0x040fe2000004182c */
[----:B------:R-:W1:Y:S05]  /*5650*/  LDSM.16.M88.4 R8, [R231+0xe000] ;  /* 0x00e00000e708783b */ /* 0x000e6a0000000200 */
[C---:B------:R-:W-:Y:S06]  /*5660*/  HMMA.16816.F32.BF16 R40, R80.reuse, R84, R40 ;  /* 0x000000545028723c */ /* 0x040fec0000041828 */
[----:B------:R-:W-:Y:S01]  /*5670*/  HMMA.16816.F32.BF16 R76, R80, R86, R76 ;  /* 0x00000056504c723c */ /* 0x000fe2000004184c */
[----:B------:R-:W-:Y:S05]  /*5680*/  LDSM.16.M88.4 R80, [R233+0x6000] ;  /* 0x00600000e950783b */ /* 0x000fea0000000200 */
[C---:B------:R-:W-:Y:S06]  /*5690*/  HMMA.16816.F32.BF16 R56, R72.reuse, R68, R56 ;  /* 0x000000444838723c */ /* 0x040fec0000041838 */
[----:B------:R-:W-:Y:S01]  /*56a0*/  HMMA.16816.F32.BF16 R52, R72, R70, R52 ;  /* 0x000000464834723c */ /* 0x000fe20000041834 */
[----:B------:R-:W3:Y:S05]  /*56b0*/  LDSM.16.M88.4 R68, [R237+0xf000] ;  /* 0x00f00000ed44783b */ /* 0x000eea0000000200 */
[C---:B--2---:R-:W-:Y:S06]  /*56c0*/  HMMA.16816.F32.BF16 R16, R24.reuse, R20, R16 ;  /* 0x000000141810723c */ /* 0x044fec0000041810 */
[----:B------:R-:W-:Y:S01]  /*56d0*/  HMMA.16816.F32.BF16 R28, R24, R22, R28 ;  /* 0x00000016181c723c */ /* 0x000fe2000004181c */
[----:B------:R-:W2:Y:S05]  /*56e0*/  LDSM.16.M88.4 R20, [R235+0x7000] ;  /* 0x00700000eb14783b */ /* 0x000eaa0000000200 */
[C---:B------:R-:W-:Y:S06]  /*56f0*/  HMMA.16816.F32.BF16 R48, R72.reuse, R64, R48 ;  /* 0x000000404830723c */ /* 0x040fec0000041830 */
[C---:B------:R-:W-:Y:S01]  /*5700*/  HMMA.16816.F32.BF16 R64, R72.reuse, R66, R44 ;  /* 0x000000424840723c */ /* 0x040fe2000004182c */
[----:B------:R-:W4:Y:S05]  /*5710*/  LDSM.16.M88.4 R44, [R235+0x6800] ;  /* 0x00680000eb2c783b */ /* 0x000f2a0000000200 */
[C---:B------:R-:W-:Y:S01]  /*5720*/  HMMA.16816.F32.BF16 R84, R72.reuse, R60, R40 ;  /* 0x0000003c4854723c */ /* 0x040fe20000041828 */
[----:B------:R-:W-:Y:S05]  /*5730*/  LDSM.16.M88.4 R40, [R224+0x6000] ;  /* 0x00600000e028783b */ /* 0x000fea0000000200 */
[----:B------:R-:W-:Y:S01]  /*5740*/  HMMA.16816.F32.BF16 R76, R72, R62, R76 ;  /* 0x0000003e484c723c */ /* 0x000fe2000004184c */
[----:B------:R-:W-:Y:S05]  /*5750*/  LDSM.16.M88.4 R60, [R231+0xe800] ;  /* 0x00e80000e73c783b */ /* 0x000fea0000000200 */
[C---:B-1----:R-:W-:Y:S06]  /*5760*/  HMMA.16816.F32.BF16 R16, R12.reuse, R8, R16 ;  /* 0x000000080c10723c */ /* 0x042fec0000041810 */
[----:B------:R-:W-:Y:S01]  /*5770*/  HMMA.16816.F32.BF16 R28, R12, R10, R28 ;  /* 0x0000000a0c1c723c */ /* 0x000fe2000004181c */
[----:B------:R-:W1:Y:S05]  /*5780*/  LDSM.16.M88.4 R8, [R235+0x7800] ;  /* 0x00780000eb08783b */ /* 0x000e6a0000000200 */
[C---:B---3--:R-:W-:Y:S06]  /*5790*/  HMMA.16816.F32.BF16 R64, R36.reuse, R70, R64 ;  /* 0x000000462440723c */ /* 0x048fec0000041840 */
[C---:B------:R-:W-:Y:S06]  /*57a0*/  HMMA.16816.F32.BF16 R56, R36.reuse, R32, R56 ;  /* 0x000000202438723c */ /* 0x040fec0000041838 */
[C---:B------:R-:W-:Y:S01]  /*57b0*/  HMMA.16816.F32.BF16 R52, R36.reuse, R34, R52 ;  /* 0x000000222434723c */ /* 0x040fe20000041834 */
[----:B------:R-:W-:Y:S05]  /*57c0*/  LDSM.16.M88.4 R32, [R224+0x6800] ;  /* 0x00680000e020783b */ /* 0x000fea0000000200 */
[C---:B------:R-:W-:Y:S06]  /*57d0*/  HMMA.16816.F32.BF16 R48, R36.reuse, R68, R48 ;  /* 0x000000442430723c */ /* 0x040fec0000041830 */
[C---:B------:R-:W-:Y:S06]  /*57e0*/  HMMA.16816.F32.BF16 R84, R36.reuse, R88, R84 ;  /* 0x000000582454723c */ /* 0x040fec0000041854 */
[----:B------:R-:W-:Y:S01]  /*57f0*/  HMMA.16816.F32.BF16 R76, R36, R90, R76 ;  /* 0x0000005a244c723c */ /* 0x000fe2000004184c */
[----:B------:R-:W3:Y:S05]  /*5800*/  LDSM.16.M88.4 R36, [R231+0xf000] ;  /* 0x00f00000e724783b */ /* 0x000eea0000000200 */
[C---:B--2---:R-:W-:Y:S06]  /*5810*/  HMMA.16816.F32.BF16 R64, R24.reuse, R22, R64 ;  /* 0x000000161840723c */ /* 0x044fec0000041840 */
[C---:B----4-:R-:W-:Y:S06]  /*5820*/  HMMA.16816.F32.BF16 R56, R24.reuse, R44, R56 ;  /* 0x0000002c1838723c */ /* 0x050fec0000041838 */
[C---:B-1----:R-:W-:Y:S06]  /*5830*/  HMMA.16816.F32.BF16 R84, R24.reuse, R8, R84 ;  /* 0x000000081854723c */ /* 0x042fec0000041854 */
[----:B------:R-:W-:Y:S01]  /*5840*/  HMMA.16816.F32.BF16 R76, R24, R10, R76 ;  /* 0x0000000a184c723c */ /* 0x000fe2000004184c */
[----:B------:R-:W1:Y:S05]  /*5850*/  LDSM.16.M88.4 R8, [R224+0x7000] ;  /* 0x00700000e008783b */ /* 0x000e6a0000000200 */
[----:B------:R-:W-:Y:S06]  /*5860*/  HMMA.16816.F32.BF16 R16, R80, R40, R16 ;  /* 0x000000285010723c */ /* 0x000fec0000041810 */
[----:B------:R-:W-:Y:S06]  /*5870*/  HMMA.16816.F32.BF16 R52, R24, R46, R52 ;  /* 0x0000002e1834723c */ /* 0x000fec0000041834 */
[----:B------:R-:W-:Y:S01]  /*5880*/  HMMA.16816.F32.BF16 R28, R80, R42, R28 ;  /* 0x0000002a501c723c */ /* 0x000fe2000004181c */
[----:B------:R-:W2:Y:S05]  /*5890*/  LDSM.16.M88.4 R40, [R231+0xf800] ;  /* 0x00f80000e728783b */ /* 0x000eaa0000000200 */
[----:B---3--:R-:W-:Y:S06]  /*58a0*/  HMMA.16816.F32.BF16 R64, R12, R38, R64 ;  /* 0x000000260c40723c */ /* 0x008fec0000041840 */
[----:B------:R-:W-:Y:S01]  /*58b0*/  HMMA.16816.F32.BF16 R48, R24, R20, R48 ;  /* 0x000000141830723c */ /* 0x000fe20000041830 */
[----:B------:R-:W-:Y:S01]  /*58c0*/  FMUL.FTZ R17, R17, UR31 ;  /* 0x0000001f11117c20 */ /* 0x000fe20008410000 */
[----:B------:R-:W-:Y:S01]  /*58d0*/  FMUL.FTZ R18, R18, UR31 ;  /* 0x0000001f12127c20 */ /* 0x000fe20008410000 */
[----:B------:R-:W-:Y:S01]  /*58e0*/  FMUL.FTZ R19, R19, UR31 ;  /* 0x0000001f13137c20 */ /* 0x000fe20008410000 */
[----:B------:R-:W-:Y:S01]  /*58f0*/  FMUL.FTZ R3, R16, UR31 ;  /* 0x0000001f10037c20 */ /* 0x000fe20008410000 */
[----:B------:R-:W3:Y:S01]  /*5900*/  MUFU.TANH R21, R17 ;  /* 0x0000001100157308 */ /* 0x000ee20000002400 */
[C---:B------:R-:W-:Y:S06]  /*5910*/  HMMA.16816.F32.BF16 R56, R12.reuse, R60, R56 ;  /* 0x0000003c0c38723c */ /* 0x040fec0000041838 */
[----:B------:R-:W-:Y:S01]  /*5920*/  HMMA.16816.F32.BF16 R52, R12, R62, R52 ;  /* 0x0000003e0c34723c */ /* 0x000fe20000041834 */
[----:B------:R-:W-:Y:S01]  /*5930*/  MUFU.TANH R20, R18 ;  /* 0x0000001200147308 */ /* 0x000fe20000002400 */
[----:B------:R-:W-:Y:S01]  /*5940*/  FMUL.FTZ R23, R28, UR31 ;  /* 0x0000001f1c177c20 */ /* 0x000fe20008410000 */
[----:B------:R-:W-:Y:S01]  /*5950*/  FMUL.FTZ R25, R30, UR31 ;  /* 0x0000001f1e197c20 */ /* 0x000fe20008410000 */
[----:B------:R-:W-:Y:S01]  /*5960*/  FMUL.FTZ R24, R29, UR31 ;  /* 0x0000001f1d187c20 */ /* 0x000fe20008410000 */
[----:B------:R-:W-:Y:S01]  /*5970*/  FMUL.FTZ R27, R31, UR31 ;  /* 0x0000001f1f1b7c20 */ /* 0x000fe20008410000 */
[----:B-1----:R-:W-:Y:S03]  /*5980*/  HMMA.16816.F32.BF16 R64, R80, R10, R64 ;  /* 0x0000000a5040723c */ /* 0x002fe60000041840 */
[----:B------:R1:W4:Y:S03]  /*5990*/  MUFU.TANH R22, R19 ;  /* 0x0000001300167308 */ /* 0x0003260000002400 */
[----:B------:R-:W-:Y:S01]  /*59a0*/  HMMA.16816.F32.BF16 R48, R12, R36, R48 ;  /* 0x000000240c30723c */ /* 0x000fe20000041830 */
[----:B------:R-:W-:-:S04]  /*59b0*/  SHF.R.S32.HI R10, RZ, 0x1f, R93 ;  /* 0x0000001fff0a7819 */ /* 0x000fc8000001145d */
[----:B------:R-:W-:Y:S01]  /*59c0*/  LEA.HI R93, R10, R93, RZ, 0x2 ;  /* 0x0000005d0a5d7211 */ /* 0x000fe200078f10ff */
[----:B------:R-:W-:Y:S01]  /*59d0*/  HMMA.16816.F32.BF16 R56, R80, R32, R56 ;  /* 0x000000205038723c */ /* 0x000fe20000041838 */
[----:B------:R-:W-:Y:S01]  /*59e0*/  LEA R10, R92, UR23, 0x4 ;  /* 0x000000175c0a7c11 */ /* 0x000fe2000f8e20ff */
[----:B------:R-:W4:Y:S01]  /*59f0*/  MUFU.TANH R23, R23 ;  /* 0x0000001700177308 */ /* 0x000f220000002400 */
[----:B------:R-:W-:-:S03]  /*5a00*/  SHF.R.S32.HI R93, RZ, 0x2, R93 ;  /* 0x00000002ff5d7819 */ /* 0x000fc6000001145d */
[----:B--2---:R-:W-:Y:S01]  /*5a10*/  HMMA.16816.F32.BF16 R76, R12, R42, R76 ;  /* 0x0000002a0c4c723c */ /* 0x004fe2000004184c */
[----:B------:R-:W-:Y:S01]  /*5a20*/  IADD3 R10, R10, 0x1, R93 ;  /* 0x000000010a0a7810 */ /* 0x000fe20007ffe05d */
[----:B-1----:R-:W1:Y:S01]  /*5a30*/  LDSM.16.M88.4 R16, [R224+0x7800] ;  /* 0x00780000e010783b */ /* 0x002e620000000200 */
[----:B------:R-:W-:-:S04]  /*5a40*/  DEPBAR.LE SB0, 0x0 ;  /* 0x000080000000791a */ /* 0x000fc80000000000 */
[----:B------:R-:W-:Y:S01]  /*5a50*/  HMMA.16816.F32.BF16 R84, R12, R40, R84 ;  /* 0x000000280c54723c */ /* 0x000fe20000041854 */
[----:B------:R-:W-:Y:S01]  /*5a60*/  IADD3 R205, R204, -UR12, R10 ;  /* 0x8000000ccccd7c10 */ /* 0x000fe2000fffe00a */
[----:B------:R-:W2:Y:S01]  /*5a70*/  MUFU.TANH R25, R25 ;  /* 0x0000001900197308 */ /* 0x000ea20000002400 */
[----:B------:R-:W-:Y:S01]  /*5a80*/  FMUL.FTZ R64, R64, UR31 ;  /* 0x0000001f40407c20 */ /* 0x000fe20008410000 */
[----:B------:R-:W-:Y:S01]  /*5a90*/  FMUL.FTZ R66, R66, UR31 ;  /* 0x0000001f42427c20 */ /* 0x000fe20008410000 */
[----:B------:R-:W-:Y:S01]  /*5aa0*/  FMUL.FTZ R65, R65, UR31 ;  /* 0x0000001f41417c20 */ /* 0x000fe20008410000 */
[C---:B------:R-:W-:Y:S01]  /*5ab0*/  HMMA.16816.F32.BF16 R52, R80.reuse, R34, R52 ;  /* 0x000000225034723c */ /* 0x040fe20000041834 */
[----:B------:R-:W-:Y:S02]  /*5ac0*/  VIADD R205, R205, UR16 ;  /* 0x00000010cdcd7c36 */ /* 0x000fe40008000000 */
[----:B------:R-:W-:Y:S01]  /*5ad0*/  FMUL.FTZ R67, R67, UR31 ;  /* 0x0000001f43437c20 */ /* 0x000fe20008410000 */
[----:B------:R-:W-:Y:S01]  /*5ae0*/  VIADD R14, R243, UR14 ;  /* 0x0000000ef30e7c36 */ /* 0x000fe20008000000 */
[----:B------:R-:W2:Y:S01]  /*5af0*/  MUFU.TANH R24, R24 ;  /* 0x0000001800187308 */ /* 0x000ea20000002400 */
[----:B------:R-:W-:Y:S01]  /*5b00*/  FMUL.FTZ R28, R56, UR31 ;  /* 0x0000001f381c7c20 */ /* 0x000fe20008410000 */
[----:B------:R-:W-:Y:S01]  /*5b10*/  HMMA.16816.F32.BF16 R48, R80, R8, R48 ;  /* 0x000000085030723c */ /* 0x000fe20000041830 */
[----:B------:R-:W-:Y:S01]  /*5b20*/  VIADDMNMX R204, R205, 0x8, R204, PT ;  /* 0x00000008cdcc7846 */ /* 0x000fe200038001cc */
[----:B------:R-:W-:Y:S01]  /*5b30*/  FMUL.FTZ R12, R57, UR31 ;  /* 0x0000001f390c7c20 */ /* 0x000fe20008410000 */
[C---:B------:R-:W-:Y:S01]  /*5b40*/  IADD3 R7, R14.reuse, 0x1, RZ ;  /* 0x000000010e077810 */ /* 0x040fe20007ffe0ff */
[----:B------:R-:W-:Y:S01]  /*5b50*/  VIADD R11, R14, 0x8 ;  /* 0x000000080e0b7836 */ /* 0x000fe20000000000 */
[----:B------:R-:W-:Y:S01]  /*5b60*/  VIMNMX R205, R205, UR17, PT ;  /* 0x00000011cdcd7c48 */ /* 0x000fe2000bfe0100 */
[----:B------:R-:W2:Y:S01]  /*5b70*/  MUFU.TANH R28, R28 ;  /* 0x0000001c001c7308 */ /* 0x000ea20000002400 */
[----:B------:R-:W-:Y:S01]  /*5b80*/  FMUL.FTZ R8, R58, UR31 ;  /* 0x0000001f3a087c20 */ /* 0x000fe20008410000 */
[----:B------:R-:W-:Y:S01]  /*5b90*/  ISETP.GE.AND P2, PT, R7, R204, PT ;  /* 0x000000cc0700720c */ /* 0x000fe20003f46270 */
[----:B------:R-:W-:Y:S01]  /*5ba0*/  FMUL.FTZ R9, R59, UR31 ;  /* 0x0000001f3b097c20 */ /* 0x000fe20008410000 */
[----:B------:R-:W-:Y:S01]  /*5bb0*/  ISETP.GE.AND P5, PT, R7, R205, PT ;  /* 0x000000cd0700720c */ /* 0x000fe20003fa6270 */
[----:B------:R-:W-:Y:S01]  /*5bc0*/  VIADD R13, R14, 0x9 ;  /* 0x000000090e0d7836 */ /* 0x000fe20000000000 */
[----:B------:R-:W-:-:S02]  /*5bd0*/  I2FP.F32.S32 R7, R7 ;  /* 0x0000000700077245 */ /* 0x000fc40000201400 */
[----:B------:R-:W2:Y:S01]  /*5be0*/  MUFU.TANH R8, R8 ;  /* 0x0000000800087308 */ /* 0x000ea20000002400 */
[----:B------:R-:W-:Y:S02]  /*5bf0*/  ISETP.GE.AND P6, PT, R11, R205, PT ;  /* 0x000000cd0b00720c */ /* 0x000fe40003fc6270 */
[C---:B---3--:R-:W-:Y:S01]  /*5c00*/  FFMA.FTZ R26, R7.reuse, UR5, R21 ;  /* 0x00000005071a7c23 */ /* 0x048fe20008010015 */
[----:B----4-:R-:W-:Y:S01]  /*5c10*/  FFMA.FTZ R22, R7, UR5, R22 ;  /* 0x0000000507167c23 */ /* 0x010fe20008010016 */
[----:B------:R-:W-:Y:S01]  /*5c20*/  FMUL.FTZ R6, R52, UR31 ;  /* 0x0000001f34067c20 */ /* 0x000fe20008410000 */
[----:B------:R-:W-:Y:S01]  /*5c30*/  FMUL.FTZ R53, R53, UR31 ;  /* 0x0000001f35357c20 */ /* 0x000fe20008410000 */
[----:B------:R-:W-:Y:S01]  /*5c40*/  FMUL.FTZ R54, R54, UR31 ;  /* 0x0000001f36367c20 */ /* 0x000fe20008410000 */
[----:B------:R-:W3:Y:S01]  /*5c50*/  MUFU.TANH R27, R27 ;  /* 0x0000001b001b7308 */ /* 0x000ee20000002400 */
[C---:B-1----:R-:W-:Y:S01]  /*5c60*/  HMMA.16816.F32.BF16 R76, R80.reuse, R18, R76 ;  /* 0x00000012504c723c */ /* 0x042fe2000004184c */
[----:B------:R-:W-:Y:S01]  /*5c70*/  I2FP.F32.S32 R21, R11 ;  /* 0x0000000b00157245 */ /* 0x000fe20000201400 */
[----:B------:R-:W-:Y:S01]  /*5c80*/  FMUL.FTZ R15, R48, UR31 ;  /* 0x0000001f300f7c20 */ /* 0x000fe20008410000 */
[----:B------:R-:W-:Y:S01]  /*5c90*/  FSEL R26, R26, -INF , !P5 ;  /* 0xff8000001a1a7808 */ /* 0x000fe20006800000 */
[----:B------:R-:W-:Y:S01]  /*5ca0*/  FMUL.FTZ R50, R50, UR31 ;  /* 0x0000001f32327c20 */ /* 0x000fe20008410000 */
[----:B------:R-:W-:Y:S01]  /*5cb0*/  FSEL R22, R22, -INF , !P2 ;  /* 0xff80000016167808 */ /* 0x000fe20005000000 */
[----:B------:R-:W-:Y:S01]  /*5cc0*/  HMMA.16816.F32.BF16 R84, R80, R16, R84 ;  /* 0x000000105054723c */ /* 0x000fe20000041854 */
[C---:B------:R-:W-:Y:S01]  /*5cd0*/  VIADD R18, R14.reuse, 0x10 ;  /* 0x000000100e127836 */ /* 0x040fe20000000000 */
[----:B------:R-:W1:Y:S01]  /*5ce0*/  MUFU.TANH R12, R12 ;  /* 0x0000000c000c7308 */ /* 0x000e620000002400 */
[CC--:B------:R-:W-:Y:S01]  /*5cf0*/  ISETP.GE.AND P1, PT, R13.reuse, R205.reuse, PT ;  /* 0x000000cd0d00720c */ /* 0x0c0fe20003f26270 */
[----:B------:R-:W-:Y:S01]  /*5d00*/  VIADD R19, R14, 0x11 ;  /* 0x000000110e137836 */ /* 0x000fe20000000000 */
[-C--:B------:R-:W-:Y:S01]  /*5d10*/  ISETP.GE.AND P3, PT, R13, R204.reuse, PT ;  /* 0x000000cc0d00720c */ /* 0x080fe20003f66270 */
[----:B------:R-:W-:Y:S01]  /*5d20*/  FMUL.FTZ R51, R51, UR31 ;  /* 0x0000001f33337c20 */ /* 0x000fe20008410000 */
[----:B------:R-:W-:Y:S01]  /*5d30*/  FMUL.FTZ R16, R55, UR31 ;  /* 0x0000001f37107c20 */ /* 0x000fe20008410000 */
[C---:B------:R-:W-:Y:S01]  /*5d40*/  ISETP.GE.AND P5, PT, R18.reuse, R205, PT ;  /* 0x000000cd1200720c */ /* 0x040fe20003fa6270 */
[----:B------:R-:W-:Y:S01]  /*5d50*/  FMUL.FTZ R17, R49, UR31 ;  /* 0x0000001f31117c20 */ /* 0x000fe20008410000 */
[----:B------:R-:W4:Y:S01]  /*5d60*/  MUFU.TANH R9, R9 ;  /* 0x0000000900097308 */ /* 0x000f220000002400 */
[----:B------:R-:W-:-:S02]  /*5d70*/  ISETP.GE.AND P2, PT, R18, R204, PT ;  /* 0x000000cc1200720c */ /* 0x000fc40003f46270 */
[----:B------:R-:W-:Y:S02]  /*5d80*/  I2FP.F32.S32 R13, R13 ;  /* 0x0000000d000d7245 */ /* 0x000fe40000201400 */
[----:B------:R-:W-:Y:S02]  /*5d90*/  I2FP.F32.S32 R18, R18 ;  /* 0x0000001200127245 */ /* 0x000fe40000201400 */
[-C--:B------:R-:W-:Y:S01]  /*5da0*/  ISETP.GE.AND P4, PT, R11, R204.reuse, PT ;  /* 0x000000cc0b00720c */ /* 0x080fe20003f86270 */
[----:B------:R-:W4:Y:S01]  /*5db0*/  MUFU.TANH R5, R53 ;  /* 0x0000003500057308 */ /* 0x000f220000002400 */
[C---:B------:R-:W-:Y:S01]  /*5dc0*/  FFMA.FTZ R11, R21.reuse, UR5, R23 ;  /* 0x00000005150b7c23 */ /* 0x040fe20008010017 */
[----:B--2---:R-:W-:Y:S01]  /*5dd0*/  FFMA.FTZ R21, R21, UR5, R25 ;  /* 0x0000000515157c23 */ /* 0x004fe20008010019 */
[C---:B------:R-:W-:Y:S01]  /*5de0*/  FFMA.FTZ R23, R13.reuse, UR5, R24 ;  /* 0x000000050d177c23 */ /* 0x040fe20008010018 */
[C---:B------:R-:W-:Y:S01]  /*5df0*/  FFMA.FTZ R7, R18.reuse, UR5, R28 ;  /* 0x0000000512077c23 */ /* 0x040fe2000801001c */
[----:B------:R-:W-:Y:S01]  /*5e00*/  FFMA.FTZ R8, R18, UR5, R8 ;  /* 0x0000000512087c23 */ /* 0x000fe20008010008 */
[----:B---3--:R-:W-:Y:S01]  /*5e10*/  FFMA.FTZ R13, R13, UR5, R27 ;  /* 0x000000050d0d7c23 */ /* 0x008fe2000801001b */
[C---:B------:R-:W-:Y:S01]  /*5e20*/  VIADD R18, R14.reuse, 0x19 ;  /* 0x000000190e127836 */ /* 0x040fe20000000000 */
[----:B------:R-:W-:Y:S01]  /*5e30*/  MUFU.TANH R6, R6 ;  /* 0x0000000600067308 */ /* 0x000fe20000002400 */
[----:B------:R-:W-:Y:S01]  /*5e40*/  IADD3 R25, R14, 0x18, RZ ;  /* 0x000000180e197810 */ /* 0x000fe20007ffe0ff */
[----:B------:R-:W-:Y:S01]  /*5e50*/  FMUL.FTZ R84, R84, UR31 ;  /* 0x0000001f54547c20 */ /* 0x000fe20008410000 */
[----:B------:R-:W-:Y:S01]  /*5e60*/  FSEL R24, R11, -INF , !P6 ;  /* 0xff8000000b187808 */ /* 0x000fe20007000000 */
[----:B------:R-:W-:Y:S01]  /*5e70*/  FMUL.FTZ R86, R86, UR31 ;  /* 0x0000001f56567c20 */ /* 0x000fe20008410000 */
[----:B------:R-:W-:Y:S01]  /*5e80*/  FSEL R21, R21, -INF , !P4 ;  /* 0xff80000015157808 */ /* 0x000fe20006000000 */
[----:B------:R-:W-:Y:S01]  /*5e90*/  FMUL.FTZ R76, R76, UR31 ;  /* 0x0000001f4c4c7c20 */ /* 0x000fe20008410000 */
[C---:B------:R-:W-:Y:S01]  /*5ea0*/  ISETP.GE.AND P6, PT, R19.reuse, R205, PT ;  /* 0x000000cd1300720c */ /* 0x040fe20003fc6270 */
[----:B------:R-:W2:Y:S01]  /*5eb0*/  MUFU.TANH R10, R54 ;  /* 0x00000036000a7308 */ /* 0x000ea20000002400 */
[----:B------:R-:W-:Y:S01]  /*5ec0*/  ISETP.GE.AND P4, PT, R19, R204, PT ;  /* 0x000000cc1300720c */ /* 0x000fe20003f86270 */
[----:B------:R-:W-:Y:S01]  /*5ed0*/  FMUL.FTZ R85, R85, UR31 ;  /* 0x0000001f55557c20 */ /* 0x000fe20008410000 */
[----:B------:R-:W-:Y:S01]  /*5ee0*/  I2FP.F32.S32 R19, R19 ;  /* 0x0000001300137245 */ /* 0x000fe20000201400 */
[----:B------:R-:W-:Y:S01]  /*5ef0*/  FMUL.FTZ R87, R87, UR31 ;  /* 0x0000001f57577c20 */ /* 0x000fe20008410000 */
[----:B------:R-:W-:Y:S01]  /*5f00*/  FSEL R11, R8, -INF , !P2 ;  /* 0xff800000080b7808 */ /* 0x000fe20005000000 */
[----:B------:R-:W-:Y:S01]  /*5f10*/  FMUL.FTZ R78, R78, UR31 ;  /* 0x0000001f4e4e7c20 */ /* 0x000fe20008410000 */
[----:B------:R-:W-:Y:S01]  /*5f20*/  FSEL R23, R23, -INF , !P1 ;  /* 0xff80000017177808 */ /* 0x000fe20004800000 */
[----:B------:R-:W3:Y:S01]  /*5f30*/  MUFU.TANH R16, R16 ;  /* 0x0000001000107308 */ /* 0x000ee20000002400 */
[----:B------:R-:W-:Y:S01]  /*5f40*/  FSEL R13, R13, -INF , !P3 ;  /* 0xff8000000d0d7808 */ /* 0x000fe20005800000 */
[C---:B-1----:R-:W-:Y:S01]  /*5f50*/  FFMA.FTZ R27, R19.reuse, UR5, R12 ;  /* 0x00000005131b7c23 */ /* 0x042fe2000801000c */
[----:B------:R-:W-:Y:S01]  /*5f60*/  I2FP.F32.S32 R8, R18 ;  /* 0x0000001200087245 */ /* 0x000fe20000201400 */
[----:B----4-:R-:W-:Y:S01]  /*5f70*/  FFMA.FTZ R19, R19, UR5, R9 ;  /* 0x0000000513137c23 */ /* 0x010fe20008010009 */
[----:B------:R-:W-:Y:S01]  /*5f80*/  ISETP.GE.AND P1, PT, R25, R205, PT ;  /* 0x000000cd1900720c */ /* 0x000fe20003f26270 */
[----:B------:R-:W-:Y:S01]  /*5f90*/  FMUL.FTZ R79, R79, UR31 ;  /* 0x0000001f4f4f7c20 */ /* 0x000fe20008410000 */
[-C--:B------:R-:W-:Y:S01]  /*5fa0*/  ISETP.GE.AND P3, PT, R25, R204.reuse, PT ;  /* 0x000000cc1900720c */ /* 0x080fe20003f66270 */
[----:B------:R-:W1:Y:S01]  /*5fb0*/  MUFU.TANH R15, R15 ;  /* 0x0000000f000f7308 */ /* 0x000e620000002400 */
[----:B------:R-:W-:Y:S01]  /*5fc0*/  I2FP.F32.S32 R25, R25 ;  /* 0x0000001900197245 */ /* 0x000fe20000201400 */
[----:B------:R-:W-:Y:S01]  /*5fd0*/  FFMA.FTZ R12, R8, UR5, R5 ;  /* 0x00000005080c7c23 */ /* 0x000fe20008010005 */
[----:B------:R-:W-:Y:S01]  /*5fe0*/  FSEL R7, R7, -INF , !P5 ;  /* 0xff80000007077808 */ /* 0x000fe20006800000 */
[----:B------:R-:W-:Y:S01]  /*5ff0*/  VIADD R5, R14, 0x20 ;  /* 0x000000200e057836 */ /* 0x000fe20000000000 */
[CC--:B------:R-:W-:Y:S01]  /*6000*/  ISETP.GE.AND P5, PT, R18.reuse, R205.reuse, PT ;  /* 0x000000cd1200720c */ /* 0x0c0fe20003fa6270 */
[C---:B--2---:R-:W-:Y:S01]  /*6010*/  FFMA.FTZ R9, R25.reuse, UR5, R10 ;  /* 0x0000000519097c23 */ /* 0x044fe2000801000a */
[----:B------:R-:W-:Y:S01]  /*6020*/  ISETP.GE.AND P2, PT, R18, R204, PT ;  /* 0x000000cc1200720c */ /* 0x000fe20003f46270 */
[----:B------:R-:W-:Y:S01]  /*6030*/  MUFU.TANH R17, R17 ;  /* 0x0000001100117308 */ /* 0x000fe20000002400 */
[----:B------:R-:W-:Y:S01]  /*6040*/  FFMA.FTZ R18, R25, UR5, R6 ;  /* 0x0000000519127c23 */ /* 0x000fe20008010006 */
[----:B---3--:R-:W-:Y:S01]  /*6050*/  FFMA.FTZ R8, R8, UR5, R16 ;  /* 0x0000000508087c23 */ /* 0x008fe20008010010 */
[C---:B------:R-:W-:Y:S01]  /*6060*/  VIADD R25, R14.reuse, 0x21 ;  /* 0x000000210e197836 */ /* 0x040fe20000000000 */
[----:B------:R-:W-:Y:S01]  /*6070*/  FSEL R6, R27, -INF , !P6 ;  /* 0xff8000001b067808 */ /* 0x000fe20007000000 */
[----:B------:R-:W-:Y:S01]  /*6080*/  VIADD R16, R14, 0x28 ;  /* 0x000000280e107836 */ /* 0x000fe20000000000 */
[----:B------:R-:W-:Y:S01]  /*6090*/  FSEL R10, R19, -INF , !P4 ;  /* 0xff800000130a7808 */ /* 0x000fe20006000000 */
[----:B------:R-:W-:Y:S01]  /*60a0*/  FMUL.FTZ R77, R77, UR31 ;  /* 0x0000001f4d4d7c20 */ /* 0x000fe20008410000 */
[----:B------:R-:W2:Y:S01]  /*60b0*/  MUFU.TANH R50, R50 ;  /* 0x0000003200327308 */ /* 0x000ea20000002400 */
[----:B------:R-:W-:-:S02]  /*60c0*/  ISETP.GE.AND P6, PT, R5, R205, PT ;  /* 0x000000cd0500720c */ /* 0x000fc40003fc6270 */
[----:B------:R-:W-:Y:S02]  /*60d0*/  ISETP.GE.AND P4, PT, R5, R204, PT ;  /* 0x000000cc0500720c */ /* 0x000fe40003f86270 */
[----:B------:R-:W-:Y:S02]  /*60e0*/  I2FP.F32.S32 R19, R5 ;  /* 0x0000000500137245 */ /* 0x000fe40000201400 */
[----:B------:R-:W-:Y:S01]  /*60f0*/  FSEL R5, R18, -INF , !P1 ;  /* 0xff80000012057808 */ /* 0x000fe20004800000 */
[----:B------:R-:W3:Y:S01]  /*6100*/  MUFU.TANH R51, R51 ;  /* 0x0000003300337308 */ /* 0x000ee20000002400 */
[----:B------:R-:W-:Y:S01]  /*6110*/  FSEL R12, R12, -INF , !P5 ;  /* 0xff8000000c0c7808 */ /* 0x000fe20006800000 */
[----:B-1----:R-:W-:Y:S01]  /*6120*/  FFMA.FTZ R185, R19, UR5, R15 ;  /* 0x0000000513b97c23 */ /* 0x002fe2000801000f */
[----:B------:R-:W-:Y:S01]  /*6130*/  FSEL R8, R8, -INF , !P2 ;  /* 0xff80000008087808 */ /* 0x000fe20005000000 */
[----:B------:R-:W-:Y:S01]  /*6140*/  VIADD R15, R14, 0x31 ;  /* 0x000000310e0f7836 */ /* 0x000fe20000000000 */
[----:B------:R-:W-:-:S02]  /*6150*/  I2FP.F32.S32 R18, R25 ;  /* 0x0000001900127245 */ /* 0x000fc40000201400 */
[CC--:B------:R-:W-:Y:S01]  /*6160*/  ISETP.GE.AND P5, PT, R16.reuse, R205.reuse, PT ;  /* 0x000000cd1000720c */ /* 0x0c0fe20003fa6270 */
[----:B------:R-:W1:Y:S01]  /*6170*/  MUFU.TANH R64, R64 ;  /* 0x0000004000407308 */ /* 0x000e620000002400 */
[----:B------:R-:W-:Y:S01]  /*6180*/  ISETP.GE.AND P2, PT, R16, R204, PT ;  /* 0x000000cc1000720c */ /* 0x000fe20003f46270 */
[----:B--2---:R-:W-:Y:S01]  /*6190*/  FFMA.FTZ R50, R19, UR5, R50 ;  /* 0x0000000513327c23 */ /* 0x004fe20008010032 */
[----:B------:R-:W-:Y:S01]  /*61a0*/  I2FP.F32.S32 R16, R16 ;  /* 0x0000001000107245 */ /* 0x000fe20000201400 */
[----:B------:R-:W-:Y:S01]  /*61b0*/  FFMA.FTZ R186, R18, UR5, R17 ;  /* 0x0000000512ba7c23 */ /* 0x000fe20008010011 */
[----:B------:R-:W-:Y:S01]  /*61c0*/  FSEL R9, R9, -INF , !P3 ;  /* 0xff80000009097808 */ /* 0x000fe20005800000 */
[----:B------:R-:W-:Y:S01]  /*61d0*/  VIADD R17, R14, 0x30 ;  /* 0x000000300e117836 */ /* 0x000fe20000000000 */
[C---:B------:R-:W-:Y:S01]  /*61e0*/  ISETP.GE.AND P1, PT, R25.reuse, R205, PT ;  /* 0x000000cd1900720c */ /* 0x040fe20003f26270 */
[----:B------:R-:W2:Y:S01]  /*61f0*/  MUFU.TANH R66, R66 ;  /* 0x0000004200427308 */ /* 0x000ea20000002400 */
[----:B---3--:R-:W-:Y:S01]  /*6200*/  FFMA.FTZ R51, R18, UR5, R51 ;  /* 0x0000000512337c23 */ /* 0x008fe20008010033 */
[----:B------:R-:W-:-:S02]  /*6210*/  ISETP.GE.AND P3, PT, R25, R204, PT ;  /* 0x000000cc1900720c */ /* 0x000fc40003f66270 */
[----:B------:R-:W-:Y:S02]  /*6220*/  FSEL R185, R185, -INF , !P6 ;  /* 0xff800000b9b97808 */ /* 0x000fe40007000000 */
[----:B------:R-:W-:Y:S02]  /*6230*/  FSEL R190, R50, -INF , !P4 ;  /* 0xff80000032be7808 */ /* 0x000fe40006000000 */
[----:B------:R-:W3:Y:S01]  /*6240*/  MUFU.TANH R65, R65 ;  /* 0x0000004100417308 */ /* 0x000ee20000002400 */
[----:B-1----:R-:W-:Y:S01]  /*6250*/  FFMA.FTZ R64, R16, UR5, R64 ;  /* 0x0000000510407c23 */ /* 0x002fe20008010040 */
[----:B------:R-:W-:Y:S02]  /*6260*/  FSEL R186, R186, -INF , !P1 ;  /* 0xff800000baba7808 */ /* 0x000fe40004800000 */
[----:B------:R-:W-:Y:S02]  /*6270*/  FSEL R193, R51, -INF , !P3 ;  /* 0xff80000033c17808 */ /* 0x000fe40005800000 */
[----:B------:R-:W-:-:S02]  /*6280*/  ISETP.GE.AND P1, PT, R17, R205, PT ;  /* 0x000000cd1100720c */ /* 0x000fc40003f26270 */
[----:B------:R-:W1:Y:S01]  /*6290*/  MUFU.TANH R67, R67 ;  /* 0x0000004300437308 */ /* 0x000e620000002400 */
[----:B--2---:R-:W-:Y:S01]  /*62a0*/  FFMA.FTZ R66, R16, UR5, R66 ;  /* 0x0000000510427c23 */ /* 0x004fe20008010042 */
[----:B------:R-:W-:Y:S02]  /*62b0*/  IADD3 R16, R14, 0x29, RZ ;  /* 0x000000290e107810 */ /* 0x000fe40007ffe0ff */
[-C--:B------:R-:W-:Y:S02]  /*62c0*/  ISETP.GE.AND P3, PT, R17, R204.reuse, PT ;  /* 0x000000cc1100720c */ /* 0x080fe40003f66270 */
[C---:B------:R-:W-:Y:S02]  /*62d0*/  ISETP.GE.AND P6, PT, R16.reuse, R205, PT ;  /* 0x000000cd1000720c */ /* 0x040fe40003fc6270 */
[----:B------:R-:W2:Y:S01]  /*62e0*/  MUFU.TANH R84, R84 ;  /* 0x0000005400547308 */ /* 0x000ea20000002400 */
[----:B------:R-:W-:Y:S02]  /*62f0*/  ISETP.GE.AND P4, PT, R16, R204, PT ;  /* 0x000000cc1000720c */ /* 0x000fe40003f86270 */
[----:B------:R-:W-:-:S02]  /*6300*/  I2FP.F32.S32 R16, R16 ;  /* 0x0000001000107245 */ /* 0x000fc40000201400 */
[----:B------:R-:W-:Y:S02]  /*6310*/  I2FP.F32.S32 R17, R17 ;  /* 0x0000001100117245 */ /* 0x000fe40000201400 */
[----:B------:R-:W-:Y:S01]  /*6320*/  FSEL R187, R64, -INF , !P5 ;  /* 0xff80000040bb7808 */ /* 0x000fe20006800000 */
[----:B------:R-:W4:Y:S01]  /*6330*/  MUFU.TANH R86, R86 ;  /* 0x0000005600567308 */ /* 0x000f220000002400 */
[C---:B---3--:R-:W-:Y:S01]  /*6340*/  FFMA.FTZ R65, R16.reuse, UR5, R65 ;  /* 0x0000000510417c23 */ /* 0x048fe20008010041 */
[----:B-1----:R-:W-:Y:S01]  /*6350*/  FFMA.FTZ R67, R16, UR5, R67 ;  /* 0x0000000510437c23 */ /* 0x002fe20008010043 */
[----:B------:R-:W-:Y:S01]  /*6360*/  VIADD R16, R14, 0x38 ;  /* 0x000000380e107836 */ /* 0x000fe20000000000 */
[----:B------:R-:W-:Y:S02]  /*6370*/  FSEL R194, R66, -INF , !P2 ;  /* 0xff80000042c27808 */ /* 0x000fe40005000000 */
[----:B------:R-:W-:Y:S02]  /*6380*/  ISETP.GE.AND P5, PT, R15, R205, PT ;  /* 0x000000cd0f00720c */ /* 0x000fe40003fa6270 */
[----:B------:R-:W1:Y:S01]  /*6390*/  MUFU.TANH R76, R76 ;  /* 0x0000004c004c7308 */ /* 0x000e620000002400 */
[----:B--2---:R-:W-:Y:S01]  /*63a0*/  FFMA.FTZ R84, R17, UR5, R84 ;  /* 0x0000000511547c23 */ /* 0x004fe20008010054 */
[----:B------:R-:W-:-:S02]  /*63b0*/  ISETP.GE.AND P2, PT, R15, R204, PT ;  /* 0x000000cc0f00720c */ /* 0x000fc40003f46270 */
[----:B------:R-:W-:Y:S02]  /*63c0*/  I2FP.F32.S32 R15, R15 ;  /* 0x0000000f000f7245 */ /* 0x000fe40000201400 */
[----:B------:R-:W-:Y:S02]  /*63d0*/  FSEL R199, R84, -INF , !P1 ;  /* 0xff80000054c77808 */ /* 0x000fe40004800000 */
[----:B------:R-:W2:Y:S01]  /*63e0*/  MUFU.TANH R85, R85 ;  /* 0x0000005500557308 */ /* 0x000ea20000002400 */
[----:B----4-:R-:W-:Y:S01]  /*63f0*/  FFMA.FTZ R33, R17, UR5, R86 ;  /* 0x0000000511217c23 */ /* 0x010fe20008010056 */
[----:B------:R-:W-:Y:S02]  /*6400*/  ISETP.GE.AND P1, PT, R16, R205, PT ;  /* 0x000000cd1000720c */ /* 0x000fe40003f26270 */
[----:B------:R-:W-:Y:S02]  /*6410*/  FSEL R189, R65, -INF , !P6 ;  /* 0xff80000041bd7808 */ /* 0x000fe40007000000 */
[----:B------:R-:W-:-:S02]  /*6420*/  FSEL R33, R33, -INF , !P3 ;  /* 0xff80000021217808 */ /* 0x000fc40005800000 */
[----:B------:R-:W3:Y:S01]  /*6430*/  MUFU.TANH R87, R87 ;  /* 0x0000005700577308 */ /* 0x000ee20000002400 */
[----:B------:R-:W-:Y:S02]  /*6440*/  ISETP.GE.AND P3, PT, R16, R204, PT ;  /* 0x000000cc1000720c */ /* 0x000fe40003f66270 */
[----:B------:R-:W-:Y:S02]  /*6450*/  I2FP.F32.S32 R16, R16 ;  /* 0x0000001000107245 */ /* 0x000fe40000201400 */
[----:B------:R-:W-:Y:S02]  /*6460*/  FSEL R196, R67, -INF , !P4 ;  /* 0xff80000043c47808 */ /* 0x000fe40006000000 */
[----:B------:R-:W-:Y:S01]  /*6470*/  ISETP.GE.AND P6, PT, R14, R205, PT ;  /* 0x000000cd0e00720c */ /* 0x000fe20003fc6270 */
[----:B------:R-:W4:Y:S01]  /*6480*/  MUFU.TANH R3, R3 ;  /* 0x0000000300037308 */ /* 0x000f220000002400 */
[----:B-1----:R-:W-:Y:S01]  /*6490*/  FFMA.FTZ R76, R16, UR5, R76 ;  /* 0x00000005104c7c23 */ /* 0x002fe2000801004c */
[----:B--2---:R-:W-:Y:S01]  /*64a0*/  FFMA.FTZ R85, R15, UR5, R85 ;  /* 0x000000050f557c23 */ /* 0x004fe20008010055 */
[----:B------:R-:W-:Y:S01]  /*64b0*/  BAR.SYNC.DEFER_BLOCKING 0x0 ;  /* 0x0000000000007b1d */ /* 0x000fe20000010000 */
[----:B------:R-:W-:-:S02]  /*64c0*/  ISETP.GE.AND P4, PT, R14, R204, PT ;  /* 0x000000cc0e00720c */ /* 0x000fc40003f86270 */
[----:B------:R-:W-:Y:S02]  /*64d0*/  FSEL R197, R76, -INF , !P1 ;  /* 0xff8000004cc57808 */ /* 0x000fe40004800000 */
[----:B------:R-:W-:Y:S01]  /*64e0*/  PLOP3.LUT P1, PT, PT, PT, UP0, 0x80, 0x0 ;  /* 0x000000000000781c */ /* 0x000fe20003f2f008 */
[----:B------:R-:W1:Y:S01]  /*64f0*/  MUFU.TANH R34, R77 ;  /* 0x0000004d00227308 */ /* 0x000e620000002400 */
[----:B---3--:R-:W-:Y:S01]  /*6500*/  FFMA.FTZ R32, R15, UR5, R87 ;  /* 0x000000050f207c23 */ /* 0x008fe20008010057 */
[----:B------:R-:W-:Y:S01]  /*6510*/  I2FP.F32.S32 R15, R14 ;  /* 0x0000000e000f7245 */ /* 0x000fe20000201400 */
[----:B------:R-:W-:Y:S01]  /*6520*/  VIADD R14, R14, 0x39 ;  /* 0x000000390e0e7836 */ /* 0x000fe20000000000 */
[----:B------:R-:W-:Y:S02]  /*6530*/  FSEL R198, R85, -INF , !P5 ;  /* 0xff80000055c67808 */ /* 0x000fe40006800000 */
[----:B------:R-:W-:Y:S01]  /*6540*/  FSEL R32, R32, -INF , !P2 ;  /* 0xff80000020207808 */ /* 0x000fe20005000000 */
[C---:B------:R-:W-:Y:S01]  /*6550*/  FFMA.FTZ R20, R15.reuse, UR5, R20 ;  /* 0x000000050f147c23 */ /* 0x040fe20008010014 */
[----:B------:R-:W2:Y:S01]  /*6560*/  MUFU.TANH R78, R78 ;  /* 0x0000004e004e7308 */ /* 0x000ea20000002400 */
[C---:B------:R-:W-:Y:S01]  /*6570*/  ISETP.GE.AND P5, PT, R14.reuse, R205, PT ;  /* 0x000000cd0e00720c */ /* 0x040fe20003fa6270 */
[----:B----4-:R-:W-:Y:S01]  /*6580*/  FFMA.FTZ R3, R15, UR5, R3 ;  /* 0x000000050f037c23 */ /* 0x010fe20008010003 */
[----:B------:R-:W-:-:S02]  /*6590*/  ISETP.GE.AND P2, PT, R14, R204, PT ;  /* 0x000000cc0e00720c */ /* 0x000fc40003f46270 */
[----:B------:R-:W-:Y:S02]  /*65a0*/  I2FP.F32.S32 R14, R14 ;  /* 0x0000000e000e7245 */ /* 0x000fe40000201400 */
[----:B------:R-:W-:Y:S01]  /*65b0*/  FSEL R3, R3, -INF , !P6 ;  /* 0xff80000003037808 */ /* 0x000fe20007000000 */
[----:B------:R-:W3:Y:S01]  /*65c0*/  MUFU.TANH R79, R79 ;  /* 0x0000004f004f7308 */ /* 0x000ee20000002400 */
[----:B------:R-:W-:Y:S01]  /*65d0*/  FSEL R20, R20, -INF , !P4 ;  /* 0xff80000014147808 */ /* 0x000fe20006000000 */
[----:B-1----:R-:W-:-:S05]  /*65e0*/  FFMA.FTZ R34, R14, UR5, R34 ;  /* 0x000000050e227c23 */ /* 0x002fca0008010022 */
[----:B------:R-:W-:Y:S01]  /*65f0*/  FSEL R34, R34, -INF , !P5 ;  /* 0xff80000022227808 */ /* 0x000fe20006800000 */
[----:B--2---:R-:W-:-:S05]  /*6600*/  FFMA.FTZ R195, R16, UR5, R78 ;  /* 0x0000000510c37c23 */ /* 0x004fca000801004e */
[----:B------:R-:W-:Y:S01]  /*6610*/  FSEL R195, R195, -INF , !P3 ;  /* 0xff800000c3c37808 */ /* 0x000fe20005800000 */
[----:B---3--:R-:W-:-:S05]  /*6620*/  FFMA.FTZ R191, R14, UR5, R79 ;  /* 0x000000050ebf7c23 */ /* 0x008fca000801004f */
        /* <DEDUP_REMOVED lines=30> */
[----:B------:R-:W-:Y:S01]  /*6810*/  UIADD3 UR23, -UR35, URZ, URZ ;  /* 0x0000003f23177290 */ /* 0x000fe2000fffe13f */
[----:B------:R-:W-:Y:S02]  /*6820*/  UMOV UR33, UR37 ;  /* 0x0000002500217c82 */ /* 0x000fe40008000000 */
        /* <DEDUP_REMOVED lines=15> */
[----:B------:R-:W-:Y:S02]  /*6920*/  @!UP1 UIADD3 UR35, -UR35, URZ, URZ ;  /* 0x0000003f23239290 */ /* 0x000fe4000fffe13f */
[----:B------:R-:W-:-:S02]  /*6930*/  @!UP0 UIADD3 UR33, -UR33, URZ, URZ ;  /* 0x0000003f21218290 */ /* 0x000fc4000fffe13f */
        /* <DEDUP_REMOVED lines=18> */
[----:B-1----:R-:W-:Y:S01]  /*6a60*/  IMAD.U32 R17, RZ, RZ, UR21 ;  /* 0x00000015ff117e24 */ /* 0x002fe2000f8e00ff */
[----:B------:R-:W-:-:S04]  /*6a70*/  MOV R16, UR20 ;  /* 0x0000001400107c02 */ /* 0x000fc80008000f00 */
        /* <DEDUP_REMOVED lines=9> */
.L_x_2564:
[----:B------:R-:W-:-:S04]  /*6b10*/  ULEA UR14, -UR6, URZ, 0x6 ;  /* 0x0000003f060e7291 */ /* 0x000fc8000f8e313f */
[----:B------:R-:W-:Y:S02]  /*6b20*/  USHF.R.S32.HI UR16, URZ, 0x1f, UR14 ;  /* 0x0000001f3f107899 */ /* 0x000fe4000801140e */
[----:B------:R-:W-:-:S04]  /*6b30*/  MOV R27, UR14 ;  /* 0x0000000e001b7c02 */ /* 0x000fc80008000f00 */
[----:B------:R-:W-:-:S07]  /*6b40*/  MOV R25, UR16 ;  /* 0x0000001000197c02 */ /* 0x000fce0008000f00 */
.L_x_2565:
        /* <DEDUP_REMOVED lines=45> */
[----:B------:R-:W5:Y:S02]  /*6e20*/  @!P4 LDC.64 R18, c[0x0][0x218] ;  /* 0x00008600ff12cb82 */ /* 0x000f640000000a00 */
        /* <DEDUP_REMOVED lines=109> */
[C---:B--2---:R-:W-:Y:S01]  /*7500*/  @!P4 LEA R14, P2, R16.reuse, R14, 0x1 ;  /* 0x0000000e100ec211 */ /* 0x044fe200078408ff */
        /* <DEDUP_REMOVED lines=17> */
.L_x_2567:
[----:B------:R-:W-:Y:S05]  /*7620*/  BSYNC B0 ;  /* 0x0000000000007941 */ /* 0x000fea0003800000 */
.L_x_2566:
[----:B------:R-:W0:Y:S01]  /*7630*/  LDGDEPBAR ;  /* 0x00000000000079af */ /* 0x000e220000000000 */
[----:B------:R-:W-:-:S04]  /*7640*/  IADD3 R166, P2, R27, R166, RZ ;  /* 0x000000a61ba67210 */ /* 0x000fc80007f5e0ff */
[----:B------:R-:W-:-:S09]  /*7650*/  IADD3.X R165, R25, R165, RZ, P2, !PT ;  /* 0x000000a519a57210 */ /* 0x000fd200017fe4ff */
.L_x_2563:
        /* <DEDUP_REMOVED lines=53> */
[C---:B------:R-:W-:Y:S01]  /*79b0*/  FSETP.NEU.FTZ.AND P2, PT, R164.reuse, -INF , PT ;  /* 0xff800000a400780b */ /* 0x040fe20003f5d000 */
[----:B------:R-:W-:Y:S02]  /*79c0*/  FMUL.FTZ R35, R164, UR23 ;  /* 0x00000017a4237c20 */ /* 0x000fe40008410000 */
[----:B------:R-:W1:Y:S03]  /*79d0*/  LDSM.16.MT88.4 R88, [R229+0x14000] ;  /* 0x01400000e558783b */ /* 0x000e660000004200 */
[----:B------:R-:W-:Y:S01]  /*79e0*/  FSEL R35, R35, RZ, P2 ;  /* 0x000000ff23237208 */ /* 0x000fe20001000000 */
[----:B------:R-:W1:Y:S04]  /*79f0*/  LDSM.16.MT88.4 R96, [R228+0x14000] ;  /* 0x01400000e460783b */ /* 0x000e680000004200 */
[--C-:B------:R-:W-:Y:S01]  /*7a00*/  FFMA.FTZ R183, R3, UR23, -R35.reuse ;  /* 0x0000001703b77c23 */ /* 0x100fe20008010823 */
[----:B--2---:R-:W-:Y:S01]  /*7a10*/  FMNMX.FTZ R3, R15, R14, !PT ;  /* 0x0000000e0f037209 */ /* 0x004fe20007810000 */
[--C-:B------:R-:W-:Y:S01]  /*7a20*/  FFMA.FTZ R182, R26, UR23, -R35.reuse ;  /* 0x000000171ab67c23 */ /* 0x100fe20008010823 */
[--C-:B------:R-:W-:Y:S01]  /*7a30*/  FFMA.FTZ R181, R24, UR23, -R35.reuse ;  /* 0x0000001718b57c23 */ /* 0x100fe20008010823 */
[--C-:B------:R-:W-:Y:S01]  /*7a40*/  FFMA.FTZ R177, R23, UR23, -R35.reuse ;  /* 0x0000001717b17c23 */ /* 0x100fe20008010823 */
[C---:B------:R-:W-:Y:S01]  /*7a50*/  FSETP.NEU.FTZ.AND P2, PT, R3.reuse, -INF , PT ;  /* 0xff8000000300780b */ /* 0x040fe20003f5d000 */
[----:B------:R-:W-:Y:S01]  /*7a60*/  FMUL.FTZ R192, R3, UR23 ;  /* 0x0000001703c07c20 */ /* 0x000fe20008410000 */
[----:B------:R-:W2:Y:S01]  /*7a70*/  LDSM.16.MT88.4 R104, [R232+0x16000] ;  /* 0x01600000e868783b */ /* 0x000ea20000004200 */
[--C-:B------:R-:W-:Y:S01]  /*7a80*/  FFMA.FTZ R176, R7, UR23, -R35.reuse ;  /* 0x0000001707b07c23 */ /* 0x100fe20008010823 */
[--C-:B------:R-:W-:Y:S01]  /*7a90*/  FFMA.FTZ R175, R6, UR23, -R35.reuse ;  /* 0x0000001706af7c23 */ /* 0x100fe20008010823 */
[--C-:B------:R-:W-:Y:S01]  /*7aa0*/  FFMA.FTZ R173, R5, UR23, -R35.reuse ;  /* 0x0000001705ad7c23 */ /* 0x100fe20008010823 */
[----:B------:R-:W-:Y:S01]  /*7ab0*/  FSEL R192, R192, RZ, P2 ;  /* 0x000000ffc0c07208 */ /* 0x000fe20001000000 */
[----:B------:R-:W2:Y:S01]  /*7ac0*/  LDSM.16.MT88.4 R112, [R230+0x16000] ;  /* 0x01600000e670783b */ /* 0x000ea20000004200 */
[----:B------:R-:W-:Y:S01]  /*7ad0*/  MUFU.EX2 R183, R183 ;  /* 0x000000b700b77308 */ /* 0x000fe20000000800 */
[--C-:B------:R-:W-:Y:S01]  /*7ae0*/  FFMA.FTZ R2, R12, UR23, -R35.reuse ;  /* 0x000000170c027c23 */ /* 0x100fe20008010823 */
[--C-:B------:R-:W-:Y:S01]  /*7af0*/  FFMA.FTZ R185, R185, UR23, -R35.reuse ;  /* 0x00000017b9b97c23 */ /* 0x100fe20008010823 */
[--C-:B------:R-:W-:Y:S01]  /*7b00*/  FFMA.FTZ R180, R20, UR23, -R192.reuse ;  /* 0x0000001714b47c23 */ /* 0x100fe200080108c0 */
        /* <DEDUP_REMOVED lines=23> */
[----:B------:R-:W3:Y:S01]  /*7c80*/  LDSM.16.MT88.4 R16, [R228+0x10800] ;  /* 0x01080000e410783b */ /* 0x000ee20000004200 */
        /* <DEDUP_REMOVED lines=11> */
[----:B------:R-:W-:Y:S01]  /*7d40*/  LDSM.16.MT88.4 R32, [R232+0x11800] ;  /* 0x01180000e820783b */ /* 0x000fe20000004200 */
[----:B------:R-:W5:Y:S01]  /*7d50*/  MUFU.EX2 R184, R184 ;  /* 0x000000b800b87308 */ /* 0x000f620000000800 */
[----:B----4-:R-:W-:Y:S01]  /*7d60*/  F2FP.BF16.F32.PACK_AB R130, R177, R181 ;  /* 0x000000b5b182723e */ /* 0x010fe200000010ff */
[----:B------:R-:W-:Y:S01]  /*7d70*/  FADD.FTZ R182, R183, R182 ;  /* 0x000000b6b7b67221 */ /* 0x000fe20000010000 */
[----:B------:R-:W-:-:S03]  /*7d80*/  LEA R249, P2, R166, UR16, 0x1 ;  /* 0x00000010a6f97c11 */ /* 0x000fc6000f8408ff */
[----:B------:R-:W-:Y:S01]  /*7d90*/  FADD.FTZ R181, R181, R182 ;  /* 0x000000b6b5b57221 */ /* 0x000fe20000010000 */
[----:B------:R-:W-:Y:S01]  /*7da0*/  LEA.HI.X R248, R166, UR17, R165, 0x1, P2 ;  /* 0x00000011a6f87c11 */ /* 0x000fe200090f0ca5 */
[----:B------:R-:W4:Y:S02]  /*7db0*/  MUFU.EX2 R178, R178 ;  /* 0x000000b200b27308 */ /* 0x000f240000000800 */
[----:B------:R-:W-:-:S06]  /*7dc0*/  FADD.FTZ R181, R177, R181 ;  /* 0x000000b5b1b57221 */ /* 0x000fcc0000010000 */
[----:B------:R-:W1:Y:S01]  /*7dd0*/  MUFU.EX2 R179, R179 ;  /* 0x000000b300b37308 */ /* 0x000e620000000800 */
[----:B-----5:R-:W-:Y:S01]  /*7de0*/  F2FP.BF16.F32.PACK_AB R129, R184, R180 ;  /* 0x000000b4b881723e */ /* 0x020fe200000010ff */
[----:B------:R-:W-:-:S06]  /*7df0*/  FADD.FTZ R180, R180, R184 ;  /* 0x000000b8b4b47221 */ /* 0x000fcc0000010000 */
[----:B------:R-:W5:Y:S01]  /*7e00*/  MUFU.EX2 R176, R176 ;  /* 0x000000b000b07308 */ /* 0x000f620000000800 */
[----:B----4-:R-:W-:-:S07]  /*7e10*/  FADD.FTZ R180, R178, R180 ;  /* 0x000000b4b2b47221 */ /* 0x010fce0000010000 */
[----:B------:R-:W-:Y:S01]  /*7e20*/  MUFU.EX2 R175, R175 ;  /* 0x000000af00af7308 */ /* 0x000fe20000000800 */
[C---:B-1----:R-:W-:Y:S01]  /*7e30*/  F2FP.BF16.F32.PACK_AB R131, R179.reuse, R178 ;  /* 0x000000b2b383723e */ /* 0x042fe200000010ff */
[----:B------:R-:W-:-:S06]  /*7e40*/  FADD.FTZ R179, R179, R180 ;  /* 0x000000b4b3b37221 */ /* 0x000fcc0000010000 */
[----:B------:R-:W-:Y:S01]  /*7e50*/  HMMA.16816.F32.BF16 R36, R128, R40, RZ ;  /* 0x000000288024723c */ /* 0x000fe200000418ff */
[----:B------:R-:W-:Y:S01]  /*7e60*/  MUFU.EX2 R173, R173 ;  /* 0x000000ad00ad7308 */ /* 0x000fe20000000800 */
[----:B-----5:R-:W-:-:S04]  /*7e70*/  FADD.FTZ R181, R176, R181 ;  /* 0x000000b5b0b57221 */ /* 0x020fc80000010000 */
[C---:B------:R-:W-:Y:S03]  /*7e80*/  HMMA.16816.F32.BF16 R44, R128.reuse, R48, RZ ;  /* 0x00000030802c723c */ /* 0x040fe600000418ff */
[----:B------:R-:W-:Y:S03]  /*7e90*/  MUFU.EX2 R2, R2 ;  /* 0x0000000200027308 */ /* 0x000fe60000000800 */
[C---:B------:R-:W-:Y:S05]  /*7ea0*/  HMMA.16816.F32.BF16 R40, R128.reuse, R42, RZ ;  /* 0x0000002a8028723c */ /* 0x040fea00000418ff */
[----:B------:R-:W1:Y:S01]  /*7eb0*/  MUFU.EX2 R174, R174 ;  /* 0x000000ae00ae7308 */ /* 0x000e620000000800 */
[C---:B------:R-:W-:Y:S06]  /*7ec0*/  HMMA.16816.F32.BF16 R48, R128.reuse, R50, RZ ;  /* 0x000000328030723c */ /* 0x040fec00000418ff */
[C---:B------:R-:W-:Y:S01]  /*7ed0*/  HMMA.16816.F32.BF16 R160, R128.reuse, R156, RZ ;  /* 0x0000009c80a0723c */ /* 0x040fe200000418ff */
[----:B------:R-:W4:Y:S05]  /*7ee0*/  MUFU.EX2 R172, R172 ;  /* 0x000000ac00ac7308 */ /* 0x000f2a0000000800 */
[----:B------:R-:W-:Y:S03]  /*7ef0*/  HMMA.16816.F32.BF16 R152, R128, R148, RZ ;  /* 0x000000948098723c */ /* 0x000fe600000418ff */
[----:B------:R-:W-:Y:S01]  /*7f00*/  MUFU.EX2 R169, R169 ;  /* 0x000000a900a97308 */ /* 0x000fe20000000800 */
[----:B-1----:R-:W-:-:S02]  /*7f10*/  FADD.FTZ R179, R174, R179 ;  /* 0x000000b3aeb37221 */ /* 0x002fc40000010000 */
[C---:B------:R-:W-:Y:S05]  /*7f20*/  HMMA.16816.F32.BF16 R144, R128.reuse, R140, RZ ;  /* 0x0000008c8090723c */ /* 0x040fea00000418ff */
[----:B------:R-:W1:Y:S01]  /*7f30*/  MUFU.EX2 R0, R0 ;  /* 0x0000000000007308 */ /* 0x000e620000000800 */
[----:B------:R-:W-:Y:S01]  /*7f40*/  HMMA.16816.F32.BF16 R136, R128, R132, RZ ;  /* 0x000000848088723c */ /* 0x000fe200000418ff */
[----:B----4-:R-:W-:-:S05]  /*7f50*/  FADD.FTZ R179, R172, R179 ;  /* 0x000000b3acb37221 */ /* 0x010fca0000010000 */
        /* <DEDUP_REMOVED lines=10> */
[----:B------:R-:W4:Y:S03]  /*8000*/  MUFU.EX2 R190, R190 ;  /* 0x000000be00be7308 */ /* 0x000f260000000800 */
[C---:B--2---:R-:W-:Y:S05]  /*8010*/  HMMA.16816.F32.BF16 R100, R128.reuse, R104, RZ ;  /* 0x000000688064723c */ /* 0x044fea00000418ff */
[----:B------:R-:W2:Y:S01]  /*8020*/  MUFU.EX2 R193, R193 ;  /* 0x000000c100c17308 */ /* 0x000ea20000000800 */
        /* <DEDUP_REMOVED lines=27> */
[C---:B------:R-:W-:Y:S01]  /*81e0*/  F2FP.BF16.F32.PACK_AB R4, R175.reuse, R176 ;  /* 0x000000b0af04723e */ /* 0x040fe200000010ff */
[----:B------:R-:W-:Y:S01]  /*81f0*/  FADD.FTZ R175, R175, R181 ;  /* 0x000000b5afaf7221 */ /* 0x000fe20000010000 */
[----:B------:R-:W-:-:S03]  /*8200*/  F2FP.BF16.F32.PACK_AB R5, R172, R174 ;  /* 0x000000aeac05723e */ /* 0x000fc600000010ff */
[----:B------:R-:W-:Y:S01]  /*8210*/  FADD.FTZ R175, R173, R175 ;  /* 0x000000afadaf7221 */ /* 0x000fe20000010000 */
[----:B------:R-:W-:Y:S02]  /*8220*/  F2FP.BF16.F32.PACK_AB R6, R2, R173 ;  /* 0x000000ad0206723e */ /* 0x000fe400000010ff */
[----:B-1----:R-:W-:Y:S01]  /*8230*/  F2FP.BF16.F32.PACK_AB R7, R0, R169 ;  /* 0x000000a90007723e */ /* 0x002fe200000010ff */
[----:B------:R-:W-:Y:S01]  /*8240*/  FADD.FTZ R169, R169, R179 ;  /* 0x000000b3a9a97221 */ /* 0x000fe20000010000 */
[----:B------:R-:W-:-:S03]  /*8250*/  FADD.FTZ R175, R2, R175 ;  /* 0x000000af02af7221 */ /* 0x000fc60000010000 */
[----:B------:R-:W-:Y:S02]  /*8260*/  FADD.FTZ R169, R0, R169 ;  /* 0x000000a900a97221 */ /* 0x000fe40000010000 */
[----:B------:R-:W-:Y:S02]  /*8270*/  HMMA.16816.F32.BF16 R36, R4, R12, R36 ;  /* 0x0000000c0424723c */ /* 0x000fe40000041824 */
[----:B----4-:R-:W-:-:S04]  /*8280*/  FADD.FTZ R169, R190, R169 ;  /* 0x000000a9bea97221 */ /* 0x010fc80000010000 */
[C---:B------:R-:W-:Y:S01]  /*8290*/  HMMA.16816.F32.BF16 R40, R4.reuse, R14, R40 ;  /* 0x0000000e0428723c */ /* 0x040fe20000041828 */
[----:B------:R-:W1:Y:S05]  /*82a0*/  LDSM.16.MT88.4 R12, [R229+0x14800] ;  /* 0x01480000e50c783b */ /* 0x000e6a0000004200 */
[C---:B------:R-:W-:Y:S06]  /*82b0*/  HMMA.16816.F32.BF16 R44, R4.reuse, R8, R44 ;  /* 0x00000008042c723c */ /* 0x040fec000004182c */
[C---:B------:R-:W-:Y:S01]  /*82c0*/  HMMA.16816.F32.BF16 R48, R4.reuse, R10, R48 ;  /* 0x0000000a0430723c */ /* 0x040fe20000041830 */
[----:B------:R-:W4:Y:S05]  /*82d0*/  LDSM.16.MT88.4 R8, [R228+0x14800] ;  /* 0x01480000e408783b */ /* 0x000f2a0000004200 */
        /* <DEDUP_REMOVED lines=39> */
[C---:B---3--:R-:W-:Y:S06]  /*8550*/  HMMA.16816.F32.BF16 R108, R4.reuse, R16, R108 ;  /* 0x00000010046c723c */ /* 0x048fec000004186c */
[----:B------:R-:W-:Y:S01]  /*8560*/  HMMA.16816.F32.BF16 R112, R4, R18, R112 ;  /* 0x000000120470723c */ /* 0x000fe20000041870 */
[----:B------:R-:W3:Y:S06]  /*8570*/  LDSM.16.MT88.4 R16, [R229+0x11000] ;  /* 0x01100000e510783b */ /* 0x000eec0000004200 */
        /* <DEDUP_REMOVED lines=20> */
[----:B------:R-:W-:-:S04]  /*86c0*/  FADD.FTZ R193, R195, R193 ;  /* 0x000000c1c3c17221 */ /* 0x000fc80000010000 */
        /* <DEDUP_REMOVED lines=44> */
[----:B------:R-:W-:-:S02]  /*8990*/  F2FP.BF16.F32.PACK_AB R4, R198, R199 ;  /* 0x000000c7c604723e */ /* 0x000fc400000010ff */
[----:B------:R-:W-:Y:S02]  /*89a0*/  F2FP.BF16.F32.PACK_AB R5, R201, R200 ;  /* 0x000000c8c905723e */ /* 0x000fe400000010ff */
[C---:B------:R-:W-:Y:S01]  /*89b0*/  F2FP.BF16.F32.PACK_AB R6, R251.reuse, R197 ;  /* 0x000000c5fb06723e */ /* 0x040fe200000010ff */
[----:B------:R-:W-:Y:S01]  /*89c0*/  FADD.FTZ R251, R251, R189 ;  /* 0x000000bdfbfb7221 */ /* 0x000fe20000010000 */
[C---:B------:R-:W-:Y:S01]  /*89d0*/  F2FP.BF16.F32.PACK_AB R7, R250.reuse, R195 ;  /* 0x000000c3fa07723e */ /* 0x040fe200000010ff */
[----:B------:R-:W-:-:S06]  /*89e0*/  FADD.FTZ R250, R250, R193 ;  /* 0x000000c1fafa7221 */ /* 0x000fcc0000010000 */
        /* <DEDUP_REMOVED lines=37> */
[C---:B-1----:R-:W-:Y:S06]  /*8c40*/  HMMA.16816.F32.BF16 R116, R4.reuse, R12, R116 ;  /* 0x0000000c0474723c */ /* 0x042fec0000041874 */
[C---:B------:R-:W-:Y:S06]  /*8c50*/  HMMA.16816.F32.BF16 R120, R4.reuse, R14, R120 ;  /* 0x0000000e0478723c */ /* 0x040fec0000041878 */
[C---:B----4-:R-:W-:Y:S06]  /*8c60*/  HMMA.16816.F32.BF16 R124, R4.reuse, R8, R124 ;  /* 0x00000008047c723c */ /* 0x050fec000004187c */
        /* <DEDUP_REMOVED lines=58> */
[----:B------:R-:W-:Y:S01]  /*9010*/  IMAD.U32 R6, RZ, RZ, UR20 ;  /* 0x00000014ff067e24 */ /* 0x000fe2000f8e00ff */
[----:B------:R-:W-:Y:S01]  /*9020*/  MOV R7, UR21 ;  /* 0x0000001500077c02 */ /* 0x000fe20008000f00 */
[----:B------:R-:W-:Y:S01]  /*9030*/  IMAD.U32 R4, RZ, RZ, UR32 ;  /* 0x00000020ff047e24 */ /* 0x000fe2000f8e00ff */
[----:B------:R-:W-:Y:S01]  /*9040*/  UIADD3 UR4, UR37, -UR4, URZ ;  /* 0x8000000425047290 */ /* 0x000fe2000fffe03f */
[----:B------:R-:W-:Y:S01]  /*9050*/  IMAD.U32 R5, RZ, RZ, UR33 ;  /* 0x00000021ff057e24 */ /* 0x000fe2000f8e00ff */
[----:B------:R-:W-:Y:S01]  /*9060*/  ULDC.64 UR20, c[0x0][0x238] ;  /* 0x00008e0000147ab9 */ /* 0x000fe20000000a00 */
[----:B------:R1:W2:Y:S04]  /*9070*/  LDG.E R2, desc[UR24][R6.64] ;  /* 0x0000001806027981 */ /* 0x0002a8000c1e1900 */
        /* <DEDUP_REMOVED lines=17> */
.L_x_2569:
[----:B------:R-:W-:-:S04]  /*9190*/  ULEA UR4, -UR8, URZ, 0x6 ;  /* 0x0000003f08047291 */ /* 0x000fc8000f8e313f */
[----:B------:R-:W-:Y:S02]  /*91a0*/  USHF.R.S32.HI UR9, URZ, 0x1f, UR4 ;  /* 0x0000001f3f097899 */ /* 0x000fe40008011404 */
[----:B------:R-:W-:-:S04]  /*91b0*/  MOV R6, UR4 ;  /* 0x0000000400067c02 */ /* 0x000fc80008000f00 */
[----:B------:R-:W-:-:S07]  /*91c0*/  MOV R5, UR9 ;  /* 0x0000000900057c02 */ /* 0x000fce0008000f00 */
.L_x_2570:
        /* <DEDUP_REMOVED lines=10> */
[C---:B------:R-:W-:Y:S01]  /*9270*/  @!P5 IMAD.X R0, R5.reuse, 0x1, R168, P1 ;  /* 0x000000010500d824 */ /* 0x040fe200008e06a8 */
        /* <DEDUP_REMOVED lines=13> */
[C---:B------:R-:W-:Y:S01]  /*9350*/  @!P3 IMAD.X R0, R5.reuse, 0x1, R168, P1 ;  /* 0x000000010500b824 */ /* 0x040fe200008e06a8 */
[C---:B------:R-:W-:Y:S01]  /*9360*/  @!P3 LEA R12, P1, R2.reuse, UR26, 0x1 ;  /* 0x0000001a020cbc11 */ /* 0x040fe2000f8208ff */
        /* <DEDUP_REMOVED lines=8> */
[C---:B------:R-:W-:Y:S01]  /*93f0*/  @!P6 LEA R22, P2, R6.reuse, R188, 0x1 ;  /* 0x000000bc0616e211 */ /* 0x040fe200078408ff */
        /* <DEDUP_REMOVED lines=12> */
[----:B------:R1:W-:Y:S01]  /*94c0*/  @!P3 LDGSTS.E.BYPASS.LTC128B.128 [R242+0x16000], desc[UR24][R12.64+0x180] ;  /* 0x160001800cf2bfae */ /* 0x0003e2000b901d58 */
[----:B------:R-:W-:-:S02]  /*94d0*/  @!P5 LEA.HI.X R21, R2, UR27, R0, 0x1, P2 ;  /* 0x0000001b0215dc11 */ /* 0x000fc400090f0c00 */
[----:B------:R-:W-:Y:S01]  /*94e0*/  @!P4 LEA R10, P2, R4, UR26, 0x1 ;  /* 0x0000001a040acc11 */ /* 0x000fe2000f8408ff */
[C---:B------:R-:W-:Y:S01]  /*94f0*/  @!P4 IMAD.X R0, R5.reuse, 0x1, R168, P1 ;  /* 0x000000010500c824 */ /* 0x040fe200008e06a8 */
        /* <DEDUP_REMOVED lines=19> */
[C---:B------:R-:W-:Y:S01]  /*9630*/  @!P5 IMAD.X R0, R5.reuse, 0x1, R168, P1 ;  /* 0x000000010500d824 */ /* 0x040fe200008e06a8 */
[----:B------:R-:W-:Y:S01]  /*9640*/  @!P6 LEA.HI.X R19, R6, R167, R5, 0x1, P2 ;  /* 0x000000a70613e211 */ /* 0x000fe200010f0c05 */
[----:B------:R-:W-:Y:S01]  /*9650*/  @P4 STS.128 [R242+0x14800], RZ ;  /* 0x014800fff2004388 */ /* 0x000fe20000000c00 */
[----:B------:R-:W-:Y:S02]  /*9660*/  @!P5 LEA R16, P2, R2, UR26, 0x1 ;  /* 0x0000001a0210dc11 */ /* 0x000fe4000f8408ff */
[-C--:B------:R-:W-:Y:S01]  /*9670*/  @!P4 IADD3 R4, P1, R6, R170.reuse, RZ ;  /* 0x000000aa0604c210 */ /* 0x080fe20007f3e0ff */
[----:B------:R-:W-:Y:S01]  /*9680*/  @!PT LDS RZ, [RZ] ;  /* 0x00000000fffff984 */ /* 0x000fe20000000800 */
[----:B------:R-:W-:Y:S01]  /*9690*/  @!PT LDS RZ, [RZ] ;  /* 0x00000000fffff984 */ /* 0x000fe20000000800 */
[----:B------:R-:W-:Y:S01]  /*96a0*/  @!PT LDS RZ, [RZ] ;  /* 0x00000000fffff984 */ /* 0x000fe20000000800 */
[----:B------:R-:W-:Y:S01]  /*96b0*/  @!P4 LDGSTS.E.BYPASS.LTC128B.128 [R242+0x14800], desc[UR24][R10.64+0x100] ;  /* 0x148001000af2cfae */ /* 0x000fe2000b901d58 */
[----:B------:R-:W-:Y:S02]  /*96c0*/  @!P5 LEA.HI.X R17, R2, UR27, R0, 0x1, P2 ;  /* 0x0000001b0211dc11 */ /* 0x000fe400090f0c00 */
[----:B------:R-:W-:Y:S01]  /*96d0*/  @!P4 LEA R26, P2, R4, UR26, 0x1 ;  /* 0x0000001a041acc11 */ /* 0x000fe2000f8408ff */
[C---:B------:R-:W-:Y:S01]  /*96e0*/  @!P4 IMAD.X R2, R5.reuse, 0x1, R168, P1 ;  /* 0x000000010502c824 */ /* 0x040fe200008e06a8 */
[----:B------:R-:W-:Y:S01]  /*96f0*/  @!P3 IADD3 R0, P1, R6, R170, RZ ;  /* 0x000000aa0600b210 */ /* 0x000fe20007f3e0ff */
[----:B------:R-:W-:Y:S03]  /*9700*/  @P3 STS.128 [R242+0x16800], RZ ;  /* 0x016800fff2003388 */ /* 0x000fe60000000c00 */
[----:B------:R-:W-:Y:S01]  /*9710*/  @!P4 LEA.HI.X R27, R4, UR27, R2, 0x1, P2 ;  /* 0x0000001b041bcc11 */ /* 0x000fe200090f0c02 */
[----:B------:R-:W-:Y:S01]  /*9720*/  @!P3 IMAD.X R2, R5, 0x1, R168, P1 ;  /* 0x000000010502b824 */ /* 0x000fe200008e06a8 */
[----:B------:R-:W-:Y:S01]  /*9730*/  IADD3 R6, P2, R6, UR30, RZ ;  /* 0x0000001e06067c10 */ /* 0x000fe2000ff5e0ff */
[----:B------:R-:W-:Y:S01]  /*9740*/  @!PT LDS RZ, [RZ] ;  /* 0x00000000fffff984 */ /* 0x000fe20000000800 */
[----:B------:R-:W-:Y:S01]  /*9750*/  @!PT LDS RZ, [RZ] ;  /* 0x00000000fffff984 */ /* 0x000fe20000000800 */
[----:B------:R-:W-:Y:S01]  /*9760*/  @!PT LDS RZ, [RZ] ;  /* 0x00000000fffff984 */ /* 0x000fe20000000800 */
[----:B------:R-:W-:Y:S01]  /*9770*/  @!P3 LDGSTS.E.BYPASS.LTC128B.128 [R242+0x16800], desc[UR24][R8.64+0x180] ;  /* 0x1680018008f2bfae */ /* 0x000fe2000b901d58 */
[----:B------:R-:W-:-:S02]  /*9780*/  @!P3 LEA R28, P1, R0, UR26, 0x1 ;  /* 0x0000001a001cbc11 */ /* 0x000fc4000f8208ff */
[----:B------:R-:W-:Y:S01]  /*9790*/  IADD3.X R5, R5, UR22, RZ, P2, !PT ;  /* 0x0000001605057c10 */ /* 0x000fe200097fe4ff */
[----:B------:R-:W-:Y:S01]  /*97a0*/  @P6 STS.128 [R242+0x11000], RZ ;  /* 0x011000fff2006388 */ /* 0x000fe20000000c00 */
[----:B------:R-:W-:Y:S02]  /*97b0*/  @!P6 LEA R30, P2, R6, R188, 0x1 ;  /* 0x000000bc061ee211 */ /* 0x000fe400078408ff */
[----:B------:R-:W-:Y:S01]  /*97c0*/  @!P3 LEA.HI.X R29, R0, UR27, R2, 0x1, P1 ;  /* 0x0000001b001dbc11 */ /* 0x000fe200088f0c02 */
[----:B------:R-:W-:Y:S01]  /*97d0*/  @!PT LDS RZ, [RZ] ;  /* 0x00000000fffff984 */ /* 0x000fe20000000800 */
[----:B------:R-:W-:Y:S01]  /*97e0*/  @!PT LDS RZ, [RZ] ;  /* 0x00000000fffff984 */ /* 0x000fe20000000800 */
[----:B------:R-:W-:Y:S01]  /*97f0*/  @!PT LDS RZ, [RZ] ;  /* 0x00000000fffff984 */ /* 0x000fe20000000800 */
[----:B------:R-:W-:Y:S01]  /*9800*/  @!P6 LDGSTS.E.BYPASS.LTC128B.128 [R242+0x11000], desc[UR24][R18.64] ;  /* 0x1100000012f2efae */ /* 0x000fe2000b901d58 */
[C---:B------:R-:W-:Y:S02]  /*9810*/  @!P6 LEA.HI.X R31, R6.reuse, R167, R5, 0x1, P2 ;  /* 0x000000a7061fe211 */ /* 0x040fe400010f0c05 */
[CC--:B------:R-:W-:Y:S01]  /*9820*/  @!P5 IADD3 R0, P1, R6.reuse, R170.reuse, RZ ;  /* 0x000000aa0600d210 */ /* 0x0c0fe20007f3e0ff */
[----:B------:R-:W-:Y:S01]  /*9830*/  @P5 STS.128 [R242+0x13000], RZ ;  /* 0x013000fff2005388 */ /* 0x000fe20000000c00 */
[----:B------:R-:W-:-:S03]  /*9840*/  @!P4 IADD3 R2, P2, R6, R170, RZ ;  /* 0x000000aa0602c210 */ /* 0x000fc60007f5e0ff */
[C-C-:B------:R-:W-:Y:S01]  /*9850*/  @!P5 IMAD.X R4, R5.reuse, 0x1, R168.reuse, P1 ;  /* 0x000000010504d824 */ /* 0x140fe200008e06a8 */
[----:B------:R-:W-:Y:S01]  /*9860*/  @!P3 IADD3 R6, P1, R6, R170, RZ ;  /* 0x000000aa0606b210 */ /* 0x000fe20007f3e0ff */
[C-C-:B------:R-:W-:Y:S01]  /*9870*/  @!P4 IMAD.X R7, R5.reuse, 0x1, R168.reuse, P2 ;  /* 0x000000010507c824 */ /* 0x140fe200010e06a8 */
[C---:B------:R-:W-:Y:S01]  /*9880*/  @!P5 LEA R32, P2, R0.reuse, UR26, 0x1 ;  /* 0x0000001a0020dc11 */ /* 0x040fe2000f8408ff */
[----:B------:R-:W-:Y:S01]  /*9890*/  @!PT LDS RZ, [RZ] ;  /* 0x00000000fffff984 */ /* 0x000fe20000000800 */
[----:B------:R-:W-:Y:S01]  /*98a0*/  @!PT LDS RZ, [RZ] ;  /* 0x00000000fffff984 */ /* 0x000fe20000000800 */
[----:B------:R-:W-:Y:S01]  /*98b0*/  @!PT LDS RZ, [RZ] ;  /* 0x00000000fffff984 */ /* 0x000fe20000000800 */
[----:B------:R-:W-:Y:S02]  /*98c0*/  @!P5 LDGSTS.E.BYPASS.LTC128B.128 [R242+0x13000], desc[UR24][R16.64+0x80] ;  /* 0x1300008010f2dfae */ /* 0x000fe4000b901d58 */
[----:B------:R-:W-:Y:S01]  /*98d0*/  @!P3 IMAD.X R5, R5, 0x1, R168, P1 ;  /* 0x000000010505b824 */ /* 0x000fe200008e06a8 */
[----:B------:R-:W-:Y:S01]  /*98e0*/  @!P5 LEA.HI.X R33, R0, UR27, R4, 0x1, P2 ;  /* 0x0000001b0021dc11 */ /* 0x000fe200090f0c04 */
[----:B------:R-:W-:Y:S01]  /*98f0*/  @P4 STS.128 [R242+0x15000], RZ ;  /* 0x015000fff2004388 */ /* 0x000fe20000000c00 */
[----:B------:R-:W-:Y:S02]  /*9900*/  @!P4 LEA R34, P2, R2, UR26, 0x1 ;  /* 0x0000001a0222cc11 */ /* 0x000fe4000f8408ff */
[----:B------:R-:W-:Y:S01]  /*9910*/  @!P3 LEA R4, P1, R6, UR26, 0x1 ;  /* 0x0000001a0604bc11 */ /* 0x000fe2000f8208ff */
[----:B------:R-:W-:Y:S01]  /*9920*/  @!PT LDS RZ, [RZ] ;  /* 0x00000000fffff984 */ /* 0x000fe20000000800 */
[----:B------:R-:W-:Y:S01]  /*9930*/  @!PT LDS RZ, [RZ] ;  /* 0x00000000fffff984 */ /* 0x000fe20000000800 */
[----:B------:R-:W-:Y:S01]  /*9940*/  @!PT LDS RZ, [RZ] ;  /* 0x00000000fffff984 */ /* 0x000fe20000000800 */
[----:B------:R-:W-:Y:S01]  /*9950*/  @!P4 LDGSTS.E.BYPASS.LTC128B.128 [R242+0x15000], desc[UR24][R26.64+0x100] ;  /* 0x150001001af2cfae */ /* 0x000fe2000b901d58 */
[----:B------:R-:W-:-:S02]  /*9960*/  @!P4 LEA.HI.X R35, R2, UR27, R7, 0x1, P2 ;  /* 0x0000001b0223cc11 */ /* 0x000fc400090f0c07 */
[----:B------:R-:W-:Y:S01]  /*9970*/  @!P3 LEA.HI.X R5, R6, UR27, R5, 0x1, P1 ;  /* 0x0000001b0605bc11 */ /* 0x000fe200088f0c05 */
        /* <DEDUP_REMOVED lines=28> */
[----:B------:R-:W4:Y:S04]  /*9b40*/  LDSM.16.M88.4 R184, [R237+0x9000] ;  /* 0x00900000edb8783b */ /* 0x000f280000000200 */
[----:B------:R-:W5:Y:S04]  /*9b50*/  LDSM.16.M88.4 R192, [R237+0x9800] ;  /* 0x00980000edc0783b */ /* 0x000f680000000200 */
[----:B------:R-:W-:Y:S04]  /*9b60*/  LDSM.16.M88.4 R8, [R236] ;  /* 0x00000000ec08783b */ /* 0x000fe80000000200 */
[----:B------:R-:W5:Y:S04]  /*9b70*/  LDSM.16.M88.4 R172, [R235] ;  /* 0x00000000ebac783b */ /* 0x000f680000000200 */
[----:B------:R-:W5:Y:S04]  /*9b80*/  LDSM.16.M88.4 R24, [R227] ;  /* 0x00000000e318783b */ /* 0x000f680000000200 */
[----:B------:R-:W5:Y:S04]  /*9b90*/  LDSM.16.M88.4 R168, [R226] ;  /* 0x00000000e2a8783b */ /* 0x000f680000000200 */
[----:B------:R-:W5:Y:S04]  /*9ba0*/  LDSM.16.M88.4 R20, [R225] ;  /* 0x00000000e114783b */ /* 0x000f680000000200 */
[----:B---3--:R-:W-:Y:S01]  /*9bb0*/  LDSM.16.M88.4 R4, [R234] ;  /* 0x00000000ea04783b */ /* 0x008fe20000000200 */
[C---:B-1----:R-:W-:Y:S03]  /*9bc0*/  HMMA.16816.F32.BF16 R16, R176.reuse, R12, RZ ;  /* 0x0000000cb010723c */ /* 0x042fe600000418ff */
[----:B------:R-:W1:Y:S04]  /*9bd0*/  LDSM.16.M88.4 R196, [R231+0x8000] ;  /* 0x00800000e7c4783b */ /* 0x000e680000000200 */
[----:B------:R-:W-:Y:S01]  /*9be0*/  LDSM.16.M88.4 R200, [R213] ;  /* 0x00000000d5c8783b */ /* 0x000fe20000000200 */
[C---:B------:R-:W-:Y:S03]  /*9bf0*/  HMMA.16816.F32.BF16 R12, R176.reuse, R14, RZ ;  /* 0x0000000eb00c723c */ /* 0x040fe600000418ff */
[----:B------:R-:W0:Y:S03]  /*9c00*/  LDGDEPBAR ;  /* 0x00000000000079af */ /* 0x000e260000000000 */
[C---:B--2---:R-:W-:Y:S06]  /*9c10*/  HMMA.16816.F32.BF16 R32, R176.reuse, R28, RZ ;  /* 0x0000001cb020723c */ /* 0x044fec00000418ff */
[C---:B------:R-:W-:Y:S06]  /*9c20*/  HMMA.16816.F32.BF16 R28, R176.reuse, R30, RZ ;  /* 0x0000001eb01c723c */ /* 0x040fec00000418ff */
[C---:B----4-:R-:W-:Y:S06]  /*9c30*/  HMMA.16816.F32.BF16 R188, R176.reuse, R184, RZ ;  /* 0x000000b8b0bc723c */ /* 0x050fec00000418ff */
[C---:B------:R-:W-:Y:S06]  /*9c40*/  HMMA.16816.F32.BF16 R184, R176.reuse, R186, RZ ;  /* 0x000000bab0b8723c */ /* 0x040fec00000418ff */
[C---:B-----5:R-:W-:Y:S06]  /*9c50*/  HMMA.16816.F32.BF16 R180, R176.reuse, R192, RZ ;  /* 0x000000c0b0b4723c */ /* 0x060fec00000418ff */
[----:B------:R-:W-:Y:S01]  /*9c60*/  HMMA.16816.F32.BF16 R176, R176, R194, RZ ;  /* 0x000000c2b0b0723c */ /* 0x000fe200000418ff */
[----:B------:R-:W2:Y:S05]  /*9c70*/  LDSM.16.M88.4 R192, [R231+0x8800] ;  /* 0x00880000e7c0783b */ /* 0x000eaa0000000200 */
        /* <DEDUP_REMOVED lines=24> */
[----:B------:R-:W-:Y:S04]  /*9e00*/  LDSM.16.M88.4 R4, [R238+0x2000] ;  /* 0x00200000ee04783b */ /* 0x000fe80000000200 */
[----:B------:R-:W3:Y:S01]  /*9e10*/  LDSM.16.M88.4 R24, [R237+0xa000] ;  /* 0x00a00000ed18783b */ /* 0x000ee20000000200 */
[C---:B-----5:R-:W-:Y:S06]  /*9e20*/  HMMA.16816.F32.BF16 R16, R168.reuse, R20, R16 ;  /* 0x00000014a810723c */ /* 0x060fec0000041810 */
[C---:B------:R-:W-:Y:S01]  /*9e30*/  HMMA.16816.F32.BF16 R12, R168.reuse, R22, R12 ;  /* 0x00000016a80c723c */ /* 0x040fe2000004180c */
[----:B------:R-:W4:Y:S05]  /*9e40*/  LDSM.16.M88.4 R20, [R237+0xb000] ;  /* 0x00b00000ed14783b */ /* 0x000f2a0000000200 */
[C---:B------:R-:W-:Y:S06]  /*9e50*/  HMMA.16816.F32.BF16 R32, R168.reuse, R8, R32 ;  /* 0x00000008a820723c */ /* 0x040fec0000041820 */
[C---:B------:R-:W-:Y:S01]  /*9e60*/  HMMA.16816.F32.BF16 R28, R168.reuse, R10, R28 ;  /* 0x0000000aa81c723c */ /* 0x040fe2000004181c */
[----:B------:R-:W5:Y:S05]  /*9e70*/  LDSM.16.M88.4 R8, [R237+0xb800] ;  /* 0x00b80000ed08783b */ /* 0x000f6a0000000200 */
[C---:B-1----:R-:W-:Y:S06]  /*9e80*/  HMMA.16816.F32.BF16 R188, R168.reuse, R196, R188 ;  /* 0x000000c4a8bc723c */ /* 0x042fec00000418bc */
[C---:B------:R-:W-:Y:S01]  /*9e90*/  HMMA.16816.F32.BF16 R184, R168.reuse, R198, R184 ;  /* 0x000000c6a8b8723c */ /* 0x040fe200000418b8 */
[----:B------:R-:W-:Y:S05]  /*9ea0*/  LDSM.16.M88.4 R196, [R221] ;  /* 0x00000000ddc4783b */ /* 0x000fea0000000200 */
[C---:B--2---:R-:W-:Y:S06]  /*9eb0*/  HMMA.16816.F32.BF16 R180, R168.reuse, R172, R180 ;  /* 0x000000aca8b4723c */ /* 0x044fec00000418b4 */
[----:B------:R-:W-:Y:S01]  /*9ec0*/  HMMA.16816.F32.BF16 R176, R168, R174, R176 ;  /* 0x000000aea8b0723c */ /* 0x000fe200000418b0 */
[----:B------:R-:W-:Y:S04]  /*9ed0*/  LDSM.16.M88.4 R172, [R236+0x2000] ;  /* 0x00200000ecac783b */ /* 0x000fe80000000200 */
[----:B------:R-:W1:Y:S01]  /*9ee0*/  LDSM.16.M88.4 R168, [R223] ;  /* 0x00000000dfa8783b */ /* 0x000e620000000200 */
[C---:B---3--:R-:W-:Y:S06]  /*9ef0*/  HMMA.16816.F32.BF16 R16, R4.reuse, R24, R16 ;  /* 0x000000180410723c */ /* 0x048fec0000041810 */
[C---:B------:R-:W-:Y:S01]  /*9f00*/  HMMA.16816.F32.BF16 R12, R4.reuse, R26, R12 ;  /* 0x0000001a040c723c */ /* 0x040fe2000004180c */
[----:B------:R-:W2:Y:S05]  /*9f10*/  LDSM.16.M88.4 R24, [R222] ;  /* 0x00000000de18783b */ /* 0x000eaa0000000200 */
[C---:B------:R-:W-:Y:S06]  /*9f20*/  HMMA.16816.F32.BF16 R32, R4.reuse, R192, R32 ;  /* 0x000000c00420723c */ /* 0x040fec0000041820 */
[C---:B------:R-:W-:Y:S01]  /*9f30*/  HMMA.16816.F32.BF16 R28, R4.reuse, R194, R28 ;  /* 0x000000c2041c723c */ /* 0x040fe2000004181c */
[----:B------:R-:W3:Y:S05]  /*9f40*/  LDSM.16.M88.4 R192, [R220] ;  /* 0x00000000dcc0783b */ /* 0x000eea0000000200 */
[C---:B----4-:R-:W-:Y:S06]  /*9f50*/  HMMA.16816.F32.BF16 R188, R4.reuse, R20, R188 ;  /* 0x0000001404bc723c */ /* 0x050fec00000418bc */
[C---:B------:R-:W-:Y:S01]  /*9f60*/  HMMA.16816.F32.BF16 R184, R4.reuse, R22, R184 ;  /* 0x0000001604b8723c */ /* 0x040fe200000418b8 */
[----:B------:R-:W-:Y:S05]  /*9f70*/  LDSM.16.M88.4 R20, [R231+0xa800] ;  /* 0x00a80000e714783b */ /* 0x000fea0000000200 */
[C---:B-----5:R-:W-:Y:S06]  /*9f80*/  HMMA.16816.F32.BF16 R180, R4.reuse, R8, R180 ;  /* 0x0000000804b4723c */ /* 0x060fec00000418b4 */
[----:B------:R-:W-:Y:S01]  /*9f90*/  HMMA.16816.F32.BF16 R176, R4, R10, R176 ;  /* 0x0000000a04b0723c */ /* 0x000fe200000418b0 */
[----:B------:R-:W-:Y:S04]  /*9fa0*/  LDSM.16.M88.4 R8, [R234+0x2000] ;  /* 0x00200000ea08783b */ /* 0x000fe80000000200 */
[----:B------:R-:W4:Y:S01]  /*9fb0*/  LDSM.16.M88.4 R4, [R231+0xa000] ;  /* 0x00a00000e704783b */ /* 0x000f220000000200 */
        /* <DEDUP_REMOVED lines=12> */
[----:B------:R-:W-:Y:S01]  /*a080*/  LDSM.16.M88.4 R172, [R224+0x3000] ;  /* 0x00300000e0ac783b */ /* 0x000fe20000000200 */
[C---:B----4-:R-:W-:Y:S06]  /*a090*/  HMMA.16816.F32.BF16 R16, R8.reuse, R4, R16 ;  /* 0x000000040810723c */ /* 0x050fec0000041810 */
[C---:B------:R-:W-:Y:S01]  /*a0a0*/  HMMA.16816.F32.BF16 R12, R8.reuse, R6, R12 ;  /* 0x00000006080c723c */ /* 0x040fe2000004180c */
[----:B------:R-:W3:Y:S05]  /*a0b0*/  LDSM.16.M88.4 R4, [R233+0x2000] ;  /* 0x00200000e904783b */ /* 0x000eea0000000200 */
[C---:B------:R-:W-:Y:S06]  /*a0c0*/  HMMA.16816.F32.BF16 R32, R8.reuse, R20, R32 ;  /* 0x000000140820723c */ /* 0x040fec0000041820 */
[C---:B------:R-:W-:Y:S01]  /*a0d0*/  HMMA.16816.F32.BF16 R28, R8.reuse, R22, R28 ;  /* 0x00000016081c723c */ /* 0x040fe2000004181c */
[----:B------:R-:W4:Y:S05]  /*a0e0*/  LDSM.16.M88.4 R20, [R224+0x3800] ;  /* 0x00380000e014783b */ /* 0x000f2a0000000200 */
[C---:B-1----:R-:W-:Y:S06]  /*a0f0*/  HMMA.16816.F32.BF16 R188, R8.reuse, R168, R188 ;  /* 0x000000a808bc723c */ /* 0x042fec00000418bc */
        /* <DEDUP_REMOVED lines=14> */
[----:B------:R-:W5:Y:S05]  /*a1e0*/  LDSM.16.M88.4 R172, [R237+0xd800] ;  /* 0x00d80000edac783b */ /* 0x000f6a0000000200 */
[C---:B----4-:R-:W-:Y:S06]  /*a1f0*/  HMMA.16816.F32.BF16 R180, R4.reuse, R20, R180 ;  /* 0x0000001404b4723c */ /* 0x050fec00000418b4 */
[----:B------:R-:W-:Y:S01]  /*a200*/  HMMA.16816.F32.BF16 R176, R4, R22, R176 ;  /* 0x0000001604b0723c */ /* 0x000fe200000418b0 */
[----:B------:R-:W-:Y:S04]  /*a210*/  LDSM.16.M88.4 R4, [R236+0x4000] ;  /* 0x00400000ec04783b */ /* 0x000fe80000000200 */
[----:B------:R-:W4:Y:S01]  /*a220*/  LDSM.16.M88.4 R20, [R219] ;  /* 0x00000000db14783b */ /* 0x000f220000000200 */
        /* <DEDUP_REMOVED lines=12> */
[----:B------:R-:W5:Y:S01]  /*a2f0*/  LDSM.16.M88.4 R24, [R231+0xc800] ;  /* 0x00c80000e718783b */ /* 0x000f620000000200 */
        /* <DEDUP_REMOVED lines=15> */
[----:B------:R-:W-:Y:S05]  /*a3f0*/  LDSM.16.M88.4 R196, [R238+0x6000] ;  /* 0x00600000eec4783b */ /* 0x000fea0000000200 */
[C---:B-----5:R-:W-:Y:S06]  /*a400*/  HMMA.16816.F32.BF16 R32, R172.reuse, R24, R32 ;  /* 0x00000018ac20723c */ /* 0x060fec0000041820 */
[C---:B------:R-:W-:Y:S01]  /*a410*/  HMMA.16816.F32.BF16 R28, R172.reuse, R26, R28 ;  /* 0x0000001aac1c723c */ /* 0x040fe2000004181c */
[----:B------:R-:W-:Y:S05]  /*a420*/  LDSM.16.M88.4 R24, [R224+0x5000] ;  /* 0x00500000e018783b */ /* 0x000fea0000000200 */
[C---:B----4-:R-:W-:Y:S06]  /*a430*/  HMMA.16816.F32.BF16 R188, R172.reuse, R20, R188 ;  /* 0x00000014acbc723c */ /* 0x050fec00000418bc */
[----:B------:R-:W-:Y:S01]  /*a440*/  HMMA.16816.F32.BF16 R184, R172, R22, R184 ;  /* 0x00000016acb8723c */ /* 0x000fe200000418b8 */
[----:B------:R-:W3:Y:S05]  /*a450*/  LDSM.16.M88.4 R20, [R237+0xe000] ;  /* 0x00e00000ed14783b */ /* 0x000eea0000000200 */
[C---:B-1----:R-:W-:Y:S06]  /*a460*/  HMMA.16816.F32.BF16 R16, R168.reuse, R8, R16 ;  /* 0x00000008a810723c */ /* 0x042fec0000041810 */
[----:B------:R-:W-:Y:S01]  /*a470*/  HMMA.16816.F32.BF16 R12, R168, R10, R12 ;  /* 0x0000000aa80c723c */ /* 0x000fe2000004180c */
[----:B------:R-:W-:Y:S05]  /*a480*/  LDSM.16.M88.4 R8, [R237+0xe800] ;  /* 0x00e80000ed08783b */ /* 0x000fea0000000200 */
[C---:B------:R-:W-:Y:S06]  /*a490*/  HMMA.16816.F32.BF16 R180, R172.reuse, R192, R180 ;  /* 0x000000c0acb4723c */ /* 0x040fec00000418b4 */
[----:B------:R-:W-:Y:S01]  /*a4a0*/  HMMA.16816.F32.BF16 R176, R172, R194, R176 ;  /* 0x000000c2acb0723c */ /* 0x000fe200000418b0 */
[----:B------:R-:W1:Y:S04]  /*a4b0*/  LDSM.16.M88.4 R192, [R224+0x5800] ;  /* 0x00580000e0c0783b */ /* 0x000e680000000200 */
[----:B------:R-:W-:Y:S01]  /*a4c0*/  LDSM.16.M88.4 R172, [R236+0x6000] ;  /* 0x00600000ecac783b */ /* 0x000fe20000000200 */
[C---:B--2---:R-:W-:Y:S06]  /*a4d0*/  HMMA.16816.F32.BF16 R32, R168.reuse, R4, R32 ;  /* 0x00000004a820723c */ /* 0x044fec0000041820 */
[----:B------:R-:W-:Y:S01]  /*a4e0*/  HMMA.16816.F32.BF16 R28, R168, R6, R28 ;  /* 0x00000006a81c723c */ /* 0x000fe2000004181c */
[----:B------:R-:W2:Y:S05]  /*a4f0*/  LDSM.16.M88.4 R4, [R215] ;  /* 0x00000000d704783b */ /* 0x000eaa0000000200 */
[C---:B---3--:R-:W-:Y:S06]  /*a500*/  HMMA.16816.F32.BF16 R16, R196.reuse, R20, R16 ;  /* 0x00000014c410723c */ /* 0x048fec0000041810 */
[----:B------:R-:W-:Y:S01]  /*a510*/  HMMA.16816.F32.BF16 R12, R196, R22, R12 ;  /* 0x00000016c40c723c */ /* 0x000fe2000004180c */
[----:B------:R-:W-:Y:S05]  /*a520*/  LDSM.16.M88.4 R20, [R231+0xe000] ;  /* 0x00e00000e714783b */ /* 0x000fea0000000200 */
[C---:B------:R-:W-:Y:S06]  /*a530*/  HMMA.16816.F32.BF16 R188, R168.reuse, R24, R188 ;  /* 0x00000018a8bc723c */ /* 0x040fec00000418bc */
[C---:B------:R-:W-:Y:S01]  /*a540*/  HMMA.16816.F32.BF16 R184, R168.reuse, R26, R184 ;  /* 0x0000001aa8b8723c */ /* 0x040fe200000418b8 */
[----:B------:R-:W3:Y:S05]  /*a550*/  LDSM.16.M88.4 R24, [R234+0x6000] ;  /* 0x00600000ea18783b */ /* 0x000eea0000000200 */
[C---:B-1----:R-:W-:Y:S06]  /*a560*/  HMMA.16816.F32.BF16 R180, R168.reuse, R192, R180 ;  /* 0x000000c0a8b4723c */ /* 0x042fec00000418b4 */
[----:B------:R-:W-:Y:S01]  /*a570*/  HMMA.16816.F32.BF16 R176, R168, R194, R176 ;  /* 0x000000c2a8b0723c */ /* 0x000fe200000418b0 */
[----:B------:R-:W1:Y:S04]  /*a580*/  LDSM.16.M88.4 R168, [R214] ;  /* 0x00000000d6a8783b */ /* 0x000e680000000200 */
[----:B------:R-:W4:Y:S01]  /*a590*/  LDSM.16.M88.4 R192, [R237+0xf000] ;  /* 0x00f00000edc0783b */ /* 0x000f220000000200 */
[C---:B--2---:R-:W-:Y:S06]  /*a5a0*/  HMMA.16816.F32.BF16 R16, R172.reuse, R4, R16 ;  /* 0x00000004ac10723c */ /* 0x044fec0000041810 */
[----:B------:R-:W-:Y:S01]  /*a5b0*/  HMMA.16816.F32.BF16 R12, R172, R6, R12 ;  /* 0x00000006ac0c723c */ /* 0x000fe2000004180c */
[----:B------:R-:W-:Y:S05]  /*a5c0*/  LDSM.16.M88.4 R4, [R224+0x6000] ;  /* 0x00600000e004783b */ /* 0x000fea0000000200 */
[C---:B------:R-:W-:Y:S06]  /*a5d0*/  HMMA.16816.F32.BF16 R32, R196.reuse, R8, R32 ;  /* 0x00000008c420723c */ /* 0x040fec0000041820 */
[----:B------:R-:W-:Y:S01]  /*a5e0*/  HMMA.16816.F32.BF16 R28, R196, R10, R28 ;  /* 0x0000000ac41c723c */ /* 0x000fe2000004181c */
[----:B------:R-:W2:Y:S05]  /*a5f0*/  LDSM.16.M88.4 R8, [R233+0x6000] ;  /* 0x00600000e908783b */ /* 0x000eaa0000000200 */
[C---:B---3--:R-:W-:Y:S06]  /*a600*/  HMMA.16816.F32.BF16 R16, R24.reuse, R20, R16 ;  /* 0x000000141810723c */ /* 0x048fec0000041810 */
[----:B------:R-:W-:Y:S01]  /*a610*/  HMMA.16816.F32.BF16 R12, R24, R22, R12 ;  /* 0x00000016180c723c */ /* 0x000fe2000004180c */
[----:B------:R-:W3:Y:S05]  /*a620*/  LDSM.16.M88.4 R20, [R231+0xe800] ;  /* 0x00e80000e714783b */ /* 0x000eea0000000200 */
[C---:B-1----:R-:W-:Y:S06]  /*a630*/  HMMA.16816.F32.BF16 R32, R172.reuse, R168, R32 ;  /* 0x000000a8ac20723c */ /* 0x042fec0000041820 */
[----:B------:R-:W-:Y:S01]  /*a640*/  HMMA.16816.F32.BF16 R168, R172, R170, R28 ;  /* 0x000000aaaca8723c */ /* 0x000fe2000004181c */
[----:B------:R-:W1:Y:S05]  /*a650*/  LDSM.16.M88.4 R28, [R224+0x6800] ;  /* 0x00680000e01c783b */ /* 0x000e6a0000000200 */
[C---:B----4-:R-:W-:Y:S06]  /*a660*/  HMMA.16816.F32.BF16 R188, R196.reuse, R192, R188 ;  /* 0x000000c0c4bc723c */ /* 0x050fec00000418bc */
[----:B------:R-:W-:Y:S01]  /*a670*/  HMMA.16816.F32.BF16 R184, R196, R194, R184 ;  /* 0x000000c2c4b8723c */ /* 0x000fe200000418b8 */
[----:B------:R-:W-:Y:S05]  /*a680*/  LDSM.16.M88.4 R192, [R224+0x7000] ;  /* 0x00700000e0c0783b */ /* 0x000fea0000000200 */
[C---:B--2---:R-:W-:Y:S06]  /*a690*/  HMMA.16816.F32.BF16 R12, R8.reuse, R6, R12 ;  /* 0x00000006080c723c */ /* 0x044fec000004180c */
[----:B------:R-:W-:Y:S01]  /*a6a0*/  HMMA.16816.F32.BF16 R16, R8, R4, R16 ;  /* 0x000000040810723c */ /* 0x000fe20000041810 */
[----:B------:R-:W2:Y:S05]  /*a6b0*/  LDSM.16.M88.4 R4, [R231+0xf000] ;  /* 0x00f00000e704783b */ /* 0x000eaa0000000200 */
[C---:B---3--:R-:W-:Y:S06]  /*a6c0*/  HMMA.16816.F32.BF16 R32, R24.reuse, R20, R32 ;  /* 0x000000141820723c */ /* 0x048fec0000041820 */
[----:B------:R-:W-:Y:S01]  /*a6d0*/  HMMA.16816.F32.BF16 R168, R24, R22, R168 ;  /* 0x0000001618a8723c */ /* 0x000fe200000418a8 */
[----:B------:R-:W3:Y:S05]  /*a6e0*/  LDSM.16.M88.4 R20, [R237+0xf800] ;  /* 0x00f80000ed14783b */ /* 0x000eea0000000200 */
[----:B------:R-:W-:Y:S01]  /*a6f0*/  FMUL.FTZ R12, R12, UR31 ;  /* 0x0000001f0c0c7c20 */ /* 0x000fe20008410000 */
[----:B------:R-:W-:Y:S01]  /*a700*/  FMUL.FTZ R13, R13, UR31 ;  /* 0x0000001f0d0d7c20 */ /* 0x000fe20008410000 */
[----:B------:R-:W-:Y:S01]  /*a710*/  FMUL.FTZ R14, R14, UR31 ;  /* 0x0000001f0e0e7c20 */ /* 0x000fe20008410000 */
[----:B------:R-:W-:Y:S01]  /*a720*/  FMUL.FTZ R15, R15, UR31 ;  /* 0x0000001f0f0f7c20 */ /* 0x000fe20008410000 */
[C---:B------:R-:W-:Y:S02]  /*a730*/  HMMA.16816.F32.BF16 R188, R172.reuse, R200, R188 ;  /* 0x000000c8acbc723c */ /* 0x040fe400000418bc */
[----:B------:R-:W-:Y:S01]  /*a740*/  FMUL.FTZ R0, R16, UR31 ;  /* 0x0000001f10007c20 */ /* 0x000fe20008410000 */
[----:B------:R-:W-:Y:S01]  /*a750*/  FMUL.FTZ R2, R17, UR31 ;  /* 0x0000001f11027c20 */ /* 0x000fe20008410000 */
[----:B------:R-:W-:Y:S01]  /*a760*/  FMUL.FTZ R16, R19, UR31 ;  /* 0x0000001f13107c20 */ /* 0x000fe20008410000 */
[----:B------:R-:W-:Y:S01]  /*a770*/  MUFU.TANH R17, R12 ;  /* 0x0000000c00117308 */ /* 0x000fe20000002400 */
[----:B------:R-:W-:Y:S01]  /*a780*/  HMMA.16816.F32.BF16 R184, R172, R202, R184 ;  /* 0x000000caacb8723c */ /* 0x000fe200000418b8 */
[----:B------:R-:W-:-:S05]  /*a790*/  FMUL.FTZ R18, R18, UR31 ;  /* 0x0000001f12127c20 */ /* 0x000fca0008410000 */
[C---:B-1----:R-:W-:Y:S01]  /*a7a0*/  HMMA.16816.F32.BF16 R32, R8.reuse, R28, R32 ;  /* 0x0000001c0820723c */ /* 0x042fe20000041820 */
[----:B------:R-:W1:Y:S05]  /*a7b0*/  MUFU.TANH R19, R13 ;  /* 0x0000000d00137308 */ /* 0x000e6a0000002400 */
[----:B------:R-:W-:Y:S03]  /*a7c0*/  HMMA.16816.F32.BF16 R168, R8, R30, R168 ;  /* 0x0000001e08a8723c */ /* 0x000fe600000418a8 */
[----:B------:R-:W-:Y:S03]  /*a7d0*/  MUFU.TANH R167, R14 ;  /* 0x0000000e00a77308 */ /* 0x000fe60000002400 */
[C---:B--2---:R-:W-:Y:S05]  /*a7e0*/  HMMA.16816.F32.BF16 R188, R24.reuse, R4, R188 ;  /* 0x0000000418bc723c */ /* 0x044fea00000418bc */
[----:B------:R2:W-:Y:S01]  /*a7f0*/  MUFU.TANH R28, R15 ;  /* 0x0000000f001c7308 */ /* 0x0005e20000002400 */
[----:B------:R-:W-:Y:S01]  /*a800*/  HMMA.16816.F32.BF16 R184, R24, R6, R184 ;  /* 0x0000000618b8723c */ /* 0x000fe200000418b8 */
[----:B------:R-:W-:Y:S05]  /*a810*/  LDSM.16.M88.4 R4, [R231+0xf800] ;  /* 0x00f80000e704783b */ /* 0x000fea0000000200 */
[----:B---3--:R-:W-:Y:S01]  /*a820*/  HMMA.16816.F32.BF16 R180, R196, R20, R180 ;  /* 0x00000014c4b4723c */ /* 0x008fe200000418b4 */
[----:B------:R-:W-:Y:S01]  /*a830*/  MUFU.TANH R2, R2 ;  /* 0x0000000200027308 */ /* 0x000fe20000002400 */
[----:B------:R-:W-:Y:S01]  /*a840*/  FMUL.FTZ R29, R32, UR31 ;  /* 0x0000001f201d7c20 */ /* 0x000fe20008410000 */
[----:B------:R-:W-:-:S03]  /*a850*/  FMUL.FTZ R30, R33, UR31 ;  /* 0x0000001f211e7c20 */ /* 0x000fc60008410000 */
[----:B------:R-:W-:Y:S01]  /*a860*/  HMMA.16816.F32.BF16 R176, R196, R22, R176 ;  /* 0x00000016c4b0723c */ /* 0x000fe200000418b0 */
[----:B------:R-:W-:Y:S02]  /*a870*/  IMAD.U32 R20, RZ, RZ, UR11 ;  /* 0x0000000bff147e24 */ /* 0x000fe4000f8e00ff */
[----:B------:R-:W-:Y:S01]  /*a880*/  FMUL.FTZ R21, R34, UR31 ;  /* 0x0000001f22157c20 */ /* 0x000fe20008410000 */
[----:B------:R-:W-:Y:S01]  /*a890*/  MUFU.TANH R16, R16 ;  /* 0x0000001000107308 */ /* 0x000fe20000002400 */
[----:B--2---:R-:W2:Y:S01]  /*a8a0*/  LDSM.16.M88.4 R12, [R212] ;  /* 0x00000000d40c783b */ /* 0x004ea20000000200 */
[----:B------:R-:W-:Y:S01]  /*a8b0*/  IMAD R20, R20, 0x40, R243 ;  /* 0x0000004014147824 */ /* 0x000fe200078e02f3 */
[----:B------:R-:W-:Y:S01]  /*a8c0*/  HMMA.16816.F32.BF16 R188, R8, R192, R188 ;  /* 0x000000c008bc723c */ /* 0x000fe200000418bc */
[----:B------:R-:W-:Y:S01]  /*a8d0*/  FMUL.FTZ R22, R35, UR31 ;  /* 0x0000001f23167c20 */ /* 0x000fe20008410000 */
[----:B------:R-:W-:Y:S01]  /*a8e0*/  FMUL.FTZ R23, R168, UR31 ;  /* 0x0000001fa8177c20 */ /* 0x000fe20008410000 */
[----:B------:R-:W-:-:S02]  /*a8f0*/  VIADD R31, R20, 0x1 ;  /* 0x00000001141f7836 */ /* 0x000fc40000000000 */
[----:B------:R-:W-:Y:S01]  /*a900*/  FMUL.FTZ R32, R169, UR31 ;  /* 0x0000001fa9207c20 */ /* 0x000fe20008410000 */
[----:B------:R-:W-:Y:S01]  /*a910*/  VIADD R35, R20, 0x9 ;  /* 0x0000000914237836 */ /* 0x000fe20000000000 */
[----:B------:R-:W-:Y:S01]  /*a920*/  MUFU.TANH R21, R21 ;  /* 0x0000001500157308 */ /* 0x000fe20000002400 */
[----:B------:R-:W-:Y:S01]  /*a930*/  FMUL.FTZ R33, R170, UR31 ;  /* 0x0000001faa217c20 */ /* 0x000fe20008410000 */
[C---:B------:R-:W-:Y:S01]  /*a940*/  ISETP.GE.AND P1, PT, R31.reuse, R205, PT ;  /* 0x000000cd1f00720c */ /* 0x040fe20003f26270 */
[----:B------:R-:W-:Y:S01]  /*a950*/  VIADD R169, R20, 0x10 ;  /* 0x0000001014a97836 */ /* 0x000fe20000000000 */
[----:B------:R-:W-:Y:S01]  /*a960*/  ISETP.GE.AND P2, PT, R31, R204, PT ;  /* 0x000000cc1f00720c */ /* 0x000fe20003f46270 */
[----:B------:R-:W-:Y:S01]  /*a970*/  HMMA.16816.F32.BF16 R184, R8, R194, R184 ;  /* 0x000000c208b8723c */ /* 0x000fe200000418b8 */
[----:B------:R-:W-:Y:S01]  /*a980*/  I2FP.F32.S32 R168, R35 ;  /* 0x0000002300a87245 */ /* 0x000fe20000201400 */
[----:B------:R-:W-:Y:S01]  /*a990*/  FMUL.FTZ R34, R171, UR31 ;  /* 0x0000001fab227c20 */ /* 0x000fe20008410000 */
[----:B------:R-:W3:Y:S01]  /*a9a0*/  MUFU.TANH R29, R29 ;  /* 0x0000001d001d7308 */ /* 0x000ee20000002400 */
[----:B------:R-:W-:-:S02]  /*a9b0*/  I2FP.F32.S32 R170, R169 ;  /* 0x000000a900aa7245 */ /* 0x000fc40000201400 */
[----:B-1----:R-:W-:-:S05]  /*a9c0*/  FFMA.FTZ R19, R168, UR5, R19 ;  /* 0x00000005a8137c23 */ /* 0x002fca0008010013 */
[----:B------:R-:W1:Y:S01]  /*a9d0*/  MUFU.TANH R30, R30 ;  /* 0x0000001e001e7308 */ /* 0x000e620000002400 */
[----:B------:R-:W-:Y:S01]  /*a9e0*/  FMUL.FTZ R188, R188, UR31 ;  /* 0x0000001fbcbc7c20 */ /* 0x000fe20008410000 */
[----:B------:R-:W-:Y:S01]  /*a9f0*/  FMUL.FTZ R190, R190, UR31 ;  /* 0x0000001fbebe7c20 */ /* 0x000fe20008410000 */
[----:B------:R-:W-:-:S05]  /*aa00*/  FMUL.FTZ R189, R189, UR31 ;  /* 0x0000001fbdbd7c20 */ /* 0x000fca0008410000 */
[----:B------:R-:W4:Y:S01]  /*aa10*/  MUFU.TANH R22, R22 ;  /* 0x0000001600167308 */ /* 0x000f220000002400 */
[----:B---3--:R-:W-:-:S04]  /*aa20*/  FFMA.FTZ R29, R170, UR5, R29 ;  /* 0x00000005aa1d7c23 */ /* 0x008fc8000801001d */
[----:B------:R-:W-:Y:S01]  /*aa30*/  FMUL.FTZ R184, R184, UR31 ;  /* 0x0000001fb8b87c20 */ /* 0x000fe20008410000 */
[----:B------:R-:W-:Y:S01]  /*aa40*/  FMUL.FTZ R185, R185, UR31 ;  /* 0x0000001fb9b97c20 */ /* 0x000fe20008410000 */
[----:B------:R-:W-:Y:S01]  /*aa50*/  FMUL.FTZ R187, R187, UR31 ;  /* 0x0000001fbbbb7c20 */ /* 0x000fe20008410000 */
[C---:B--2---:R-:W-:Y:S01]  /*aa60*/  HMMA.16816.F32.BF16 R180, R172.reuse, R12, R180 ;  /* 0x0000000cacb4723c */ /* 0x044fe200000418b4 */
[----:B------:R-:W2:Y:S05]  /*aa70*/  MUFU.TANH R23, R23 ;  /* 0x0000001700177308 */ /* 0x000eaa0000002400 */
[----:B------:R-:W-:Y:S01]  /*aa80*/  HMMA.16816.F32.BF16 R176, R172, R14, R176 ;  /* 0x0000000eacb0723c */ /* 0x000fe200000418b0 */
[----:B------:R-:W-:Y:S01]  /*aa90*/  I2FP.F32.S32 R12, R31 ;  /* 0x0000001f000c7245 */ /* 0x000fe20000201400 */
[----:B------:R-:W-:Y:S01]  /*aaa0*/  VIADD R13, R20, 0x8 ;  /* 0x00000008140d7836 */ /* 0x000fe20000000000 */
[----:B------:R-:W3:Y:S03]  /*aab0*/  MUFU.TANH R33, R33 ;  /* 0x0000002100217308 */ /* 0x000ee60000002400 */
[C---:B------:R-:W-:Y:S01]  /*aac0*/  FFMA.FTZ R2, R12.reuse, UR5, R2 ;  /* 0x000000050c027c23 */ /* 0x040fe20008010002 */
[----:B------:R-:W-:Y:S01]  /*aad0*/  FFMA.FTZ R14, R12, UR5, R16 ;  /* 0x000000050c0e7c23 */ /* 0x000fe20008010010 */
[----:B------:R-:W-:-:S03]  /*aae0*/  I2FP.F32.S32 R12, R13 ;  /* 0x0000000d000c7245 */ /* 0x000fc60000201400 */
[----:B------:R-:W-:Y:S01]  /*aaf0*/  FSEL R16, R2, -INF , !P1 ;  /* 0xff80000002107808 */ /* 0x000fe20004800000 */
[----:B------:R-:W5:Y:S01]  /*ab00*/  MUFU.TANH R32, R32 ;  /* 0x0000002000207308 */ /* 0x000f620000002400 */
[----:B------:R-:W-:Y:S01]  /*ab10*/  FSEL R2, R14, -INF , !P2 ;  /* 0xff8000000e027808 */ /* 0x000fe20005000000 */
[C---:B------:R-:W-:Y:S01]  /*ab20*/  FFMA.FTZ R31, R12.reuse, UR5, R17 ;  /* 0x000000050c1f7c23 */ /* 0x040fe20008010011 */
[C---:B------:R-:W-:Y:S01]  /*ab30*/  ISETP.GE.AND P1, PT, R13.reuse, R205, PT ;  /* 0x000000cd0d00720c */ /* 0x040fe20003f26270 */
[----:B------:R-:W-:Y:S01]  /*ab40*/  FFMA.FTZ R17, R12, UR5, R167 ;  /* 0x000000050c117c23 */ /* 0x000fe200080100a7 */
[----:B------:R-:W-:Y:S01]  /*ab50*/  ISETP.GE.AND P2, PT, R13, R204, PT ;  /* 0x000000cc0d00720c */ /* 0x000fe20003f46270 */
[----:B------:R-:W-:Y:S01]  /*ab60*/  HMMA.16816.F32.BF16 R180, R24, R4, R180 ;  /* 0x0000000418b4723c */ /* 0x000fe200000418b4 */
[----:B------:R-:W5:Y:S01]  /*ab70*/  LDSM.16.M88.4 R12, [R224+0x7800] ;  /* 0x00780000e00c783b */ /* 0x000f620000000200 */
[----:B------:R-:W-:Y:S01]  /*ab80*/  FSEL R31, R31, -INF , !P1 ;  /* 0xff8000001f1f7808 */ /* 0x000fe20004800000 */
[----:B------:R-:W5:Y:S01]  /*ab90*/  MUFU.TANH R34, R34 ;  /* 0x0000002200227308 */ /* 0x000f620000002400 */
[----:B------:R-:W-:Y:S01]  /*aba0*/  FSEL R17, R17, -INF , !P2 ;  /* 0xff80000011117808 */ /* 0x000fe20005000000 */
[----:B------:R-:W-:-:S04]  /*abb0*/  DEPBAR.LE SB0, 0x0 ;  /* 0x000080000000791a */ /* 0x000fc80000000000 */
[----:B------:R-:W-:Y:S01]  /*abc0*/  FFMA.FTZ R4, R168, UR5, R28 ;  /* 0x00000005a8047c23 */ /* 0x000fe2000801001c */
[CC--:B------:R-:W-:Y:S01]  /*abd0*/  ISETP.GE.AND P1, PT, R35.reuse, R205.reuse, PT ;  /* 0x000000cd2300720c */ /* 0x0c0fe20003f26270 */
[----:B------:R-:W-:Y:S01]  /*abe0*/  FFMA.FTZ R28, R170, UR5, R21 ;  /* 0x00000005aa1c7c23 */ /* 0x000fe20008010015 */
[-C--:B------:R-:W-:Y:S01]  /*abf0*/  ISETP.GE.AND P2, PT, R35, R204.reuse, PT ;  /* 0x000000cc2300720c */ /* 0x080fe20003f46270 */
[----:B------:R-:W-:Y:S01]  /*ac00*/  HMMA.16816.F32.BF16 R176, R24, R6, R176 ;  /* 0x0000000618b0723c */ /* 0x000fe200000418b0 */
[----:B------:R-:W-:Y:S01]  /*ac10*/  FSEL R5, R19, -INF , !P1 ;  /* 0xff80000013057808 */ /* 0x000fe20004800000 */
[----:B------:R-:W-:Y:S01]  /*ac20*/  FMUL.FTZ R19, R191, UR31 ;  /* 0x0000001fbf137c20 */ /* 0x000fe20008410000 */
[----:B------:R-:W-:Y:S01]  /*ac30*/  FSEL R4, R4, -INF , !P2 ;  /* 0xff80000004047808 */ /* 0x000fe20005000000 */
[----:B------:R2:W5:Y:S01]  /*ac40*/  MUFU.TANH R167, R188 ;  /* 0x000000bc00a77308 */ /* 0x0005620000002400 */
[C---:B------:R-:W-:Y:S02]  /*ac50*/  ISETP.GE.AND P1, PT, R169.reuse, R205, PT ;  /* 0x000000cda900720c */ /* 0x040fe40003f26270 */
[----:B------:R-:W-:Y:S01]  /*ac60*/  ISETP.GE.AND P2, PT, R169, R204, PT ;  /* 0x000000cca900720c */ /* 0x000fe20003f46270 */
[C---:B------:R-:W-:Y:S01]  /*ac70*/  VIADD R169, R20.reuse, 0x11 ;  /* 0x0000001114a97836 */ /* 0x040fe20000000000 */
[----:B------:R-:W-:Y:S01]  /*ac80*/  FSEL R29, R29, -INF , !P1 ;  /* 0xff8000001d1d7808 */ /* 0x000fe20004800000 */
[----:B------:R-:W-:Y:S01]  /*ac90*/  VIADD R7, R20, 0x18 ;  /* 0x0000001814077836 */ /* 0x000fe20000000000 */
[----:B------:R-:W-:Y:S01]  /*aca0*/  FSEL R28, R28, -INF , !P2 ;  /* 0xff8000001c1c7808 */ /* 0x000fe20005000000 */
[----:B------:R-:W5:Y:S01]  /*acb0*/  MUFU.TANH R168, R190 ;  /* 0x000000be00a87308 */ /* 0x000f620000002400 */
[----:B------:R-:W-:-:S02]  /*acc0*/  I2FP.F32.S32 R21, R169 ;  /* 0x000000a900157245 */ /* 0x000fc40000201400 */
[C---:B------:R-:W-:Y:S02]  /*acd0*/  ISETP.GE.AND P1, PT, R169.reuse, R205, PT ;  /* 0x000000cda900720c */ /* 0x040fe40003f26270 */
[-C--:B------:R-:W-:Y:S01]  /*ace0*/  ISETP.GE.AND P2, PT, R169, R204.reuse, PT ;  /* 0x000000cca900720c */ /* 0x080fe20003f46270 */
[C---:B-1----:R-:W-:Y:S01]  /*acf0*/  FFMA.FTZ R30, R21.reuse, UR5, R30 ;  /* 0x00000005151e7c23 */ /* 0x042fe2000801001e */
[----:B----4-:R-:W-:Y:S01]  /*ad00*/  FFMA.FTZ R22, R21, UR5, R22 ;  /* 0x0000000515167c23 */ /* 0x010fe20008010016 */
[----:B------:R-:W-:Y:S01]  /*ad10*/  I2FP.F32.S32 R21, R7 ;  /* 0x0000000700157245 */ /* 0x000fe20000201400 */
[----:B------:R-:W1:Y:S01]  /*ad20*/  MUFU.TANH R35, R189 ;  /* 0x000000bd00237308 */ /* 0x000e620000002400 */
[----:B--2---:R-:W-:Y:S01]  /*ad30*/  IMAD.MOV.U32 R188, RZ, RZ, R206 ;  /* 0x000000ffffbc7224 */ /* 0x004fe200078e00ce */
[----:B------:R-:W-:Y:S02]  /*ad40*/  FSEL R27, R30, -INF , !P1 ;  /* 0xff8000001e1b7808 */ /* 0x000fe40004800000 */
[C---:B------:R-:W-:Y:S01]  /*ad50*/  FFMA.FTZ R23, R21.reuse, UR5, R23 ;  /* 0x0000000515177c23 */ /* 0x040fe20008010017 */
[----:B---3--:R-:W-:Y:S01]  /*ad60*/  FFMA.FTZ R33, R21, UR5, R33 ;  /* 0x0000000515217c23 */ /* 0x008fe20008010021 */
[----:B------:R-:W-:Y:S01]  /*ad70*/  FSEL R24, R22, -INF , !P2 ;  /* 0xff80000016187808 */ /* 0x000fe20005000000 */
[----:B-----5:R-:W-:Y:S01]  /*ad80*/  HMMA.16816.F32.BF16 R180, R8, R12, R180 ;  /* 0x0000000c08b4723c */ /* 0x020fe200000418b4 */
[----:B------:R-:W2:Y:S01]  /*ad90*/  MUFU.TANH R19, R19 ;  /* 0x0000001300137308 */ /* 0x000ea20000002400 */
[C---:B------:R-:W-:Y:S01]  /*ada0*/  ISETP.GE.AND P1, PT, R7.reuse, R205, PT ;  /* 0x000000cd0700720c */ /* 0x040fe20003f26270 */
[----:B------:R-:W-:Y:S01]  /*adb0*/  VIADD R22, R20, 0x20 ;  /* 0x0000002014167836 */ /* 0x000fe20000000000 */
[----:B------:R-:W-:-:S02]  /*adc0*/  ISETP.GE.AND P2, PT, R7, R204, PT ;  /* 0x000000cc0700720c */ /* 0x000fc40003f46270 */
[----:B------:R-:W-:Y:S01]  /*add0*/  FSEL R26, R23, -INF , !P1 ;  /* 0xff800000171a7808 */ /* 0x000fe20004800000 */
[----:B------:R-:W-:Y:S01]  /*ade0*/  VIADD R13, R20, 0x19 ;  /* 0x00000019140d7836 */ /* 0x000fe20000000000 */
[----:B------:R-:W-:Y:S01]  /*adf0*/  FSEL R33, R33, -INF , !P2 ;  /* 0xff80000021217808 */ /* 0x000fe20005000000 */
[----:B------:R-:W3:Y:S01]  /*ae00*/  MUFU.TANH R6, R184 ;  /* 0x000000b800067308 */ /* 0x000ee20000002400 */
[----:B------:R-:W-:Y:S01]  /*ae10*/  FMUL.FTZ R12, R186, UR31 ;  /* 0x0000001fba0c7c20 */ /* 0x000fe20008410000 */
[C---:B------:R-:W-:Y:S01]  /*ae20*/  VIADD R23, R20.reuse, 0x21 ;  /* 0x0000002114177836 */ /* 0x040fe20000000000 */
[----:B------:R-:W-:Y:S01]  /*ae30*/  I2FP.F32.S32 R21, R13 ;  /* 0x0000000d00157245 */ /* 0x000fe20000201400 */
[----:B------:R-:W-:Y:S01]  /*ae40*/  HMMA.16816.F32.BF16 R176, R8, R14, R176 ;  /* 0x0000000e08b0723c */ /* 0x000fe200000418b0 */
[CC--:B------:R-:W-:Y:S02]  /*ae50*/  ISETP.GE.AND P1, PT, R13.reuse, R205.reuse, PT ;  /* 0x000000cd0d00720c */ /* 0x0c0fe40003f26270 */
[----:B------:R-:W-:Y:S01]  /*ae60*/  ISETP.GE.AND P2, PT, R13, R204, PT ;  /* 0x000000cc0d00720c */ /* 0x000fe20003f46270 */
[C---:B------:R-:W-:Y:S01]  /*ae70*/  FFMA.FTZ R25, R21.reuse, UR5, R32 ;  /* 0x0000000515197c23 */ /* 0x040fe20008010020 */
[----:B------:R-:W-:Y:S01]  /*ae80*/  FFMA.FTZ R32, R21, UR5, R34 ;  /* 0x0000000515207c23 */ /* 0x000fe20008010022 */
[----:B------:R-:W-:Y:S01]  /*ae90*/  I2FP.F32.S32 R13, R22 ;  /* 0x00000016000d7245 */ /* 0x000fe20000201400 */
[----:B------:R-:W-:Y:S01]  /*aea0*/  MUFU.TANH R7, R185 ;  /* 0x000000b900077308 */ /* 0x000fe20000002400 */
[C---:B------:R-:W-:Y:S01]  /*aeb0*/  VIADD R11, R20.reuse, 0x28 ;  /* 0x00000028140b7836 */ /* 0x040fe20000000000 */
[----:B------:R-:W-:Y:S01]  /*aec0*/  FSEL R25, R25, -INF , !P1 ;  /* 0xff80000019197808 */ /* 0x000fe20004800000 */
[----:B------:R-:W-:Y:S01]  /*aed0*/  VIADD R9, R20, 0x29 ;  /* 0x0000002914097836 */ /* 0x000fe20000000000 */
[----:B------:R-:W-:Y:S01]  /*aee0*/  FSEL R32, R32, -INF , !P2 ;  /* 0xff80000020207808 */ /* 0x000fe20005000000 */
[C---:B------:R-:W-:Y:S01]  /*aef0*/  FFMA.FTZ R167, R13.reuse, UR5, R167 ;  /* 0x000000050da77c23 */ /* 0x040fe200080100a7 */
[C---:B------:R-:W-:Y:S01]  /*af00*/  ISETP.GE.AND P1, PT, R22.reuse, R205, PT ;  /* 0x000000cd1600720c */ /* 0x040fe20003f26270 */
[----:B------:R-:W-:Y:S01]  /*af10*/  FFMA.FTZ R198, R13, UR5, R168 ;  /* 0x000000050dc67c23 */ /* 0x000fe200080100a8 */
[-C--:B------:R-:W-:Y:S01]  /*af20*/  ISETP.GE.AND P2, PT, R22, R204.reuse, PT ;  /* 0x000000cc1600720c */ /* 0x080fe20003f46270 */
[----:B------:R-:W4:Y:S01]  /*af30*/  MUFU.TANH R12, R12 ;  /* 0x0000000c000c7308 */ /* 0x000f220000002400 */
[----:B------:R-:W-:Y:S01]  /*af40*/  I2FP.F32.S32 R22, R23 ;  /* 0x0000001700167245 */ /* 0x000fe20000201400 */
[----:B------:R-:W-:Y:S01]  /*af50*/  FMUL.FTZ R13, R180, UR31 ;  /* 0x0000001fb40d7c20 */ /* 0x000fe20008410000 */
[----:B------:R-:W-:Y:S01]  /*af60*/  FSEL R168, R167, -INF , !P1 ;  /* 0xff800000a7a87808 */ /* 0x000fe20004800000 */
[----:B------:R-:W-:Y:S01]  /*af70*/  FMUL.FTZ R10, R182, UR31 ;  /* 0x0000001fb60a7c20 */ /* 0x000fe20008410000 */
[----:B------:R-:W-:Y:S01]  /*af80*/  FSEL R198, R198, -INF , !P2 ;  /* 0xff800000c6c67808 */ /* 0x000fe20005000000 */
[C---:B-1----:R-:W-:Y:S01]  /*af90*/  FFMA.FTZ R35, R22.reuse, UR5, R35 ;  /* 0x0000000516237c23 */ /* 0x042fe20008010023 */
[----:B--2---:R-:W-:Y:S01]  /*afa0*/  FFMA.FTZ R19, R22, UR5, R19 ;  /* 0x0000000516137c23 */ /* 0x004fe20008010013 */
[----:B------:R-:W1:Y:S01]  /*afb0*/  MUFU.TANH R21, R187 ;  /* 0x000000bb00157308 */ /* 0x000e620000002400 */
[----:B------:R-:W-:Y:S01]  /*afc0*/  ISETP.GE.AND P1, PT, R23, R205, PT ;  /* 0x000000cd1700720c */ /* 0x000fe20003f26270 */
[----:B------:R-:W-:Y:S01]  /*afd0*/  FMUL.FTZ R183, R183, UR31 ;  /* 0x0000001fb7b77c20 */ /* 0x000fe20008410000 */
[-C--:B------:R-:W-:Y:S01]  /*afe0*/  ISETP.GE.AND P2, PT, R23, R204.reuse, PT ;  /* 0x000000cc1700720c */ /* 0x080fe20003f46270 */
[----:B------:R-:W-:Y:S01]  /*aff0*/  FMUL.FTZ R8, R181, UR31 ;  /* 0x0000001fb5087c20 */ /* 0x000fe20008410000 */
[----:B------:R-:W-:Y:S01]  /*b000*/  I2FP.F32.S32 R14, R11 ;  /* 0x0000000b000e7245 */ /* 0x000fe20000201400 */
[----:B------:R-:W-:Y:S01]  /*b010*/  FMUL.FTZ R176, R176, UR31 ;  /* 0x0000001fb0b07c20 */ /* 0x000fe20008410000 */
[----:B------:R-:W-:Y:S01]  /*b020*/  FSEL R169, R35, -INF , !P1 ;  /* 0xff80000023a97808 */ /* 0x000fe20004800000 */
[----:B------:R-:W2:Y:S01]  /*b030*/  MUFU.TANH R13, R13 ;  /* 0x0000000d000d7308 */ /* 0x000ea20000002400 */
[----:B------:R-:W-:Y:S01]  /*b040*/  FSEL R200, R19, -INF , !P2 ;  /* 0xff80000013c87808 */ /* 0x000fe20005000000 */
[C---:B---3--:R-:W-:Y:S01]  /*b050*/  FFMA.FTZ R6, R14.reuse, UR5, R6 ;  /* 0x000000050e067c23 */ /* 0x048fe20008010006 */
[C---:B------:R-:W-:Y:S01]  /*b060*/  ISETP.GE.AND P1, PT, R11.reuse, R205, PT ;  /* 0x000000cd0b00720c */ /* 0x040fe20003f26270 */
[----:B----4-:R-:W-:Y:S01]  /*b070*/  FFMA.FTZ R12, R14, UR5, R12 ;  /* 0x000000050e0c7c23 */ /* 0x010fe2000801000c */
[----:B------:R-:W-:Y:S01]  /*b080*/  ISETP.GE.AND P2, PT, R11, R204, PT ;  /* 0x000000cc0b00720c */ /* 0x000fe20003f46270 */
[----:B------:R-:W-:Y:S01]  /*b090*/  FMUL.FTZ R177, R177, UR31 ;  /* 0x0000001fb1b17c20 */ /* 0x000fe20008410000 */
[----:B------:R-:W-:Y:S01]  /*b0a0*/  I2FP.F32.S32 R11, R9 ;  /* 0x00000009000b7245 */ /* 0x000fe20000201400 */
[----:B------:R-:W3:Y:S01]  /*b0b0*/  MUFU.TANH R10, R10 ;  /* 0x0000000a000a7308 */ /* 0x000ee20000002400 */
[----:B------:R-:W-:Y:S01]  /*b0c0*/  FSEL R202, R6, -INF , !P1 ;  /* 0xff80000006ca7808 */ /* 0x000fe20004800000 */
[----:B------:R-:W-:Y:S01]  /*b0d0*/  IMAD.MOV.U32 R167, RZ, RZ, R207 ;  /* 0x000000ffffa77224 */ /* 0x000fe200078e00cf */
[----:B------:R-:W-:Y:S01]  /*b0e0*/  FSEL R199, R12, -INF , !P2 ;  /* 0xff8000000cc77808 */ /* 0x000fe20005000000 */
[----:B------:R-:W-:Y:S01]  /*b0f0*/  FFMA.FTZ R201, R11, UR5, R7 ;  /* 0x000000050bc97c23 */ /* 0x000fe20008010007 */
[----:B------:R-:W-:-:S02]  /*b100*/  VIADD R7, R20, 0x30 ;  /* 0x0000003014077836 */ /* 0x000fc40000000000 */
[----:B-1----:R-:W-:Y:S01]  /*b110*/  FFMA.FTZ R21, R11, UR5, R21 ;  /* 0x000000050b157c23 */ /* 0x002fe20008010015 */
[C---:B------:R-:W-:Y:S01]  /*b120*/  ISETP.GE.AND P1, PT, R9.reuse, R205, PT ;  /* 0x000000cd0900720c */ /* 0x040fe20003f26270 */
[----:B------:R-:W1:Y:S01]  /*b130*/  MUFU.TANH R6, R183 ;  /* 0x000000b700067308 */ /* 0x000e620000002400 */
[----:B------:R-:W-:Y:S01]  /*b140*/  BAR.SYNC.DEFER_BLOCKING 0x0 ;  /* 0x0000000000007b1d */ /* 0x000fe20000010000 */
[-C--:B------:R-:W-:Y:S01]  /*b150*/  ISETP.GE.AND P2, PT, R9, R204.reuse, PT ;  /* 0x000000cc0900720c */ /* 0x080fe20003f46270 */
[----:B------:R-:W-:Y:S01]  /*b160*/  FMUL.FTZ R11, R178, UR31 ;  /* 0x0000001fb20b7c20 */ /* 0x000fe20008410000 */
[----:B------:R-:W-:Y:S01]  /*b170*/  I2FP.F32.S32 R182, R7 ;  /* 0x0000000700b67245 */ /* 0x000fe20000201400 */
[----:B------:R-:W-:Y:S01]  /*b180*/  VIADD R9, R20, 0x31 ;  /* 0x0000003114097836 */ /* 0x000fe20000000000 */
[----:B------:R-:W-:Y:S02]  /*b190*/  FSEL R201, R201, -INF , !P1 ;  /* 0xff800000c9c97808 */ /* 0x000fe40004800000 */
[----:B------:R-:W4:Y:S01]  /*b1a0*/  MUFU.TANH R8, R8 ;  /* 0x0000000800087308 */ /* 0x000f220000002400 */
[----:B------:R-:W-:Y:S01]  /*b1b0*/  FSEL R197, R21, -INF , !P2 ;  /* 0xff80000015c57808 */ /* 0x000fe20005000000 */
[C---:B--2---:R-:W-:Y:S01]  /*b1c0*/  FFMA.FTZ R13, R182.reuse, UR5, R13 ;  /* 0x00000005b60d7c23 */ /* 0x044fe2000801000d */
[C---:B------:R-:W-:Y:S01]  /*b1d0*/  ISETP.GE.AND P1, PT, R7.reuse, R205, PT ;  /* 0x000000cd0700720c */ /* 0x040fe20003f26270 */
[----:B---3--:R-:W-:Y:S01]  /*b1e0*/  FFMA.FTZ R182, R182, UR5, R10 ;  /* 0x00000005b6b67c23 */ /* 0x008fe2000801000a */
[----:B------:R-:W-:Y:S01]  /*b1f0*/  ISETP.GE.AND P2, PT, R7, R204, PT ;  /* 0x000000cc0700720c */ /* 0x000fe20003f46270 */
[----:B------:R-:W-:Y:S01]  /*b200*/  VIADD R10, R20, 0x38 ;  /* 0x00000038140a7836 */ /* 0x000fe20000000000 */
[----:B------:R-:W-:Y:S01]  /*b210*/  I2FP.F32.S32 R12, R9 ;  /* 0x00000009000c7245 */ /* 0x000fe20000201400 */
[----:B------:R-:W2:Y:S01]  /*b220*/  MUFU.TANH R7, R176 ;  /* 0x000000b000077308 */ /* 0x000ea20000002400 */
[----:B------:R-:W-:-:S02]  /*b230*/  FSEL R182, R182, -INF , !P2 ;  /* 0xff800000b6b67808 */ /* 0x000fc40005000000 */
[----:B------:R-:W-:Y:S01]  /*b240*/  ISETP.GE.AND P2, PT, R9, R204, PT ;  /* 0x000000cc0900720c */ /* 0x000fe20003f46270 */
[----:B-1----:R-:W-:Y:S01]  /*b250*/  FFMA.FTZ R6, R12, UR5, R6 ;  /* 0x000000050c067c23 */ /* 0x002fe20008010006 */
[----:B------:R-:W-:Y:S02]  /*b260*/  FSEL R187, R13, -INF , !P1 ;  /* 0xff8000000dbb7808 */ /* 0x000fe40004800000 */
[----:B------:R-:W-:Y:S01]  /*b270*/  ISETP.GE.AND P1, PT, R9, R205, PT ;  /* 0x000000cd0900720c */ /* 0x000fe20003f26270 */
[----:B------:R-:W1:Y:S01]  /*b280*/  MUFU.TANH R11, R11 ;  /* 0x0000000b000b7308 */ /* 0x000e620000002400 */
[----:B------:R-:W-:Y:S01]  /*b290*/  FSEL R181, R6, -INF , !P2 ;  /* 0xff80000006b57808 */ /* 0x000fe20005000000 */
[----:B----4-:R-:W-:Y:S01]  /*b2a0*/  FFMA.FTZ R8, R12, UR5, R8 ;  /* 0x000000050c087c23 */ /* 0x010fe20008010008 */
[----:B------:R-:W-:Y:S02]  /*b2b0*/  I2FP.F32.S32 R9, R10 ;  /* 0x0000000a00097245 */ /* 0x000fe40000201400 */
[----:B------:R-:W-:-:S02]  /*b2c0*/  ISETP.GE.AND P2, PT, R10, R204, PT ;  /* 0x000000cc0a00720c */ /* 0x000fc40003f46270 */
[----:B------:R-:W-:Y:S01]  /*b2d0*/  FSEL R185, R8, -INF , !P1 ;  /* 0xff80000008b97808 */ /* 0x000fe20004800000 */
[----:B------:R-:W3:Y:S01]  /*b2e0*/  MUFU.TANH R0, R0 ;  /* 0x0000000000007308 */ /* 0x000ee20000002400 */
[----:B--2---:R-:W-:Y:S01]  /*b2f0*/  FFMA.FTZ R7, R9, UR5, R7 ;  /* 0x0000000509077c23 */ /* 0x004fe20008010007 */
[-C--:B------:R-:W-:Y:S01]  /*b300*/  ISETP.GE.AND P1, PT, R10, R205.reuse, PT ;  /* 0x000000cd0a00720c */ /* 0x080fe20003f26270 */
[----:B------:R-:W-:Y:S01]  /*b310*/  FMUL.FTZ R8, R179, UR31 ;  /* 0x0000001fb3087c20 */ /* 0x000fe20008410000 */
[----:B------:R-:W-:Y:S02]  /*b320*/  I2FP.F32.S32 R10, R20 ;  /* 0x00000014000a7245 */ /* 0x000fe40000201400 */
[----:B------:R-:W-:Y:S02]  /*b330*/  FSEL R183, R7, -INF , !P1 ;  /* 0xff80000007b77808 */ /* 0x000fe40004800000 */
[----:B------:R-:W2:Y:S01]  /*b340*/  MUFU.TANH R6, R177 ;  /* 0x000000b100067308 */ /* 0x000ea20000002400 */
[----:B-1----:R-:W-:Y:S01]  /*b350*/  FFMA.FTZ R11, R9, UR5, R11 ;  /* 0x00000005090b7c23 */ /* 0x002fe2000801000b */
[C---:B------:R-:W-:Y:S01]  /*b360*/  VIADD R9, R20.reuse, 0x39 ;  /* 0x0000003914097836 */ /* 0x040fe20000000000 */
[----:B------:R-:W-:-:S03]  /*b370*/  ISETP.GE.AND P1, PT, R20, R205, PT ;  /* 0x000000cd1400720c */ /* 0x000fc60003f26270 */
[----:B------:R-:W-:Y:S02]  /*b380*/  FSEL R179, R11, -INF , !P2 ;  /* 0xff8000000bb37808 */ /* 0x000fe40005000000 */
[----:B------:R-:W1:Y:S01]  /*b390*/  MUFU.TANH R18, R18 ;  /* 0x0000001200127308 */ /* 0x000e620000002400 */
[----:B------:R-:W-:Y:S01]  /*b3a0*/  I2FP.F32.S32 R7, R9 ;  /* 0x0000000900077245 */ /* 0x000fe20000201400 */
[----:B---3--:R-:W-:Y:S01]  /*b3b0*/  FFMA.FTZ R0, R10, UR5, R0 ;  /* 0x000000050a007c23 */ /* 0x008fe20008010000 */
[----:B------:R-:W-:-:S05]  /*b3c0*/  ISETP.GE.AND P2, PT, R20, R204, PT ;  /* 0x000000cc1400720c */ /* 0x000fca0003f46270 */
[----:B------:R-:W3:Y:S01]  /*b3d0*/  MUFU.TANH R8, R8 ;  /* 0x0000000800087308 */ /* 0x000ee20000002400 */
[----:B--2---:R-:W-:Y:S01]  /*b3e0*/  FFMA.FTZ R184, R7, UR5, R6 ;  /* 0x0000000507b87c23 */ /* 0x004fe20008010006 */
[----:B------:R-:W-:Y:S02]  /*b3f0*/  FSEL R6, R0, -INF , !P1 ;  /* 0xff80000000067808 */ /* 0x000fe40004800000 */
[----:B------:R-:W-:-:S04]  /*b400*/  ISETP.GE.AND P1, PT, R9, R205, PT ;  /* 0x000000cd0900720c */ /* 0x000fc80003f26270 */
[----:B------:R-:W-:Y:S01]  /*b410*/  FSEL R184, R184, -INF , !P1 ;  /* 0xff800000b8b87808 */ /* 0x000fe20004800000 */
[----:B-1----:R-:W-:Y:S01]  /*b420*/  FFMA.FTZ R18, R10, UR5, R18 ;  /* 0x000000050a127c23 */ /* 0x002fe20008010012 */
[----:B------:R-:W-:-:S04]  /*b430*/  PLOP3.LUT P1, PT, PT, PT, UP0, 0x80, 0x0 ;  /* 0x000000000000781c */ /* 0x000fc80003f2f008 */
[----:B------:R-:W-:Y:S02]  /*b440*/  FSEL R0, R18, -INF , !P2 ;  /* 0xff80000012007808 */ /* 0x000fe40005000000 */
[----:B------:R-:W-:Y:S01]  /*b450*/  ISETP.GE.AND P2, PT, R9, R204, PT ;  /* 0x000000cc0900720c */ /* 0x000fe20003f46270 */
[----:B---3--:R-:W-:-:S05]  /*b460*/  FFMA.FTZ R8, R7, UR5, R8 ;  /* 0x0000000507087c23 */ /* 0x008fca0008010008 */
[----:B------:R-:W-:Y:S01]  /*b470*/  FSEL R178, R8, -INF , !P2 ;  /* 0xff80000008b27808 */ /* 0x000fe20005000000 */
[----:B------:R-:W-:Y:S06]  /*b480*/  @!P1 BRA `(.L_x_2571) ;  /* 0x0000000c00b09947 */ /* 0x000fec0003800000 */
        /* <DEDUP_REMOVED lines=74> */
.L_x_2572:
[----:B------:R-:W-:-:S04]  /*b930*/  ULEA UR20, -UR6, URZ, 0x6 ;  /* 0x0000003f06147291 */ /* 0x000fc8000f8e313f */
[----:B------:R-:W-:-:S12]  /*b940*/  USHF.R.S32.HI UR14, URZ, 0x1f, UR20 ;  /* 0x0000001f3f0e7899 */ /* 0x000fd80008011414 */
.L_x_2573:
[C---:B------:R-:W-:Y:S01]  /*b950*/  @!P5 IADD3 R8, P1, R166.reuse, UR20, RZ ;  /* 0x00000014a608dc10 */ /* 0x040fe2000ff3e0ff */
[----:B------:R-:W-:Y:S01]  /*b960*/  UIADD3 UR4, UP1, UP0, UR29, UR20, UR29 ;  /* 0x000000141d047290 */ /* 0x000fe2000f83e01d */
[----:B------:R-:W-:Y:S01]  /*b970*/  @!P4 IADD3 R10, P2, R166, UR20, RZ ;  /* 0x00000014a60acc10 */ /* 0x000fe2000ff5e0ff */
[----:B------:R1:W-:Y:S01]  /*b980*/  @P6 STS.128 [R242+0x8000], RZ ;  /* 0x008000fff2006388 */ /* 0x0003e20000000c00 */
[----:B------:R-:W-:Y:S01]  /*b990*/  @!P5 IADD3.X R7, R165, UR14, RZ, P1, !PT ;  /* 0x0000000ea507dc10 */ /* 0x000fe20008ffe4ff */
[----:B------:R-:W-:Y:S01]  /*b9a0*/  UIADD3.X UR9, UR28, UR14, UR28, UP1, UP0 ;  /* 0x0000000e1c097290 */ /* 0x000fe20008fe041c */
[C---:B------:R-:W-:Y:S01]  /*b9b0*/  @!P5 LEA R174, P1, R8.reuse, UR16, 0x1 ;  /* 0x0000001008aedc11 */ /* 0x040fe2000f8208ff */
[----:B------:R-:W-:Y:S01]  /*b9c0*/  UIADD3 UR7, UP1, UR29, UR4, URZ ;  /* 0x000000041d077290 */ /* 0x000fe2000ff3e03f */
[----:B------:R-:W-:Y:S01]  /*b9d0*/  BSSY B0, `(.L_x_2574) ;  /* 0x0000092000007945 */ /* 0x000fe20003800000 */
[----:B------:R-:W-:Y:S01]  /*b9e0*/  VOTEU.ALL UP0, P6 ;  /* 0x00000000003f7886 */ /* 0x000fe20003000000 */
[----:B------:R-:W-:-:S02]  /*b9f0*/  @!P5 LEA.HI.X R175, R8, UR17, R7, 0x1, P1 ;  /* 0x0000001108afdc11 */ /* 0x000fc400088f0c07 */
[----:B------:R-:W-:Y:S02]  /*ba00*/  @!P3 IADD3 R9, P1, R166, UR20, RZ ;  /* 0x00000014a609bc10 */ /* 0x000fe4000ff3e0ff */
[C---:B------:R-:W-:Y:S01]  /*ba10*/  @!P4 IADD3.X R8, R165.reuse, UR14, RZ, P2, !PT ;  /* 0x0000000ea508cc10 */ /* 0x040fe200097fe4ff */
[----:B------:R-:W-:Y:S01]  /*ba20*/  @!UP0 UIADD3 UR21, UP2, UR29, UR20, URZ ;  /* 0x000000141d158290 */ /* 0x000fe2000ff5e03f */
[C---:B------:R-:W-:Y:S02]  /*ba30*/  @!P4 LEA R22, P2, R10.reuse, UR16, 0x1 ;  /* 0x000000100a16cc11 */ /* 0x040fe4000f8408ff */
[----:B------:R-:W-:Y:S01]  /*ba40*/  @!P3 IADD3.X R7, R165, UR14, RZ, P1, !PT ;  /* 0x0000000ea507bc10 */ /* 0x000fe20008ffe4ff */
[----:B------:R-:W-:Y:S01]  /*ba50*/  @!UP0 UIADD3.X UR15, UR28, UR14, URZ, UP2, !UPT ;  /* 0x0000000e1c0f8290 */ /* 0x000fe200097fe43f */
[----:B------:R-:W-:Y:S01]  /*ba60*/  @!P4 LEA.HI.X R23, R10, UR17, R8, 0x1, P2 ;  /* 0x000000110a17cc11 */ /* 0x000fe200090f0c08 */
[----:B------:R-:W-:Y:S01]  /*ba70*/  IMAD.U32 R8, RZ, RZ, UR20 ;  /* 0x00000014ff087e24 */ /* 0x000fe2000f8e00ff */
[----:B------:R-:W-:-:S04]  /*ba80*/  @!P3 LEA R20, P1, R9, UR16, 0x1 ;  /* 0x000000100914bc11 */ /* 0x000fc8000f8208ff */
[----:B------:R-:W-:Y:S01]  /*ba90*/  @!P3 LEA.HI.X R21, R9, UR17, R7, 0x1, P1 ;  /* 0x000000110915bc11 */ /* 0x000fe200088f0c07 */
[----:B------:R-:W-:Y:S01]  /*baa0*/  IMAD.U32 R7, RZ, RZ, UR14 ;  /* 0x0000000eff077e24 */ /* 0x000fe2000f8e00ff */
[----:B------:R-:W-:Y:S01]  /*bab0*/  @!P5 IADD3 R11, P2, P1, R166, UR29, R8 ;  /* 0x0000001da60bdc10 */ /* 0x000fe2000f95e008 */
[----:B------:R-:W-:-:S03]  /*bac0*/  IMAD.U32 R9, RZ, RZ, UR14 ;  /* 0x0000000eff097e24 */ /* 0x000fc6000f8e00ff */
[----:B------:R-:W-:Y:S02]  /*bad0*/  @!P5 IADD3.X R10, R165, UR28, R7, P2, P1 ;  /* 0x0000001ca50adc10 */ /* 0x000fe400097e2407 */
[C---:B------:R-:W-:Y:S02]  /*bae0*/  @!P5 LEA R172, P1, R11.reuse, UR16, 0x1 ;  /* 0x000000100bacdc11 */ /* 0x040fe4000f8208ff */
[C---:B------:R-:W-:Y:S02]  /*baf0*/  @!P6 LEA R176, P2, R8.reuse, R249, 0x1 ;  /* 0x000000f908b0e211 */ /* 0x040fe400078408ff */
[----:B------:R-:W-:Y:S01]  /*bb00*/  @!P5 LEA.HI.X R173, R11, UR17, R10, 0x1, P1 ;  /* 0x000000110baddc11 */ /* 0x000fe200088f0c0a */
[----:B------:R-:W-:Y:S01]  /*bb10*/  IMAD.U32 R10, RZ, RZ, UR4 ;  /* 0x00000004ff0a7e24 */ /* 0x000fe2000f8e00ff */
        /* <DEDUP_REMOVED lines=24> */
[----:B------:R-:W-:Y:S02]  /*bca0*/  @!P6 LEA.HI.X R171, R10, R248, R9, 0x1, P2 ;  /* 0x000000f80aabe211 */ /* 0x000fe400010f0c09 */
        /* <DEDUP_REMOVED lines=11> */
[----:B------:R-:W-:Y:S01]  /*bd60*/  @!P5 LEA.HI.X R35, R9, UR17, R7, 0x1, P2 ;  /* 0x000000110923dc11 */ /* 0x000fe200090f0c07 */
[----:B------:R-:W-:Y:S01]  /*bd70*/  IMAD.U32 R9, RZ, RZ, UR21 ;  /* 0x00000015ff097e24 */ /* 0x000fe2000f8e00ff */
[----:B------:R-:W-:Y:S02]  /*bd80*/  @!P4 IADD3.X R7, R165, UR9, RZ, P1, !PT ;  /* 0x00000009a507cc10 */ /* 0x000fe40008ffe4ff */
[----:B------:R-:W-:Y:S02]  /*bd90*/  @!P4 LEA R12, P2, R8, UR16, 0x1 ;  /* 0x00000010080ccc11 */ /* 0x000fe4000f8408ff */
[----:B------:R-:W-:Y:S01]  /*bda0*/  @!P3 IADD3 R11, P1, R166, UR4, RZ ;  /* 0x00000004a60bbc10 */ /* 0x000fe2000ff3e0ff */
[----:B------:R-:W-:Y:S01]  /*bdb0*/  UIADD3.X UR4, UR28, UR9, URZ, UP1, !UPT ;  /* 0x000000091c047290 */ /* 0x000fe20008ffe43f */
[----:B------:R-:W-:Y:S01]  /*bdc0*/  @!P4 LEA.HI.X R13, R8, UR17, R7, 0x1, P2 ;  /* 0x00000011080dcc11 */ /* 0x000fe200090f0c07 */
[----:B------:R-:W-:Y:S01]  /*bdd0*/  IMAD.U32 R8, RZ, RZ, UR15 ;  /* 0x0000000fff087e24 */ /* 0x000fe2000f8e00ff */
[----:B------:R-:W-:Y:S01]  /*bde0*/  @!P6 LEA R192, P2, R9, R249, 0x1 ;  /* 0x000000f909c0e211 */ /* 0x000fe200078408ff */
[----:B------:R-:W-:Y:S01]  /*bdf0*/  IMAD.U32 R7, RZ, RZ, UR7 ;  /* 0x00000007ff077e24 */ /* 0x000fe2000f8e00ff */
[----:B------:R-:W-:-:S02]  /*be00*/  @!P3 IADD3.X R10, R165, UR9, RZ, P1, !PT ;  /* 0x00000009a50abc10 */ /* 0x000fc40008ffe4ff */
[----:B------:R-:W-:Y:S02]  /*be10*/  @!P3 LEA R190, P1, R11, UR16, 0x1 ;  /* 0x000000100bbebc11 */ /* 0x000fe4000f8208ff */
[-C--:B------:R-:W-:Y:S01]  /*be20*/  @!P6 LEA.HI.X R193, R9, R248.reuse, R8, 0x1, P2 ;  /* 0x000000f809c1e211 */ /* 0x080fe200010f0c08 */
[----:B------:R-:W-:Y:S01]  /*be30*/  IMAD.U32 R8, RZ, RZ, UR4 ;  /* 0x00000004ff087e24 */ /* 0x000fe2000f8e00ff */
[----:B------:R-:W-:Y:S02]  /*be40*/  @!P3 LEA.HI.X R191, R11, UR17, R10, 0x1, P1 ;  /* 0x000000110bbfbc11 */ /* 0x000fe400088f0c0a */
[C---:B------:R-:W-:Y:S01]  /*be50*/  @!P6 LEA R10, P2, R7.reuse, R249, 0x1 ;  /* 0x000000f9070ae211 */ /* 0x040fe200078408ff */
[----:B------:R-:W-:Y:S01]  /*be60*/  @!PT LDS RZ, [RZ] ;  /* 0x00000000fffff984 */ /* 0x000fe20000000800 */
[----:B------:R-:W-:Y:S01]  /*be70*/  @!PT LDS RZ, [RZ] ;  /* 0x00000000fffff984 */ /* 0x000fe20000000800 */
[----:B------:R-:W-:Y:S01]  /*be80*/  @!PT LDS RZ, [RZ] ;  /* 0x00000000fffff984 */ /* 0x000fe20000000800 */
[----:B------:R1:W-:Y:S01]  /*be90*/  @!P6 LDGSTS.E.BYPASS.LTC128B.128 [R242+0x8800], desc[UR24][R192.64] ;  /* 0x08800000c0f2efae */ /* 0x0003e2000b901d58 */
[----:B------:R-:W-:Y:S02]  /*bea0*/  @!P5 IADD3 R9, P1, R166, UR7, RZ ;  /* 0x00000007a609dc10 */ /* 0x000fe4000ff3e0ff */
[----:B------:R-:W-:Y:S01]  /*beb0*/  @!P6 LEA.HI.X R11, R7, R248, R8, 0x1, P2 ;  /* 0x000000f8070be211 */ /* 0x000fe200010f0c08 */
[----:B------:R1:W-:Y:S01]  /*bec0*/  @P5 STS.128 [R242+0xa800], RZ ;  /* 0x00a800fff2005388 */ /* 0x0003e20000000c00 */
[----:B------:R-:W-:-:S02]  /*bed0*/  @!P5 IADD3.X R8, R165, UR4, RZ, P1, !PT ;  /* 0x00000004a508dc10 */ /* 0x000fc40008ffe4ff */
[C---:B------:R-:W-:Y:S01]  /*bee0*/  @!P5 LEA R194, P2, R9.reuse, UR16, 0x1 ;  /* 0x0000001009c2dc11 */ /* 0x040fe2000f8408ff */
[----:B------:R-:W-:Y:S01]  /*bef0*/  @!PT LDS RZ, [RZ] ;  /* 0x00000000fffff984 */ /* 0x000fe20000000800 */
[----:B------:R-:W-:Y:S01]  /*bf00*/  @!PT LDS RZ, [RZ] ;  /* 0x00000000fffff984 */ /* 0x000fe20000000800 */
[----:B------:R-:W-:Y:S01]  /*bf10*/  @!PT LDS RZ, [RZ] ;  /* 0x00000000fffff984 */ /* 0x000fe20000000800 */
[----:B------:R1:W-:Y:S01]  /*bf20*/  @!P5 LDGSTS.E.BYPASS.LTC128B.128 [R242+0xa800], desc[UR24][R172.64+0x80] ;  /* 0x0a800080acf2dfae */ /* 0x0003e2000b901d58 */
[----:B------:R-:W-:Y:S02]  /*bf30*/  @!P4 IADD3 R7, P1, R166, UR7, RZ ;  /* 0x00000007a607cc10 */ /* 0x000fe4000ff3e0ff */
[----:B------:R-:W-:Y:S01]  /*bf40*/  @!P5 LEA.HI.X R195, R9, UR17, R8, 0x1, P2 ;  /* 0x0000001109c3dc11 */ /* 0x000fe200090f0c08 */
[----:B------:R1:W-:Y:S01]  /*bf50*/  @P4 STS.128 [R242+0xc800], RZ ;  /* 0x00c800fff2004388 */ /* 0x0003e20000000c00 */
[----:B------:R-:W-:Y:S02]  /*bf60*/  @!P4 IADD3.X R8, R165, UR4, RZ, P1, !PT ;  /* 0x00000004a508cc10 */ /* 0x000fe40008ffe4ff */
[C---:B------:R-:W-:Y:S01]  /*bf70*/  @!P4 LEA R204, P1, R7.reuse, UR16, 0x1 ;  /* 0x0000001007cccc11 */ /* 0x040fe2000f8208ff */
[----:B------:R-:W-:Y:S01]  /*bf80*/  @!PT LDS RZ, [RZ] ;  /* 0x00000000fffff984 */ /* 0x000fe20000000800 */
[----:B------:R-:W-:Y:S01]  /*bf90*/  @!PT LDS RZ, [RZ] ;  /* 0x00000000fffff984 */ /* 0x000fe20000000800 */
[----:B------:R-:W-:Y:S01]  /*bfa0*/  @!PT LDS RZ, [RZ] ;  /* 0x00000000fffff984 */ /* 0x000fe20000000800 */
[----:B------:R1:W-:Y:S03]  /*bfb0*/  @!P4 LDGSTS.E.BYPASS.LTC128B.128 [R242+0xc800], desc[UR24][R18.64+0x100] ;  /* 0x0c80010012f2cfae */ /* 0x0003e6000b901d58 */
[----:B------:R-:W-:Y:S01]  /*bfc0*/  @!P4 LEA.HI.X R205, R7, UR17, R8, 0x1, P1 ;  /* 0x0000001107cdcc11 */ /* 0x000fe200088f0c08 */
        /* <DEDUP_REMOVED lines=44> */
[----:B------:R-:W-:-:S04]  /*c290*/  LEA R8, P1, R166, UR16, 0x1 ;  /* 0x00000010a6087c11 */ /* 0x000fc8000f8208ff */
[----:B------:R-:W-:-:S05]  /*c2a0*/  LEA.HI.X R9, R166, UR17, R165, 0x1, P1 ;  /* 0x00000011a6097c11 */ /* 0x000fca00088f0ca5 */
[----:B------:R-:W-:Y:S01]  /*c2b0*/  @!PT LDS RZ, [RZ] ;  /* 0x00000000fffff984 */ /* 0x000fe20000000800 */
[----:B------:R-:W-:Y:S01]  /*c2c0*/  @!PT LDS RZ, [RZ] ;  /* 0x00000000fffff984 */ /* 0x000fe20000000800 */
[----:B------:R-:W-:Y:S01]  /*c2d0*/  @!PT LDS RZ, [RZ] ;  /* 0x00000000fffff984 */ /* 0x000fe20000000800 */
[----:B------:R2:W-:Y:S04]  /*c2e0*/  LDGSTS.E.BYPASS.LTC128B.128 [R242+0xf800], desc[UR24][R8.64+0x180] ;  /* 0x0f80018008f27fae */ /* 0x0005e8000b901d58 */
.L_x_2575:
[----:B------:R-:W-:Y:S05]  /*c2f0*/  BSYNC B0 ;  /* 0x0000000000007941 */ /* 0x000fea0003800000 */
.L_x_2574:
[----:B------:R-:W0:Y:S01]  /*c300*/  LDGDEPBAR ;  /* 0x00000000000079af */ /* 0x000e220000000000 */
[----:B--2---:R-:W-:Y:S02]  /*c310*/  IMAD.U32 R8, RZ, RZ, UR20 ;  /* 0x00000014ff087e24 */ /* 0x004fe4000f8e00ff */
[----:B------:R-:W-:-:S03]  /*c320*/  IMAD.U32 R7, RZ, RZ, UR14 ;  /* 0x0000000eff077e24 */ /* 0x000fc6000f8e00ff */
[----:B------:R-:W-:-:S04]  /*c330*/  LEA R249, P1, R8, R249, 0x1 ;  /* 0x000000f908f97211 */ /* 0x000fc800078208ff */
[----:B------:R-:W-:-:S09]  /*c340*/  LEA.HI.X R248, R8, R248, R7, 0x1, P1 ;  /* 0x000000f808f87211 */ /* 0x000fd200008f0c07 */
.L_x_2571:
        /* <DEDUP_REMOVED lines=40> */
[----:B-1----:R-:W-:-:S03]  /*c5d0*/  FMNMX.FTZ R176, R8, R176, !PT ;  /* 0x000000b008b07209 */ /* 0x002fc60007810000 */
[----:B------:R-:W1:Y:S01]  /*c5e0*/  LDSM.16.MT88.4 R8, [R230+0x10000] ;  /* 0x01000000e608783b */ /* 0x000e620000004200 */
[C---:B------:R-:W-:Y:S01]  /*c5f0*/  FSETP.NEU.FTZ.AND P2, PT, R176.reuse, -INF , PT ;  /* 0xff800000b000780b */ /* 0x040fe20003f5d000 */
[----:B------:R-:W-:Y:S01]  /*c600*/  FMUL.FTZ R186, R176, UR23 ;  /* 0x00000017b0ba7c20 */ /* 0x000fe20008410000 */
[----:B--2---:R-:W-:-:S04]  /*c610*/  FMNMX.FTZ R175, R7, R175, !PT ;  /* 0x000000af07af7209 */ /* 0x004fc80007810000 */
[----:B------:R-:W-:Y:S01]  /*c620*/  FSEL R186, R186, RZ, P2 ;  /* 0x000000ffbaba7208 */ /* 0x000fe20001000000 */
[C---:B------:R-:W-:Y:S01]  /*c630*/  FMUL.FTZ R180, R175.reuse, UR23 ;  /* 0x00000017afb47c20 */ /* 0x040fe20008410000 */
[----:B------:R-:W-:-:S03]  /*c640*/  FSETP.NEU.FTZ.AND P1, PT, R175, -INF , PT ;  /* 0xff800000af00780b */ /* 0x000fc60003f3d000 */
[--C-:B------:R-:W-:Y:S01]  /*c650*/  FFMA.FTZ R166, R5, UR23, -R186.reuse ;  /* 0x0000001705a67c23 */ /* 0x100fe200080108ba */
[----:B------:R-:W-:Y:S01]  /*c660*/  FSEL R5, R176, RZ, P2 ;  /* 0x000000ffb0057208 */ /* 0x000fe20001000000 */
[--C-:B------:R-:W-:Y:S01]  /*c670*/  FFMA.FTZ R174, R6, UR23, -R186.reuse ;  /* 0x0000001706ae7c23 */ /* 0x100fe200080108ba */
[----:B------:R-:W-:Y:S01]  /*c680*/  FSEL R180, R180, RZ, P1 ;  /* 0x000000ffb4b47208 */ /* 0x000fe20000800000 */
[--C-:B------:R-:W-:Y:S01]  /*c690*/  FFMA.FTZ R173, R16, UR23, -R186.reuse ;  /* 0x0000001710ad7c23 */ /* 0x100fe200080108ba */
[----:B------:R-:W-:Y:S01]  /*c6a0*/  FFMA.FTZ R172, R31, UR23, -R186 ;  /* 0x000000171fac7c23 */ /* 0x000fe200080108ba */
[----:B------:R-:W-:Y:S01]  /*c6b0*/  FADD.FTZ R5, R164, -R5 ;  /* 0x80000005a4057221 */ /* 0x000fe20000010000 */
[----:B------:R-:W-:Y:S01]  /*c6c0*/  MUFU.EX2 R166, R166 ;  /* 0x000000a600a67308 */ /* 0x000fe20000000800 */
[--C-:B------:R-:W-:Y:S01]  /*c6d0*/  FFMA.FTZ R164, R4, UR23, -R180.reuse ;  /* 0x0000001704a47c23 */ /* 0x100fe200080108b4 */
[----:B------:R-:W-:Y:S01]  /*c6e0*/  FSEL R4, R175, RZ, P1 ;  /* 0x000000ffaf047208 */ /* 0x000fe20000800000 */
[--C-:B------:R-:W-:Y:S01]  /*c6f0*/  FFMA.FTZ R165, R0, UR23, -R180.reuse ;  /* 0x0000001700a57c23 */ /* 0x100fe200080108b4 */
[--C-:B------:R-:W-:Y:S01]  /*c700*/  FFMA.FTZ R2, R2, UR23, -R180.reuse ;  /* 0x0000001702027c23 */ /* 0x100fe200080108b4 */
[----:B------:R-:W-:Y:S01]  /*c710*/  FFMA.FTZ R0, R17, UR23, -R180 ;  /* 0x0000001711007c23 */ /* 0x000fe200080108b4 */
[----:B------:R-:W-:Y:S01]  /*c720*/  FMUL.FTZ R5, R5, UR23 ;  /* 0x0000001705057c20 */ /* 0x000fe20008410000 */
[----:B------:R-:W-:Y:S01]  /*c730*/  FADD.FTZ R4, R3, -R4 ;  /* 0x8000000403047221 */ /* 0x000fe20000010000 */
[----:B------:R-:W-:Y:S01]  /*c740*/  MUFU.EX2 R174, R174 ;  /* 0x000000ae00ae7308 */ /* 0x000fe20000000800 */
[----:B------:R-:W2:Y:S01]  /*c750*/  LDSM.16.MT88.4 R16, [R229+0x10000] ;  /* 0x01000000e510783b */ /* 0x000ea20000004200 */
[--C-:B------:R-:W-:Y:S01]  /*c760*/  FFMA.FTZ R190, R27, UR23, -R186.reuse ;  /* 0x000000171bbe7c23 */ /* 0x100fe200080108ba */
[----:B------:R-:W-:Y:S01]  /*c770*/  FMUL.FTZ R3, R4, UR23 ;  /* 0x0000001704037c20 */ /* 0x000fe20008410000 */
[--C-:B------:R-:W-:Y:S01]  /*c780*/  FFMA.FTZ R191, R26, UR23, -R186.reuse ;  /* 0x000000171abf7c23 */ /* 0x100fe200080108ba */
[----:B------:R-:W-:Y:S01]  /*c790*/  FFMA.FTZ R192, R25, UR23, -R186 ;  /* 0x0000001719c07c23 */ /* 0x000fe200080108ba */
[----:B------:R-:W-:Y:S01]  /*c7a0*/  FFMA.FTZ R195, R24, UR23, -R180 ;  /* 0x0000001718c37c23 */ /* 0x000fe200080108b4 */
[----:B------:R-:W-:Y:S01]  /*c7b0*/  FFMA.FTZ R189, R29, UR23, -R186 ;  /* 0x000000171dbd7c23 */ /* 0x000fe200080108ba */
[----:B------:R-:W3:Y:S01]  /*c7c0*/  MUFU.EX2 R173, R173 ;  /* 0x000000ad00ad7308 */ /* 0x000ee20000000800 */
[----:B------:R-:W-:Y:S01]  /*c7d0*/  LDSM.16.MT88.4 R24, [R230+0x10800] ;  /* 0x01080000e618783b */ /* 0x000fe20000004200 */
[--C-:B------:R-:W-:Y:S01]  /*c7e0*/  FFMA.FTZ R193, R28, UR23, -R180.reuse ;  /* 0x000000171cc17c23 */ /* 0x100fe200080108b4 */
[--C-:B------:R-:W-:Y:S01]  /*c7f0*/  FFMA.FTZ R194, R33, UR23, -R180.reuse ;  /* 0x0000001721c27c23 */ /* 0x100fe200080108b4 */
[----:B------:R-:W-:Y:S01]  /*c800*/  FFMA.FTZ R196, R32, UR23, -R180 ;  /* 0x0000001720c47c23 */ /* 0x000fe200080108b4 */
[----:B------:R-:W-:Y:S01]  /*c810*/  LDSM.16.MT88.4 R28, [R232+0x10800] ;  /* 0x01080000e81c783b */ /* 0x000fe20000004200 */
[--C-:B------:R-:W-:Y:S01]  /*c820*/  FFMA.FTZ R203, R168, UR23, -R186.reuse ;  /* 0x00000017a8cb7c23 */ /* 0x100fe200080108ba */
[--C-:B------:R-:W-:Y:S01]  /*c830*/  FFMA.FTZ R204, R169, UR23, -R186.reuse ;  /* 0x00000017a9cc7c23 */ /* 0x100fe200080108ba */
[----:B------:R-:W4:Y:S01]  /*c840*/  MUFU.EX2 R172, R172 ;  /* 0x000000ac00ac7308 */ /* 0x000f220000000800 */
[----:B------:R-:W-:Y:S01]  /*c850*/  LDSM.16.MT88.4 R32, [R229+0x12800] ;  /* 0x01280000e520783b */ /* 0x000fe20000004200 */
[--C-:B------:R-:W-:Y:S01]  /*c860*/  FFMA.FTZ R202, R202, UR23, -R186.reuse ;  /* 0x00000017caca7c23 */ /* 0x100fe200080108ba */
[----:B------:R-:W-:Y:S01]  /*c870*/  FFMA.FTZ R201, R201, UR23, -R186 ;  /* 0x00000017c9c97c23 */ /* 0x000fe200080108ba */
[--C-:B------:R-:W-:Y:S01]  /*c880*/  FFMA.FTZ R198, R198, UR23, -R180.reuse ;  /* 0x00000017c6c67c23 */ /* 0x100fe200080108b4 */
[----:B------:R-:W-:Y:S01]  /*c890*/  LDSM.16.MT88.4 R168, [R229+0x16800] ;  /* 0x01680000e5a8783b */ /* 0x000fe20000004200 */
[--C-:B------:R-:W-:Y:S01]  /*c8a0*/  FFMA.FTZ R200, R200, UR23, -R180.reuse ;  /* 0x00000017c8c87c23 */ /* 0x100fe200080108b4 */
[--C-:B------:R-:W-:Y:S01]  /*c8b0*/  FFMA.FTZ R199, R199, UR23, -R180.reuse ;  /* 0x00000017c7c77c23 */ /* 0x100fe200080108b4 */
[----:B------:R-:W-:Y:S01]  /*c8c0*/  MUFU.EX2 R165, R165 ;  /* 0x000000a500a57308 */ /* 0x000fe20000000800 */
[----:B---3--:R-:W-:Y:S01]  /*c8d0*/  F2FP.BF16.F32.PACK_AB R4, R173, R174 ;  /* 0x000000aead04723e */ /* 0x008fe200000010ff */
[----:B------:R-:W-:Y:S01]  /*c8e0*/  FFMA.FTZ R197, R197, UR23, -R180 ;  /* 0x00000017c5c57c23 */ /* 0x000fe200080108b4 */
[--C-:B------:R-:W-:Y:S01]  /*c8f0*/  FFMA.FTZ R187, R187, UR23, -R186.reuse ;  /* 0x00000017bbbb7c23 */ /* 0x100fe200080108ba */
[--C-:B------:R-:W-:Y:S01]  /*c900*/  FFMA.FTZ R185, R185, UR23, -R186.reuse ;  /* 0x00000017b9b97c23 */ /* 0x100fe200080108ba */
[--C-:B------:R-:W-:Y:S01]  /*c910*/  FFMA.FTZ R183, R183, UR23, -R186.reuse ;  /* 0x00000017b7b77c23 */ /* 0x100fe200080108ba */
[----:B------:R-:W-:Y:S01]  /*c920*/  FFMA.FTZ R184, R184, UR23, -R186 ;  /* 0x00000017b8b87c23 */ /* 0x000fe200080108ba */
[--C-:B------:R-:W-:Y:S01]  /*c930*/  FFMA.FTZ R182, R182, UR23, -R180.reuse ;  /* 0x00000017b6b67c23 */ /* 0x100fe200080108b4 */
[----:B------:R-:W-:Y:S01]  /*c940*/  MUFU.EX2 R2, R2 ;  /* 0x0000000200027308 */ /* 0x000fe20000000800 */
[----:B----4-:R-:W-:Y:S01]  /*c950*/  F2FP.BF16.F32.PACK_AB R6, R166, R172 ;  /* 0x000000aca606723e */ /* 0x010fe200000010ff */
[--C-:B------:R-:W-:Y:S01]  /*c960*/  FFMA.FTZ R181, R181, UR23, -R180.reuse ;  /* 0x00000017b5b57c23 */ /* 0x100fe200080108b4 */
[--C-:B------:R-:W-:Y:S01]  /*c970*/  FFMA.FTZ R179, R179, UR23, -R180.reuse ;  /* 0x00000017b3b37c23 */ /* 0x100fe200080108b4 */
[----:B------:R-:W-:-:S04]  /*c980*/  FFMA.FTZ R178, R178, UR23, -R180 ;  /* 0x00000017b2b27c23 */ /* 0x000fc800080108b4 */
[----:B------:R-:W-:Y:S08]  /*c990*/  MUFU.EX2 R0, R0 ;  /* 0x0000000000007308 */ /* 0x000ff00000000800 */
[----:B------:R-:W3:Y:S08]  /*c9a0*/  MUFU.EX2 R164, R164 ;  /* 0x000000a400a47308 */ /* 0x000ef00000000800 */
[----:B------:R4:W5:Y:S08]  /*c9b0*/  MUFU.EX2 R177, R5 ;  /* 0x0000000500b17308 */ /* 0x0009700000000800 */
[----:B------:R-:W1:Y:S01]  /*c9c0*/  MUFU.EX2 R3, R3 ;  /* 0x0000000300037308 */ /* 0x000e620000000800 */
[----:B---3--:R-:W-:-:S07]  /*c9d0*/  F2FP.BF16.F32.PACK_AB R7, R164, R0 ;  /* 0x00000000a407723e */ /* 0x008fce00000010ff */
[----:B------:R-:W3:Y:S01]  /*c9e0*/  MUFU.EX2 R189, R189 ;  /* 0x000000bd00bd7308 */ /* 0x000ee20000000800 */
[----:B----4-:R-:W-:Y:S01]  /*c9f0*/  F2FP.BF16.F32.PACK_AB R5, R2, R165 ;  /* 0x000000a50205723e */ /* 0x010fe200000010ff */
[-C--:B-----5:R-:W-:Y:S01]  /*ca00*/  FMUL.FTZ R160, R160, R177.reuse ;  /* 0x000000b1a0a07220 */ /* 0x0a0fe20000410000 */
[-C--:B------:R-:W-:Y:S01]  /*ca10*/  FMUL.FTZ R161, R161, R177.reuse ;  /* 0x000000b1a1a17220 */ /* 0x080fe20000410000 */
[-C--:B------:R-:W-:Y:S01]  /*ca20*/  FMUL.FTZ R156, R156, R177.reuse ;  /* 0x000000b19c9c7220 */ /* 0x080fe20000410000 */
[-C--:B------:R-:W-:Y:S01]  /*ca30*/  FMUL.FTZ R157, R157, R177.reuse ;  /* 0x000000b19d9d7220 */ /* 0x080fe20000410000 */
[-C--:B------:R-:W-:Y:S01]  /*ca40*/  FMUL.FTZ R152, R152, R177.reuse ;  /* 0x000000b198987220 */ /* 0x080fe20000410000 */
[-C--:B------:R-:W-:Y:S01]  /*ca50*/  FMUL.FTZ R153, R153, R177.reuse ;  /* 0x000000b199997220 */ /* 0x080fe20000410000 */
[----:B------:R-:W-:Y:S01]  /*ca60*/  FMUL.FTZ R148, R148, R177 ;  /* 0x000000b194947220 */ /* 0x000fe20000410000 */
[-C--:B-1----:R-:W-:Y:S01]  /*ca70*/  FMUL.FTZ R162, R162, R3.reuse ;  /* 0x00000003a2a27220 */ /* 0x082fe20000410000 */
[-C--:B------:R-:W-:Y:S01]  /*ca80*/  FMUL.FTZ R163, R163, R3.reuse ;  /* 0x00000003a3a37220 */ /* 0x080fe20000410000 */
[-C--:B------:R-:W-:Y:S01]  /*ca90*/  FMUL.FTZ R158, R158, R3.reuse ;  /* 0x000000039e9e7220 */ /* 0x080fe20000410000 */
[----:B------:R-:W-:Y:S01]  /*caa0*/  FMUL.FTZ R159, R159, R3 ;  /* 0x000000039f9f7220 */ /* 0x000fe20000410000 */
[----:B------:R-:W-:Y:S01]  /*cab0*/  FMUL.FTZ R149, R149, R177 ;  /* 0x000000b195957220 */ /* 0x000fe20000410000 */
[-C--:B------:R-:W-:Y:S01]  /*cac0*/  FMUL.FTZ R154, R154, R3.reuse ;  /* 0x000000039a9a7220 */ /* 0x080fe20000410000 */
[-C--:B------:R-:W-:Y:S01]  /*cad0*/  FMUL.FTZ R155, R155, R3.reuse ;  /* 0x000000039b9b7220 */ /* 0x080fe20000410000 */
        /* <DEDUP_REMOVED lines=9> */
[----:B------:R-:W1:Y:S01]  /*cb70*/  LDSM.16.MT88.4 R12, [R228+0x10000] ;  /* 0x01000000e40c783b */ /* 0x000e620000004200 */
[-C--:B------:R-:W-:Y:S01]  /*cb80*/  FMUL.FTZ R147, R147, R3.reuse ;  /* 0x0000000393937220 */ /* 0x080fe20000410000 */
[-C--:B------:R-:W-:Y:S01]  /*cb90*/  FMUL.FTZ R142, R142, R3.reuse ;  /* 0x000000038e8e7220 */ /* 0x080fe20000410000 */
[----:B------:R-:W-:Y:S01]  /*cba0*/  FMUL.FTZ R143, R143, R3 ;  /* 0x000000038f8f7220 */ /* 0x000fe20000410000 */
[-C--:B------:R-:W-:Y:S01]  /*cbb0*/  FMUL.FTZ R136, R136, R177.reuse ;  /* 0x000000b188887220 */ /* 0x080fe20000410000 */
[C---:B------:R-:W-:Y:S01]  /*cbc0*/  HMMA.16816.F32.BF16 R152, R4.reuse, R8, R152 ;  /* 0x000000080498723c */ /* 0x040fe20000041898 */
[-C--:B------:R-:W-:Y:S01]  /*cbd0*/  FMUL.FTZ R137, R137, R177.reuse ;  /* 0x000000b189897220 */ /* 0x080fe20000410000 */
[-C--:B------:R-:W-:Y:S01]  /*cbe0*/  FMUL.FTZ R132, R132, R177.reuse ;  /* 0x000000b184847220 */ /* 0x080fe20000410000 */
[----:B------:R-:W-:Y:S01]  /*cbf0*/  FMUL.FTZ R133, R133, R177 ;  /* 0x000000b185857220 */ /* 0x000fe20000410000 */
[-C--:B------:R-:W-:Y:S01]  /*cc00*/  FMUL.FTZ R138, R138, R3.reuse ;  /* 0x000000038a8a7220 */ /* 0x080fe20000410000 */
[-C--:B------:R-:W-:Y:S01]  /*cc10*/  FMUL.FTZ R139, R139, R3.reuse ;  /* 0x000000038b8b7220 */ /* 0x080fe20000410000 */
[C---:B------:R-:W-:Y:S01]  /*cc20*/  HMMA.16816.F32.BF16 R148, R4.reuse, R10, R148 ;  /* 0x0000000a0494723c */ /* 0x040fe20000041894 */
[----:B------:R-:W4:Y:S01]  /*cc30*/  LDSM.16.MT88.4 R8, [R232+0x12000] ;  /* 0x01200000e808783b */ /* 0x000f220000004200 */
[-C--:B------:R-:W-:Y:S01]  /*cc40*/  FMUL.FTZ R134, R134, R3.reuse ;  /* 0x0000000386867220 */ /* 0x080fe20000410000 */
[----:B------:R-:W-:Y:S01]  /*cc50*/  FMUL.FTZ R135, R135, R3 ;  /* 0x0000000387877220 */ /* 0x000fe20000410000 */
[-C--:B------:R-:W-:Y:S01]  /*cc60*/  FMUL.FTZ R36, R36, R177.reuse ;  /* 0x000000b124247220 */ /* 0x080fe20000410000 */
[-C--:B------:R-:W-:Y:S01]  /*cc70*/  FMUL.FTZ R37, R37, R177.reuse ;  /* 0x000000b125257220 */ /* 0x080fe20000410000 */
[-C--:B------:R-:W-:Y:S01]  /*cc80*/  FMUL.FTZ R40, R40, R177.reuse ;  /* 0x000000b128287220 */ /* 0x080fe20000410000 */
[----:B------:R-:W-:Y:S01]  /*cc90*/  FMUL.FTZ R41, R41, R177 ;  /* 0x000000b129297220 */ /* 0x000fe20000410000 */
[-C--:B------:R-:W-:Y:S01]  /*cca0*/  FMUL.FTZ R38, R38, R3.reuse ;  /* 0x0000000326267220 */ /* 0x080fe20000410000 */
[-C--:B------:R-:W-:Y:S01]  /*ccb0*/  FMUL.FTZ R39, R39, R3.reuse ;  /* 0x0000000327277220 */ /* 0x080fe20000410000 */
[-C--:B------:R-:W-:Y:S01]  /*ccc0*/  FMUL.FTZ R42, R42, R3.reuse ;  /* 0x000000032a2a7220 */ /* 0x080fe20000410000 */
[----:B------:R-:W-:Y:S01]  /*ccd0*/  FMUL.FTZ R43, R43, R3 ;  /* 0x000000032b2b7220 */ /* 0x000fe20000410000 */
[C---:B--2---:R-:W-:Y:S01]  /*cce0*/  HMMA.16816.F32.BF16 R144, R4.reuse, R16, R144 ;  /* 0x000000100490723c */ /* 0x044fe20000041890 */
[-C--:B------:R-:W-:Y:S01]  /*ccf0*/  FMUL.FTZ R44, R44, R177.reuse ;  /* 0x000000b12c2c7220 */ /* 0x080fe20000410000 */
[-C--:B------:R-:W-:Y:S01]  /*cd00*/  FMUL.FTZ R45, R45, R177.reuse ;  /* 0x000000b12d2d7220 */ /* 0x080fe20000410000 */
[-C--:B------:R-:W-:Y:S01]  /*cd10*/  FMUL.FTZ R48, R48, R177.reuse ;  /* 0x000000b130307220 */ /* 0x080fe20000410000 */
[----:B------:R-:W-:Y:S01]  /*cd20*/  FMUL.FTZ R49, R49, R177 ;  /* 0x000000b131317220 */ /* 0x000fe20000410000 */
[-C--:B------:R-:W-:Y:S01]  /*cd30*/  FMUL.FTZ R46, R46, R3.reuse ;  /* 0x000000032e2e7220 */ /* 0x080fe20000410000 */
[C---:B------:R-:W-:Y:S01]  /*cd40*/  HMMA.16816.F32.BF16 R140, R4.reuse, R18, R140 ;  /* 0x00000012048c723c */ /* 0x040fe2000004188c */
[----:B------:R-:W2:Y:S01]  /*cd50*/  LDSM.16.MT88.4 R16, [R230+0x12000] ;  /* 0x01200000e610783b */ /* 0x000ea20000004200 */
[-C--:B------:R-:W-:Y:S01]  /*cd60*/  FMUL.FTZ R47, R47, R3.reuse ;  /* 0x000000032f2f7220 */ /* 0x080fe20000410000 */
        /* <DEDUP_REMOVED lines=8> */
[C---:B-1----:R-:W-:Y:S01]  /*cdf0*/  HMMA.16816.F32.BF16 R136, R4.reuse, R12, R136 ;  /* 0x0000000c0488723c */ /* 0x042fe20000041888 */
[-C--:B------:R-:W-:Y:S01]  /*ce00*/  FMUL.FTZ R58, R58, R3.reuse ;  /* 0x000000033a3a7220 */ /* 0x080fe20000410000 */
[----:B------:R-:W-:Y:S01]  /*ce10*/  FMUL.FTZ R59, R59, R3 ;  /* 0x000000033b3b7220 */ /* 0x000fe20000410000 */
[-C--:B------:R-:W-:Y:S01]  /*ce20*/  FMUL.FTZ R60, R60, R177.reuse ;  /* 0x000000b13c3c7220 */ /* 0x080fe20000410000 */
[-C--:B------:R-:W-:Y:S01]  /*ce30*/  FMUL.FTZ R61, R61, R177.reuse ;  /* 0x000000b13d3d7220 */ /* 0x080fe20000410000 */
[-C--:B------:R-:W-:Y:S01]  /*ce40*/  FMUL.FTZ R64, R64, R177.reuse ;  /* 0x000000b140407220 */ /* 0x080fe20000410000 */
[C---:B------:R-:W-:Y:S01]  /*ce50*/  HMMA.16816.F32.BF16 R132, R4.reuse, R14, R132 ;  /* 0x0000000e0484723c */ /* 0x040fe20000041884 */
[----:B------:R-:W1:Y:S01]  /*ce60*/  LDSM.16.MT88.4 R12, [R229+0x12000] ;  /* 0x01200000e50c783b */ /* 0x000e620000004200 */
[----:B------:R-:W-:Y:S01]  /*ce70*/  FMUL.FTZ R65, R65, R177 ;  /* 0x000000b141417220 */ /* 0x000fe20000410000 */
[-C--:B------:R-:W-:Y:S01]  /*ce80*/  FMUL.FTZ R62, R62, R3.reuse ;  /* 0x000000033e3e7220 */ /* 0x080fe20000410000 */
[-C--:B------:R-:W-:Y:S01]  /*ce90*/  FMUL.FTZ R63, R63, R3.reuse ;  /* 0x000000033f3f7220 */ /* 0x080fe20000410000 */
[-C--:B------:R-:W-:Y:S01]  /*cea0*/  FMUL.FTZ R66, R66, R3.reuse ;  /* 0x0000000342427220 */ /* 0x080fe20000410000 */
[C---:B----4-:R-:W-:Y:S01]  /*ceb0*/  HMMA.16816.F32.BF16 R36, R4.reuse, R8, R36 ;  /* 0x000000080424723c */ /* 0x050fe20000041824 */
        /* <DEDUP_REMOVED lines=29> */
[----:B------:R-:W-:Y:S01]  /*d090*/  FMUL.FTZ R91, R91, R3 ;  /* 0x000000035b5b7220 */ /* 0x000fe20000410000 */
[-C--:B------:R-:W-:Y:S01]  /*d0a0*/  FMUL.FTZ R100, R100, R177.reuse ;  /* 0x000000b164647220 */ /* 0x080fe20000410000 */
[----:B------:R-:W-:Y:S01]  /*d0b0*/  FMUL.FTZ R101, R101, R177 ;  /* 0x000000b165657220 */ /* 0x000fe20000410000 */
[-C--:B------:R-:W-:Y:S01]  /*d0c0*/  FMUL.FTZ R102, R102, R3.reuse ;  /* 0x0000000366667220 */ /* 0x080fe20000410000 */
[----:B------:R-:W-:Y:S01]  /*d0d0*/  FMUL.FTZ R103, R103, R3 ;  /* 0x0000000367677220 */ /* 0x000fe20000410000 */
[C---:B-1----:R-:W-:Y:S01]  /*d0e0*/  HMMA.16816.F32.BF16 R52, R4.reuse, R12, R52 ;  /* 0x0000000c0434723c */ /* 0x042fe20000041834 */
[-C--:B------:R-:W-:Y:S01]  /*d0f0*/  FMUL.FTZ R104, R104, R177.reuse ;  /* 0x000000b168687220 */ /* 0x080fe20000410000 */
[----:B------:R-:W-:Y:S01]  /*d100*/  FMUL.FTZ R105, R105, R177 ;  /* 0x000000b169697220 */ /* 0x000fe20000410000 */
[-C--:B------:R-:W-:Y:S01]  /*d110*/  FMUL.FTZ R106, R106, R3.reuse ;  /* 0x000000036a6a7220 */ /* 0x080fe20000410000 */
[----:B------:R-:W-:Y:S01]  /*d120*/  FMUL.FTZ R107, R107, R3 ;  /* 0x000000036b6b7220 */ /* 0x000fe20000410000 */
[-C--:B------:R-:W-:Y:S01]  /*d130*/  FMUL.FTZ R92, R92, R177.reuse ;  /* 0x000000b15c5c7220 */ /* 0x080fe20000410000 */
[C---:B------:R-:W-:Y:S01]  /*d140*/  HMMA.16816.F32.BF16 R56, R4.reuse, R14, R56 ;  /* 0x0000000e0438723c */ /* 0x040fe20000041838 */
[----:B------:R-:W1:Y:S01]  /*d150*/  LDSM.16.MT88.4 R12, [R230+0x14000] ;  /* 0x01400000e60c783b */ /* 0x000e620000004200 */
        /* <DEDUP_REMOVED lines=16> */
[C---:B------:R-:W-:Y:S01]  /*d260*/  HMMA.16816.F32.BF16 R100, R4.reuse, R20, R100 ;  /* 0x000000140464723c */ /* 0x040fe20000041864 */
[-C--:B------:R-:W-:Y:S01]  /*d270*/  FMUL.FTZ R114, R114, R3.reuse ;  /* 0x0000000372727220 */ /* 0x080fe20000410000 */
[----:B------:R-:W-:Y:S01]  /*d280*/  FMUL.FTZ R115, R115, R3 ;  /* 0x0000000373737220 */ /* 0x000fe20000410000 */
[-C--:B------:R-:W-:Y:S01]  /*d290*/  FMUL.FTZ R116, R116, R177.reuse ;  /* 0x000000b174747220 */ /* 0x080fe20000410000 */
[----:B------:R-:W-:Y:S01]  /*d2a0*/  FMUL.FTZ R117, R117, R177 ;  /* 0x000000b175757220 */ /* 0x000fe20000410000 */
        /* <DEDUP_REMOVED lines=9> */
[-C--:B------:R-:W-:Y:S01]  /*d340*/  FMUL.FTZ R124, R124, R177.reuse ;  /* 0x000000b17c7c7220 */ /* 0x080fe20000410000 */
[-C--:B------:R-:W-:Y:S01]  /*d350*/  FMUL.FTZ R125, R125, R177.reuse ;  /* 0x000000b17d7d7220 */ /* 0x080fe20000410000 */
[-C--:B------:R-:W-:Y:S01]  /*d360*/  FMUL.FTZ R128, R128, R177.reuse ;  /* 0x000000b180807220 */ /* 0x080fe20000410000 */
[----:B------:R-:W-:Y:S01]  /*d370*/  FMUL.FTZ R129, R129, R177 ;  /* 0x000000b181817220 */ /* 0x000fe20000410000 */
[C---:B------:R-:W-:Y:S01]  /*d380*/  HMMA.16816.F32.BF16 R104, R4.reuse, R22, R104 ;  /* 0x000000160468723c */ /* 0x040fe20000041868 */
[----:B------:R-:W5:Y:S01]  /*d390*/  LDSM.16.MT88.4 R20, [R228+0x16000] ;  /* 0x01600000e414783b */ /* 0x000f620000004200 */
[-C--:B------:R-:W-:Y:S01]  /*d3a0*/  FMUL.FTZ R126, R126, R3.reuse ;  /* 0x000000037e7e7220 */ /* 0x080fe20000410000 */
[-C--:B------:R-:W-:Y:S01]  /*d3b0*/  FMUL.FTZ R127, R127, R3.reuse ;  /* 0x000000037f7f7220 */ /* 0x080fe20000410000 */
[-C--:B------:R-:W-:Y:S01]  /*d3c0*/  FMUL.FTZ R130, R130, R3.reuse ;  /* 0x0000000382827220 */ /* 0x080fe20000410000 */
[----:B------:R-:W-:Y:S01]  /*d3d0*/  FMUL.FTZ R131, R131, R3 ;  /* 0x0000000383837220 */ /* 0x000fe20000410000 */
        /* <DEDUP_REMOVED lines=18> */
[----:B---3--:R-:W-:Y:S01]  /*d500*/  FADD.FTZ R174, R189, R174 ;  /* 0x000000aebdae7221 */ /* 0x008fe20000010000 */
[----:B------:R-:W3:Y:S01]  /*d510*/  MUFU.EX2 R193, R193 ;  /* 0x000000c100c17308 */ /* 0x000ee20000000800 */
[C---:B--2---:R-:W-:Y:S07]  /*d520*/  HMMA.16816.F32.BF16 R92, R4.reuse, R16, R92 ;  /* 0x00000010045c723c */ /* 0x044fee000004185c */
[----:B------:R-:W2:Y:S01]  /*d530*/  MUFU.EX2 R195, R195 ;  /* 0x000000c300c37308 */ /* 0x000ea20000000800 */
[C---:B------:R-:W-:Y:S01]  /*d540*/  HMMA.16816.F32.BF16 R96, R4.reuse, R18, R96 ;  /* 0x000000120460723c */ /* 0x040fe20000041860 */
[----:B------:R-:W2:Y:S05]  /*d550*/  LDSM.16.MT88.4 R16, [R229+0x10800] ;  /* 0x01080000e510783b */ /* 0x000eaa0000004200 */
[----:B-----5:R-:W-:Y:S01]  /*d560*/  HMMA.16816.F32.BF16 R124, R4, R20, R124 ;  /* 0x00000014047c723c */ /* 0x020fe2000004187c */
[----:B------:R-:W-:Y:S01]  /*d570*/  MUFU.EX2 R194, R194 ;  /* 0x000000c200c27308 */ /* 0x000fe20000000800 */
[----:B---3--:R-:W-:-:S04]  /*d580*/  FADD.FTZ R3, R193, R3 ;  /* 0x00000003c1037221 */ /* 0x008fc80000010000 */
[C---:B-1----:R-:W-:Y:S03]  /*d590*/  HMMA.16816.F32.BF16 R108, R4.reuse, R12, R108 ;  /* 0x0000000c046c723c */ /* 0x042fe6000004186c */
[----:B------:R-:W1:Y:S03]  /*d5a0*/  MUFU.EX2 R196, R196 ;  /* 0x000000c400c47308 */ /* 0x000e660000000800 */
[C---:B------:R-:W-:Y:S01]  /*d5b0*/  HMMA.16816.F32.BF16 R112, R4.reuse, R14, R112 ;  /* 0x0000000e0470723c */ /* 0x040fe20000041870 */
[----:B------:R-:W3:Y:S04]  /*d5c0*/  LDSM.16.MT88.4 R12, [R228+0x10800] ;  /* 0x01080000e40c783b */ /* 0x000ee80000004200 */
[----:B------:R-:W5:Y:S01]  /*d5d0*/  MUFU.EX2 R203, R203 ;  /* 0x000000cb00cb7308 */ /* 0x000f620000000800 */
[C---:B----4-:R-:W-:Y:S06]  /*d5e0*/  HMMA.16816.F32.BF16 R116, R4.reuse, R8, R116 ;  /* 0x000000080474723c */ /* 0x050fec0000041874 */
[C---:B------:R-:W-:Y:S01]  /*d5f0*/  HMMA.16816.F32.BF16 R120, R4.reuse, R10, R120 ;  /* 0x0000000a0478723c */ /* 0x040fe20000041878 */
[----:B------:R-:W4:Y:S01]  /*d600*/  LDSM.16.MT88.4 R8, [R232+0x12800] ;  /* 0x01280000e808783b */ /* 0x000f220000004200 */
[----:B------:R-:W-:Y:S04]  /*d610*/  MUFU.EX2 R204, R204 ;  /* 0x000000cc00cc7308 */ /* 0x000fe80000000800 */
[----:B------:R-:W-:Y:S01]  /*d620*/  HMMA.16816.F32.BF16 R128, R4, R22, R128 ;  /* 0x000000160480723c */ /* 0x000fe20000041880 */
[----:B------:R-:W4:Y:S03]  /*d630*/  LDSM.16.MT88.4 R20, [R230+0x12800] ;  /* 0x01280000e614783b */ /* 0x000f260000004200 */
[----:B------:R-:W-:Y:S03]  /*d640*/  MUFU.EX2 R202, R202 ;  /* 0x000000ca00ca7308 */ /* 0x000fe60000000800 */
[C---:B------:R-:W-:Y:S01]  /*d650*/  F2FP.BF16.F32.PACK_AB R4, R190.reuse, R189 ;  /* 0x000000bdbe04723e */ /* 0x040fe200000010ff */
[----:B------:R-:W-:Y:S01]  /*d660*/  FADD.FTZ R190, R190, R174 ;  /* 0x000000aebebe7221 */ /* 0x000fe20000010000 */
[C---:B--2---:R-:W-:Y:S01]  /*d670*/  F2FP.BF16.F32.PACK_AB R5, R195.reuse, R193 ;  /* 0x000000c1c305723e */ /* 0x044fe200000010ff */
[----:B------:R-:W-:Y:S01]  /*d680*/  FADD.FTZ R195, R195, R3 ;  /* 0x00000003c3c37221 */ /* 0x000fe20000010000 */
[----:B------:R-:W-:Y:S01]  /*d690*/  F2FP.BF16.F32.PACK_AB R6, R192, R191 ;  /* 0x000000bfc006723e */ /* 0x000fe200000010ff */
[----:B------:R-:W-:Y:S01]  /*d6a0*/  MUFU.EX2 R201, R201 ;  /* 0x000000c900c97308 */ /* 0x000fe20000000800 */
[----:B-1----:R-:W-:Y:S01]  /*d6b0*/  F2FP.BF16.F32.PACK_AB R7, R196, R194 ;  /* 0x000000c2c407723e */ /* 0x002fe200000010ff */
[----:B------:R-:W-:Y:S01]  /*d6c0*/  FADD.FTZ R190, R191, R190 ;  /* 0x000000bebfbe7221 */ /* 0x000fe20000010000 */
[----:B------:R-:W-:Y:S01]  /*d6d0*/  FADD.FTZ R195, R194, R195 ;  /* 0x000000c3c2c37221 */ /* 0x000fe20000010000 */
[----:B------:R-:W-:-:S02]  /*d6e0*/  MOV R3, R175 ;  /* 0x000000af00037202 */ /* 0x000fc40000000f00 */
[----:B------:R-:W-:Y:S01]  /*d6f0*/  FADD.FTZ R192, R192, R190 ;  /* 0x000000bec0c07221 */ /* 0x000fe20000010000 */
[----:B------:R-:W-:Y:S01]  /*d700*/  FADD.FTZ R196, R196, R195 ;  /* 0x000000c3c4c47221 */ /* 0x000fe20000010000 */
[----:B------:R-:W-:Y:S01]  /*d710*/  HMMA.16816.F32.BF16 R152, R4, R24, R152 ;  /* 0x000000180498723c */ /* 0x000fe20000041898 */
[----:B------:R-:W1:Y:S01]  /*d720*/  MUFU.EX2 R198, R198 ;  /* 0x000000c600c67308 */ /* 0x000e620000000800 */
[----:B-----5:R-:W-:-:S04]  /*d730*/  FADD.FTZ R192, R203, R192 ;  /* 0x000000c0cbc07221 */ /* 0x020fc80000010000 */
[C---:B------:R-:W-:Y:S01]  /*d740*/  HMMA.16816.F32.BF16 R148, R4.reuse, R26, R148 ;  /* 0x0000001a0494723c */ /* 0x040fe20000041894 */
[----:B------:R-:W2:Y:S02]  /*d750*/  LDSM.16.MT88.4 R24, [R232+0x14800] ;  /* 0x01480000e818783b */ /* 0x000ea40000004200 */
[----:B------:R-:W5:Y:S03]  /*d760*/  MUFU.EX2 R200, R200 ;  /* 0x000000c800c87308 */ /* 0x000f660000000800 */
[C---:B------:R-:W-:Y:S05]  /*d770*/  HMMA.16816.F32.BF16 R144, R4.reuse, R16, R144 ;  /* 0x000000100490723c */ /* 0x040fea0000041890 */
[----:B------:R-:W-:Y:S01]  /*d780*/  MUFU.EX2 R199, R199 ;  /* 0x000000c700c77308 */ /* 0x000fe20000000800 */
[----:B------:R-:W-:Y:S01]  /*d790*/  HMMA.16816.F32.BF16 R140, R4, R18, R140 ;  /* 0x00000012048c723c */ /* 0x000fe2000004188c */
[----:B------:R-:W5:Y:S01]  /*d7a0*/  LDSM.16.MT88.4 R16, [R230+0x14800] ;  /* 0x01480000e610783b */ /* 0x000f620000004200 */
[----:B-1----:R-:W-:-:S04]  /*d7b0*/  FADD.FTZ R196, R198, R196 ;  /* 0x000000c4c6c47221 */ /* 0x002fc80000010000 */
[C---:B---3--:R-:W-:Y:S01]  /*d7c0*/  HMMA.16816.F32.BF16 R136, R4.reuse, R12, R136 ;  /* 0x0000000c0488723c */ /* 0x048fe20000041888 */
[----:B------:R-:W1:Y:S05]  /*d7d0*/  MUFU.EX2 R197, R197 ;  /* 0x000000c500c57308 */ /* 0x000e6a0000000800 */
[C---:B------:R-:W-:Y:S01]  /*d7e0*/  HMMA.16816.F32.BF16 R132, R4.reuse, R14, R132 ;  /* 0x0000000e0484723c */ /* 0x040fe20000041884 */
[----:B------:R-:W3:Y:S02]  /*d7f0*/  LDSM.16.MT88.4 R12, [R229+0x14800] ;  /* 0x01480000e50c783b */ /* 0x000ee40000004200 */
[----:B------:R-:W1:Y:S03]  /*d800*/  MUFU.EX2 R187, R187 ;  /* 0x000000bb00bb7308 */ /* 0x000e660000000800 */
[C---:B----4-:R-:W-:Y:S05]  /*d810*/  HMMA.16816.F32.BF16 R36, R4.reuse, R8, R36 ;  /* 0x000000080424723c */ /* 0x050fea0000041824 */
[----:B------:R-:W-:Y:S01]  /*d820*/  MUFU.EX2 R185, R185 ;  /* 0x000000b900b97308 */ /* 0x000fe20000000800 */
[C---:B------:R-:W-:Y:S01]  /*d830*/  HMMA.16816.F32.BF16 R40, R4.reuse, R10, R40 ;  /* 0x0000000a0428723c */ /* 0x040fe20000041828 */
[----:B------:R-:W4:Y:S05]  /*d840*/  LDSM.16.MT88.4 R8, [R228+0x14800] ;  /* 0x01480000e408783b */ /* 0x000f2a0000004200 */
[C---:B------:R-:W-:Y:S01]  /*d850*/  HMMA.16816.F32.BF16 R44, R4.reuse, R20, R44 ;  /* 0x00000014042c723c */ /* 0x040fe2000004182c */
[----:B------:R-:W-:Y:S05]  /*d860*/  MUFU.EX2 R183, R183 ;  /* 0x000000b700b77308 */ /* 0x000fea0000000800 */
[C---:B------:R-:W-:Y:S01]  /*d870*/  HMMA.16816.F32.BF16 R48, R4.reuse, R22, R48 ;  /* 0x000000160430723c */ /* 0x040fe20000041830 */
[----:B------:R-:W1:Y:S02]  /*d880*/  LDSM.16.MT88.4 R20, [R232+0x16800] ;  /* 0x01680000e814783b */ /* 0x000e640000004200 */
[----:B------:R-:W-:Y:S03]  /*d890*/  MUFU.EX2 R184, R184 ;  /* 0x000000b800b87308 */ /* 0x000fe60000000800 */
[C---:B------:R-:W-:Y:S05]  /*d8a0*/  HMMA.16816.F32.BF16 R160, R4.reuse, R28, R160 ;  /* 0x0000001c04a0723c */ /* 0x040fea00000418a0 */
[----:B------:R-:W1:Y:S01]  /*d8b0*/  MUFU.EX2 R182, R182 ;  /* 0x000000b600b67308 */ /* 0x000e620000000800 */
[C---:B------:R-:W-:Y:S01]  /*d8c0*/  HMMA.16816.F32.BF16 R156, R4.reuse, R30, R156 ;  /* 0x0000001e049c723c */ /* 0x040fe2000004189c */
[----:B------:R-:W1:Y:S05]  /*d8d0*/  LDSM.16.MT88.4 R28, [R228+0x12800] ;  /* 0x01280000e41c783b */ /* 0x000e6a0000004200 */
[C---:B------:R-:W-:Y:S01]  /*d8e0*/  HMMA.16816.F32.BF16 R52, R4.reuse, R32, R52 ;  /* 0x000000200434723c */ /* 0x040fe20000041834 */
[----:B------:R-:W1:Y:S05]  /*d8f0*/  MUFU.EX2 R181, R181 ;  /* 0x000000b500b57308 */ /* 0x000e6a0000000800 */
[C---:B------:R-:W-:Y:S01]  /*d900*/  HMMA.16816.F32.BF16 R56, R4.reuse, R34, R56 ;  /* 0x000000220438723c */ /* 0x040fe20000041838 */
[----:B------:R-:W-:Y:S02]  /*d910*/  LDSM.16.MT88.4 R32, [R228+0x16800] ;  /* 0x01680000e420783b */ /* 0x000fe40000004200 */
[----:B------:R-:W1:Y:S03]  /*d920*/  MUFU.EX2 R179, R179 ;  /* 0x000000b300b37308 */ /* 0x000e660000000800 */
[C---:B--2---:R-:W-:Y:S05]  /*d930*/  HMMA.16816.F32.BF16 R68, R4.reuse, R24, R68 ;  /* 0x000000180444723c */ /* 0x044fea0000041844 */
[----:B------:R-:W2:Y:S01]  /*d940*/  MUFU.EX2 R178, R178 ;  /* 0x000000b200b27308 */ /* 0x000ea20000000800 */
        /* <DEDUP_REMOVED lines=17> */
[C---:B--2---:R-:W-:Y:S06]  /*da60*/  HMMA.16816.F32.BF16 R108, R4.reuse, R24, R108 ;  /* 0x00000018046c723c */ /* 0x044fec000004186c */
[C---:B------:R-:W-:Y:S01]  /*da70*/  HMMA.16816.F32.BF16 R112, R4.reuse, R26, R112 ;  /* 0x0000001a0470723c */ /* 0x040fe20000041870 */
[----:B------:R-:W2:Y:S05]  /*da80*/  LDSM.16.MT88.4 R24, [R229+0x11000] ;  /* 0x01100000e518783b */ /* 0x000eaa0000004200 */
[C---:B------:R-:W-:Y:S06]  /*da90*/  HMMA.16816.F32.BF16 R116, R4.reuse, R168, R116 ;  /* 0x000000a80474723c */ /* 0x040fec0000041874 */
[C---:B------:R-:W-:Y:S01]  /*daa0*/  HMMA.16816.F32.BF16 R120, R4.reuse, R170, R120 ;  /* 0x000000aa0478723c */ /* 0x040fe20000041878 */
[----:B------:R-:W-:Y:S05]  /*dab0*/  LDSM.16.MT88.4 R168, [R232+0x15800] ;  /* 0x01580000e8a8783b */ /* 0x000fea0000004200 */
[C---:B------:R-:W-:Y:S06]  /*dac0*/  HMMA.16816.F32.BF16 R124, R4.reuse, R32, R124 ;  /* 0x00000020047c723c */ /* 0x040fec000004187c */
        /* <DEDUP_REMOVED lines=14> */
[----:B------:R-:W-:-:S03]  /*dbb0*/  FADD.FTZ R197, R182, R197 ;  /* 0x000000c5b6c57221 */ /* 0x000fc60000010000 */
[----:B------:R-:W-:Y:S01]  /*dbc0*/  FADD.FTZ R201, R185, R201 ;  /* 0x000000c9b9c97221 */ /* 0x000fe20000010000 */
[----:B------:R-:W-:Y:S01]  /*dbd0*/  HMMA.16816.F32.BF16 R156, R4, R18, R156 ;  /* 0x00000012049c723c */ /* 0x000fe2000004189c */
[----:B------:R-:W5:Y:S01]  /*dbe0*/  LDSM.16.MT88.4 R16, [R229+0x13000] ;  /* 0x01300000e510783b */ /* 0x000f620000004200 */
        /* <DEDUP_REMOVED lines=48> */
[----:B------:R-:W-:Y:S01]  /*def0*/  HMMA.16816.F32.BF16 R128, R4, R10, R128 ;  /* 0x0000000a0480723c */ /* 0x000fe20000041880 */
[----:B------:R-:W4:Y:S06]  /*df00*/  LDSM.16.MT88.4 R8, [R229+0x13800] ;  /* 0x01380000e508783b */ /* 0x000f2c0000004200 */
[----:B------:R-:W-:-:S02]  /*df10*/  F2FP.BF16.F32.PACK_AB R4, R185, R187 ;  /* 0x000000bbb904723e */ /* 0x000fc400000010ff */
[----:B------:R-:W-:Y:S02]  /*df20*/  F2FP.BF16.F32.PACK_AB R5, R181, R182 ;  /* 0x000000b6b505723e */ /* 0x000fe400000010ff */
[----:B------:R-:W-:Y:S02]  /*df30*/  F2FP.BF16.F32.PACK_AB R6, R184, R183 ;  /* 0x000000b7b806723e */ /* 0x000fe400000010ff */
[----:B------:R-:W-:-:S07]  /*df40*/  F2FP.BF16.F32.PACK_AB R7, R178, R179 ;  /* 0x000000b3b207723e */ /* 0x000fce00000010ff */
        /* <DEDUP_REMOVED lines=32> */
[C---:B-----5:R-:W-:Y:S06]  /*e150*/  HMMA.16816.F32.BF16 R100, R4.reuse, R16, R100 ;  /* 0x000000100464723c */ /* 0x060fec0000041864 */
[C---:B------:R-:W-:Y:S06]  /*e160*/  HMMA.16816.F32.BF16 R104, R4.reuse, R18, R104 ;  /* 0x000000120468723c */ /* 0x040fec0000041868 */
[C---:B---3--:R-:W-:Y:S06]  /*e170*/  HMMA.16816.F32.BF16 R108, R4.reuse, R12, R108 ;  /* 0x0000000c046c723c */ /* 0x048fec000004186c */
[C---:B------:R-:W-:Y:S06]  /*e180*/  HMMA.16816.F32.BF16 R112, R4.reuse, R14, R112 ;  /* 0x0000000e0470723c */ /* 0x040fec0000041870 */
[C---:B----4-:R-:W-:Y:S06]  /*e190*/  HMMA.16816.F32.BF16 R116, R4.reuse, R8, R116 ;  /* 0x000000080474723c */ /* 0x050fec0000041874 */
[C---:B------:R-:W-:Y:S06]  /*e1a0*/  HMMA.16816.F32.BF16 R120, R4.reuse, R10, R120 ;  /* 0x0000000a0478723c */ /* 0x040fec0000041878 */
[C---:B-1----:R-:W-:Y:S06]  /*e1b0*/  HMMA.16816.F32.BF16 R124, R4.reuse, R20, R124 ;  /* 0x00000014047c723c */ /* 0x042fec000004187c */
[----:B------:R-:W-:-:S15]  /*e1c0*/  HMMA.16816.F32.BF16 R128, R4, R22, R128 ;  /* 0x000000160480723c */ /* 0x000fde0000041880 */
[----:B------:R-:W-:-:S09]  /*e1d0*/  NOP ;  /* 0x0000000000007918 */ /* 0x000fd20000000000 */
.L_x_2568:
        /* <DEDUP_REMOVED lines=13> */
[----:B------:R-:W-:Y:S01]  /*e2b0*/  IMAD.U32 R247, RZ, RZ, UR14 ;  /* 0x0000000efff77e24 */ /* 0x000fe2000f8e00ff */
[----:B------:R-:W-:Y:S01]  /*e2c0*/  R2UR UR17, R2 ;  /* 0x00000000021172ca */ /* 0x000fe200000e0000 */
[----:B------:R-:W-:Y:S01]  /*e2d0*/  ULDC UR27, c[0x0][0x2d0] ;  /* 0x0000b400001b7ab9 */ /* 0x000fe20000000800 */
        /* <DEDUP_REMOVED lines=18> */
[----:B------:R-:W-:Y:S02]  /*e400*/  MOV R2, R3 ;  /* 0x0000000300027202 */ /* 0x000fe40000000f00 */
[----:B--2---:R-:W-:Y:S01]  /*e410*/  R2UR UR7, R0 ;  /* 0x00000000000772ca */ /* 0x004fe200000e0000 */
[----:B------:R-:W-:-:S08]  /*e420*/  IMAD.MOV.U32 R0, RZ, RZ, R164 ;  /* 0x000000ffff007224 */ /* 0x000fd000078e00a4 */
        /* <DEDUP_REMOVED lines=12> */
.L_x_2580:
        /* <DEDUP_REMOVED lines=53> */
[----:B------:R-:W-:Y:S02]  /*e840*/  R2UR UR38, R8 ;  /* 0x00000000082672ca */ /* 0x000fe400000e0000 */
[----:B------:R-:W-:Y:S03]  /*e850*/  R2UR UR39, R9 ;  /* 0x00000000092772ca */ /* 0x000fe600000e0000 */
[----:B------:R-:W-:Y:S04]  /*e860*/  IMAD.U32 R4, RZ, RZ, UR36 ;  /* 0x00000024ff047e24 */ /* 0x000fe8000f8e00ff */
[----:B------:R-:W-:Y:S04]  /*e870*/  IMAD.U32 R5, RZ, RZ, UR37 ;  /* 0x00000025ff057e24 */ /* 0x000fe8000f8e00ff */
[----:B------:R-:W-:Y:S01]  /*e880*/  MOV R6, UR38 ;  /* 0x0000002600067c02 */ /* 0x000fe20008000f00 */
[----:B------:R1:W2:Y:S01]  /*e890*/  LDG.E R3, desc[UR24][R4.64] ;  /* 0x0000001804037981 */ /* 0x0002a2000c1e1900 */
[----:B------:R-:W-:Y:S01]  /*e8a0*/  IMAD.U32 R7, RZ, RZ, UR39 ;  /* 0x00000027ff077e24 */ /* 0x000fe2000f8e00ff */
[----:B------:R-:W-:Y:S04]  /*e8b0*/  UIADD3 UR38, UR43, -UR41, URZ ;  /* 0x800000292b267290 */ /* 0x000fe8000fffe03f */
[----:B------:R-:W2:Y:S01]  /*e8c0*/  LDG.E R6, desc[UR24][R6.64] ;  /* 0x0000001806067981 */ /* 0x000ea2000c1e1900 */
[----:B------:R-:W-:Y:S04]  /*e8d0*/  UIMAD UR38, UR38, UR20, -0x40 ;  /* 0xffffffc0262674a4 */ /* 0x000fe8000f8e0214 */
[----:B------:R-:W-:Y:S02]  /*e8e0*/  USHF.R.S32.HI UR36, URZ, 0x1f, UR38 ;  /* 0x0000001f3f247899 */ /* 0x000fe40008011426 */
[----:B------:R-:W-:Y:S02]  /*e8f0*/  UIMAD UR35, UR14, UR38, URZ ;  /* 0x000000260e2372a4 */ /* 0x000fe4000f8e023f */
[----:B------:R-:W-:Y:S02]  /*e900*/  UIMAD.WIDE.U32 UR38, UR15, UR38, URZ ;  /* 0x000000260f2672a5 */ /* 0x000fe4000f8e003f */
[----:B------:R-:W-:Y:S03]  /*e910*/  UIMAD UR35, UR36, UR15, UR35 ;  /* 0x0000000f242372a4 */ /* 0x000fe6000f8e0223 */
[----:B------:R-:W-:Y:S01]  /*e920*/  UMOV UR36, UR15 ;  /* 0x0000000f00247c82 */ /* 0x000fe20008000000 */
[----:B------:R-:W-:Y:S01]  /*e930*/  IMAD.U32 R9, RZ, RZ, UR39 ;  /* 0x00000027ff097e24 */ /* 0x000fe2000f8e00ff */
[----:B------:R-:W-:Y:S01]  /*e940*/  UIADD3 UR35, UR39, UR35, URZ ;  /* 0x0000002327237290 */ /* 0x000fe2000fffe03f */
[----:B------:R-:W-:Y:S01]  /*e950*/  MOV R8, UR38 ;  /* 0x0000002600087c02 */ /* 0x000fe20008000f00 */
[----:B-1----:R-:W1:Y:S04]  /*e960*/  LDC.64 R4, c[0x0][0x238] ;  /* 0x00008e00ff047b82 */ /* 0x002e680000000a00 */
[----:B------:R-:W-:Y:S01]  /*e970*/  IMAD.U32 R9, RZ, RZ, UR35 ;  /* 0x00000023ff097e24 */ /* 0x000fe2000f8e00ff */
[----:B------:R-:W-:Y:S01]  /*e980*/  UMOV UR35, UR14 ;  /* 0x0000000e00237c82 */ /* 0x000fe20008000000 */
[----:B--2---:R-:W-:Y:S04]  /*e990*/  IMAD.IADD R6, R6, 0x1, -R3 ;  /* 0x0000000106067824 */ /* 0x004fe800078e0a03 */
[CC--:B-1----:R-:W-:Y:S01]  /*e9a0*/  IMAD.WIDE.U32 R8, R6.reuse, R4.reuse, R8 ;  /* 0x0000000406087225 */ /* 0x0c2fe200078e0008 */
[----:B------:R-:W-:Y:S05]  /*e9b0*/  SHF.R.S32.HI R3, RZ, 0x1f, R6 ;  /* 0x0000001fff037819 */ /* 0x000fea0000011406 */
[----:B------:R-:W-:Y:S01]  /*e9c0*/  IMAD R3, R3, R4, RZ ;  /* 0x0000000403037224 */ /* 0x000fe200078e02ff */
[----:B------:R-:W-:Y:S03]  /*e9d0*/  MOV R4, R8 ;  /* 0x0000000800047202 */ /* 0x000fe60000000f00 */
[----:B------:R-:W-:Y:S04]  /*e9e0*/  IMAD R3, R6, R5, R3 ;  /* 0x0000000506037224 */ /* 0x000fe800078e0203 */
[----:B------:R-:W-:Y:S07]  /*e9f0*/  IMAD.IADD R3, R9, 0x1, R3 ;  /* 0x0000000109037824 */ /* 0x000fee00078e0203 */
.L_x_2577:
[C---:B------:R-:W-:Y:S01]  /*ea00*/  IADD3 R7, P2, R4.reuse, UR30, RZ ;  /* 0x0000001e04077c10 */ /* 0x040fe2000ff5e0ff */
[----:B------:R-:W-:Y:S01]  /*ea10*/  @P6 STS.128 [R242+0x10000], RZ ;  /* 0x010000fff2006388 */ /* 0x000fe20000000c00 */
[CC--:B------:R-:W-:Y:S01]  /*ea20*/  LEA R196, P1, R4.reuse, R188.reuse, 0x1 ;  /* 0x000000bc04c47211 */ /* 0x0c0fe200078208ff */
[----:B------:R-:W-:Y:S01]  /*ea30*/  UISETP.GE.AND UP2, UPT, UR11, 0x2, UPT ;  /* 0x000000020b00788c */ /* 0x000fe2000bf46270 */
[----:B------:R-:W-:Y:S02]  /*ea40*/  ISETP.GE.AND P3, PT, R239, UR27, PT ;  /* 0x0000001bef007c0c */ /* 0x000fe4000bf66270 */
[----:B------:R-:W-:Y:S02]  /*ea50*/  IADD3.X R6, R3, UR22, RZ, P2, !PT ;  /* 0x0000001603067c10 */ /* 0x000fe400097fe4ff */
[-C--:B------:R-:W-:Y:S02]  /*ea60*/  LEA.HI.X R197, R4, R167.reuse, R3, 0x1, P1 ;  /* 0x000000a704c57211 */ /* 0x080fe400008f0c03 */
[C---:B------:R-:W-:Y:S02]  /*ea70*/  IADD3 R5, P2, R7.reuse, UR30, RZ ;  /* 0x0000001e07057c10 */ /* 0x040fe4000ff5e0ff */
[CC--:B------:R-:W-:Y:S01]  /*ea80*/  @!P6 LEA R14, P1, R7.reuse, R188.reuse, 0x1 ;  /* 0x000000bc070ee211 */ /* 0x0c0fe200078208ff */
        /* <DEDUP_REMOVED lines=8> */
[CC--:B------:R-:W-:Y:S02]  /*eb10*/  @!P4 LEA R10, P1, R7.reuse, R188.reuse, 0x1 ;  /* 0x000000bc070ac211 */ /* 0x0c0fe400078208ff */
[CCC-:B------:R-:W-:Y:S02]  /*eb20*/  @!P5 LEA.HI.X R13, R7.reuse, R167.reuse, R6.reuse, 0x1, P2 ;  /* 0x000000a7070dd211 */ /* 0x1c0fe400010f0c06 */
[CC--:B------:R-:W-:Y:S02]  /*eb30*/  @!P3 LEA R8, P2, R7.reuse, R188.reuse, 0x1 ;  /* 0x000000bc0708b211 */ /* 0x0c0fe400078408ff */
[-CC-:B------:R-:W-:Y:S02]  /*eb40*/  @!P4 LEA.HI.X R11, R7, R167.reuse, R6.reuse, 0x1, P1 ;  /* 0x000000a7070bc211 */ /* 0x180fe400008f0c06 */
[----:B------:R-:W-:Y:S02]  /*eb50*/  IADD3 R3, P1, R5, UR30, RZ ;  /* 0x0000001e05037c10 */ /* 0x000fe4000ff3e0ff */
[-C--:B------:R-:W-:Y:S01]  /*eb60*/  @!P3 LEA.HI.X R9, R7, R167.reuse, R6, 0x1, P2 ;  /* 0x000000a70709b211 */ /* 0x080fe200010f0c06 */
[--C-:B------:R-:W-:Y:S01]  /*eb70*/  @!P5 IMAD.MOV.U32 R7, RZ, RZ, R197.reuse ;  /* 0x000000ffff07d224 */ /* 0x100fe200078e00c5 */
[----:B------:R-:W-:Y:S02]  /*eb80*/  IADD3.X R6, R4, UR22, RZ, P1, !PT ;  /* 0x0000001604067c10 */ /* 0x000fe40008ffe4ff */
[CC--:B------:R-:W-:Y:S02]  /*eb90*/  @!P6 LEA R24, P2, R5.reuse, R188.reuse, 0x1 ;  /* 0x000000bc0518e211 */ /* 0x0c0fe400078408ff */
[CC--:B------:R-:W-:Y:S02]  /*eba0*/  @!P5 LEA R20, P1, R5.reuse, R188.reuse, 0x1 ;  /* 0x000000bc0514d211 */ /* 0x0c0fe400078208ff */
[CCC-:B------:R-:W-:Y:S02]  /*ebb0*/  @!P6 LEA.HI.X R25, R5.reuse, R167.reuse, R4.reuse, 0x1, P2 ;  /* 0x000000a70519e211 */ /* 0x1c0fe400010f0c04 */
[CCC-:B------:R-:W-:Y:S02]  /*ebc0*/  @!P5 LEA.HI.X R21, R5.reuse, R167.reuse, R4.reuse, 0x1, P1 ;  /* 0x000000a70515d211 */ /* 0x1c0fe400008f0c04 */
[CC--:B------:R-:W-:Y:S02]  /*ebd0*/  @!P4 LEA R18, P2, R5.reuse, R188.reuse, 0x1 ;  /* 0x000000bc0512c211 */ /* 0x0c0fe400078408ff */
[CC--:B------:R-:W-:Y:S02]  /*ebe0*/  @!P3 LEA R16, P1, R5.reuse, R188.reuse, 0x1 ;  /* 0x000000bc0510b211 */ /* 0x0c0fe400078208ff */
[CCC-:B------:R-:W-:Y:S02]  /*ebf0*/  @!P4 LEA.HI.X R19, R5.reuse, R167.reuse, R4.reuse, 0x1, P2 ;  /* 0x000000a70513c211 */ /* 0x1c0fe400010f0c04 */
[-C--:B------:R-:W-:Y:S02]  /*ec00*/  @!P3 LEA.HI.X R17, R5, R167.reuse, R4, 0x1, P1 ;  /* 0x000000a70511b211 */ /* 0x080fe400008f0c04 */
[CC--:B------:R-:W-:Y:S02]  /*ec10*/  @!P6 LEA R22, P2, R3.reuse, R188.reuse, 0x1 ;  /* 0x000000bc0316e211 */ /* 0x0c0fe400078408ff */
[CC--:B------:R-:W-:Y:S02]  /*ec20*/  @!P5 LEA R26, P1, R3.reuse, R188.reuse, 0x1 ;  /* 0x000000bc031ad211 */ /* 0x0c0fe400078208ff */
[CCC-:B------:R-:W-:Y:S02]  /*ec30*/  @!P6 LEA.HI.X R23, R3.reuse, R167.reuse, R6.reuse, 0x1, P2 ;  /* 0x000000a70317e211 */ /* 0x1c0fe400010f0c06 */
[CCC-:B------:R-:W-:Y:S02]  /*ec40*/  @!P5 LEA.HI.X R27, R3.reuse, R167.reuse, R6.reuse, 0x1, P1 ;  /* 0x000000a7031bd211 */ /* 0x1c0fe400008f0c06 */
[CC--:B------:R-:W-:Y:S02]  /*ec50*/  @!P4 LEA R4, P2, R3.reuse, R188.reuse, 0x1 ;  /* 0x000000bc0304c211 */ /* 0x0c0fe400078408ff */
[C---:B------:R-:W-:Y:S02]  /*ec60*/  @!P3 LEA R28, P1, R3.reuse, R188, 0x1 ;  /* 0x000000bc031cb211 */ /* 0x040fe400078208ff */
[CCC-:B------:R-:W-:Y:S02]  /*ec70*/  @!P4 LEA.HI.X R5, R3.reuse, R167.reuse, R6.reuse, 0x1, P2 ;  /* 0x000000a70305c211 */ /* 0x1c0fe400010f0c06 */
[----:B------:R-:W-:Y:S01]  /*ec80*/  @!P3 LEA.HI.X R29, R3, R167, R6, 0x1, P1 ;  /* 0x000000a7031db211 */ /* 0x000fe200008f0c06 */
[----:B------:R-:W-:Y:S01]  /*ec90*/  @!P5 IMAD.MOV.U32 R6, RZ, RZ, R196 ;  /* 0x000000ffff06d224 */ /* 0x000fe200078e00c4 */
[----:B------:R-:W-:Y:S04]  /*eca0*/  PLOP3.LUT P1, PT, PT, PT, UP2, 0x80, 0x0 ;  /* 0x000000000000781c */ /* 0x000fe80003f2f028 */
[----:B------:R-:W-:Y:S01]  /*ecb0*/  @!PT LDS RZ, [RZ] ;  /* 0x00000000fffff984 */ /* 0x000fe20000000800 */
[----:B------:R-:W-:Y:S01]  /*ecc0*/  @!PT LDS RZ, [RZ] ;  /* 0x00000000fffff984 */ /* 0x000fe20000000800 */
[----:B------:R-:W-:Y:S01]  /*ecd0*/  @!PT LDS RZ, [RZ] ;  /* 0x00000000fffff984 */ /* 0x000fe20000000800 */
[----:B------:R1:W-:Y:S04]  /*ece0*/  @!P5 LDGSTS.E.BYPASS.LTC128B.128 [R242+0x12000], desc[UR24][R6.64+0x80] ;  /* 0x1200008006f2dfae */ /* 0x0003e8000b901d58 */
[----:B------:R-:W-:Y:S01]  /*ecf0*/  @P4 STS.128 [R242+0x14000], RZ ;  /* 0x014000fff2004388 */ /* 0x000fe20000000c00 */
[-C--:B-1----:R-:W-:Y:S01]  /*ed00*/  @!P4 MOV R6, R196.reuse ;  /* 0x000000c40006c202 */ /* 0x082fe20000000f00 */
[--C-:B------:R-:W-:Y:S05]  /*ed10*/  @!P4 IMAD.MOV.U32 R7, RZ, RZ, R197.reuse ;  /* 0x000000ffff07c224 */ /* 0x100fea00078e00c5 */
        /* <DEDUP_REMOVED lines=72> */
[----:B-1----:R-:W4:Y:S04]  /*f1a0*/  LDSM.16.M88.4 R8, [R237+0x8000] ;  /* 0x00800000ed08783b */ /* 0x002f280000000200 */
[----:B--2---:R-:W1:Y:S04]  /*f1b0*/  LDSM.16.M88.4 R16, [R237+0x8800] ;  /* 0x00880000ed10783b */ /* 0x004e680000000200 */
[----:B---3--:R-:W2:Y:S04]  /*f1c0*/  LDSM.16.M88.4 R24, [R237+0x9000] ;  /* 0x00900000ed18783b */ /* 0x008ea80000000200 */
[----:B------:R-:W5:Y:S04]  /*f1d0*/  LDSM.16.M88.4 R164, [R237+0x9800] ;  /* 0x00980000eda4783b */ /* 0x000f680000000200 */
[----:B------:R-:W0:Y:S04]  /*f1e0*/  LDGDEPBAR ;  /* 0x00000000000079af */ /* 0x000e280000000000 */
[----:B------:R-:W-:Y:S04]  /*f1f0*/  LDSM.16.M88.4 R168, [R236] ;  /* 0x00000000eca8783b */ /* 0x000fe80000000200 */
[----:B------:R-:W3:Y:S04]  /*f200*/  LDSM.16.M88.4 R172, [R235] ;  /* 0x00000000ebac783b */ /* 0x000ee80000000200 */
[----:B------:R-:W3:Y:S04]  /*f210*/  LDSM.16.M88.4 R176, [R227] ;  /* 0x00000000e3b0783b */ /* 0x000ee80000000200 */
[----:B------:R-:W3:Y:S04]  /*f220*/  LDSM.16.M88.4 R180, [R226] ;  /* 0x00000000e2b4783b */ /* 0x000ee80000000200 */
[----:B------:R-:W3:Y:S01]  /*f230*/  LDSM.16.M88.4 R184, [R225] ;  /* 0x00000000e1b8783b */ /* 0x000ee20000000200 */
[C---:B----4-:R-:W-:Y:S03]  /*f240*/  HMMA.16816.F32.BF16 R4, R32.reuse, R8, RZ ;  /* 0x000000082004723c */ /* 0x050fe600000418ff */
[----:B------:R-:W-:Y:S04]  /*f250*/  LDSM.16.M88.4 R188, [R234] ;  /* 0x00000000eabc783b */ /* 0x000fe80000000200 */
[----:B------:R-:W4:Y:S01]  /*f260*/  LDSM.16.M88.4 R192, [R231+0x8000] ;  /* 0x00800000e7c0783b */ /* 0x000f220000000200 */
[C---:B------:R-:W-:Y:S03]  /*f270*/  HMMA.16816.F32.BF16 R8, R32.reuse, R10, RZ ;  /* 0x0000000a2008723c */ /* 0x040fe600000418ff */
[----:B------:R-:W-:Y:S03]  /*f280*/  LDSM.16.M88.4 R200, [R231+0x9800] ;  /* 0x00980000e7c8783b */ /* 0x000fe60000000200 */
[C---:B-1----:R-:W-:Y:S01]  /*f290*/  HMMA.16816.F32.BF16 R12, R32.reuse, R16, RZ ;  /* 0x00000010200c723c */ /* 0x042fe200000418ff */
[----:B------:R-:W-:Y:S04]  /*f2a0*/  LDSM.16.M88.4 R204, [R233] ;  /* 0x00000000e9cc783b */ /* 0x000fe80000000200 */
[----:B------:R-:W-:Y:S01]  /*f2b0*/  LDSM.16.M88.4 R208, [R224] ;  /* 0x00000000e0d0783b */ /* 0x000fe20000000200 */
[C---:B------:R-:W-:Y:S06]  /*f2c0*/  HMMA.16816.F32.BF16 R16, R32.reuse, R18, RZ ;  /* 0x000000122010723c */ /* 0x040fec00000418ff */
[C---:B--2---:R-:W-:Y:S06]  /*f2d0*/  HMMA.16816.F32.BF16 R20, R32.reuse, R24, RZ ;  /* 0x000000182014723c */ /* 0x044fec00000418ff */
[C---:B------:R-:W-:Y:S06]  /*f2e0*/  HMMA.16816.F32.BF16 R24, R32.reuse, R26, RZ ;  /* 0x0000001a2018723c */ /* 0x040fec00000418ff */
[C---:B-----5:R-:W-:Y:S06]  /*f2f0*/  HMMA.16816.F32.BF16 R28, R32.reuse, R164, RZ ;  /* 0x000000a4201c723c */ /* 0x060fec00000418ff */
[----:B------:R-:W-:Y:S01]  /*f300*/  HMMA.16816.F32.BF16 R32, R32, R166, RZ ;  /* 0x000000a62020723c */ /* 0x000fe200000418ff */
[----:B------:R-:W1:Y:S05]  /*f310*/  LDSM.16.M88.4 R164, [R231+0x8800] ;  /* 0x00880000e7a4783b */ /* 0x000e6a0000000200 */
[C---:B---3--:R-:W-:Y:S06]  /*f320*/  HMMA.16816.F32.BF16 R4, R168.reuse, R172, R4 ;  /* 0x000000aca804723c */ /* 0x048fec0000041804 */
[C---:B------:R-:W-:Y:S05]  /*f330*/  HMMA.16816.F32.BF16 R8, R168.reuse, R174, R8 ;  /* 0x000000aea808723c */ /* 0x040fea0000041808 */
[----:B------:R-:W-:Y:S01]  /*f340*/  MOV R172, R196 ;  /* 0x000000c400ac7202 */ /* 0x000fe20000000f00 */
[C---:B------:R-:W-:Y:S05]  /*f350*/  HMMA.16816.F32.BF16 R12, R168.reuse, R176, R12 ;  /* 0x000000b0a80c723c */ /* 0x040fea000004180c */
[----:B------:R-:W-:Y:S01]  /*f360*/  IMAD.MOV.U32 R173, RZ, RZ, R197 ;  /* 0x000000ffffad7224 */ /* 0x000fe200078e00c5 */
[C---:B------:R-:W-:Y:S01]  /*f370*/  HMMA.16816.F32.BF16 R16, R168.reuse, R178, R16 ;  /* 0x000000b2a810723c */ /* 0x040fe20000041810 */
[----:B------:R-:W2:Y:S04]  /*f380*/  LDSM.16.M88.4 R196, [R231+0x9000] ;  /* 0x00900000e7c4783b */ /* 0x000ea80000000200 */
[----:B------:R-:W-:Y:S01]  /*f390*/  LDSM.16.M88.4 R176, [R224+0x1800] ;  /* 0x00180000e0b0783b */ /* 0x000fe20000000200 */
[C---:B------:R-:W-:Y:S06]  /*f3a0*/  HMMA.16816.F32.BF16 R20, R168.reuse, R180, R20 ;  /* 0x000000b4a814723c */ /* 0x040fec0000041814 */
[C---:B------:R-:W-:Y:S01]  /*f3b0*/  HMMA.16816.F32.BF16 R24, R168.reuse, R182, R24 ;  /* 0x000000b6a818723c */ /* 0x040fe20000041818 */
[----:B------:R-:W-:Y:S05]  /*f3c0*/  LDSM.16.M88.4 R180, [R238+0x2000] ;  /* 0x00200000eeb4783b */ /* 0x000fea0000000200 */
[C---:B------:R-:W-:Y:S06]  /*f3d0*/  HMMA.16816.F32.BF16 R28, R168.reuse, R184, R28 ;  /* 0x000000b8a81c723c */ /* 0x040fec000004181c */
[----:B------:R-:W-:Y:S01]  /*f3e0*/  HMMA.16816.F32.BF16 R32, R168, R186, R32 ;  /* 0x000000baa820723c */ /* 0x000fe20000041820 */
[----:B------:R-:W3:Y:S04]  /*f3f0*/  LDSM.16.M88.4 R168, [R224+0x800] ;  /* 0x00080000e0a8783b */ /* 0x000ee80000000200 */
[----:B------:R-:W-:Y:S01]  /*f400*/  LDSM.16.M88.4 R184, [R237+0xa000] ;  /* 0x00a00000edb8783b */ /* 0x000fe20000000200 */
[C---:B----4-:R-:W-:Y:S06]  /*f410*/  HMMA.16816.F32.BF16 R4, R188.reuse, R192, R4 ;  /* 0x000000c0bc04723c */ /* 0x050fec0000041804 */
[C---:B------:R-:W-:Y:S05]  /*f420*/  HMMA.16816.F32.BF16 R8, R188.reuse, R194, R8 ;  /* 0x000000c2bc08723c */ /* 0x040fea0000041808 */
[----:B------:R-:W-:Y:S01]  /*f430*/  MOV R192, R172 ;  /* 0x000000ac00c07202 */ /* 0x000fe20000000f00 */
[C---:B-1----:R-:W-:Y:S05]  /*f440*/  HMMA.16816.F32.BF16 R12, R188.reuse, R164, R12 ;  /* 0x000000a4bc0c723c */ /* 0x042fea000004180c */
[----:B------:R-:W-:Y:S01]  /*f450*/  IMAD.MOV.U32 R193, RZ, RZ, R173 ;  /* 0x000000ffffc17224 */ /* 0x000fe200078e00ad */
[C---:B------:R-:W-:Y:S01]  /*f460*/  HMMA.16816.F32.BF16 R16, R188.reuse, R166, R16 ;  /* 0x000000a6bc10723c */ /* 0x040fe20000041810 */
[----:B------:R-:W1:Y:S04]  /*f470*/  LDSM.16.M88.4 R172, [R224+0x1000] ;  /* 0x00100000e0ac783b */ /* 0x000e680000000200 */
[----:B------:R-:W4:Y:S01]  /*f480*/  LDSM.16.M88.4 R164, [R237+0xa800] ;  /* 0x00a80000eda4783b */ /* 0x000f220000000200 */
[C---:B--2---:R-:W-:Y:S06]  /*f490*/  HMMA.16816.F32.BF16 R20, R188.reuse, R196, R20 ;  /* 0x000000c4bc14723c */ /* 0x044fec0000041814 */
[C---:B------:R-:W-:Y:S01]  /*f4a0*/  HMMA.16816.F32.BF16 R24, R188.reuse, R198, R24 ;  /* 0x000000c6bc18723c */ /* 0x040fe20000041818 */
[----:B------:R-:W-:Y:S05]  /*f4b0*/  LDSM.16.M88.4 R196, [R236+0x2000] ;  /* 0x00200000ecc4783b */ /* 0x000fea0000000200 */
[C---:B------:R-:W-:Y:S06]  /*f4c0*/  HMMA.16816.F32.BF16 R28, R188.reuse, R200, R28 ;  /* 0x000000c8bc1c723c */ /* 0x040fec000004181c */
[----:B------:R-:W-:Y:S01]  /*f4d0*/  HMMA.16816.F32.BF16 R32, R188, R202, R32 ;  /* 0x000000cabc20723c */ /* 0x000fe20000041820 */
[----:B------:R-:W2:Y:S04]  /*f4e0*/  LDSM.16.M88.4 R188, [R237+0xb000] ;  /* 0x00b00000edbc783b */ /* 0x000ea80000000200 */
[----:B------:R-:W-:Y:S01]  /*f4f0*/  LDSM.16.M88.4 R200, [R223] ;  /* 0x00000000dfc8783b */ /* 0x000fe20000000200 */
[C---:B------:R-:W-:Y:S06]  /*f500*/  HMMA.16816.F32.BF16 R4, R204.reuse, R208, R4 ;  /* 0x000000d0cc04723c */ /* 0x040fec0000041804 */
[C---:B------:R-:W-:Y:S05]  /*f510*/  HMMA.16816.F32.BF16 R8, R204.reuse, R210, R8 ;  /* 0x000000d2cc08723c */ /* 0x040fea0000041808 */
[----:B------:R-:W-:Y:S01]  /*f520*/  MOV R208, R192 ;  /* 0x000000c000d07202 */ /* 0x000fe20000000f00 */
[C---:B---3--:R-:W-:Y:S05]  /*f530*/  HMMA.16816.F32.BF16 R12, R204.reuse, R168, R12 ;  /* 0x000000a8cc0c723c */ /* 0x048fea000004180c */
[----:B------:R-:W-:Y:S01]  /*f540*/  IMAD.MOV.U32 R209, RZ, RZ, R193 ;  /* 0x000000ffffd17224 */ /* 0x000fe200078e00c1 */
[C---:B------:R-:W-:Y:S01]  /*f550*/  HMMA.16816.F32.BF16 R16, R204.reuse, R170, R16 ;  /* 0x000000aacc10723c */ /* 0x040fe20000041810 */
[----:B------:R-:W3:Y:S04]  /*f560*/  LDSM.16.M88.4 R192, [R237+0xb800] ;  /* 0x00b80000edc0783b */ /* 0x000ee80000000200 */
[----:B------:R-:W5:Y:S01]  /*f570*/  LDSM.16.M88.4 R168, [R222] ;  /* 0x00000000dea8783b */ /* 0x000f620000000200 */
[C---:B-1----:R-:W-:Y:S06]  /*f580*/  HMMA.16816.F32.BF16 R20, R204.reuse, R172, R20 ;  /* 0x000000accc14723c */ /* 0x042fec0000041814 */
[C---:B------:R-:W-:Y:S01]  /*f590*/  HMMA.16816.F32.BF16 R24, R204.reuse, R174, R24 ;  /* 0x000000aecc18723c */ /* 0x040fe20000041818 */
[----:B------:R-:W1:Y:S05]  /*f5a0*/  LDSM.16.M88.4 R172, [R221] ;  /* 0x00000000ddac783b */ /* 0x000e6a0000000200 */
[C---:B------:R-:W-:Y:S06]  /*f5b0*/  HMMA.16816.F32.BF16 R28, R204.reuse, R176, R28 ;  /* 0x000000b0cc1c723c */ /* 0x040fec000004181c */
[----:B------:R-:W-:Y:S01]  /*f5c0*/  HMMA.16816.F32.BF16 R32, R204, R178, R32 ;  /* 0x000000b2cc20723c */ /* 0x000fe20000041820 */
[----:B------:R-:W1:Y:S04]  /*f5d0*/  LDSM.16.M88.4 R176, [R220] ;  /* 0x00000000dcb0783b */ /* 0x000e680000000200 */
[----:B------:R-:W-:Y:S01]  /*f5e0*/  LDSM.16.M88.4 R204, [R234+0x2000] ;  /* 0x00200000eacc783b */ /* 0x000fe20000000200 */
[C---:B------:R-:W-:Y:S06]  /*f5f0*/  HMMA.16816.F32.BF16 R4, R180.reuse, R184, R4 ;  /* 0x000000b8b404723c */ /* 0x040fec0000041804 */
[C---:B------:R-:W-:Y:S05]  /*f600*/  HMMA.16816.F32.BF16 R8, R180.reuse, R186, R8 ;  /* 0x000000bab408723c */ /* 0x040fea0000041808 */
[----:B------:R-:W-:Y:S01]  /*f610*/  MOV R184, R208 ;  /* 0x000000d000b87202 */ /* 0x000fe20000000f00 */
[C---:B----4-:R-:W-:Y:S05]  /*f620*/  HMMA.16816.F32.BF16 R12, R180.reuse, R164, R12 ;  /* 0x000000a4b40c723c */ /* 0x050fea000004180c */
[----:B------:R-:W-:Y:S01]  /*f630*/  IMAD.MOV.U32 R185, RZ, RZ, R209 ;  /* 0x000000ffffb97224 */ /* 0x000fe200078e00d1 */
[C---:B------:R-:W-:Y:S01]  /*f640*/  HMMA.16816.F32.BF16 R16, R180.reuse, R166, R16 ;  /* 0x000000a6b410723c */ /* 0x040fe20000041810 */
[----:B------:R-:W4:Y:S04]  /*f650*/  LDSM.16.M88.4 R208, [R231+0xa000] ;  /* 0x00a00000e7d0783b */ /* 0x000f280000000200 */
[----:B------:R-:W4:Y:S01]  /*f660*/  LDSM.16.M88.4 R164, [R231+0xa800] ;  /* 0x00a80000e7a4783b */ /* 0x000f220000000200 */
[C---:B--2---:R-:W-:Y:S06]  /*f670*/  HMMA.16816.F32.BF16 R20, R180.reuse, R188, R20 ;  /* 0x000000bcb414723c */ /* 0x044fec0000041814 */
[C---:B------:R-:W-:Y:S01]  /*f680*/  HMMA.16816.F32.BF16 R24, R180.reuse, R190, R24 ;  /* 0x000000beb418723c */ /* 0x040fe20000041818 */
[----:B------:R-:W-:Y:S05]  /*f690*/  LDSM.16.M88.4 R188, [R233+0x2000] ;  /* 0x00200000e9bc783b */ /* 0x000fea0000000200 */
[C---:B---3--:R-:W-:Y:S06]  /*f6a0*/  HMMA.16816.F32.BF16 R28, R180.reuse, R192, R28 ;  /* 0x000000c0b41c723c */ /* 0x048fec000004181c */
[----:B------:R-:W-:Y:S01]  /*f6b0*/  HMMA.16816.F32.BF16 R32, R180, R194, R32 ;  /* 0x000000c2b420723c */ /* 0x000fe20000041820 */
[----:B------:R-:W2:Y:S04]  /*f6c0*/  LDSM.16.M88.4 R180, [R231+0xb000] ;  /* 0x00b00000e7b4783b */ /* 0x000ea80000000200 */
[----:B------:R-:W-:Y:S01]  /*f6d0*/  LDSM.16.M88.4 R192, [R224+0x2000] ;  /* 0x00200000e0c0783b */ /* 0x000fe20000000200 */
[C---:B------:R-:W-:Y:S06]  /*f6e0*/  HMMA.16816.F32.BF16 R4, R196.reuse, R200, R4 ;  /* 0x000000c8c404723c */ /* 0x040fec0000041804 */
[C---:B------:R-:W-:Y:S05]  /*f6f0*/  HMMA.16816.F32.BF16 R8, R196.reuse, R202, R8 ;  /* 0x000000cac408723c */ /* 0x040fea0000041808 */
[----:B------:R-:W-:Y:S01]  /*f700*/  MOV R200, R184 ;  /* 0x000000b800c87202 */ /* 0x000fe20000000f00 */
[C---:B-----5:R-:W-:Y:S05]  /*f710*/  HMMA.16816.F32.BF16 R12, R196.reuse, R168, R12 ;  /* 0x000000a8c40c723c */ /* 0x060fea000004180c */
[----:B------:R-:W-:Y:S01]  /*f720*/  IMAD.MOV.U32 R201, RZ, RZ, R185 ;  /* 0x000000ffffc97224 */ /* 0x000fe200078e00b9 */
[C---:B------:R-:W-:Y:S01]  /*f730*/  HMMA.16816.F32.BF16 R16, R196.reuse, R170, R16 ;  /* 0x000000aac410723c */ /* 0x040fe20000041810 */
[----:B------:R-:W3:Y:S04]  /*f740*/  LDSM.16.M88.4 R184, [R231+0xb800] ;  /* 0x00b80000e7b8783b */ /* 0x000ee80000000200 */
[----:B------:R-:W5:Y:S01]  /*f750*/  LDSM.16.M88.4 R168, [R224+0x2800] ;  /* 0x00280000e0a8783b */ /* 0x000f620000000200 */
[C---:B-1----:R-:W-:Y:S06]  /*f760*/  HMMA.16816.F32.BF16 R20, R196.reuse, R172, R20 ;  /* 0x000000acc414723c */ /* 0x042fec0000041814 */
[C---:B------:R-:W-:Y:S01]  /*f770*/  HMMA.16816.F32.BF16 R24, R196.reuse, R174, R24 ;  /* 0x000000aec418723c */ /* 0x040fe20000041818 */
[----:B------:R-:W1:Y:S05]  /*f780*/  LDSM.16.M88.4 R172, [R224+0x3000] ;  /* 0x00300000e0ac783b */ /* 0x000e6a0000000200 */
[C---:B------:R-:W-:Y:S06]  /*f790*/  HMMA.16816.F32.BF16 R28, R196.reuse, R176, R28 ;  /* 0x000000b0c41c723c */ /* 0x040fec000004181c */
[----:B------:R-:W-:Y:S01]  /*f7a0*/  HMMA.16816.F32.BF16 R32, R196, R178, R32 ;  /* 0x000000b2c420723c */ /* 0x000fe20000041820 */
[----:B------:R-:W1:Y:S04]  /*f7b0*/  LDSM.16.M88.4 R176, [R224+0x3800] ;  /* 0x00380000e0b0783b */ /* 0x000e680000000200 */
[----:B------:R-:W-:Y:S01]  /*f7c0*/  LDSM.16.M88.4 R196, [R238+0x4000] ;  /* 0x00400000eec4783b */ /* 0x000fe20000000200 */
[C---:B----4-:R-:W-:Y:S06]  /*f7d0*/  HMMA.16816.F32.BF16 R4, R204.reuse, R208, R4 ;  /* 0x000000d0cc04723c */ /* 0x050fec0000041804 */
[C---:B------:R-:W-:Y:S05]  /*f7e0*/  HMMA.16816.F32.BF16 R8, R204.reuse, R210, R8 ;  /* 0x000000d2cc08723c */ /* 0x040fea0000041808 */
[----:B------:R-:W-:Y:S01]  /*f7f0*/  MOV R208, R200 ;  /* 0x000000c800d07202 */ /* 0x000fe20000000f00 */
[C---:B------:R-:W-:Y:S05]  /*f800*/  HMMA.16816.F32.BF16 R12, R204.reuse, R164, R12 ;  /* 0x000000a4cc0c723c */ /* 0x040fea000004180c */
[----:B------:R-:W-:Y:S01]  /*f810*/  IMAD.MOV.U32 R209, RZ, RZ, R201 ;  /* 0x000000ffffd17224 */ /* 0x000fe200078e00c9 */
[C---:B------:R-:W-:Y:S01]  /*f820*/  HMMA.16816.F32.BF16 R16, R204.reuse, R166, R16 ;  /* 0x000000a6cc10723c */ /* 0x040fe20000041810 */
[----:B------:R-:W4:Y:S04]  /*f830*/  LDSM.16.M88.4 R200, [R237+0xc000] ;  /* 0x00c00000edc8783b */ /* 0x000f280000000200 */
[----:B------:R-:W4:Y:S01]  /*f840*/  LDSM.16.M88.4 R164, [R237+0xc800] ;  /* 0x00c80000eda4783b */ /* 0x000f220000000200 */
[C---:B--2---:R-:W-:Y:S06]  /*f850*/  HMMA.16816.F32.BF16 R20, R204.reuse, R180, R20 ;  /* 0x000000b4cc14723c */ /* 0x044fec0000041814 */
[C---:B------:R-:W-:Y:S01]  /*f860*/  HMMA.16816.F32.BF16 R24, R204.reuse, R182, R24 ;  /* 0x000000b6cc18723c */ /* 0x040fe20000041818 */
[----:B------:R-:W2:Y:S05]  /*f870*/  LDSM.16.M88.4 R180, [R237+0xd000] ;  /* 0x00d00000edb4783b */ /* 0x000eaa0000000200 */
[C---:B---3--:R-:W-:Y:S06]  /*f880*/  HMMA.16816.F32.BF16 R28, R204.reuse, R184, R28 ;  /* 0x000000b8cc1c723c */ /* 0x048fec000004181c */
[----:B------:R-:W-:Y:S01]  /*f890*/  HMMA.16816.F32.BF16 R32, R204, R186, R32 ;  /* 0x000000bacc20723c */ /* 0x000fe20000041820 */
[----:B------:R-:W3:Y:S04]  /*f8a0*/  LDSM.16.M88.4 R184, [R237+0xd800] ;  /* 0x00d80000edb8783b */ /* 0x000ee80000000200 */
[----:B------:R-:W-:Y:S01]  /*f8b0*/  LDSM.16.M88.4 R204, [R236+0x4000] ;  /* 0x00400000eccc783b */ /* 0x000fe20000000200 */
[C---:B------:R-:W-:Y:S06]  /*f8c0*/  HMMA.16816.F32.BF16 R4, R188.reuse, R192, R4 ;  /* 0x000000c0bc04723c */ /* 0x040fec0000041804 */
[C---:B------:R-:W-:Y:S05]  /*f8d0*/  HMMA.16816.F32.BF16 R8, R188.reuse, R194, R8 ;  /* 0x000000c2bc08723c */ /* 0x040fea0000041808 */
[----:B------:R-:W-:Y:S01]  /*f8e0*/  MOV R192, R208 ;  /* 0x000000d000c07202 */ /* 0x000fe20000000f00 */
[C---:B-----5:R-:W-:Y:S05]  /*f8f0*/  HMMA.16816.F32.BF16 R12, R188.reuse, R168, R12 ;  /* 0x000000a8bc0c723c */ /* 0x060fea000004180c */
[----:B------:R-:W-:Y:S01]  /*f900*/  IMAD.MOV.U32 R193, RZ, RZ, R209 ;  /* 0x000000ffffc17224 */ /* 0x000fe200078e00d1 */
[C---:B------:R-:W-:Y:S01]  /*f910*/  HMMA.16816.F32.BF16 R16, R188.reuse, R170, R16 ;  /* 0x000000aabc10723c */ /* 0x040fe20000041810 */
[----:B------:R-:W5:Y:S04]  /*f920*/  LDSM.16.M88.4 R208, [R219] ;  /* 0x00000000dbd0783b */ /* 0x000f680000000200 */
        /* <DEDUP_REMOVED lines=23> */
[C---:B-----5:R-:W-:Y:S06]  /*faa0*/  HMMA.16816.F32.BF16 R4, R204.reuse, R208, R4 ;  /* 0x000000d0cc04723c */ /* 0x060fec0000041804 */
[C---:B------:R-:W-:Y:S05]  /*fab0*/  HMMA.16816.F32.BF16 R8, R204.reuse, R210, R8 ;  /* 0x000000d2cc08723c */ /* 0x040fea0000041808 */
[----:B------:R-:W-:Y:S01]  /*fac0*/  MOV R208, R200 ;  /* 0x000000c800d07202 */ /* 0x000fe20000000f00 */
[C---:B------:R-:W-:Y:S05]  /*fad0*/  HMMA.16816.F32.BF16 R12, R204.reuse, R168, R12 ;  /* 0x000000a8cc0c723c */ /* 0x040fea000004180c */
[----:B------:R-:W-:Y:S01]  /*fae0*/  IMAD.MOV.U32 R209, RZ, RZ, R201 ;  /* 0x000000ffffd17224 */ /* 0x000fe200078e00c9 */
[C---:B------:R-:W-:Y:S01]  /*faf0*/  HMMA.16816.F32.BF16 R16, R204.reuse, R170, R16 ;  /* 0x000000aacc10723c */ /* 0x040fe20000041810 */
[----:B------:R-:W5:Y:S04]  /*fb00*/  LDSM.16.M88.4 R200, [R224+0x4000] ;  /* 0x00400000e0c8783b */ /* 0x000f680000000200 */
        /* <DEDUP_REMOVED lines=56> */
[----:B------:R-:W-:Y:S01]  /*fe90*/  IMAD.MOV.U32 R193, RZ, RZ, R209 ;  /* 0x000000ffffc17224 */ /* 0x000fe200078e00d1 */
[C---:B------:R-:W-:Y:S01]  /*fea0*/  HMMA.16816.F32.BF16 R12, R188.reuse, R168, R12 ;  /* 0x000000a8bc0c723c */ /* 0x040fe2000004180c */
[----:B------:R-:W5:Y:S03]  /*feb0*/  LDSM.16.M88.4 R208, [R224+0x6000] ;  /* 0x00600000e0d0783b */ /* 0x000f660000000200 */
[----:B------:R-:W-:Y:S01]  /*fec0*/  MOV R194, R192 ;  /* 0x000000c000c27202 */ /* 0x000fe20000000f00 */
[----:B------:R-:W-:Y:S01]  /*fed0*/  IMAD.MOV.U32 R195, RZ, RZ, R193 ;  /* 0x000000ffffc37224 */ /* 0x000fe200078e00c1 */
[C---:B------:R-:W-:Y:S06]  /*fee0*/  HMMA.16816.F32.BF16 R16, R188.reuse, R170, R16 ;  /* 0x000000aabc10723c */ /* 0x040fec0000041810 */
[C---:B-1----:R-:W-:Y:S06]  /*fef0*/  HMMA.16816.F32.BF16 R20, R188.reuse, R172, R20 ;  /* 0x000000acbc14723c */ /* 0x042fec0000041814 */
[C---:B------:R-:W-:Y:S06]  /*ff00*/  HMMA.16816.F32.BF16 R24, R188.reuse, R174, R24 ;  /* 0x000000aebc18723c */ /* 0x040fec0000041818 */
[C---:B------:R-:W-:Y:S06]  /*ff10*/  HMMA.16816.F32.BF16 R28, R188.reuse, R176, R28 ;  /* 0x000000b0bc1c723c */ /* 0x040fec000004181c */
[----:B------:R-:W-:Y:S06]  /*ff20*/  HMMA.16816.F32.BF16 R32, R188, R178, R32 ;  /* 0x000000b2bc20723c */ /* 0x000fec0000041820 */
[C---:B----4-:R-:W-:Y:S05]  /*ff30*/  HMMA.16816.F32.BF16 R4, R196.reuse, R200, R4 ;  /* 0x000000c8c404723c */ /* 0x050fea0000041804 */
[----:B------:R-:W-:Y:S01]  /*ff40*/  MOV R188, R194 ;  /* 0x000000c200bc7202 */ /* 0x000fe20000000f00 */
[C---:B------:R-:W-:Y:S06]  /*ff50*/  HMMA.16816.F32.BF16 R8, R196.reuse, R202, R8 ;  /* 0x000000cac408723c */ /* 0x040fec0000041808 */
[C---:B------:R-:W-:Y:S06]  /*ff60*/  HMMA.16816.F32.BF16 R12, R196.reuse, R164, R12 ;  /* 0x000000a4c40c723c */ /* 0x040fec000004180c */
[C---:B------:R-:W-:Y:S01]  /*ff70*/  HMMA.16816.F32.BF16 R16, R196.reuse, R166, R16 ;  /* 0x000000a6c410723c */ /* 0x040fe20000041810 */
[----:B------:R-:W1:Y:S05]  /*ff80*/  LDSM.16.M88.4 R164, [R224+0x6800] ;  /* 0x00680000e0a4783b */ /* 0x000e6a0000000200 */
[C---:B--2---:R-:W-:Y:S06]  /*ff90*/  HMMA.16816.F32.BF16 R20, R196.reuse, R180, R20 ;  /* 0x000000b4c414723c */ /* 0x044fec0000041814 */
[C---:B------:R-:W-:Y:S06]  /*ffa0*/  HMMA.16816.F32.BF16 R24, R196.reuse, R182, R24 ;  /* 0x000000b6c418723c */ /* 0x040fec0000041818 */
[C---:B---3--:R-:W-:Y:S06]  /*ffb0*/  HMMA.16816.F32.BF16 R28, R196.reuse, R184, R28 ;  /* 0x000000b8c41c723c */ /* 0x048fec000004181c */
[----:B------:R-:W-:Y:S06]  /*ffc0*/  HMMA.16816.F32.BF16 R32, R196, R186, R32 ;  /* 0x000000bac420723c */ /* 0x000fec0000041820 */
[C---:B-----5:R-:W-:Y:S06]  /*ffd0*/  HMMA.16816.F32.BF16 R4, R204.reuse, R208, R4 ;  /* 0x000000d0cc04723c */ /* 0x060fec0000041804 */
        /* <DEDUP_REMOVED lines=11> */
[----:B------:R-:W-:Y:S01]  /*10090*/  FMUL.FTZ R11, R11, UR26 ;  /* 0x0000001a0b0b7c20 */ /* 0x000fe20008410000 */
[----:B------:R-:W-:Y:S04]  /*100a0*/  IMAD.MOV.U32 R167, RZ, RZ, R195 ;  /* 0x000000ffffa77224 */ /* 0x000fe800078e00c3 */
[----:B------:R-:W2:Y:S01]  /*100b0*/  MUFU.TANH R185, R6 ;  /* 0x0000000600b97308 */ /* 0x000ea20000002400 */
[----:B------:R-:W-:Y:S01]  /*100c0*/  FMUL.FTZ R12, R12, UR26 ;  /* 0x0000001a0c0c7c20 */ /* 0x000fe20008410000 */
[----:B------:R-:W-:Y:S01]  /*100d0*/  FMUL.FTZ R13, R13, UR26 ;  /* 0x0000001a0d0d7c20 */ /* 0x000fe20008410000 */
[----:B------:R-:W-:Y:S01]  /*100e0*/  FMUL.FTZ R14, R14, UR26 ;  /* 0x0000001a0e0e7c20 */ /* 0x000fe20008410000 */
[----:B------:R-:W-:Y:S01]  /*100f0*/  FMUL.FTZ R15, R15, UR26 ;  /* 0x0000001a0f0f7c20 */ /* 0x000fe20008410000 */
[----:B------:R-:W-:Y:S01]  /*10100*/  FMUL.FTZ R16, R16, UR26 ;  /* 0x0000001a10107c20 */ /* 0x000fe20008410000 */
[----:B------:R-:W-:Y:S04]  /*10110*/  FMUL.FTZ R17, R17, UR26 ;  /* 0x0000001a11117c20 */ /* 0x000fe80008410000 */
[----:B------:R3:W4:Y:S01]  /*10120*/  MUFU.TANH R164, R7 ;  /* 0x0000000700a47308 */ /* 0x0007220000002400 */
[----:B------:R-:W-:Y:S01]  /*10130*/  FMUL.FTZ R18, R18, UR26 ;  /* 0x0000001a12127c20 */ /* 0x000fe20008410000 */
[----:B------:R-:W-:Y:S08]  /*10140*/  FMUL.FTZ R19, R19, UR26 ;  /* 0x0000001a13137c20 */ /* 0x000ff00008410000 */
[----:B------:R-:W1:Y:S10]  /*10150*/  MUFU.TANH R189, R8 ;  /* 0x0000000800bd7308 */ /* 0x000e740000002400 */
[----:B------:R-:W1:Y:S01]  /*10160*/  MUFU.TANH R190, R9 ;  /* 0x0000000900be7308 */ /* 0x000e620000002400 */
[----:B---3--:R-:W3:Y:S09]  /*10170*/  LDSM.16.M88.4 R4, [R224+0x7000] ;  /* 0x00700000e004783b */ /* 0x008ef20000000200 */
[----:B------:R-:W1:Y:S10]  /*10180*/  MUFU.TANH R191, R10 ;  /* 0x0000000a00bf7308 */ /* 0x000e740000002400 */
[----:B------:R5:W1:Y:S10]  /*10190*/  MUFU.TANH R192, R11 ;  /* 0x0000000b00c07308 */ /* 0x000a740000002400 */
[----:B------:R2:W1:Y:S10]  /*101a0*/  MUFU.TANH R171, R12 ;  /* 0x0000000c00ab7308 */ /* 0x0004740000002400 */
[----:B------:R-:W1:Y:S01]  /*101b0*/  MUFU.TANH R170, R13 ;  /* 0x0000000d00aa7308 */ /* 0x000e620000002400 */
[----:B-----5:R-:W5:Y:S01]  /*101c0*/  LDSM.16.M88.4 R8, [R224+0x7800] ;  /* 0x00780000e008783b */ /* 0x020f620000000200 */
[----:B------:R-:W-:Y:S08]  /*101d0*/  DEPBAR.LE SB0, 0x0 ;  /* 0x000080000000791a */ /* 0x000ff00000000000 */
[----:B------:R4:W1:Y:S01]  /*101e0*/  MUFU.TANH R175, R14 ;  /* 0x0000000e00af7308 */ /* 0x0008620000002400 */
[----:B------:R-:W-:Y:S01]  /*101f0*/  BAR.SYNC.DEFER_BLOCKING 0x0 ;  /* 0x0000000000007b1d */ /* 0x000fe20000010000 */
[C---:B---3--:R-:W-:Y:S08]  /*10200*/  HMMA.16816.F32.BF16 R20, R204.reuse, R4, R20 ;  /* 0x00000004cc14723c */ /* 0x048ff00000041814 */
[----:B------:R-:W3:Y:S01]  /*10210*/  MUFU.TANH R3, R3 ;  /* 0x0000000300037308 */ /* 0x000ee20000002400 */
[C---:B------:R-:W-:Y:S09]  /*10220*/  HMMA.16816.F32.BF16 R24, R204.reuse, R6, R24 ;  /* 0x00000006cc18723c */ /* 0x040ff20000041818 */
[----:B------:R1:W1:Y:S10]  /*10230*/  MUFU.TANH R174, R15 ;  /* 0x0000000f00ae7308 */ /* 0x0002740000002400 */
[----:B------:R1:W1:Y:S01]  /*10240*/  MUFU.TANH R169, R16 ;  /* 0x0000001000a97308 */ /* 0x0002620000002400 */
[----:B--2---:R-:W-:Y:S01]  /*10250*/  FMUL.FTZ R12, R23, UR26 ;  /* 0x0000001a170c7c20 */ /* 0x004fe20008410000 */
[----:B------:R-:W-:Y:S01]  /*10260*/  FMUL.FTZ R20, R20, UR26 ;  /* 0x0000001a14147c20 */ /* 0x000fe20008410000 */
[----:B------:R-:W-:Y:S01]  /*10270*/  FMUL.FTZ R21, R21, UR26 ;  /* 0x0000001a15157c20 */ /* 0x000fe20008410000 */
[----:B------:R-:W-:Y:S06]  /*10280*/  FMUL.FTZ R22, R22, UR26 ;  /* 0x0000001a16167c20 */ /* 0x000fec0008410000 */
[----:B------:R2:W1:Y:S01]  /*10290*/  MUFU.TANH R168, R17 ;  /* 0x0000001100a87308 */ /* 0x0004620000002400 */
[C---:B-----5:R-:W-:Y:S03]  /*102a0*/  HMMA.16816.F32.BF16 R28, R204.reuse, R8, R28 ;  /* 0x00000008cc1c723c */ /* 0x060fe6000004181c */
[----:B----4-:R-:W-:Y:S01]  /*102b0*/  FMUL.FTZ R14, R26, UR26 ;  /* 0x0000001a1a0e7c20 */ /* 0x010fe20008410000 */
[----:B------:R-:W-:Y:S01]  /*102c0*/  FMUL.FTZ R13, R27, UR26 ;  /* 0x0000001a1b0d7c20 */ /* 0x000fe20008410000 */
[----:B------:R-:W-:Y:S01]  /*102d0*/  FMUL.FTZ R24, R24, UR26 ;  /* 0x0000001a18187c20 */ /* 0x000fe20008410000 */
[----:B------:R-:W-:Y:S03]  /*102e0*/  HMMA.16816.F32.BF16 R32, R204, R10, R32 ;  /* 0x0000000acc20723c */ /* 0x000fe60000041820 */
[----:B------:R2:W4:Y:S02]  /*102f0*/  MUFU.TANH R173, R18 ;  /* 0x0000001200ad7308 */ /* 0x0005240000002400 */
        /* <DEDUP_REMOVED lines=13> */
[----:B------:R-:W1:Y:S10]  /*103d0*/  MUFU.TANH R12, R12 ;  /* 0x0000000c000c7308 */ /* 0x000e740000002400 */
[----:B------:R2:W1:Y:S10]  /*103e0*/  MUFU.TANH R177, R24 ;  /* 0x0000001800b17308 */ /* 0x0004740000002400 */
[----:B------:R2:W1:Y:S10]  /*103f0*/  MUFU.TANH R176, R25 ;  /* 0x0000001900b07308 */ /* 0x0004740000002400 */
[----:B------:R-:W1:Y:S10]  /*10400*/  MUFU.TANH R14, R14 ;  /* 0x0000000e000e7308 */ /* 0x000e740000002400 */
        /* <DEDUP_REMOVED lines=9> */
[----:B---34-:R-:W-:Y:S05]  /*104a0*/  @!P1 BRA `(.L_x_2578) ;  /* 0x0000000c00089947 */ /* 0x018fea0003800000 */
        /* <DEDUP_REMOVED lines=20> */
[----:B------:R-:W-:Y:S03]  /*105f0*/  UMOV UR39, UR45 ;  /* 0x0000002d00277c82 */ /* 0x000fe60008000000 */
[----:B------:R-:W-:Y:S02]  /*10600*/  UIMAD UR38, UR16, UR37, UR38 ;  /* 0x00000025102672a4 */ /* 0x000fe4000f8e0226 */
        /* <DEDUP_REMOVED lines=19> */
[----:B------:R-:W-:Y:S01]  /*10740*/  LEA R8, P1, R5, UR18, 0x2 ;  /* 0x0000001205087c11 */ /* 0x000fe2000f8210ff */
[----:B------:R-:W-:Y:S02]  /*10750*/  UIADD3 UR38, UR41, -UR39, URZ ;  /* 0x8000002729267290 */ /* 0x000fe4000fffe03f */
[----:B------:R-:W-:Y:S01]  /*10760*/  IMAD.U32 R7, RZ, RZ, UR39 ;  /* 0x00000027ff077e24 */ /* 0x000fe2000f8e00ff */
[----:B------:R-:W-:Y:S01]  /*10770*/  LEA.HI.X.SX32 R9, R4, UR19, 0x2, P1 ;  /* 0x0000001304097c11 */ /* 0x000fe200088f16ff */
[----:B------:R-:W-:Y:S01]  /*10780*/  IMAD.U32 R6, RZ, RZ, UR39 ;  /* 0x00000027ff067e24 */ /* 0x000fe2000f8e00ff */
[----:B------:R-:W-:Y:S01]  /*10790*/  R2UR UR14, R8 ;  /* 0x00000000080e72ca */ /* 0x000fe200000e0000 */
[----:B------:R-:W-:Y:S01]  /*107a0*/  UIMAD UR38, UR38, UR20, -0x40 ;  /* 0xffffffc0262674a4 */ /* 0x000fe2000f8e0214 */
[----:B------:R-:W-:Y:S02]  /*107b0*/  R2UR UR15, R9 ;  /* 0x00000000090f72ca */ /* 0x000fe400000e0000 */
[----:B------:R-:W-:Y:S04]  /*107c0*/  LEA R10, P2, R7, UR18, 0x2 ;  /* 0x00000012070a7c11 */ /* 0x000fe8000f8410ff */
[----:B------:R-:W-:Y:S02]  /*107d0*/  LEA.HI.X.SX32 R11, R6, UR19, 0x2, P2 ;  /* 0x00000013060b7c11 */ /* 0x000fe400090f16ff */
[----:B------:R-:W-:Y:S02]  /*107e0*/  R2UR UR42, R10 ;  /* 0x000000000a2a72ca */ /* 0x000fe400000e0000 */
[----:B------:R-:W-:Y:S01]  /*107f0*/  R2UR UR43, R11 ;  /* 0x000000000b2b72ca */ /* 0x000fe200000e0000 */
[----:B------:R-:W-:Y:S01]  /*10800*/  IMAD.U32 R6, RZ, RZ, UR14 ;  /* 0x0000000eff067e24 */ /* 0x000fe2000f8e00ff */
[----:B------:R-:W-:Y:S01]  /*10810*/  UIMAD UR14, UR9, UR38, URZ ;  /* 0x00000026090e72a4 */ /* 0x000fe2000f8e023f */
[----:B------:R-:W-:Y:S01]  /*10820*/  IMAD.U32 R7, RZ, RZ, UR15 ;  /* 0x0000000fff077e24 */ /* 0x000fe2000f8e00ff */
[----:B------:R-:W-:Y:S02]  /*10830*/  USHF.R.S32.HI UR15, URZ, 0x1f, UR38 ;  /* 0x0000001f3f0f7899 */ /* 0x000fe40008011426 */
[----:B------:R-:W-:Y:S02]  /*10840*/  UIMAD.WIDE.U32 UR38, UR8, UR38, URZ ;  /* 0x00000026082672a5 */ /* 0x000fe4000f8e003f */
[----:B------:R-:W3:Y:S01]  /*10850*/  LDG.E R6, desc[UR24][R6.64] ;  /* 0x0000001806067981 */ /* 0x000ee2000c1e1900 */
[----:B------:R-:W-:Y:S02]  /*10860*/  UIMAD UR14, UR15, UR8, UR14 ;  /* 0x000000080f0e72a4 */ /* 0x000fe4000f8e020e */
[----:B------:R-:W-:Y:S01]  /*10870*/  MOV R4, UR42 ;  /* 0x0000002a00047c02 */ /* 0x000fe20008000f00 */
[----:B------:R-:W-:Y:S01]  /*10880*/  IMAD.U32 R9, RZ, RZ, UR39 ;  /* 0x00000027ff097e24 */ /* 0x000fe2000f8e00ff */
[----:B------:R-:W-:Y:S01]  /*10890*/  UIADD3 UR14, UR39, UR14, URZ ;  /* 0x0000000e270e7290 */ /* 0x000fe2000fffe03f */
[----:B------:R-:W-:Y:S01]  /*108a0*/  IMAD.U32 R5, RZ, RZ, UR43 ;  /* 0x0000002bff057e24 */ /* 0x000fe2000f8e00ff */
[----:B------:R-:W-:Y:S01]  /*108b0*/  MOV R8, UR38 ;  /* 0x0000002600087c02 */ /* 0x000fe20008000f00 */
[----:B------:R-:W-:Y:S03]  /*108c0*/  UMOV UR15, UR9 ;  /* 0x00000009000f7c82 */ /* 0x000fe60008000000 */
[----:B------:R-:W-:Y:S01]  /*108d0*/  IMAD.U32 R9, RZ, RZ, UR14 ;  /* 0x0000000eff097e24 */ /* 0x000fe2000f8e00ff */
[----:B------:R-:W-:Y:S01]  /*108e0*/  UMOV UR14, UR8 ;  /* 0x00000008000e7c82 */ /* 0x000fe20008000000 */
[----:B------:R4:W3:Y:S02]  /*108f0*/  LDG.E R7, desc[UR24][R4.64] ;  /* 0x0000001804077981 */ /* 0x0008e4000c1e1900 */
[----:B----4-:R-:W4:Y:S01]  /*10900*/  LDC.64 R4, c[0x0][0x230] ;  /* 0x00008c00ff047b82 */ /* 0x010f220000000a00 */
[----:B---3--:R-:W-:Y:S04]  /*10910*/  IMAD.IADD R7, R7, 0x1, -R6 ;  /* 0x0000000107077824 */ /* 0x008fe800078e0a06 */
[CC--:B----4-:R-:W-:Y:S01]  /*10920*/  IMAD.WIDE.U32 R8, R7.reuse, R4.reuse, R8 ;  /* 0x0000000407087225 */ /* 0x0d0fe200078e0008 */
[----:B------:R-:W-:Y:S05]  /*10930*/  SHF.R.S32.HI R6, RZ, 0x1f, R7 ;  /* 0x0000001fff067819 */ /* 0x000fea0000011407 */
[----:B------:R-:W-:Y:S04]  /*10940*/  IMAD R6, R6, R4, RZ ;  /* 0x0000000406067224 */ /* 0x000fe800078e02ff */
[----:B------:R-:W-:Y:S01]  /*10950*/  IMAD R6, R7, R5, R6 ;  /* 0x0000000507067224 */ /* 0x000fe200078e0206 */
[----:B------:R-:W-:Y:S03]  /*10960*/  MOV R5, R8 ;  /* 0x0000000800057202 */ /* 0x000fe60000000f00 */
[----:B------:R-:W-:Y:S07]  /*10970*/  IMAD.IADD R4, R9, 0x1, R6 ;  /* 0x0000000109047824 */ /* 0x000fee00078e0206 */
.L_x_2579:
[----:B------:R3:W-:Y:S01]  /*10980*/  @P6 STS.128 [R242+0x8000], RZ ;  /* 0x008000fff2006388 */ /* 0x0007e20000000c00 */
[CC--:B--2---:R-:W-:Y:S01]  /*10990*/  LEA R22, P1, R5.reuse, R249.reuse, 0x1 ;  /* 0x000000f905167211 */ /* 0x0c4fe200078208ff */
[----:B------:R-:W-:Y:S01]  /*109a0*/  UMOV UR8, UR14 ;  /* 0x0000000e00087c82 */ /* 0x000fe20008000000 */
[C---:B------:R-:W-:Y:S01]  /*109b0*/  IADD3 R8, P2, R5.reuse, UR29, RZ ;  /* 0x0000001d05087c10 */ /* 0x040fe2000ff5e0ff */
[----:B------:R-:W-:Y:S01]  /*109c0*/  UMOV UR9, UR15 ;  /* 0x0000000f00097c82 */ /* 0x000fe20008000000 */
[-C--:B------:R-:W-:Y:S02]  /*109d0*/  LEA.HI.X R23, R5, R248.reuse, R4, 0x1, P1 ;  /* 0x000000f805177211 */ /* 0x080fe400008f0c04 */
[-C--:B------:R-:W-:Y:S02]  /*109e0*/  @!P6 LEA R20, P1, R8, R249.reuse, 0x1 ;  /* 0x000000f90814e211 */ /* 0x080fe400078208ff */
        /* <DEDUP_REMOVED lines=8> */
[CC--:B-1----:R-:W-:Y:S02]  /*10a70*/  @!P4 LEA R16, P1, R8.reuse, R249.reuse, 0x1 ;  /* 0x000000f90810c211 */ /* 0x0c2fe400078208ff */
        /* <DEDUP_REMOVED lines=33> */
[-C--:B------:R-:W-:Y:S01]  /*10c90*/  @!P3 LEA R8, P1, R6, R249.reuse, 0x1 ;  /* 0x000000f90608b211 */ /* 0x080fe200078208ff */
[----:B------:R3:W-:Y:S01]  /*10ca0*/  @P5 STS.128 [R242+0xa800], RZ ;  /* 0x00a800fff2005388 */ /* 0x0007e20000000c00 */
[-C--:B------:R-:W-:Y:S02]  /*10cb0*/  @!P6 LEA R28, P2, R4, R249.reuse, 0x1 ;  /* 0x000000f9041ce211 */ /* 0x080fe400078408ff */
        /* <DEDUP_REMOVED lines=65> */
.L_x_2578:
[----:B------:R-:W-:Y:S01]  /*110d0*/  UIADD3 UR37, UR11, -0x1, URZ ;  /* 0xffffffff0b257890 */ /* 0x000fe2000fffe03f */
[----:B--23--:R-:W-:Y:S01]  /*110e0*/  LDSM.16.MT88.4 R20, [R230+0x10000] ;  /* 0x01000000e614783b */ /* 0x00cfe20000004200 */
[----:B------:R-:W-:Y:S01]  /*110f0*/  UISETP.GT.AND UP2, UPT, UR11, 0x1, UPT ;  /* 0x000000010b00788c */ /* 0x000fe2000bf44270 */
[----:B------:R-:W-:Y:S01]  /*11100*/  UMOV UR15, UR36 ;  /* 0x00000024000f7c82 */ /* 0x000fe20008000000 */
[----:B------:R-:W-:Y:S02]  /*11110*/  UMOV UR14, UR35 ;  /* 0x00000023000e7c82 */ /* 0x000fe40008000000 */
[----:B------:R-:W-:Y:S01]  /*11120*/  MOV R4, UR37 ;  /* 0x0000002500047c02 */ /* 0x000fe20008000f00 */
[----:B------:R-:W-:Y:S02]  /*11130*/  UMOV UR11, UR37 ;  /* 0x00000025000b7c82 */ /* 0x000fe40008000000 */
[----:B------:R-:W-:Y:S01]  /*11140*/  LDSM.16.MT88.4 R28, [R229+0x10000] ;  /* 0x01000000e51c783b */ /* 0x000fe20000004200 */
[----:B------:R-:W-:Y:S04]  /*11150*/  LEA R4, R4, R243, 0x6 ;  /* 0x000000f304047211 */ /* 0x000fe800078e30ff */
[C---:B-1----:R-:W-:Y:S02]  /*11160*/  IADD3 R15, R4.reuse, 0x10, RZ ;  /* 0x00000010040f7810 */ /* 0x042fe40007ffe0ff */
[----:B------:R-:W-:Y:S02]  /*11170*/  I2FP.F32.S32 R8, R4 ;  /* 0x0000000400087245 */ /* 0x000fe40000201400 */
[----:B------:R-:W-:Y:S02]  /*11180*/  I2FP.F32.S32 R15, R15 ;  /* 0x0000000f000f7245 */ /* 0x000fe40000201400 */
[----:B------:R-:W-:Y:S01]  /*11190*/  IADD3 R5, R4, 0x1, RZ ;  /* 0x0000000104057810 */ /* 0x000fe20007ffe0ff */
[C---:B------:R-:W-:Y:S01]  /*111a0*/  FFMA.FTZ R9, R8.reuse, UR5, R185 ;  /* 0x0000000508097c23 */ /* 0x040fe200080100b9 */
[----:B------:R-:W-:Y:S01]  /*111b0*/  FFMA.FTZ R8, R8, UR5, R3 ;  /* 0x0000000508087c23 */ /* 0x000fe20008010003 */
[C---:B------:R-:W-:Y:S01]  /*111c0*/  IADD3 R3, R4.reuse, 0x18, RZ ;  /* 0x0000001804037810 */ /* 0x040fe20007ffe0ff */
[C---:B------:R-:W-:Y:S01]  /*111d0*/  FFMA.FTZ R175, R15.reuse, UR5, R175 ;  /* 0x000000050faf7c23 */ /* 0x040fe200080100af */
[----:B------:R-:W-:Y:S01]  /*111e0*/  FFMA.FTZ R171, R15, UR5, R171 ;  /* 0x000000050fab7c23 */ /* 0x000fe200080100ab */
[C---:B------:R-:W-:Y:S02]  /*111f0*/  IADD3 R15, R4.reuse, 0x19, RZ ;  /* 0x00000019040f7810 */ /* 0x040fe40007ffe0ff */
[----:B------:R-:W-:Y:S02]  /*11200*/  I2FP.F32.S32 R3, R3 ;  /* 0x0000000300037245 */ /* 0x000fe40000201400 */
[----:B------:R-:W-:Y:S02]  /*11210*/  I2FP.F32.S32 R15, R15 ;  /* 0x0000000f000f7245 */ /* 0x000fe40000201400 */
[----:B------:R-:W-:Y:S01]  /*11220*/  I2FP.F32.S32 R5, R5 ;  /* 0x0000000500057245 */ /* 0x000fe20000201400 */
[C---:B------:R-:W-:Y:S01]  /*11230*/  FFMA.FTZ R173, R3.reuse, UR5, R173 ;  /* 0x0000000503ad7c23 */ /* 0x040fe200080100ad */
[C---:B------:R-:W-:Y:S01]  /*11240*/  IADD3 R6, R4.reuse, 0x8, RZ ;  /* 0x0000000804067810 */ /* 0x040fe20007ffe0ff */
[----:B------:R-:W-:Y:S01]  /*11250*/  FFMA.FTZ R169, R3, UR5, R169 ;  /* 0x0000000503a97c23 */ /* 0x000fe200080100a9 */
[C---:B------:R-:W-:Y:S01]  /*11260*/  IADD3 R3, R4.reuse, 0x21, RZ ;  /* 0x0000002104037810 */ /* 0x040fe20007ffe0ff */
[C---:B------:R-:W-:Y:S01]  /*11270*/  FFMA.FTZ R172, R15.reuse, UR5, R172 ;  /* 0x000000050fac7c23 */ /* 0x040fe200080100ac */
[C---:B------:R-:W-:Y:S01]  /*11280*/  IADD3 R7, R4.reuse, 0x9, RZ ;  /* 0x0000000904077810 */ /* 0x040fe20007ffe0ff */
[----:B------:R-:W-:Y:S01]  /*11290*/  FFMA.FTZ R168, R15, UR5, R168 ;  /* 0x000000050fa87c23 */ /* 0x000fe200080100a8 */
[----:B------:R-:W-:Y:S01]  /*112a0*/  I2FP.F32.S32 R6, R6 ;  /* 0x0000000600067245 */ /* 0x000fe20000201400 */
[C---:B------:R-:W-:Y:S01]  /*112b0*/  FFMA.FTZ R10, R5.reuse, UR5, R164 ;  /* 0x00000005050a7c23 */ /* 0x040fe200080100a4 */
[----:B------:R-:W-:Y:S01]  /*112c0*/  IADD3 R11, R4, 0x11, RZ ;  /* 0x00000011040b7810 */ /* 0x000fe20007ffe0ff */
[----:B------:R-:W-:Y:S01]  /*112d0*/  FFMA.FTZ R5, R5, UR5, R183 ;  /* 0x0000000505057c23 */ /* 0x000fe200080100b7 */
[----:B------:R-:W-:Y:S01]  /*112e0*/  FMNMX.FTZ R15, R9, R2, !PT ;  /* 0x00000002090f7209 */ /* 0x000fe20007810000 */
[C---:B------:R-:W-:Y:S01]  /*112f0*/  FFMA.FTZ R191, R6.reuse, UR5, R191 ;  /* 0x0000000506bf7c23 */ /* 0x040fe200080100bf */
[----:B------:R-:W-:Y:S01]  /*11300*/  I2FP.F32.S32 R3, R3 ;  /* 0x0000000300037245 */ /* 0x000fe20000201400 */
[----:B------:R-:W-:Y:S01]  /*11310*/  FFMA.FTZ R6, R6, UR5, R189 ;  /* 0x0000000506067c23 */ /* 0x000fe200080100bd */
[----:B------:R-:W-:Y:S02]  /*11320*/  I2FP.F32.S32 R7, R7 ;  /* 0x0000000700077245 */ /* 0x000fe40000201400 */
[----:B------:R-:W-:Y:S01]  /*11330*/  I2FP.F32.S32 R11, R11 ;  /* 0x0000000b000b7245 */ /* 0x000fe20000201400 */
[----:B------:R-:W-:Y:S01]  /*11340*/  FFMA.FTZ R207, R3, UR5, R12 ;  /* 0x0000000503cf7c23 */ /* 0x000fe2000801000c */
[----:B------:R-:W-:Y:S01]  /*11350*/  FMNMX.FTZ R15, R10, R15, !PT ;  /* 0x0000000f0a0f7209 */ /* 0x000fe20007810000 */
[----:B------:R-:W-:Y:S01]  /*11360*/  FFMA.FTZ R192, R7, UR5, R192 ;  /* 0x0000000507c07c23 */ /* 0x000fe200080100c0 */
[----:B------:R-:W-:Y:S01]  /*11370*/  FMNMX.FTZ R16, R8, R0, !PT ;  /* 0x0000000008107209 */ /* 0x000fe20007810000 */
[C---:B------:R-:W-:Y:S01]  /*11380*/  FFMA.FTZ R174, R11.reuse, UR5, R174 ;  /* 0x000000050bae7c23 */ /* 0x040fe200080100ae */
[----:B------:R-:W-:Y:S01]  /*11390*/  FFMA.FTZ R170, R11, UR5, R170 ;  /* 0x000000050baa7c23 */ /* 0x000fe200080100aa */
[----:B------:R-:W-:Y:S01]  /*113a0*/  FMNMX.FTZ R12, R191, R15, !PT ;  /* 0x0000000fbf0c7209 */ /* 0x000fe20007810000 */
[----:B------:R-:W-:Y:S01]  /*113b0*/  FFMA.FTZ R7, R7, UR5, R190 ;  /* 0x0000000507077c23 */ /* 0x000fe200080100be */
[----:B------:R-:W-:Y:S01]  /*113c0*/  IADD3 R11, R4, 0x20, RZ ;  /* 0x00000020040b7810 */ /* 0x000fe20007ffe0ff */
[----:B------:R-:W-:Y:S01]  /*113d0*/  FFMA.FTZ R178, R3, UR5, R178 ;  /* 0x0000000503b27c23 */ /* 0x000fe200080100b2 */
[----:B------:R-:W-:Y:S02]  /*113e0*/  FMNMX.FTZ R16, R5, R16, !PT ;  /* 0x0000001005107209 */ /* 0x000fe40007810000 */
[----:B------:R-:W-:Y:S02]  /*113f0*/  FMNMX.FTZ R12, R192, R12, !PT ;  /* 0x0000000cc00c7209 */ /* 0x000fe40007810000 */
[----:B------:R-:W-:Y:S02]  /*11400*/  I2FP.F32.S32 R11, R11 ;  /* 0x0000000b000b7245 */ /* 0x000fe40000201400 */
[----:B------:R-:W-:Y:S02]  /*11410*/  FMNMX.FTZ R15, R6, R16, !PT ;  /* 0x00000010060f7209 */ /* 0x000fe40007810000 */
[C---:B------:R-:W-:Y:S01]  /*11420*/  IADD3 R3, R4.reuse, 0x28, RZ ;  /* 0x0000002804037810 */ /* 0x040fe20007ffe0ff */
[----:B------:R-:W-:Y:S01]  /*11430*/  FFMA.FTZ R179, R11, UR5, R179 ;  /* 0x000000050bb37c23 */ /* 0x000fe200080100b3 */
[----:B------:R-:W-:Y:S01]  /*11440*/  FMNMX.FTZ R12, R175, R12, !PT ;  /* 0x0000000caf0c7209 */ /* 0x000fe20007810000 */
[----:B------:R-:W-:Y:S01]  /*11450*/  FFMA.FTZ R208, R11, UR5, R208 ;  /* 0x000000050bd07c23 */ /* 0x000fe200080100d0 */
[----:B------:R-:W-:Y:S02]  /*11460*/  FMNMX.FTZ R15, R7, R15, !PT ;  /* 0x0000000f070f7209 */ /* 0x000fe40007810000 */
[----:B------:R-:W-:Y:S02]  /*11470*/  I2FP.F32.S32 R16, R3 ;  /* 0x0000000300107245 */ /* 0x000fe40000201400 */
[----:B------:R-:W-:Y:S02]  /*11480*/  IADD3 R11, R4, 0x29, RZ ;  /* 0x00000029040b7810 */ /* 0x000fe40007ffe0ff */
[----:B------:R-:W-:Y:S01]  /*11490*/  FMNMX.FTZ R12, R174, R12, !PT ;  /* 0x0000000cae0c7209 */ /* 0x000fe20007810000 */
[C---:B------:R-:W-:Y:S01]  /*114a0*/  FFMA.FTZ R206, R16.reuse, UR5, R14 ;  /* 0x0000000510ce7c23 */ /* 0x040fe2000801000e */
[----:B------:R-:W-:Y:S01]  /*114b0*/  FMNMX.FTZ R15, R171, R15, !PT ;  /* 0x0000000fab0f7209 */ /* 0x000fe20007810000 */
[----:B------:R-:W-:Y:S01]  /*114c0*/  FFMA.FTZ R177, R16, UR5, R177 ;  /* 0x0000000510b17c23 */ /* 0x000fe200080100b1 */
[----:B------:R-:W-:Y:S02]  /*114d0*/  I2FP.F32.S32 R11, R11 ;  /* 0x0000000b000b7245 */ /* 0x000fe40000201400 */
[----:B------:R-:W-:Y:S02]  /*114e0*/  FMNMX.FTZ R12, R173, R12, !PT ;  /* 0x0000000cad0c7209 */ /* 0x000fe40007810000 */
[----:B------:R-:W-:Y:S01]  /*114f0*/  FMNMX.FTZ R14, R170, R15, !PT ;  /* 0x0000000faa0e7209 */ /* 0x000fe20007810000 */
[C---:B------:R-:W-:Y:S01]  /*11500*/  FFMA.FTZ R205, R11.reuse, UR5, R13 ;  /* 0x000000050bcd7c23 */ /* 0x040fe2000801000d */
[----:B------:R-:W-:Y:S01]  /*11510*/  IADD3 R3, R4, 0x30, RZ ;  /* 0x0000003004037810 */ /* 0x000fe20007ffe0ff */
[----:B------:R-:W-:Y:S01]  /*11520*/  FFMA.FTZ R176, R11, UR5, R176 ;  /* 0x000000050bb07c23 */ /* 0x000fe200080100b0 */
[----:B------:R-:W-:Y:S02]  /*11530*/  FMNMX.FTZ R12, R172, R12, !PT ;  /* 0x0000000cac0c7209 */ /* 0x000fe40007810000 */
[----:B------:R-:W-:Y:S02]  /*11540*/  FMNMX.FTZ R13, R169, R14, !PT ;  /* 0x0000000ea90d7209 */ /* 0x000fe40007810000 */
[----:B------:R-:W-:Y:S02]  /*11550*/  I2FP.F32.S32 R3, R3 ;  /* 0x0000000300037245 */ /* 0x000fe40000201400 */
[----:B------:R-:W-:Y:S02]  /*11560*/  FMNMX.FTZ R11, R208, R12, !PT ;  /* 0x0000000cd00b7209 */ /* 0x000fe40007810000 */
[----:B------:R-:W-:Y:S01]  /*11570*/  FMNMX.FTZ R13, R168, R13, !PT ;  /* 0x0000000da80d7209 */ /* 0x000fe20007810000 */
[C---:B------:R-:W-:Y:S01]  /*11580*/  FFMA.FTZ R187, R3.reuse, UR5, R187 ;  /* 0x0000000503bb7c23 */ /* 0x040fe200080100bb */
[----:B------:R-:W-:Y:S01]  /*11590*/  FFMA.FTZ R184, R3, UR5, R184 ;  /* 0x0000000503b87c23 */ /* 0x000fe200080100b8 */
[----:B------:R-:W-:Y:S02]  /*115a0*/  FMNMX.FTZ R3, R207, R11, !PT ;  /* 0x0000000bcf037209 */ /* 0x000fe40007810000 */
[----:B------:R-:W-:Y:S02]  /*115b0*/  FMNMX.FTZ R12, R179, R13, !PT ;  /* 0x0000000db30c7209 */ /* 0x000fe40007810000 */
[----:B------:R-:W-:Y:S02]  /*115c0*/  IADD3 R14, R4, 0x31, RZ ;  /* 0x00000031040e7810 */ /* 0x000fe40007ffe0ff */
[----:B------:R-:W-:Y:S02]  /*115d0*/  FMNMX.FTZ R3, R206, R3, !PT ;  /* 0x00000003ce037209 */ /* 0x000fe40007810000 */
[----:B------:R-:W-:Y:S02]  /*115e0*/  FMNMX.FTZ R12, R178, R12, !PT ;  /* 0x0000000cb20c7209 */ /* 0x000fe40007810000 */
[----:B------:R-:W-:Y:S02]  /*115f0*/  I2FP.F32.S32 R13, R14 ;  /* 0x0000000e000d7245 */ /* 0x000fe40000201400 */
[C---:B------:R-:W-:Y:S02]  /*11600*/  IADD3 R11, R4.reuse, 0x38, RZ ;  /* 0x00000038040b7810 */ /* 0x040fe40007ffe0ff */
[----:B------:R-:W-:Y:S01]  /*11610*/  FMNMX.FTZ R3, R205, R3, !PT ;  /* 0x00000003cd037209 */ /* 0x000fe20007810000 */
[----:B------:R-:W-:Y:S01]  /*11620*/  FFMA.FTZ R186, R13, UR5, R186 ;  /* 0x000000050dba7c23 */ /* 0x000fe200080100ba */
[----:B------:R-:W-:Y:S01]  /*11630*/  FMNMX.FTZ R12, R177, R12, !PT ;  /* 0x0000000cb10c7209 */ /* 0x000fe20007810000 */
[----:B------:R-:W-:Y:S01]  /*11640*/  FFMA.FTZ R182, R13, UR5, R182 ;  /* 0x000000050db67c23 */ /* 0x000fe200080100b6 */
        /* <DEDUP_REMOVED lines=9> */
[----:B------:R-:W-:Y:S01]  /*116e0*/  FFMA.FTZ R165, R4, UR5, R165 ;  /* 0x0000000504a57c23 */ /* 0x000fe200080100a5 */
[----:B------:R-:W-:Y:S01]  /*116f0*/  FMNMX.FTZ R3, R166, R3, !PT ;  /* 0x00000003a6037209 */ /* 0x000fe20007810000 */
[----:B------:R-:W-:Y:S01]  /*11700*/  FFMA.FTZ R180, R4, UR5, R180 ;  /* 0x0000000504b47c23 */ /* 0x000fe200080100b4 */
        /* <DEDUP_REMOVED lines=8> */
[----:B------:R-:W-:Y:S08]  /*11790*/  LDSM.16.MT88.4 R12, [R232+0x10000] ;  /* 0x01000000e80c783b */ /* 0x000ff00000004200 */
[----:B------:R-:W1:Y:S08]  /*117a0*/  SHFL.BFLY PT, R3, R4, 0x1, 0x1f ;  /* 0x0c201f0004037f89 */ /* 0x000e7000000e0000 */
[----:B------:R-:W2:Y:S01]  /*117b0*/  SHFL.BFLY PT, R164, R11, 0x1, 0x1f ;  /* 0x0c201f000ba47f89 */ /* 0x000ea200000e0000 */
[----:B-1----:R-:W-:Y:S02]  /*117c0*/  FMNMX.FTZ R3, R4, R3, !PT ;  /* 0x0000000304037209 */ /* 0x002fe40007810000 */
[----:B--2---:R-:W-:Y:S03]  /*117d0*/  FMNMX.FTZ R164, R11, R164, !PT ;  /* 0x000000a40ba47209 */ /* 0x004fe60007810000 */
[C---:B------:R-:W-:Y:S01]  /*117e0*/  FMUL.FTZ R185, R3.reuse, UR4 ;  /* 0x0000000403b97c20 */ /* 0x040fe20008410000 */
[C---:B------:R-:W-:Y:S01]  /*117f0*/  FSETP.NEU.FTZ.AND P1, PT, R3.reuse, -INF , PT ;  /* 0xff8000000300780b */ /* 0x040fe20003f3d000 */
[----:B------:R-:W-:Y:S01]  /*11800*/  FADD.FTZ R2, -R3, R2 ;  /* 0x0000000203027221 */ /* 0x000fe20000010100 */
[C---:B------:R-:W-:Y:S02]  /*11810*/  FMUL.FTZ R183, R164.reuse, UR4 ;  /* 0x00000004a4b77c20 */ /* 0x040fe40008410000 */
[----:B------:R-:W-:Y:S01]  /*11820*/  FSEL R185, R185, RZ, P1 ;  /* 0x000000ffb9b97208 */ /* 0x000fe20000800000 */
[C---:B------:R-:W-:Y:S01]  /*11830*/  FADD.FTZ R4, -R164.reuse, R0 ;  /* 0x00000000a4047221 */ /* 0x040fe20000010100 */
[----:B------:R-:W-:Y:S01]  /*11840*/  FSETP.NEU.FTZ.AND P1, PT, R164, -INF , PT ;  /* 0xff800000a400780b */ /* 0x000fe20003f3d000 */
[----:B------:R-:W-:Y:S02]  /*11850*/  FMUL.FTZ R0, R2, UR4 ;  /* 0x0000000402007c20 */ /* 0x000fe40008410000 */
[--C-:B------:R-:W-:Y:S01]  /*11860*/  FFMA.FTZ R190, R191, UR4, -R185.reuse ;  /* 0x00000004bfbe7c23 */ /* 0x100fe200080108b9 */
[----:B------:R-:W-:Y:S01]  /*11870*/  FSEL R183, R183, RZ, P1 ;  /* 0x000000ffb7b77208 */ /* 0x000fe20000800000 */
[--C-:B------:R-:W-:Y:S01]  /*11880*/  FFMA.FTZ R189, R192, UR4, -R185.reuse ;  /* 0x00000004c0bd7c23 */ /* 0x100fe200080108b9 */
[----:B------:R-:W-:Y:S01]  /*11890*/  FMUL.FTZ R2, R4, UR4 ;  /* 0x0000000404027c20 */ /* 0x000fe20008410000 */
[--C-:B------:R-:W-:Y:S01]  /*118a0*/  FFMA.FTZ R195, R9, UR4, -R185.reuse ;  /* 0x0000000409c37c23 */ /* 0x100fe200080108b9 */
[----:B------:R-:W-:Y:S01]  /*118b0*/  FFMA.FTZ R194, R10, UR4, -R185 ;  /* 0x000000040ac27c23 */ /* 0x000fe200080108b9 */
[--C-:B------:R-:W-:Y:S01]  /*118c0*/  FFMA.FTZ R196, R8, UR4, -R183.reuse ;  /* 0x0000000408c47c23 */ /* 0x100fe200080108b7 */
[--C-:B------:R-:W-:Y:S01]  /*118d0*/  FFMA.FTZ R193, R5, UR4, -R183.reuse ;  /* 0x0000000405c17c23 */ /* 0x100fe200080108b7 */
[--C-:B------:R-:W-:Y:S01]  /*118e0*/  FFMA.FTZ R192, R6, UR4, -R183.reuse ;  /* 0x0000000406c07c23 */ /* 0x100fe200080108b7 */
[----:B------:R-:W-:Y:S01]  /*118f0*/  FFMA.FTZ R191, R7, UR4, -R183 ;  /* 0x0000000407bf7c23 */ /* 0x000fe200080108b7 */
[----:B------:R-:W1:Y:S01]  /*11900*/  MUFU.EX2 R0, R0 ;  /* 0x0000000000007308 */ /* 0x000e620000000800 */
[--C-:B------:R-:W-:Y:S01]  /*11910*/  FFMA.FTZ R197, R175, UR4, -R185.reuse ;  /* 0x00000004afc57c23 */ /* 0x100fe200080108b9 */
[--C-:B------:R-:W-:Y:S01]  /*11920*/  FFMA.FTZ R198, R174, UR4, -R185.reuse ;  /* 0x00000004aec67c23 */ /* 0x100fe200080108b9 */
[--C-:B------:R-:W-:Y:S01]  /*11930*/  FFMA.FTZ R199, R173, UR4, -R185.reuse ;  /* 0x00000004adc77c23 */ /* 0x100fe200080108b9 */
[----:B------:R-:W-:Y:S01]  /*11940*/  FFMA.FTZ R200, R172, UR4, -R185 ;  /* 0x00000004acc87c23 */ /* 0x000fe200080108b9 */
[--C-:B------:R-:W-:Y:S01]  /*11950*/  FFMA.FTZ R201, R171, UR4, -R183.reuse ;  /* 0x00000004abc97c23 */ /* 0x100fe200080108b7 */
[----:B------:R-:W-:Y:S01]  /*11960*/  LDSM.16.MT88.4 R172, [R232+0x14800] ;  /* 0x01480000e8ac783b */ /* 0x000fe20000004200 */
[--C-:B------:R-:W-:Y:S03]  /*11970*/  FFMA.FTZ R202, R170, UR4, -R183.reuse ;  /* 0x00000004aaca7c23 */ /* 0x100fe600080108b7 */
[----:B------:R-:W2:Y:S01]  /*11980*/  MUFU.EX2 R2, R2 ;  /* 0x0000000200027308 */ /* 0x000ea20000000800 */
[--C-:B------:R-:W-:Y:S01]  /*11990*/  FFMA.FTZ R204, R169, UR4, -R183.reuse ;  /* 0x00000004a9cc7c23 */ /* 0x100fe200080108b7 */
[--C-:B------:R-:W-:Y:S01]  /*119a0*/  FFMA.FTZ R203, R168, UR4, -R183.reuse ;  /* 0x00000004a8cb7c23 */ /* 0x100fe200080108b7 */
[--C-:B------:R-:W-:Y:S01]  /*119b0*/  FFMA.FTZ R209, R179, UR4, -R183.reuse ;  /* 0x00000004b3d17c23 */ /* 0x100fe200080108b7 */
[--C-:B------:R-:W-:Y:S01]  /*119c0*/  FFMA.FTZ R210, R178, UR4, -R183.reuse ;  /* 0x00000004b2d27c23 */ /* 0x100fe200080108b7 */
[--C-:B------:R-:W-:Y:S01]  /*119d0*/  FFMA.FTZ R211, R177, UR4, -R183.reuse ;  /* 0x00000004b1d37c23 */ /* 0x100fe200080108b7 */
[----:B------:R-:W-:Y:S01]  /*119e0*/  LDSM.16.MT88.4 R168, [R229+0x12800] ;  /* 0x01280000e5a8783b */ /* 0x000fe20000004200 */
[----:B------:R-:W-:Y:S03]  /*119f0*/  FFMA.FTZ R252, R176, UR4, -R183 ;  /* 0x00000004b0fc7c23 */ /* 0x000fe600080108b7 */
[----:B------:R-:W-:Y:S01]  /*11a00*/  MUFU.EX2 R195, R195 ;  /* 0x000000c300c37308 */ /* 0x000fe20000000800 */
[C---:B-1----:R-:W-:Y:S01]  /*11a10*/  FMUL.FTZ R6, R0.reuse, R162 ;  /* 0x000000a200067220 */ /* 0x042fe20000410000 */
        /* <DEDUP_REMOVED lines=12> */
[----:B------:R-:W-:Y:S01]  /*11ae0*/  FMUL.FTZ R17, R2, R149 ;  /* 0x0000009502117220 */ /* 0x000fe20000410000 */
        /* <DEDUP_REMOVED lines=8> */
[----:B------:R-:W3:Y:S03]  /*11b70*/  LDSM.16.MT88.4 R148, [R232+0x12000] ;  /* 0x01200000e894783b */ /* 0x000ee60000004200 */
[----:B------:R-:W4:Y:S01]  /*11b80*/  MUFU.EX2 R189, R189 ;  /* 0x000000bd00bd7308 */ /* 0x000f220000000800 */
[----:B-1----:R-:W-:Y:S01]  /*11b90*/  F2FP.BF16.F32.PACK_AB R161, R194, R195 ;  /* 0x000000c3c2a1723e */ /* 0x002fe200000010ff */
[----:B------:R-:W-:Y:S01]  /*11ba0*/  FMUL.FTZ R33, R2, R133 ;  /* 0x0000008502217220 */ /* 0x000fe20000410000 */
[C---:B------:R-:W-:Y:S01]  /*11bb0*/  FMUL.FTZ R38, R0.reuse, R38 ;  /* 0x0000002600267220 */ /* 0x040fe20000410000 */
[----:B------:R-:W-:Y:S01]  /*11bc0*/  FMUL.FTZ R39, R0, R39 ;  /* 0x0000002700277220 */ /* 0x000fe20000410000 */
[C---:B------:R-:W-:Y:S01]  /*11bd0*/  FMUL.FTZ R36, R2.reuse, R36 ;  /* 0x0000002402247220 */ /* 0x040fe20000410000 */
[----:B------:R-:W-:Y:S01]  /*11be0*/  FMUL.FTZ R37, R2, R37 ;  /* 0x0000002502257220 */ /* 0x000fe20000410000 */
[----:B------:R-:W1:Y:S03]  /*11bf0*/  LDSM.16.MT88.4 R140, [R230+0x12000] ;  /* 0x01200000e68c783b */ /* 0x000e660000004200 */
[----:B------:R-:W-:Y:S01]  /*11c00*/  MUFU.EX2 R196, R196 ;  /* 0x000000c400c47308 */ /* 0x000fe20000000800 */
[C---:B------:R-:W-:Y:S01]  /*11c10*/  FMUL.FTZ R42, R0.reuse, R42 ;  /* 0x0000002a002a7220 */ /* 0x040fe20000410000 */
[----:B------:R-:W-:Y:S01]  /*11c20*/  FMUL.FTZ R43, R0, R43 ;  /* 0x0000002b002b7220 */ /* 0x000fe20000410000 */
[C---:B------:R-:W-:Y:S01]  /*11c30*/  FMUL.FTZ R40, R2.reuse, R40 ;  /* 0x0000002802287220 */ /* 0x040fe20000410000 */
[----:B------:R-:W-:Y:S01]  /*11c40*/  FMUL.FTZ R41, R2, R41 ;  /* 0x0000002902297220 */ /* 0x000fe20000410000 */
[C---:B------:R-:W-:Y:S01]  /*11c50*/  FMUL.FTZ R46, R0.reuse, R46 ;  /* 0x0000002e002e7220 */ /* 0x040fe20000410000 */
[----:B------:R-:W-:Y:S01]  /*11c60*/  FMUL.FTZ R47, R0, R47 ;  /* 0x0000002f002f7220 */ /* 0x000fe20000410000 */
        /* <DEDUP_REMOVED lines=20> */
[----:B------:R-:W-:Y:S01]  /*11db0*/  LDSM.16.MT88.4 R176, [R230+0x15000] ;  /* 0x01500000e6b0783b */ /* 0x000fe20000004200 */
[--C-:B------:R-:W-:Y:S01]  /*11dc0*/  FFMA.FTZ R187, R187, UR4, -R185.reuse ;  /* 0x00000004bbbb7c23 */ /* 0x100fe200080108b9 */
[----:B------:R-:W-:Y:S01]  /*11dd0*/  FFMA.FTZ R186, R186, UR4, -R185 ;  /* 0x00000004baba7c23 */ /* 0x000fe200080108b9 */
[--C-:B------:R-:W-:Y:S01]  /*11de0*/  FFMA.FTZ R184, R184, UR4, -R183.reuse ;  /* 0x00000004b8b87c23 */ /* 0x100fe200080108b7 */
[--C-:B------:R-:W-:Y:S01]  /*11df0*/  FFMA.FTZ R182, R182, UR4, -R183.reuse ;  /* 0x00000004b6b67c23 */ /* 0x100fe200080108b7 */
        /* <DEDUP_REMOVED lines=9> */
[----:B----4-:R-:W-:Y:S01]  /*11e90*/  F2FP.BF16.F32.PACK_AB R162, R191, R192 ;  /* 0x000000c0bfa2723e */ /* 0x010fe200000010ff */
[----:B------:R-:W-:Y:S01]  /*11ea0*/  FMUL.FTZ R65, R2, R65 ;  /* 0x0000004102417220 */ /* 0x000fe20000410000 */
[C---:B------:R-:W-:Y:S01]  /*11eb0*/  FMUL.FTZ R70, R0.reuse, R70 ;  /* 0x0000004600467220 */ /* 0x040fe20000410000 */
[----:B------:R-:W-:Y:S01]  /*11ec0*/  FMUL.FTZ R71, R0, R71 ;  /* 0x0000004700477220 */ /* 0x000fe20000410000 */
[C---:B------:R-:W-:Y:S01]  /*11ed0*/  FMUL.FTZ R68, R2.reuse, R68 ;  /* 0x0000004402447220 */ /* 0x040fe20000410000 */
[----:B------:R-:W-:Y:S01]  /*11ee0*/  FMUL.FTZ R69, R2, R69 ;  /* 0x0000004502457220 */ /* 0x000fe20000410000 */
[C---:B------:R-:W-:Y:S01]  /*11ef0*/  FMUL.FTZ R74, R0.reuse, R74 ;  /* 0x0000004a004a7220 */ /* 0x040fe20000410000 */
[C---:B------:R-:W-:Y:S01]  /*11f00*/  HMMA.16816.F32.BF16 R4, R160.reuse, R12, R4 ;  /* 0x0000000ca004723c */ /* 0x040fe20000041804 */
[----:B------:R-:W-:Y:S01]  /*11f10*/  MUFU.EX2 R197, R197 ;  /* 0x000000c500c57308 */ /* 0x000fe20000000800 */
[----:B------:R-:W-:Y:S03]  /*11f20*/  PLOP3.LUT P1, PT, PT, PT, UP2, 0x80, 0x0 ;  /* 0x000000000000781c */ /* 0x000fe60003f2f028 */
[----:B------:R-:W-:Y:S01]  /*11f30*/  FMUL.FTZ R75, R0, R75 ;  /* 0x0000004b004b7220 */ /* 0x000fe20000410000 */
[C---:B------:R-:W-:Y:S05]  /*11f40*/  HMMA.16816.F32.BF16 R8, R160.reuse, R14, R8 ;  /* 0x0000000ea008723c */ /* 0x040fea0000041808 */
[----:B------:R-:W-:Y:S01]  /*11f50*/  MUFU.EX2 R198, R198 ;  /* 0x000000c600c67308 */ /* 0x000fe20000000800 */
        /* <DEDUP_REMOVED lines=15> */
[----:B------:R-:W-:Y:S01]  /*12050*/  MUFU.EX2 R200, R200 ;  /* 0x000000c800c87308 */ /* 0x000fe20000000800 */
[C---:B------:R-:W-:Y:S01]  /*12060*/  FMUL.FTZ R20, R2.reuse, R144 ;  /* 0x0000009002147220 */ /* 0x040fe20000410000 */
[----:B------:R-:W-:Y:S01]  /*12070*/  FMUL.FTZ R21, R2, R145 ;  /* 0x0000009102157220 */ /* 0x000fe20000410000 */
[C---:B------:R-:W-:Y:S03]  /*12080*/  FMUL.FTZ R22, R0.reuse, R146 ;  /* 0x0000009200167220 */ /* 0x040fe60000410000 */
[C---:B------:R-:W-:Y:S02]  /*12090*/  FMUL.FTZ R23, R0.reuse, R147 ;  /* 0x0000009300177220 */ /* 0x040fe40000410000 */
[----:B------:R-:W-:Y:S01]  /*120a0*/  LDSM.16.MT88.4 R144, [R229+0x10800] ;  /* 0x01080000e590783b */ /* 0x000fe20000004200 */
[----:B------:R-:W-:Y:S01]  /*120b0*/  FMUL.FTZ R83, R0, R83 ;  /* 0x0000005300537220 */ /* 0x000fe20000410000 */
[C---:B------:R-:W-:Y:S01]  /*120c0*/  FMUL.FTZ R80, R2.reuse, R80 ;  /* 0x0000005002507220 */ /* 0x040fe20000410000 */
[----:B------:R-:W-:Y:S01]  /*120d0*/  FMUL.FTZ R81, R2, R81 ;  /* 0x0000005102517220 */ /* 0x000fe20000410000 */
[C---:B------:R-:W-:Y:S01]  /*120e0*/  FMUL.FTZ R86, R0.reuse, R86 ;  /* 0x0000005600567220 */ /* 0x040fe20000410000 */
[C---:B------:R-:W-:Y:S01]  /*120f0*/  HMMA.16816.F32.BF16 R20, R160.reuse, R28, R20 ;  /* 0x0000001ca014723c */ /* 0x040fe20000041814 */
[----:B------:R-:W2:Y:S02]  /*12100*/  MUFU.EX2 R201, R201 ;  /* 0x000000c900c97308 */ /* 0x000ea40000000800 */
[----:B------:R-:W-:Y:S01]  /*12110*/  FMUL.FTZ R87, R0, R87 ;  /* 0x0000005700577220 */ /* 0x000fe20000410000 */
[C---:B------:R-:W-:Y:S01]  /*12120*/  FMUL.FTZ R84, R2.reuse, R84 ;  /* 0x0000005402547220 */ /* 0x040fe20000410000 */
[C---:B------:R-:W-:Y:S01]  /*12130*/  FMUL.FTZ R85, R2.reuse, R85 ;  /* 0x0000005502557220 */ /* 0x040fe20000410000 */
[C---:B------:R-:W-:Y:S05]  /*12140*/  HMMA.16816.F32.BF16 R24, R160.reuse, R30, R24 ;  /* 0x0000001ea018723c */ /* 0x040fea0000041818 */
[----:B------:R-:W4:Y:S01]  /*12150*/  MUFU.EX2 R202, R202 ;  /* 0x000000ca00ca7308 */ /* 0x000f220000000800 */
[C---:B------:R-:W-:Y:S01]  /*12160*/  FMUL.FTZ R28, R2.reuse, R136 ;  /* 0x00000088021c7220 */ /* 0x040fe20000410000 */
[----:B------:R-:W-:Y:S01]  /*12170*/  FMUL.FTZ R29, R2, R137 ;  /* 0x00000089021d7220 */ /* 0x000fe20000410000 */
[C---:B------:R-:W-:Y:S03]  /*12180*/  FMUL.FTZ R30, R0.reuse, R138 ;  /* 0x0000008a001e7220 */ /* 0x040fe60000410000 */
[C---:B------:R-:W-:Y:S02]  /*12190*/  FMUL.FTZ R31, R0.reuse, R139 ;  /* 0x0000008b001f7220 */ /* 0x040fe40000410000 */
[----:B------:R-:W2:Y:S01]  /*121a0*/  LDSM.16.MT88.4 R136, [R228+0x12000] ;  /* 0x01200000e488783b */ /* 0x000ea20000004200 */
        /* <DEDUP_REMOVED lines=9> */
[C---:B------:R-:W-:Y:S01]  /*12240*/  HMMA.16816.F32.BF16 R32, R160.reuse, R158, R32 ;  /* 0x0000009ea020723c */ /* 0x040fe20000041820 */
[----:B------:R-:W-:Y:S04]  /*12250*/  LDSM.16.MT88.4 R156, [R230+0x12800] ;  /* 0x01280000e69c783b */ /* 0x000fe80000004200 */
[----:B------:R-:W4:Y:S01]  /*12260*/  MUFU.EX2 R203, R203 ;  /* 0x000000cb00cb7308 */ /* 0x000f220000000800 */
[----:B------:R-:W-:Y:S01]  /*12270*/  FMUL.FTZ R93, R2, R93 ;  /* 0x0000005d025d7220 */ /* 0x000fe20000410000 */
[C---:B---3--:R-:W-:Y:S04]  /*12280*/  HMMA.16816.F32.BF16 R36, R160.reuse, R148, R36 ;  /* 0x00000094a024723c */ /* 0x048fe80000041824 */
[C---:B------:R-:W-:Y:S02]  /*12290*/  FMUL.FTZ R98, R0.reuse, R98 ;  /* 0x0000006200627220 */ /* 0x040fe40000410000 */
[C---:B------:R-:W-:Y:S01]  /*122a0*/  HMMA.16816.F32.BF16 R40, R160.reuse, R150, R40 ;  /* 0x00000096a028723c */ /* 0x040fe20000041828 */
[----:B------:R-:W-:Y:S01]  /*122b0*/  LDSM.16.MT88.4 R148, [R228+0x10800] ;  /* 0x01080000e494783b */ /* 0x000fe20000004200 */
[----:B------:R-:W3:Y:S03]  /*122c0*/  MUFU.EX2 R209, R209 ;  /* 0x000000d100d17308 */ /* 0x000ee60000000800 */
[----:B------:R-:W-:Y:S01]  /*122d0*/  FMUL.FTZ R99, R0, R99 ;  /* 0x0000006300637220 */ /* 0x000fe20000410000 */
[C---:B-1----:R-:W-:Y:S06]  /*122e0*/  HMMA.16816.F32.BF16 R44, R160.reuse, R140, R44 ;  /* 0x0000008ca02c723c */ /* 0x042fec000004182c */
[----:B------:R-:W-:Y:S01]  /*122f0*/  MUFU.EX2 R210, R210 ;  /* 0x000000d200d27308 */ /* 0x000fe20000000800 */
[C---:B------:R-:W-:Y:S01]  /*12300*/  FMUL.FTZ R96, R2.reuse, R96 ;  /* 0x0000006002607220 */ /* 0x040fe20000410000 */
[C---:B------:R-:W-:Y:S01]  /*12310*/  HMMA.16816.F32.BF16 R48, R160.reuse, R142, R48 ;  /* 0x0000008ea030723c */ /* 0x040fe20000041830 */
[----:B------:R-:W1:Y:S02]  /*12320*/  LDSM.16.MT88.4 R140, [R232+0x14000] ;  /* 0x01400000e88c783b */ /* 0x000e640000004200 */
[----:B------:R-:W-:Y:S03]  /*12330*/  FMUL.FTZ R97, R2, R97 ;  /* 0x0000006102617220 */ /* 0x000fe60000410000 */
[C---:B-----5:R-:W-:Y:S02]  /*12340*/  HMMA.16816.F32.BF16 R52, R160.reuse, R132, R52 ;  /* 0x00000084a034723c */ /* 0x060fe40000041834 */
[----:B------:R-:W-:Y:S03]  /*12350*/  MUFU.EX2 R211, R211 ;  /* 0x000000d300d37308 */ /* 0x000fe60000000800 */
[C---:B------:R-:W-:Y:S01]  /*12360*/  FMUL.FTZ R102, R0.reuse, R102 ;  /* 0x0000006600667220 */ /* 0x040fe20000410000 */
[C---:B------:R-:W-:Y:S01]  /*12370*/  HMMA.16816.F32.BF16 R56, R160.reuse, R134, R56 ;  /* 0x00000086a038723c */ /* 0x040fe20000041838 */
[----:B------:R-:W5:Y:S05]  /*12380*/  LDSM.16.MT88.4 R132, [R230+0x14000] ;  /* 0x01400000e684783b */ /* 0x000f6a0000004200 */
[----:B------:R-:W-:Y:S01]  /*12390*/  MUFU.EX2 R252, R252 ;  /* 0x000000fc00fc7308 */ /* 0x000fe20000000800 */
[----:B------:R-:W-:Y:S01]  /*123a0*/  FMUL.FTZ R103, R0, R103 ;  /* 0x0000006700677220 */ /* 0x000fe20000410000 */
[C---:B--2---:R-:W-:Y:S03]  /*123b0*/  HMMA.16816.F32.BF16 R60, R160.reuse, R136, R60 ;  /* 0x00000088a03c723c */ /* 0x044fe6000004183c */
[C---:B------:R-:W-:Y:S03]  /*123c0*/  FMUL.FTZ R100, R2.reuse, R100 ;  /* 0x0000006402647220 */ /* 0x040fe60000410000 */
        /* <DEDUP_REMOVED lines=19> */
[C---:B-----5:R-:W-:Y:S05]  /*12500*/  HMMA.16816.F32.BF16 R76, R160.reuse, R132, R76 ;  /* 0x00000084a04c723c */ /* 0x060fea000004184c */
[----:B------:R-:W-:Y:S01]  /*12510*/  FMUL.FTZ R119, R0, R119 ;  /* 0x0000007700777220 */ /* 0x000fe20000410000 */
[C---:B------:R-:W-:Y:S01]  /*12520*/  HMMA.16816.F32.BF16 R80, R160.reuse, R134, R80 ;  /* 0x00000086a050723c */ /* 0x040fe20000041850 */
[----:B------:R-:W5:Y:S04]  /*12530*/  LDSM.16.MT88.4 R132, [R232+0x16000] ;  /* 0x01600000e884783b */ /* 0x000f680000004200 */
        /* <DEDUP_REMOVED lines=18> */
[--C-:B------:R-:W-:Y:S01]  /*12660*/  FFMA.FTZ R208, R208, UR4, -R185.reuse ;  /* 0x00000004d0d07c23 */ /* 0x100fe200080108b9 */
[C---:B------:R-:W-:Y:S01]  /*12670*/  HMMA.16816.F32.BF16 R96, R160.reuse, R142, R96 ;  /* 0x0000008ea060723c */ /* 0x040fe20000041860 */
[----:B------:R-:W1:Y:S04]  /*12680*/  LDSM.16.MT88.4 R140, [R229+0x16000] ;  /* 0x01600000e58c783b */ /* 0x000e680000004200 */
[--C-:B------:R-:W-:Y:S01]  /*12690*/  FFMA.FTZ R207, R207, UR4, -R185.reuse ;  /* 0x00000004cfcf7c23 */ /* 0x100fe200080108b9 */
[C---:B-----5:R-:W-:Y:S01]  /*126a0*/  HMMA.16816.F32.BF16 R100, R160.reuse, R132, R100 ;  /* 0x00000084a064723c */ /* 0x060fe20000041864 */
[----:B------:R-:W-:Y:S04]  /*126b0*/  MUFU.EX2 R208, R208 ;  /* 0x000000d000d07308 */ /* 0x000fe80000000800 */
[--C-:B------:R-:W-:Y:S01]  /*126c0*/  FFMA.FTZ R206, R206, UR4, -R185.reuse ;  /* 0x00000004cece7c23 */ /* 0x100fe200080108b9 */
[C---:B------:R-:W-:Y:S01]  /*126d0*/  HMMA.16816.F32.BF16 R104, R160.reuse, R134, R104 ;  /* 0x00000086a068723c */ /* 0x040fe20000041868 */
[----:B------:R-:W5:Y:S04]  /*126e0*/  LDSM.16.MT88.4 R132, [R228+0x16000] ;  /* 0x01600000e484783b */ /* 0x000f680000004200 */
[----:B------:R-:W3:Y:S01]  /*126f0*/  MUFU.EX2 R207, R207 ;  /* 0x000000cf00cf7308 */ /* 0x000ee20000000800 */
[--C-:B------:R-:W-:Y:S01]  /*12700*/  FFMA.FTZ R205, R205, UR4, -R185.reuse ;  /* 0x00000004cdcd7c23 */ /* 0x100fe200080108b9 */
[C---:B--2---:R-:W-:Y:S04]  /*12710*/  HMMA.16816.F32.BF16 R108, R160.reuse, R136, R108 ;  /* 0x00000088a06c723c */ /* 0x044fe8000004186c */
[--C-:B------:R-:W-:Y:S02]  /*12720*/  FFMA.FTZ R166, R166, UR4, -R185.reuse ;  /* 0x00000004a6a67c23 */ /* 0x100fe400080108b9 */
[C---:B------:R-:W-:Y:S01]  /*12730*/  HMMA.16816.F32.BF16 R112, R160.reuse, R138, R112 ;  /* 0x0000008aa070723c */ /* 0x040fe20000041870 */
[----:B------:R-:W2:Y:S01]  /*12740*/  LDSM.16.MT88.4 R136, [R232+0x10800] ;  /* 0x01080000e888783b */ /* 0x000ea20000004200 */
[----:B------:R-:W-:Y:S03]  /*12750*/  MUFU.EX2 R206, R206 ;  /* 0x000000ce00ce7308 */ /* 0x000fe60000000800 */
[----:B------:R-:W-:Y:S01]  /*12760*/  FFMA.FTZ R185, R165, UR4, -R185 ;  /* 0x00000004a5b97c23 */ /* 0x000fe200080108b9 */
[----:B------:R-:W-:Y:S01]  /*12770*/  FFMA.FTZ R196, R2, R251, R196 ;  /* 0x000000fb02c47223 */ /* 0x000fe200000100c4 */
[----:B------:R-:W-:Y:S01]  /*12780*/  FFMA.FTZ R195, R0, R250, R195 ;  /* 0x000000fa00c37223 */ /* 0x000fe200000100c3 */
[----:B------:R-:W-:Y:S04]  /*12790*/  MOV R2, R3 ;  /* 0x0000000300027202 */ /* 0x000fe80000000f00 */
[----:B------:R-:W-:Y:S01]  /*127a0*/  MUFU.EX2 R165, R185 ;  /* 0x000000b900a57308 */ /* 0x000fe20000000800 */
[----:B------:R-:W-:Y:S01]  /*127b0*/  FADD.FTZ R196, R193, R196 ;  /* 0x000000c4c1c47221 */ /* 0x000fe20000010000 */
[----:B------:R-:W-:Y:S03]  /*127c0*/  FADD.FTZ R195, R194, R195 ;  /* 0x000000c3c2c37221 */ /* 0x000fe60000010000 */
[----:B------:R-:W-:Y:S01]  /*127d0*/  FADD.FTZ R196, R192, R196 ;  /* 0x000000c4c0c47221 */ /* 0x000fe20000010000 */
[----:B------:R-:W-:Y:S01]  /*127e0*/  FADD.FTZ R190, R190, R195 ;  /* 0x000000c3bebe7221 */ /* 0x000fe20000010000 */
[C---:B-1----:R-:W-:Y:S03]  /*127f0*/  HMMA.16816.F32.BF16 R116, R160.reuse, R140, R116 ;  /* 0x0000008ca074723c */ /* 0x042fe60000041874 */
[----:B------:R-:W1:Y:S01]  /*12800*/  MUFU.EX2 R205, R205 ;  /* 0x000000cd00cd7308 */ /* 0x000e620000000800 */
[----:B------:R-:W-:Y:S01]  /*12810*/  FADD.FTZ R191, R191, R196 ;  /* 0x000000c4bfbf7221 */ /* 0x000fe20000010000 */
[----:B------:R-:W-:Y:S01]  /*12820*/  FADD.FTZ R190, R189, R190 ;  /* 0x000000bebdbe7221 */ /* 0x000fe20000010000 */
[C---:B------:R-:W-:Y:S01]  /*12830*/  HMMA.16816.F32.BF16 R120, R160.reuse, R142, R120 ;  /* 0x0000008ea078723c */ /* 0x040fe20000041878 */
[----:B------:R-:W1:Y:S06]  /*12840*/  LDSM.16.MT88.4 R140, [R230+0x10800] ;  /* 0x01080000e68c783b */ /* 0x000e6c0000004200 */
[----:B------:R-:W-:Y:S01]  /*12850*/  MUFU.EX2 R166, R166 ;  /* 0x000000a600a67308 */ /* 0x000fe20000000800 */
[----:B------:R-:W-:Y:S01]  /*12860*/  FADD.FTZ R191, R201, R191 ;  /* 0x000000bfc9bf7221 */ /* 0x000fe20000010000 */
[C---:B-----5:R-:W-:Y:S03]  /*12870*/  HMMA.16816.F32.BF16 R124, R160.reuse, R132, R124 ;  /* 0x00000084a07c723c */ /* 0x060fe6000004187c */
[----:B------:R-:W-:Y:S03]  /*12880*/  FADD.FTZ R190, R197, R190 ;  /* 0x000000bec5be7221 */ /* 0x000fe60000010000 */
[----:B------:R-:W-:Y:S01]  /*12890*/  HMMA.16816.F32.BF16 R128, R160, R134, R128 ;  /* 0x00000086a080723c */ /* 0x000fe20000041880 */
[----:B------:R-:W5:Y:S04]  /*128a0*/  LDSM.16.MT88.4 R160, [R228+0x12800] ;  /* 0x01280000e4a0783b */ /* 0x000f680000004200 */
[----:B------:R-:W-:Y:S01]  /*128b0*/  F2FP.BF16.F32.PACK_AB R133, R198, R197 ;  /* 0x000000c5c685723e */ /* 0x000fe200000010ff */
[----:B----4-:R-:W-:Y:S01]  /*128c0*/  FADD.FTZ R191, R202, R191 ;  /* 0x000000bfcabf7221 */ /* 0x010fe20000010000 */
[----:B------:R-:W-:Y:S01]  /*128d0*/  F2FP.BF16.F32.PACK_AB R135, R200, R199 ;  /* 0x000000c7c887723e */ /* 0x000fe200000010ff */
[----:B------:R-:W-:Y:S03]  /*128e0*/  FADD.FTZ R198, R198, R190 ;  /* 0x000000bec6c67221 */ /* 0x000fe60000010000 */
[----:B------:R-:W-:Y:S01]  /*128f0*/  F2FP.BF16.F32.PACK_AB R132, R202, R201 ;  /* 0x000000c9ca84723e */ /* 0x000fe200000010ff */
[----:B------:R-:W-:Y:S01]  /*12900*/  FADD.FTZ R198, R199, R198 ;  /* 0x000000c6c7c67221 */ /* 0x000fe20000010000 */
[C---:B------:R-:W-:Y:S01]  /*12910*/  F2FP.BF16.F32.PACK_AB R134, R203.reuse, R204 ;  /* 0x000000cccb86723e */ /* 0x040fe200000010ff */
[----:B------:R-:W-:Y:S02]  /*12920*/  FADD.FTZ R204, R204, R191 ;  /* 0x000000bfcccc7221 */ /* 0x000fe40000010000 */
[----:B------:R-:W-:Y:S02]  /*12930*/  FADD.FTZ R198, R200, R198 ;  /* 0x000000c6c8c67221 */ /* 0x000fe40000010000 */
[----:B------:R-:W-:Y:S02]  /*12940*/  FADD.FTZ R204, R203, R204 ;  /* 0x000000cccbcc7221 */ /* 0x000fe40000010000 */
[C---:B--2---:R-:W-:Y:S05]  /*12950*/  HMMA.16816.F32.BF16 R4, R132.reuse, R136, R4 ;  /* 0x000000888404723c */ /* 0x044fea0000041804 */
[----:B---3--:R-:W-:Y:S01]  /*12960*/  FADD.FTZ R204, R209, R204 ;  /* 0x000000ccd1cc7221 */ /* 0x008fe20000010000 */
[C---:B------:R-:W-:Y:S01]  /*12970*/  HMMA.16816.F32.BF16 R8, R132.reuse, R138, R8 ;  /* 0x0000008a8408723c */ /* 0x040fe20000041808 */
[----:B------:R-:W2:Y:S05]  /*12980*/  LDSM.16.MT88.4 R136, [R230+0x14800] ;  /* 0x01480000e688783b */ /* 0x000eaa0000004200 */
[C---:B-1----:R-:W-:Y:S06]  /*12990*/  HMMA.16816.F32.BF16 R12, R132.reuse, R140, R12 ;  /* 0x0000008c840c723c */ /* 0x042fec000004180c */
        /* <DEDUP_REMOVED lines=45> */
[----:B------:R-:W-:Y:S03]  /*12c70*/  FADD.FTZ R208, R208, R198 ;  /* 0x000000c6d0d07221 */ /* 0x000fe60000010000 */
[----:B------:R-:W-:Y:S01]  /*12c80*/  F2FP.BF16.F32.PACK_AB R135, R205, R206 ;  /* 0x000000cecd87723e */ /* 0x000fe200000010ff */
[----:B------:R-:W-:Y:S01]  /*12c90*/  FADD.FTZ R208, R207, R208 ;  /* 0x000000d0cfd07221 */ /* 0x000fe20000010000 */
[C---:B------:R-:W-:Y:S01]  /*12ca0*/  F2FP.BF16.F32.PACK_AB R132, R210.reuse, R209 ;  /* 0x000000d1d284723e */ /* 0x040fe200000010ff */
[----:B------:R-:W-:Y:S01]  /*12cb0*/  FADD.FTZ R210, R210, R204 ;  /* 0x000000ccd2d27221 */ /* 0x000fe20000010000 */
[----:B------:R-:W-:Y:S01]  /*12cc0*/  F2FP.BF16.F32.PACK_AB R134, R252, R211 ;  /* 0x000000d3fc86723e */ /* 0x000fe200000010ff */
[----:B------:R-:W-:Y:S02]  /*12cd0*/  FADD.FTZ R208, R206, R208 ;  /* 0x000000d0ced07221 */ /* 0x000fe40000010000 */
[----:B------:R-:W-:Y:S02]  /*12ce0*/  FADD.FTZ R210, R211, R210 ;  /* 0x000000d2d3d27221 */ /* 0x000fe40000010000 */
[----:B------:R-:W-:Y:S02]  /*12cf0*/  FADD.FTZ R205, R205, R208 ;  /* 0x000000d0cdcd7221 */ /* 0x000fe40000010000 */
[C---:B---3--:R-:W-:Y:S03]  /*12d00*/  HMMA.16816.F32.BF16 R4, R132.reuse, R144, R4 ;  /* 0x000000908404723c */ /* 0x048fe60000041804 */
[----:B------:R-:W-:Y:S03]  /*12d10*/  FADD.FTZ R0, R252, R210 ;  /* 0x000000d2fc007221 */ /* 0x000fe60000010000 */
        /* <DEDUP_REMOVED lines=11> */
[C---:B------:R-:W-:Y:S01]  /*12dd0*/  HMMA.16816.F32.BF16 R36, R132.reuse, R160, R36 ;  /* 0x000000a08424723c */ /* 0x040fe20000041824 */
[----:B------:R-:W-:Y:S05]  /*12de0*/  MUFU.EX2 R161, R187 ;  /* 0x000000bb00a17308 */ /* 0x000fea0000000800 */
[C---:B------:R-:W-:Y:S05]  /*12df0*/  HMMA.16816.F32.BF16 R40, R132.reuse, R162, R40 ;  /* 0x000000a28428723c */ /* 0x040fea0000041828 */
[----:B------:R-:W5:Y:S01]  /*12e00*/  MUFU.EX2 R163, R186 ;  /* 0x000000ba00a37308 */ /* 0x000f620000000800 */
[C---:B------:R-:W-:Y:S09]  /*12e10*/  HMMA.16816.F32.BF16 R44, R132.reuse, R168, R44 ;  /* 0x000000a8842c723c */ /* 0x040ff2000004182c */
[----:B------:R1:W-:Y:S01]  /*12e20*/  MUFU.EX2 R160, R184 ;  /* 0x000000b800a07308 */ /* 0x0003e20000000800 */
[C---:B------:R-:W-:Y:S06]  /*12e30*/  HMMA.16816.F32.BF16 R48, R132.reuse, R170, R48 ;  /* 0x000000aa8430723c */ /* 0x040fec0000041830 */
[C---:B--2---:R-:W-:Y:S03]  /*12e40*/  HMMA.16816.F32.BF16 R52, R132.reuse, R136, R52 ;  /* 0x000000888434723c */ /* 0x044fe60000041834 */
[----:B------:R-:W2:Y:S02]  /*12e50*/  MUFU.EX2 R162, R182 ;  /* 0x000000b600a27308 */ /* 0x000ea40000000800 */
[----:B-----5:R-:W-:Y:S01]  /*12e60*/  F2FP.BF16.F32.PACK_AB R169, R163, R161 ;  /* 0x000000a1a3a9723e */ /* 0x020fe200000010ff */
[C---:B------:R-:W-:Y:S01]  /*12e70*/  HMMA.16816.F32.BF16 R56, R132.reuse, R138, R56 ;  /* 0x0000008a8438723c */ /* 0x040fe20000041838 */
[----:B------:R-:W5:Y:S04]  /*12e80*/  LDSM.16.MT88.4 R136, [R232+0x17000] ;  /* 0x01700000e888783b */ /* 0x000f680000004200 */
[----:B------:R-:W-:Y:S01]  /*12e90*/  F2FP.BF16.F32.PACK_AB R171, R165, R166 ;  /* 0x000000a6a5ab723e */ /* 0x000fe200000010ff */
[C---:B------:R-:W-:Y:S03]  /*12ea0*/  HMMA.16816.F32.BF16 R60, R132.reuse, R172, R60 ;  /* 0x000000ac843c723c */ /* 0x040fe6000004183c */
[----:B-1----:R-:W-:Y:S03]  /*12eb0*/  LDSM.16.MT88.4 R184, [R229+0x13800] ;  /* 0x01380000e5b8783b */ /* 0x002fe60000004200 */
[C---:B------:R-:W-:Y:S05]  /*12ec0*/  HMMA.16816.F32.BF16 R64, R132.reuse, R174, R64 ;  /* 0x000000ae8440723c */ /* 0x040fea0000041840 */
[----:B------:R-:W-:Y:S01]  /*12ed0*/  LDSM.16.MT88.4 R172, [R228+0x11800] ;  /* 0x01180000e4ac783b */ /* 0x000fe20000004200 */
[C---:B------:R-:W-:Y:S05]  /*12ee0*/  HMMA.16816.F32.BF16 R68, R132.reuse, R140, R68 ;  /* 0x0000008c8444723c */ /* 0x040fea0000041844 */
[----:B--2---:R-:W-:Y:S01]  /*12ef0*/  F2FP.BF16.F32.PACK_AB R168, R162, R160 ;  /* 0x000000a0a2a8723e */ /* 0x004fe200000010ff */
[C---:B------:R-:W-:Y:S01]  /*12f00*/  HMMA.16816.F32.BF16 R72, R132.reuse, R142, R72 ;  /* 0x0000008e8448723c */ /* 0x040fe20000041848 */
[----:B------:R-:W1:Y:S05]  /*12f10*/  LDSM.16.MT88.4 R140, [R230+0x17000] ;  /* 0x01700000e68c783b */ /* 0x000e6a0000004200 */
[C---:B------:R-:W-:Y:S06]  /*12f20*/  HMMA.16816.F32.BF16 R76, R132.reuse, R176, R76 ;  /* 0x000000b0844c723c */ /* 0x040fec000004184c */
[C---:B------:R-:W-:Y:S01]  /*12f30*/  HMMA.16816.F32.BF16 R80, R132.reuse, R178, R80 ;  /* 0x000000b28450723c */ /* 0x040fe20000041850 */
[----:B------:R-:W-:Y:S05]  /*12f40*/  LDSM.16.MT88.4 R176, [R232+0x13800] ;  /* 0x01380000e8b0783b */ /* 0x000fea0000004200 */
[C---:B---3--:R-:W-:Y:S06]  /*12f50*/  HMMA.16816.F32.BF16 R84, R132.reuse, R144, R84 ;  /* 0x000000908454723c */ /* 0x048fec0000041854 */
[C---:B------:R-:W-:Y:S01]  /*12f60*/  HMMA.16816.F32.BF16 R88, R132.reuse, R146, R88 ;  /* 0x000000928458723c */ /* 0x040fe20000041858 */
[----:B------:R-:W2:Y:S05]  /*12f70*/  LDSM.16.MT88.4 R144, [R228+0x17000] ;  /* 0x01700000e490783b */ /* 0x000eaa0000004200 */
[C---:B----4-:R-:W-:Y:S06]  /*12f80*/  HMMA.16816.F32.BF16 R92, R132.reuse, R148, R92 ;  /* 0x00000094845c723c */ /* 0x050fec000004185c */
[C---:B------:R-:W-:Y:S01]  /*12f90*/  HMMA.16816.F32.BF16 R96, R132.reuse, R150, R96 ;  /* 0x000000968460723c */ /* 0x040fe20000041860 */
[----:B------:R-:W3:Y:S05]  /*12fa0*/  LDSM.16.MT88.4 R148, [R230+0x11800] ;  /* 0x01180000e694783b */ /* 0x000eea0000004200 */
[C---:B-----5:R-:W-:Y:S01]  /*12fb0*/  HMMA.16816.F32.BF16 R100, R132.reuse, R136, R100 ;  /* 0x000000888464723c */ /* 0x060fe20000041864 */
[----:B------:R-:W-:Y:S05]  /*12fc0*/  MUFU.EX2 R137, R181 ;  /* 0x000000b500897308 */ /* 0x000fea0000000800 */
[C---:B------:R-:W-:Y:S05]  /*12fd0*/  HMMA.16816.F32.BF16 R104, R132.reuse, R138, R104 ;  /* 0x0000008a8468723c */ /* 0x040fea0000041868 */
[----:B------:R4:W5:Y:S01]  /*12fe0*/  MUFU.EX2 R136, R183 ;  /* 0x000000b700887308 */ /* 0x0009620000000800 */
[C---:B-1----:R-:W-:Y:S06]  /*12ff0*/  HMMA.16816.F32.BF16 R108, R132.reuse, R140, R108 ;  /* 0x0000008c846c723c */ /* 0x042fec000004186c */
[C---:B------:R-:W-:Y:S01]  /*13000*/  HMMA.16816.F32.BF16 R112, R132.reuse, R142, R112 ;  /* 0x0000008e8470723c */ /* 0x040fe20000041870 */
[----:B------:R-:W1:Y:S05]  /*13010*/  LDSM.16.MT88.4 R140, [R229+0x11800] ;  /* 0x01180000e58c783b */ /* 0x000e6a0000004200 */
[C---:B------:R-:W-:Y:S03]  /*13020*/  HMMA.16816.F32.BF16 R116, R132.reuse, R152, R116 ;  /* 0x000000988474723c */ /* 0x040fe60000041874 */
[----:B----4-:R-:W4:Y:S02]  /*13030*/  LDSM.16.MT88.4 R180, [R230+0x13800] ;  /* 0x01380000e6b4783b */ /* 0x010f240000004200 */
[----:B-----5:R-:W-:Y:S01]  /*13040*/  F2FP.BF16.F32.PACK_AB R170, R136, R137 ;  /* 0x0000008988aa723e */ /* 0x020fe200000010ff */
[C---:B------:R-:W-:Y:S06]  /*13050*/  HMMA.16816.F32.BF16 R120, R132.reuse, R154, R120 ;  /* 0x0000009a8478723c */ /* 0x040fec0000041878 */
[C---:B--2---:R-:W-:Y:S06]  /*13060*/  HMMA.16816.F32.BF16 R124, R132.reuse, R144, R124 ;  /* 0x00000090847c723c */ /* 0x044fec000004187c */
        /* <DEDUP_REMOVED lines=8> */
[----:B------:R-:W5:Y:S03]  /*130f0*/  LDSM.16.MT88.4 R8, [R232+0x15800] ;  /* 0x01580000e808783b */ /* 0x000f660000004200 */
[C---:B---3--:R-:W-:Y:S05]  /*13100*/  HMMA.16816.F32.BF16 R152, R168.reuse, R148, R12 ;  /* 0x00000094a898723c */ /* 0x048fea000004180c */
[----:B------:R-:W3:Y:S01]  /*13110*/  LDSM.16.MT88.4 R12, [R230+0x15800] ;  /* 0x01580000e60c783b */ /* 0x000ee20000004200 */
[C---:B------:R-:W-:Y:S06]  /*13120*/  HMMA.16816.F32.BF16 R148, R168.reuse, R150, R16 ;  /* 0x00000096a894723c */ /* 0x040fec0000041810 */
[C---:B-1----:R-:W-:Y:S01]  /*13130*/  HMMA.16816.F32.BF16 R144, R168.reuse, R140, R20 ;  /* 0x0000008ca890723c */ /* 0x042fe20000041814 */
[----:B------:R-:W1:Y:S05]  /*13140*/  LDSM.16.MT88.4 R16, [R229+0x15800] ;  /* 0x01580000e510783b */ /* 0x000e6a0000004200 */
[C---:B------:R-:W-:Y:S03]  /*13150*/  HMMA.16816.F32.BF16 R140, R168.reuse, R142, R24 ;  /* 0x0000008ea88c723c */ /* 0x040fe60000041818 */
[----:B------:R-:W1:Y:S04]  /*13160*/  LDSM.16.MT88.4 R20, [R228+0x15800] ;  /* 0x01580000e414783b */ /* 0x000e680000004200 */
[----:B------:R-:W-:Y:S04]  /*13170*/  MOV R26, R136 ;  /* 0x00000088001a7202 */ /* 0x000fe80000000f00 */
[----:B------:R-:W-:Y:S02]  /*13180*/  MOV R27, R137 ;  /* 0x00000089001b7202 */ /* 0x000fe40000000f00 */
[C---:B------:R-:W-:Y:S07]  /*13190*/  HMMA.16816.F32.BF16 R136, R168.reuse, R172, R28 ;  /* 0x000000aca888723c */ /* 0x040fee000004181c */
[----:B------:R-:W-:Y:S04]  /*131a0*/  MOV R29, R132 ;  /* 0x00000084001d7202 */ /* 0x000fe80000000f00 */
[----:B------:R-:W-:Y:S02]  /*131b0*/  MOV R28, R133 ;  /* 0x00000085001c7202 */ /* 0x000fe40000000f00 */
[----:B------:R-:W-:Y:S02]  /*131c0*/  MOV R173, R134 ;  /* 0x0000008600ad7202 */ /* 0x000fe40000000f00 */
[----:B------:R-:W-:Y:S02]  /*131d0*/  MOV R172, R135 ;  /* 0x0000008700ac7202 */ /* 0x000fe40000000f00 */
[C---:B------:R-:W-:Y:S03]  /*131e0*/  HMMA.16816.F32.BF16 R132, R168.reuse, R174, R32 ;  /* 0x000000aea884723c */ /* 0x040fe60000041820 */
[----:B------:R-:W-:Y:S01]  /*131f0*/  MOV R31, R26 ;  /* 0x0000001a001f7202 */ /* 0x000fe20000000f00 */
[----:B------:R-:W-:Y:S01]  /*13200*/  FADD.FTZ R0, R173, R0 ;  /* 0x00000000ad007221 */ /* 0x000fe20000010000 */
[----:B------:R-:W-:Y:S01]  /*13210*/  MOV R30, R27 ;  /* 0x0000001b001e7202 */ /* 0x000fe20000000f00 */
[C---:B------:R-:W-:Y:S01]  /*13220*/  HMMA.16816.F32.BF16 R36, R168.reuse, R176, R36 ;  /* 0x000000b0a824723c */ /* 0x040fe20000041824 */
[----:B------:R-:W1:Y:S04]  /*13230*/  LDSM.16.MT88.4 R24, [R232+0x17800] ;  /* 0x01780000e818783b */ /* 0x000e680000004200 */
[----:B------:R-:W-:Y:S01]  /*13240*/  FADD.FTZ R205, R172, R205 ;  /* 0x000000cdaccd7221 */ /* 0x000fe20000010000 */
[C---:B------:R-:W-:Y:S05]  /*13250*/  HMMA.16816.F32.BF16 R40, R168.reuse, R178, R40 ;  /* 0x000000b2a828723c */ /* 0x040fea0000041828 */
[----:B------:R-:W-:Y:S01]  /*13260*/  FADD.FTZ R0, R29, R0 ;  /* 0x000000001d007221 */ /* 0x000fe20000010000 */
[C---:B----4-:R-:W-:Y:S05]  /*13270*/  HMMA.16816.F32.BF16 R44, R168.reuse, R180, R44 ;  /* 0x000000b4a82c723c */ /* 0x050fea000004182c */
[----:B------:R-:W-:Y:S01]  /*13280*/  FADD.FTZ R205, R28, R205 ;  /* 0x000000cd1ccd7221 */ /* 0x000fe20000010000 */
[C---:B------:R-:W-:Y:S05]  /*13290*/  HMMA.16816.F32.BF16 R48, R168.reuse, R182, R48 ;  /* 0x000000b6a830723c */ /* 0x040fea0000041830 */
[----:B------:R-:W-:Y:S01]  /*132a0*/  FADD.FTZ R0, R30, R0 ;  /* 0x000000001e007221 */ /* 0x000fe20000010000 */
[C---:B------:R-:W-:Y:S05]  /*132b0*/  HMMA.16816.F32.BF16 R52, R168.reuse, R184, R52 ;  /* 0x000000b8a834723c */ /* 0x040fea0000041834 */
[----:B------:R-:W-:Y:S01]  /*132c0*/  FADD.FTZ R205, R166, R205 ;  /* 0x000000cda6cd7221 */ /* 0x000fe20000010000 */
[C---:B------:R-:W-:Y:S05]  /*132d0*/  HMMA.16816.F32.BF16 R56, R168.reuse, R186, R56 ;  /* 0x000000baa838723c */ /* 0x040fea0000041838 */
[----:B------:R-:W-:Y:S01]  /*132e0*/  FADD.FTZ R251, R31, R0 ;  /* 0x000000001ffb7221 */ /* 0x000fe20000010000 */
[C---:B--2---:R-:W-:Y:S05]  /*132f0*/  HMMA.16816.F32.BF16 R60, R168.reuse, R4, R60 ;  /* 0x00000004a83c723c */ /* 0x044fea000004183c */
[----:B------:R-:W-:Y:S01]  /*13300*/  MOV R0, R164 ;  /* 0x000000a400007202 */ /* 0x000fe20000000f00 */
[C---:B------:R-:W-:Y:S01]  /*13310*/  HMMA.16816.F32.BF16 R64, R168.reuse, R6, R64 ;  /* 0x00000006a840723c */ /* 0x040fe20000041840 */
[----:B------:R-:W2:Y:S04]  /*13320*/  LDSM.16.MT88.4 R4, [R230+0x17800] ;  /* 0x01780000e604783b */ /* 0x000ea80000004200 */
[----:B------:R-:W-:Y:S01]  /*13330*/  FADD.FTZ R250, R165, R205 ;  /* 0x000000cda5fa7221 */ /* 0x000fe20000010000 */
[C---:B-----5:R-:W-:Y:S06]  /*13340*/  HMMA.16816.F32.BF16 R68, R168.reuse, R8, R68 ;  /* 0x00000008a844723c */ /* 0x060fec0000041844 */
        /* <DEDUP_REMOVED lines=9> */
[C---:B------:R-:W-:Y:S06]  /*133e0*/  HMMA.16816.F32.BF16 R100, R168.reuse, R24, R100 ;  /* 0x00000018a864723c */ /* 0x040fec0000041864 */
[C---:B------:R-:W-:Y:S06]  /*133f0*/  HMMA.16816.F32.BF16 R104, R168.reuse, R26, R104 ;  /* 0x0000001aa868723c */ /* 0x040fec0000041868 */
[C---:B--2---:R-:W-:Y:S06]  /*13400*/  HMMA.16816.F32.BF16 R108, R168.reuse, R4, R108 ;  /* 0x00000004a86c723c */ /* 0x044fec000004186c */
[C---:B------:R-:W-:Y:S06]  /*13410*/  HMMA.16816.F32.BF16 R112, R168.reuse, R6, R112 ;  /* 0x00000006a870723c */ /* 0x040fec0000041870 */
[C---:B----4-:R-:W-:Y:S06]  /*13420*/  HMMA.16816.F32.BF16 R116, R168.reuse, R8, R116 ;  /* 0x00000008a874723c */ /* 0x050fec0000041874 */
[C---:B------:R-:W-:Y:S06]  /*13430*/  HMMA.16816.F32.BF16 R120, R168.reuse, R10, R120 ;  /* 0x0000000aa878723c */ /* 0x040fec0000041878 */
[C---:B---3--:R-:W-:Y:S06]  /*13440*/  HMMA.16816.F32.BF16 R124, R168.reuse, R12, R124 ;  /* 0x0000000ca87c723c */ /* 0x048fec000004187c */
[----:B------:R-:W-:Y:S01]  /*13450*/  HMMA.16816.F32.BF16 R128, R168, R14, R128 ;  /* 0x0000000ea880723c */ /* 0x000fe20000041880 */
[----:B------:R-:W-:Y:S11]  /*13460*/  @!UPT UIADD3 URZ, URZ, URZ, URZ ;  /* 0x0000003f3f3ff290 */ /* 0x000ff6000fffe03f */
[----:B------:R-:W-:Y:S01]  /*13470*/  @!UPT UIADD3 URZ, URZ, URZ, URZ ;  /* 0x0000003f3f3ff290 */ /* 0x000fe2000fffe03f */
[----:B------:R-:W-:Y:S11]  /*13480*/  @P1 BRA `(.L_x_2580) ;  /* 0xffffffb000181947 */ /* 0x000ff6000383ffff */
.L_x_2576:
[----:B------:R-:W1:Y:S01]  /*13490*/  SHFL.BFLY PT, R2, R251, 0x2, 0x1f ;  /* 0x0c401f00fb027f89 */ /* 0x000e6200000e0000 */
[----:B------:R-:W2:Y:S01]  /*134a0*/  S2UR UR4, SR_CgaCtaId ;  /* 0x00000000000479c3 */ /* 0x000ea20000008800 */
[----:B------:R-:W-:Y:S01]  /*134b0*/  MOV R4, 0x3f800000 ;  /* 0x3f80000000047802 */ /* 0x000fe20000000f00 */
[----:B------:R-:W-:Y:S01]  /*134c0*/  UMOV UR5, 0x400 ;  /* 0x0000040000057882 */ /* 0x000fe20000000000 */
[----:B------:R-:W3:Y:S01]  /*134d0*/  SHFL.BFLY PT, R0, R250, 0x2, 0x1f ;  /* 0x0c401f00fa007f89 */ /* 0x000ee200000e0000 */
[----:B------:R-:W-:Y:S01]  /*134e0*/  MOV R5, 0x3f800000 ;  /* 0x3f80000000057802 */ /* 0x000fe20000000f00 */
[----:B------:R-:W4:Y:S01]  /*134f0*/  S2R R6, SR_TID.X ;  /* 0x0000000000067919 */ /* 0x000f220000002100 */
[----:B-1----:R-:W-:Y:S01]  /*13500*/  FADD.FTZ R251, R2, R251 ;  /* 0x000000fb02fb7221 */ /* 0x002fe20000010000 */
[----:B--2---:R-:W-:Y:S01]  /*13510*/  ULEA UR4, UR4, UR5, 0x18 ;  /* 0x0000000504047291 */ /* 0x004fe2000f8ec03f */
[----:B---3--:R-:W-:-:S03]  /*13520*/  FADD.FTZ R250, R0, R250 ;  /* 0x000000fa00fa7221 */ /* 0x008fc60000010000 */
[----:B------:R-:W1:Y:S04]  /*13530*/  SHFL.BFLY PT, R2, R251, 0x1, 0x1f ;  /* 0x0c201f00fb027f89 */ /* 0x000e6800000e0000 */
[----:B------:R-:W2:Y:S01]  /*13540*/  SHFL.BFLY PT, R0, R250, 0x1, 0x1f ;  /* 0x0c201f00fa007f89 */ /* 0x000ea200000e0000 */
[----:B----4-:R-:W-:-:S04]  /*13550*/  SHF.R.S32.HI R7, RZ, 0x1f, R6 ;  /* 0x0000001fff077819 */ /* 0x010fc80000011406 */
[----:B------:R-:W-:-:S04]  /*13560*/  LEA.HI R8, R7, R6, RZ, 0x2 ;  /* 0x0000000607087211 */ /* 0x000fc800078f10ff */
[--C-:B------:R-:W-:Y:S02]  /*13570*/  SHF.R.S32.HI R10, RZ, 0x2, R8.reuse ;  /* 0x00000002ff0a7819 */ /* 0x100fe40000011408 */
[----:B------:R-:W-:Y:S02]  /*13580*/  SHF.R.S32.HI R9, RZ, 0x1f, R8 ;  /* 0x0000001fff097819 */ /* 0x000fe40000011408 */
[----:B------:R-:W-:Y:S01]  /*13590*/  LOP3.LUT R8, R8, 0x3ffffffc, RZ, 0xc0, !PT ;  /* 0x3ffffffc08087812 */ /* 0x000fe200078ec0ff */
[----:B-1----:R-:W-:Y:S01]  /*135a0*/  FADD.FTZ R2, R251, R2 ;  /* 0x00000002fb027221 */ /* 0x002fe20000010000 */
[----:B------:R-:W-:Y:S02]  /*135b0*/  LEA.HI R9, R9, R10, RZ, 0x3 ;  /* 0x0000000a09097211 */ /* 0x000fe400078f18ff */
[----:B------:R-:W-:Y:S01]  /*135c0*/  IADD3 R8, -R8, R6, RZ ;  /* 0x0000000608087210 */ /* 0x000fe20007ffe1ff */
[----:B--2---:R-:W-:Y:S01]  /*135d0*/  FADD.FTZ R0, R250, R0 ;  /* 0x00000000fa007221 */ /* 0x004fe20000010000 */
[----:B------:R-:W-:-:S02]  /*135e0*/  FSETP.NE.FTZ.AND P4, PT, R2, RZ, PT ;  /* 0x000000ff0200720b */ /* 0x000fc40003f95000 */
[----:B------:R-:W-:Y:S02]  /*135f0*/  LOP3.LUT R9, R9, 0xfffffff8, RZ, 0xc0, !PT ;  /* 0xfffffff809097812 */ /* 0x000fe400078ec0ff */
[----:B------:R-:W-:Y:S02]  /*13600*/  FSETP.NE.FTZ.AND P3, PT, R0, RZ, PT ;  /* 0x000000ff0000720b */ /* 0x000fe40003f75000 */
[----:B------:R-:W-:Y:S02]  /*13610*/  IADD3 R9, R10, -R9, RZ ;  /* 0x800000090a097210 */ /* 0x000fe40007ffe0ff */
[----:B------:R-:W-:Y:S02]  /*13620*/  LEA.HI R10, R7, R6, RZ, 0x5 ;  /* 0x00000006070a7211 */ /* 0x000fe400078f28ff */
[----:B------:R-:W-:Y:S02]  /*13630*/  SHF.L.U32 R12, R9, 0x6, RZ ;  /* 0x00000006090c7819 */ /* 0x000fe400000006ff */
[----:B------:R-:W-:Y:S01]  /*13640*/  SHF.R.S32.HI R11, RZ, 0x5, R10 ;  /* 0x00000005ff0b7819 */ /* 0x000fe2000001140a */
[----:B------:R-:W1:Y:S01]  /*13650*/  @P4 MUFU.RCP R4, R2 ;  /* 0x0000000200044308 */ /* 0x000e620000001000 */
[----:B------:R-:W-:-:S02]  /*13660*/  LOP3.LUT R12, R12, 0x1c0, RZ, 0xc0, !PT ;  /* 0x000001c00c0c7812 */ /* 0x000fc400078ec0ff */
[----:B------:R-:W-:Y:S02]  /*13670*/  LOP3.LUT R13, R9, 0x1, RZ, 0xc0, !PT ;  /* 0x00000001090d7812 */ /* 0x000fe400078ec0ff */
[----:B------:R-:W-:Y:S02]  /*13680*/  LEA R8, R11, R8, 0x9 ;  /* 0x000000080b087211 */ /* 0x000fe400078e48ff */
[----:B------:R-:W-:Y:S01]  /*13690*/  LEA.HI R12, R12, R12, RZ, 0x1d ;  /* 0x0000000c0c0c7211 */ /* 0x000fe200078fe8ff */
[----:B------:R-:W2:Y:S01]  /*136a0*/  @P3 MUFU.RCP R5, R0 ;  /* 0x0000000000053308 */ /* 0x000ea20000001000 */
[----:B------:R-:W-:Y:S02]  /*136b0*/  ISETP.NE.U32.AND P0, PT, R13, 0x1, PT ;  /* 0x000000010d00780c */ /* 0x000fe40003f05070 */
[----:B------:R-:W-:Y:S02]  /*136c0*/  LEA R8, R8, R12, 0x1 ;  /* 0x0000000c08087211 */ /* 0x000fe400078e08ff */
[----:B------:R-:W-:-:S02]  /*136d0*/  R2P PR, R9, 0x6 ;  /* 0x0000000609007804 */ /* 0x000fc40000000000 */
[----:B------:R-:W-:Y:S01]  /*136e0*/  LEA R8, R8, UR4, 0x1 ;  /* 0x0000000408087c11 */ /* 0x000fe2000f8e08ff */
[----:B------:R-:W3:Y:S01]  /*136f0*/  @P4 MUFU.LG2 R2, R2 ;  /* 0x0000000200024308 */ /* 0x000ee20000000c00 */
[----:B------:R-:W-:Y:S01]  /*13700*/  MOV R9, 0x20 ;  /* 0x0000002000097802 */ /* 0x000fe20000000f00 */
[C---:B-1----:R-:W-:Y:S01]  /*13710*/  FMUL.FTZ R160, R4.reuse, R160 ;  /* 0x000000a004a07220 */ /* 0x042fe20000410000 */
[C---:B------:R-:W-:Y:S01]  /*13720*/  FMUL.FTZ R161, R4.reuse, R161 ;  /* 0x000000a104a17220 */ /* 0x040fe20000410000 */
[C---:B------:R-:W-:Y:S01]  /*13730*/  FMUL.FTZ R156, R4.reuse, R156 ;  /* 0x0000009c049c7220 */ /* 0x040fe20000410000 */
[C---:B------:R-:W-:Y:S01]  /*13740*/  FMUL.FTZ R157, R4.reuse, R157 ;  /* 0x0000009d049d7220 */ /* 0x040fe20000410000 */
[----:B------:R-:W-:Y:S01]  /*13750*/  MOV R13, 0x40 ;  /* 0x00000040000d7802 */ /* 0x000fe20000000f00 */
        /* <DEDUP_REMOVED lines=26> */
[C---:B------:R-:W-:Y:S01]  /*13900*/  FMUL.FTZ R137, R4.reuse, R137 ;  /* 0x0000008904897220 */ /* 0x040fe20000410000 */
        /* <DEDUP_REMOVED lines=172> */
[----:B------:R-:W1:Y:S01]  /*143d0*/  @P3 MUFU.LG2 R0, R0 ;  /* 0x0000000000003308 */ /* 0x000e620000000c00 */
[----:B------:R-:W-:Y:S01]  /*143e0*/  F2FP.BF16.F32.PACK_AB R96, R97, R96 ;  /* 0x000000606160723e */ /* 0x000fe200000010ff */
[----:B------:R-:W-:Y:S01]  /*143f0*/  STS [R12+0x4400], R74 ;  /* 0x0044004a0c007388 */ /* 0x000fe20000000800 */
[----:B------:R-:W-:Y:S01]  /*14400*/  F2FP.BF16.F32.PACK_AB R98, R99, R98 ;  /* 0x000000626362723e */ /* 0x000fe200000010ff */
[----:B------:R-:W-:Y:S01]  /*14410*/  ULDC.U8 UR4, c[0x0][0x3d8] ;  /* 0x0000f60000047ab9 */ /* 0x000fe20000000000 */
[----:B------:R-:W-:Y:S01]  /*14420*/  F2FP.BF16.F32.PACK_AB R100, R101, R100 ;  /* 0x000000646564723e */ /* 0x000fe200000010ff */
[----:B------:R-:W-:Y:S01]  /*14430*/  STS [R14+0x4000], R76 ;  /* 0x0040004c0e007388 */ /* 0x000fe20000000800 */
[----:B------:R-:W-:Y:S01]  /*14440*/  F2FP.BF16.F32.PACK_AB R102, R103, R102 ;  /* 0x000000666766723e */ /* 0x000fe200000010ff */
[C---:B------:R-:W-:Y:S01]  /*14450*/  FMUL.FTZ R116, R4.reuse, R116 ;  /* 0x0000007404747220 */ /* 0x040fe20000410000 */
[----:B------:R-:W-:Y:S01]  /*14460*/  F2FP.BF16.F32.PACK_AB R104, R105, R104 ;  /* 0x000000686968723e */ /* 0x000fe200000010ff */
[----:B------:R-:W-:Y:S01]  /*14470*/  STS [R14+0x4400], R78 ;  /* 0x0044004e0e007388 */ /* 0x000fe20000000800 */
[----:B------:R-:W-:Y:S01]  /*14480*/  F2FP.BF16.F32.PACK_AB R106, R107, R106 ;  /* 0x0000006a6b6a723e */ /* 0x000fe200000010ff */
[C---:B------:R-:W-:Y:S01]  /*14490*/  FMUL.FTZ R117, R4.reuse, R117 ;  /* 0x0000007504757220 */ /* 0x040fe20000410000 */
[----:B------:R-:W-:Y:S01]  /*144a0*/  F2FP.BF16.F32.PACK_AB R108, R109, R108 ;  /* 0x0000006c6d6c723e */ /* 0x000fe200000010ff */
[----:B------:R-:W-:Y:S01]  /*144b0*/  STS [R9+0x4000], R80 ;  /* 0x0040005009007388 */ /* 0x000fe20000000800 */
[----:B------:R-:W-:Y:S01]  /*144c0*/  F2FP.BF16.F32.PACK_AB R110, R111, R110 ;  /* 0x0000006e6f6e723e */ /* 0x000fe200000010ff */
[----:B------:R-:W-:Y:S01]  /*144d0*/  FMUL.FTZ R119, R5, R119 ;  /* 0x0000007705777220 */ /* 0x000fe20000410000 */
[----:B------:R-:W-:Y:S01]  /*144e0*/  F2FP.BF16.F32.PACK_AB R112, R113, R112 ;  /* 0x000000707170723e */ /* 0x000fe200000010ff */
[----:B------:R-:W-:Y:S01]  /*144f0*/  STS [R9+0x4400], R82 ;  /* 0x0044005209007388 */ /* 0x000fe20000000800 */
[----:B------:R-:W-:Y:S01]  /*14500*/  F2FP.BF16.F32.PACK_AB R114, R115, R114 ;  /* 0x000000727372723e */ /* 0x000fe200000010ff */
[C---:B------:R-:W-:Y:S01]  /*14510*/  FMUL.FTZ R118, R5.reuse, R118 ;  /* 0x0000007605767220 */ /* 0x040fe20000410000 */
[----:B------:R-:W-:Y:S01]  /*14520*/  ISETP.NE.AND P0, PT, RZ, UR4, PT ;  /* 0x00000004ff007c0c */ /* 0x000fe2000bf05270 */
[----:B------:R-:W-:Y:S01]  /*14530*/  STS [R15+0x4000], R84 ;  /* 0x004000540f007388 */ /* 0x000fe20000000800 */
[C---:B------:R-:W-:Y:S01]  /*14540*/  FMUL.FTZ R120, R4.reuse, R120 ;  /* 0x0000007804787220 */ /* 0x040fe20000410000 */
[C---:B------:R-:W-:Y:S01]  /*14550*/  FMUL.FTZ R121, R4.reuse, R121 ;  /* 0x0000007904797220 */ /* 0x040fe20000410000 */
[C---:B------:R-:W-:Y:S01]  /*14560*/  FMUL.FTZ R123, R5.reuse, R123 ;  /* 0x0000007b057b7220 */ /* 0x040fe20000410000 */
        /* <DEDUP_REMOVED lines=10> */
[----:B------:R-:W-:Y:S01]  /*14610*/  FMUL.FTZ R4, R4, R129 ;  /* 0x0000008104047220 */ /* 0x000fe20000410000 */
[----:B------:R-:W-:Y:S01]  /*14620*/  FMUL.FTZ R5, R5, R130 ;  /* 0x0000008205057220 */ /* 0x000fe20000410000 */
[----:B------:R-:W-:Y:S01]  /*14630*/  STS [R17+0x4000], R92 ;  /* 0x0040005c11007388 */ /* 0x000fe20000000800 */
[----:B------:R-:W-:Y:S01]  /*14640*/  F2FP.BF16.F32.PACK_AB R116, R117, R116 ;  /* 0x000000747574723e */ /* 0x000fe200000010ff */
[----:B---3--:R-:W-:Y:S01]  /*14650*/  @P4 FMUL.FTZ R2, R2, 0.69314718246459960938 ;  /* 0x3f31721802024820 */ /* 0x008fe20000410000 */
[----:B------:R-:W-:Y:S01]  /*14660*/  F2FP.BF16.F32.PACK_AB R118, R119, R118 ;  /* 0x000000767776723e */ /* 0x000fe200000010ff */
[----:B------:R-:W-:Y:S01]  /*14670*/  STS [R17+0x4400], R94 ;  /* 0x0044005e11007388 */ /* 0x000fe20000000800 */
[----:B------:R-:W-:Y:S01]  /*14680*/  F2FP.BF16.F32.PACK_AB R120, R121, R120 ;  /* 0x000000787978723e */ /* 0x000fe200000010ff */
[----:B-1----:R-:W-:Y:S01]  /*14690*/  @P3 FMUL.FTZ R0, R0, 0.69314718246459960938 ;  /* 0x3f31721800003820 */ /* 0x002fe20000410000 */
[----:B------:R-:W-:Y:S01]  /*146a0*/  F2FP.BF16.F32.PACK_AB R122, R123, R122 ;  /* 0x0000007a7b7a723e */ /* 0x000fe200000010ff */
[----:B------:R-:W-:Y:S01]  /*146b0*/  STS [R13+0x4000], R96 ;  /* 0x004000600d007388 */ /* 0x000fe20000000800 */
[----:B------:R-:W-:-:S02]  /*146c0*/  F2FP.BF16.F32.PACK_AB R124, R125, R124 ;  /* 0x0000007c7d7c723e */ /* 0x000fc400000010ff */
[----:B------:R-:W-:Y:S01]  /*146d0*/  F2FP.BF16.F32.PACK_AB R126, R127, R126 ;  /* 0x0000007e7f7e723e */ /* 0x000fe200000010ff */
[----:B------:R-:W-:Y:S01]  /*146e0*/  STS [R13+0x4400], R98 ;  /* 0x004400620d007388 */ /* 0x000fe20000000800 */
[----:B------:R-:W-:Y:S02]  /*146f0*/  F2FP.BF16.F32.PACK_AB R4, R4, R128 ;  /* 0x000000800404723e */ /* 0x000fe400000010ff */
[----:B------:R-:W-:Y:S01]  /*14700*/  F2FP.BF16.F32.PACK_AB R5, R131, R5 ;  /* 0x000000058305723e */ /* 0x000fe200000010ff */
        /* <DEDUP_REMOVED lines=8> */
[----:B-1----:R-:W1:Y:S03]  /*14790*/  @P3 LDC R8, c[0x0][0x2e8] ;  /* 0x0000ba00ff083b82 */ /* 0x002e660000000800 */
[----:B------:R-:W-:Y:S04]  /*147a0*/  STS [R15+0x6000], R116 ;  /* 0x006000740f007388 */ /* 0x000fe80000000800 */
[----:B------:R-:W-:Y:S04]  /*147b0*/  STS [R15+0x6400], R118 ;  /* 0x006400760f007388 */ /* 0x000fe80000000800 */
[----:B------:R-:W-:Y:S04]  /*147c0*/  STS [R16+0x6000], R120 ;  /* 0x0060007810007388 */ /* 0x000fe80000000800 */
[----:B------:R-:W-:Y:S04]  /*147d0*/  STS [R16+0x6400], R122 ;  /* 0x0064007a10007388 */ /* 0x000fe80000000800 */
[----:B------:R-:W-:Y:S04]  /*147e0*/  STS [R17+0x6000], R124 ;  /* 0x0060007c11007388 */ /* 0x000fe80000000800 */
[----:B------:R-:W-:Y:S01]  /*147f0*/  STS [R17+0x6400], R126 ;  /* 0x0064007e11007388 */ /* 0x000fe20000000800 */
[----:B--2---:R-:W2:Y:S03]  /*14800*/  @P4 LDC R9, c[0x0][0x2e8] ;  /* 0x0000ba00ff094b82 */ /* 0x004ea60000000800 */
[----:B------:R3:W-:Y:S04]  /*14810*/  STS [R13+0x6000], R4 ;  /* 0x006000040d007388 */ /* 0x0007e80000000800 */
[----:B------:R4:W-:Y:S01]  /*14820*/  STS [R13+0x6400], R5 ;  /* 0x006400050d007388 */ /* 0x0009e20000000800 */
[----:B---3--:R-:W-:Y:S01]  /*14830*/  MOV R4, 0x7f800000 ;  /* 0x7f80000000047802 */ /* 0x008fe20000000f00 */
[----:B--2---:R-:W-:Y:S01]  /*14840*/  @P4 FFMA.FTZ R4, R164, R9, R2 ;  /* 0x00000009a4044223 */ /* 0x004fe20000010002 */
[----:B----4-:R-:W-:Y:S01]  /*14850*/  MOV R5, 0x7f800000 ;  /* 0x7f80000000057802 */ /* 0x010fe20000000f00 */
[----:B-1----:R-:W-:Y:S01]  /*14860*/  @P3 FFMA.FTZ R5, R3, R8, R0 ;  /* 0x0000000803053223 */ /* 0x002fe20000010000 */
[----:B------:R-:W-:Y:S06]  /*14870*/  @!P0 BRA `(.L_x_2581) ;  /* 0x0000000000248947 */ /* 0x000fec0003800000 */
[----:B------:R-:W1:Y:S01]  /*14880*/  S2UR UR14, SR_CTAID.Y ;  /* 0x00000000000e79c3 */ /* 0x000e620000002600 */
[----:B------:R-:W-:Y:S01]  /*14890*/  ULDC UR4, c[0x0][0x2c4] ;  /* 0x0000b10000047ab9 */ /* 0x000fe20000000800 */
[----:B------:R-:W-:Y:S01]  /*148a0*/  UISETP.NE.AND UP0, UPT, UR13, -0x1, UPT ;  /* 0xffffffff0d00788c */ /* 0x000fe2000bf05270 */
[----:B------:R-:W-:-:S05]  /*148b0*/  ULDC UR9, c[0x0][0x2e4] ;  /* 0x0000b90000097ab9 */ /* 0x000fca0000000800 */
[----:B------:R-:W2:Y:S01]  /*148c0*/  S2UR UR8, SR_CTAID.Z ;  /* 0x00000000000879c3 */ /* 0x000ea20000002700 */
[----:B-1----:R-:W-:-:S04]  /*148d0*/  UIMAD UR4, UR14, UR4, URZ ;  /* 0x000000040e0472a4 */ /* 0x002fc8000f8e023f */
[----:B------:R-:W-:-:S04]  /*148e0*/  USEL UR4, UR4, UR13, !UP0 ;  /* 0x0000000d04047287 */ /* 0x000fc8000c000000 */
[----:B--2---:R-:W-:Y:S01]  /*148f0*/  UIMAD UR9, UR8, UR9, UR4 ;  /* 0x00000009080972a4 */ /* 0x004fe2000f8e0204 */
[----:B------:R-:W-:Y:S11]  /*14900*/  BRA `(.L_x_2582) ;  /* 0x0000000000187947 */ /* 0x000ff60003800000 */
.L_x_2581:
[----:B------:R-:W-:Y:S01]  /*14910*/  S2UR UR8, SR_CTAID.Z ;  /* 0x00000000000879c3 */ /* 0x000fe20000002700 */
[----:B------:R-:W-:Y:S01]  /*14920*/  ULDC UR4, c[0x0][0x270] ;  /* 0x00009c0000047ab9 */ /* 0x000fe20000000800 */
[----:B------:R-:W-:-:S06]  /*14930*/  ULDC UR9, c[0x0][0x2c4] ;  /* 0x0000b10000097ab9 */ /* 0x000fcc0000000800 */
[----:B------:R-:W1:Y:S02]  /*14940*/  S2UR UR14, SR_CTAID.Y ;  /* 0x00000000000e79c3 */ /* 0x000e640000002600 */
[----:B-1----:R-:W-:-:S04]  /*14950*/  UIMAD UR4, UR14, UR4, UR8 ;  /* 0x000000040e0472a4 */ /* 0x002fc8000f8e0208 */
[----:B------:R-:W-:-:S12]  /*14960*/  UIMAD UR9, UR4, UR9, URZ ;  /* 0x00000009040972a4 */ /* 0x000fd8000f8e023f */
.L_x_2582:
[----:B------:R-:W1:Y:S01]  /*14970*/  S2R R3, SR_TID.X ;  /* 0x0000000000037919 */ /* 0x000e620000002100 */
        /* <DEDUP_REMOVED lines=42> */
.L_x_2584:
[----:B------:R-:W-:Y:S05]  /*14c20*/  BSYNC B0 ;  /* 0x0000000000007941 */ /* 0x000fea0003800000 */
.L_x_2583:
[----:B------:R-:W2:Y:S01]  /*14c30*/  S2UR UR9, SR_CTAID.X ;  /* 0x00000000000979c3 */ /* 0x000ea20000002500 */
[----:B------:R-:W-:Y:S01]  /*14c40*/  LEA.HI R2, R7, R6, RZ, 0x3 ;  /* 0x0000000607027211 */ /* 0x000fe200078f18ff */
[----:B------:R-:W-:Y:S01]  /*14c50*/  IMAD.U32 R6, RZ, RZ, UR6 ;  /* 0x00000006ff067e24 */ /* 0x000fe2000f8e00ff */
[----:B------:R-:W-:Y:S01]  /*14c60*/  SHF.R.S32.HI R245, RZ, 0x1f, R244 ;  /* 0x0000001ffff57819 */ /* 0x000fe200000114f4 */
[----:B------:R-:W-:Y:S01]  /*14c70*/  USHF.R.S32.HI UR5, URZ, 0x1f, UR8 ;  /* 0x0000001f3f057899 */ /* 0x000fe20008011408 */
[----:B------:R-:W-:Y:S01]  /*14c80*/  SHF.R.S32.HI R2, RZ, 0x3, R2 ;  /* 0x00000003ff027819 */ /* 0x000fe20000011402 */
[----:B------:R3:W4:Y:S01]  /*14c90*/  LDS.128 R16, [R242+0x1800] ;  /* 0x00180000f2107984 */ /* 0x0007220000000c00 */
[----:B------:R-:W-:Y:S01]  /*14ca0*/  LEA.HI R0, R0, R3, RZ, 0x3 ;  /* 0x0000000300007211 */ /* 0x000fe200078f18ff */
[----:B------:R-:W5:Y:S01]  /*14cb0*/  LDC.64 R24, c[0x0][0x2a0] ;  /* 0x0000a800ff187b82 */ /* 0x000f620000000a00 */
[----:B------:R-:W-:Y:S01]  /*14cc0*/  BSSY B0, `(.L_x_2585) ;  /* 0x000002d000007945 */ /* 0x000fe20003800000 */
[C---:B-1----:R-:W-:Y:S01]  /*14cd0*/  VIADD R4, R2.reuse, 0x10 ;  /* 0x0000001002047836 */ /* 0x042fe20000000000 */
[----:B------:R3:W1:Y:S01]  /*14ce0*/  LDS.128 R20, [R242] ;  /* 0x00000000f2147984 */ /* 0x0006620000000c00 */
[----:B------:R-:W-:Y:S01]  /*14cf0*/  VIADD R5, R2, 0x20 ;  /* 0x0000002002057836 */ /* 0x000fe20000000000 */
[----:B------:R-:W-:-:S02]  /*14d00*/  SHF.R.S32.HI R0, RZ, 0x3, R0 ;  /* 0x00000003ff007819 */ /* 0x000fc40000011400 */
[----:B------:R-:W-:Y:S01]  /*14d10*/  ISETP.GE.AND P2, PT, R4, UR10, PT ;  /* 0x0000000a04007c0c */ /* 0x000fe2000bf46270 */
[----:B------:R-:W-:Y:S01]  /*14d20*/  VIADD R4, R2, 0x30 ;  /* 0x0000003002047836 */ /* 0x000fe20000000000 */
[----:B------:R-:W-:Y:S01]  /*14d30*/  ISETP.GE.AND P1, PT, R5, UR10, PT ;  /* 0x0000000a05007c0c */ /* 0x000fe2000bf26270 */
[----:B------:R3:W1:Y:S01]  /*14d40*/  LDS.128 R12, [R242+0x2000] ;  /* 0x00200000f20c7984 */ /* 0x0006620000000c00 */
[----:B------:R-:W-:-:S03]  /*14d50*/  SHF.R.S32.HI R0, RZ, 0x1f, R0 ;  /* 0x0000001fff007819 */ /* 0x000fc60000011400 */
[----:B------:R3:W1:Y:S01]  /*14d60*/  LDS.128 R8, [R242+0x4000] ;  /* 0x00400000f2087984 */ /* 0x0006620000000c00 */
[----:B--2---:R-:W-:-:S04]  /*14d70*/  USHF.L.U32 UR9, UR9, 0x6, URZ ;  /* 0x0000000609097899 */ /* 0x004fc8000800063f */
[----:B------:R-:W-:Y:S02]  /*14d80*/  USHF.R.S32.HI UR4, URZ, 0x1f, UR9 ;  /* 0x0000001f3f047899 */ /* 0x000fe40008011409 */
[----:B------:R-:W-:Y:S02]  /*14d90*/  IMAD.WIDE.U32 R6, R6, UR9, R244 ;  /* 0x0000000906067c25 */ /* 0x000fe4000f8e00f4 */
[----:B------:R-:W-:Y:S02]  /*14da0*/  UIMAD UR4, UR4, UR6, URZ ;  /* 0x00000006040472a4 */ /* 0x000fe4000f8e023f */
[----:B-----5:R-:W-:Y:S01]  /*14db0*/  IMAD R26, R24, UR5, RZ ;  /* 0x00000005181a7c24 */ /* 0x020fe2000f8e02ff */
[----:B------:R-:W-:Y:S01]  /*14dc0*/  IADD3 R6, P0, R6, UR16, RZ ;  /* 0x0000001006067c10 */ /* 0x000fe2000ff1e0ff */
[----:B------:R-:W-:Y:S02]  /*14dd0*/  UIMAD UR4, UR9, UR7, UR4 ;  /* 0x00000007090472a4 */ /* 0x000fe4000f8e0204 */
[----:B------:R-:W-:Y:S01]  /*14de0*/  IMAD R26, R25, UR8, R26 ;  /* 0x00000008191a7c24 */ /* 0x000fe2000f8e021a */
[----:B------:R-:W-:-:S03]  /*14df0*/  UIADD3 UR9, -UR9, UR12, URZ ;  /* 0x0000000c09097290 */ /* 0x000fc6000fffe13f */
[----:B------:R-:W-:-:S03]  /*14e00*/  IMAD.U32 R3, RZ, RZ, UR4 ;  /* 0x00000004ff037e24 */ /* 0x000fc6000f8e00ff */
[----:B------:R-:W-:Y:S02]  /*14e10*/  ISETP.GE.AND P3, PT, R2, UR9, PT ;  /* 0x0000000902007c0c */ /* 0x000fe4000bf66270 */
[----:B------:R-:W-:Y:S02]  /*14e20*/  IADD3.X R7, R7, UR13, R3, P0, !PT ;  /* 0x0000000d07077c10 */ /* 0x000fe400087fe403 */
[----:B------:R-:W-:Y:S01]  /*14e30*/  ISETP.GE.AND P0, PT, R4, UR10, PT ;  /* 0x0000000a04007c0c */ /* 0x000fe2000bf06270 */
[----:B------:R-:W-:-:S03]  /*14e40*/  IMAD.WIDE.U32 R24, R24, UR8, R6 ;  /* 0x0000000818187c25 */ /* 0x000fc6000f8e0006 */
[----:B------:R3:W2:Y:S01]  /*14e50*/  LDS.128 R4, [R242+0x6000] ;  /* 0x00600000f2047984 */ /* 0x0006a20000000c00 */
[----:B------:R-:W-:-:S04]  /*14e60*/  IMAD.IADD R27, R26, 0x1, R25 ;  /* 0x000000011a1b7824 */ /* 0x000fc800078e0219 */
[----:B-1--4-:R-:W-:Y:S05]  /*14e70*/  @P3 BRA `(.L_x_2586) ;  /* 0x0000000000443947 */ /* 0x012fea0003800000 */
        /* <DEDUP_REMOVED lines=16> */
[----:B--2---:R1:W-:Y:S02]  /*14f80*/  @!P3 STG.E.128 desc[UR24][R30.64+0x180], R4 ;  /* 0x000180041e00b986 */ /* 0x0043e4000c101d18 */
.L_x_2586:
[----:B------:R-:W-:Y:S05]  /*14f90*/  BSYNC B0 ;  /* 0x0000000000007941 */ /* 0x000fea0003800000 */
.L_x_2585:
[----:B-1----:R1:W4:Y:S01]  /*14fa0*/  LDS.128 R20, [R242+0x800] ;  /* 0x00080000f2147984 */ /* 0x0023220000000c00 */
[----:B------:R-:W-:Y:S03]  /*14fb0*/  BSSY B0, `(.L_x_2587) ;  /* 0x0000019000007945 */ /* 0x000fe60003800000 */
[----:B------:R1:W1:Y:S04]  /*14fc0*/  LDS.128 R12, [R242+0x2800] ;  /* 0x00280000f20c7984 */ /* 0x0002680000000c00 */
[----:B------:R1:W1:Y:S04]  /*14fd0*/  LDS.128 R8, [R242+0x4800] ;  /* 0x00480000f2087984 */ /* 0x0002680000000c00 */
[----:B--2---:R2:W1:Y:S01]  /*14fe0*/  LDS.128 R4, [R242+0x6800] ;  /* 0x00680000f2047984 */ /* 0x0044620000000c00 */
        /* <DEDUP_REMOVED lines=21> */
.L_x_2588:
[----:B------:R-:W-:Y:S05]  /*15140*/  BSYNC B0 ;  /* 0x0000000000007941 */ /* 0x000fea0003800000 */
.L_x_2587:
        /* <DEDUP_REMOVED lines=26> */
.L_x_2590:
[----:B------:R-:W-:Y:S05]  /*152f0*/  BSYNC B0 ;  /* 0x0000000000007941 */ /* 0x000fea0003800000 */
.L_x_2589:
        /* <DEDUP_REMOVED lines=26> */
.L_x_2591:
        /* <DEDUP_REMOVED lines=14> */
.L_x_4991:


//--------------------- .text._ZN5flash24flash_fwd_splitkv_kernelI23Flash_fwd_kernel_traitsILi256ELi64ELi64ELi4ELb0ELb0EN7cutlass10bfloat16_tE19Flash_kernel_traitsILi256ELi64ELi64ELi4ES3_EELb1ELb0ELb0ELb0ELb1ELb0ELb0ELb1EEEvNS_16Flash_fwd_paramsE --------------------------
	.section	.text._ZN5flash24flash_fwd_splitkv_kernelI23Flash_fwd_kernel_traitsILi256ELi64ELi64ELi4ELb0ELb0EN7cutlass10bfloat16_tE19Flash_kernel_traitsILi256ELi64ELi64ELi4ES3_EELb1ELb0ELb0ELb0ELb1ELb0ELb0ELb1EEEvNS_16Flash_fwd_paramsE,"ax",@progbits
	.align	128
        .global         _ZN5flash24flash_fwd_splitkv_kernelI23Flash_fwd_kernel_traitsILi256ELi64ELi64ELi4ELb0ELb0EN7cutlass10bfloat16_tE19Flash_kernel_traitsILi256ELi64ELi64ELi4ES3_EELb1ELb0ELb0ELb0ELb1ELb0ELb0ELb1EEEvNS_16Flash_fwd_paramsE
        .type           _ZN5flash24flash_fwd_splitkv_kernelI23Flash_fwd_kernel_traitsILi256ELi64ELi64ELi4ELb0ELb0EN7cutlass10bfloat16_tE19Flash_kernel_traitsILi256ELi64ELi64ELi4ES3_EELb1ELb0ELb0ELb0ELb1ELb0ELb0ELb1EEEvNS_16Flash_fwd_paramsE,@function
        .size           _ZN5flash24flash_fwd_splitkv_kernelI23Flash_fwd_kernel_traitsILi256ELi64ELi64ELi4ELb0ELb0EN7cutlass10bfloat16_tE19Flash_kernel_traitsILi256ELi64ELi64ELi4ES3_EELb1ELb0ELb0ELb0ELb1ELb0ELb0ELb1EEEvNS_16Flash_fwd_paramsE,(.L_x_4958 - _ZN5flash24flash_fwd_splitkv_kernelI23Flash_fwd_kernel_traitsILi256ELi64ELi64ELi4ELb0ELb0EN7cutlass10bfloat16_tE19Flash_kernel_traitsILi256ELi64ELi64ELi4ES3_EELb1ELb0ELb0ELb0ELb1ELb0ELb0ELb1EEEvNS_16Flash_fwd_paramsE)
        .other          _ZN5flash24flash_fwd_splitkv_kernelI23Flash_fwd_kernel_traitsILi256ELi64ELi64ELi4ELb0ELb0EN7cutlass10bfloat16_tE19Flash_kernel_traitsILi256ELi64ELi64ELi4ES3_EELb1ELb0ELb0ELb0ELb1ELb0ELb0ELb1EEEvNS_16Flash_fwd_paramsE,@"STO_CUDA_ENTRY STV_DEFAULT"
_ZN5flash24flash_fwd_splitkv_kernelI23Flash_fwd_kernel_traitsILi256ELi64ELi64ELi4ELb0ELb0EN7cutlass10bfloat16_tE19Flash_kernel_traitsILi256ELi64ELi64ELi4ES3_EELb1ELb0ELb0ELb0ELb1ELb0ELb0ELb1EEEvNS_16Flash_fwd_paramsE:
.text._ZN5flash24flash_fwd_splitkv_kernelI23Flash_fwd_kernel_traitsILi256ELi64ELi64ELi4ELb0ELb0EN7cutlass10bfloat16_tE19Flash_kernel_traitsILi256ELi64ELi64ELi4ES3_EELb1ELb0ELb0ELb0ELb1ELb0ELb0ELb1EEEvNS_16Flash_fwd_paramsE:
[----:B------:R-:W-:Y:S01]  /*0000*/  LDC R1, c[0x0][0x28] ;  /* 0x00000a00ff017b82 */ /* 0x000fe20000000800 */
[----:B------:R-:W1:Y:S07]  /*0010*/  S2R R237, SR_CTAID.X ;  /* 0x0000000000ed7919 */ /* 0x000e6e0000002500 */
[----:B------:R-:W2:Y:S01]  /*0020*/  LDC.64 R26, c[0x0][0x198] ;  /* 0x00006600ff1a7b82 */ /* 0x000ea20000000a00 */
[----:B------:R-:W-:Y:S01]  /*0030*/  BSSY B3, `(.L_x_2592) ;  /* 0x0000005000037945 */ /* 0x000fe20003800000 */
[----:B------:R-:W-:Y:S01]  /*0040*/  MOV R234, 0x80 ;  /* 0x0000008000ea7802 */ /* 0x000fe20000000f00 */
[----:B------:R-:W3:Y:S01]  /*0050*/  S2R R236, SR_CTAID.Y ;  /* 0x0000000000ec7919 */ /* 0x000ee20000002600 */
[----:B------:R-:W4:Y:S05]  /*0060*/  S2R R235, SR_CTAID.Z ;  /* 0x0000000000eb7919 */ /* 0x000f2a0000002700 */
[----:B-1234-:R-:W-:Y:S05]  /*0070*/  CALL.REL.NOINC `($_ZN5flash24flash_fwd_splitkv_kernelI23Flash_fwd_kernel_traitsILi256ELi64ELi64ELi4ELb0ELb0EN7cutlass10bfloat16_tE19Flash_kernel_traitsILi256ELi64ELi64ELi4ES3_EELb1ELb0ELb0ELb0ELb1ELb0ELb0ELb1EEEvNS_16Flash_fwd_paramsE$_ZN5flash30compute_attn_1rowblock_splitkvI23Flash_fwd_kernel_traitsILi256ELi64ELi64ELi4ELb0ELb0EN7cutlass10bfloat16_tE19Flash_kernel_traitsILi256ELi64ELi64ELi4ES3_EELb1ELb0ELb0ELb0ELb1ELb0ELb0ELb1ENS_16Flash_fwd_paramsEEEvRKT8_iiiii) ;  /* 0x0000000000087944 */ /* 0x01efea0003c00000 */
[----:B------:R-:W-:Y:S05]  /*0080*/  BSYNC B3 ;  /* 0x0000000000037941 */ /* 0x000fea0003800000 */
.L_x_2592:
[----:B------:R-:W-:Y:S05]  /*0090*/  EXIT ;  /* 0x000000000000794d */ /* 0x000fea0003800000 */
        .type           $_ZN5flash24flash_fwd_splitkv_kernelI23Flash_fwd_kernel_traitsILi256ELi64ELi64ELi4ELb0ELb0EN7cutlass10bfloat16_tE19Flash_kernel_traitsILi256ELi64ELi64ELi4ES3_EELb1ELb0ELb0ELb0ELb1ELb0ELb0ELb1EEEvNS_16Flash_fwd_paramsE$_ZN5flash30compute_attn_1rowblock_splitkvI23Flash_fwd_kernel_traitsILi256ELi64ELi64ELi4ELb0ELb0EN7cutlass10bfloat16_tE19Flash_kernel_traitsILi256ELi64ELi64ELi4ES3_EELb1ELb0ELb0ELb0ELb1ELb0ELb0ELb1ENS_16Flash_fwd_paramsEEEvRKT8_iiiii,@function
        .size           $_ZN5flash24flash_fwd_splitkv_kernelI23Flash_fwd_kernel_traitsILi256ELi64ELi64ELi4ELb0ELb0EN7cutlass10bfloat16_tE19Flash_kernel_traitsILi256ELi64ELi64ELi4ES3_EELb1ELb0ELb0ELb0ELb1ELb0ELb0ELb1EEEvNS_16Flash_fwd_paramsE$_ZN5flash30compute_attn_1rowblock_splitkvI23Flash_fwd_kernel_traitsILi256ELi64ELi64ELi4ELb0ELb0EN7cutlass10bfloat16_tE19Flash_kernel_traitsILi256ELi64ELi64ELi4ES3_EELb1ELb0ELb0ELb0ELb1ELb0ELb0ELb1ENS_16Flash_fwd_paramsEEEvRKT8_iiiii,(.L_x_4958 - $_ZN5flash24flash_fwd_splitkv_kernelI23Flash_fwd_kernel_traitsILi256ELi64ELi64ELi4ELb0ELb0EN7cutlass10bfloat16_tE19Flash_kernel_traitsILi256ELi64ELi64ELi4ES3_EELb1ELb0ELb0ELb0ELb1ELb0ELb0ELb1EEEvNS_16Flash_fwd_paramsE$_ZN5flash30compute_attn_1rowblock_splitkvI23Flash_fwd_kernel_traitsILi256ELi64ELi64ELi4ELb0ELb0EN7cutlass10bfloat16_tE19Flash_kernel_traitsILi256ELi64ELi64ELi4ES3_EELb1ELb0ELb0ELb0ELb1ELb0ELb0ELb1ENS_16Flash_fwd_paramsEEEvRKT8_iiiii)
$_ZN5flash24flash_fwd_splitkv_kernelI23Flash_fwd_kernel_traitsILi256ELi64ELi64ELi4ELb0ELb0EN7cutlass10bfloat16_tE19Flash_kernel_traitsILi256ELi64ELi64ELi4ES3_EELb1ELb0ELb0ELb0ELb1ELb0ELb0ELb1EEEvNS_16Flash_fwd_paramsE$_ZN5flash30compute_attn_1rowblock_splitkvI23Flash_fwd_kernel_traitsILi256ELi64ELi64ELi4ELb0ELb0EN7cutlass10bfloat16_tE19Flash_kernel_traitsILi256ELi64ELi64ELi4ES3_EELb1ELb0ELb0ELb0ELb1ELb0ELb0ELb1ENS_16Flash_fwd_paramsEEEvRKT8_iiiii:
        /* <DEDUP_REMOVED lines=15> */
[----:B------:R-:W3:Y:S01]  /*0190*/  S2R R54, SR_TID.X ;  /* 0x0000000000367919 */ /* 0x000ee20000002100 */
[----:B------:R-:W-:Y:S01]  /*01a0*/  BSSY B0, `(.L_x_2593) ;  /* 0x000000c000007945 */ /* 0x000fe20003800000 */
[----:B------:R-:W-:Y:S01]  /*01b0*/  IMAD.MOV.U32 R13, RZ, RZ, -0x1 ;  /* 0xffffffffff0d7424 */ /* 0x000fe200078e00ff */
[----:B--2---:R-:W-:-:S06]  /*01c0*/  @P1 IADD3 R238, -R240, R3, RZ ;  /* 0x00000003f0ee1210 */ /* 0x004fcc0007ffe1ff */
[----:B------:R1:W5:Y:S01]  /*01d0*/  @!P1 LD.E R238, desc[UR6][R26.64+0xb4] ;  /* 0x0000b4061aee9980 */ /* 0x000362000c101900 */
[----:B----4-:R-:W-:-:S04]  /*01e0*/  ISETP.NE.U32.AND P1, PT, R4, RZ, PT ;  /* 0x000000ff0400720c */ /* 0x010fc80003f25070 */
[----:B------:R-:W-:Y:S01]  /*01f0*/  ISETP.NE.AND.EX P1, PT, R5, RZ, PT, P1 ;  /* 0x000000ff0500720c */ /* 0x000fe20003f25310 */
[----:B------:R-:W-:-:S12]  /*0200*/  IMAD.WIDE R4, R236, 0x4, R4 ;  /* 0x00000004ec047825 */ /* 0x000fd800078e0204 */
[----:B---3--:R-:W-:Y:S05]  /*0210*/  @!P1 BRA `(.L_x_2594) ;  /* 0x0000000000109947 */ /* 0x008fea0003800000 */
[----:B------:R-:W2:Y:S02]  /*0220*/  LD.E.U8 R0, desc[UR6][R26.64+0x1b2] ;  /* 0x0001b2061a007980 */ /* 0x000ea4000c101100 */
[----:B--2---:R-:W-:-:S13]  /*0230*/  ISETP.NE.AND P2, PT, R0, RZ, PT ;  /* 0x000000ff0000720c */ /* 0x004fda0003f45270 */
[----:B------:R-:W-:Y:S05]  /*0240*/  @!P2 BRA `(.L_x_2594) ;  /* 0x000000000004a947 */ /* 0x000fea0003800000 */
[----:B------:R2:W5:Y:S02]  /*0250*/  LD.E R13, desc[UR6][R4.64] ;  /* 0x00000006040d7980 */ /* 0x000564000c101900 */
.L_x_2594:
[----:B------:R-:W-:Y:S05]  /*0260*/  BSYNC B0 ;  /* 0x0000000000007941 */ /* 0x000fea0003800000 */
.L_x_2593:
        /* <DEDUP_REMOVED lines=8> */
.L_x_2596:
[----:B------:R3:W5:Y:S02]  /*02f0*/  LD.E R3, desc[UR6][R26.64+0xb8] ;  /* 0x0000b8061a037980 */ /* 0x000764000c101900 */
.L_x_2597:
[----:B------:R-:W-:Y:S05]  /*0300*/  BSYNC B0 ;  /* 0x0000000000007941 */ /* 0x000fea0003800000 */
.L_x_2595:
        /* <DEDUP_REMOVED lines=10> */
.L_x_2599:
[----:B------:R-:W2:Y:S01]  /*03b0*/  LD.E.64 R2, desc[UR6][R26.64+0x108] ;  /* 0x000108061a027980 */ /* 0x000ea2000c101b00 */
[----:B------:R-:W-:Y:S01]  /*03c0*/  BSSY B0, `(.L_x_2601) ;  /* 0x0000006000007945 */ /* 0x000fe20003800000 */
[----:B--2---:R-:W-:-:S04]  /*03d0*/  ISETP.NE.U32.AND P1, PT, R2, RZ, PT ;  /* 0x000000ff0200720c */ /* 0x004fc80003f25070 */
[----:B------:R-:W-:Y:S01]  /*03e0*/  ISETP.NE.AND.EX P1, PT, R3, RZ, PT, P1 ;  /* 0x000000ff0300720c */ /* 0x000fe20003f25310 */
[----:B------:R-:W-:-:S12]  /*03f0*/  IMAD.MOV.U32 R3, RZ, RZ, RZ ;  /* 0x000000ffff037224 */ /* 0x000fd800078e00ff */
[----:B------:R-:W-:Y:S05]  /*0400*/  @!P1 BRA `(.L_x_2602) ;  /* 0x0000000000049947 */ /* 0x000fea0003800000 */
[----:B------:R2:W5:Y:S02]  /*0410*/  LD.E R3, desc[UR6][R26.64+0xbc] ;  /* 0x0000bc061a037980 */ /* 0x000564000c101900 */
.L_x_2602:
[----:B------:R-:W-:Y:S05]  /*0420*/  BSYNC B0 ;  /* 0x0000000000007941 */ /* 0x000fea0003800000 */
.L_x_2601:
[----:B-----5:R-:W-:Y:S02]  /*0430*/  IADD3 R52, R70, R3, RZ ;  /* 0x0000000346347210 */ /* 0x020fe40007ffe0ff */
.L_x_2600:
[----:B------:R-:W-:Y:S05]  /*0440*/  BSYNC B1 ;  /* 0x0000000000017941 */ /* 0x000fea0003800000 */
.L_x_2598:
[----:B------:R-:W-:Y:S01]  /*0450*/  IMAD.SHL.U32 R61, R237, 0x40, RZ ;  /* 0x00000040ed3d7824 */ /* 0x000fe200078e00ff */
[----:B------:R-:W-:Y:S01]  /*0460*/  MOV R2, R234 ;  /* 0x000000ea00027202 */ /* 0x000fe20000000f00 */
[----:B------:R-:W-:-:S03]  /*0470*/  IMAD.MOV.U32 R3, RZ, RZ, 0x0 ;  /* 0x00000000ff037424 */ /* 0x000fc600078e00ff */
[----:B------:R-:W-:-:S13]  /*0480*/  ISETP.GT.AND P1, PT, R238, R61, PT ;  /* 0x0000003dee00720c */ /* 0x000fda0003f24270 */
[----:B-123--:R-:W-:Y:S05]  /*0490*/  @!P1 RET.REL.NODEC R2 `(_ZN5flash24flash_fwd_splitkv_kernelI23Flash_fwd_kernel_traitsILi256ELi64ELi64ELi4ELb0ELb0EN7cutlass10bfloat16_tE19Flash_kernel_traitsILi256ELi64ELi64ELi4ES3_EELb1ELb0ELb0ELb0ELb1ELb0ELb0ELb1EEEvNS_16Flash_fwd_paramsE) ;  /* 0xfffffff802d89950 */ /* 0x00efea0003c3ffff */
[----:B------:R-:W2:Y:S04]  /*04a0*/  LD.E R7, desc[UR6][R26.64+0xb8] ;  /* 0x0000b8061a077980 */ /* 0x000ea8000c101900 */
[----:B------:R-:W3:Y:S01]  /*04b0*/  LD.E R3, desc[UR6][R26.64+0x188] ;  /* 0x000188061a037980 */ /* 0x000ee2000c101900 */
[----:B------:R-:W-:Y:S01]  /*04c0*/  IADD3 R0, -R238, 0x7f, R61 ;  /* 0x0000007fee007810 */ /* 0x000fe20007ffe13d */
[----:B------:R-:W-:-:S05]  /*04d0*/  VIADD R5, R52, 0x3f ;  /* 0x0000003f34057836 */ /* 0x000fca0000000000 */
        /* <DEDUP_REMOVED lines=13> */
[----:B------:R-:W-:Y:S05]  /*05b0*/  @P1 BRA `(.L_x_2603) ;  /* 0x0000000800101947 */ /* 0x000fea0003800000 */
[----:B------:R-:W-:Y:S01]  /*05c0*/  ISETP.NE.AND P0, PT, R240, -0x1, PT ;  /* 0xfffffffff000780c */ /* 0x000fe20003f05270 */
[----:B------:R-:W2:Y:S04]  /*05d0*/  LD.E.64 R14, desc[UR6][R26.64+0x88] ;  /* 0x000088061a0e7980 */ /* 0x000ea8000c101b00 */
[----:B------:R-:W3:Y:S04]  /*05e0*/  LD.E R2, desc[UR6][R26.64+0x60] ;  /* 0x000060061a027980 */ /* 0x000ee8000c101900 */
[----:B------:R-:W4:Y:S04]  /*05f0*/  LD.E R0, desc[UR6][R26.64+0xb4] ;  /* 0x0000b4061a007980 */ /* 0x000f28000c101900 */
[----:B------:R-:W3:Y:S04]  /*0600*/  @!P0 LD.E.64 R12, desc[UR6][R26.64+0x80] ;  /* 0x000080061a0c8980 */ /* 0x000ee8000c101b00 */
[----:B------:R-:W4:Y:S04]  /*0610*/  LD.E.64 R10, desc[UR6][R26.64+0xa0] ;  /* 0x0000a0061a0a7980 */ /* 0x000f28000c101b00 */
[----:B------:R-:W4:Y:S04]  /*0620*/  LD.E.64 R6, desc[UR6][R26.64+0x90] ;  /* 0x000090061a067980 */ /* 0x000f28000c101b00 */
[----:B------:R1:W5:Y:S01]  /*0630*/  LD.E.64 R16, desc[UR6][R26.64+0x70] ;  /* 0x000070061a107980 */ /* 0x000362000c101b00 */
[----:B------:R-:W-:-:S04]  /*0640*/  SHF.R.S32.HI R5, RZ, 0x1f, R54 ;  /* 0x0000001fff057819 */ /* 0x000fc80000011436 */
[----:B------:R-:W-:-:S04]  /*0650*/  LEA.HI R5, R5, R54, RZ, 0x3 ;  /* 0x0000003605057211 */ /* 0x000fc800078f18ff */
[----:B------:R-:W-:Y:S02]  /*0660*/  LOP3.LUT R9, R5, 0x1ffffff8, RZ, 0xc0, !PT ;  /* 0x1ffffff805097812 */ /* 0x000fe400078ec0ff */
[----:B------:R-:W-:-:S03]  /*0670*/  LOP3.LUT P3, RZ, R54, 0x7, RZ, 0xc0, !PT ;  /* 0x0000000736ff7812 */ /* 0x000fc6000786c0ff */
[----:B------:R-:W-:Y:S01]  /*0680*/  IMAD.IADD R54, R54, 0x1, -R9 ;  /* 0x0000000136367824 */ /* 0x000fe200078e0a09 */
[----:B------:R-:W-:-:S03]  /*0690*/  @!P0 SHF.R.S32.HI R4, RZ, 0x1f, R236 ;  /* 0x0000001fff048819 */ /* 0x000fc600000114ec */
[----:B------:R-:W-:Y:S01]  /*06a0*/  IMAD.SHL.U32 R54, R54, 0x8, RZ ;  /* 0x0000000836367824 */ /* 0x000fe200078e00ff */
[----:B------:R-:W-:-:S04]  /*06b0*/  SHF.R.S32.HI R5, RZ, 0x3, R5 ;  /* 0x00000003ff057819 */ /* 0x000fc80000011405 */
[----:B------:R-:W-:Y:S02]  /*06c0*/  SHF.R.S32.HI R55, RZ, 0x1f, R54 ;  /* 0x0000001fff377819 */ /* 0x000fe40000011436 */
[--C-:B------:R-:W-:Y:S01]  /*06d0*/  SHF.R.S32.HI R9, RZ, 0x1f, R61.reuse ;  /* 0x0000001fff097819 */ /* 0x100fe2000001143d */
[----:B------:R-:W-:Y:S02]  /*06e0*/  IMAD.IADD R238, R238, 0x1, -R61 ;  /* 0x00000001eeee7824 */ /* 0x000fe400078e0a3d */
[C---:B------:R-:W-:Y:S01]  /*06f0*/  VIADD R21, R5.reuse, 0x20 ;  /* 0x0000002005157836 */ /* 0x040fe20000000000 */
[----:B------:R-:W-:Y:S02]  /*0700*/  BSSY B0, `(.L_x_2604) ;  /* 0x000002e000007945 */ /* 0x000fe40003800000 */
[-C--:B------:R-:W-:Y:S02]  /*0710*/  ISETP.GE.OR P6, PT, R5, R238.reuse, P3 ;  /* 0x000000ee0500720c */ /* 0x080fe40001fc6670 */
[----:B------:R-:W-:-:S02]  /*0720*/  ISETP.GE.AND P2, PT, R21, R238, PT ;  /* 0x000000ee1500720c */ /* 0x000fc40003f46270 */
[----:B------:R-:W-:Y:S01]  /*0730*/  ISETP.GE.OR P4, PT, R21, R238, P3 ;  /* 0x000000ee1500720c */ /* 0x000fe20001f86670 */
[-C--:B--2---:R-:W-:Y:S02]  /*0740*/  @P0 IMAD R8, R15, R240.reuse, RZ ;  /* 0x000000f00f080224 */ /* 0x084fe400078e02ff */
[----:B------:R-:W-:-:S04]  /*0750*/  @P0 IMAD.WIDE.U32 R18, R14, R240, RZ ;  /* 0x000000f00e120225 */ /* 0x000fc800078e00ff */
[----:B---3--:R-:W-:-:S04]  /*0760*/  @!P0 IMAD R3, R13, R236, RZ ;  /* 0x000000ec0d038224 */ /* 0x008fc800078e02ff */
[C---:B------:R-:W-:Y:S02]  /*0770*/  @!P0 IMAD R3, R12.reuse, R4, R3 ;  /* 0x000000040c038224 */ /* 0x040fe400078e0203 */
[----:B------:R-:W-:-:S04]  /*0780*/  @!P0 IMAD.WIDE.U32 R12, R12, R236, RZ ;  /* 0x000000ec0c0c8225 */ /* 0x000fc800078e00ff */
[----:B------:R-:W-:Y:S02]  /*0790*/  IMAD R4, R15, R61, RZ ;  /* 0x0000003d0f047224 */ /* 0x000fe400078e02ff */
[----:B------:R-:W-:-:S04]  /*07a0*/  IMAD.WIDE.U32 R54, R61, R14, R54 ;  /* 0x0000000e3d367225 */ /* 0x000fc800078e0036 */
[----:B------:R-:W-:Y:S02]  /*07b0*/  @!P0 IMAD.MOV.U32 R18, RZ, RZ, R12 ;  /* 0x000000ffff128224 */ /* 0x000fe400078e000c */
[----:B------:R-:W-:Y:S02]  /*07c0*/  IMAD R2, R236, R2, R235 ;  /* 0x00000002ec027224 */ /* 0x000fe400078e02eb */
[----:B------:R-:W-:Y:S02]  /*07d0*/  @P0 IMAD.IADD R8, R19, 0x1, R8 ;  /* 0x0000000113080824 */ /* 0x000fe400078e0208 */
[----:B------:R-:W-:Y:S01]  /*07e0*/  VIADD R19, R5, 0x10 ;  /* 0x0000001005137836 */ /* 0x000fe20000000000 */
[----:B------:R-:W-:Y:S01]  /*07f0*/  IADD3 R18, P1, R18, R54, RZ ;  /* 0x0000003612127210 */ /* 0x000fe20007f3e0ff */
[----:B------:R-:W-:Y:S02]  /*0800*/  IMAD R9, R14, R9, R4 ;  /* 0x000000090e097224 */ /* 0x000fe400078e0204 */
[----:B------:R-:W-:-:S02]  /*0810*/  @!P0 IMAD.IADD R8, R13, 0x1, R3 ;  /* 0x000000010d088824 */ /* 0x000fc400078e0203 */
[----:B----4-:R-:W-:Y:S01]  /*0820*/  IMAD R0, R0, R2, R61 ;  /* 0x0000000200007224 */ /* 0x010fe200078e023d */
[CC--:B------:R-:W-:Y:S02]  /*0830*/  ISETP.GE.AND P0, PT, R19.reuse, R238.reuse, PT ;  /* 0x000000ee1300720c */ /* 0x0c0fe40003f06270 */
[----:B------:R-:W-:Y:S02]  /*0840*/  ISETP.GE.OR P5, PT, R19, R238, P3 ;  /* 0x000000ee1300720c */ /* 0x000fe40001fa6670 */
[----:B------:R-:W-:Y:S02]  /*0850*/  IADD3.X R19, R8, R55, R9, P1, !PT ;  /* 0x0000003708137210 */ /* 0x000fe40000ffe409 */
[----:B------:R-:W-:Y:S02]  /*0860*/  SHF.R.S32.HI R13, RZ, 0x1f, R5 ;  /* 0x0000001fff0d7819 */ /* 0x000fe40000011405 */
[----:B------:R-:W-:-:S04]  /*0870*/  IADD3 R9, P1, R0, R5, RZ ;  /* 0x0000000500097210 */ /* 0x000fc80007f3e0ff */
[----:B------:R-:W-:Y:S02]  /*0880*/  LEA.HI.X.SX32 R0, R0, R13, 0x1, P1 ;  /* 0x0000000d00007211 */ /* 0x000fe400008f0eff */
[----:B------:R-:W-:-:S04]  /*0890*/  LEA R8, P1, R9, R10, 0x2 ;  /* 0x0000000a09087211 */ /* 0x000fc800078210ff */
[----:B------:R-:W-:Y:S02]  /*08a0*/  LEA.HI.X R9, R9, R11, R0, 0x2, P1 ;  /* 0x0000000b09097211 */ /* 0x000fe400008f1400 */
[----:B------:R-:W-:Y:S01]  /*08b0*/  ISETP.GE.AND P1, PT, R5, R238, PT ;  /* 0x000000ee0500720c */ /* 0x000fe20003f26270 */
[----:B------:R-:W-:Y:S01]  /*08c0*/  IMAD R3, R7, R235, RZ ;  /* 0x000000eb07037224 */ /* 0x000fe200078e02ff */
[----:B------:R-:W-:Y:S01]  /*08d0*/  SHF.R.S32.HI R2, RZ, 0x1f, R235 ;  /* 0x0000001fff027819 */ /* 0x000fe200000114eb */
[----:B------:R-:W-:-:S04]  /*08e0*/  IMAD.WIDE.U32 R22, R235, R6, R18 ;  /* 0x00000006eb167225 */ /* 0x000fc800078e0012 */
[----:B------:R-:W-:Y:S02]  /*08f0*/  IMAD R2, R6, R2, R3 ;  /* 0x0000000206027224 */ /* 0x000fe400078e0203 */
[----:B------:R-:W-:Y:S02]  /*0900*/  VIADD R3, R5, 0x30 ;  /* 0x0000003005037836 */ /* 0x000fe40000000000 */
[----:B------:R-:W-:Y:S02]  /*0910*/  IMAD.IADD R25, R23, 0x1, R2 ;  /* 0x0000000117197824 */ /* 0x000fe400078e0202 */
[----:B-1----:R-:W-:Y:S05]  /*0920*/  @P1 BRA `(.L_x_2605) ;  /* 0x00000000002c1947 */ /* 0x002fea0003800000 */
[----:B------:R-:W-:Y:S01]  /*0930*/  MOV R24, R22 ;  /* 0x0000001600187202 */ /* 0x000fe20000000f00 */
[----:B------:R-:W-:-:S04]  /*0940*/  IMAD R0, R15, R5, RZ ;  /* 0x000000050f007224 */ /* 0x000fc800078e02ff */
[----:B------:R-:W-:-:S04]  /*0950*/  IMAD.WIDE.U32 R6, R14, R5, R24 ;  /* 0x000000050e067225 */ /* 0x000fc800078e0018 */
[----:B------:R-:W-:Y:S01]  /*0960*/  IMAD R0, R14, R13, R0 ;  /* 0x0000000d0e007224 */ /* 0x000fe200078e0200 */
[----:B-----5:R-:W-:-:S04]  /*0970*/  LEA R10, P1, R6, R16, 0x1 ;  /* 0x00000010060a7211 */ /* 0x020fc800078208ff */
[----:B------:R-:W-:-:S04]  /*0980*/  IADD3 R7, R7, R0, RZ ;  /* 0x0000000007077210 */ /* 0x000fc80007ffe0ff */
[----:B------:R-:W-:-:S05]  /*0990*/  LEA.HI.X R11, R6, R17, R7, 0x1, P1 ;  /* 0x00000011060b7211 */ /* 0x000fca00008f0c07 */
[----:B------:R1:W-:Y:S04]  /*09a0*/  ST.E.128 desc[UR6][R10.64], RZ ;  /* 0x000000ff0a007985 */ /* 0x0003e8000c101d06 */
[----:B------:R1:W-:Y:S04]  /*09b0*/  ST.E.128 desc[UR6][R10.64+0x80], RZ ;  /* 0x000080ff0a007985 */ /* 0x0003e8000c101d06 */
[----:B------:R1:W-:Y:S04]  /*09c0*/  ST.E.128 desc[UR6][R10.64+0x100], RZ ;  /* 0x000100ff0a007985 */ /* 0x0003e8000c101d06 */
[----:B------:R1:W-:Y:S02]  /*09d0*/  ST.E.128 desc[UR6][R10.64+0x180], RZ ;  /* 0x000180ff0a007985 */ /* 0x0003e4000c101d06 */
.L_x_2605:
[----:B------:R-:W-:Y:S05]  /*09e0*/  BSYNC B0 ;  /* 0x0000000000007941 */ /* 0x000fea0003800000 */
.L_x_2604:
[----:B------:R-:W-:Y:S01]  /*09f0*/  BSSY B0, `(.L_x_2606) ;  /* 0x0000015000007945 */ /* 0x000fe20003800000 */
[CC--:B------:R-:W-:Y:S01]  /*0a00*/  ISETP.GE.AND P1, PT, R3.reuse, R238.reuse, PT ;  /* 0x000000ee0300720c */ /* 0x0c0fe20003f26270 */
[----:B-1----:R-:W-:Y:S01]  /*0a10*/  @!P6 IMAD.MOV.U32 R11, RZ, RZ, 0x7f800000 ;  /* 0x7f800000ff0be424 */ /* 0x002fe200078e00ff */
[----:B------:R-:W-:Y:S01]  /*0a20*/  ISETP.GE.OR P3, PT, R3, R238, P3 ;  /* 0x000000ee0300720c */ /* 0x000fe20001f66670 */
[----:B------:R-:W-:Y:S01]  /*0a30*/  @!P4 IMAD.MOV.U32 R3, RZ, RZ, 0x7f800000 ;  /* 0x7f800000ff03c424 */ /* 0x000fe200078e00ff */
[----:B------:R-:W-:Y:S01]  /*0a40*/  @!P5 MOV R7, 0x7f800000 ;  /* 0x7f8000000007d802 */ /* 0x000fe20000000f00 */
[----:B------:R-:W-:Y:S05]  /*0a50*/  @P0 BRA `(.L_x_2607) ;  /* 0x0000000000380947 */ /* 0x000fea0003800000 */
[----:B------:R-:W-:Y:S01]  /*0a60*/  IADD3 R21, P0, R5, 0x10, RZ ;  /* 0x0000001005157810 */ /* 0x000fe20007f1e0ff */
[----:B------:R-:W-:Y:S01]  /*0a70*/  IMAD.MOV.U32 R26, RZ, RZ, R22 ;  /* 0x000000ffff1a7224 */ /* 0x000fe200078e0016 */
[----:B------:R-:W-:-:S03]  /*0a80*/  MOV R27, R25 ;  /* 0x00000019001b7202 */ /* 0x000fc60000000f00 */
[----:B------:R-:W-:Y:S02]  /*0a90*/  IMAD.X R19, RZ, RZ, R13, P0 ;  /* 0x000000ffff137224 */ /* 0x000fe400000e060d */
[----:B------:R-:W-:-:S04]  /*0aa0*/  IMAD.WIDE.U32 R26, R14, R21, R26 ;  /* 0x000000150e1a7225 */ /* 0x000fc800078e001a */
[----:B------:R-:W-:Y:S01]  /*0ab0*/  IMAD R19, R19, R14, RZ ;  /* 0x0000000e13137224 */ /* 0x000fe200078e02ff */
[----:B-----5:R-:W-:-:S03]  /*0ac0*/  LEA R18, P0, R26, R16, 0x1 ;  /* 0x000000101a127211 */ /* 0x020fc600078008ff */
[----:B------:R-:W-:-:S05]  /*0ad0*/  IMAD R19, R15, R21, R19 ;  /* 0x000000150f137224 */ /* 0x000fca00078e0213 */
[----:B------:R-:W-:-:S04]  /*0ae0*/  IADD3 R19, R27, R19, RZ ;  /* 0x000000131b137210 */ /* 0x000fc80007ffe0ff */
[----:B------:R-:W-:-:S05]  /*0af0*/  LEA.HI.X R19, R26, R17, R19, 0x1, P0 ;  /* 0x000000111a137211 */ /* 0x000fca00000f0c13 */
[----:B------:R1:W-:Y:S04]  /*0b00*/  ST.E.128 desc[UR6][R18.64], RZ ;  /* 0x000000ff12007985 */ /* 0x0003e8000c101d06 */
[----:B------:R1:W-:Y:S04]  /*0b10*/  ST.E.128 desc[UR6][R18.64+0x80], RZ ;  /* 0x000080ff12007985 */ /* 0x0003e8000c101d06 */
[----:B------:R1:W-:Y:S04]  /*0b20*/  ST.E.128 desc[UR6][R18.64+0x100], RZ ;  /* 0x000100ff12007985 */ /* 0x0003e8000c101d06 */
[----:B------:R1:W-:Y:S02]  /*0b30*/  ST.E.128 desc[UR6][R18.64+0x180], RZ ;  /* 0x000180ff12007985 */ /* 0x0003e4000c101d06 */
.L_x_2607:
[----:B------:R-:W-:Y:S05]  /*0b40*/  BSYNC B0 ;  /* 0x0000000000007941 */ /* 0x000fea0003800000 */
.L_x_2606:
[----:B------:R-:W-:Y:S04]  /*0b50*/  BSSY B0, `(.L_x_2608) ;  /* 0x0000010000007945 */ /* 0x000fe80003800000 */
[----:B------:R-:W-:Y:S05]  /*0b60*/  @P2 BRA `(.L_x_2609) ;  /* 0x0000000000382947 */ /* 0x000fea0003800000 */
[----:B------:R-:W-:Y:S01]  /*0b70*/  IADD3 R21, P0, R5, 0x20, RZ ;  /* 0x0000002005157810 */ /* 0x000fe20007f1e0ff */
[----:B------:R-:W-:Y:S01]  /*0b80*/  IMAD.MOV.U32 R26, RZ, RZ, R22 ;  /* 0x000000ffff1a7224 */ /* 0x000fe200078e0016 */
[----:B------:R-:W-:-:S03]  /*0b90*/  MOV R27, R25 ;  /* 0x00000019001b7202 */ /* 0x000fc60000000f00 */
[----:B-1----:R-:W-:Y:S02]  /*0ba0*/  IMAD.X R19, RZ, RZ, R13, P0 ;  /* 0x000000ffff137224 */ /* 0x002fe400000e060d */
        /* <DEDUP_REMOVED lines=10> */
.L_x_2609:
[----:B------:R-:W-:Y:S05]  /*0c50*/  BSYNC B0 ;  /* 0x0000000000007941 */ /* 0x000fea0003800000 */
.L_x_2608:
[----:B------:R-:W-:Y:S04]  /*0c60*/  BSSY B0, `(.L_x_2610) ;  /* 0x0000010000007945 */ /* 0x000fe80003800000 */
[----:B------:R-:W-:Y:S05]  /*0c70*/  @P1 BRA `(.L_x_2611) ;  /* 0x0000000000381947 */ /* 0x000fea0003800000 */
[----:B------:R-:W-:Y:S01]  /*0c80*/  IADD3 R5, P0, R5, 0x30, RZ ;  /* 0x0000003005057810 */ /* 0x000fe20007f1e0ff */
[----:B------:R-:W-:-:S04]  /*0c90*/  IMAD.MOV.U32 R12, RZ, RZ, R22 ;  /* 0x000000ffff0c7224 */ /* 0x000fc800078e0016 */
[----:B------:R-:W-:-:S04]  /*0ca0*/  IMAD.X R13, RZ, RZ, R13, P0 ;  /* 0x000000ffff0d7224 */ /* 0x000fc800000e060d */
[----:B------:R-:W-:Y:S01]  /*0cb0*/  IMAD R0, R13, R14, RZ ;  /* 0x0000000e0d007224 */ /* 0x000fe200078e02ff */
[----:B------:R-:W-:-:S03]  /*0cc0*/  MOV R13, R25 ;  /* 0x00000019000d7202 */ /* 0x000fc60000000f00 */
[-C--:B------:R-:W-:Y:S02]  /*0cd0*/  IMAD R0, R15, R5.reuse, R0 ;  /* 0x000000050f007224 */ /* 0x080fe400078e0200 */
[----:B------:R-:W-:-:S03]  /*0ce0*/  IMAD.WIDE.U32 R12, R14, R5, R12 ;  /* 0x000000050e0c7225 */ /* 0x000fc600078e000c */
[----:B-----5:R-:W-:Y:S02]  /*0cf0*/  LEA R4, P0, R12, R16, 0x1 ;  /* 0x000000100c047211 */ /* 0x020fe400078008ff */
[----:B------:R-:W-:-:S04]  /*0d00*/  IADD3 R5, R13, R0, RZ ;  /* 0x000000000d057210 */ /* 0x000fc80007ffe0ff */
[----:B------:R-:W-:-:S05]  /*0d10*/  LEA.HI.X R5, R12, R17, R5, 0x1, P0 ;  /* 0x000000110c057211 */ /* 0x000fca00000f0c05 */
[----:B------:R3:W-:Y:S04]  /*0d20*/  ST.E.128 desc[UR6][R4.64], RZ ;  /* 0x000000ff04007985 */ /* 0x0007e8000c101d06 */
[----:B------:R3:W-:Y:S04]  /*0d30*/  ST.E.128 desc[UR6][R4.64+0x80], RZ ;  /* 0x000080ff04007985 */ /* 0x0007e8000c101d06 */
[----:B------:R3:W-:Y:S04]  /*0d40*/  ST.E.128 desc[UR6][R4.64+0x100], RZ ;  /* 0x000100ff04007985 */ /* 0x0007e8000c101d06 */
[----:B------:R3:W-:Y:S02]  /*0d50*/  ST.E.128 desc[UR6][R4.64+0x180], RZ ;  /* 0x000180ff04007985 */ /* 0x0007e4000c101d06 */
.L_x_2611:
[----:B------:R-:W-:Y:S05]  /*0d60*/  BSYNC B0 ;  /* 0x0000000000007941 */ /* 0x000fea0003800000 */
.L_x_2610:
[----:B------:R-:W-:Y:S01]  /*0d70*/  MOV R235, 0x0 ;  /* 0x0000000000eb7802 */ /* 0x000fe20000000f00 */
[----:B------:R-:W-:Y:S04]  /*0d80*/  @!P6 ST.E desc[UR6][R8.64], R11 ;  /* 0x0000000b0800e985 */ /* 0x000fe8000c101906 */
[----:B------:R-:W-:Y:S04]  /*0d90*/  @!P5 ST.E desc[UR6][R8.64+0x40], R7 ;  /* 0x000040070800d985 */ /* 0x000fe8000c101906 */
[----:B------:R1:W-:Y:S02]  /*0da0*/  @!P4 ST.E desc[UR6][R8.64+0x80], R3 ;  /* 0x000080030800c985 */ /* 0x0003e4000c101906 */
[----:B-123-5:R-:W-:Y:S05]  /*0db0*/  @P3 RET.REL.NODEC R234 `(_ZN5flash24flash_fwd_splitkv_kernelI23Flash_fwd_kernel_traitsILi256ELi64ELi64ELi4ELb0ELb0EN7cutlass10bfloat16_tE19Flash_kernel_traitsILi256ELi64ELi64ELi4ES3_EELb1ELb0ELb0ELb0ELb1ELb0ELb0ELb1EEEvNS_16Flash_fwd_paramsE) ;  /* 0xfffffff0ea903950 */ /* 0x02efea0003c3ffff */
[----:B------:R-:W-:Y:S02]  /*0dc0*/  MOV R3, 0x7f800000 ;  /* 0x7f80000000037802 */ /* 0x000fe40000000f00 */
[----:B------:R-:W-:-:S03]  /*0dd0*/  MOV R235, 0x0 ;  /* 0x0000000000eb7802 */ /* 0x000fc60000000f00 */
[----:B------:R1:W-:Y:S02]  /*0de0*/  ST.E desc[UR6][R8.64+0xc0], R3 ;  /* 0x0000c00308007985 */ /* 0x0003e4000c101906 */
[----:B-1----:R-:W-:Y:S05]  /*0df0*/  RET.REL.NODEC R234 `(_ZN5flash24flash_fwd_splitkv_kernelI23Flash_fwd_kernel_traitsILi256ELi64ELi64ELi4ELb0ELb0EN7cutlass10bfloat16_tE19Flash_kernel_traitsILi256ELi64ELi64ELi4ES3_EELb1ELb0ELb0ELb0ELb1ELb0ELb0ELb1EEEvNS_16Flash_fwd_paramsE) ;  /* 0xfffffff0ea807950 */ /* 0x002fea0003c3ffff */
.L_x_2603:
        /* <DEDUP_REMOVED lines=25> */
[----:B------:R-:W4:Y:S04]  /*0f90*/  LD.E.64 R18, desc[UR6][R26.64+0x20] ;  /* 0x000020061a127980 */ /* 0x000f28000c101b00 */
[----:B------:R-:W4:Y:S04]  /*0fa0*/  LD.E.64 R166, desc[UR6][R26.64+0x38] ;  /* 0x000038061aa67980 */ /* 0x000f28000c101b00 */
[----:B------:R-:W4:Y:S04]  /*0fb0*/  LD.E.64 R12, desc[UR6][R26.64+0x50] ;  /* 0x000050061a0c7980 */ /* 0x000f28000c101b00 */
[----:B------:R-:W5:Y:S04]  /*0fc0*/  LD.E.64 R16, desc[UR6][R26.64+0x58] ;  /* 0x000058061a107980 */ /* 0x000f68000c101b00 */
[----:B------:R-:W5:Y:S01]  /*0fd0*/  LD.E.64 R168, desc[UR6][R26.64+0x40] ;  /* 0x000040061aa87980 */ /* 0x000f62000c101b00 */
[----:B--2---:R-:W-:-:S04]  /*0fe0*/  IABS R4, R2 ;  /* 0x0000000200047213 */ /* 0x004fc80000000000 */
[----:B------:R-:W1:Y:S08]  /*0ff0*/  I2F.RP R7, R4 ;  /* 0x0000000400077306 */ /* 0x000e700000209400 */
[----:B-1----:R-:W1:Y:S02]  /*1000*/  MUFU.RCP R10, R7 ;  /* 0x00000007000a7308 */ /* 0x002e640000001000 */
[----:B-1----:R-:W-:-:S06]  /*1010*/  IADD3 R10, R10, 0xffffffe, RZ ;  /* 0x0ffffffe0a0a7810 */ /* 0x002fcc0007ffe0ff */
[----:B------:R-:W1:Y:S01]  /*1020*/  F2I.FTZ.U32.TRUNC.NTZ R11, R10 ;  /* 0x0000000a000b7305 */ /* 0x000e62000021f000 */
[----:B------:R-:W-:Y:S02]  /*1030*/  IABS R0, R2 ;  /* 0x0000000200007213 */ /* 0x000fe40000000000 */
[----:B-1----:R-:W-:Y:S01]  /*1040*/  IADD3 R3, RZ, -R11, RZ ;  /* 0x8000000bff037210 */ /* 0x002fe20007ffe0ff */
[----:B------:R-:W-:-:S04]  /*1050*/  IMAD.MOV.U32 R10, RZ, RZ, RZ ;  /* 0x000000ffff0a7224 */ /* 0x000fc800078e00ff */
[----:B-----5:R-:W-:Y:S01]  /*1060*/  IMAD R8, R3, R4, RZ ;  /* 0x0000000403087224 */ /* 0x020fe200078e02ff */
[----:B------:R-:W-:-:S03]  /*1070*/  IABS R3, R5 ;  /* 0x0000000500037213 */ /* 0x000fc60000000000 */
[----:B------:R-:W-:Y:S01]  /*1080*/  IMAD.HI.U32 R8, R11, R8, R10 ;  /* 0x000000080b087227 */ /* 0x000fe200078e000a */
[----:B------:R-:W-:Y:S01]  /*1090*/  IADD3 R0, RZ, -R0, RZ ;  /* 0x80000000ff007210 */ /* 0x000fe20007ffe0ff */
[----:B------:R-:W2:Y:S04]  /*10a0*/  LD.E.64 R10, desc[UR6][R26.64+0x28] ;  /* 0x000028061a0a7980 */ /* 0x000ea8000c101b00 */
[----:B------:R-:W-:-:S04]  /*10b0*/  IMAD.HI.U32 R9, R8, R3, RZ ;  /* 0x0000000308097227 */ /* 0x000fc800078e00ff */
[----:B------:R-:W-:-:S05]  /*10c0*/  IMAD R3, R9, R0, R3 ;  /* 0x0000000009037224 */ /* 0x000fca00078e0203 */
[----:B------:R-:W-:Y:S02]  /*10d0*/  ISETP.GT.U32.AND P2, PT, R4, R3, PT ;  /* 0x000000030400720c */ /* 0x000fe40003f44070 */
[----:B------:R-:W-:-:S11]  /*10e0*/  LOP3.LUT R0, R5, R2, RZ, 0x3c, !PT ;  /* 0x0000000205007212 */ /* 0x000fd600078e3cff */
[----:B------:R-:W-:-:S05]  /*10f0*/  @!P2 IMAD.IADD R3, R3, 0x1, -R4 ;  /* 0x000000010303a824 */ /* 0x000fca00078e0a04 */
[----:B------:R-:W-:Y:S02]  /*1100*/  ISETP.GE.U32.AND P3, PT, R3, R4, PT ;  /* 0x000000040300720c */ /* 0x000fe40003f66070 */
[----:B------:R-:W-:Y:S02]  /*1110*/  ISETP.GE.AND P1, PT, R0, RZ, PT ;  /* 0x000000ff0000720c */ /* 0x000fe40003f26270 */
[----:B------:R-:W-:Y:S02]  /*1120*/  @!P2 IADD3 R9, R9, 0x1, RZ ;  /* 0x000000010909a810 */ /* 0x000fe40007ffe0ff */
[----:B------:R-:W-:-:S07]  /*1130*/  ISETP.NE.AND P2, PT, R2, RZ, PT ;  /* 0x000000ff0200720c */ /* 0x000fce0003f45270 */
[----:B------:R-:W-:-:S05]  /*1140*/  @P3 VIADD R9, R9, 0x1 ;  /* 0x0000000109093836 */ /* 0x000fca0000000000 */
[----:B------:R-:W-:Y:S02]  /*1150*/  @!P1 IADD3 R9, -R9, RZ, RZ ;  /* 0x000000ff09099210 */ /* 0x000fe40007ffe1ff */
[----:B------:R-:W-:-:S05]  /*1160*/  @!P2 LOP3.LUT R9, RZ, R2, RZ, 0x33, !PT ;  /* 0x00000002ff09a212 */ /* 0x000fca00078e33ff */
[----:B------:R-:W-:-:S05]  /*1170*/  IMAD.WIDE R20, R9, 0x4, R242 ;  /* 0x0000000409147825 */ /* 0x000fca00078e02f2 */
[----:B------:R1:W2:Y:S01]  /*1180*/  LD.E R3, desc[UR6][R20.64] ;  /* 0x0000000614037980 */ /* 0x0002a2000c101900 */
[----:B---3--:R-:W-:-:S04]  /*1190*/  IABS R8, R6 ;  /* 0x0000000600087213 */ /* 0x008fc80000000000 */
[----:B------:R-:W3:Y:S08]  /*11a0*/  I2F.RP R14, R8 ;  /* 0x00000008000e7306 */ /* 0x000ef00000209400 */
[----:B---3--:R-:W3:Y:S02]  /*11b0*/  MUFU.RCP R4, R14 ;  /* 0x0000000e00047308 */ /* 0x008ee40000001000 */
[----:B---3--:R-:W-:-:S06]  /*11c0*/  VIADD R4, R4, 0xffffffe ;  /* 0x0ffffffe04047836 */ /* 0x008fcc0000000000 */
[----:B-1----:R-:W1:Y:S01]  /*11d0*/  F2I.FTZ.U32.TRUNC.NTZ R21, R4 ;  /* 0x0000000400157305 */ /* 0x002e62000021f000 */
[----:B------:R-:W-:Y:S01]  /*11e0*/  IMAD.MOV.U32 R20, RZ, RZ, RZ ;  /* 0x000000ffff147224 */ /* 0x000fe200078e00ff */
[----:B------:R-:W-:Y:S02]  /*11f0*/  IABS R7, R6 ;  /* 0x0000000600077213 */ /* 0x000fe40000000000 */
[----:B-1----:R-:W-:-:S05]  /*1200*/  IADD3 R0, RZ, -R21, RZ ;  /* 0x80000015ff007210 */ /* 0x002fca0007ffe0ff */
        /* <DEDUP_REMOVED lines=20> */
[----:B------:R-:W-:-:S05]  /*1350*/  @!P2 LOP3.LUT R4, RZ, R6, RZ, 0x33, !PT ;  /* 0x00000006ff04a212 */ /* 0x000fca00078e33ff */
[----:B------:R-:W-:Y:S01]  /*1360*/  IMAD R6, R13, R4, RZ ;  /* 0x000000040d067224 */ /* 0x000fe200078e02ff */
[----:B--2---:R-:W-:Y:S01]  /*1370*/  SHF.R.S32.HI R0, RZ, 0x1f, R3 ;  /* 0x0000001fff007819 */ /* 0x004fe20000011403 */
[-C--:B------:R-:W-:Y:S02]  /*1380*/  IMAD R7, R19, R3.reuse, RZ ;  /* 0x0000000313077224 */ /* 0x080fe400078e02ff */
[----:B------:R-:W-:-:S04]  /*1390*/  IMAD.WIDE.U32 R14, R18, R3, RZ ;  /* 0x00000003120e7225 */ /* 0x000fc800078e00ff */
[----:B------:R-:W-:-:S04]  /*13a0*/  IMAD R7, R18, R0, R7 ;  /* 0x0000000012077224 */ /* 0x000fc800078e0207 */
[----:B------:R-:W-:Y:S02]  /*13b0*/  IMAD.IADD R15, R15, 0x1, R7 ;  /* 0x000000010f0f7824 */ /* 0x000fe400078e0207 */
[----:B------:R-:W-:Y:S02]  /*13c0*/  IMAD R7, R11, R3, RZ ;  /* 0x000000030b077224 */ /* 0x000fe400078e02ff */
[----:B------:R-:W-:Y:S01]  /*13d0*/  IMAD.WIDE.U32 R14, R2, R166, R14 ;  /* 0x000000a6020e7225 */ /* 0x000fe200078e000e */
[----:B------:R-:W-:-:S03]  /*13e0*/  SHF.R.S32.HI R11, RZ, 0x1f, R4 ;  /* 0x0000001fff0b7819 */ /* 0x000fc60000011404 */
[----:B------:R-:W-:Y:S02]  /*13f0*/  IMAD.IADD R15, R15, 0x1, R8 ;  /* 0x000000010f0f7824 */ /* 0x000fe400078e0208 */
[C---:B------:R-:W-:Y:S02]  /*1400*/  IMAD R7, R10.reuse, R0, R7 ;  /* 0x000000000a077224 */ /* 0x040fe400078e0207 */
        /* <DEDUP_REMOVED lines=8> */
.L_x_2613:
        /* <DEDUP_REMOVED lines=22> */
[----:B------:R-:W-:Y:S01]  /*15f0*/  @!P4 SHF.R.S32.HI R6, RZ, 0x1f, R12 ;  /* 0x0000001fff06c819 */ /* 0x000fe2000001140c */
[----:B---3--:R-:W-:-:S03]  /*1600*/  @!P4 IMAD R5, R167, R12, RZ ;  /* 0x0000000ca705c224 */ /* 0x008fc600078e02ff */
[----:B------:R-:W-:Y:S01]  /*1610*/  ISETP.GT.U32.AND P1, PT, R3, R0, PT ;  /* 0x000000000300720c */ /* 0x000fe20003f24070 */
[----:B------:R-:W-:Y:S02]  /*1620*/  @!P4 IMAD R5, R6, R166, R5 ;  /* 0x000000a60605c224 */ /* 0x000fe400078e0205 */
[----:B------:R-:W-:Y:S01]  /*1630*/  @!P4 IMAD.WIDE.U32 R22, R166, R12, RZ ;  /* 0x0000000ca616c225 */ /* 0x000fe200078e00ff */
[----:B------:R-:W-:Y:S02]  /*1640*/  @P4 IADD3 R7, R12, R13, RZ ;  /* 0x0000000d0c074210 */ /* 0x000fe40007ffe0ff */
[----:B-----5:R-:W-:Y:S01]  /*1650*/  @!P4 SHF.R.S32.HI R6, RZ, 0x1f, R8 ;  /* 0x0000001fff06c819 */ /* 0x020fe20000011408 */
[----:B------:R-:W-:Y:S02]  /*1660*/  @!P4 IMAD.IADD R23, R23, 0x1, R5 ;  /* 0x000000011717c824 */ /* 0x000fe400078e0205 */
[----:B----4-:R-:W-:-:S04]  /*1670*/  @!P4 IMAD R5, R21, R8, RZ ;  /* 0x000000081505c224 */ /* 0x010fc800078e02ff */
[----:B------:R-:W-:Y:S02]  /*1680*/  @!P1 IMAD.IADD R0, R0, 0x1, -R3 ;  /* 0x0000000100009824 */ /* 0x000fe400078e0a03 */
[-C--:B------:R-:W-:Y:S02]  /*1690*/  @P4 IMAD R11, R167, R7.reuse, RZ ;  /* 0x00000007a70b4224 */ /* 0x080fe400078e02ff */
[----:B------:R-:W-:Y:S01]  /*16a0*/  @P4 IMAD.WIDE.U32 R24, R166, R7, RZ ;  /* 0x00000007a6184225 */ /* 0x000fe200078e00ff */
[----:B------:R-:W-:-:S03]  /*16b0*/  ISETP.GE.U32.AND P3, PT, R0, R3, PT ;  /* 0x000000030000720c */ /* 0x000fc60003f66070 */
[C---:B------:R-:W-:Y:S02]  /*16c0*/  @!P4 IMAD R5, R20.reuse, R6, R5 ;  /* 0x000000061405c224 */ /* 0x040fe400078e0205 */
[----:B------:R-:W-:Y:S01]  /*16d0*/  @!P4 IMAD.WIDE.U32 R20, R20, R8, R22 ;  /* 0x000000081414c225 */ /* 0x000fe200078e0016 */
[----:B------:R-:W-:Y:S02]  /*16e0*/  @P4 IADD3 R11, R25, R11, RZ ;  /* 0x0000000b190b4210 */ /* 0x000fe40007ffe0ff */
[----:B------:R-:W-:Y:S02]  /*16f0*/  @P4 MOV R10, R24 ;  /* 0x00000018000a4202 */ /* 0x000fe40000000f00 */
[----:B------:R-:W-:Y:S02]  /*1700*/  @!P4 IADD3 R11, R21, R5, RZ ;  /* 0x00000005150bc210 */ /* 0x000fe40007ffe0ff */
[----:B------:R-:W-:Y:S02]  /*1710*/  LEA R5, R165, 0xffffffc0, 0x6 ;  /* 0xffffffc0a5057811 */ /* 0x000fe400078e30ff */
[----:B------:R-:W-:-:S02]  /*1720*/  LOP3.LUT R0, R235, R4, RZ, 0x3c, !PT ;  /* 0x00000004eb007212 */ /* 0x000fc400078e3cff */
[----:B------:R-:W-:Y:S01]  /*1730*/  @!P4 MOV R10, R20 ;  /* 0x00000014000ac202 */ /* 0x000fe20000000f00 */
[----:B------:R-:W-:Y:S01]  /*1740*/  @!P4 IMAD R6, R169, R12, RZ ;  /* 0x0000000ca906c224 */ /* 0x000fe200078e02ff */
[----:B------:R-:W-:Y:S01]  /*1750*/  @!P4 SHF.R.S32.HI R3, RZ, 0x1f, R12 ;  /* 0x0000001fff03c819 */ /* 0x000fe2000001140c */
[----:B------:R-:W-:Y:S01]  /*1760*/  @!P1 VIADD R2, R2, 0x1 ;  /* 0x0000000102029836 */ /* 0x000fe20000000000 */
[----:B------:R-:W-:Y:S01]  /*1770*/  SHF.R.S32.HI R9, RZ, 0x1f, R5 ;  /* 0x0000001fff097819 */ /* 0x000fe20000011405 */
[-C--:B------:R-:W-:Y:S01]  /*1780*/  IMAD R7, R167, R5.reuse, RZ ;  /* 0x00000005a7077224 */ /* 0x080fe200078e02ff */
[----:B------:R-:W-:Y:S01]  /*1790*/  ISETP.GE.AND P2, PT, R0, RZ, PT ;  /* 0x000000ff0000720c */ /* 0x000fe20003f46270 */
[----:B------:R-:W-:Y:S01]  /*17a0*/  IMAD.WIDE.U32 R20, R166, R5, R10 ;  /* 0x00000005a6147225 */ /* 0x000fe200078e000a */
[----:B------:R-:W-:Y:S02]  /*17b0*/  ISETP.NE.AND P1, PT, R4, RZ, PT ;  /* 0x000000ff0400720c */ /* 0x000fe40003f25270 */
[----:B------:R-:W-:Y:S01]  /*17c0*/  @P3 IADD3 R2, R2, 0x1, RZ ;  /* 0x0000000102023810 */ /* 0x000fe20007ffe0ff */
[----:B------:R-:W-:-:S02]  /*17d0*/  @!P4 IMAD R3, R3, R168, R6 ;  /* 0x000000a80303c224 */ /* 0x000fc400078e0206 */
[----:B------:R-:W-:-:S04]  /*17e0*/  @!P4 IMAD.WIDE.U32 R10, R168, R12, RZ ;  /* 0x0000000ca80ac225 */ /* 0x000fc800078e00ff */
[----:B------:R-:W-:Y:S02]  /*17f0*/  IMAD R7, R9, R166, R7 ;  /* 0x000000a609077224 */ /* 0x000fe400078e0207 */
[----:B------:R-:W-:Y:S01]  /*1800*/  @!P4 IMAD.IADD R11, R11, 0x1, R3 ;  /* 0x000000010b0bc824 */ /* 0x000fe200078e0203 */
[----:B------:R-:W-:Y:S02]  /*1810*/  MOV R3, R2 ;  /* 0x0000000200037202 */ /* 0x000fe40000000f00 */
[----:B------:R-:W-:Y:S01]  /*1820*/  IADD3 R21, R21, R7, RZ ;  /* 0x0000000715157210 */ /* 0x000fe20007ffe0ff */
[----:B------:R-:W-:Y:S01]  /*1830*/  @!P4 IMAD R0, R19, R8, RZ ;  /* 0x000000081300c224 */ /* 0x000fe200078e02ff */
[----:B------:R-:W-:Y:S01]  /*1840*/  @!P4 SHF.R.S32.HI R7, RZ, 0x1f, R8 ;  /* 0x0000001fff07c819 */ /* 0x000fe20000011408 */
[----:B------:R-:W-:Y:S01]  /*1850*/  @!P2 IMAD.MOV R3, RZ, RZ, -R3 ;  /* 0x000000ffff03a224 */ /* 0x000fe200078e0a03 */
[----:B------:R-:W-:Y:S02]  /*1860*/  @!P1 LOP3.LUT R3, RZ, R4, RZ, 0x33, !PT ;  /* 0x00000004ff039212 */ /* 0x000fe400078e33ff */
[----:B------:R-:W-:Y:S01]  /*1870*/  @P4 IADD3 R12, R12, R13, RZ ;  /* 0x0000000d0c0c4210 */ /* 0x000fe20007ffe0ff */
[----:B------:R-:W-:-:S02]  /*1880*/  @!P4 IMAD R0, R18, R7, R0 ;  /* 0x000000071200c224 */ /* 0x000fc400078e0200 */
        /* <DEDUP_REMOVED lines=15> */
.L_x_2614:
[----:B------:R-:W-:Y:S05]  /*1980*/  BSYNC B0 ;  /* 0x0000000000007941 */ /* 0x000fea0003800000 */
.L_x_2612:
[----:B------:R-:W-:Y:S01]  /*1990*/  ISETP.NE.AND P1, PT, R240, -0x1, PT ;  /* 0xfffffffff000780c */ /* 0x000fe20003f25270 */
[----:B------:R-:W2:Y:S04]  /*19a0*/  LD.E.64 R152, desc[UR6][R26.64+0x30] ;  /* 0x000030061a987980 */ /* 0x000ea8000c101b00 */
[----:B------:R-:W3:Y:S04]  /*19b0*/  LD.E.64 R20, desc[UR6][R26.64+0x48] ;  /* 0x000048061a147980 */ /* 0x000ee8000c101b00 */
[----:B------:R-:W4:Y:S04]  /*19c0*/  LD.E.64 R18, desc[UR6][R26.64+0x8] ;  /* 0x000008061a127980 */ /* 0x000f28000c101b00 */
[----:B------:R-:W3:Y:S04]  /*19d0*/  @!P1 LD.E.64 R28, desc[UR6][R26.64+0x18] ;  /* 0x000018061a1c9980 */ /* 0x000ee8000c101b00 */
[----:B------:R-:W4:Y:S04]  /*19e0*/  LD.E.64 R14, desc[UR6][R26.64+0x10] ;  /* 0x000010061a0e7980 */ /* 0x000f28000c101b00 */
[----:B------:R1:W5:Y:S04]  /*19f0*/  @P0 LD.E R12, desc[UR6][R32.64] ;  /* 0x00000006200c0980 */ /* 0x000368000c101900 */
[----:B------:R1:W5:Y:S01]  /*1a00*/  LD.E.64 R154, desc[UR6][R26.64] ;  /* 0x000000061a9a7980 */ /* 0x000362000c101b00 */
[----:B------:R-:W-:-:S04]  /*1a10*/  SHF.R.S32.HI R3, RZ, 0x1f, R54 ;  /* 0x0000001fff037819 */ /* 0x000fc80000011436 */
[----:B------:R-:W-:-:S04]  /*1a20*/  LEA.HI R146, R3, R54, RZ, 0x3 ;  /* 0x0000003603927211 */ /* 0x000fc800078f18ff */
[----:B------:R-:W-:Y:S02]  /*1a30*/  LOP3.LUT R23, R146, 0xfffffff8, RZ, 0xc0, !PT ;  /* 0xfffffff892177812 */ /* 0x000fe400078ec0ff */
[----:B------:R-:W-:-:S03]  /*1a40*/  SHF.R.S32.HI R146, RZ, 0x3, R146 ;  /* 0x00000003ff927819 */ /* 0x000fc60000011492 */
[----:B------:R-:W-:Y:S02]  /*1a50*/  IMAD.IADD R62, R54, 0x1, -R23 ;  /* 0x00000001363e7824 */ /* 0x000fe400078e0a17 */
[----:B------:R-:W-:Y:S02]  /*1a60*/  IMAD R22, R9, R168, RZ ;  /* 0x000000a809167224 */ /* 0x000fe400078e02ff */
[----:B------:R-:W-:Y:S02]  /*1a70*/  IMAD.SHL.U32 R24, R62, 0x8, RZ ;  /* 0x000000083e187824 */ /* 0x000fe400078e00ff */
[----:B------:R-:W-:Y:S01]  /*1a80*/  IMAD.SHL.U32 R9, R146, 0x40, RZ ;  /* 0x0000004092097824 */ /* 0x000fe200078e00ff */
[----:B------:R-:W-:Y:S02]  /*1a90*/  LEA.HI R69, R3, R54, RZ, 0x4 ;  /* 0x0000003603457211 */ /* 0x000fe400078f20ff */
[----:B------:R-:W-:Y:S02]  /*1aa0*/  IADD3 R30, P2, R24, R6, RZ ;  /* 0x00000006181e7210 */ /* 0x000fe40007f5e0ff */
[----:B------:R-:W-:-:S02]  /*1ab0*/  SHF.R.S32.HI R25, RZ, 0x1f, R24 ;  /* 0x0000001fff197819 */ /* 0x000fc40000011418 */
[----:B------:R-:W-:Y:S01]  /*1ac0*/  LOP3.LUT R9, R9, 0x1c0, RZ, 0xc0, !PT ;  /* 0x000001c009097812 */ /* 0x000fe200078ec0ff */
[----:B------:R-:W-:Y:S01]  /*1ad0*/  IMAD R6, R17, R4, RZ ;  /* 0x0000000411067224 */ /* 0x000fe200078e02ff */
[----:B------:R-:W-:Y:S01]  /*1ae0*/  LOP3.LUT R17, R69, 0xfffffff0, RZ, 0xc0, !PT ;  /* 0xfffffff045117812 */ /* 0x000fe200078ec0ff */
[----:B------:R-:W-:Y:S01]  /*1af0*/  IMAD.X R31, R25, 0x1, R13, P2 ;  /* 0x00000001191f7824 */ /* 0x000fe200010e060d */
[----:B------:R-:W-:Y:S02]  /*1b00*/  LOP3.LUT R142, R9, 0x38, R24, 0xf8, !PT ;  /* 0x00000038098e7812 */ /* 0x000fe400078ef818 */
[----:B------:R-:W-:Y:S02]  /*1b10*/  SHF.R.U32.HI R13, RZ, 0x3, R9 ;  /* 0x00000003ff0d7819 */ /* 0x000fe40000011609 */
[----:B------:R-:W-:Y:S01]  /*1b20*/  LEA.HI R9, R3, R54, RZ, 0x6 ;  /* 0x0000003603097211 */ /* 0x000fe200078f30ff */
[----:B------:R-:W-:Y:S01]  /*1b30*/  IMAD.IADD R17, R54, 0x1, -R17 ;  /* 0x0000000136117824 */ /* 0x000fe200078e0a11 */
[----:B------:R-:W-:Y:S01]  /*1b40*/  LOP3.LUT R142, R142, R13, RZ, 0x3c, !PT ;  /* 0x0000000d8e8e7212 */ /* 0x000fe200078e3cff */
[C---:B------:R-:W-:Y:S01]  /*1b50*/  IMAD R22, R2.reuse, R169, R22 ;  /* 0x000000a902167224 */ /* 0x040fe200078e0216 */
[----:B------:R-:W-:Y:S01]  /*1b60*/  SHF.L.U32 R9, R9, 0x3, RZ ;  /* 0x0000000309097819 */ /* 0x000fe200000006ff */
[----:B------:R-:W-:Y:S01]  /*1b70*/  IMAD.WIDE.U32 R30, R2, R168, R30 ;  /* 0x000000a8021e7225 */ /* 0x000fe200078e001e */
[----:B------:R-:W-:-:S02]  /*1b80*/  SHF.R.S32.HI R71, RZ, 0x1f, R236 ;  /* 0x0000001fff477819 */ /* 0x000fc400000114ec */
[----:B------:R-:W-:Y:S02]  /*1b90*/  LOP3.LUT R142, R142, 0xfffffe00, R9, 0xf8, !PT ;  /* 0xfffffe008e8e7812 */ /* 0x000fe400078ef809 */
[----:B------:R-:W-:Y:S01]  /*1ba0*/  SHF.R.S32.HI R10, RZ, 0x1f, R17 ;  /* 0x0000001fff0a7819 */ /* 0x000fe20000011411 */
[----:B------:R-:W-:Y:S02]  /*1bb0*/  IMAD.IADD R23, R31, 0x1, R22 ;  /* 0x000000011f177824 */ /* 0x000fe400078e0216 */
[----:B------:R-:W-:Y:S01]  /*1bc0*/  IMAD.MOV.U32 R22, RZ, RZ, R30 ;  /* 0x000000ffff167224 */ /* 0x000fe200078e001e */
[----:B------:R-:W-:Y:S01]  /*1bd0*/  LEA.HI R65, R10, R17, RZ, 0x3 ;  /* 0x000000110a417211 */ /* 0x000fe200078f18ff */
[-C--:B------:R-:W-:Y:S02]  /*1be0*/  IMAD R6, R11, R16.reuse, R6 ;  /* 0x000000100b067224 */ /* 0x080fe400078e0206 */
[----:B------:R-:W-:Y:S01]  /*1bf0*/  IMAD.WIDE.U32 R22, R4, R16, R22 ;  /* 0x0000001004167225 */ /* 0x000fe200078e0016 */
[----:B------:R-:W-:-:S02]  /*1c00*/  LOP3.LUT R68, R65, 0xfffffff8, RZ, 0xc0, !PT ;  /* 0xfffffff841447812 */ /* 0x000fc400078ec0ff */
[----:B------:R-:W-:Y:S02]  /*1c10*/  SHF.R.S32.HI R147, RZ, 0x1f, R146 ;  /* 0x0000001fff937819 */ /* 0x000fe40000011492 */
[----:B------:R-:W-:Y:S01]  /*1c20*/  IADD3 R68, R17, -R68, RZ ;  /* 0x8000004411447210 */ /* 0x000fe20007ffe0ff */
[----:B------:R-:W-:Y:S02]  /*1c30*/  IMAD.IADD R23, R23, 0x1, R6 ;  /* 0x0000000117177824 */ /* 0x000fe400078e0206 */
[----:B------:R-:W-:-:S04]  /*1c40*/  IMAD R231, R167, R146, RZ ;  /* 0x00000092a7e77224 */ /* 0x000fc800078e02ff */
[----:B------:R-:W-:Y:S01]  /*1c50*/  IMAD R231, R147, R166, R231 ;  /* 0x000000a693e77224 */ /* 0x000fe200078e02e7 */
[----:B------:R-:W-:Y:S01]  /*1c60*/  LEA.HI R60, R3, R54, RZ, 0x5 ;  /* 0x00000036033c7211 */ /* 0x000fe200078f28ff */
[----:B------:R-:W-:Y:S02]  /*1c70*/  IMAD.MOV.U32 R55, RZ, RZ, 0x10 ;  /* 0x00000010ff377424 */ /* 0x000fe400078e00ff */
[----:B------:R-:W-:Y:S01]  /*1c80*/  IMAD.MOV.U32 R53, RZ, RZ, 0x20 ;  /* 0x00000020ff357424 */ /* 0x000fe200078e00ff */
[----:B------:R-:W-:Y:S01]  /*1c90*/  SHF.L.U64.HI R67, R166, 0x4, R167 ;  /* 0x00000004a6437819 */ /* 0x000fe200000102a7 */
[----:B------:R-:W-:Y:S01]  /*1ca0*/  IMAD.SHL.U32 R63, R168, 0x10, RZ ;  /* 0x00000010a83f7824 */ /* 0x000fe200078e00ff */
[----:B------:R-:W-:Y:S02]  /*1cb0*/  SHF.L.U32 R66, R166, 0x4, RZ ;  /* 0x00000004a6427819 */ /* 0x000fe400000006ff */
[----:B------:R-:W-:Y:S02]  /*1cc0*/  SHF.L.U64.HI R64, R168, 0x4, R169 ;  /* 0x00000004a8407819 */ /* 0x000fe400000102a9 */
[----:B------:R-:W-:-:S02]  /*1cd0*/  SHF.R.S32.HI R60, RZ, 0x5, R60 ;  /* 0x00000005ff3c7819 */ /* 0x000fc4000001143c */
[----:B------:R-:W-:Y:S01]  /*1ce0*/  SHF.L.U32 R72, R62, 0x2, RZ ;  /* 0x000000023e487819 */ /* 0x000fe200000006ff */
[----:B--2---:R-:W-:-:S04]  /*1cf0*/  @P1 IMAD.WIDE.U32 R8, R152, R240, RZ ;  /* 0x000000f098081225 */ /* 0x004fc800078e00ff */
[----:B------:R-:W-:Y:S02]  /*1d00*/  @P1 IMAD R13, R153, R240, RZ ;  /* 0x000000f0990d1224 */ /* 0x000fe400078e02ff */
[----:B---3--:R-:W-:-:S04]  /*1d10*/  @!P1 IMAD R2, R29, R236, RZ ;  /* 0x000000ec1d029224 */ /* 0x008fc800078e02ff */
[C---:B------:R-:W-:Y:S02]  /*1d20*/  @!P1 IMAD R2, R28.reuse, R71, R2 ;  /* 0x000000471c029224 */ /* 0x040fe400078e0202 */
[----:B------:R-:W-:Y:S01]  /*1d30*/  @!P1 IMAD.WIDE.U32 R28, R28, R236, RZ ;  /* 0x000000ec1c1c9225 */ /* 0x000fe200078e00ff */
[----:B------:R-:W-:-:S03]  /*1d40*/  @P1 IADD3 R13, R9, R13, RZ ;  /* 0x0000000d090d1210 */ /* 0x000fc60007ffe0ff */
[----:B------:R-:W-:Y:S02]  /*1d50*/  @!P1 IMAD.MOV.U32 R8, RZ, RZ, R28 ;  /* 0x000000ffff089224 */ /* 0x000fe400078e001c */
[----:B------:R-:W-:Y:S01]  /*1d60*/  @!P1 IMAD.IADD R13, R29, 0x1, R2 ;  /* 0x000000011d0d9824 */ /* 0x000fe200078e0202 */
[----:B------:R-:W-:-:S05]  /*1d70*/  IADD3 R16, P1, R24, R0, RZ ;  /* 0x0000000018107210 */ /* 0x000fca0007f3e0ff */
[----:B------:R-:W-:Y:S02]  /*1d80*/  IMAD.X R17, R25, 0x1, R7, P1 ;  /* 0x0000000119117824 */ /* 0x000fe400008e0607 */
[----:B------:R-:W-:Y:S01]  /*1d90*/  IMAD R7, R169, R146, RZ ;  /* 0x00000092a9077224 */ /* 0x000fe200078e02ff */
[----:B------:R-:W-:Y:S01]  /*1da0*/  SHF.R.S32.HI R2, RZ, 0x1f, R235 ;  /* 0x0000001fff027819 */ /* 0x000fe200000114eb */
[----:B------:R-:W-:Y:S02]  /*1db0*/  IMAD R9, R21, R235, RZ ;  /* 0x000000eb15097224 */ /* 0x000fe400078e02ff */
[----:B------:R-:W-:Y:S01]  /*1dc0*/  IMAD R0, R147, R168, R7 ;  /* 0x000000a893007224 */ /* 0x000fe200078e0207 */
[----:B------:R-:W-:Y:S01]  /*1dd0*/  SHF.R.S32.HI R7, RZ, 0x1f, R70 ;  /* 0x0000001fff077819 */ /* 0x000fe20000011446 */
[----:B------:R-:W-:Y:S01]  /*1de0*/  IMAD R2, R20, R2, R9 ;  /* 0x0000000214027224 */ /* 0x000fe200078e0209 */
[----:B------:R-:W-:Y:S01]  /*1df0*/  IADD3 R28, P2, R24, R8, RZ ;  /* 0x00000008181c7210 */ /* 0x000fe20007f5e0ff */
[----:B------:R-:W-:Y:S01]  /*1e00*/  IMAD.WIDE.U32 R16, R146, R166, R16 ;  /* 0x000000a692107225 */ /* 0x000fe200078e0010 */
[----:B------:R-:W-:-:S03]  /*1e10*/  LEA.HI R82, R7, R70, RZ, 0x6 ;  /* 0x0000004607527211 */ /* 0x000fc600078f30ff */
[----:B------:R-:W-:Y:S01]  /*1e20*/  IMAD.WIDE.U32 R8, R146, R168, R22 ;  /* 0x000000a892087225 */ /* 0x000fe200078e0016 */
[----:B------:R-:W-:Y:S02]  /*1e30*/  SHF.R.S32.HI R82, RZ, 0x6, R82 ;  /* 0x00000006ff527819 */ /* 0x000fe40000011452 */
[----:B------:R-:W-:Y:S01]  /*1e40*/  IADD3 R231, R17, R231, RZ ;  /* 0x000000e711e77210 */ /* 0x000fe20007ffe0ff */
[----:B------:R-:W-:Y:S01]  /*1e50*/  IMAD.X R29, R25, 0x1, R13, P2 ;  /* 0x00000001191d7824 */ /* 0x000fe200010e060d */
[----:B----4-:R-:W-:Y:S01]  /*1e60*/  LEA R232, P2, R16, R18, 0x1 ;  /* 0x0000001210e87211 */ /* 0x010fe200078408ff */
[----:B------:R-:W-:Y:S01]  /*1e70*/  IMAD.IADD R0, R9, 0x1, R0 ;  /* 0x0000000109007824 */ /* 0x000fe200078e0200 */
[----:B------:R-:W-:Y:S02]  /*1e80*/  LEA R244, P1, R8, R14, 0x1 ;  /* 0x0000000e08f47211 */ /* 0x000fe400078208ff */
[----:B------:R-:W-:Y:S02]  /*1e90*/  VIMNMX R82, RZ, R82, !PT ;  /* 0x00000052ff527248 */ /* 0x000fe40007fe0100 */
[----:B------:R-:W-:-:S02]  /*1ea0*/  LEA.HI.X R231, R16, R19, R231, 0x1, P2 ;  /* 0x0000001310e77211 */ /* 0x000fc400010f0ce7 */
[----:B------:R-:W-:Y:S02]  /*1eb0*/  LEA.HI.X R245, R8, R15, R0, 0x1, P1 ;  /* 0x0000000f08f57211 */ /* 0x000fe400008f0c00 */
[----:B------:R-:W-:Y:S02]  /*1ec0*/  R2P PR, R68, 0x6 ;  /* 0x0000000644007804 */ /* 0x000fe40000000000 */
[----:B------:R-:W-:Y:S01]  /*1ed0*/  ISETP.GT.AND P3, PT, R165, R82, PT ;  /* 0x00000052a500720c */ /* 0x000fe20003f64270 */
[----:B------:R-:W-:-:S04]  /*1ee0*/  IMAD.WIDE.U32 R148, R235, R20, R28 ;  /* 0x00000014eb947225 */ /* 0x000fc800078e001c */
[----:B------:R-:W-:-:S04]  /*1ef0*/  IMAD.WIDE R20, R237, 0x40, R146 ;  /* 0x00000040ed147825 */ /* 0x000fc800078e0292 */
[----:B------:R-:W-:Y:S02]  /*1f00*/  IMAD.IADD R149, R149, 0x1, R2 ;  /* 0x0000000195957824 */ /* 0x000fe400078e0202 */
[-C--:B------:R-:W-:Y:S02]  /*1f10*/  IMAD R151, R21, R152.reuse, RZ ;  /* 0x0000009815977224 */ /* 0x080fe400078e02ff */
[----:B------:R-:W-:-:S04]  /*1f20*/  IMAD.WIDE.U32 R148, R20, R152, R148 ;  /* 0x0000009814947225 */ /* 0x000fc800078e0094 */
[----:B------:R-:W-:Y:S01]  /*1f30*/  IMAD R151, R20, R153, R151 ;  /* 0x0000009914977224 */ /* 0x000fe200078e0297 */
[----:B------:R-:W-:Y:S01]  /*1f40*/  SEL R55, R55, 0xfffffff0, !P1 ;  /* 0xfffffff037377807 */ /* 0x000fe20004800000 */
[----:B------:R-:W-:Y:S01]  /*1f50*/  @!P0 IMAD.MOV.U32 R12, RZ, RZ, RZ ;  /* 0x000000ffff0c8224 */ /* 0x000fe200078e00ff */
[----:B------:R-:W-:Y:S01]  /*1f60*/  SEL R53, R53, 0xffffffe0, !P2 ;  /* 0xffffffe035357807 */ /* 0x000fe20005000000 */
        /* <DEDUP_REMOVED lines=13> */
[----:B------:R-:W-:-:S02]  /*2040*/  SHF.R.S32.HI R3, RZ, 0x1f, R5 ;  /* 0x0000001fff037819 */ /* 0x000fc40000011405 */
[----:B------:R-:W-:Y:S01]  /*2050*/  SHF.R.S32.HI R13, RZ, 0x1f, R70 ;  /* 0x0000001fff0d7819 */ /* 0x000fe20000011446 */
[C---:B------:R-:W-:Y:S01]  /*2060*/  IMAD.WIDE.U32 R156, R168.reuse, 0x60, RZ ;  /* 0x00000060a89c7825 */ /* 0x040fe200078e00ff */
[----:B------:R-:W-:-:S03]  /*2070*/  SHF.L.U64.HI R78, R168, 0x5, R169 ;  /* 0x00000005a84e7819 */ /* 0x000fc600000102a9 */
[----:B------:R-:W-:Y:S01]  /*2080*/  IMAD.SHL.U32 R77, R168, 0x20, RZ ;  /* 0x00000020a84d7824 */ /* 0x000fe200078e00ff */
[C---:B------:R-:W-:Y:S01]  /*2090*/  IADD3 R74, R146.reuse, 0x20, RZ ;  /* 0x00000020924a7810 */ /* 0x040fe20007ffe0ff */
[----:B------:R-:W-:Y:S01]  /*20a0*/  VIADD R75, R146, 0x10 ;  /* 0x00000010924b7836 */ /* 0x000fe20000000000 */
[----:B------:R-:W-:Y:S01]  /*20b0*/  SHF.L.U64.HI R80, R166, 0x5, R167 ;  /* 0x00000005a6507819 */ /* 0x000fe200000102a7 */
[----:B------:R-:W-:Y:S01]  /*20c0*/  VIADD R73, R146, 0x30 ;  /* 0x0000003092497836 */ /* 0x000fe20000000000 */
[C---:B------:R-:W-:Y:S01]  /*20d0*/  SHF.L.U64.HI R78, R77.reuse, 0x1, R78 ;  /* 0x000000014d4e7819 */ /* 0x040fe2000001024e */
[----:B------:R-:W-:Y:S01]  /*20e0*/  IMAD.SHL.U32 R79, R166, 0x20, RZ ;  /* 0x00000020a64f7824 */ /* 0x000fe200078e00ff */
[----:B------:R-:W-:Y:S01]  /*20f0*/  MOV R119, R245 ;  /* 0x000000f500777202 */ /* 0x000fe20000000f00 */
[----:B------:R-:W-:Y:S01]  /*2100*/  IMAD.MOV.U32 R118, RZ, RZ, R244 ;  /* 0x000000ffff767224 */ /* 0x000fe200078e00f4 */
[----:B------:R-:W-:Y:S01]  /*2110*/  MOV R160, R232 ;  /* 0x000000e800a07202 */ /* 0x000fe20000000f00 */
[----:B------:R-:W-:-:S02]  /*2120*/  IMAD.SHL.U32 R77, R77, 0x2, RZ ;  /* 0x000000024d4d7824 */ /* 0x000fc400078e00ff */
[----:B------:R-:W-:Y:S02]  /*2130*/  IMAD.MOV.U32 R161, RZ, RZ, R231 ;  /* 0x000000ffffa17224 */ /* 0x000fe400078e00e7 */
[-C--:B--2---:R-:W-:Y:S02]  /*2140*/  IMAD R2, R29, R236.reuse, RZ ;  /* 0x000000ec1d027224 */ /* 0x084fe400078e02ff */
[----:B---3--:R-:W-:Y:S02]  /*2150*/  IMAD R0, R31, R236, RZ ;  /* 0x000000ec1f007224 */ /* 0x008fe400078e02ff */
[----:B------:R-:W-:Y:S02]  /*2160*/  IMAD R2, R28, R71, R2 ;  /* 0x000000471c027224 */ /* 0x000fe400078e0202 */
[----:B------:R-:W-:-:S04]  /*2170*/  IMAD.WIDE.U32 R22, R236, R30, R24 ;  /* 0x0000001eec167225 */ /* 0x000fc800078e0018 */
[----:B------:R-:W-:Y:S02]  /*2180*/  IMAD R0, R30, R71, R0 ;  /* 0x000000471e007224 */ /* 0x000fe400078e0200 */
[----:B------:R-:W-:-:S04]  /*2190*/  IMAD.WIDE.U32 R28, R236, R28, R24 ;  /* 0x0000001cec1c7225 */ /* 0x000fc800078e0018 */
[----:B------:R-:W-:Y:S02]  /*21a0*/  IMAD.IADD R23, R23, 0x1, R0 ;  /* 0x0000000117177824 */ /* 0x000fe400078e0200 */
[----:B------:R-:W-:Y:S02]  /*21b0*/  IMAD.IADD R29, R29, 0x1, R2 ;  /* 0x000000011d1d7824 */ /* 0x000fe400078e0202 */
[-C--:B----4-:R-:W-:Y:S02]  /*21c0*/  IMAD R0, R163, R5.reuse, RZ ;  /* 0x00000005a3007224 */ /* 0x090fe400078e02ff */
[----:B------:R-:W-:Y:S02]  /*21d0*/  IMAD R2, R159, R5, RZ ;  /* 0x000000059f027224 */ /* 0x000fe400078e02ff */
[C---:B------:R-:W-:Y:S02]  /*21e0*/  IMAD R0, R162.reuse, R3, R0 ;  /* 0x00000003a2007224 */ /* 0x040fe400078e0200 */
[----:B------:R-:W-:-:S04]  /*21f0*/  IMAD.WIDE.U32 R22, R162, R5, R22 ;  /* 0x00000005a2167225 */ /* 0x000fc800078e0016 */
[C---:B------:R-:W-:Y:S02]  /*2200*/  IMAD R2, R158.reuse, R3, R2 ;  /* 0x000000039e027224 */ /* 0x040fe400078e0202 */
[----:B------:R-:W-:Y:S01]  /*2210*/  IMAD.WIDE.U32 R28, R158, R5, R28 ;  /* 0x000000059e1c7225 */ /* 0x000fe200078e001c */
[----:B------:R-:W-:Y:S02]  /*2220*/  IADD3 R23, R23, R0, RZ ;  /* 0x0000000017177210 */ /* 0x000fe40007ffe0ff */
[----:B------:R-:W-:Y:S01]  /*2230*/  IADD3 R3, P0, -R70, R146, RZ ;  /* 0x0000009246037210 */ /* 0x000fe20007f1e1ff */
[----:B------:R-:W-:Y:S01]  /*2240*/  IMAD.IADD R29, R29, 0x1, R2 ;  /* 0x000000011d1d7824 */ /* 0x000fe200078e0202 */
[----:B------:R-:W-:Y:S01]  /*2250*/  LEA.HI R141, R10, R10, RZ, 0x1 ;  /* 0x0000000a0a8d7211 */ /* 0x000fe200078f08ff */
[-C--:B------:R-:W-:Y:S02]  /*2260*/  IMAD R2, R21, R4.reuse, RZ ;  /* 0x0000000415027224 */ /* 0x080fe400078e02ff */
[----:B------:R-:W-:Y:S01]  /*2270*/  IMAD R0, R19, R4, RZ ;  /* 0x0000000413007224 */ /* 0x000fe200078e02ff */
[----:B------:R-:W-:Y:S01]  /*2280*/  SHF.R.S32.HI R141, RZ, 0x1, R141 ;  /* 0x00000001ff8d7819 */ /* 0x000fe2000001148d */
[----:B------:R-:W-:-:S02]  /*2290*/  IMAD R2, R20, R11, R2 ;  /* 0x0000000b14027224 */ /* 0x000fc400078e0202 */
[----:B------:R-:W-:Y:S02]  /*22a0*/  IMAD R0, R18, R11, R0 ;  /* 0x0000000b12007224 */ /* 0x000fe400078e0200 */
[----:B------:R-:W-:-:S04]  /*22b0*/  IMAD.WIDE.U32 R20, R20, R4, R28 ;  /* 0x0000000414147225 */ /* 0x000fc800078e001c */
[----:B------:R-:W-:Y:S01]  /*22c0*/  IMAD.WIDE.U32 R18, R18, R4, R22 ;  /* 0x0000000412127225 */ /* 0x000fe200078e0016 */
[----:B-----5:R-:W-:-:S03]  /*22d0*/  IADD3 R4, R12, R5, RZ ;  /* 0x000000050c047210 */ /* 0x020fc60007ffe0ff */
[----:B------:R-:W-:Y:S02]  /*22e0*/  IMAD.X R13, R147, 0x1, ~R13, P0 ;  /* 0x00000001930d7824 */ /* 0x000fe400000e0e0d */
[----:B------:R-:W-:Y:S02]  /*22f0*/  IMAD.IADD R21, R21, 0x1, R2 ;  /* 0x0000000115157824 */ /* 0x000fe400078e0202 */
[----:B------:R-:W-:Y:S02]  /*2300*/  IMAD.IADD R19, R19, 0x1, R0 ;  /* 0x0000000113137824 */ /* 0x000fe400078e0200 */
[C---:B------:R-:W-:Y:S02]  /*2310*/  IMAD R109, R13.reuse, R158, RZ ;  /* 0x0000009e0d6d7224 */ /* 0x040fe400078e02ff */
[----:B------:R-:W-:Y:S02]  /*2320*/  IMAD R113, R13, R162, RZ ;  /* 0x000000a20d717224 */ /* 0x000fe400078e02ff */
[----:B------:R-:W-:-:S02]  /*2330*/  IMAD R5, R146, R141, R72 ;  /* 0x0000008d92057224 */ /* 0x000fc400078e0248 */
[-C--:B------:R-:W-:Y:S02]  /*2340*/  IMAD R109, R159, R3.reuse, R109 ;  /* 0x000000039f6d7224 */ /* 0x080fe400078e026d */
[----:B------:R-:W-:Y:S02]  /*2350*/  IMAD R4, R141, R4, RZ ;  /* 0x000000048d047224 */ /* 0x000fe400078e02ff */
[----:B------:R-:W-:-:S04]  /*2360*/  IMAD.WIDE.U32 R10, R158, R3, R20 ;  /* 0x000000039e0a7225 */ /* 0x000fc800078e0014 */
[-C--:B------:R-:W-:Y:S02]  /*2370*/  IMAD R113, R163, R3.reuse, R113 ;  /* 0x00000003a3717224 */ /* 0x080fe400078e0271 */
[----:B------:R-:W-:-:S04]  /*2380*/  IMAD.WIDE.U32 R12, R162, R3, R18 ;  /* 0x00000003a20c7225 */ /* 0x000fc800078e0012 */
[----:B------:R-:W-:Y:S01]  /*2390*/  IMAD.IADD R3, R72, 0x1, R5 ;  /* 0x0000000148037824 */ /* 0x000fe200078e0205 */
[----:B------:R-:W-:Y:S02]  /*23a0*/  SHF.R.S32.HI R2, RZ, 0x1f, R4 ;  /* 0x0000001fff027819 */ /* 0x000fe40000011404 */
[C---:B------:R-:W-:Y:S01]  /*23b0*/  IADD3 R0, P3, R4.reuse, R5, RZ ;  /* 0x0000000504007210 */ /* 0x040fe20007f7e0ff */
[----:B------:R-:W-:Y:S01]  /*23c0*/  IMAD.IADD R109, R11, 0x1, R109 ;  /* 0x000000010b6d7824 */ /* 0x000fe200078e026d */
[----:B------:R-:W-:Y:S01]  /*23d0*/  IADD3 R117, P2, R4, R3, RZ ;  /* 0x0000000304757210 */ /* 0x000fe20007f5e0ff */
[----:B------:R-:W-:Y:S01]  /*23e0*/  IMAD.IADD R113, R13, 0x1, R113 ;  /* 0x000000010d717824 */ /* 0x000fe200078e0271 */
[----:B------:R-:W-:Y:S02]  /*23f0*/  LEA R110, P1, R10, R16, 0x1 ;  /* 0x000000100a6e7211 */ /* 0x000fe400078208ff */
[----:B------:R-:W-:Y:S02]  /*2400*/  LEA R112, P0, R12, R14, 0x1 ;  /* 0x0000000e0c707211 */ /* 0x000fe400078008ff */
[----:B------:R-:W-:-:S02]  /*2410*/  LEA.HI.X.SX32 R5, R5, R2, 0x1, P3 ;  /* 0x0000000205057211 */ /* 0x000fc400018f0eff */
[----:B------:R-:W-:Y:S01]  /*2420*/  SHF.L.U32 R28, R0, 0x1, RZ ;  /* 0x00000001001c7819 */ /* 0x000fe200000006ff */
[----:B------:R-:W-:Y:S01]  /*2430*/  IMAD.SHL.U32 R116, R117, 0x2, RZ ;  /* 0x0000000275747824 */ /* 0x000fe200078e00ff */
[----:B------:R-:W-:Y:S02]  /*2440*/  LEA.HI.X R109, R10, R17, R109, 0x1, P1 ;  /* 0x000000110a6d7211 */ /* 0x000fe400008f0c6d */
[----:B------:R-:W-:Y:S01]  /*2450*/  LEA.HI.X.SX32 R2, R3, R2, 0x1, P2 ;  /* 0x0000000203027211 */ /* 0x000fe200010f0eff */
[----:B------:R-:W-:Y:S01]  /*2460*/  IMAD.SHL.U32 R84, R162, 0x10, RZ ;  /* 0x00000010a2547824 */ /* 0x000fe200078e00ff */
[----:B------:R-:W-:Y:S02]  /*2470*/  LEA.HI.X R113, R12, R15, R113, 0x1, P0 ;  /* 0x0000000f0c717211 */ /* 0x000fe400000f0c71 */
[----:B------:R-:W-:Y:S02]  /*2480*/  SHF.L.U64.HI R0, R0, 0x1, R5 ;  /* 0x0000000100007819 */ /* 0x000fe40000010205 */
[----:B------:R-:W-:-:S02]  /*2490*/  IADD3 R56, P1, R8, R28, RZ ;  /* 0x0000001c08387210 */ /* 0x000fc40007f3e0ff */
[----:B------:R-:W-:Y:S02]  /*24a0*/  IADD3 R28, P0, R6, R28, RZ ;  /* 0x0000001c061c7210 */ /* 0x000fe40007f1e0ff */
[----:B------:R-:W-:Y:S02]  /*24b0*/  SHF.L.U64.HI R117, R117, 0x1, R2 ;  /* 0x0000000175757819 */ /* 0x000fe40000010202 */
[-C--:B------:R-:W-:Y:S01]  /*24c0*/  IADD3 R114, P3, R8, R116.reuse, RZ ;  /* 0x0000007408727210 */ /* 0x080fe20007f7e0ff */
[----:B------:R-:W-:Y:S01]  /*24d0*/  IMAD.X R57, R9, 0x1, R0, P1 ;  /* 0x0000000109397824 */ /* 0x000fe200008e0600 */
[----:B------:R-:W-:Y:S02]  /*24e0*/  IADD3 R116, P2, R6, R116, RZ ;  /* 0x0000007406747210 */ /* 0x000fe40007f5e0ff */
[----:B------:R-:W-:Y:S02]  /*24f0*/  IADD3.X R29, R7, R0, RZ, P0, !PT ;  /* 0x00000000071d7210 */ /* 0x000fe400007fe4ff */
[----:B------:R-:W-:-:S02]  /*2500*/  SHF.L.U64.HI R81, R162, 0x4, R163 ;  /* 0x00000004a2517819 */ /* 0x000fc400000102a3 */
[----:B------:R-:W-:Y:S02]  /*2510*/  SHF.L.U32 R86, R162, 0x5, RZ ;  /* 0x00000005a2567819 */ /* 0x000fe400000006ff */
[----:B------:R-:W-:Y:S01]  /*2520*/  IADD3 R91, P1, P0, R84, R84, R84 ;  /* 0x00000054545b7210 */ /* 0x000fe2000783e054 */
[----:B------:R-:W-:Y:S01]  /*2530*/  IMAD.X R115, R9, 0x1, R117, P3 ;  /* 0x0000000109737824 */ /* 0x000fe200018e0675 */
[----:B------:R-:W-:Y:S01]  /*2540*/  SHF.L.U64.HI R83, R162, 0x5, R163 ;  /* 0x00000005a2537819 */ /* 0x000fe200000102a3 */
[----:B------:R-:W-:Y:S01]  /*2550*/  IMAD.X R117, R7, 0x1, R117, P2 ;  /* 0x0000000107757824 */ /* 0x000fe200010e0675 */
[----:B------:R-:W-:Y:S02]  /*2560*/  IADD3.X R94, R81, R81, R81, P1, P0 ;  /* 0x00000051515e7210 */ /* 0x000fe40000fe0451 */
[C-C-:B------:R-:W-:Y:S02]  /*2570*/  IADD3 R85, P5, P4, -R86.reuse, 0x40, R91.reuse ;  /* 0x0000004056557810 */ /* 0x140fe40007cbe15b */
[----:B------:R-:W-:-:S02]  /*2580*/  IADD3 R87, P3, P2, -R86, 0x80, R91 ;  /* 0x0000008056577810 */ /* 0x000fc40007a7e15b */
[----:B------:R-:W-:Y:S01]  /*2590*/  IADD3 R91, P1, P0, -R86, 0xc0, R91 ;  /* 0x000000c0565b7810 */ /* 0x000fe2000783e15b */
[----:B------:R-:W-:Y:S01]  /*25a0*/  IMAD.SHL.U32 R145, R141, 0x10, RZ ;  /* 0x000000108d917824 */ /* 0x000fe200078e00ff */
[C-C-:B------:R-:W-:Y:S02]  /*25b0*/  IADD3.X R88, ~R83.reuse, RZ, R94.reuse, P5, P4 ;  /* 0x000000ff53587210 */ /* 0x140fe40002fe855e */
[C-C-:B------:R-:W-:Y:S02]  /*25c0*/  IADD3.X R90, ~R83.reuse, RZ, R94.reuse, P3, P2 ;  /* 0x000000ff535a7210 */ /* 0x140fe40001fe455e */
[----:B------:R-:W-:Y:S02]  /*25d0*/  IADD3.X R94, ~R83, RZ, R94, P1, P0 ;  /* 0x000000ff535e7210 */ /* 0x000fe40000fe055e */
[-C--:B------:R-:W-:Y:S02]  /*25e0*/  IADD3 R93, P1, R87, R84.reuse, RZ ;  /* 0x00000054575d7210 */ /* 0x080fe40007f3e0ff */
[-C--:B------:R-:W-:Y:S01]  /*25f0*/  IADD3 R95, P0, R91, R84.reuse, RZ ;  /* 0x000000545b5f7210 */ /* 0x080fe20007f1e0ff */
[----:B------:R-:W-:Y:S01]  /*2600*/  VIADD R137, R145, 0xc0 ;  /* 0x000000c091897836 */ /* 0x000fe20000000000 */
[-C--:B------:R-:W-:Y:S01]  /*2610*/  IADD3 R89, P2, R85, R84.reuse, RZ ;  /* 0x0000005455597210 */ /* 0x080fe20007f5e0ff */
[C---:B------:R-:W-:Y:S01]  /*2620*/  VIADD R139, R145.reuse, 0x80 ;  /* 0x00000080918b7836 */ /* 0x040fe20000000000 */
[----:B------:R-:W-:Y:S01]  /*2630*/  IADD3 R140, R145, 0x40, RZ ;  /* 0x00000040918c7810 */ /* 0x000fe20007ffe0ff */
[--C-:B------:R-:W-:Y:S01]  /*2640*/  IMAD.X R96, R90, 0x1, R81.reuse, P1 ;  /* 0x000000015a607824 */ /* 0x100fe200008e0651 */
[----:B------:R-:W-:Y:S01]  /*2650*/  IADD3.X R92, R88, R81, RZ, P2, !PT ;  /* 0x00000051585c7210 */ /* 0x000fe200017fe4ff */
[----:B------:R-:W-:Y:S01]  /*2660*/  IMAD.X R98, R94, 0x1, R81, P0 ;  /* 0x000000015e627824 */ /* 0x000fe200000e0651 */
[-C--:B------:R-:W-:Y:S01]  /*2670*/  IADD3 R104, P2, R89, R84.reuse, RZ ;  /* 0x0000005459687210 */ /* 0x080fe20007f5e0ff */
[----:B------:R-:W-:Y:S01]  /*2680*/  IMAD R3, R169, 0x60, RZ ;  /* 0x00000060a9037824 */ /* 0x000fe200078e02ff */
[----:B------:R-:W-:-:S02]  /*2690*/  IADD3 R106, P1, R93, R84, RZ ;  /* 0x000000545d6a7210 */ /* 0x000fc40007f3e0ff */
[----:B------:R-:W-:Y:S01]  /*26a0*/  IADD3 R108, P0, R95, R84, RZ ;  /* 0x000000545f6c7210 */ /* 0x000fe20007f1e0ff */
[C---:B------:R-:W-:Y:S01]  /*26b0*/  IMAD.IADD R136, R145.reuse, 0x1, R139 ;  /* 0x0000000191887824 */ /* 0x040fe200078e028b */
[----:B------:R-:W-:Y:S01]  /*26c0*/  IADD3 R134, R145, R137, RZ ;  /* 0x0000008991867210 */ /* 0x000fe20007ffe0ff */
[----:B------:R-:W-:Y:S01]  /*26d0*/  IMAD.IADD R76, R157, 0x1, R3 ;  /* 0x000000019d4c7824 */ /* 0x000fe200078e0203 */
[----:B------:R-:W-:Y:S01]  /*26e0*/  IADD3 R138, R145, R140, RZ ;  /* 0x0000008c918a7210 */ /* 0x000fe20007ffe0ff */
[C---:B------:R-:W-:Y:S01]  /*26f0*/  IMAD.SHL.U32 R101, R158.reuse, 0x20, RZ ;  /* 0x000000209e657824 */ /* 0x040fe200078e00ff */
[C-C-:B------:R-:W-:Y:S01]  /*2700*/  SHF.L.U64.HI R0, R158.reuse, 0x4, R159.reuse ;  /* 0x000000049e007819 */ /* 0x140fe2000001029f */
[----:B------:R-:W-:Y:S01]  /*2710*/  IMAD R3, R159, 0x60, RZ ;  /* 0x000000609f037824 */ /* 0x000fe200078e02ff */
[C---:B------:R-:W-:Y:S01]  /*2720*/  SHF.L.U32 R99, R158.reuse, 0x4, RZ ;  /* 0x000000049e637819 */ /* 0x040fe200000006ff */
[----:B------:R-:W-:Y:S01]  /*2730*/  IMAD.SHL.U32 R143, R141, 0x20, RZ ;  /* 0x000000208d8f7824 */ /* 0x000fe200078e00ff */
[----:B------:R-:W-:Y:S01]  /*2740*/  SHF.L.U64.HI R100, R158, 0x5, R159 ;  /* 0x000000059e647819 */ /* 0x000fe2000001029f */
[----:B------:R-:W-:-:S02]  /*2750*/  IMAD.X R103, R92, 0x1, R81, P2 ;  /* 0x000000015c677824 */ /* 0x000fc400010e0651 */
[--C-:B------:R-:W-:Y:S02]  /*2760*/  IMAD.X R105, R96, 0x1, R81.reuse, P1 ;  /* 0x0000000160697824 */ /* 0x100fe400008e0651 */
[----:B------:R-:W-:Y:S01]  /*2770*/  IMAD.X R107, R98, 0x1, R81, P0 ;  /* 0x00000001626b7824 */ /* 0x000fe200000e0651 */
[----:B------:R-:W-:Y:S01]  /*2780*/  IADD3 R135, R145, R138, RZ ;  /* 0x0000008a91877210 */ /* 0x000fe20007ffe0ff */
[----:B------:R-:W-:-:S04]  /*2790*/  IMAD.WIDE.U32 R158, R158, 0x60, RZ ;  /* 0x000000609e9e7825 */ /* 0x000fc800078e00ff */
[----:B------:R-:W-:Y:S02]  /*27a0*/  IMAD R141, R141, 0x30, RZ ;  /* 0x000000308d8d7824 */ /* 0x000fe400078e02ff */
[C---:B------:R-:W-:Y:S02]  /*27b0*/  IMAD.IADD R133, R145.reuse, 0x1, R136 ;  /* 0x0000000191857824 */ /* 0x040fe400078e0288 */
[----:B------:R-:W-:Y:S01]  /*27c0*/  IMAD.IADD R132, R145, 0x1, R134 ;  /* 0x0000000191847824 */ /* 0x000fe200078e0286 */
[----:B------:R-:W-:Y:S01]  /*27d0*/  SHF.L.U64.HI R97, R99, 0x1, R0 ;  /* 0x0000000163617819 */ /* 0x000fe20000010200 */
[C---:B------:R-:W-:Y:S01]  /*27e0*/  VIADD R20, R24.reuse, 0x40 ;  /* 0x0000004018147836 */ /* 0x040fe20000000000 */
[----:B------:R-:W-:Y:S01]  /*27f0*/  SHF.L.U64.HI R100, R101, 0x1, R100 ;  /* 0x0000000165647819 */ /* 0x000fe20000010264 */
[----:B------:R-:W-:Y:S01]  /*2800*/  VIADD R18, R24, 0xc0 ;  /* 0x000000c018127836 */ /* 0x000fe20000000000 */
[----:B------:R-:W-:Y:S01]  /*2810*/  SHF.L.U64.HI R103, R104, 0x1, R103 ;  /* 0x0000000168677819 */ /* 0x000fe20000010267 */
[----:B------:R-:W-:Y:S01]  /*2820*/  IMAD.MOV.U32 R17, RZ, RZ, R165 ;  /* 0x000000ffff117224 */ /* 0x000fe200078e00a5 */
[----:B------:R-:W-:Y:S01]  /*2830*/  SHF.L.U64.HI R105, R106, 0x1, R105 ;  /* 0x000000016a697819 */ /* 0x000fe20000010269 */
[----:B------:R-:W-:Y:S01]  /*2840*/  IMAD.SHL.U32 R99, R99, 0x2, RZ ;  /* 0x0000000263637824 */ /* 0x000fe200078e00ff */
[----:B------:R-:W-:Y:S01]  /*2850*/  SHF.L.U64.HI R107, R108, 0x1, R107 ;  /* 0x000000016c6b7819 */ /* 0x000fe2000001026b */
[----:B------:R-:W-:Y:S01]  /*2860*/  IMAD.SHL.U32 R101, R101, 0x2, RZ ;  /* 0x0000000265657824 */ /* 0x000fe200078e00ff */
[----:B------:R-:W-:Y:S01]  /*2870*/  IADD3 R19, R24, 0x80, RZ ;  /* 0x0000008018137810 */ /* 0x000fe20007ffe0ff */
[----:B------:R-:W-:Y:S01]  /*2880*/  IMAD.SHL.U32 R106, R106, 0x2, RZ ;  /* 0x000000026a6a7824 */ /* 0x000fe200078e00ff */
[----:B------:R-:W-:Y:S01]  /*2890*/  IADD3 R102, R159, R3, RZ ;  /* 0x000000039f667210 */ /* 0x000fe20007ffe0ff */
[----:B------:R-:W-:Y:S01]  /*28a0*/  IMAD.SHL.U32 R108, R108, 0x2, RZ ;  /* 0x000000026c6c7824 */ /* 0x000fe200078e00ff */
[----:B------:R-:W-:-:S02]  /*28b0*/  SHF.R.S32.HI R131, RZ, 0x1f, R145 ;  /* 0x0000001fff837819 */ /* 0x000fc40000011491 */
[----:B------:R-:W-:Y:S02]  /*28c0*/  SHF.R.S32.HI R130, RZ, 0x1f, R143 ;  /* 0x0000001fff827819 */ /* 0x000fe4000001148f */
[----:B------:R-:W-:Y:S02]  /*28d0*/  SHF.R.S32.HI R128, RZ, 0x1f, R141 ;  /* 0x0000001fff807819 */ /* 0x000fe4000001148d */
[----:B------:R-:W-:Y:S02]  /*28e0*/  SHF.R.S32.HI R129, RZ, 0x1f, R140 ;  /* 0x0000001fff817819 */ /* 0x000fe4000001148c */
[----:B------:R-:W-:Y:S02]  /*28f0*/  SHF.R.S32.HI R127, RZ, 0x1f, R139 ;  /* 0x0000001fff7f7819 */ /* 0x000fe4000001148b */
[----:B------:R-:W-:Y:S02]  /*2900*/  SHF.R.S32.HI R125, RZ, 0x1f, R137 ;  /* 0x0000001fff7d7819 */ /* 0x000fe40000011489 */
[----:B------:R-:W-:-:S02]  /*2910*/  SHF.L.U32 R104, R104, 0x1, RZ ;  /* 0x0000000168687819 */ /* 0x000fc400000006ff */
[----:B------:R-:W-:Y:S02]  /*2920*/  SHF.R.S32.HI R126, RZ, 0x1f, R138 ;  /* 0x0000001fff7e7819 */ /* 0x000fe4000001148a */
[----:B------:R-:W-:Y:S02]  /*2930*/  SHF.R.S32.HI R124, RZ, 0x1f, R136 ;  /* 0x0000001fff7c7819 */ /* 0x000fe40000011488 */
[----:B------:R-:W-:Y:S02]  /*2940*/  SHF.R.S32.HI R122, RZ, 0x1f, R134 ;  /* 0x0000001fff7a7819 */ /* 0x000fe40000011486 */
[----:B------:R-:W-:Y:S02]  /*2950*/  SHF.R.S32.HI R123, RZ, 0x1f, R135 ;  /* 0x0000001fff7b7819 */ /* 0x000fe40000011487 */
[----:B------:R-:W-:Y:S02]  /*2960*/  SHF.R.S32.HI R121, RZ, 0x1f, R133 ;  /* 0x0000001fff797819 */ /* 0x000fe40000011485 */
[----:B------:R-:W-:-:S07]  /*2970*/  SHF.R.S32.HI R120, RZ, 0x1f, R132 ;  /* 0x0000001fff787819 */ /* 0x000fce0000011484 */
.L_x_2671:
[----:B------:R-:W-:Y:S01]  /*2980*/  IMAD.SHL.U32 R22, R17, 0x40, RZ ;  /* 0x0000004011167824 */ /* 0x000fe200078e00ff */
[----:B------:R-:W-:Y:S01]  /*2990*/  BSSY B2, `(.L_x_2616) ;  /* 0x0000931000027945 */ /* 0x000fe20003800000 */
[----:B------:R-:W-:Y:S02]  /*29a0*/  IMAD.MOV.U32 R111, RZ, RZ, R109 ;  /* 0x000000ffff6f7224 */ /* 0x000fe400078e006d */
[----:B------:R-:W-:Y:S04]  /*29b0*/  VIADD R21, R22, 0xffffffc0 ;  /* 0xffffffc016157836 */ /* 0x000fe80000000000 */
[--C-:B------:R-:W-:Y:S02]  /*29c0*/  IMAD.IADD R59, R52, 0x1, -R21.reuse ;  /* 0x00000001343b7824 */ /* 0x100fe400078e0a15 */
[----:B------:R-:W-:Y:S03]  /*29d0*/  IMAD.IADD R58, R70, 0x1, -R21 ;  /* 0x00000001463a7824 */ /* 0x000fe600078e0a15 */
[CC--:B------:R-:W-:Y:S02]  /*29e0*/  ISETP.GE.AND P0, PT, R146.reuse, R59.reuse, PT ;  /* 0x0000003b9200720c */ /* 0x0c0fe40003f06270 */
[CC--:B------:R-:W-:Y:S02]  /*29f0*/  ISETP.GE.AND P4, PT, R75.reuse, R59.reuse, PT ;  /* 0x0000003b4b00720c */ /* 0x0c0fe40003f86270 */
[-C--:B------:R-:W-:Y:S02]  /*2a00*/  ISETP.GE.AND P0, PT, R146, R58.reuse, !P0 ;  /* 0x0000003a9200720c */ /* 0x080fe40004706270 */
[-C--:B------:R-:W-:Y:S02]  /*2a10*/  ISETP.GE.AND P4, PT, R75, R58.reuse, !P4 ;  /* 0x0000003a4b00720c */ /* 0x080fe40006786270 */
[C---:B------:R-:W-:Y:S04]  /*2a20*/  ISETP.GE.AND P2, PT, R74.reuse, R59, PT ;  /* 0x0000003b4a00720c */ /* 0x040fe80003f46270 */
[----:B------:R-:W-:Y:S05]  /*2a30*/  ISETP.GE.AND P2, PT, R74, R58, !P2 ;  /* 0x0000003a4a00720c */ /* 0x000fea0005746270 */
[----:B---3--:R-:W2:Y:S02]  /*2a40*/  @P0 LD.E.128 R12, desc[UR6][R110.64] ;  /* 0x000000066e0c0980 */ /* 0x008ea4000c101d00 */
[C---:B------:R-:W-:Y:S05]  /*2a50*/  @P4 IADD3 R2, P1, R110.reuse, R99, RZ ;  /* 0x000000636e024210 */ /* 0x040fea0007f3e0ff */
[----:B------:R-:W-:Y:S01]  /*2a60*/  @P4 IMAD.X R3, R111, 0x1, R97, P1 ;  /* 0x000000016f034824 */ /* 0x000fe200008e0661 */
[C---:B------:R-:W-:Y:S04]  /*2a70*/  @P4 LEA R30, P1, R63.reuse, R118, 0x1 ;  /* 0x000000763f1e4211 */ /* 0x040fe800078208ff */
[----:B------:R-:W-:Y:S02]  /*2a80*/  @P4 LEA.HI.X R31, R63, R119, R64, 0x1, P1 ;  /* 0x000000773f1f4211 */ /* 0x000fe400008f0c40 */
[----:B------:R-:W-:Y:S05]  /*2a90*/  @P2 IADD3 R40, P1, R110, R101, RZ ;  /* 0x000000656e282210 */ /* 0x000fea0007f3e0ff */
[----:B------:R-:W-:Y:S01]  /*2aa0*/  @P2 IMAD.X R41, R111, 0x1, R100, P1 ;  /* 0x000000016f292824 */ /* 0x000fe200008e0664 */
[----:B------:R-:W-:Y:S05]  /*2ab0*/  @P2 IADD3 R42, P1, R118, R77, RZ ;  /* 0x0000004d762a2210 */ /* 0x000fea0007f3e0ff */
[----:B------:R-:W-:Y:S01]  /*2ac0*/  @P2 IMAD.X R43, R119, 0x1, R78, P1 ;  /* 0x00000001772b2824 */ /* 0x000fe200008e064e */
[C---:B------:R-:W-:Y:S04]  /*2ad0*/  ISETP.GE.AND P1, PT, R73.reuse, R59, PT ;  /* 0x0000003b4900720c */ /* 0x040fe80003f26270 */
[----:B------:R-:W-:Y:S01]  /*2ae0*/  ISETP.GE.AND P1, PT, R73, R58, !P1 ;  /* 0x0000003a4900720c */ /* 0x000fe20004f26270 */
[----:B--2---:R1:W-:Y:S04]  /*2af0*/  @P0 ST.E.128 desc[UR6][R118.64], R12 ;  /* 0x0000000c76000985 */ /* 0x0043e8000c101d06 */
[----:B------:R-:W2:Y:S04]  /*2b00*/  @P0 LD.E.128 R8, desc[UR6][R110.64+0x80] ;  /* 0x000080066e080980 */ /* 0x000ea8000c101d00 */
[----:B--2---:R2:W-:Y:S04]  /*2b10*/  @P0 ST.E.128 desc[UR6][R118.64+0x80], R8 ;  /* 0x0000800876000985 */ /* 0x0045e8000c101d06 */
[----:B------:R-:W3:Y:S04]  /*2b20*/  @P0 LD.E.128 R4, desc[UR6][R110.64+0x100] ;  /* 0x000100066e040980 */ /* 0x000ee8000c101d00 */
[----:B---3--:R3:W-:Y:S04]  /*2b30*/  @P0 ST.E.128 desc[UR6][R118.64+0x100], R4 ;  /* 0x0001000476000985 */ /* 0x0087e8000c101d06 */
[----:B------:R-:W4:Y:S04]  /*2b40*/  @P0 LD.E.128 R36, desc[UR6][R110.64+0x180] ;  /* 0x000180066e240980 */ /* 0x000f28000c101d00 */
[----:B----4-:R-:W-:Y:S04]  /*2b50*/  @P0 ST.E.128 desc[UR6][R118.64+0x180], R36 ;  /* 0x0001802476000985 */ /* 0x010fe8000c101d06 */
[----:B-1----:R-:W4:Y:S04]  /*2b60*/  @P4 LD.E.128 R12, desc[UR6][R2.64] ;  /* 0x00000006020c4980 */ /* 0x002f28000c101d00 */
[----:B----4-:R1:W-:Y:S04]  /*2b70*/  @P4 ST.E.128 desc[UR6][R30.64], R12 ;  /* 0x0000000c1e004985 */ /* 0x0103e8000c101d06 */
[----:B--2---:R-:W2:Y:S04]  /*2b80*/  @P4 LD.E.128 R8, desc[UR6][R2.64+0x80] ;  /* 0x0000800602084980 */ /* 0x004ea8000c101d00 */
[----:B--2---:R2:W-:Y:S04]  /*2b90*/  @P4 ST.E.128 desc[UR6][R30.64+0x80], R8 ;  /* 0x000080081e004985 */ /* 0x0045e8000c101d06 */
[----:B---3--:R-:W3:Y:S04]  /*2ba0*/  @P4 LD.E.128 R4, desc[UR6][R2.64+0x100] ;  /* 0x0001000602044980 */ /* 0x008ee8000c101d00 */
[----:B---3--:R3:W-:Y:S04]  /*2bb0*/  @P4 ST.E.128 desc[UR6][R30.64+0x100], R4 ;  /* 0x000100041e004985 */ /* 0x0087e8000c101d06 */
[----:B------:R4:W5:Y:S02]  /*2bc0*/  @P4 LD.E.128 R32, desc[UR6][R2.64+0x180] ;  /* 0x0001800602204980 */ /* 0x000964000c101d00 */
[----:B----4-:R-:W-:Y:S05]  /*2bd0*/  @P1 IADD3 R2, P3, R110, R158, RZ ;  /* 0x0000009e6e021210 */ /* 0x010fea0007f7e0ff */
[----:B------:R-:W-:Y:S01]  /*2be0*/  @P1 IMAD.X R3, R111, 0x1, R102, P3 ;  /* 0x000000016f031824 */ /* 0x000fe200018e0666 */
[----:B-----5:R4:W-:Y:S04]  /*2bf0*/  @P4 ST.E.128 desc[UR6][R30.64+0x180], R32 ;  /* 0x000180201e004985 */ /* 0x0209e8000c101d06 */
[----:B-1----:R-:W5:Y:S04]  /*2c00*/  @P2 LD.E.128 R12, desc[UR6][R40.64] ;  /* 0x00000006280c2980 */ /* 0x002f68000c101d00 */
[----:B-----5:R1:W-:Y:S04]  /*2c10*/  @P2 ST.E.128 desc[UR6][R42.64], R12 ;  /* 0x0000000c2a002985 */ /* 0x0203e8000c101d06 */
[----:B--2---:R-:W2:Y:S04]  /*2c20*/  @P2 LD.E.128 R8, desc[UR6][R40.64+0x80] ;  /* 0x0000800628082980 */ /* 0x004ea8000c101d00 */
[----:B--2---:R2:W-:Y:S04]  /*2c30*/  @P2 ST.E.128 desc[UR6][R42.64+0x80], R8 ;  /* 0x000080082a002985 */ /* 0x0045e8000c101d06 */
[----:B---3--:R-:W3:Y:S04]  /*2c40*/  @P2 LD.E.128 R4, desc[UR6][R40.64+0x100] ;  /* 0x0001000628042980 */ /* 0x008ee8000c101d00 */
[----:B---3--:R3:W-:Y:S04]  /*2c50*/  @P2 ST.E.128 desc[UR6][R42.64+0x100], R4 ;  /* 0x000100042a002985 */ /* 0x0087e8000c101d06 */
[----:B------:R-:W5:Y:S04]  /*2c60*/  @P2 LD.E.128 R36, desc[UR6][R40.64+0x180] ;  /* 0x0001800628242980 */ /* 0x000f68000c101d00 */
[----:B-----5:R1:W-:Y:S01]  /*2c70*/  @P2 ST.E.128 desc[UR6][R42.64+0x180], R36 ;  /* 0x000180242a002985 */ /* 0x0203e2000c101d06 */
[----:B----4-:R-:W-:Y:S03]  /*2c80*/  @P1 IADD3 R30, P2, R118, R156, RZ ;  /* 0x0000009c761e1210 */ /* 0x010fe60007f5e0ff */
[----:B------:R-:W4:Y:S02]  /*2c90*/  @P1 LD.E.128 R32, desc[UR6][R2.64] ;  /* 0x0000000602201980 */ /* 0x000f24000c101d00 */
[----:B------:R-:W-:Y:S05]  /*2ca0*/  @P1 IMAD.X R31, R119, 0x1, R76, P2 ;  /* 0x00000001771f1824 */ /* 0x000fea00010e064c */
[----:B----4-:R4:W-:Y:S04]  /*2cb0*/  @P1 ST.E.128 desc[UR6][R30.64], R32 ;  /* 0x000000201e001985 */ /* 0x0109e8000c101d06 */
[----:B-1----:R-:W5:Y:S04]  /*2cc0*/  @P1 LD.E.128 R12, desc[UR6][R2.64+0x80] ;  /* 0x00008006020c1980 */ /* 0x002f68000c101d00 */
[----:B-----5:R4:W-:Y:S04]  /*2cd0*/  @P1 ST.E.128 desc[UR6][R30.64+0x80], R12 ;  /* 0x0000800c1e001985 */ /* 0x0209e8000c101d06 */
[----:B--2---:R-:W2:Y:S04]  /*2ce0*/  @P1 LD.E.128 R8, desc[UR6][R2.64+0x100] ;  /* 0x0001000602081980 */ /* 0x004ea8000c101d00 */
[----:B--2---:R4:W-:Y:S04]  /*2cf0*/  @P1 ST.E.128 desc[UR6][R30.64+0x100], R8 ;  /* 0x000100081e001985 */ /* 0x0049e8000c101d06 */
[----:B---3--:R-:W2:Y:S04]  /*2d00*/  @P1 LD.E.128 R4, desc[UR6][R2.64+0x180] ;  /* 0x0001800602041980 */ /* 0x008ea8000c101d00 */
[----:B--2---:R4:W-:Y:S04]  /*2d10*/  @P1 ST.E.128 desc[UR6][R30.64+0x180], R4 ;  /* 0x000180041e001985 */ /* 0x0049e8000c101d06 */
[----:B------:R-:W2:Y:S04]  /*2d20*/  LD.E R23, desc[UR6][R26.64+0xd0] ;  /* 0x0000d0061a177980 */ /* 0x000ea8000c101900 */
[----:B------:R-:W3:Y:S01]  /*2d30*/  LD.E R109, desc[UR6][R26.64+0x130] ;  /* 0x000130061a6d7980 */ /* 0x000ee2000c101900 */
[----:B--2---:R-:W-:Y:S01]  /*2d40*/  ISETP.NE.AND P2, PT, R23, RZ, PT ;  /* 0x000000ff1700720c */ /* 0x004fe20003f45270 */
[----:B---3--:R-:W-:Y:S05]  /*2d50*/  IMAD.U32 R109, R109, -0x40, RZ ;  /* 0xffffffc06d6d7824 */ /* 0x008fea00078e00ff */
[C---:B------:R-:W-:Y:S04]  /*2d60*/  LEA R110, P1, R109.reuse, R110, 0x1 ;  /* 0x0000006e6d6e7211 */ /* 0x040fe800078208ff */
[----:B------:R-:W-:Y:S03]  /*2d70*/  LEA.HI.X.SX32 R109, R109, R111, 0x1, P1 ;  /* 0x0000006f6d6d7211 */ /* 0x000fe600008f0eff */
[----:B----4-:R-:W-:Y:S06]  /*2d80*/  @!P2 BRA `(.L_x_2617) ;  /* 0x0000008800f4a947 */ /* 0x010fec0003800000 */
[----:B------:R-:W2:Y:S02]  /*2d90*/  LD.E.U8 R0, desc[UR6][R26.64+0x1b3] ;  /* 0x0001b3061a007980 */ /* 0x000ea4000c101100 */
[----:B--2---:R-:W-:Y:S11]  /*2da0*/  ISETP.NE.AND P1, PT, R0, RZ, PT ;  /* 0x000000ff0000720c */ /* 0x004ff60003f25270 */
[----:B------:R-:W-:Y:S02]  /*2db0*/  @!UPT UIADD3 URZ, URZ, URZ, URZ ;  /* 0x0000003f3f3ff290 */ /* 0x000fe4000fffe03f */
[----:B------:R-:W-:Y:S05]  /*2dc0*/  @!P1 BRA `(.L_x_2618) ;  /* 0x0000003000209947 */ /* 0x000fea0003800000 */
[CC--:B------:R-:W-:Y:S01]  /*2dd0*/  ISETP.GE.AND P3, PT, R74.reuse, R59.reuse, PT ;  /* 0x0000003b4a00720c */ /* 0x0c0fe20003f66270 */
[----:B------:R-:W-:Y:S01]  /*2de0*/  BSSY B0, `(.L_x_2619) ;  /* 0x00000ba000007945 */ /* 0x000fe20003800000 */
[C---:B------:R-:W-:Y:S02]  /*2df0*/  ISETP.GE.AND P2, PT, R73.reuse, R59, PT ;  /* 0x0000003b4900720c */ /* 0x040fe40003f46270 */
[-C--:B------:R-:W-:Y:S02]  /*2e00*/  ISETP.GE.AND P3, PT, R74, R58.reuse, !P3 ;  /* 0x0000003a4a00720c */ /* 0x080fe40005f66270 */
[----:B------:R-:W-:Y:S01]  /*2e10*/  ISETP.GE.AND P2, PT, R73, R58, !P2 ;  /* 0x0000003a4900720c */ /* 0x000fe20005746270 */
[----:B------:R-:W-:Y:S01]  /*2e20*/  @!UPT UIADD3 URZ, URZ, URZ, URZ ;  /* 0x0000003f3f3ff290 */ /* 0x000fe2000fffe03f */
[----:B------:R-:W-:Y:S11]  /*2e30*/  @!P0 BRA `(.L_x_2620) ;  /* 0x0000000800d08947 */ /* 0x000ff60003800000 */
[-C--:B------:R-:W-:Y:S01]  /*2e40*/  ISETP.GE.AND P0, PT, R24, R23.reuse, PT ;  /* 0x000000171800720c */ /* 0x080fe20003f06270 */
[----:B------:R-:W2:Y:S01]  /*2e50*/  LD.E.128 R36, desc[UR6][R112.64] ;  /* 0x0000000670247980 */ /* 0x000ea2000c101d00 */
[----:B------:R-:W-:Y:S11]  /*2e60*/  ISETP.GE.AND P1, PT, R20, R23, PT ;  /* 0x000000171400720c */ /* 0x000ff60003f26270 */
[----:B------:R-:W3:Y:S06]  /*2e70*/  @!P0 LD.E.64 R48, desc[UR6][R56.64] ;  /* 0x0000000638308980 */ /* 0x000eec000c101b00 */
[----:B------:R-:W4:Y:S01]  /*2e80*/  @!P0 LD.E.64 R30, desc[UR6][R28.64] ;  /* 0x000000061c1e8980 */ /* 0x000f22000c101b00 */
[C---:B--2---:R-:W-:Y:S02]  /*2e90*/  @!P0 LOP3.LUT R34, R36.reuse, 0xffff0000, RZ, 0xc0, !PT ;  /* 0xffff000024228812 */ /* 0x044fe400078ec0ff */
[----:B------:R-:W-:Y:S02]  /*2ea0*/  @!P0 SHF.L.U32 R44, R36, 0x10, RZ ;  /* 0x00000010242c8819 */ /* 0x000fe400000006ff */
[----:B------:R-:W-:Y:S02]  /*2eb0*/  @!P0 LOP3.LUT R35, R37, 0xffff0000, RZ, 0xc0, !PT ;  /* 0xffff000025238812 */ /* 0x000fe400078ec0ff */
[----:B------:R-:W-:Y:S02]  /*2ec0*/  @!P0 SHF.L.U32 R47, R38, 0x10, RZ ;  /* 0x00000010262f8819 */ /* 0x000fe400000006ff */
[C---:B---3--:R-:W-:Y:S01]  /*2ed0*/  @!P0 SHF.L.U32 R43, R48.reuse, 0x10, RZ ;  /* 0x00000010302b8819 */ /* 0x048fe200000006ff */
[C---:B------:R-:W-:Y:S01]  /*2ee0*/  @!P0 IMAD.U32 R46, R49.reuse, 0x10000, RZ ;  /* 0x00010000312e8824 */ /* 0x040fe200078e00ff */
[----:B------:R-:W-:Y:S02]  /*2ef0*/  @!P0 LOP3.LUT R45, R48, 0xffff0000, RZ, 0xc0, !PT ;  /* 0xffff0000302d8812 */ /* 0x000fe400078ec0ff */
[----:B------:R-:W-:Y:S01]  /*2f00*/  @!P0 LOP3.LUT R49, R49, 0xffff0000, RZ, 0xc0, !PT ;  /* 0xffff000031318812 */ /* 0x000fe200078ec0ff */
[----:B------:R-:W-:Y:S01]  /*2f10*/  @!P0 FMUL.FTZ R51, R34, R43 ;  /* 0x0000002b22338220 */ /* 0x000fe20000410000 */
[C---:B----4-:R-:W-:Y:S01]  /*2f20*/  @!P0 SHF.L.U32 R33, R30.reuse, 0x10, RZ ;  /* 0x000000101e218819 */ /* 0x050fe200000006ff */
[----:B------:R-:W-:Y:S01]  /*2f30*/  @!P0 FMUL.FTZ R59, R35, R45 ;  /* 0x0000002d233b8220 */ /* 0x000fe20000410000 */
        /* <DEDUP_REMOVED lines=8> */
[----:B------:R-:W-:Y:S01]  /*2fc0*/  @!P0 FMUL.FTZ R2, R35, R32 ;  /* 0x0000002023028220 */ /* 0x000fe20000410000 */
[----:B------:R-:W-:Y:S02]  /*2fd0*/  @!P0 IMAD.U32 R43, R37, 0x10000, RZ ;  /* 0x00010000252b8824 */ /* 0x000fe400078e00ff */
[----:B------:R-:W-:Y:S01]  /*2fe0*/  @!P0 FMUL.FTZ R111, R34, R49 ;  /* 0x00000031226f8220 */ /* 0x000fe20000410000 */
[----:B------:R-:W-:Y:S01]  /*2ff0*/  @!P0 FMUL.FTZ R3, R33, R30 ;  /* 0x0000001e21038220 */ /* 0x000fe20000410000 */
[----:B------:R-:W-:Y:S01]  /*3000*/  @!P0 F2FP.BF16.F32.PACK_AB R51, R0, R51 ;  /* 0x000000330033823e */ /* 0x000fe200000010ff */
[----:B------:R-:W-:Y:S01]  /*3010*/  @!P0 FMUL.FTZ R4, R34, R31 ;  /* 0x0000001f22048220 */ /* 0x000fe20000410000 */
[----:B------:R-:W-:Y:S02]  /*3020*/  @!P0 IMAD.U32 R44, R39, 0x10000, RZ ;  /* 0x00010000272c8824 */ /* 0x000fe400078e00ff */
[----:B------:R-:W-:Y:S01]  /*3030*/  @!P0 FMUL.FTZ R50, R33, R46 ;  /* 0x0000002e21328220 */ /* 0x000fe20000410000 */
[----:B------:R-:W-:Y:S01]  /*3040*/  @!P0 MOV R36, R51 ;  /* 0x0000003300248202 */ /* 0x000fe20000000f00 */
[----:B------:R-:W-:Y:S01]  /*3050*/  @!P0 FFMA.FTZ R2, R45, R43, R2 ;  /* 0x0000002b2d028223 */ /* 0x000fe20000010002 */
[----:B------:R-:W-:Y:S01]  /*3060*/  @!P0 FFMA.FTZ R3, R46, R47, R3 ;  /* 0x0000002f2e038223 */ /* 0x000fe20000010003 */
[----:B------:R-:W-:Y:S01]  /*3070*/  @!P0 FFMA.FTZ R59, R43, R32, -R59 ;  /* 0x000000202b3b8223 */ /* 0x000fe2000001083b */
[----:B------:R-:W-:Y:S01]  /*3080*/  @!P0 FFMA.FTZ R111, R44, R31, -R111 ;  /* 0x0000001f2c6f8223 */ /* 0x000fe2000001086f */
[----:B------:R-:W-:Y:S01]  /*3090*/  @!P0 FFMA.FTZ R4, R49, R44, R4 ;  /* 0x0000002c31048223 */ /* 0x000fe20000010004 */
[----:B------:R-:W-:Y:S02]  /*30a0*/  @!P0 FFMA.FTZ R50, R47, R30, -R50 ;  /* 0x0000001e2f328223 */ /* 0x000fe40000010832 */
[----:B------:R-:W-:Y:S02]  /*30b0*/  @!P0 F2FP.BF16.F32.PACK_AB R58, R2, R59 ;  /* 0x0000003b023a823e */ /* 0x000fe400000010ff */
[----:B------:R-:W-:Y:S02]  /*30c0*/  @!P0 F2FP.BF16.F32.PACK_AB R111, R4, R111 ;  /* 0x0000006f046f823e */ /* 0x000fe400000010ff */
[----:B------:R-:W-:Y:S01]  /*30d0*/  @!P0 F2FP.BF16.F32.PACK_AB R50, R3, R50 ;  /* 0x000000320332823e */ /* 0x000fe200000010ff */
[----:B------:R-:W-:Y:S02]  /*30e0*/  @!P0 IMAD.MOV.U32 R37, RZ, RZ, R58 ;  /* 0x000000ffff258224 */ /* 0x000fe400078e003a */
[----:B------:R-:W-:Y:S01]  /*30f0*/  @!P0 IMAD.MOV.U32 R39, RZ, RZ, R111 ;  /* 0x000000ffff278224 */ /* 0x000fe200078e006f */
[----:B------:R-:W-:Y:S02]  /*3100*/  @!P0 MOV R38, R50 ;  /* 0x0000003200268202 */ /* 0x000fe40000000f00 */
[----:B------:R-:W-:Y:S03]  /*3110*/  ISETP.GE.AND P0, PT, R19, R23, PT ;  /* 0x000000171300720c */ /* 0x000fe60003f06270 */
[----:B------:R1:W-:Y:S08]  /*3120*/  ST.E.128 desc[UR6][R160.64], R36 ;  /* 0x00000024a0007985 */ /* 0x0003f0000c101d06 */
[----:B------:R-:W2:Y:S06]  /*3130*/  @!P1 LD.E.64 R30, desc[UR6][R28.64+0x40] ;  /* 0x000040061c1e9980 */ /* 0x000eac000c101b00 */
[----:B------:R-:W3:Y:S08]  /*3140*/  LD.E.128 R32, desc[UR6][R112.64+0x80] ;  /* 0x0000800670207980 */ /* 0x000ef0000c101d00 */
[----:B------:R-:W4:Y:S01]  /*3150*/  @!P1 LD.E.64 R48, desc[UR6][R56.64+0x40] ;  /* 0x0000400638309980 */ /* 0x000f22000c101b00 */
[C---:B--2---:R-:W-:Y:S02]  /*3160*/  @!P1 SHF.L.U32 R41, R30.reuse, 0x10, RZ ;  /* 0x000000101e299819 */ /* 0x044fe400000006ff */
[----:B------:R-:W-:Y:S01]  /*3170*/  @!P1 LOP3.LUT R40, R30, 0xffff0000, RZ, 0xc0, !PT ;  /* 0xffff00001e289812 */ /* 0x000fe200078ec0ff */
[C---:B------:R-:W-:Y:S01]  /*3180*/  @!P1 IMAD.U32 R30, R31.reuse, 0x10000, RZ ;  /* 0x000100001f1e9824 */ /* 0x040fe200078e00ff */
[----:B------:R-:W-:Y:S02]  /*3190*/  @!P1 LOP3.LUT R31, R31, 0xffff0000, RZ, 0xc0, !PT ;  /* 0xffff00001f1f9812 */ /* 0x000fe400078ec0ff */
[----:B---3--:R-:W-:Y:S01]  /*31a0*/  @!P1 LOP3.LUT R42, R32, 0xffff0000, RZ, 0xc0, !PT ;  /* 0xffff0000202a9812 */ /* 0x008fe200078ec0ff */
[----:B------:R-:W-:Y:S01]  /*31b0*/  @!P1 IMAD.U32 R47, R34, 0x10000, RZ ;  /* 0x00010000222f9824 */ /* 0x000fe200078e00ff */
[----:B------:R-:W-:Y:S02]  /*31c0*/  @!P1 SHF.L.U32 R46, R32, 0x10, RZ ;  /* 0x00000010202e9819 */ /* 0x000fe400000006ff */
[----:B-1----:R-:W-:Y:S01]  /*31d0*/  @!P1 LOP3.LUT R37, R33, 0xffff0000, RZ, 0xc0, !PT ;  /* 0xffff000021259812 */ /* 0x002fe200078ec0ff */
[----:B------:R-:W-:Y:S01]  /*31e0*/  @!P1 FMUL.FTZ R5, R42, R41 ;  /* 0x000000292a059220 */ /* 0x000fe20000410000 */
[----:B------:R-:W-:Y:S02]  /*31f0*/  @!P1 LOP3.LUT R39, R34, 0xffff0000, RZ, 0xc0, !PT ;  /* 0xffff000022279812 */ /* 0x000fe400078ec0ff */
[C---:B----4-:R-:W-:Y:S01]  /*3200*/  @!P1 SHF.L.U32 R44, R48.reuse, 0x10, RZ ;  /* 0x00000010302c9819 */ /* 0x050fe200000006ff */
[----:B------:R-:W-:Y:S01]  /*3210*/  @!P1 FMUL.FTZ R6, R37, R40 ;  /* 0x0000002825069220 */ /* 0x000fe20000410000 */
[----:B------:R-:W-:Y:S01]  /*3220*/  @!P1 LOP3.LUT R43, R48, 0xffff0000, RZ, 0xc0, !PT ;  /* 0xffff0000302b9812 */ /* 0x000fe200078ec0ff */
[C---:B------:R-:W-:Y:S01]  /*3230*/  @!P1 IMAD.U32 R48, R49.reuse, 0x10000, RZ ;  /* 0x0001000031309824 */ /* 0x040fe200078e00ff */
[----:B------:R-:W-:Y:S01]  /*3240*/  @!P1 LOP3.LUT R49, R49, 0xffff0000, RZ, 0xc0, !PT ;  /* 0xffff000031319812 */ /* 0x000fe200078ec0ff */
[----:B------:R-:W-:Y:S01]  /*3250*/  @!P1 FMUL.FTZ R7, R39, R30 ;  /* 0x0000001e27079220 */ /* 0x000fe20000410000 */
[----:B------:R-:W-:Y:S01]  /*3260*/  @!P1 LOP3.LUT R36, R35, 0xffff0000, RZ, 0xc0, !PT ;  /* 0xffff000023249812 */ /* 0x000fe200078ec0ff */
[----:B------:R-:W-:Y:S01]  /*3270*/  @!P1 FMUL.FTZ R51, R37, R43 ;  /* 0x0000002b25339220 */ /* 0x000fe20000410000 */
[----:B------:R-:W-:Y:S01]  /*3280*/  @!P1 SHF.L.U32 R45, R33, 0x10, RZ ;  /* 0x00000010212d9819 */ /* 0x000fe200000006ff */
[----:B------:R-:W-:Y:S01]  /*3290*/  @!P1 FMUL.FTZ R50, R42, R44 ;  /* 0x0000002c2a329220 */ /* 0x000fe20000410000 */
[----:B------:R-:W-:Y:S01]  /*32a0*/  @!P1 FFMA.FTZ R5, R44, R46, R5 ;  /* 0x0000002e2c059223 */ /* 0x000fe20000010005 */
[----:B------:R-:W-:Y:S01]  /*32b0*/  @!P1 SHF.L.U32 R44, R35, 0x10, RZ ;  /* 0x00000010232c9819 */ /* 0x000fe200000006ff */
        /* <DEDUP_REMOVED lines=9> */
[----:B------:R-:W-:Y:S01]  /*3350*/  @!P1 FFMA.FTZ R50, R46, R41, -R50 ;  /* 0x000000292e329223 */ /* 0x000fe20000010832 */
[----:B------:R-:W-:Y:S02]  /*3360*/  @!P1 F2FP.BF16.F32.PACK_AB R51, R6, R51 ;  /* 0x000000330633923e */ /* 0x000fe400000010ff */
[----:B------:R-:W-:Y:S02]  /*3370*/  @!P1 F2FP.BF16.F32.PACK_AB R58, R7, R58 ;  /* 0x0000003a073a923e */ /* 0x000fe400000010ff */
[----:B------:R-:W-:Y:S01]  /*3380*/  @!P1 F2FP.BF16.F32.PACK_AB R50, R5, R50 ;  /* 0x000000320532923e */ /* 0x000fe200000010ff */
[----:B------:R-:W-:Y:S01]  /*3390*/  @!P1 IMAD.MOV.U32 R33, RZ, RZ, R51 ;  /* 0x000000ffff219224 */ /* 0x000fe200078e0033 */
[----:B------:R-:W-:Y:S02]  /*33a0*/  @!P1 F2FP.BF16.F32.PACK_AB R59, R8, R59 ;  /* 0x0000003b083b923e */ /* 0x000fe400000010ff */
[----:B------:R-:W-:Y:S02]  /*33b0*/  @!P1 MOV R32, R50 ;  /* 0x0000003200209202 */ /* 0x000fe40000000f00 */
[----:B------:R-:W-:Y:S02]  /*33c0*/  @!P1 MOV R34, R58 ;  /* 0x0000003a00229202 */ /* 0x000fe40000000f00 */
[----:B------:R-:W-:Y:S02]  /*33d0*/  @!P1 MOV R35, R59 ;  /* 0x0000003b00239202 */ /* 0x000fe40000000f00 */
[----:B------:R-:W-:Y:S03]  /*33e0*/  ISETP.GE.AND P1, PT, R18, R23, PT ;  /* 0x000000171200720c */ /* 0x000fe60003f26270 */
[----:B------:R1:W-:Y:S08]  /*33f0*/  ST.E.128 desc[UR6][R160.64+0x80], R32 ;  /* 0x00008020a0007985 */ /* 0x0003f0000c101d06 */
[----:B------:R-:W2:Y:S08]  /*3400*/  LD.E.128 R36, desc[UR6][R112.64+0x100] ;  /* 0x0001000670247980 */ /* 0x000eb0000c101d00 */
[----:B------:R-:W3:Y:S06]  /*3410*/  @!P0 LD.E.64 R30, desc[UR6][R28.64+0x80] ;  /* 0x000080061c1e8980 */ /* 0x000eec000c101b00 */
[----:B------:R-:W4:Y:S01]  /*3420*/  @!P0 LD.E.64 R48, desc[UR6][R56.64+0x80] ;  /* 0x0000800638308980 */ /* 0x000f22000c101b00 */
[----:B--2---:R-:W-:Y:S01]  /*3430*/  @!P0 LOP3.LUT R42, R36, 0xffff0000, RZ, 0xc0, !PT ;  /* 0xffff0000242a8812 */ /* 0x004fe200078ec0ff */
[----:B------:R-:W-:Y:S01]  /*3440*/  @!P0 IMAD.U32 R47, R38, 0x10000, RZ ;  /* 0x00010000262f8824 */ /* 0x000fe200078e00ff */
[----:B------:R-:W-:Y:S02]  /*3450*/  @!P0 SHF.L.U32 R46, R36, 0x10, RZ ;  /* 0x00000010242e8819 */ /* 0x000fe400000006ff */
[----:B-1----:R-:W-:Y:S02]  /*3460*/  @!P0 LOP3.LUT R33, R37, 0xffff0000, RZ, 0xc0, !PT ;  /* 0xffff000025218812 */ /* 0x002fe400078ec0ff */
[----:B------:R-:W-:Y:S02]  /*3470*/  @!P0 LOP3.LUT R35, R38, 0xffff0000, RZ, 0xc0, !PT ;  /* 0xffff000026238812 */ /* 0x000fe400078ec0ff */
[C---:B---3--:R-:W-:Y:S01]  /*3480*/  @!P0 LOP3.LUT R40, R30.reuse, 0xffff0000, RZ, 0xc0, !PT ;  /* 0xffff00001e288812 */ /* 0x048fe200078ec0ff */
[----:B------:R-:W-:Y:S01]  /*3490*/  @!P0 IMAD.U32 R41, R30, 0x10000, RZ ;  /* 0x000100001e298824 */ /* 0x000fe200078e00ff */
[C---:B------:R-:W-:Y:S02]  /*34a0*/  @!P0 SHF.L.U32 R30, R31.reuse, 0x10, RZ ;  /* 0x000000101f1e8819 */ /* 0x040fe400000006ff */
[----:B------:R-:W-:Y:S01]  /*34b0*/  @!P0 LOP3.LUT R31, R31, 0xffff0000, RZ, 0xc0, !PT ;  /* 0xffff00001f1f8812 */ /* 0x000fe200078ec0ff */
[----:B------:R-:W-:Y:S01]  /*34c0*/  @!P0 FMUL.FTZ R10, R33, R40 ;  /* 0x00000028210a8220 */ /* 0x000fe20000410000 */
[C---:B----4-:R-:W-:Y:S01]  /*34d0*/  @!P0 SHF.L.U32 R44, R48.reuse, 0x10, RZ ;  /* 0x00000010302c8819 */ /* 0x050fe200000006ff */
[----:B------:R-:W-:Y:S01]  /*34e0*/  @!P0 FMUL.FTZ R11, R35, R30 ;  /* 0x0000001e230b8220 */ /* 0x000fe20000410000 */
[----:B------:R-:W-:Y:S01]  /*34f0*/  @!P0 LOP3.LUT R43, R48, 0xffff0000, RZ, 0xc0, !PT ;  /* 0xffff0000302b8812 */ /* 0x000fe200078ec0ff */
[C---:B------:R-:W-:Y:S01]  /*3500*/  @!P0 IMAD.U32 R48, R49.reuse, 0x10000, RZ ;  /* 0x0001000031308824 */ /* 0x040fe200078e00ff */
[----:B------:R-:W-:Y:S01]  /*3510*/  @!P0 LOP3.LUT R49, R49, 0xffff0000, RZ, 0xc0, !PT ;  /* 0xffff000031318812 */ /* 0x000fe200078ec0ff */
[C---:B------:R-:W-:Y:S01]  /*3520*/  @!P0 FMUL.FTZ R9, R42.reuse, R41 ;  /* 0x000000292a098220 */ /* 0x040fe20000410000 */
        /* <DEDUP_REMOVED lines=23> */
[----:B------:R-:W-:Y:S05]  /*36a0*/  @!P0 MOV R39, R59 ;  /* 0x0000003b00278202 */ /* 0x000fea0000000f00 */
        /* <DEDUP_REMOVED lines=13> */
[-C--:B------:R-:W-:Y:S01]  /*3780*/  @!P1 FMUL.FTZ R13, R42, R41.reuse ;  /* 0x000000292a0d9220 */ /* 0x080fe20000410000 */
[C---:B----4-:R-:W-:Y:S01]  /*3790*/  @!P1 SHF.L.U32 R44, R48.reuse, 0x10, RZ ;  /* 0x00000010302c9819 */ /* 0x050fe200000006ff */
[----:B------:R-:W-:Y:S01]  /*37a0*/  @!P1 FMUL.FTZ R14, R37, R40 ;  /* 0x00000028250e9220 */ /* 0x000fe20000410000 */
[----:B------:R-:W-:Y:S01]  /*37b0*/  @!P1 LOP3.LUT R43, R48, 0xffff0000, RZ, 0xc0, !PT ;  /* 0xffff0000302b9812 */ /* 0x000fe200078ec0ff */
[C---:B------:R-:W-:Y:S01]  /*37c0*/  @!P1 IMAD.U32 R48, R49.reuse, 0x10000, RZ ;  /* 0x0001000031309824 */ /* 0x040fe200078e00ff */
[----:B------:R-:W-:Y:S01]  /*37d0*/  @!P1 LOP3.LUT R49, R49, 0xffff0000, RZ, 0xc0, !PT ;  /* 0xffff000031319812 */ /* 0x000fe200078ec0ff */
[----:B------:R-:W-:Y:S01]  /*37e0*/  @!P1 FMUL.FTZ R50, R42, R44 ;  /* 0x0000002c2a329220 */ /* 0x000fe20000410000 */
[----:B------:R-:W-:Y:S01]  /*37f0*/  @!P1 LOP3.LUT R36, R35, 0xffff0000, RZ, 0xc0, !PT ;  /* 0xffff000023249812 */ /* 0x000fe200078ec0ff */
[----:B------:R-:W-:Y:S01]  /*3800*/  @!P1 FFMA.FTZ R13, R44, R46, R13 ;  /* 0x0000002e2c0d9223 */ /* 0x000fe2000001000d */
[----:B------:R-:W-:Y:S01]  /*3810*/  @!P1 SHF.L.U32 R45, R33, 0x10, RZ ;  /* 0x00000010212d9819 */ /* 0x000fe200000006ff */
[----:B------:R-:W-:Y:S01]  /*3820*/  @!P1 FFMA.FTZ R50, R46, R41, -R50 ;  /* 0x000000292e329223 */ /* 0x000fe20000010832 */
[----:B------:R-:W-:Y:S01]  /*3830*/  @!P1 SHF.L.U32 R44, R35, 0x10, RZ ;  /* 0x00000010232c9819 */ /* 0x000fe200000006ff */
        /* <DEDUP_REMOVED lines=20> */
.L_x_2620:
[----:B------:R-:W-:Y:S05]  /*3980*/  BSYNC B0 ;  /* 0x0000000000007941 */ /* 0x000fea0003800000 */
.L_x_2619:
[----:B------:R-:W-:Y:S04]  /*3990*/  BSSY B0, `(.L_x_2621) ;  /* 0x00000c0000007945 */ /* 0x000fe80003800000 */
[----:B------:R-:W-:Y:S05]  /*39a0*/  @!P4 BRA `(.L_x_2622) ;  /* 0x0000000800f8c947 */ /* 0x000fea0003800000 */
[----:B------:R-:W-:Y:S02]  /*39b0*/  LEA R172, P1, R84, R112, 0x1 ;  /* 0x0000007054ac7211 */ /* 0x000fe400078208ff */
[C---:B------:R-:W-:Y:S02]  /*39c0*/  SHF.L.U32 R171, R145.reuse, 0x1, RZ ;  /* 0x0000000191ab7819 */ /* 0x040fe400000006ff */
[----:B------:R-:W-:Y:S02]  /*39d0*/  ISETP.GE.AND P0, PT, R24, R23, PT ;  /* 0x000000171800720c */ /* 0x000fe40003f06270 */
[----:B------:R-:W-:Y:S02]  /*39e0*/  LEA.HI.X R173, R84, R113, R81, 0x1, P1 ;  /* 0x0000007154ad7211 */ /* 0x000fe400008f0c51 */
[----:B------:R-:W-:Y:S02]  /*39f0*/  SHF.L.U64.HI R111, R145, 0x1, R131 ;  /* 0x00000001916f7819 */ /* 0x000fe40000010283 */
[-C--:B------:R-:W-:Y:S01]  /*3a00*/  IADD3 R58, P1, R56, R171.reuse, RZ ;  /* 0x000000ab383a7210 */ /* 0x080fe20007f3e0ff */
[----:B------:R-:W1:Y:S01]  /*3a10*/  LD.E.128 R36, desc[UR6][R172.64] ;  /* 0x00000006ac247980 */ /* 0x000e62000c101d00 */
[----:B------:R-:W-:Y:S02]  /*3a20*/  IADD3 R40, P4, R28, R171, RZ ;  /* 0x000000ab1c287210 */ /* 0x000fe40007f9e0ff */
[----:B------:R-:W-:Y:S02]  /*3a30*/  IADD3.X R59, R57, R111, RZ, P1, !PT ;  /* 0x0000006f393b7210 */ /* 0x000fe40000ffe4ff */
[----:B------:R-:W-:Y:S01]  /*3a40*/  ISETP.GE.AND P1, PT, R20, R23, PT ;  /* 0x000000171400720c */ /* 0x000fe20003f26270 */
[----:B------:R-:W-:Y:S01]  /*3a50*/  IMAD.X R41, R29, 0x1, R111, P4 ;  /* 0x000000011d297824 */ /* 0x000fe200020e066f */
[----:B------:R-:W-:Y:S01]  /*3a60*/  LEA R170, P4, R66, R160, 0x1 ;  /* 0x000000a042aa7211 */ /* 0x000fe200078808ff */
[----:B------:R-:W2:Y:S06]  /*3a70*/  @!P0 LD.E.64 R50, desc[UR6][R58.64] ;  /* 0x000000063a328980 */ /* 0x000eac000c101b00 */
[----:B------:R-:W3:Y:S01]  /*3a80*/  @!P0 LD.E.64 R30, desc[UR6][R40.64] ;  /* 0x00000006281e8980 */ /* 0x000ee2000c101b00 */
[----:B-1----:R-:W-:Y:S01]  /*3a90*/  @!P0 LOP3.LUT R34, R36, 0xffff0000, RZ, 0xc0, !PT ;  /* 0xffff000024228812 */ /* 0x002fe200078ec0ff */
[----:B------:R-:W-:Y:S01]  /*3aa0*/  @!P0 IMAD.U32 R49, R38, 0x10000, RZ ;  /* 0x0001000026318824 */ /* 0x000fe200078e00ff */
[----:B------:R-:W-:Y:S02]  /*3ab0*/  @!P0 SHF.L.U32 R46, R36, 0x10, RZ ;  /* 0x00000010242e8819 */ /* 0x000fe400000006ff */
[----:B------:R-:W-:Y:S02]  /*3ac0*/  @!P0 LOP3.LUT R35, R37, 0xffff0000, RZ, 0xc0, !PT ;  /* 0xffff000025238812 */ /* 0x000fe400078ec0ff */
[C---:B--2---:R-:W-:Y:S01]  /*3ad0*/  @!P0 LOP3.LUT R47, R50.reuse, 0xffff0000, RZ, 0xc0, !PT ;  /* 0xffff0000322f8812 */ /* 0x044fe200078ec0ff */
[----:B------:R-:W-:Y:S02]  /*3ae0*/  @!P0 IMAD.U32 R45, R50, 0x10000, RZ ;  /* 0x00010000322d8824 */ /* 0x000fe400078e00ff */
[C---:B------:R-:W-:Y:S01]  /*3af0*/  @!P0 IMAD.U32 R48, R51.reuse, 0x10000, RZ ;  /* 0x0001000033308824 */ /* 0x040fe200078e00ff */
[----:B------:R-:W-:Y:S01]  /*3b00*/  @!P0 LOP3.LUT R51, R51, 0xffff0000, RZ, 0xc0, !PT ;  /* 0xffff000033338812 */ /* 0x000fe200078ec0ff */
[----:B------:R-:W-:Y:S01]  /*3b10*/  @!P0 FMUL.FTZ R111, R34, R45 ;  /* 0x0000002d226f8220 */ /* 0x000fe20000410000 */
[C---:B---3--:R-:W-:Y:S01]  /*3b20*/  @!P0 LOP3.LUT R32, R30.reuse, 0xffff0000, RZ, 0xc0, !PT ;  /* 0xffff00001e208812 */ /* 0x048fe200078ec0ff */
[----:B------:R-:W-:Y:S01]  /*3b30*/  @!P0 IMAD.U32 R33, R30, 0x10000, RZ ;  /* 0x000100001e218824 */ /* 0x000fe200078e00ff */
[----:B------:R-:W-:Y:S01]  /*3b40*/  @!P0 SHF.L.U32 R30, R31, 0x10, RZ ;  /* 0x000000101f1e8819 */ /* 0x000fe200000006ff */
[----:B------:R-:W-:Y:S01]  /*3b50*/  @!P0 FMUL.FTZ R171, R35, R47 ;  /* 0x0000002f23ab8220 */ /* 0x000fe20000410000 */
[----:B------:R-:W-:Y:S01]  /*3b60*/  @!P0 LOP3.LUT R31, R31, 0xffff0000, RZ, 0xc0, !PT ;  /* 0xffff00001f1f8812 */ /* 0x000fe200078ec0ff */
[-C--:B------:R-:W-:Y:S01]  /*3b70*/  @!P0 FMUL.FTZ R0, R34, R33.reuse ;  /* 0x0000002122008220 */ /* 0x080fe20000410000 */
[----:B------:R-:W-:Y:S01]  /*3b80*/  @!P0 LOP3.LUT R34, R39, 0xffff0000, RZ, 0xc0, !PT ;  /* 0xffff000027228812 */ /* 0x000fe200078ec0ff */
[----:B------:R-:W-:Y:S01]  /*3b90*/  @!P0 FFMA.FTZ R111, R46, R33, -R111 ;  /* 0x000000212e6f8223 */ /* 0x000fe2000001086f */
[----:B------:R-:W-:Y:S01]  /*3ba0*/  @!P0 LOP3.LUT R33, R38, 0xffff0000, RZ, 0xc0, !PT ;  /* 0xffff000026218812 */ /* 0x000fe200078ec0ff */
[----:B------:R-:W-:Y:S01]  /*3bb0*/  @!P0 FFMA.FTZ R0, R45, R46, R0 ;  /* 0x0000002e2d008223 */ /* 0x000fe20000010000 */
[----:B------:R-:W-:Y:S01]  /*3bc0*/  @!P0 SHF.L.U32 R45, R37, 0x10, RZ ;  /* 0x00000010252d8819 */ /* 0x000fe200000006ff */
[----:B------:R-:W-:Y:S01]  /*3bd0*/  @!P0 FMUL.FTZ R2, R35, R32 ;  /* 0x0000002023028220 */ /* 0x000fe20000410000 */
[----:B------:R-:W-:Y:S01]  /*3be0*/  @!P0 SHF.L.U32 R46, R39, 0x10, RZ ;  /* 0x00000010272e8819 */ /* 0x000fe200000006ff */
[C---:B------:R-:W-:Y:S01]  /*3bf0*/  @!P0 FMUL.FTZ R144, R33.reuse, R48 ;  /* 0x0000003021908220 */ /* 0x040fe20000410000 */
[----:B------:R-:W-:Y:S01]  /*3c00*/  @!P0 F2FP.BF16.F32.PACK_AB R111, R0, R111 ;  /* 0x0000006f006f823e */ /* 0x000fe200000010ff */
[-C--:B------:R-:W-:Y:S01]  /*3c10*/  @!P0 FMUL.FTZ R3, R33, R30.reuse ;  /* 0x0000001e21038220 */ /* 0x080fe20000410000 */
[C---:B------:R-:W-:Y:S01]  /*3c20*/  @!P0 FMUL.FTZ R175, R34.reuse, R51 ;  /* 0x0000003322af8220 */ /* 0x040fe20000410000 */
[----:B------:R-:W-:Y:S01]  /*3c30*/  @!P0 FMUL.FTZ R4, R34, R31 ;  /* 0x0000001f22048220 */ /* 0x000fe20000410000 */
[----:B------:R-:W-:Y:S01]  /*3c40*/  @!P0 FFMA.FTZ R2, R47, R45, R2 ;  /* 0x0000002d2f028223 */ /* 0x000fe20000010002 */
[----:B------:R-:W-:Y:S01]  /*3c50*/  @!P0 FFMA.FTZ R144, R49, R30, -R144 ;  /* 0x0000001e31908223 */ /* 0x000fe20000010890 */
[----:B------:R-:W-:Y:S01]  /*3c60*/  @!P0 FFMA.FTZ R3, R48, R49, R3 ;  /* 0x0000003130038223 */ /* 0x000fe20000010003 */
[----:B------:R-:W-:Y:S01]  /*3c70*/  @!P0 FFMA.FTZ R171, R45, R32, -R171 ;  /* 0x000000202dab8223 */ /* 0x000fe200000108ab */
[----:B------:R-:W-:Y:S01]  /*3c80*/  @!P0 FFMA.FTZ R175, R46, R31, -R175 ;  /* 0x0000001f2eaf8223 */ /* 0x000fe200000108af */
[----:B------:R-:W-:Y:S01]  /*3c90*/  @!P0 FFMA.FTZ R4, R51, R46, R4 ;  /* 0x0000002e33048223 */ /* 0x000fe20000010004 */
[----:B------:R-:W-:Y:S01]  /*3ca0*/  @!P0 IMAD.MOV.U32 R36, RZ, RZ, R111 ;  /* 0x000000ffff248224 */ /* 0x000fe200078e006f */
[----:B------:R-:W-:Y:S02]  /*3cb0*/  @!P0 F2FP.BF16.F32.PACK_AB R144, R3, R144 ;  /* 0x000000900390823e */ /* 0x000fe400000010ff */
[----:B------:R-:W-:Y:S02]  /*3cc0*/  @!P0 F2FP.BF16.F32.PACK_AB R164, R2, R171 ;  /* 0x000000ab02a4823e */ /* 0x000fe400000010ff */
[----:B------:R-:W-:Y:S01]  /*3cd0*/  @!P0 F2FP.BF16.F32.PACK_AB R175, R4, R175 ;  /* 0x000000af04af823e */ /* 0x000fe200000010ff */
[----:B------:R-:W-:Y:S01]  /*3ce0*/  @!P0 IMAD.MOV.U32 R38, RZ, RZ, R144 ;  /* 0x000000ffff268224 */ /* 0x000fe200078e0090 */
[----:B------:R-:W-:Y:S02]  /*3cf0*/  @!P0 MOV R37, R164 ;  /* 0x000000a400258202 */ /* 0x000fe40000000f00 */
[----:B------:R-:W-:Y:S02]  /*3d00*/  @!P0 MOV R39, R175 ;  /* 0x000000af00278202 */ /* 0x000fe40000000f00 */
[----:B------:R-:W-:Y:S02]  /*3d10*/  ISETP.GE.AND P0, PT, R19, R23, PT ;  /* 0x000000171300720c */ /* 0x000fe40003f06270 */
[----:B------:R-:W-:Y:S05]  /*3d20*/  LEA.HI.X R171, R66, R161, R67, 0x1, P4 ;  /* 0x000000a142ab7211 */ /* 0x000fea00020f0c43 */
[----:B------:R1:W-:Y:S08]  /*3d30*/  ST.E.128 desc[UR6][R170.64], R36 ;  /* 0x00000024aa007985 */ /* 0x0003f0000c101d06 */
[----:B------:R-:W2:Y:S08]  /*3d40*/  LD.E.128 R32, desc[UR6][R172.64+0x80] ;  /* 0x00008006ac207980 */ /* 0x000eb0000c101d00 */
[----:B------:R-:W3:Y:S06]  /*3d50*/  @!P1 LD.E.64 R30, desc[UR6][R40.64+0x40] ;  /* 0x00004006281e9980 */ /* 0x000eec000c101b00 */
[----:B------:R-:W4:Y:S01]  /*3d60*/  @!P1 LD.E.64 R50, desc[UR6][R58.64+0x40] ;  /* 0x000040063a329980 */ /* 0x000f22000c101b00 */
[C---:B--2---:R-:W-:Y:S01]  /*3d70*/  @!P1 LOP3.LUT R44, R32.reuse, 0xffff0000, RZ, 0xc0, !PT ;  /* 0xffff0000202c9812 */ /* 0x044fe200078ec0ff */
[----:B------:R-:W-:Y:S01]  /*3d80*/  @!P1 IMAD.U32 R48, R32, 0x10000, RZ ;  /* 0x0001000020309824 */ /* 0x000fe200078e00ff */
[----:B-1----:R-:W-:Y:S01]  /*3d90*/  @!P1 LOP3.LUT R37, R33, 0xffff0000, RZ, 0xc0, !PT ;  /* 0xffff000021259812 */ /* 0x002fe200078ec0ff */
[C---:B------:R-:W-:Y:S01]  /*3da0*/  @!P1 IMAD.U32 R49, R34.reuse, 0x10000, RZ ;  /* 0x0001000022319824 */ /* 0x040fe200078e00ff */
[----:B------:R-:W-:Y:S02]  /*3db0*/  @!P1 LOP3.LUT R39, R34, 0xffff0000, RZ, 0xc0, !PT ;  /* 0xffff000022279812 */ /* 0x000fe400078ec0ff */
[----:B------:R-:W-:Y:S02]  /*3dc0*/  @!P1 LOP3.LUT R36, R35, 0xffff0000, RZ, 0xc0, !PT ;  /* 0xffff000023249812 */ /* 0x000fe400078ec0ff */
[C---:B---3--:R-:W-:Y:S01]  /*3dd0*/  @!P1 LOP3.LUT R42, R30.reuse, 0xffff0000, RZ, 0xc0, !PT ;  /* 0xffff00001e2a9812 */ /* 0x048fe200078ec0ff */
[----:B------:R-:W-:Y:S01]  /*3de0*/  @!P1 IMAD.U32 R43, R30, 0x10000, RZ ;  /* 0x000100001e2b9824 */ /* 0x000fe200078e00ff */
[C---:B------:R-:W-:Y:S02]  /*3df0*/  @!P1 SHF.L.U32 R30, R31.reuse, 0x10, RZ ;  /* 0x000000101f1e9819 */ /* 0x040fe400000006ff */
[----:B------:R-:W-:Y:S01]  /*3e00*/  @!P1 LOP3.LUT R31, R31, 0xffff0000, RZ, 0xc0, !PT ;  /* 0xffff00001f1f9812 */ /* 0x000fe200078ec0ff */
[----:B------:R-:W-:Y:S01]  /*3e10*/  @!P1 FMUL.FTZ R6, R37, R42 ;  /* 0x0000002a25069220 */ /* 0x000fe20000410000 */
[C---:B----4-:R-:W-:Y:S01]  /*3e20*/  @!P1 LOP3.LUT R45, R50.reuse, 0xffff0000, RZ, 0xc0, !PT ;  /* 0xffff0000322d9812 */ /* 0x050fe200078ec0ff */
[----:B------:R-:W-:Y:S01]  /*3e30*/  @!P1 IMAD.U32 R46, R50, 0x10000, RZ ;  /* 0x00010000322e9824 */ /* 0x000fe200078e00ff */
[C---:B------:R-:W-:Y:S01]  /*3e40*/  @!P1 SHF.L.U32 R50, R51.reuse, 0x10, RZ ;  /* 0x0000001033329819 */ /* 0x040fe200000006ff */
        /* <DEDUP_REMOVED lines=8> */
[----:B------:R-:W-:Y:S01]  /*3ed0*/  @!P1 FMUL.FTZ R111, R37, R45 ;  /* 0x0000002d256f9220 */ /* 0x000fe20000410000 */
        /* <DEDUP_REMOVED lines=13> */
[----:B------:R-:W-:Y:S01]  /*3fb0*/  @!P1 F2FP.BF16.F32.PACK_AB R175, R8, R175 ;  /* 0x000000af08af923e */ /* 0x000fe200000010ff */
[----:B------:R-:W-:Y:S01]  /*3fc0*/  @!P1 IMAD.MOV.U32 R32, RZ, RZ, R144 ;  /* 0x000000ffff209224 */ /* 0x000fe200078e0090 */
[----:B------:R-:W-:Y:S02]  /*3fd0*/  @!P1 MOV R33, R111 ;  /* 0x0000006f00219202 */ /* 0x000fe40000000f00 */
[----:B------:R-:W-:Y:S02]  /*3fe0*/  @!P1 MOV R35, R175 ;  /* 0x000000af00239202 */ /* 0x000fe40000000f00 */
[----:B------:R-:W-:Y:S03]  /*3ff0*/  ISETP.GE.AND P1, PT, R18, R23, PT ;  /* 0x000000171200720c */ /* 0x000fe60003f26270 */
        /* <DEDUP_REMOVED lines=40> */
[----:B------:R-:W-:Y:S01]  /*4280*/  @!P0 F2FP.BF16.F32.PACK_AB R175, R12, R175 ;  /* 0x000000af0caf823e */ /* 0x000fe200000010ff */
[----:B------:R-:W-:Y:S01]  /*4290*/  @!P0 IMAD.MOV.U32 R38, RZ, RZ, R164 ;  /* 0x000000ffff268224 */ /* 0x000fe200078e00a4 */
        /* <DEDUP_REMOVED lines=17> */
[----:B------:R-:W-:Y:S01]  /*43b0*/  @!P1 IMAD.U32 R50, R59, 0x10000, RZ ;  /* 0x000100003b329824 */ /* 0x000fe200078e00ff */
[----:B------:R-:W-:Y:S01]  /*43c0*/  @!P1 LOP3.LUT R45, R58, 0xffff0000, RZ, 0xc0, !PT ;  /* 0xffff00003a2d9812 */ /* 0x000fe200078ec0ff */
[----:B------:R-:W-:Y:S01]  /*43d0*/  @!P1 FMUL.FTZ R14, R37, R42 ;  /* 0x0000002a250e9220 */ /* 0x000fe20000410000 */
        /* <DEDUP_REMOVED lines=27> */
.L_x_2622:
[----:B------:R-:W-:Y:S05]  /*4590*/  BSYNC B0 ;  /* 0x0000000000007941 */ /* 0x000fea0003800000 */
.L_x_2621:
[----:B------:R-:W-:Y:S04]  /*45a0*/  BSSY B0, `(.L_x_2623) ;  /* 0x00000c0000007945 */ /* 0x000fe80003800000 */
[----:B------:R-:W-:Y:S05]  /*45b0*/  @!P3 BRA `(.L_x_2624) ;  /* 0x0000000800f8b947 */ /* 0x000fea0003800000 */
[----:B------:R-:W-:Y:S02]  /*45c0*/  LEA R172, P1, R86, R112, 0x1 ;  /* 0x0000007056ac7211 */ /* 0x000fe400078208ff */
[C---:B--2---:R-:W-:Y:S02]  /*45d0*/  SHF.L.U32 R171, R143.reuse, 0x1, RZ ;  /* 0x000000018fab7819 */ /* 0x044fe400000006ff */
        /* <DEDUP_REMOVED lines=188> */
.L_x_2624:
[----:B------:R-:W-:Y:S05]  /*51a0*/  BSYNC B0 ;  /* 0x0000000000007941 */ /* 0x000fea0003800000 */
.L_x_2623:
[----:B------:R-:W-:Y:S04]  /*51b0*/  BSSY B0, `(.L_x_2625) ;  /* 0x00000c2000007945 */ /* 0x000fe80003800000 */
[----:B------:R-:W-:Y:S05]  /*51c0*/  @!P2 BRA `(.L_x_2626) ;  /* 0x0000000c0000a947 */ /* 0x000fea0003800000 */
[C---:B------:R-:W-:Y:S01]  /*51d0*/  SHF.L.U32 R175, R141.reuse, 0x1, RZ ;  /* 0x000000018daf7819 */ /* 0x040fe200000006ff */
[----:B------:R-:W-:Y:S01]  /*51e0*/  IMAD.WIDE.U32 R172, R162, 0x60, R112 ;  /* 0x00000060a2ac7825 */ /* 0x000fe200078e0070 */
[----:B------:R-:W-:Y:S02]  /*51f0*/  ISETP.GE.AND P0, PT, R24, R23, PT ;  /* 0x000000171800720c */ /* 0x000fe40003f06270 */
[----:B------:R-:W-:Y:S01]  /*5200*/  SHF.L.U64.HI R111, R141, 0x1, R128 ;  /* 0x000000018d6f7819 */ /* 0x000fe20000010280 */
[----:B--23--:R-:W-:Y:S01]  /*5210*/  IMAD R171, R163, 0x60, RZ ;  /* 0x00000060a3ab7824 */ /* 0x00cfe200078e02ff */
[-C--:B------:R-:W-:Y:S01]  /*5220*/  IADD3 R58, P1, R56, R175.reuse, RZ ;  /* 0x000000af383a7210 */ /* 0x080fe20007f3e0ff */
[----:B------:R-:W-:Y:S01]  /*5230*/  IMAD R179, R167, 0x60, RZ ;  /* 0x00000060a7b37824 */ /* 0x000fe200078e02ff */
[----:B------:R-:W-:Y:S02]  /*5240*/  IADD3 R40, P2, R28, R175, RZ ;  /* 0x000000af1c287210 */ /* 0x000fe40007f5e0ff */
[----:B------:R-:W-:Y:S01]  /*5250*/  IADD3 R173, R173, R171, RZ ;  /* 0x000000abadad7210 */ /* 0x000fe20007ffe0ff */
[--C-:B------:R-:W-:Y:S01]  /*5260*/  IMAD.X R59, R57, 0x1, R111.reuse, P1 ;  /* 0x00000001393b7824 */ /* 0x100fe200008e066f */
[----:B------:R-:W-:Y:S01]  /*5270*/  ISETP.GE.AND P1, PT, R20, R23, PT ;  /* 0x000000171400720c */ /* 0x000fe20003f26270 */
[----:B------:R-:W-:Y:S02]  /*5280*/  IMAD.X R41, R29, 0x1, R111, P2 ;  /* 0x000000011d297824 */ /* 0x000fe400010e066f */
[----:B-1----:R-:W2:Y:S01]  /*5290*/  LD.E.128 R32, desc[UR6][R172.64] ;  /* 0x00000006ac207980 */ /* 0x002ea2000c101d00 */
[----:B------:R-:W-:Y:S05]  /*52a0*/  IMAD.WIDE.U32 R170, R166, 0x60, R160 ;  /* 0x00000060a6aa7825 */ /* 0x000fea00078e00a0 */
[----:B------:R-:W-:Y:S02]  /*52b0*/  IADD3 R171, R171, R179, RZ ;  /* 0x000000b3abab7210 */ /* 0x000fe40007ffe0ff */
        /* <DEDUP_REMOVED lines=24> */
[C---:B------:R-:W-:Y:S01]  /*5440*/  @!P0 FMUL.FTZ R144, R37.reuse, R48 ;  /* 0x0000003025908220 */ /* 0x040fe20000410000 */
[----:B------:R-:W-:Y:S01]  /*5450*/  @!P0 F2FP.BF16.F32.PACK_AB R111, R0, R111 ;  /* 0x0000006f006f823e */ /* 0x000fe200000010ff */
[-C--:B------:R-:W-:Y:S01]  /*5460*/  @!P0 FMUL.FTZ R3, R37, R30.reuse ;  /* 0x0000001e25038220 */ /* 0x080fe20000410000 */
[----:B------:R-:W-:Y:S01]  /*5470*/  @!P0 FMUL.FTZ R4, R38, R31 ;  /* 0x0000001f26048220 */ /* 0x000fe20000410000 */
[----:B------:R-:W-:Y:S02]  /*5480*/  @!P0 IMAD.U32 R46, R35, 0x10000, RZ ;  /* 0x00010000232e8824 */ /* 0x000fe400078e00ff */
        /* <DEDUP_REMOVED lines=37> */
[----:B------:R-:W-:Y:S01]  /*56e0*/  @!P1 FFMA.FTZ R5, R46, R48, R5 ;  /* 0x000000302e059223 */ /* 0x000fe20000010005 */
[----:B------:R-:W-:Y:S01]  /*56f0*/  @!P1 FMUL.FTZ R144, R44, R46 ;  /* 0x0000002e2c909220 */ /* 0x000fe20000410000 */
        /* <DEDUP_REMOVED lines=9> */
[----:B------:R-:W-:Y:S01]  /*5790*/  @!P1 FFMA.FTZ R175, R46, R31, -R175 ;  /* 0x0000001f2eaf9223 */ /* 0x000fe200000108af */
[----:B------:R-:W-:Y:S01]  /*57a0*/  @!P1 FFMA.FTZ R8, R51, R46, R8 ;  /* 0x0000002e33089223 */ /* 0x000fe20000010008 */
        /* <DEDUP_REMOVED lines=17> */
[C---:B---3--:R-:W-:Y:S02]  /*58c0*/  @!P0 LOP3.LUT R43, R32.reuse, 0xffff0000, RZ, 0xc0, !PT ;  /* 0xffff0000202b8812 */ /* 0x048fe400078ec0ff */
[----:B------:R-:W-:Y:S02]  /*58d0*/  @!P0 SHF.L.U32 R45, R32, 0x10, RZ ;  /* 0x00000010202d8819 */ /* 0x000fe400000006ff */
[----:B-1----:R-:W-:Y:S01]  /*58e0*/  @!P0 LOP3.LUT R37, R33, 0xffff0000, RZ, 0xc0, !PT ;  /* 0xffff000021258812 */ /* 0x002fe200078ec0ff */
[----:B------:R-:W-:Y:S01]  /*58f0*/  @!P0 FMUL.FTZ R144, R43, R46 ;  /* 0x0000002e2b908220 */ /* 0x000fe20000410000 */
[----:B------:R-:W-:Y:S02]  /*5900*/  @!P0 LOP3.LUT R38, R34, 0xffff0000, RZ, 0xc0, !PT ;  /* 0xffff000022268812 */ /* 0x000fe400078ec0ff */
[----:B----4-:R-:W-:Y:S01]  /*5910*/  @!P0 SHF.L.U32 R23, R31, 0x10, RZ ;  /* 0x000000101f178819 */ /* 0x010fe200000006ff */
[C---:B------:R-:W-:Y:S01]  /*5920*/  @!P0 IMAD.U32 R42, R30.reuse, 0x10000, RZ ;  /* 0x000100001e2a8824 */ /* 0x040fe200078e00ff */
[----:B------:R-:W-:Y:S01]  /*5930*/  @!P0 LOP3.LUT R30, R30, 0xffff0000, RZ, 0xc0, !PT ;  /* 0xffff00001e1e8812 */ /* 0x000fe200078ec0ff */
[----:B------:R-:W-:Y:S01]  /*5940*/  @!P0 FMUL.FTZ R111, R37, R47 ;  /* 0x0000002f256f8220 */ /* 0x000fe20000410000 */
[----:B------:R-:W-:Y:S01]  /*5950*/  @!P0 LOP3.LUT R31, R31, 0xffff0000, RZ, 0xc0, !PT ;  /* 0xffff00001f1f8812 */ /* 0x000fe200078ec0ff */
[-C--:B------:R-:W-:Y:S01]  /*5960*/  @!P0 FMUL.FTZ R9, R43, R42.reuse ;  /* 0x0000002a2b098220 */ /* 0x080fe20000410000 */
[----:B------:R-:W-:Y:S01]  /*5970*/  @!P0 LOP3.LUT R36, R35, 0xffff0000, RZ, 0xc0, !PT ;  /* 0xffff000023248812 */ /* 0x000fe200078ec0ff */
[----:B------:R-:W-:Y:S01]  /*5980*/  @!P0 FFMA.FTZ R144, R45, R42, -R144 ;  /* 0x0000002a2d908223 */ /* 0x000fe20000010890 */
[----:B------:R-:W-:Y:S01]  /*5990*/  @!P0 SHF.L.U32 R50, R35, 0x10, RZ ;  /* 0x0000001023328819 */ /* 0x000fe200000006ff */
[----:B------:R-:W-:Y:S01]  /*59a0*/  @!P0 FFMA.FTZ R9, R46, R45, R9 ;  /* 0x0000002d2e098223 */ /* 0x000fe20000010009 */
[----:B------:R-:W-:Y:S01]  /*59b0*/  @!P0 SHF.L.U32 R45, R33, 0x10, RZ ;  /* 0x00000010212d8819 */ /* 0x000fe200000006ff */
[----:B------:R-:W-:Y:S01]  /*59c0*/  @!P0 FMUL.FTZ R10, R37, R30 ;  /* 0x0000001e250a8220 */ /* 0x000fe20000410000 */
[----:B------:R-:W-:Y:S01]  /*59d0*/  @!P0 FMUL.FTZ R11, R38, R23 ;  /* 0x00000017260b8220 */ /* 0x000fe20000410000 */
[----:B------:R-:W-:Y:S01]  /*59e0*/  @!P0 IMAD.U32 R46, R34, 0x10000, RZ ;  /* 0x00010000222e8824 */ /* 0x000fe200078e00ff */
        /* <DEDUP_REMOVED lines=11> */
[----:B------:R-:W-:Y:S03]  /*5aa0*/  @!P0 F2FP.BF16.F32.PACK_AB R111, R10, R111 ;  /* 0x0000006f0a6f823e */ /* 0x000fe600000010ff */
[----:B------:R-:W-:Y:S02]  /*5ab0*/  @!P0 F2FP.BF16.F32.PACK_AB R164, R11, R164 ;  /* 0x000000a40ba4823e */ /* 0x000fe400000010ff */
[----:B------:R-:W-:Y:S01]  /*5ac0*/  @!P0 F2FP.BF16.F32.PACK_AB R175, R12, R175 ;  /* 0x000000af0caf823e */ /* 0x000fe200000010ff */
[----:B------:R-:W-:Y:S01]  /*5ad0*/  @!P0 IMAD.MOV.U32 R33, RZ, RZ, R111 ;  /* 0x000000ffff218224 */ /* 0x000fe200078e006f */
[----:B------:R-:W-:Y:S02]  /*5ae0*/  @!P0 MOV R34, R164 ;  /* 0x000000a400228202 */ /* 0x000fe40000000f00 */
[----:B------:R-:W-:Y:S05]  /*5af0*/  @!P0 MOV R35, R175 ;  /* 0x000000af00238202 */ /* 0x000fea0000000f00 */
[----:B------:R1:W-:Y:S08]  /*5b00*/  ST.E.128 desc[UR6][R170.64+0x100], R32 ;  /* 0x00010020aa007985 */ /* 0x0003f0000c101d06 */
[----:B------:R-:W2:Y:S06]  /*5b10*/  @!P1 LD.E.64 R58, desc[UR6][R58.64+0xc0] ;  /* 0x0000c0063a3a9980 */ /* 0x000eac000c101b00 */
[----:B------:R-:W3:Y:S08]  /*5b20*/  LD.E.128 R36, desc[UR6][R172.64+0x180] ;  /* 0x00018006ac247980 */ /* 0x000ef0000c101d00 */
[----:B------:R-:W4:Y:S01]  /*5b30*/  @!P1 LD.E.64 R30, desc[UR6][R40.64+0xc0] ;  /* 0x0000c006281e9980 */ /* 0x000f22000c101b00 */
[C---:B--2---:R-:W-:Y:S01]  /*5b40*/  @!P1 SHF.L.U32 R46, R58.reuse, 0x10, RZ ;  /* 0x000000103a2e9819 */ /* 0x044fe200000006ff */
[C---:B------:R-:W-:Y:S01]  /*5b50*/  @!P1 IMAD.U32 R48, R59.reuse, 0x10000, RZ ;  /* 0x000100003b309824 */ /* 0x040fe200078e00ff */
[----:B------:R-:W-:Y:S02]  /*5b60*/  @!P1 LOP3.LUT R47, R58, 0xffff0000, RZ, 0xc0, !PT ;  /* 0xffff00003a2f9812 */ /* 0x000fe400078ec0ff */
        /* <DEDUP_REMOVED lines=18> */
[----:B------:R-:W-:Y:S02]  /*5c90*/  @!P1 IMAD.U32 R46, R38, 0x10000, RZ ;  /* 0x00010000262e9824 */ /* 0x000fe400078e00ff */
[C---:B------:R-:W-:Y:S01]  /*5ca0*/  @!P1 FMUL.FTZ R15, R34.reuse, R23 ;  /* 0x00000017220f9220 */ /* 0x040fe20000410000 */
        /* <DEDUP_REMOVED lines=18> */
.L_x_2626:
[----:B------:R-:W-:Y:S05]  /*5dd0*/  BSYNC B0 ;  /* 0x0000000000007941 */ /* 0x000fea0003800000 */
.L_x_2625:
[----:B------:R-:W5:Y:S02]  /*5de0*/  LD.E R3, desc[UR6][R26.64+0xd0] ;  /* 0x0000d0061a037980 */ /* 0x000f64000c101900 */
[----:B-----5:R-:W-:Y:S05]  /*5df0*/  IMAD.U32 R3, R3, -0x20, RZ ;  /* 0xffffffe003037824 */ /* 0x020fea00078e00ff */
[C---:B------:R-:W-:Y:S02]  /*5e00*/  LEA R28, P1, R3.reuse, R28, 0x1 ;  /* 0x0000001c031c7211 */ /* 0x040fe400078208ff */
[C---:B------:R-:W-:Y:S02]  /*5e10*/  LEA R56, P0, R3.reuse, R56, 0x1 ;  /* 0x0000003803387211 */ /* 0x040fe400078008ff */
[C---:B------:R-:W-:Y:S02]  /*5e20*/  LEA.HI.X.SX32 R29, R3.reuse, R29, 0x1, P1 ;  /* 0x0000001d031d7211 */ /* 0x040fe400008f0eff */
[----:B------:R-:W-:Y:S01]  /*5e30*/  LEA.HI.X.SX32 R57, R3, R57, 0x1, P0 ;  /* 0x0000003903397211 */ /* 0x000fe200000f0eff */
[----:B------:R-:W-:Y:S05]  /*5e40*/  BRA `(.L_x_2627) ;  /* 0x0000005c00947947 */ /* 0x000fea0003800000 */
.L_x_2618:
[----:B------:R-:W-:Y:S04]  /*5e50*/  BSSY B1, `(.L_x_2628) ;  /* 0x0000154000017945 */ /* 0x000fe80003800000 */
[----:B------:R-:W-:Y:S05]  /*5e60*/  @!P0 BRA `(.L_x_2629) ;  /* 0x0000001400488947 */ /* 0x000fea0003800000 */
[-C--:B------:R-:W-:Y:S01]  /*5e70*/  ISETP.GE.AND P0, PT, R24, R23.reuse, PT ;  /* 0x000000171800720c */ /* 0x080fe20003f06270 */
[----:B------:R1:W5:Y:S01]  /*5e80*/  LD.E.128 R40, desc[UR6][R112.64] ;  /* 0x0000000670287980 */ /* 0x000362000c101d00 */
[-C--:B------:R-:W-:Y:S01]  /*5e90*/  ISETP.GE.AND P2, PT, R20, R23.reuse, PT ;  /* 0x000000171400720c */ /* 0x080fe20003f46270 */
[----:B------:R-:W-:Y:S01]  /*5ea0*/  BSSY B0, `(.L_x_2630) ;  /* 0x0000051000007945 */ /* 0x000fe20003800000 */
[----:B------:R-:W-:Y:S09]  /*5eb0*/  ISETP.GE.AND P1, PT, R19, R23, PT ;  /* 0x000000171300720c */ /* 0x000ff20003f26270 */
[----:B------:R-:W-:Y:S05]  /*5ec0*/  @P0 BRA `(.L_x_2631) ;  /* 0x0000000400380947 */ /* 0x000fea0003800000 */
[----:B------:R-:W-:Y:S01]  /*5ed0*/  LEA.HI R5, R23, R23, RZ, 0x1 ;  /* 0x0000001717057211 */ /* 0x000fe200078f08ff */
[----:B-----5:R-:W-:Y:S01]  /*5ee0*/  IMAD.U32 R33, R40, 0x10000, RZ ;  /* 0x0001000028217824 */ /* 0x020fe200078e00ff */
[----:B------:R-:W-:Y:S01]  /*5ef0*/  MOV R3, RZ ;  /* 0x000000ff00037202 */ /* 0x000fe20000000f00 */
[----:B------:R-:W-:Y:S01]  /*5f00*/  IMAD.U32 R34, R42, 0x10000, RZ ;  /* 0x000100002a227824 */ /* 0x000fe200078e00ff */
[----:B------:R-:W-:Y:S02]  /*5f10*/  SHF.R.S32.HI R5, RZ, 0x1, R5 ;  /* 0x00000001ff057819 */ /* 0x000fe40000011405 */
[----:B------:R-:W-:Y:S02]  /*5f20*/  LOP3.LUT R35, R40, 0xffff0000, RZ, 0xc0, !PT ;  /* 0xffff000028237812 */ /* 0x000fe400078ec0ff */
[----:B------:R-:W-:Y:S01]  /*5f30*/  ISETP.GE.AND P3, PT, R24, R5, PT ;  /* 0x000000051800720c */ /* 0x000fe20003f66270 */
[--C-:B------:R-:W-:Y:S01]  /*5f40*/  IMAD.MOV.U32 R7, RZ, RZ, R5.reuse ;  /* 0x000000ffff077224 */ /* 0x100fe200078e0005 */
[C---:B------:R-:W-:Y:S02]  /*5f50*/  SHF.L.U32 R30, R41.reuse, 0x10, RZ ;  /* 0x00000010291e7819 */ /* 0x040fe400000006ff */
        /* <DEDUP_REMOVED lines=8> */
[C---:B------:R-:W-:Y:S03]  /*5fe0*/  LEA R48, P0, R3.reuse, R114, 0x1 ;  /* 0x0000007203307211 */ /* 0x040fe600078008ff */
[----:B------:R-:W2:Y:S01]  /*5ff0*/  LD.E.128 R12, desc[UR6][R10.64] ;  /* 0x000000060a0c7980 */ /* 0x000ea2000c101d00 */
[----:B------:R-:W-:Y:S01]  /*6000*/  LEA.HI.X.SX32 R49, R3, R115, 0x1, P0 ;  /* 0x0000007303317211 */ /* 0x000fe200000f0eff */
[----:B------:R-:W-:Y:S01]  /*6010*/  IMAD.MOV.U32 R3, RZ, RZ, RZ ;  /* 0x000000ffff037224 */ /* 0x000fe200078e00ff */
[----:B------:R-:W-:Y:S04]  /*6020*/  @P3 IADD3 R3, -R5, RZ, RZ ;  /* 0x000000ff05033210 */ /* 0x000fe80007ffe1ff */
[C---:B------:R-:W-:Y:S01]  /*6030*/  LEA R44, P0, R3.reuse, R116, 0x1 ;  /* 0x00000074032c7211 */ /* 0x040fe200078008ff */
[----:B------:R-:W3:Y:S03]  /*6040*/  LD.E.128 R48, desc[UR6][R48.64] ;  /* 0x0000000630307980 */ /* 0x000ee6000c101d00 */
[----:B------:R-:W-:Y:S06]  /*6050*/  LEA.HI.X.SX32 R45, R3, R117, 0x1, P0 ;  /* 0x00000075032d7211 */ /* 0x000fec00000f0eff */
[----:B------:R-:W4:Y:S01]  /*6060*/  LD.E.128 R44, desc[UR6][R44.64] ;  /* 0x000000062c2c7980 */ /* 0x000f22000c101d00 */
[C---:B--2---:R-:W-:Y:S01]  /*6070*/  SHF.L.U32 R7, R15.reuse, 0x10, RZ ;  /* 0x000000100f077819 */ /* 0x044fe200000006ff */
[----:B------:R-:W-:Y:S01]  /*6080*/  IMAD.U32 R5, R14, 0x10000, RZ ;  /* 0x000100000e057824 */ /* 0x000fe200078e00ff */
[----:B------:R-:W-:Y:S01]  /*6090*/  LOP3.LUT R9, R15, 0xffff0000, RZ, 0xc0, !PT ;  /* 0xffff00000f097812 */ /* 0x000fe200078ec0ff */
[----:B------:R-:W-:Y:S01]  /*60a0*/  IMAD.U32 R0, R12, 0x10000, RZ ;  /* 0x000100000c007824 */ /* 0x000fe200078e00ff */
[----:B------:R-:W-:Y:S02]  /*60b0*/  LOP3.LUT R6, R14, 0xffff0000, RZ, 0xc0, !PT ;  /* 0xffff00000e067812 */ /* 0x000fe400078ec0ff */
[----:B------:R-:W-:Y:S02]  /*60c0*/  SHF.L.U32 R3, R13, 0x10, RZ ;  /* 0x000000100d037819 */ /* 0x000fe400000006ff */
[----:B---3--:R-:W-:Y:S01]  /*60d0*/  LOP3.LUT R8, R51, 0xffff0000, RZ, 0xc0, !PT ;  /* 0xffff000033087812 */ /* 0x008fe200078ec0ff */
[C---:B------:R-:W-:Y:S01]  /*60e0*/  IMAD.U32 R31, R48.reuse, 0x10000, RZ ;  /* 0x00010000301f7824 */ /* 0x040fe200078e00ff */
[----:B------:R-:W-:Y:S02]  /*60f0*/  LOP3.LUT R15, R48, 0xffff0000, RZ, 0xc0, !PT ;  /* 0xffff0000300f7812 */ /* 0x000fe400078ec0ff */
[----:B------:R-:W-:Y:S01]  /*6100*/  LOP3.LUT R4, R13, 0xffff0000, RZ, 0xc0, !PT ;  /* 0xffff00000d047812 */ /* 0x000fe200078ec0ff */
[----:B------:R-:W-:Y:S01]  /*6110*/  @!P3 FADD.FTZ R8, -R8, -RZ ;  /* 0x800000ff0808b221 */ /* 0x000fe20000010100 */
[----:B------:R-:W-:Y:S01]  /*6120*/  SHF.L.U32 R14, R49, 0x10, RZ ;  /* 0x00000010310e7819 */ /* 0x000fe200000006ff */
[----:B------:R-:W-:Y:S01]  /*6130*/  @!P3 FADD.FTZ R31, -R31, -RZ ;  /* 0x800000ff1f1fb221 */ /* 0x000fe20000010100 */
[----:B------:R-:W-:Y:S01]  /*6140*/  LOP3.LUT R13, R49, 0xffff0000, RZ, 0xc0, !PT ;  /* 0xffff0000310d7812 */ /* 0x000fe200078ec0ff */
[----:B------:R-:W-:Y:S01]  /*6150*/  @!P3 FADD.FTZ R15, -R15, -RZ ;  /* 0x800000ff0f0fb221 */ /* 0x000fe20000010100 */
[----:B------:R-:W-:Y:S01]  /*6160*/  LOP3.LUT R2, R12, 0xffff0000, RZ, 0xc0, !PT ;  /* 0xffff00000c027812 */ /* 0x000fe200078ec0ff */
[C---:B------:R-:W-:Y:S01]  /*6170*/  IMAD.U32 R12, R50.reuse, 0x10000, RZ ;  /* 0x00010000320c7824 */ /* 0x040fe200078e00ff */
[----:B------:R-:W-:Y:S01]  /*6180*/  LOP3.LUT R11, R50, 0xffff0000, RZ, 0xc0, !PT ;  /* 0xffff0000320b7812 */ /* 0x000fe200078ec0ff */
[----:B------:R-:W-:Y:S01]  /*6190*/  @!P3 FADD.FTZ R14, -R14, -RZ ;  /* 0x800000ff0e0eb221 */ /* 0x000fe20000010100 */
[----:B------:R-:W-:Y:S01]  /*61a0*/  SHF.L.U32 R10, R51, 0x10, RZ ;  /* 0x00000010330a7819 */ /* 0x000fe200000006ff */
[----:B------:R-:W-:Y:S01]  /*61b0*/  @!P3 FADD.FTZ R13, -R13, -RZ ;  /* 0x800000ff0d0db221 */ /* 0x000fe20000010100 */
[----:B----4-:R-:W-:Y:S01]  /*61c0*/  LOP3.LUT R16, R44, 0xffff0000, RZ, 0xc0, !PT ;  /* 0xffff00002c107812 */ /* 0x010fe200078ec0ff */
[----:B------:R-:W-:Y:S01]  /*61d0*/  FMUL.FTZ R8, R9, R8 ;  /* 0x0000000809087220 */ /* 0x000fe20000410000 */
[----:B------:R-:W-:Y:S01]  /*61e0*/  FMUL.FTZ R0, R0, R31 ;  /* 0x0000001f00007220 */ /* 0x000fe20000410000 */
[C---:B------:R-:W-:Y:S01]  /*61f0*/  SHF.L.U32 R31, R45.reuse, 0x10, RZ ;  /* 0x000000102d1f7819 */ /* 0x040fe200000006ff */
[----:B------:R-:W-:Y:S01]  /*6200*/  @!P3 FADD.FTZ R12, -R12, -RZ ;  /* 0x800000ff0c0cb221 */ /* 0x000fe20000010100 */
[----:B------:R-:W-:Y:S02]  /*6210*/  IMAD.U32 R9, R44, 0x10000, RZ ;  /* 0x000100002c097824 */ /* 0x000fe400078e00ff */
        /* <DEDUP_REMOVED lines=8> */
[----:B------:R-:W-:Y:S01]  /*62a0*/  FMUL.FTZ R5, R5, R12 ;  /* 0x0000000c05057220 */ /* 0x000fe20000410000 */
[----:B------:R-:W-:Y:S02]  /*62b0*/  IMAD.U32 R36, R46, 0x10000, RZ ;  /* 0x000100002e247824 */ /* 0x000fe400078e00ff */
[----:B------:R-:W-:Y:S01]  /*62c0*/  FFMA.FTZ R0, R33, R9, R0 ;  /* 0x0000000921007223 */ /* 0x000fe20000010000 */
[----:B------:R-:W-:Y:S01]  /*62d0*/  LOP3.LUT R42, R47, 0xffff0000, RZ, 0xc0, !PT ;  /* 0xffff00002f2a7812 */ /* 0x000fe200078ec0ff */
[----:B------:R-:W-:Y:S01]  /*62e0*/  FMUL.FTZ R6, R6, R11 ;  /* 0x0000000b06067220 */ /* 0x000fe20000410000 */
[----:B------:R-:W-:Y:S01]  /*62f0*/  FFMA.FTZ R2, R35, R16, R2 ;  /* 0x0000001023027223 */ /* 0x000fe20000010002 */
[----:B------:R-:W-:Y:S01]  /*6300*/  FMUL.FTZ R7, R7, R10 ;  /* 0x0000000a07077220 */ /* 0x000fe20000410000 */
[----:B------:R-:W-:Y:S01]  /*6310*/  FFMA.FTZ R3, R30, R31, R3 ;  /* 0x0000001f1e037223 */ /* 0x000fe20000010003 */
[----:B------:R-:W-:Y:S01]  /*6320*/  FFMA.FTZ R4, R37, R32, R4 ;  /* 0x0000002025047223 */ /* 0x000fe20000010004 */
[----:B------:R-:W-:Y:S01]  /*6330*/  FFMA.FTZ R5, R34, R36, R5 ;  /* 0x0000002422057223 */ /* 0x000fe20000010005 */
[----:B------:R-:W-:Y:S01]  /*6340*/  FFMA.FTZ R6, R39, R38, R6 ;  /* 0x0000002627067223 */ /* 0x000fe20000010006 */
[----:B------:R-:W-:Y:S01]  /*6350*/  FFMA.FTZ R7, R40, R41, R7 ;  /* 0x0000002928077223 */ /* 0x000fe20000010007 */
[----:B------:R-:W-:Y:S01]  /*6360*/  F2FP.BF16.F32.PACK_AB R40, R2, R0 ;  /* 0x000000000228723e */ /* 0x000fe200000010ff */
[----:B------:R-:W-:Y:S01]  /*6370*/  FFMA.FTZ R8, R43, R42, R8 ;  /* 0x0000002a2b087223 */ /* 0x000fe20000010008 */
[----:B------:R-:W-:Y:S02]  /*6380*/  F2FP.BF16.F32.PACK_AB R41, R4, R3 ;  /* 0x000000030429723e */ /* 0x000fe400000010ff */
[----:B------:R-:W-:Y:S02]  /*6390*/  F2FP.BF16.F32.PACK_AB R42, R6, R5 ;  /* 0x00000005062a723e */ /* 0x000fe400000010ff */
[----:B------:R-:W-:Y:S02]  /*63a0*/  F2FP.BF16.F32.PACK_AB R43, R8, R7 ;  /* 0x00000007082b723e */ /* 0x000fe400000010ff */
.L_x_2631:
[----:B------:R-:W-:Y:S05]  /*63b0*/  BSYNC B0 ;  /* 0x0000000000007941 */ /* 0x000fea0003800000 */
.L_x_2630:
[----:B-----5:R2:W-:Y:S01]  /*63c0*/  ST.E.128 desc[UR6][R160.64], R40 ;  /* 0x00000028a0007985 */ /* 0x0205e2000c101d06 */
[----:B------:R-:W-:Y:S03]  /*63d0*/  BSSY B0, `(.L_x_2632) ;  /* 0x0000052000007945 */ /* 0x000fe60003800000 */
[----:B------:R2:W5:Y:S01]  /*63e0*/  LD.E.128 R8, desc[UR6][R112.64+0x80] ;  /* 0x0000800670087980 */ /* 0x000562000c101d00 */
[----:B------:R-:W-:Y:S05]  /*63f0*/  @P2 BRA `(.L_x_2633) ;  /* 0x00000004003c2947 */ /* 0x000fea0003800000 */
[----:B------:R-:W-:Y:S01]  /*6400*/  LEA.HI R13, R23, R23, RZ, 0x1 ;  /* 0x00000017170d7211 */ /* 0x000fe200078f08ff */
[C---:B-----5:R-:W-:Y:S01]  /*6410*/  IMAD.U32 R33, R8.reuse, 0x10000, RZ ;  /* 0x0001000008217824 */ /* 0x060fe200078e00ff */
[----:B------:R-:W-:Y:S01]  /*6420*/  MOV R15, RZ ;  /* 0x000000ff000f7202 */ /* 0x000fe20000000f00 */
[----:B------:R-:W-:Y:S01]  /*6430*/  IMAD.U32 R16, R9, 0x10000, RZ ;  /* 0x0001000009107824 */ /* 0x000fe200078e00ff */
[----:B------:R-:W-:Y:S01]  /*6440*/  SHF.R.S32.HI R13, RZ, 0x1, R13 ;  /* 0x00000001ff0d7819 */ /* 0x000fe2000001140d */
[----:B------:R-:W-:Y:S01]  /*6450*/  IMAD.U32 R32, R11, 0x10000, RZ ;  /* 0x000100000b207824 */ /* 0x000fe200078e00ff */
[----:B------:R-:W-:Y:S02]  /*6460*/  LOP3.LUT R35, R8, 0xffff0000, RZ, 0xc0, !PT ;  /* 0xffff000008237812 */ /* 0x000fe400078ec0ff */
[----:B------:R-:W-:Y:S01]  /*6470*/  ISETP.GE.AND P2, PT, R20, R13, PT ;  /* 0x0000000d1400720c */ /* 0x000fe20003f46270 */
[--C-:B------:R-:W-:Y:S01]  /*6480*/  IMAD.MOV.U32 R5, RZ, RZ, R13.reuse ;  /* 0x000000ffff057224 */ /* 0x100fe200078e000d */
[C---:B------:R-:W-:Y:S02]  /*6490*/  SHF.L.U32 R30, R10.reuse, 0x10, RZ ;  /* 0x000000100a1e7819 */ /* 0x040fe400000006ff */
[----:B------:R-:W-:Y:S02]  /*64a0*/  LOP3.LUT R39, R10, 0xffff0000, RZ, 0xc0, !PT ;  /* 0xffff00000a277812 */ /* 0x000fe400078ec0ff */
[----:B------:R-:W-:Y:S02]  /*64b0*/  LOP3.LUT R37, R9, 0xffff0000, RZ, 0xc0, !PT ;  /* 0xffff000009257812 */ /* 0x000fe400078ec0ff */
[----:B--2---:R-:W-:Y:S05]  /*64c0*/  LOP3.LUT R41, R11, 0xffff0000, RZ, 0xc0, !PT ;  /* 0xffff00000b297812 */ /* 0x004fea00078ec0ff */
        /* <DEDUP_REMOVED lines=11> */
[----:B------:R-:W-:Y:S05]  /*6580*/  LEA.HI.X.SX32 R13, R15, R117, 0x1, P0 ;  /* 0x000000750f0d7211 */ /* 0x000fea00000f0eff */
[----:B------:R4:W4:Y:S01]  /*6590*/  LD.E.128 R44, desc[UR6][R12.64+0x80] ;  /* 0x000080060c2c7980 */ /* 0x000922000c101d00 */
[C---:B--2---:R-:W-:Y:S01]  /*65a0*/  LOP3.LUT R10, R7.reuse, 0xffff0000, RZ, 0xc0, !PT ;  /* 0xffff0000070a7812 */ /* 0x044fe200078ec0ff */
[----:B------:R-:W-:Y:S01]  /*65b0*/  IMAD.U32 R8, R7, 0x10000, RZ ;  /* 0x0001000007087824 */ /* 0x000fe200078e00ff */
[C---:B------:R-:W-:Y:S01]  /*65c0*/  SHF.L.U32 R0, R4.reuse, 0x10, RZ ;  /* 0x0000001004007819 */ /* 0x040fe200000006ff */
[C---:B------:R-:W-:Y:S01]  /*65d0*/  IMAD.U32 R3, R5.reuse, 0x10000, RZ ;  /* 0x0001000005037824 */ /* 0x040fe200078e00ff */
[----:B------:R-:W-:Y:S02]  /*65e0*/  LOP3.LUT R2, R4, 0xffff0000, RZ, 0xc0, !PT ;  /* 0xffff000004027812 */ /* 0x000fe400078ec0ff */
[----:B------:R-:W-:Y:S02]  /*65f0*/  LOP3.LUT R4, R5, 0xffff0000, RZ, 0xc0, !PT ;  /* 0xffff000005047812 */ /* 0x000fe400078ec0ff */
[C---:B---3--:R-:W-:Y:S01]  /*6600*/  LOP3.LUT R9, R51.reuse, 0xffff0000, RZ, 0xc0, !PT ;  /* 0xffff000033097812 */ /* 0x048fe200078ec0ff */
[----:B------:R-:W-:Y:S01]  /*6610*/  IMAD.U32 R7, R51, 0x10000, RZ ;  /* 0x0001000033077824 */ /* 0x000fe200078e00ff */
[C---:B------:R-:W-:Y:S01]  /*6620*/  SHF.L.U32 R31, R48.reuse, 0x10, RZ ;  /* 0x00000010301f7819 */ /* 0x040fe200000006ff */
[----:B------:R-:W-:Y:S01]  /*6630*/  IMAD.U32 R14, R49, 0x10000, RZ ;  /* 0x00010000310e7824 */ /* 0x000fe200078e00ff */
[----:B------:R-:W-:Y:S01]  /*6640*/  LOP3.LUT R15, R48, 0xffff0000, RZ, 0xc0, !PT ;  /* 0xffff0000300f7812 */ /* 0x000fe200078ec0ff */
[----:B------:R-:W-:Y:S01]  /*6650*/  @!P2 FADD.FTZ R7, -R7, -RZ ;  /* 0x800000ff0707a221 */ /* 0x000fe20000010100 */
[C---:B----4-:R-:W-:Y:S01]  /*6660*/  SHF.L.U32 R12, R50.reuse, 0x10, RZ ;  /* 0x00000010320c7819 */ /* 0x050fe200000006ff */
        /* <DEDUP_REMOVED lines=9> */
[----:B------:R-:W-:Y:S01]  /*6700*/  FMUL.FTZ R7, R8, R7 ;  /* 0x0000000708077220 */ /* 0x000fe20000410000 */
[----:B------:R-:W-:Y:S01]  /*6710*/  @!P2 FADD.FTZ R14, -R14, -RZ ;  /* 0x800000ff0e0ea221 */ /* 0x000fe20000010100 */
[----:B------:R-:W-:Y:S01]  /*6720*/  @!P2 FADD.FTZ R13, -R13, -RZ ;  /* 0x800000ff0d0da221 */ /* 0x000fe20000010100 */
[----:B------:R-:W-:Y:S01]  /*6730*/  FMUL.FTZ R8, R10, R9 ;  /* 0x000000090a087220 */ /* 0x000fe20000410000 */
[----:B------:R-:W-:Y:S01]  /*6740*/  SHF.L.U32 R9, R44, 0x10, RZ ;  /* 0x000000102c097819 */ /* 0x000fe200000006ff */
[----:B------:R-:W-:Y:S01]  /*6750*/  FMUL.FTZ R0, R0, R31 ;  /* 0x0000001f00007220 */ /* 0x000fe20000410000 */
[----:B------:R-:W-:Y:S01]  /*6760*/  LOP3.LUT R10, R44, 0xffff0000, RZ, 0xc0, !PT ;  /* 0xffff00002c0a7812 */ /* 0x000fe200078ec0ff */
[----:B------:R-:W-:Y:S01]  /*6770*/  FMUL.FTZ R2, R2, R15 ;  /* 0x0000000f02027220 */ /* 0x000fe20000410000 */
[----:B------:R-:W-:Y:S01]  /*6780*/  LOP3.LUT R31, R47, 0xffff0000, RZ, 0xc0, !PT ;  /* 0xffff00002f1f7812 */ /* 0x000fe200078ec0ff */
[----:B------:R-:W-:Y:S01]  /*6790*/  FMUL.FTZ R5, R5, R12 ;  /* 0x0000000c05057220 */ /* 0x000fe20000410000 */
[----:B------:R-:W-:Y:S01]  /*67a0*/  LOP3.LUT R12, R45, 0xffff0000, RZ, 0xc0, !PT ;  /* 0xffff00002d0c7812 */ /* 0x000fe200078ec0ff */
[----:B------:R-:W-:Y:S01]  /*67b0*/  FMUL.FTZ R6, R6, R11 ;  /* 0x0000000b06067220 */ /* 0x000fe20000410000 */
[----:B------:R-:W-:Y:S01]  /*67c0*/  FMUL.FTZ R3, R3, R14 ;  /* 0x0000000e03037220 */ /* 0x000fe20000410000 */
[----:B------:R-:W-:Y:S01]  /*67d0*/  LOP3.LUT R14, R46, 0xffff0000, RZ, 0xc0, !PT ;  /* 0xffff00002e0e7812 */ /* 0x000fe200078ec0ff */
[----:B------:R-:W-:Y:S01]  /*67e0*/  FMUL.FTZ R4, R4, R13 ;  /* 0x0000000d04047220 */ /* 0x000fe20000410000 */
[----:B------:R-:W-:Y:S01]  /*67f0*/  SHF.L.U32 R13, R46, 0x10, RZ ;  /* 0x000000102e0d7819 */ /* 0x000fe200000006ff */
[----:B------:R-:W-:Y:S02]  /*6800*/  IMAD.U32 R11, R45, 0x10000, RZ ;  /* 0x000100002d0b7824 */ /* 0x000fe400078e00ff */
[----:B------:R-:W-:Y:S01]  /*6810*/  FFMA.FTZ R0, R33, R9, R0 ;  /* 0x0000000921007223 */ /* 0x000fe20000010000 */
[----:B------:R-:W-:Y:S01]  /*6820*/  FFMA.FTZ R2, R35, R10, R2 ;  /* 0x0000000a23027223 */ /* 0x000fe20000010002 */
[----:B------:R-:W-:Y:S02]  /*6830*/  IMAD.U32 R15, R47, 0x10000, RZ ;  /* 0x000100002f0f7824 */ /* 0x000fe400078e00ff */
[----:B------:R-:W-:Y:S01]  /*6840*/  FFMA.FTZ R3, R16, R11, R3 ;  /* 0x0000000b10037223 */ /* 0x000fe20000010003 */
[----:B------:R-:W-:Y:S01]  /*6850*/  FFMA.FTZ R4, R37, R12, R4 ;  /* 0x0000000c25047223 */ /* 0x000fe20000010004 */
[----:B------:R-:W-:Y:S01]  /*6860*/  FFMA.FTZ R5, R30, R13, R5 ;  /* 0x0000000d1e057223 */ /* 0x000fe20000010005 */
[----:B------:R-:W-:Y:S01]  /*6870*/  F2FP.BF16.F32.PACK_AB R0, R2, R0 ;  /* 0x000000000200723e */ /* 0x000fe200000010ff */
[----:B------:R-:W-:Y:S01]  /*6880*/  FFMA.FTZ R6, R39, R14, R6 ;  /* 0x0000000e27067223 */ /* 0x000fe20000010006 */
[----:B------:R-:W-:Y:S01]  /*6890*/  FFMA.FTZ R7, R32, R15, R7 ;  /* 0x0000000f20077223 */ /* 0x000fe20000010007 */
[----:B------:R-:W-:Y:S01]  /*68a0*/  F2FP.BF16.F32.PACK_AB R9, R4, R3 ;  /* 0x000000030409723e */ /* 0x000fe200000010ff */
[----:B------:R-:W-:Y:S02]  /*68b0*/  FFMA.FTZ R8, R41, R31, R8 ;  /* 0x0000001f29087223 */ /* 0x000fe40000010008 */
[----:B------:R-:W-:Y:S03]  /*68c0*/  F2FP.BF16.F32.PACK_AB R10, R6, R5 ;  /* 0x00000005060a723e */ /* 0x000fe600000010ff */
[----:B------:R-:W-:Y:S02]  /*68d0*/  F2FP.BF16.F32.PACK_AB R11, R8, R7 ;  /* 0x00000007080b723e */ /* 0x000fe400000010ff */
[----:B------:R-:W-:Y:S02]  /*68e0*/  MOV R8, R0 ;  /* 0x0000000000087202 */ /* 0x000fe40000000f00 */
.L_x_2633:
[----:B------:R-:W-:Y:S05]  /*68f0*/  BSYNC B0 ;  /* 0x0000000000007941 */ /* 0x000fea0003800000 */
.L_x_2632:
[----:B-----5:R3:W-:Y:S01]  /*6900*/  ST.E.128 desc[UR6][R160.64+0x80], R8 ;  /* 0x00008008a0007985 */ /* 0x0207e2000c101d06 */
[----:B------:R-:W-:Y:S03]  /*6910*/  BSSY B0, `(.L_x_2634) ;  /* 0x0000051000007945 */ /* 0x000fe60003800000 */
[----:B------:R3:W5:Y:S01]  /*6920*/  LD.E.128 R12, desc[UR6][R112.64+0x100] ;  /* 0x00010006700c7980 */ /* 0x000762000c101d00 */
[----:B------:R-:W-:Y:S05]  /*6930*/  @P1 BRA `(.L_x_2635) ;  /* 0x0000000400381947 */ /* 0x000fea0003800000 */
[----:B------:R-:W-:Y:S01]  /*6940*/  LEA.HI R0, R23, R23, RZ, 0x1 ;  /* 0x0000001717007211 */ /* 0x000fe200078f08ff */
[----:B---3--:R-:W-:Y:S01]  /*6950*/  IMAD.MOV.U32 R11, RZ, RZ, RZ ;  /* 0x000000ffff0b7224 */ /* 0x008fe200078e00ff */
[----:B------:R-:W-:Y:S01]  /*6960*/  MOV R9, RZ ;  /* 0x000000ff00097202 */ /* 0x000fe20000000f00 */
[----:B-----5:R-:W-:Y:S01]  /*6970*/  IMAD.U32 R33, R12, 0x10000, RZ ;  /* 0x000100000c217824 */ /* 0x020fe200078e00ff */
[----:B------:R-:W-:Y:S01]  /*6980*/  SHF.R.S32.HI R0, RZ, 0x1, R0 ;  /* 0x00000001ff007819 */ /* 0x000fe20000011400 */
[----:B------:R-:W-:Y:S01]  /*6990*/  IMAD.U32 R30, R14, 0x10000, RZ ;  /* 0x000100000e1e7824 */ /* 0x000fe200078e00ff */
[----:B------:R-:W-:Y:S02]  /*69a0*/  SHF.L.U32 R32, R15, 0x10, RZ ;  /* 0x000000100f207819 */ /* 0x000fe400000006ff */
[----:B------:R-:W-:Y:S01]  /*69b0*/  ISETP.GE.AND P1, PT, R19, R0, PT ;  /* 0x000000001300720c */ /* 0x000fe20003f26270 */
[--C-:B------:R-:W-:Y:S01]  /*69c0*/  IMAD.MOV.U32 R5, RZ, RZ, R0.reuse ;  /* 0x000000ffff057224 */ /* 0x100fe200078e0000 */
[----:B--2---:R-:W-:Y:S02]  /*69d0*/  LOP3.LUT R41, R15, 0xffff0000, RZ, 0xc0, !PT ;  /* 0xffff00000f297812 */ /* 0x004fe400078ec0ff */
[----:B------:R-:W-:Y:S02]  /*69e0*/  LOP3.LUT R35, R12, 0xffff0000, RZ, 0xc0, !PT ;  /* 0xffff00000c237812 */ /* 0x000fe400078ec0ff */
[----:B------:R-:W-:Y:S02]  /*69f0*/  LOP3.LUT R39, R14, 0xffff0000, RZ, 0xc0, !PT ;  /* 0xffff00000e277812 */ /* 0x000fe400078ec0ff */
[C---:B------:R-:W-:Y:S02]  /*6a00*/  SHF.L.U32 R16, R13.reuse, 0x10, RZ ;  /* 0x000000100d107819 */ /* 0x040fe400000006ff */
[----:B------:R-:W-:Y:S03]  /*6a10*/  LOP3.LUT R37, R13, 0xffff0000, RZ, 0xc0, !PT ;  /* 0xffff00000d257812 */ /* 0x000fe600078ec0ff */
[----:B------:R-:W-:Y:S01]  /*6a20*/  @P1 IADD3 R11, -R0, RZ, RZ ;  /* 0x000000ff000b1210 */ /* 0x000fe20007ffe1ff */
[--C-:B------:R-:W-:Y:S02]  /*6a30*/  @P1 IMAD.MOV R5, RZ, RZ, -R0.reuse ;  /* 0x000000ffff051224 */ /* 0x100fe400078e0a00 */
[----:B------:R-:W-:Y:S03]  /*6a40*/  @P1 IMAD.MOV R9, RZ, RZ, -R0 ;  /* 0x000000ffff091224 */ /* 0x000fe600078e0a00 */
[C---:B------:R-:W-:Y:S04]  /*6a50*/  LEA R2, P0, R5.reuse, R112, 0x1 ;  /* 0x0000007005027211 */ /* 0x040fe800078008ff */
[----:B------:R-:W-:Y:S02]  /*6a60*/  LEA.HI.X.SX32 R3, R5, R113, 0x1, P0 ;  /* 0x0000007105037211 */ /* 0x000fe400000f0eff */
[C---:B------:R-:W-:Y:S03]  /*6a70*/  LEA R48, P0, R9.reuse, R114, 0x1 ;  /* 0x0000007209307211 */ /* 0x040fe600078008ff */
[----:B------:R-:W2:Y:S01]  /*6a80*/  LD.E.128 R4, desc[UR6][R2.64+0x100] ;  /* 0x0001000602047980 */ /* 0x000ea2000c101d00 */
[----:B------:R-:W-:Y:S02]  /*6a90*/  LEA.HI.X.SX32 R49, R9, R115, 0x1, P0 ;  /* 0x0000007309317211 */ /* 0x000fe400000f0eff */
[C---:B------:R-:W-:Y:S04]  /*6aa0*/  LEA R8, P0, R11.reuse, R116, 0x1 ;  /* 0x000000740b087211 */ /* 0x040fe800078008ff */
[----:B------:R-:W-:Y:S01]  /*6ab0*/  LEA.HI.X.SX32 R9, R11, R117, 0x1, P0 ;  /* 0x000000750b097211 */ /* 0x000fe200000f0eff */
[----:B------:R-:W3:Y:S08]  /*6ac0*/  LD.E.128 R48, desc[UR6][R48.64+0x100] ;  /* 0x0001000630307980 */ /* 0x000ef0000c101d00 */
[----:B------:R2:W4:Y:S02]  /*6ad0*/  LD.E.128 R44, desc[UR6][R8.64+0x100] ;  /* 0x00010006082c7980 */ /* 0x000524000c101d00 */
[C---:B--2---:R-:W-:Y:S01]  /*6ae0*/  SHF.L.U32 R8, R7.reuse, 0x10, RZ ;  /* 0x0000001007087819 */ /* 0x044fe200000006ff */
[C---:B------:R-:W-:Y:S01]  /*6af0*/  IMAD.U32 R0, R4.reuse, 0x10000, RZ ;  /* 0x0001000004007824 */ /* 0x040fe200078e00ff */
[----:B------:R-:W-:Y:S02]  /*6b00*/  LOP3.LUT R10, R7, 0xffff0000, RZ, 0xc0, !PT ;  /* 0xffff0000070a7812 */ /* 0x000fe400078ec0ff */
[----:B------:R-:W-:Y:S02]  /*6b10*/  LOP3.LUT R2, R4, 0xffff0000, RZ, 0xc0, !PT ;  /* 0xffff000004027812 */ /* 0x000fe400078ec0ff */
[----:B------:R-:W-:Y:S02]  /*6b20*/  SHF.L.U32 R3, R5, 0x10, RZ ;  /* 0x0000001005037819 */ /* 0x000fe400000006ff */
[C---:B---3--:R-:W-:Y:S01]  /*6b30*/  SHF.L.U32 R7, R51.reuse, 0x10, RZ ;  /* 0x0000001033077819 */ /* 0x048fe200000006ff */
[----:B------:R-:W-:Y:S01]  /*6b40*/  IMAD.U32 R31, R48, 0x10000, RZ ;  /* 0x00010000301f7824 */ /* 0x000fe200078e00ff */
[----:B------:R-:W-:Y:S01]  /*6b50*/  LOP3.LUT R9, R51, 0xffff0000, RZ, 0xc0, !PT ;  /* 0xffff000033097812 */ /* 0x000fe200078ec0ff */
[C---:B------:R-:W-:Y:S01]  /*6b60*/  IMAD.U32 R12, R50.reuse, 0x10000, RZ ;  /* 0x00010000320c7824 */ /* 0x040fe200078e00ff */
[----:B------:R-:W-:Y:S01]  /*6b70*/  LOP3.LUT R11, R50, 0xffff0000, RZ, 0xc0, !PT ;  /* 0xffff0000320b7812 */ /* 0x000fe200078ec0ff */
[----:B------:R-:W-:Y:S01]  /*6b80*/  @!P1 FADD.FTZ R7, -R7, -RZ ;  /* 0x800000ff07079221 */ /* 0x000fe20000010100 */
[----:B------:R-:W-:Y:S01]  /*6b90*/  LOP3.LUT R15, R48, 0xffff0000, RZ, 0xc0, !PT ;  /* 0xffff0000300f7812 */ /* 0x000fe200078ec0ff */
[----:B------:R-:W-:Y:S01]  /*6ba0*/  @!P1 FADD.FTZ R9, -R9, -RZ ;  /* 0x800000ff09099221 */ /* 0x000fe20000010100 */
[----:B------:R-:W-:Y:S01]  /*6bb0*/  LOP3.LUT R4, R5, 0xffff0000, RZ, 0xc0, !PT ;  /* 0xffff000005047812 */ /* 0x000fe200078ec0ff */
[C---:B------:R-:W-:Y:S01]  /*6bc0*/  IMAD.U32 R5, R6.reuse, 0x10000, RZ ;  /* 0x0001000006057824 */ /* 0x040fe200078e00ff */
        /* <DEDUP_REMOVED lines=11> */
[----:B----4-:R-:W-:Y:S01]  /*6c80*/  LOP3.LUT R10, R44, 0xffff0000, RZ, 0xc0, !PT ;  /* 0xffff00002c0a7812 */ /* 0x010fe200078ec0ff */
[----:B------:R-:W-:Y:S01]  /*6c90*/  FMUL.FTZ R0, R0, R31 ;  /* 0x0000001f00007220 */ /* 0x000fe20000410000 */
[----:B------:R-:W-:Y:S01]  /*6ca0*/  LOP3.LUT R31, R47, 0xffff0000, RZ, 0xc0, !PT ;  /* 0xffff00002f1f7812 */ /* 0x000fe200078ec0ff */
[----:B------:R-:W-:Y:S01]  /*6cb0*/  FMUL.FTZ R6, R6, R11 ;  /* 0x0000000b06067220 */ /* 0x000fe20000410000 */
[----:B------:R-:W-:Y:S01]  /*6cc0*/  SHF.L.U32 R11, R45, 0x10, RZ ;  /* 0x000000102d0b7819 */ /* 0x000fe200000006ff */
[----:B------:R-:W-:Y:S02]  /*6cd0*/  IMAD.U32 R9, R44, 0x10000, RZ ;  /* 0x000100002c097824 */ /* 0x000fe400078e00ff */
[----:B------:R-:W-:Y:S01]  /*6ce0*/  FMUL.FTZ R2, R2, R15 ;  /* 0x0000000f02027220 */ /* 0x000fe20000410000 */
[----:B------:R-:W-:Y:S01]  /*6cf0*/  SHF.L.U32 R15, R47, 0x10, RZ ;  /* 0x000000102f0f7819 */ /* 0x000fe200000006ff */
        /* <DEDUP_REMOVED lines=18> */
.L_x_2635:
[----:B------:R-:W-:Y:S05]  /*6e20*/  BSYNC B0 ;  /* 0x0000000000007941 */ /* 0x000fea0003800000 */
.L_x_2634:
[----:B-----5:R4:W-:Y:S01]  /*6e30*/  ST.E.128 desc[UR6][R160.64+0x100], R12 ;  /* 0x0001000ca0007985 */ /* 0x0209e2000c101d06 */
[----:B------:R-:W-:Y:S01]  /*6e40*/  ISETP.GE.AND P0, PT, R18, R23, PT ;  /* 0x000000171200720c */ /* 0x000fe20003f06270 */
[----:B------:R-:W-:Y:S02]  /*6e50*/  BSSY B0, `(.L_x_2636) ;  /* 0x0000052000007945 */ /* 0x000fe40003800000 */
[----:B---3--:R4:W5:Y:S10]  /*6e60*/  LD.E.128 R8, desc[UR6][R112.64+0x180] ;  /* 0x0001800670087980 */ /* 0x008974000c101d00 */
[----:B------:R-:W-:Y:S05]  /*6e70*/  @P0 BRA `(.L_x_2637) ;  /* 0x00000004003c0947 */ /* 0x000fea0003800000 */
[----:B----4-:R-:W-:Y:S01]  /*6e80*/  LEA.HI R13, R23, R23, RZ, 0x1 ;  /* 0x00000017170d7211 */ /* 0x010fe200078f08ff */
[----:B------:R-:W-:Y:S01]  /*6e90*/  IMAD.MOV.U32 R7, RZ, RZ, RZ ;  /* 0x000000ffff077224 */ /* 0x000fe200078e00ff */
[C---:B--2--5:R-:W-:Y:S01]  /*6ea0*/  LOP3.LUT R41, R9.reuse, 0xffff0000, RZ, 0xc0, !PT ;  /* 0xffff000009297812 */ /* 0x064fe200078ec0ff */
[----:B------:R-:W-:Y:S01]  /*6eb0*/  IMAD.MOV.U32 R15, RZ, RZ, RZ ;  /* 0x000000ffff0f7224 */ /* 0x000fe200078e00ff */
[----:B------:R-:W-:Y:S01]  /*6ec0*/  SHF.R.S32.HI R13, RZ, 0x1, R13 ;  /* 0x00000001ff0d7819 */ /* 0x000fe2000001140d */
[----:B------:R-:W-:Y:S01]  /*6ed0*/  IMAD.U32 R30, R9, 0x10000, RZ ;  /* 0x00010000091e7824 */ /* 0x000fe200078e00ff */
[----:B------:R-:W-:Y:S01]  /*6ee0*/  SHF.L.U32 R32, R10, 0x10, RZ ;  /* 0x000000100a207819 */ /* 0x000fe200000006ff */
[C---:B------:R-:W-:Y:S01]  /*6ef0*/  IMAD.U32 R34, R11.reuse, 0x10000, RZ ;  /* 0x000100000b227824 */ /* 0x040fe200078e00ff */
[-C--:B------:R-:W-:Y:S01]  /*6f00*/  ISETP.GE.AND P1, PT, R18, R13.reuse, PT ;  /* 0x0000000d1200720c */ /* 0x080fe20003f26270 */
[----:B------:R-:W-:Y:S01]  /*6f10*/  IMAD.U32 R37, R8, 0x10000, RZ ;  /* 0x0001000008257824 */ /* 0x000fe200078e00ff */
[----:B------:R-:W-:Y:S02]  /*6f20*/  MOV R5, R13 ;  /* 0x0000000d00057202 */ /* 0x000fe40000000f00 */
[----:B------:R-:W-:Y:S02]  /*6f30*/  LOP3.LUT R43, R10, 0xffff0000, RZ, 0xc0, !PT ;  /* 0xffff00000a2b7812 */ /* 0x000fe400078ec0ff */
[----:B------:R-:W-:Y:S02]  /*6f40*/  LOP3.LUT R45, R11, 0xffff0000, RZ, 0xc0, !PT ;  /* 0xffff00000b2d7812 */ /* 0x000fe400078ec0ff */
[----:B------:R-:W-:Y:S05]  /*6f50*/  LOP3.LUT R39, R8, 0xffff0000, RZ, 0xc0, !PT ;  /* 0xffff000008277812 */ /* 0x000fea00078ec0ff */
[----:B------:R-:W-:Y:S01]  /*6f60*/  @P1 IADD3 R15, -R13, RZ, RZ ;  /* 0x000000ff0d0f1210 */ /* 0x000fe20007ffe1ff */
[--C-:B------:R-:W-:Y:S02]  /*6f70*/  @P1 IMAD.MOV R7, RZ, RZ, -R13.reuse ;  /* 0x000000ffff071224 */ /* 0x100fe400078e0a0d */
[----:B------:R-:W-:Y:S03]  /*6f80*/  @P1 IMAD.MOV R5, RZ, RZ, -R13 ;  /* 0x000000ffff051224 */ /* 0x000fe600078e0a0d */
[C---:B------:R-:W-:Y:S04]  /*6f90*/  LEA R172, P0, R7.reuse, R114, 0x1 ;  /* 0x0000007207ac7211 */ /* 0x040fe800078008ff */
[----:B------:R-:W-:Y:S02]  /*6fa0*/  LEA.HI.X.SX32 R173, R7, R115, 0x1, P0 ;  /* 0x0000007307ad7211 */ /* 0x000fe400000f0eff */
[C---:B------:R-:W-:Y:S04]  /*6fb0*/  LEA R2, P0, R5.reuse, R112, 0x1 ;  /* 0x0000007005027211 */ /* 0x040fe800078008ff */
[----:B------:R-:W-:Y:S01]  /*6fc0*/  LEA.HI.X.SX32 R3, R5, R113, 0x1, P0 ;  /* 0x0000007105037211 */ /* 0x000fe200000f0eff */
[----:B------:R-:W2:Y:S01]  /*6fd0*/  LD.E.128 R172, desc[UR6][R172.64+0x180] ;  /* 0x00018006acac7980 */ /* 0x000ea2000c101d00 */
[C---:B------:R-:W-:Y:S04]  /*6fe0*/  LEA R12, P0, R15.reuse, R116, 0x1 ;  /* 0x000000740f0c7211 */ /* 0x040fe800078008ff */
[----:B------:R-:W-:Y:S03]  /*6ff0*/  LEA.HI.X.SX32 R13, R15, R117, 0x1, P0 ;  /* 0x000000750f0d7211 */ /* 0x000fe600000f0eff */
[----:B------:R3:W4:Y:S08]  /*7000*/  LD.E.128 R4, desc[UR6][R2.64+0x180] ;  /* 0x0001800602047980 */ /* 0x000730000c101d00 */
[----:B------:R1:W4:Y:S01]  /*7010*/  LD.E.128 R48, desc[UR6][R12.64+0x180] ;  /* 0x000180060c307980 */ /* 0x000322000c101d00 */
[----:B--2---:R-:W-:Y:S01]  /*7020*/  LOP3.LUT R10, R174, 0xffff0000, RZ, 0xc0, !PT ;  /* 0xffff0000ae0a7812 */ /* 0x004fe200078ec0ff */
[----:B------:R-:W-:Y:S01]  /*7030*/  IMAD.U32 R9, R175, 0x10000, RZ ;  /* 0x00010000af097824 */ /* 0x000fe200078e00ff */
[C---:B------:R-:W-:Y:S01]  /*7040*/  SHF.L.U32 R0, R172.reuse, 0x10, RZ ;  /* 0x00000010ac007819 */ /* 0x040fe200000006ff */
[----:B---3--:R-:W-:Y:S01]  /*7050*/  IMAD.U32 R3, R173, 0x10000, RZ ;  /* 0x00010000ad037824 */ /* 0x008fe200078e00ff */
[----:B------:R-:W-:Y:S01]  /*7060*/  LOP3.LUT R2, R172, 0xffff0000, RZ, 0xc0, !PT ;  /* 0xffff0000ac027812 */ /* 0x000fe200078ec0ff */
[----:B------:R-:W-:Y:S01]  /*7070*/  @!P1 FADD.FTZ R9, -R9, -RZ ;  /* 0x800000ff09099221 */ /* 0x000fe20000010100 */
[----:B------:R-:W-:Y:S01]  /*7080*/  SHF.L.U32 R11, R174, 0x10, RZ ;  /* 0x00000010ae0b7819 */ /* 0x000fe200000006ff */
[----:B------:R-:W-:Y:S01]  /*7090*/  @!P1 FADD.FTZ R10, -R10, -RZ ;  /* 0x800000ff0a0a9221 */ /* 0x000fe20000010100 */
[----:B-1----:R-:W-:Y:S01]  /*70a0*/  LOP3.LUT R13, R173, 0xffff0000, RZ, 0xc0, !PT ;  /* 0xffff0000ad0d7812 */ /* 0x002fe200078ec0ff */
[----:B----4-:R-:W-:Y:S01]  /*70b0*/  IMAD.U32 R12, R7, 0x10000, RZ ;  /* 0x00010000070c7824 */ /* 0x010fe200078e00ff */
[----:B------:R-:W-:Y:S01]  /*70c0*/  LOP3.LUT R31, R6, 0xffff0000, RZ, 0xc0, !PT ;  /* 0xffff0000061f7812 */ /* 0x000fe200078ec0ff */
[----:B------:R-:W-:Y:S01]  /*70d0*/  @!P1 FADD.FTZ R0, -R0, -RZ ;  /* 0x800000ff00009221 */ /* 0x000fe20000010100 */
[----:B------:R-:W-:Y:S01]  /*70e0*/  SHF.L.U32 R35, R4, 0x10, RZ ;  /* 0x0000001004237819 */ /* 0x000fe200000006ff */
[----:B------:R-:W-:Y:S01]  /*70f0*/  @!P1 FADD.FTZ R2, -R2, -RZ ;  /* 0x800000ff02029221 */ /* 0x000fe20000010100 */
        /* <DEDUP_REMOVED lines=9> */
[----:B------:R-:W-:Y:S01]  /*7190*/  FMUL.FTZ R7, R12, R9 ;  /* 0x000000090c077220 */ /* 0x000fe20000410000 */
[C---:B------:R-:W-:Y:S01]  /*71a0*/  SHF.L.U32 R9, R48.reuse, 0x10, RZ ;  /* 0x0000001030097819 */ /* 0x040fe200000006ff */
[----:B------:R-:W-:Y:S01]  /*71b0*/  FMUL.FTZ R6, R31, R10 ;  /* 0x0000000a1f067220 */ /* 0x000fe20000410000 */
[----:B------:R-:W-:Y:S01]  /*71c0*/  LOP3.LUT R10, R48, 0xffff0000, RZ, 0xc0, !PT ;  /* 0xffff0000300a7812 */ /* 0x000fe200078ec0ff */
[----:B------:R-:W-:Y:S01]  /*71d0*/  FMUL.FTZ R0, R35, R0 ;  /* 0x0000000023007220 */ /* 0x000fe20000410000 */
[----:B------:R-:W-:Y:S01]  /*71e0*/  LOP3.LUT R12, R49, 0xffff0000, RZ, 0xc0, !PT ;  /* 0xffff0000310c7812 */ /* 0x000fe200078ec0ff */
[----:B------:R-:W-:Y:S01]  /*71f0*/  FMUL.FTZ R2, R33, R2 ;  /* 0x0000000221027220 */ /* 0x000fe20000410000 */
[----:B------:R-:W-:Y:S01]  /*7200*/  FMUL.FTZ R3, R4, R3 ;  /* 0x0000000304037220 */ /* 0x000fe20000410000 */
[----:B------:R-:W-:Y:S01]  /*7210*/  @!P1 FADD.FTZ R8, -R8, -RZ ;  /* 0x800000ff08089221 */ /* 0x000fe20000010100 */
[----:B------:R-:W-:Y:S01]  /*7220*/  FMUL.FTZ R5, R14, R11 ;  /* 0x0000000b0e057220 */ /* 0x000fe20000410000 */
[----:B------:R-:W-:Y:S01]  /*7230*/  LOP3.LUT R14, R50, 0xffff0000, RZ, 0xc0, !PT ;  /* 0xffff0000320e7812 */ /* 0x000fe200078ec0ff */
[----:B------:R-:W-:Y:S01]  /*7240*/  FMUL.FTZ R4, R16, R13 ;  /* 0x0000000d10047220 */ /* 0x000fe20000410000 */
[----:B------:R-:W-:Y:S01]  /*7250*/  SHF.L.U32 R13, R50, 0x10, RZ ;  /* 0x00000010320d7819 */ /* 0x000fe200000006ff */
[----:B------:R-:W-:Y:S01]  /*7260*/  IMAD.U32 R11, R49, 0x10000, RZ ;  /* 0x00010000310b7824 */ /* 0x000fe200078e00ff */
[----:B------:R-:W-:Y:S01]  /*7270*/  LOP3.LUT R16, R51, 0xffff0000, RZ, 0xc0, !PT ;  /* 0xffff000033107812 */ /* 0x000fe200078ec0ff */
[----:B------:R-:W-:Y:S01]  /*7280*/  FFMA.FTZ R0, R37, R9, R0 ;  /* 0x0000000925007223 */ /* 0x000fe20000010000 */
[----:B------:R-:W-:Y:S01]  /*7290*/  FMUL.FTZ R8, R15, R8 ;  /* 0x000000080f087220 */ /* 0x000fe20000410000 */
        /* <DEDUP_REMOVED lines=13> */
.L_x_2637:
[----:B------:R-:W-:Y:S05]  /*7370*/  BSYNC B0 ;  /* 0x0000000000007941 */ /* 0x000fea0003800000 */
.L_x_2636:
[----:B-----5:R3:W-:Y:S02]  /*7380*/  ST.E.128 desc[UR6][R160.64+0x180], R8 ;  /* 0x00018008a0007985 */ /* 0x0207e4000c101d06 */
.L_x_2629:
[----:B------:R-:W-:Y:S05]  /*7390*/  BSYNC B1 ;  /* 0x0000000000017941 */ /* 0x000fea0003800000 */
.L_x_2628:
[----:B------:R-:W-:Y:S04]  /*73a0*/  BSSY B1, `(.L_x_2638) ;  /* 0x000016e000017945 */ /* 0x000fe80003800000 */
[----:B------:R-:W-:Y:S05]  /*73b0*/  @!P4 BRA `(.L_x_2639) ;  /* 0x0000001400b0c947 */ /* 0x000fea0003800000 */
[----:B------:R-:W-:Y:S01]  /*73c0*/  LEA R170, P4, R84, R112, 0x1 ;  /* 0x0000007054aa7211 */ /* 0x000fe200078808ff */
[----:B------:R-:W-:Y:S01]  /*73d0*/  BSSY B0, `(.L_x_2640) ;  /* 0x000005b000007945 */ /* 0x000fe20003800000 */
[----:B------:R-:W-:Y:S02]  /*73e0*/  ISETP.GE.AND P3, PT, R24, R23, PT ;  /* 0x000000171800720c */ /* 0x000fe40003f66270 */
[----:B------:R-:W-:Y:S02]  /*73f0*/  LEA.HI.X R171, R84, R113, R81, 0x1, P4 ;  /* 0x0000007154ab7211 */ /* 0x000fe400020f0c51 */
[----:B--2---:R-:W-:Y:S02]  /*7400*/  LEA R42, P2, R66, R160, 0x1 ;  /* 0x000000a0422a7211 */ /* 0x004fe400078408ff */
[-C--:B------:R-:W-:Y:S01]  /*7410*/  ISETP.GE.AND P1, PT, R20, R23.reuse, PT ;  /* 0x000000171400720c */ /* 0x080fe20003f26270 */
[----:B----4-:R2:W5:Y:S01]  /*7420*/  LD.E.128 R12, desc[UR6][R170.64] ;  /* 0x00000006aa0c7980 */ /* 0x010562000c101d00 */
[----:B------:R-:W-:Y:S02]  /*7430*/  ISETP.GE.AND P0, PT, R19, R23, PT ;  /* 0x000000171300720c */ /* 0x000fe40003f06270 */
[----:B------:R-:W-:Y:S03]  /*7440*/  LEA.HI.X R43, R66, R161, R67, 0x1, P2 ;  /* 0x000000a1422b7211 */ /* 0x000fe600010f0c43 */
[----:B------:R-:W-:Y:S08]  /*7450*/  @P3 BRA `(.L_x_2641) ;  /* 0x0000000400483947 */ /* 0x000ff00003800000 */
[----:B---3--:R-:W-:Y:S01]  /*7460*/  LEA.HI R9, R23, R23, RZ, 0x1 ;  /* 0x0000001717097211 */ /* 0x008fe200078f08ff */
        /* <DEDUP_REMOVED lines=28> */
[----:B------:R1:W2:Y:S01]  /*7630*/  LD.E.128 R44, desc[UR6][R8.64] ;  /* 0x00000006082c7980 */ /* 0x0002a2000c101d00 */
[C---:B---3--:R-:W-:Y:S01]  /*7640*/  LOP3.LUT R10, R7.reuse, 0xffff0000, RZ, 0xc0, !PT ;  /* 0xffff0000070a7812 */ /* 0x048fe200078ec0ff */
[----:B-1----:R-:W-:Y:S01]  /*7650*/  IMAD.U32 R8, R7, 0x10000, RZ ;  /* 0x0001000007087824 */ /* 0x002fe200078e00ff */
[C---:B------:R-:W-:Y:S01]  /*7660*/  LOP3.LUT R2, R4.reuse, 0xffff0000, RZ, 0xc0, !PT ;  /* 0xffff000004027812 */ /* 0x040fe200078ec0ff */
[----:B------:R-:W-:Y:S01]  /*7670*/  IMAD.U32 R0, R4, 0x10000, RZ ;  /* 0x0001000004007824 */ /* 0x000fe200078e00ff */
[C---:B------:R-:W-:Y:S02]  /*7680*/  SHF.L.U32 R3, R5.reuse, 0x10, RZ ;  /* 0x0000001005037819 */ /* 0x040fe400000006ff */
[----:B------:R-:W-:Y:S01]  /*7690*/  LOP3.LUT R4, R5, 0xffff0000, RZ, 0xc0, !PT ;  /* 0xffff000005047812 */ /* 0x000fe200078ec0ff */
[C---:B------:R-:W-:Y:S01]  /*76a0*/  IMAD.U32 R5, R6.reuse, 0x10000, RZ ;  /* 0x0001000006057824 */ /* 0x040fe200078e00ff */
[----:B------:R-:W-:Y:S02]  /*76b0*/  LOP3.LUT R6, R6, 0xffff0000, RZ, 0xc0, !PT ;  /* 0xffff000006067812 */ /* 0x000fe400078ec0ff */
[C---:B----4-:R-:W-:Y:S01]  /*76c0*/  SHF.L.U32 R7, R51.reuse, 0x10, RZ ;  /* 0x0000001033077819 */ /* 0x050fe200000006ff */
[----:B------:R-:W-:Y:S01]  /*76d0*/  IMAD.U32 R12, R50, 0x10000, RZ ;  /* 0x00010000320c7824 */ /* 0x000fe200078e00ff */
        /* <DEDUP_REMOVED lines=13> */
[----:B------:R-:W-:Y:S01]  /*77b0*/  FMUL.FTZ R7, R8, R7 ;  /* 0x0000000708077220 */ /* 0x000fe20000410000 */
[----:B------:R-:W-:Y:S01]  /*77c0*/  @!P3 FADD.FTZ R13, -R13, -RZ ;  /* 0x800000ff0d0db221 */ /* 0x000fe20000010100 */
[----:B------:R-:W-:Y:S01]  /*77d0*/  FMUL.FTZ R8, R10, R9 ;  /* 0x000000090a087220 */ /* 0x000fe20000410000 */
[----:B--2---:R-:W-:Y:S01]  /*77e0*/  LOP3.LUT R10, R44, 0xffff0000, RZ, 0xc0, !PT ;  /* 0xffff00002c0a7812 */ /* 0x004fe200078ec0ff */
        /* <DEDUP_REMOVED lines=25> */
.L_x_2641:
[----:B------:R-:W-:Y:S05]  /*7980*/  BSYNC B0 ;  /* 0x0000000000007941 */ /* 0x000fea0003800000 */
.L_x_2640:
[----:B-----5:R4:W-:Y:S01]  /*7990*/  ST.E.128 desc[UR6][R42.64], R12 ;  /* 0x0000000c2a007985 */ /* 0x0209e2000c101d06 */
[----:B------:R-:W-:Y:S03]  /*79a0*/  BSSY B0, `(.L_x_2642) ;  /* 0x0000058000007945 */ /* 0x000fe60003800000 */
[----:B---3--:R4:W5:Y:S01]  /*79b0*/  LD.E.128 R8, desc[UR6][R170.64+0x80] ;  /* 0x00008006aa087980 */ /* 0x008962000c101d00 */
[----:B------:R-:W-:Y:S05]  /*79c0*/  @P1 BRA `(.L_x_2643) ;  /* 0x0000000400541947 */ /* 0x000fea0003800000 */
[----:B----4-:R-:W-:Y:S01]  /*79d0*/  LEA.HI R13, R23, R23, RZ, 0x1 ;  /* 0x00000017170d7211 */ /* 0x010fe200078f08ff */
[----:B------:R-:W-:Y:S01]  /*79e0*/  IMAD.MOV.U32 R0, RZ, RZ, RZ ;  /* 0x000000ffff007224 */ /* 0x000fe200078e00ff */
[----:B------:R-:W-:Y:S01]  /*79f0*/  LEA R6, P1, R85, R112, 0x1 ;  /* 0x0000007055067211 */ /* 0x000fe200078208ff */
[----:B-----5:R-:W-:Y:S01]  /*7a00*/  IMAD.U32 R30, R10, 0x10000, RZ ;  /* 0x000100000a1e7824 */ /* 0x020fe200078e00ff */
[----:B------:R-:W-:Y:S01]  /*7a10*/  SHF.R.S32.HI R13, RZ, 0x1, R13 ;  /* 0x00000001ff0d7819 */ /* 0x000fe2000001140d */
[----:B------:R-:W-:Y:S01]  /*7a20*/  IMAD.U32 R16, R9, 0x10000, RZ ;  /* 0x0001000009107824 */ /* 0x000fe200078e00ff */
[----:B------:R-:W-:Y:S02]  /*7a30*/  LEA.HI.X R7, R85, R113, R88, 0x1, P1 ;  /* 0x0000007155077211 */ /* 0x000fe400008f0c58 */
[----:B------:R-:W-:Y:S01]  /*7a40*/  ISETP.GE.AND P2, PT, R20, R13, PT ;  /* 0x0000000d1400720c */ /* 0x000fe20003f46270 */
[--C-:B------:R-:W-:Y:S01]  /*7a50*/  IMAD.MOV.U32 R4, RZ, RZ, R13.reuse ;  /* 0x000000ffff047224 */ /* 0x100fe200078e000d */
[C---:B------:R-:W-:Y:S02]  /*7a60*/  SHF.L.U32 R33, R8.reuse, 0x10, RZ ;  /* 0x0000001008217819 */ /* 0x040fe400000006ff */
[----:B------:R-:W-:Y:S02]  /*7a70*/  LOP3.LUT R35, R8, 0xffff0000, RZ, 0xc0, !PT ;  /* 0xffff000008237812 */ /* 0x000fe400078ec0ff */
[----:B------:R-:W-:Y:S02]  /*7a80*/  LOP3.LUT R39, R10, 0xffff0000, RZ, 0xc0, !PT ;  /* 0xffff00000a277812 */ /* 0x000fe400078ec0ff */
[----:B------:R-:W-:Y:S02]  /*7a90*/  LOP3.LUT R37, R9, 0xffff0000, RZ, 0xc0, !PT ;  /* 0xffff000009257812 */ /* 0x000fe400078ec0ff */
[C---:B------:R-:W-:Y:S02]  /*7aa0*/  SHF.L.U32 R32, R11.reuse, 0x10, RZ ;  /* 0x000000100b207819 */ /* 0x040fe400000006ff */
[----:B------:R-:W-:Y:S01]  /*7ab0*/  LOP3.LUT R41, R11, 0xffff0000, RZ, 0xc0, !PT ;  /* 0xffff00000b297812 */ /* 0x000fe200078ec0ff */
[--C-:B------:R-:W-:Y:S01]  /*7ac0*/  @P2 IMAD.MOV R4, RZ, RZ, -R13.reuse ;  /* 0x000000ffff042224 */ /* 0x100fe200078e0a0d */
[----:B------:R-:W-:Y:S04]  /*7ad0*/  @P2 IADD3 R0, -R13, RZ, RZ ;  /* 0x000000ff0d002210 */ /* 0x000fe80007ffe1ff */
[----:B------:R-:W-:Y:S02]  /*7ae0*/  LEA R2, P1, R4, R6, 0x1 ;  /* 0x0000000604027211 */ /* 0x000fe400078208ff */
[----:B------:R-:W-:Y:S02]  /*7af0*/  IADD3 R15, P3, R140, R0, RZ ;  /* 0x000000008c0f7210 */ /* 0x000fe40007f7e0ff */
[----:B------:R-:W-:Y:S02]  /*7b00*/  LEA.HI.X.SX32 R3, R4, R7, 0x1, P1 ;  /* 0x0000000704037211 */ /* 0x000fe400008f0eff */
[----:B------:R-:W-:Y:S02]  /*7b10*/  LEA.HI.X.SX32 R0, R0, R129, 0x1, P3 ;  /* 0x0000008100007211 */ /* 0x000fe400018f0eff */
[C---:B------:R-:W-:Y:S01]  /*7b20*/  LEA R48, P1, R15.reuse, R114, 0x1 ;  /* 0x000000720f307211 */ /* 0x040fe200078208ff */
[----:B------:R-:W3:Y:S03]  /*7b30*/  LD.E.128 R4, desc[UR6][R2.64] ;  /* 0x0000000602047980 */ /* 0x000ee6000c101d00 */
[----:B------:R-:W-:Y:S01]  /*7b40*/  LEA.HI.X R49, R15, R115, R0, 0x1, P1 ;  /* 0x000000730f317211 */ /* 0x000fe200008f0c00 */
[----:B------:R-:W-:Y:S02]  /*7b50*/  IMAD.MOV.U32 R0, RZ, RZ, RZ ;  /* 0x000000ffff007224 */ /* 0x000fe400078e00ff */
[----:B------:R-:W-:Y:S03]  /*7b60*/  @P2 IMAD.MOV R0, RZ, RZ, -R13 ;  /* 0x000000ffff002224 */ /* 0x000fe600078e0a0d */
[----:B------:R-:W4:Y:S02]  /*7b70*/  LD.E.128 R48, desc[UR6][R48.64] ;  /* 0x0000000630307980 */ /* 0x000f24000c101d00 */
[----:B------:R-:W-:Y:S04]  /*7b80*/  IADD3 R15, P1, R140, R0, RZ ;  /* 0x000000008c0f7210 */ /* 0x000fe80007f3e0ff */
[----:B------:R-:W-:Y:S02]  /*7b90*/  LEA.HI.X.SX32 R0, R0, R129, 0x1, P1 ;  /* 0x0000008100007211 */ /* 0x000fe400008f0eff */
[C---:B------:R-:W-:Y:S04]  /*7ba0*/  LEA R12, P1, R15.reuse, R116, 0x1 ;  /* 0x000000740f0c7211 */ /* 0x040fe800078208ff */
[----:B------:R-:W-:Y:S05]  /*7bb0*/  LEA.HI.X R13, R15, R117, R0, 0x1, P1 ;  /* 0x000000750f0d7211 */ /* 0x000fea00008f0c00 */
[----:B------:R1:W2:Y:S01]  /*7bc0*/  LD.E.128 R44, desc[UR6][R12.64] ;  /* 0x000000060c2c7980 */ /* 0x0002a2000c101d00 */
[C---:B---3--:R-:W-:Y:S01]  /*7bd0*/  LOP3.LUT R10, R7.reuse, 0xffff0000, RZ, 0xc0, !PT ;  /* 0xffff0000070a7812 */ /* 0x048fe200078ec0ff */
[----:B------:R-:W-:Y:S01]  /*7be0*/  IMAD.U32 R8, R7, 0x10000, RZ ;  /* 0x0001000007087824 */ /* 0x000fe200078e00ff */
[C---:B------:R-:W-:Y:S01]  /*7bf0*/  LOP3.LUT R2, R4.reuse, 0xffff0000, RZ, 0xc0, !PT ;  /* 0xffff000004027812 */ /* 0x040fe200078ec0ff */
[----:B------:R-:W-:Y:S01]  /*7c00*/  IMAD.U32 R0, R4, 0x10000, RZ ;  /* 0x0001000004007824 */ /* 0x000fe200078e00ff */
[C---:B------:R-:W-:Y:S01]  /*7c10*/  LOP3.LUT R4, R5.reuse, 0xffff0000, RZ, 0xc0, !PT ;  /* 0xffff000005047812 */ /* 0x040fe200078ec0ff */
[----:B------:R-:W-:Y:S01]  /*7c20*/  IMAD.U32 R3, R5, 0x10000, RZ ;  /* 0x0001000005037824 */ /* 0x000fe200078e00ff */
[C---:B------:R-:W-:Y:S02]  /*7c30*/  SHF.L.U32 R5, R6.reuse, 0x10, RZ ;  /* 0x0000001006057819 */ /* 0x040fe400000006ff */
[----:B------:R-:W-:Y:S01]  /*7c40*/  LOP3.LUT R6, R6, 0xffff0000, RZ, 0xc0, !PT ;  /* 0xffff000006067812 */ /* 0x000fe200078ec0ff */
[C---:B----4-:R-:W-:Y:S01]  /*7c50*/  IMAD.U32 R7, R51.reuse, 0x10000, RZ ;  /* 0x0001000033077824 */ /* 0x050fe200078e00ff */
[----:B------:R-:W-:Y:S01]  /*7c60*/  LOP3.LUT R9, R51, 0xffff0000, RZ, 0xc0, !PT ;  /* 0xffff000033097812 */ /* 0x000fe200078ec0ff */
[C---:B------:R-:W-:Y:S01]  /*7c70*/  IMAD.U32 R31, R48.reuse, 0x10000, RZ ;  /* 0x00010000301f7824 */ /* 0x040fe200078e00ff */
[----:B------:R-:W-:Y:S01]  /*7c80*/  LOP3.LUT R15, R48, 0xffff0000, RZ, 0xc0, !PT ;  /* 0xffff0000300f7812 */ /* 0x000fe200078ec0ff */
[C---:B-1----:R-:W-:Y:S01]  /*7c90*/  IMAD.U32 R12, R50.reuse, 0x10000, RZ ;  /* 0x00010000320c7824 */ /* 0x042fe200078e00ff */
        /* <DEDUP_REMOVED lines=12> */
[C---:B--2---:R-:W-:Y:S01]  /*7d60*/  SHF.L.U32 R9, R44.reuse, 0x10, RZ ;  /* 0x000000102c097819 */ /* 0x044fe200000006ff */
[----:B------:R-:W-:Y:S01]  /*7d70*/  @!P2 FADD.FTZ R13, -R13, -RZ ;  /* 0x800000ff0d0da221 */ /* 0x000fe20000010100 */
[----:B------:R-:W-:Y:S01]  /*7d80*/  LOP3.LUT R10, R44, 0xffff0000, RZ, 0xc0, !PT ;  /* 0xffff00002c0a7812 */ /* 0x000fe200078ec0ff */
[----:B------:R-:W-:Y:S01]  /*7d90*/  FMUL.FTZ R0, R0, R31 ;  /* 0x0000001f00007220 */ /* 0x000fe20000410000 */
[C---:B------:R-:W-:Y:S01]  /*7da0*/  LOP3.LUT R31, R47.reuse, 0xffff0000, RZ, 0xc0, !PT ;  /* 0xffff00002f1f7812 */ /* 0x040fe200078ec0ff */
[----:B------:R-:W-:Y:S01]  /*7db0*/  FMUL.FTZ R2, R2, R15 ;  /* 0x0000000f02027220 */ /* 0x000fe20000410000 */
[----:B------:R-:W-:Y:S01]  /*7dc0*/  SHF.L.U32 R15, R47, 0x10, RZ ;  /* 0x000000102f0f7819 */ /* 0x000fe200000006ff */
[----:B------:R-:W-:Y:S01]  /*7dd0*/  FMUL.FTZ R5, R5, R12 ;  /* 0x0000000c05057220 */ /* 0x000fe20000410000 */
[----:B------:R-:W-:Y:S01]  /*7de0*/  LOP3.LUT R12, R45, 0xffff0000, RZ, 0xc0, !PT ;  /* 0xffff00002d0c7812 */ /* 0x000fe200078ec0ff */
[----:B------:R-:W-:Y:S01]  /*7df0*/  FMUL.FTZ R6, R6, R11 ;  /* 0x0000000b06067220 */ /* 0x000fe20000410000 */
[----:B------:R-:W-:Y:S01]  /*7e00*/  FMUL.FTZ R3, R3, R14 ;  /* 0x0000000e03037220 */ /* 0x000fe20000410000 */
[----:B------:R-:W-:Y:S01]  /*7e10*/  LOP3.LUT R14, R46, 0xffff0000, RZ, 0xc0, !PT ;  /* 0xffff00002e0e7812 */ /* 0x000fe200078ec0ff */
[----:B------:R-:W-:Y:S02]  /*7e20*/  IMAD.U32 R11, R45, 0x10000, RZ ;  /* 0x000100002d0b7824 */ /* 0x000fe400078e00ff */
        /* <DEDUP_REMOVED lines=13> */
[----:B------:R-:W-:Y:S01]  /*7f00*/  F2FP.BF16.F32.PACK_AB R11, R8, R7 ;  /* 0x00000007080b723e */ /* 0x000fe200000010ff */
[----:B------:R-:W-:Y:S02]  /*7f10*/  IMAD.MOV.U32 R8, RZ, RZ, R0 ;  /* 0x000000ffff087224 */ /* 0x000fe400078e0000 */
.L_x_2643:
[----:B------:R-:W-:Y:S05]  /*7f20*/  BSYNC B0 ;  /* 0x0000000000007941 */ /* 0x000fea0003800000 */
.L_x_2642:
[----:B-----5:R3:W-:Y:S01]  /*7f30*/  ST.E.128 desc[UR6][R42.64+0x80], R8 ;  /* 0x000080082a007985 */ /* 0x0207e2000c101d06 */
[----:B------:R-:W-:Y:S03]  /*7f40*/  BSSY B0, `(.L_x_2644) ;  /* 0x0000057000007945 */ /* 0x000fe60003800000 */
[----:B----4-:R3:W5:Y:S01]  /*7f50*/  LD.E.128 R12, desc[UR6][R170.64+0x100] ;  /* 0x00010006aa0c7980 */ /* 0x010762000c101d00 */
[----:B------:R-:W-:Y:S05]  /*7f60*/  @P0 BRA `(.L_x_2645) ;  /* 0x0000000400500947 */ /* 0x000fea0003800000 */
[----:B------:R-:W-:Y:S01]  /*7f70*/  LEA.HI R0, R23, R23, RZ, 0x1 ;  /* 0x0000001717007211 */ /* 0x000fe200078f08ff */
[----:B---3--:R-:W-:Y:S01]  /*7f80*/  IMAD.MOV.U32 R8, RZ, RZ, RZ ;  /* 0x000000ffff087224 */ /* 0x008fe200078e00ff */
[C---:B------:R-:W-:Y:S01]  /*7f90*/  LEA R6, P0, R87.reuse, R112, 0x1 ;  /* 0x0000007057067211 */ /* 0x040fe200078008ff */
[----:B------:R-:W-:Y:S01]  /*7fa0*/  IMAD.MOV.U32 R10, RZ, RZ, RZ ;  /* 0x000000ffff0a7224 */ /* 0x000fe200078e00ff */
[----:B------:R-:W-:Y:S01]  /*7fb0*/  SHF.R.S32.HI R0, RZ, 0x1, R0 ;  /* 0x00000001ff007819 */ /* 0x000fe20000011400 */
[----:B-----5:R-:W-:Y:S01]  /*7fc0*/  IMAD.U32 R30, R14, 0x10000, RZ ;  /* 0x000100000e1e7824 */ /* 0x020fe200078e00ff */
[----:B------:R-:W-:Y:S01]  /*7fd0*/  LEA.HI.X R7, R87, R113, R90, 0x1, P0 ;  /* 0x0000007157077211 */ /* 0x000fe200000f0c5a */
[----:B------:R-:W-:Y:S01]  /*7fe0*/  IMAD.U32 R16, R13, 0x10000, RZ ;  /* 0x000100000d107824 */ /* 0x000fe200078e00ff */
[----:B------:R-:W-:Y:S01]  /*7ff0*/  ISETP.GE.AND P1, PT, R19, R0, PT ;  /* 0x000000001300720c */ /* 0x000fe20003f26270 */
[--C-:B------:R-:W-:Y:S01]  /*8000*/  IMAD.MOV.U32 R4, RZ, RZ, R0.reuse ;  /* 0x000000ffff047224 */ /* 0x100fe200078e0000 */
[C---:B------:R-:W-:Y:S02]  /*8010*/  SHF.L.U32 R32, R15.reuse, 0x10, RZ ;  /* 0x000000100f207819 */ /* 0x040fe400000006ff */
[----:B------:R-:W-:Y:S02]  /*8020*/  LOP3.LUT R41, R15, 0xffff0000, RZ, 0xc0, !PT ;  /* 0xffff00000f297812 */ /* 0x000fe400078ec0ff */
[C---:B------:R-:W-:Y:S02]  /*8030*/  SHF.L.U32 R33, R12.reuse, 0x10, RZ ;  /* 0x000000100c217819 */ /* 0x040fe400000006ff */
[----:B------:R-:W-:Y:S02]  /*8040*/  LOP3.LUT R35, R12, 0xffff0000, RZ, 0xc0, !PT ;  /* 0xffff00000c237812 */ /* 0x000fe400078ec0ff */
[----:B------:R-:W-:Y:S02]  /*8050*/  LOP3.LUT R39, R14, 0xffff0000, RZ, 0xc0, !PT ;  /* 0xffff00000e277812 */ /* 0x000fe400078ec0ff */
[----:B------:R-:W-:Y:S01]  /*8060*/  LOP3.LUT R37, R13, 0xffff0000, RZ, 0xc0, !PT ;  /* 0xffff00000d257812 */ /* 0x000fe200078ec0ff */
[--C-:B------:R-:W-:Y:S01]  /*8070*/  @P1 IMAD.MOV R4, RZ, RZ, -R0.reuse ;  /* 0x000000ffff041224 */ /* 0x100fe200078e0a00 */
[----:B------:R-:W-:Y:S01]  /*8080*/  @P1 IADD3 R8, -R0, RZ, RZ ;  /* 0x000000ff00081210 */ /* 0x000fe20007ffe1ff */
[----:B------:R-:W-:Y:S03]  /*8090*/  @P1 IMAD.MOV R10, RZ, RZ, -R0 ;  /* 0x000000ffff0a1224 */ /* 0x000fe600078e0a00 */
[C---:B------:R-:W-:Y:S02]  /*80a0*/  LEA R2, P0, R4.reuse, R6, 0x1 ;  /* 0x0000000604027211 */ /* 0x040fe400078008ff */
[----:B------:R-:W-:Y:S02]  /*80b0*/  IADD3 R9, P2, R139, R8, RZ ;  /* 0x000000088b097210 */ /* 0x000fe40007f5e0ff */
[----:B------:R-:W-:Y:S02]  /*80c0*/  LEA.HI.X.SX32 R3, R4, R7, 0x1, P0 ;  /* 0x0000000704037211 */ /* 0x000fe400000f0eff */
[----:B------:R-:W-:Y:S02]  /*80d0*/  LEA.HI.X.SX32 R8, R8, R127, 0x1, P2 ;  /* 0x0000007f08087211 */ /* 0x000fe400010f0eff */
[C---:B------:R-:W-:Y:S01]  /*80e0*/  LEA R48, P0, R9.reuse, R114, 0x1 ;  /* 0x0000007209307211 */ /* 0x040fe200078008ff */
[----:B------:R-:W3:Y:S03]  /*80f0*/  LD.E.128 R4, desc[UR6][R2.64] ;  /* 0x0000000602047980 */ /* 0x000ee6000c101d00 */
[----:B------:R-:W-:Y:S02]  /*8100*/  LEA.HI.X R49, R9, R115, R8, 0x1, P0 ;  /* 0x0000007309317211 */ /* 0x000fe400000f0c08 */
[----:B------:R-:W-:Y:S04]  /*8110*/  IADD3 R11, P0, R139, R10, RZ ;  /* 0x0000000a8b0b7210 */ /* 0x000fe80007f1e0ff */
[----:B------:R-:W-:Y:S01]  /*8120*/  LEA.HI.X.SX32 R0, R10, R127, 0x1, P0 ;  /* 0x0000007f0a007211 */ /* 0x000fe200000f0eff */
[----:B------:R-:W4:Y:S01]  /*8130*/  LD.E.128 R48, desc[UR6][R48.64] ;  /* 0x0000000630307980 */ /* 0x000f22000c101d00 */
[C---:B------:R-:W-:Y:S04]  /*8140*/  LEA R8, P0, R11.reuse, R116, 0x1 ;  /* 0x000000740b087211 */ /* 0x040fe800078008ff */
[----:B------:R-:W-:Y:S05]  /*8150*/  LEA.HI.X R9, R11, R117, R0, 0x1, P0 ;  /* 0x000000750b097211 */ /* 0x000fea00000f0c00 */
[----:B------:R1:W2:Y:S01]  /*8160*/  LD.E.128 R44, desc[UR6][R8.64] ;  /* 0x00000006082c7980 */ /* 0x0002a2000c101d00 */
[C---:B---3--:R-:W-:Y:S01]  /*8170*/  LOP3.LUT R10, R7.reuse, 0xffff0000, RZ, 0xc0, !PT ;  /* 0xffff0000070a7812 */ /* 0x048fe200078ec0ff */
[----:B-1----:R-:W-:Y:S01]  /*8180*/  IMAD.U32 R8, R7, 0x10000, RZ ;  /* 0x0001000007087824 */ /* 0x002fe200078e00ff */
[C---:B------:R-:W-:Y:S01]  /*8190*/  LOP3.LUT R2, R4.reuse, 0xffff0000, RZ, 0xc0, !PT ;  /* 0xffff000004027812 */ /* 0x040fe200078ec0ff */
[----:B------:R-:W-:Y:S01]  /*81a0*/  IMAD.U32 R0, R4, 0x10000, RZ ;  /* 0x0001000004007824 */ /* 0x000fe200078e00ff */
[C---:B------:R-:W-:Y:S01]  /*81b0*/  LOP3.LUT R4, R5.reuse, 0xffff0000, RZ, 0xc0, !PT ;  /* 0xffff000005047812 */ /* 0x040fe200078ec0ff */
[----:B------:R-:W-:Y:S01]  /*81c0*/  IMAD.U32 R3, R5, 0x10000, RZ ;  /* 0x0001000005037824 */ /* 0x000fe200078e00ff */
[C---:B------:R-:W-:Y:S02]  /*81d0*/  SHF.L.U32 R5, R6.reuse, 0x10, RZ ;  /* 0x0000001006057819 */ /* 0x040fe400000006ff */
[----:B------:R-:W-:Y:S02]  /*81e0*/  LOP3.LUT R6, R6, 0xffff0000, RZ, 0xc0, !PT ;  /* 0xffff000006067812 */ /* 0x000fe400078ec0ff */
[C---:B----4-:R-:W-:Y:S01]  /*81f0*/  LOP3.LUT R9, R51.reuse, 0xffff0000, RZ, 0xc0, !PT ;  /* 0xffff000033097812 */ /* 0x050fe200078ec0ff */
[----:B------:R-:W-:Y:S01]  /*8200*/  IMAD.U32 R7, R51, 0x10000, RZ ;  /* 0x0001000033077824 */ /* 0x000fe200078e00ff */
[C---:B------:R-:W-:Y:S01]  /*8210*/  LOP3.LUT R15, R48.reuse, 0xffff0000, RZ, 0xc0, !PT ;  /* 0xffff0000300f7812 */ /* 0x040fe200078ec0ff */
[----:B------:R-:W-:Y:S01]  /*8220*/  IMAD.U32 R31, R48, 0x10000, RZ ;  /* 0x00010000301f7824 */ /* 0x000fe200078e00ff */
[C---:B------:R-:W-:Y:S01]  /*8230*/  LOP3.LUT R11, R50.reuse, 0xffff0000, RZ, 0xc0, !PT ;  /* 0xffff0000320b7812 */ /* 0x040fe200078ec0ff */
[----:B------:R-:W-:Y:S01]  /*8240*/  IMAD.U32 R12, R50, 0x10000, RZ ;  /* 0x00010000320c7824 */ /* 0x000fe200078e00ff */
[----:B------:R-:W-:Y:S01]  /*8250*/  SHF.L.U32 R14, R49, 0x10, RZ ;  /* 0x00000010310e7819 */ /* 0x000fe200000006ff */
        /* <DEDUP_REMOVED lines=37> */
.L_x_2645:
[----:B------:R-:W-:Y:S05]  /*84b0*/  BSYNC B0 ;  /* 0x0000000000007941 */ /* 0x000fea0003800000 */
.L_x_2644:
[----:B-----5:R4:W-:Y:S01]  /*84c0*/  ST.E.128 desc[UR6][R42.64+0x100], R12 ;  /* 0x0001000c2a007985 */ /* 0x0209e2000c101d06 */
[----:B------:R-:W-:Y:S01]  /*84d0*/  ISETP.GE.AND P0, PT, R18, R23, PT ;  /* 0x000000171200720c */ /* 0x000fe20003f06270 */
[----:B------:R-:W-:Y:S02]  /*84e0*/  BSSY B0, `(.L_x_2646) ;  /* 0x0000058000007945 */ /* 0x000fe40003800000 */
[----:B---3--:R4:W5:Y:S10]  /*84f0*/  LD.E.128 R8, desc[UR6][R170.64+0x180] ;  /* 0x00018006aa087980 */ /* 0x008974000c101d00 */
        /* <DEDUP_REMOVED lines=18> */
[C---:B------:R-:W-:Y:S02]  /*8620*/  LEA R2, P0, R4.reuse, R6, 0x1 ;  /* 0x0000000604027211 */ /* 0x040fe400078008ff */
        /* <DEDUP_REMOVED lines=67> */
.L_x_2647:
[----:B------:R-:W-:Y:S05]  /*8a60*/  BSYNC B0 ;  /* 0x0000000000007941 */ /* 0x000fea0003800000 */
.L_x_2646:
[----:B-----5:R3:W-:Y:S02]  /*8a70*/  ST.E.128 desc[UR6][R42.64+0x180], R8 ;  /* 0x000180082a007985 */ /* 0x0207e4000c101d06 */
.L_x_2639:
[----:B------:R-:W-:Y:S05]  /*8a80*/  BSYNC B1 ;  /* 0x0000000000017941 */ /* 0x000fea0003800000 */
.L_x_2638:
[C---:B------:R-:W-:Y:S01]  /*8a90*/  ISETP.GE.AND P0, PT, R74.reuse, R59, PT ;  /* 0x0000003b4a00720c */ /* 0x040fe20003f06270 */
[----:B------:R-:W-:Y:S03]  /*8aa0*/  BSSY B1, `(.L_x_2648) ;  /* 0x0000170000017945 */ /* 0x000fe60003800000 */
[----:B------:R-:W-:Y:S11]  /*8ab0*/  ISETP.GE.AND P0, PT, R74, R58, !P0 ;  /* 0x0000003a4a00720c */ /* 0x000ff60004706270 */
[----:B------:R-:W-:Y:S02]  /*8ac0*/  @!UPT UIADD3 URZ, URZ, URZ, URZ ;  /* 0x0000003f3f3ff290 */ /* 0x000fe4000fffe03f */
[----:B------:R-:W-:Y:S05]  /*8ad0*/  @!P0 BRA `(.L_x_2649) ;  /* 0x0000001400b08947 */ /* 0x000fea0003800000 */
[----:B--2-4-:R-:W-:Y:S01]  /*8ae0*/  LEA R170, P4, R86, R112, 0x1 ;  /* 0x0000007056aa7211 */ /* 0x014fe200078808ff */
[----:B------:R-:W-:Y:S01]  /*8af0*/  BSSY B0, `(.L_x_2650) ;  /* 0x000005b000007945 */ /* 0x000fe20003800000 */
[----:B------:R-:W-:Y:S02]  /*8b00*/  ISETP.GE.AND P3, PT, R24, R23, PT ;  /* 0x000000171800720c */ /* 0x000fe40003f66270 */
[----:B------:R-:W-:Y:S02]  /*8b10*/  LEA.HI.X R171, R86, R113, R83, 0x1, P4 ;  /* 0x0000007156ab7211 */ /* 0x000fe400020f0c53 */
[----:B---3--:R-:W-:Y:S02]  /*8b20*/  LEA R42, P2, R79, R160, 0x1 ;  /* 0x000000a04f2a7211 */ /* 0x008fe400078408ff */
[-C--:B------:R-:W-:Y:S01]  /*8b30*/  ISETP.GE.AND P1, PT, R20, R23.reuse, PT ;  /* 0x000000171400720c */ /* 0x080fe20003f26270 */
[----:B------:R2:W5:Y:S01]  /*8b40*/  LD.E.128 R12, desc[UR6][R170.64] ;  /* 0x00000006aa0c7980 */ /* 0x000562000c101d00 */
[----:B------:R-:W-:Y:S02]  /*8b50*/  ISETP.GE.AND P0, PT, R19, R23, PT ;  /* 0x000000171300720c */ /* 0x000fe40003f06270 */
[----:B------:R-:W-:Y:S03]  /*8b60*/  LEA.HI.X R43, R79, R161, R80, 0x1, P2 ;  /* 0x000000a14f2b7211 */ /* 0x000fe600010f0c50 */
[----:B------:R-:W-:Y:S08]  /*8b70*/  @P3 BRA `(.L_x_2651) ;  /* 0x0000000400483947 */ /* 0x000ff00003800000 */
        /* <DEDUP_REMOVED lines=82> */
.L_x_2651:
[----:B------:R-:W-:Y:S05]  /*90a0*/  BSYNC B0 ;  /* 0x0000000000007941 */ /* 0x000fea0003800000 */
.L_x_2650:
[----:B-----5:R3:W-:Y:S01]  /*90b0*/  ST.E.128 desc[UR6][R42.64], R12 ;  /* 0x0000000c2a007985 */ /* 0x0207e2000c101d06 */
[----:B------:R-:W-:Y:S03]  /*90c0*/  BSSY B0, `(.L_x_2652) ;  /* 0x0000058000007945 */ /* 0x000fe60003800000 */
[----:B------:R3:W5:Y:S01]  /*90d0*/  LD.E.128 R8, desc[UR6][R170.64+0x80] ;  /* 0x00008006aa087980 */ /* 0x000762000c101d00 */
[----:B------:R-:W-:Y:S05]  /*90e0*/  @P1 BRA `(.L_x_2653) ;  /* 0x0000000400541947 */ /* 0x000fea0003800000 */
[----:B---3--:R-:W-:Y:S01]  /*90f0*/  LEA.HI R13, R23, R23, RZ, 0x1 ;  /* 0x00000017170d7211 */ /* 0x008fe200078f08ff */
[----:B------:R-:W-:Y:S01]  /*9100*/  IMAD.MOV.U32 R5, RZ, RZ, RZ ;  /* 0x000000ffff057224 */ /* 0x000fe200078e00ff */
[C---:B------:R-:W-:Y:S01]  /*9110*/  LEA R6, P1, R89.reuse, R112, 0x1 ;  /* 0x0000007059067211 */ /* 0x040fe200078208ff */
[----:B------:R-:W-:Y:S01]  /*9120*/  IMAD.MOV.U32 R31, RZ, RZ, RZ ;  /* 0x000000ffff1f7224 */ /* 0x000fe200078e00ff */
[----:B------:R-:W-:Y:S01]  /*9130*/  SHF.R.S32.HI R13, RZ, 0x1, R13 ;  /* 0x00000001ff0d7819 */ /* 0x000fe2000001140d */
[----:B-----5:R-:W-:Y:S01]  /*9140*/  IMAD.U32 R30, R10, 0x10000, RZ ;  /* 0x000100000a1e7824 */ /* 0x020fe200078e00ff */
[----:B------:R-:W-:Y:S01]  /*9150*/  LEA.HI.X R7, R89, R113, R92, 0x1, P1 ;  /* 0x0000007159077211 */ /* 0x000fe200008f0c5c */
[C---:B------:R-:W-:Y:S01]  /*9160*/  IMAD.U32 R16, R9.reuse, 0x10000, RZ ;  /* 0x0001000009107824 */ /* 0x040fe200078e00ff */
        /* <DEDUP_REMOVED lines=37> */
[----:B-1----:R-:W-:Y:S01]  /*93c0*/  IMAD.U32 R12, R50, 0x10000, RZ ;  /* 0x00010000320c7824 */ /* 0x002fe200078e00ff */
        /* <DEDUP_REMOVED lines=39> */
.L_x_2653:
[----:B------:R-:W-:Y:S05]  /*9640*/  BSYNC B0 ;  /* 0x0000000000007941 */ /* 0x000fea0003800000 */
.L_x_2652:
[----:B-----5:R4:W-:Y:S01]  /*9650*/  ST.E.128 desc[UR6][R42.64+0x80], R8 ;  /* 0x000080082a007985 */ /* 0x0209e2000c101d06 */
[----:B------:R-:W-:Y:S03]  /*9660*/  BSSY B0, `(.L_x_2654) ;  /* 0x0000057000007945 */ /* 0x000fe60003800000 */
[----:B---3--:R4:W5:Y:S01]  /*9670*/  LD.E.128 R12, desc[UR6][R170.64+0x100] ;  /* 0x00010006aa0c7980 */ /* 0x008962000c101d00 */
[----:B------:R-:W-:Y:S05]  /*9680*/  @P0 BRA `(.L_x_2655) ;  /* 0x0000000400500947 */ /* 0x000fea0003800000 */
[----:B------:R-:W-:Y:S01]  /*9690*/  LEA.HI R0, R23, R23, RZ, 0x1 ;  /* 0x0000001717007211 */ /* 0x000fe200078f08ff */
[----:B------:R-:W-:Y:S01]  /*96a0*/  IMAD.MOV.U32 R5, RZ, RZ, RZ ;  /* 0x000000ffff057224 */ /* 0x000fe200078e00ff */
        /* <DEDUP_REMOVED lines=17> */
[----:B------:R-:W-:Y:S02]  /*97c0*/  LEA R2, P0, R4, R6, 0x1 ;  /* 0x0000000604027211 */ /* 0x000fe400078008ff */
[----:B----4-:R-:W-:Y:S02]  /*97d0*/  IADD3 R9, P2, R136, R5, RZ ;  /* 0x0000000588097210 */ /* 0x010fe40007f5e0ff */
        /* <DEDUP_REMOVED lines=63> */
.L_x_2655:
[----:B------:R-:W-:Y:S05]  /*9bd0*/  BSYNC B0 ;  /* 0x0000000000007941 */ /* 0x000fea0003800000 */
.L_x_2654:
[----:B-----5:R3:W-:Y:S01]  /*9be0*/  ST.E.128 desc[UR6][R42.64+0x100], R12 ;  /* 0x0001000c2a007985 */ /* 0x0207e2000c101d06 */
[----:B------:R-:W-:Y:S01]  /*9bf0*/  ISETP.GE.AND P0, PT, R18, R23, PT ;  /* 0x000000171200720c */ /* 0x000fe20003f06270 */
[----:B------:R-:W-:Y:S02]  /*9c00*/  BSSY B0, `(.L_x_2656) ;  /* 0x0000058000007945 */ /* 0x000fe40003800000 */
[----:B----4-:R3:W5:Y:S10]  /*9c10*/  LD.E.128 R8, desc[UR6][R170.64+0x180] ;  /* 0x00018006aa087980 */ /* 0x010774000c101d00 */
        /* <DEDUP_REMOVED lines=86> */
.L_x_2657:
[----:B------:R-:W-:Y:S05]  /*a180*/  BSYNC B0 ;  /* 0x0000000000007941 */ /* 0x000fea0003800000 */
.L_x_2656:
[----:B-----5:R4:W-:Y:S02]  /*a190*/  ST.E.128 desc[UR6][R42.64+0x180], R8 ;  /* 0x000180082a007985 */ /* 0x0209e4000c101d06 */
.L_x_2649:
[----:B------:R-:W-:Y:S05]  /*a1a0*/  BSYNC B1 ;  /* 0x0000000000017941 */ /* 0x000fea0003800000 */
.L_x_2648:
[C---:B------:R-:W-:Y:S01]  /*a1b0*/  ISETP.GE.AND P0, PT, R73.reuse, R59, PT ;  /* 0x0000003b4900720c */ /* 0x040fe20003f06270 */
[----:B------:R-:W-:Y:S03]  /*a1c0*/  BSSY B1, `(.L_x_2658) ;  /* 0x0000172000017945 */ /* 0x000fe60003800000 */
[----:B------:R-:W-:Y:S11]  /*a1d0*/  ISETP.GE.AND P0, PT, R73, R58, !P0 ;  /* 0x0000003a4900720c */ /* 0x000ff60004706270 */
[----:B------:R-:W-:Y:S02]  /*a1e0*/  @!UPT UIADD3 URZ, URZ, URZ, URZ ;  /* 0x0000003f3f3ff290 */ /* 0x000fe4000fffe03f */
[----:B------:R-:W-:Y:S05]  /*a1f0*/  @!P0 BRA `(.L_x_2659) ;  /* 0x0000001400b88947 */ /* 0x000fea0003800000 */
[----:B------:R-:W-:Y:S01]  /*a200*/  IMAD R3, R163, 0x60, RZ ;  /* 0x00000060a3037824 */ /* 0x000fe200078e02ff */
[-C--:B------:R-:W-:Y:S01]  /*a210*/  ISETP.GE.AND P0, PT, R24, R23.reuse, PT ;  /* 0x000000171800720c */ /* 0x080fe20003f06270 */
[----:B--234-:R-:W-:Y:S01]  /*a220*/  IMAD.WIDE.U32 R42, R162, 0x60, R112 ;  /* 0x00000060a22a7825 */ /* 0x01cfe200078e0070 */
[----:B------:R-:W-:Y:S01]  /*a230*/  BSSY B0, `(.L_x_2660) ;  /* 0x000005b000007945 */ /* 0x000fe20003800000 */
[----:B------:R-:W-:Y:S02]  /*a240*/  ISETP.GE.AND P2, PT, R20, R23, PT ;  /* 0x000000171400720c */ /* 0x000fe40003f46270 */
[----:B------:R-:W-:Y:S01]  /*a250*/  IMAD R5, R167, 0x60, RZ ;  /* 0x00000060a7057824 */ /* 0x000fe200078e02ff */
[----:B------:R-:W-:Y:S01]  /*a260*/  IADD3 R43, R43, R3, RZ ;  /* 0x000000032b2b7210 */ /* 0x000fe20007ffe0ff */
[----:B------:R-:W-:Y:S01]  /*a270*/  IMAD.WIDE.U32 R48, R166, 0x60, R160 ;  /* 0x00000060a6307825 */ /* 0x000fe200078e00a0 */
[----:B------:R-:W-:Y:S03]  /*a280*/  ISETP.GE.AND P1, PT, R19, R23, PT ;  /* 0x000000171300720c */ /* 0x000fe60003f26270 */
[----:B------:R2:W5:Y:S01]  /*a290*/  LD.E.128 R12, desc[UR6][R42.64] ;  /* 0x000000062a0c7980 */ /* 0x000562000c101d00 */
[----:B------:R-:W-:Y:S01]  /*a2a0*/  IADD3 R49, R49, R5, RZ ;  /* 0x0000000531317210 */ /* 0x000fe20007ffe0ff */
        /* <DEDUP_REMOVED lines=83> */
.L_x_2661:
[----:B------:R-:W-:Y:S05]  /*a7e0*/  BSYNC B0 ;  /* 0x0000000000007941 */ /* 0x000fea0003800000 */
.L_x_2660:
[----:B-----5:R3:W-:Y:S01]  /*a7f0*/  ST.E.128 desc[UR6][R48.64], R12 ;  /* 0x0000000c30007985 */ /* 0x0207e2000c101d06 */
[----:B------:R-:W-:Y:S03]  /*a800*/  BSSY B0, `(.L_x_2662) ;  /* 0x0000058000007945 */ /* 0x000fe60003800000 */
[----:B------:R3:W5:Y:S01]  /*a810*/  LD.E.128 R8, desc[UR6][R42.64+0x80] ;  /* 0x000080062a087980 */ /* 0x000762000c101d00 */
[----:B------:R-:W-:Y:S05]  /*a820*/  @P2 BRA `(.L_x_2663) ;  /* 0x0000000400542947 */ /* 0x000fea0003800000 */
[----:B---3--:R-:W-:Y:S01]  /*a830*/  LEA.HI R13, R23, R23, RZ, 0x1 ;  /* 0x00000017170d7211 */ /* 0x008fe200078f08ff */
[----:B------:R-:W-:Y:S01]  /*a840*/  IMAD.MOV.U32 R0, RZ, RZ, RZ ;  /* 0x000000ffff007224 */ /* 0x000fe200078e00ff */
[----:B------:R-:W-:Y:S01]  /*a850*/  IADD3 R6, P0, R112, R104, RZ ;  /* 0x0000006870067210 */ /* 0x000fe20007f1e0ff */
[C---:B-----5:R-:W-:Y:S01]  /*a860*/  IMAD.U32 R33, R8.reuse, 0x10000, RZ ;  /* 0x0001000008217824 */ /* 0x060fe200078e00ff */
[----:B------:R-:W-:Y:S01]  /*a870*/  SHF.R.S32.HI R13, RZ, 0x1, R13 ;  /* 0x00000001ff0d7819 */ /* 0x000fe2000001140d */
[----:B------:R-:W-:Y:S01]  /*a880*/  IMAD.U32 R16, R9, 0x10000, RZ ;  /* 0x0001000009107824 */ /* 0x000fe200078e00ff */
[----:B------:R-:W-:Y:S01]  /*a890*/  LOP3.LUT R35, R8, 0xffff0000, RZ, 0xc0, !PT ;  /* 0xffff000008237812 */ /* 0x000fe200078ec0ff */
[----:B------:R-:W-:Y:S01]  /*a8a0*/  IMAD.X R7, R113, 0x1, R103, P0 ;  /* 0x0000000171077824 */ /* 0x000fe200000e0667 */
[----:B------:R-:W-:Y:S01]  /*a8b0*/  ISETP.GE.AND P2, PT, R20, R13, PT ;  /* 0x0000000d1400720c */ /* 0x000fe20003f46270 */
[--C-:B------:R-:W-:Y:S01]  /*a8c0*/  IMAD.MOV.U32 R4, RZ, RZ, R13.reuse ;  /* 0x000000ffff047224 */ /* 0x100fe200078e000d */
[C---:B------:R-:W-:Y:S01]  /*a8d0*/  SHF.L.U32 R30, R10.reuse, 0x10, RZ ;  /* 0x000000100a1e7819 */ /* 0x040fe200000006ff */
[----:B------:R-:W-:Y:S01]  /*a8e0*/  IMAD.U32 R32, R11, 0x10000, RZ ;  /* 0x000100000b207824 */ /* 0x000fe200078e00ff */
[----:B------:R-:W-:Y:S02]  /*a8f0*/  LOP3.LUT R39, R10, 0xffff0000, RZ, 0xc0, !PT ;  /* 0xffff00000a277812 */ /* 0x000fe400078ec0ff */
[----:B------:R-:W-:Y:S02]  /*a900*/  LOP3.LUT R37, R9, 0xffff0000, RZ, 0xc0, !PT ;  /* 0xffff000009257812 */ /* 0x000fe400078ec0ff */
[----:B------:R-:W-:Y:S05]  /*a910*/  LOP3.LUT R41, R11, 0xffff0000, RZ, 0xc0, !PT ;  /* 0xffff00000b297812 */ /* 0x000fea00078ec0ff */
        /* <DEDUP_REMOVED lines=25> */
[C---:B----4-:R-:W-:Y:S01]  /*aab0*/  SHF.L.U32 R7, R175.reuse, 0x10, RZ ;  /* 0x00000010af077819 */ /* 0x050fe200000006ff */
[----:B-1----:R-:W-:Y:S01]  /*aac0*/  IMAD.U32 R12, R174, 0x10000, RZ ;  /* 0x00010000ae0c7824 */ /* 0x002fe200078e00ff */
        /* <DEDUP_REMOVED lines=16> */
[----:B--2---:R-:W-:Y:S01]  /*abd0*/  LOP3.LUT R10, R44, 0xffff0000, RZ, 0xc0, !PT ;  /* 0xffff00002c0a7812 */ /* 0x004fe200078ec0ff */
[----:B------:R-:W-:Y:S01]  /*abe0*/  FMUL.FTZ R0, R0, R31 ;  /* 0x0000001f00007220 */ /* 0x000fe20000410000 */
[----:B------:R-:W-:Y:S01]  /*abf0*/  LOP3.LUT R31, R47, 0xffff0000, RZ, 0xc0, !PT ;  /* 0xffff00002f1f7812 */ /* 0x000fe200078ec0ff */
[----:B------:R-:W-:Y:S02]  /*ac00*/  IMAD.U32 R9, R44, 0x10000, RZ ;  /* 0x000100002c097824 */ /* 0x000fe400078e00ff */
[----:B------:R-:W-:Y:S01]  /*ac10*/  FMUL.FTZ R2, R2, R15 ;  /* 0x0000000f02027220 */ /* 0x000fe20000410000 */
        /* <DEDUP_REMOVED lines=22> */
.L_x_2663:
[----:B------:R-:W-:Y:S05]  /*ad80*/  BSYNC B0 ;  /* 0x0000000000007941 */ /* 0x000fea0003800000 */
.L_x_2662:
[----:B-----5:R4:W-:Y:S01]  /*ad90*/  ST.E.128 desc[UR6][R48.64+0x80], R8 ;  /* 0x0000800830007985 */ /* 0x0209e2000c101d06 */
[----:B------:R-:W-:Y:S03]  /*ada0*/  BSSY B0, `(.L_x_2664) ;  /* 0x0000057000007945 */ /* 0x000fe60003800000 */
[----:B---3--:R4:W5:Y:S01]  /*adb0*/  LD.E.128 R12, desc[UR6][R42.64+0x100] ;  /* 0x000100062a0c7980 */ /* 0x008962000c101d00 */
[----:B------:R-:W-:Y:S05]  /*adc0*/  @P1 BRA `(.L_x_2665) ;  /* 0x0000000400501947 */ /* 0x000fea0003800000 */
[----:B------:R-:W-:Y:S01]  /*add0*/  LEA.HI R0, R23, R23, RZ, 0x1 ;  /* 0x0000001717007211 */ /* 0x000fe200078f08ff */
[----:B-----5:R-:W-:Y:S01]  /*ade0*/  IMAD.U32 R33, R12, 0x10000, RZ ;  /* 0x000100000c217824 */ /* 0x020fe200078e00ff */
[----:B------:R-:W-:Y:S01]  /*adf0*/  IADD3 R6, P0, R112, R106, RZ ;  /* 0x0000006a70067210 */ /* 0x000fe20007f1e0ff */
[----:B------:R-:W-:Y:S01]  /*ae00*/  IMAD.U32 R32, R15, 0x10000, RZ ;  /* 0x000100000f207824 */ /* 0x000fe200078e00ff */
[----:B------:R-:W-:Y:S01]  /*ae10*/  SHF.R.S32.HI R0, RZ, 0x1, R0 ;  /* 0x00000001ff007819 */ /* 0x000fe20000011400 */
[----:B------:R-:W-:Y:S01]  /*ae20*/  IMAD.U32 R30, R14, 0x10000, RZ ;  /* 0x000100000e1e7824 */ /* 0x000fe200078e00ff */
[----:B----4-:R-:W-:Y:S01]  /*ae30*/  MOV R8, RZ ;  /* 0x000000ff00087202 */ /* 0x010fe20000000f00 */
[----:B------:R-:W-:Y:S01]  /*ae40*/  IMAD.X R7, R113, 0x1, R105, P0 ;  /* 0x0000000171077824 */ /* 0x000fe200000e0669 */
[----:B------:R-:W-:Y:S01]  /*ae50*/  ISETP.GE.AND P1, PT, R19, R0, PT ;  /* 0x000000001300720c */ /* 0x000fe20003f26270 */
[--C-:B------:R-:W-:Y:S01]  /*ae60*/  IMAD.MOV.U32 R4, RZ, RZ, R0.reuse ;  /* 0x000000ffff047224 */ /* 0x100fe200078e0000 */
[----:B------:R-:W-:Y:S02]  /*ae70*/  MOV R10, RZ ;  /* 0x000000ff000a7202 */ /* 0x000fe40000000f00 */
[----:B------:R-:W-:Y:S02]  /*ae80*/  LOP3.LUT R35, R12, 0xffff0000, RZ, 0xc0, !PT ;  /* 0xffff00000c237812 */ /* 0x000fe400078ec0ff */
[----:B------:R-:W-:Y:S02]  /*ae90*/  LOP3.LUT R41, R15, 0xffff0000, RZ, 0xc0, !PT ;  /* 0xffff00000f297812 */ /* 0x000fe400078ec0ff */
[C---:B------:R-:W-:Y:S02]  /*aea0*/  SHF.L.U32 R16, R13.reuse, 0x10, RZ ;  /* 0x000000100d107819 */ /* 0x040fe400000006ff */
[----:B------:R-:W-:Y:S02]  /*aeb0*/  LOP3.LUT R37, R13, 0xffff0000, RZ, 0xc0, !PT ;  /* 0xffff00000d257812 */ /* 0x000fe400078ec0ff */
[----:B------:R-:W-:Y:S01]  /*aec0*/  LOP3.LUT R39, R14, 0xffff0000, RZ, 0xc0, !PT ;  /* 0xffff00000e277812 */ /* 0x000fe200078ec0ff */
[--C-:B------:R-:W-:Y:S02]  /*aed0*/  @P1 IMAD.MOV R4, RZ, RZ, -R0.reuse ;  /* 0x000000ffff041224 */ /* 0x100fe400078e0a00 */
[--C-:B------:R-:W-:Y:S02]  /*aee0*/  @P1 IMAD.MOV R8, RZ, RZ, -R0.reuse ;  /* 0x000000ffff081224 */ /* 0x100fe400078e0a00 */
[----:B------:R-:W-:Y:S01]  /*aef0*/  @P1 IMAD.MOV R10, RZ, RZ, -R0 ;  /* 0x000000ffff0a1224 */ /* 0x000fe200078e0a00 */
        /* <DEDUP_REMOVED lines=12> */
[----:B------:R3:W2:Y:S02]  /*afc0*/  LD.E.128 R44, desc[UR6][R8.64] ;  /* 0x00000006082c7980 */ /* 0x0006a4000c101d00 */
[----:B---3--:R-:W-:Y:S01]  /*afd0*/  SHF.L.U32 R8, R7, 0x10, RZ ;  /* 0x0000001007087819 */ /* 0x008fe200000006ff */
[----:B------:R-:W-:Y:S01]  /*afe0*/  IMAD.U32 R3, R5, 0x10000, RZ ;  /* 0x0001000005037824 */ /* 0x000fe200078e00ff */
[----:B------:R-:W-:Y:S02]  /*aff0*/  LOP3.LUT R10, R7, 0xffff0000, RZ, 0xc0, !PT ;  /* 0xffff0000070a7812 */ /* 0x000fe400078ec0ff */
[C---:B------:R-:W-:Y:S02]  /*b000*/  SHF.L.U32 R0, R4.reuse, 0x10, RZ ;  /* 0x0000001004007819 */ /* 0x040fe400000006ff */
[----:B------:R-:W-:Y:S02]  /*b010*/  LOP3.LUT R2, R4, 0xffff0000, RZ, 0xc0, !PT ;  /* 0xffff000004027812 */ /* 0x000fe400078ec0ff */
[----:B------:R-:W-:Y:S01]  /*b020*/  LOP3.LUT R4, R5, 0xffff0000, RZ, 0xc0, !PT ;  /* 0xffff000005047812 */ /* 0x000fe200078ec0ff */
[----:B------:R-:W-:Y:S01]  /*b030*/  IMAD.U32 R5, R6, 0x10000, RZ ;  /* 0x0001000006057824 */ /* 0x000fe200078e00ff */
[C---:B----4-:R-:W-:Y:S01]  /*b040*/  LOP3.LUT R9, R175.reuse, 0xffff0000, RZ, 0xc0, !PT ;  /* 0xffff0000af097812 */ /* 0x050fe200078ec0ff */
[----:B------:R-:W-:Y:S01]  /*b050*/  IMAD.U32 R7, R175, 0x10000, RZ ;  /* 0x00010000af077824 */ /* 0x000fe200078e00ff */
[----:B------:R-:W-:Y:S01]  /*b060*/  LOP3.LUT R11, R174, 0xffff0000, RZ, 0xc0, !PT ;  /* 0xffff0000ae0b7812 */ /* 0x000fe200078ec0ff */
[C---:B------:R-:W-:Y:S01]  /*b070*/  IMAD.U32 R31, R172.reuse, 0x10000, RZ ;  /* 0x00010000ac1f7824 */ /* 0x040fe200078e00ff */
        /* <DEDUP_REMOVED lines=41> */
.L_x_2665:
[----:B------:R-:W-:Y:S05]  /*b310*/  BSYNC B0 ;  /* 0x0000000000007941 */ /* 0x000fea0003800000 */
.L_x_2664:
[----:B-----5:R3:W-:Y:S01]  /*b320*/  ST.E.128 desc[UR6][R48.64+0x100], R12 ;  /* 0x0001000c30007985 */ /* 0x0207e2000c101d06 */
[----:B------:R-:W-:Y:S01]  /*b330*/  ISETP.GE.AND P0, PT, R18, R23, PT ;  /* 0x000000171200720c */ /* 0x000fe20003f06270 */
[----:B------:R-:W-:Y:S02]  /*b340*/  BSSY B0, `(.L_x_2666) ;  /* 0x0000058000007945 */ /* 0x000fe40003800000 */
[----:B----4-:R3:W5:Y:S10]  /*b350*/  LD.E.128 R8, desc[UR6][R42.64+0x180] ;  /* 0x000180062a087980 */ /* 0x010774000c101d00 */
[----:B------:R-:W-:Y:S05]  /*b360*/  @P0 BRA `(.L_x_2667) ;  /* 0x0000000400540947 */ /* 0x000fea0003800000 */
[----:B---3--:R-:W-:Y:S01]  /*b370*/  LEA.HI R13, R23, R23, RZ, 0x1 ;  /* 0x00000017170d7211 */ /* 0x008fe200078f08ff */
[----:B------:R-:W-:Y:S01]  /*b380*/  IMAD.MOV.U32 R5, RZ, RZ, RZ ;  /* 0x000000ffff057224 */ /* 0x000fe200078e00ff */
[----:B------:R-:W-:Y:S01]  /*b390*/  IADD3 R6, P0, R112, R108, RZ ;  /* 0x0000006c70067210 */ /* 0x000fe20007f1e0ff */
[----:B------:R-:W-:Y:S01]  /*b3a0*/  IMAD.MOV.U32 R31, RZ, RZ, RZ ;  /* 0x000000ffff1f7224 */ /* 0x000fe200078e00ff */
[----:B------:R-:W-:Y:S01]  /*b3b0*/  SHF.R.S32.HI R13, RZ, 0x1, R13 ;  /* 0x00000001ff0d7819 */ /* 0x000fe2000001140d */
[----:B-----5:R-:W-:Y:S01]  /*b3c0*/  IMAD.U32 R16, R9, 0x10000, RZ ;  /* 0x0001000009107824 */ /* 0x020fe200078e00ff */
        /* <DEDUP_REMOVED lines=25> */
[----:B--2---:R2:W2:Y:S01]  /*b560*/  LD.E.128 R40, desc[UR6][R12.64] ;  /* 0x000000060c287980 */ /* 0x0044a2000c101d00 */
        /* <DEDUP_REMOVED lines=9> */
[----:B--2---:R-:W-:Y:S01]  /*b600*/  IMAD.U32 R12, R46, 0x10000, RZ ;  /* 0x000100002e0c7824 */ /* 0x004fe200078e00ff */
        /* <DEDUP_REMOVED lines=11> */
[----:B------:R-:W-:Y:S01]  /*b6c0*/  LOP3.LUT R34, R43, 0xffff0000, RZ, 0xc0, !PT ;  /* 0xffff00002b227812 */ /* 0x000fe200078ec0ff */
[----:B------:R-:W-:Y:S01]  /*b6d0*/  @!P1 FADD.FTZ R11, -R11, -RZ ;  /* 0x800000ff0b0b9221 */ /* 0x000fe20000010100 */
[----:B------:R-:W-:Y:S01]  /*b6e0*/  @!P1 FADD.FTZ R14, -R14, -RZ ;  /* 0x800000ff0e0e9221 */ /* 0x000fe20000010100 */
[----:B------:R-:W-:Y:S01]  /*b6f0*/  @!P1 FADD.FTZ R13, -R13, -RZ ;  /* 0x800000ff0d0d9221 */ /* 0x000fe20000010100 */
[----:B------:R-:W-:Y:S01]  /*b700*/  FMUL.FTZ R7, R8, R7 ;  /* 0x0000000708077220 */ /* 0x000fe20000410000 */
[----:B------:R-:W-:Y:S01]  /*b710*/  FMUL.FTZ R8, R10, R9 ;  /* 0x000000090a087220 */ /* 0x000fe20000410000 */
[----:B------:R-:W-:Y:S01]  /*b720*/  LOP3.LUT R10, R40, 0xffff0000, RZ, 0xc0, !PT ;  /* 0xffff0000280a7812 */ /* 0x000fe200078ec0ff */
[----:B------:R-:W-:Y:S01]  /*b730*/  FMUL.FTZ R0, R0, R23 ;  /* 0x0000001700007220 */ /* 0x000fe20000410000 */
        /* <DEDUP_REMOVED lines=24> */
.L_x_2667:
[----:B------:R-:W-:Y:S05]  /*b8c0*/  BSYNC B0 ;  /* 0x0000000000007941 */ /* 0x000fea0003800000 */
.L_x_2666:
[----:B-----5:R4:W-:Y:S02]  /*b8d0*/  ST.E.128 desc[UR6][R48.64+0x180], R8 ;  /* 0x0001800830007985 */ /* 0x0209e4000c101d06 */
.L_x_2659:
[----:B------:R-:W-:Y:S05]  /*b8e0*/  BSYNC B1 ;  /* 0x0000000000017941 */ /* 0x000fea0003800000 */
.L_x_2658:
[----:B------:R-:W5:Y:S02]  /*b8f0*/  LD.E R3, desc[UR6][R26.64+0xd0] ;  /* 0x0000d0061a037980 */ /* 0x000f64000c101900 */
[----:B-----5:R-:W-:Y:S05]  /*b900*/  IMAD.U32 R3, R3, -0x20, RZ ;  /* 0xffffffe003037824 */ /* 0x020fea00078e00ff */
[C---:B------:R-:W-:Y:S02]  /*b910*/  LEA R116, P1, R3.reuse, R116, 0x1 ;  /* 0x0000007403747211 */ /* 0x040fe400078208ff */
[C---:B------:R-:W-:Y:S02]  /*b920*/  LEA R114, P0, R3.reuse, R114, 0x1 ;  /* 0x0000007203727211 */ /* 0x040fe400078008ff */
[C---:B------:R-:W-:Y:S02]  /*b930*/  LEA.HI.X.SX32 R117, R3.reuse, R117, 0x1, P1 ;  /* 0x0000007503757211 */ /* 0x040fe400008f0eff */
[----:B------:R-:W-:Y:S01]  /*b940*/  LEA.HI.X.SX32 R115, R3, R115, 0x1, P0 ;  /* 0x0000007303737211 */ /* 0x000fe200000f0eff */
[----:B------:R-:W-:Y:S05]  /*b950*/  BRA `(.L_x_2627) ;  /* 0x0000000000d07947 */ /* 0x000fea0003800000 */
.L_x_2617:
[----:B------:R-:W2:Y:S01]  /*b960*/  @P0 LD.E.128 R36, desc[UR6][R112.64] ;  /* 0x0000000670240980 */ /* 0x000ea2000c101d00 */
[C---:B------:R-:W-:Y:S04]  /*b970*/  @P4 LEA R42, P1, R84.reuse, R112, 0x1 ;  /* 0x00000070542a4211 */ /* 0x040fe800078208ff */
[----:B------:R-:W-:Y:S01]  /*b980*/  @P4 LEA.HI.X R43, R84, R113, R81, 0x1, P1 ;  /* 0x00000071542b4211 */ /* 0x000fe200008f0c51 */
[----:B--2---:R-:W-:Y:S04]  /*b990*/  @P0 ST.E.128 desc[UR6][R160.64], R36 ;  /* 0x00000024a0000985 */ /* 0x004fe8000c101d06 */
[----:B------:R-:W2:Y:S04]  /*b9a0*/  @P0 LD.E.128 R8, desc[UR6][R112.64+0x80] ;  /* 0x0000800670080980 */ /* 0x000ea8000c101d00 */
[----:B--2---:R1:W-:Y:S04]  /*b9b0*/  @P0 ST.E.128 desc[UR6][R160.64+0x80], R8 ;  /* 0x00008008a0000985 */ /* 0x0043e8000c101d06 */
[----:B------:R-:W2:Y:S04]  /*b9c0*/  @P0 LD.E.128 R4, desc[UR6][R112.64+0x100] ;  /* 0x0001000670040980 */ /* 0x000ea8000c101d00 */
[----:B--2---:R2:W-:Y:S04]  /*b9d0*/  @P0 ST.E.128 desc[UR6][R160.64+0x100], R4 ;  /* 0x00010004a0000985 */ /* 0x0045e8000c101d06 */
[----:B------:R-:W3:Y:S04]  /*b9e0*/  @P0 LD.E.128 R32, desc[UR6][R112.64+0x180] ;  /* 0x0001800670200980 */ /* 0x000ee8000c101d00 */
[----:B---3--:R3:W-:Y:S01]  /*b9f0*/  @P0 ST.E.128 desc[UR6][R160.64+0x180], R32 ;  /* 0x00018020a0000985 */ /* 0x0087e2000c101d06 */
[C---:B------:R-:W-:Y:S03]  /*ba00*/  @P4 LEA R40, P0, R66.reuse, R160, 0x1 ;  /* 0x000000a042284211 */ /* 0x040fe600078008ff */
[----:B------:R-:W4:Y:S01]  /*ba10*/  @P4 LD.E.128 R12, desc[UR6][R42.64] ;  /* 0x000000062a0c4980 */ /* 0x000f22000c101d00 */
[----:B------:R-:W-:Y:S02]  /*ba20*/  @P4 LEA.HI.X R41, R66, R161, R67, 0x1, P0 ;  /* 0x000000a142294211 */ /* 0x000fe400000f0c43 */
[C---:B------:R-:W-:Y:S04]  /*ba30*/  ISETP.GE.AND P0, PT, R74.reuse, R59, PT ;  /* 0x0000003b4a00720c */ /* 0x040fe80003f06270 */
[----:B------:R-:W-:Y:S11]  /*ba40*/  ISETP.GE.AND P0, PT, R74, R58, !P0 ;  /* 0x0000003a4a00720c */ /* 0x000ff60004706270 */
[----:B------:R-:W-:Y:S02]  /*ba50*/  @!UPT UIADD3 URZ, URZ, URZ, URZ ;  /* 0x0000003f3f3ff290 */ /* 0x000fe4000fffe03f */
[C---:B------:R-:W-:Y:S04]  /*ba60*/  @P0 LEA R30, P1, R86.reuse, R112, 0x1 ;  /* 0x00000070561e0211 */ /* 0x040fe800078208ff */
[----:B------:R-:W-:Y:S02]  /*ba70*/  @P0 LEA.HI.X R31, R86, R113, R83, 0x1, P1 ;  /* 0x00000071561f0211 */ /* 0x000fe400008f0c53 */
[C---:B------:R-:W-:Y:S04]  /*ba80*/  @P0 LEA R2, P1, R79.reuse, R160, 0x1 ;  /* 0x000000a04f020211 */ /* 0x040fe800078208ff */
[----:B------:R-:W-:Y:S02]  /*ba90*/  @P0 LEA.HI.X R3, R79, R161, R80, 0x1, P1 ;  /* 0x000000a14f030211 */ /* 0x000fe400008f0c50 */
[C---:B------:R-:W-:Y:S04]  /*baa0*/  ISETP.GE.AND P1, PT, R73.reuse, R59, PT ;  /* 0x0000003b4900720c */ /* 0x040fe80003f26270 */
[----:B------:R-:W-:Y:S11]  /*bab0*/  ISETP.GE.AND P1, PT, R73, R58, !P1 ;  /* 0x0000003a4900720c */ /* 0x000ff60004f26270 */
[----:B------:R-:W-:Y:S02]  /*bac0*/  @!UPT UIADD3 URZ, URZ, URZ, URZ ;  /* 0x0000003f3f3ff290 */ /* 0x000fe4000fffe03f */
[----:B------:R-:W-:Y:S01]  /*bad0*/  @P1 IMAD R0, R163, 0x60, RZ ;  /* 0x00000060a3001824 */ /* 0x000fe200078e02ff */
[----:B----4-:R-:W-:Y:S04]  /*bae0*/  @P4 ST.E.128 desc[UR6][R40.64], R12 ;  /* 0x0000000c28004985 */ /* 0x010fe8000c101d06 */
[----:B-1----:R-:W4:Y:S04]  /*baf0*/  @P4 LD.E.128 R8, desc[UR6][R42.64+0x80] ;  /* 0x000080062a084980 */ /* 0x002f28000c101d00 */
[----:B----4-:R-:W-:Y:S04]  /*bb00*/  @P4 ST.E.128 desc[UR6][R40.64+0x80], R8 ;  /* 0x0000800828004985 */ /* 0x010fe8000c101d06 */
[----:B--2---:R-:W2:Y:S04]  /*bb10*/  @P4 LD.E.128 R4, desc[UR6][R42.64+0x100] ;  /* 0x000100062a044980 */ /* 0x004ea8000c101d00 */
[----:B--2---:R-:W-:Y:S04]  /*bb20*/  @P4 ST.E.128 desc[UR6][R40.64+0x100], R4 ;  /* 0x0001000428004985 */ /* 0x004fe8000c101d06 */
[----:B------:R-:W2:Y:S04]  /*bb30*/  @P4 LD.E.128 R36, desc[UR6][R42.64+0x180] ;  /* 0x000180062a244980 */ /* 0x000ea8000c101d00 */
[----:B--2---:R1:W-:Y:S04]  /*bb40*/  @P4 ST.E.128 desc[UR6][R40.64+0x180], R36 ;  /* 0x0001802428004985 */ /* 0x0043e8000c101d06 */
[----:B---3--:R-:W2:Y:S01]  /*bb50*/  @P0 LD.E.128 R32, desc[UR6][R30.64] ;  /* 0x000000061e200980 */ /* 0x008ea2000c101d00 */
[----:B-1----:R-:W-:Y:S04]  /*bb60*/  @P1 IMAD.WIDE.U32 R36, R162, 0x60, R112 ;  /* 0x00000060a2241825 */ /* 0x002fe800078e0070 */
[----:B------:R-:W-:Y:S02]  /*bb70*/  @P1 IMAD.IADD R37, R37, 0x1, R0 ;  /* 0x0000000125251824 */ /* 0x000fe400078e0200 */
[----:B------:R-:W-:Y:S01]  /*bb80*/  @P1 IMAD R0, R167, 0x60, RZ ;  /* 0x00000060a7001824 */ /* 0x000fe200078e02ff */
[----:B--2---:R1:W-:Y:S04]  /*bb90*/  @P0 ST.E.128 desc[UR6][R2.64], R32 ;  /* 0x0000002002000985 */ /* 0x0043e8000c101d06 */
[----:B------:R-:W2:Y:S04]  /*bba0*/  @P0 LD.E.128 R12, desc[UR6][R30.64+0x80] ;  /* 0x000080061e0c0980 */ /* 0x000ea8000c101d00 */
[----:B--2---:R2:W-:Y:S04]  /*bbb0*/  @P0 ST.E.128 desc[UR6][R2.64+0x80], R12 ;  /* 0x0000800c02000985 */ /* 0x0045e8000c101d06 */
[----:B------:R-:W3:Y:S04]  /*bbc0*/  @P0 LD.E.128 R8, desc[UR6][R30.64+0x100] ;  /* 0x000100061e080980 */ /* 0x000ee8000c101d00 */
[----:B---3--:R3:W-:Y:S04]  /*bbd0*/  @P0 ST.E.128 desc[UR6][R2.64+0x100], R8 ;  /* 0x0001000802000985 */ /* 0x0087e8000c101d06 */
[----:B------:R4:W5:Y:S02]  /*bbe0*/  @P0 LD.E.128 R4, desc[UR6][R30.64+0x180] ;  /* 0x000180061e040980 */ /* 0x000964000c101d00 */
[----:B----4-:R-:W-:Y:S04]  /*bbf0*/  @P1 IMAD.WIDE.U32 R30, R166, 0x60, R160 ;  /* 0x00000060a61e1825 */ /* 0x010fe800078e00a0 */
[----:B------:R-:W-:Y:S01]  /*bc00*/  @P1 IMAD.IADD R31, R31, 0x1, R0 ;  /* 0x000000011f1f1824 */ /* 0x000fe200078e0200 */
[----:B-----5:R4:W-:Y:S04]  /*bc10*/  @P0 ST.E.128 desc[UR6][R2.64+0x180], R4 ;  /* 0x0001800402000985 */ /* 0x0209e8000c101d06 */
[----:B-1----:R-:W5:Y:S04]  /*bc20*/  @P1 LD.E.128 R32, desc[UR6][R36.64] ;  /* 0x0000000624201980 */ /* 0x002f68000c101d00 */
[----:B-----5:R1:W-:Y:S04]  /*bc30*/  @P1 ST.E.128 desc[UR6][R30.64], R32 ;  /* 0x000000201e001985 */ /* 0x0203e8000c101d06 */
[----:B--2---:R-:W2:Y:S04]  /*bc40*/  @P1 LD.E.128 R12, desc[UR6][R36.64+0x80] ;  /* 0x00008006240c1980 */ /* 0x004ea8000c101d00 */
[----:B--2---:R1:W-:Y:S04]  /*bc50*/  @P1 ST.E.128 desc[UR6][R30.64+0x80], R12 ;  /* 0x0000800c1e001985 */ /* 0x0043e8000c101d06 */
[----:B---3--:R-:W2:Y:S04]  /*bc60*/  @P1 LD.E.128 R8, desc[UR6][R36.64+0x100] ;  /* 0x0001000624081980 */ /* 0x008ea8000c101d00 */
[----:B--2---:R1:W-:Y:S04]  /*bc70*/  @P1 ST.E.128 desc[UR6][R30.64+0x100], R8 ;  /* 0x000100081e001985 */ /* 0x0043e8000c101d06 */
[----:B----4-:R-:W2:Y:S04]  /*bc80*/  @P1 LD.E.128 R4, desc[UR6][R36.64+0x180] ;  /* 0x0001800624041980 */ /* 0x010ea8000c101d00 */
[----:B--2---:R1:W-:Y:S02]  /*bc90*/  @P1 ST.E.128 desc[UR6][R30.64+0x180], R4 ;  /* 0x000180041e001985 */ /* 0x0043e4000c101d06 */
.L_x_2627:
[----:B------:R-:W-:Y:S05]  /*bca0*/  BSYNC B2 ;  /* 0x0000000000027941 */ /* 0x000fea0003800000 */
.L_x_2616:
[----:B------:R-:W-:Y:S01]  /*bcb0*/  ISETP.NE.U32.AND P1, PT, R242, RZ, PT ;  /* 0x000000fff200720c */ /* 0x000fe20003f25070 */
[----:B------:R-:W5:Y:S01]  /*bcc0*/  LD.E R3, desc[UR6][R26.64+0x128] ;  /* 0x000128061a037980 */ /* 0x000f62000c101900 */
[----:B------:R-:W-:Y:S02]  /*bcd0*/  BSSY B0, `(.L_x_2668) ;  /* 0x000005e000007945 */ /* 0x000fe40003800000 */
[----:B------:R-:W-:Y:S01]  /*bce0*/  ISETP.NE.AND.EX P1, PT, R243, RZ, PT, P1 ;  /* 0x000000fff300720c */ /* 0x000fe20003f25310 */
[----:B-----5:R-:W-:Y:S05]  /*bcf0*/  IMAD.U32 R3, R3, -0x40, RZ ;  /* 0xffffffc003037824 */ /* 0x020fea00078e00ff */
[C---:B-12-4-:R-:W-:Y:S04]  /*bd00*/  LEA R112, P0, R3.reuse, R112, 0x1 ;  /* 0x0000007003707211 */ /* 0x056fe800078008ff */
[----:B------:R-:W-:Y:S03]  /*bd10*/  LEA.HI.X.SX32 R113, R3, R113, 0x1, P0 ;  /* 0x0000007103717211 */ /* 0x000fe600000f0eff */
[----:B------:R-:W-:Y:S06]  /*bd20*/  @!P1 BRA `(.L_x_2669) ;  /* 0x0000000400409947 */ /* 0x000fec0003800000 */
[----:B------:R-:W-:Y:S04]  /*bd30*/  IADD3 R3, R17, -0x1, RZ ;  /* 0xffffffff11037810 */ /* 0x000fe80007ffe0ff */
[----:B------:R-:W-:Y:S11]  /*bd40*/  ISETP.GT.AND P0, PT, R3, R82, PT ;  /* 0x000000520300720c */ /* 0x000ff60003f04270 */
[----:B------:R-:W-:Y:S02]  /*bd50*/  @!UPT UIADD3 URZ, URZ, URZ, URZ ;  /* 0x0000003f3f3ff290 */ /* 0x000fe4000fffe03f */
[----:B------:R-:W-:Y:S05]  /*bd60*/  @!P0 BRA `(.L_x_2670) ;  /* 0x0000000400508947 */ /* 0x000fea0003800000 */
[----:B---3--:R-:W-:Y:S01]  /*bd70*/  IMAD.MOV.U32 R10, RZ, RZ, RZ ;  /* 0x000000ffff0a7224 */ /* 0x008fe200078e00ff */
        /* <DEDUP_REMOVED lines=10> */
[----:B------:R-:W-:Y:S07]  /*be20*/  IADD3 R0, R22, -0x80, RZ ;  /* 0xffffff8016007810 */ /* 0x000fee0007ffe0ff */
        /* <DEDUP_REMOVED lines=19> */
[-C--:B------:R-:W-:Y:S01]  /*bf60*/  LOP3.LUT R5, R21, R2.reuse, RZ, 0x3c, !PT ;  /* 0x0000000215057212 */ /* 0x080fe200078e3cff */
[----:B------:R-:W5:Y:S01]  /*bf70*/  LD.E.64 R8, desc[UR6][R26.64+0x28] ;  /* 0x000028061a087980 */ /* 0x000f62000c101b00 */
[-C--:B------:R-:W-:Y:S02]  /*bf80*/  LOP3.LUT R3, R0, R2.reuse, RZ, 0x3c, !PT ;  /* 0x0000000200037212 */ /* 0x080fe400078e3cff */
[----:B------:R-:W-:Y:S02]  /*bf90*/  ISETP.GE.AND P2, PT, R5, RZ, PT ;  /* 0x000000ff0500720c */ /* 0x000fe40003f46270 */
[----:B------:R-:W-:Y:S02]  /*bfa0*/  ISETP.GE.AND P1, PT, R3, RZ, PT ;  /* 0x000000ff0300720c */ /* 0x000fe40003f26270 */
[----:B------:R-:W-:Y:S01]  /*bfb0*/  LOP3.LUT R3, RZ, R2, RZ, 0x33, !PT ;  /* 0x00000002ff037212 */ /* 0x000fe200078e33ff */
[----:B------:R-:W-:Y:S01]  /*bfc0*/  @P4 VIADD R4, R4, 0x1 ;  /* 0x0000000104044836 */ /* 0x000fe20000000000 */
[----:B------:R-:W-:Y:S01]  /*bfd0*/  IADD3 R0, -R21, R0, RZ ;  /* 0x0000000015007210 */ /* 0x000fe20007ffe1ff */
        /* <DEDUP_REMOVED lines=8> */
[C---:B------:R-:W-:Y:S01]  /*c060*/  LEA.HI.X.SX32 R23, R3.reuse, R243, 0x2, P0 ;  /* 0x000000f303177211 */ /* 0x040fe200000f16ff */
[----:B------:R-:W-:Y:S02]  /*c070*/  IMAD.IADD R3, R3, 0x1, -R4 ;  /* 0x0000000103037824 */ /* 0x000fe400078e0a04 */
[----:B------:R-:W3:Y:S02]  /*c080*/  LD.E R5, desc[UR6][R30.64] ;  /* 0x000000061e057980 */ /* 0x000ee4000c101900 */
[----:B------:R-:W-:Y:S02]  /*c090*/  IMAD R0, R3, R2, R0 ;  /* 0x0000000203007224 */ /* 0x000fe400078e0200 */
[----:B------:R-:W3:Y:S02]  /*c0a0*/  LD.E R6, desc[UR6][R22.64] ;  /* 0x0000000616067980 */ /* 0x000ee4000c101900 */
[----:B----4-:R-:W-:Y:S01]  /*c0b0*/  IMAD R4, R13, R0, RZ ;  /* 0x000000000d047224 */ /* 0x010fe200078e02ff */
[----:B---3--:R-:W-:Y:S02]  /*c0c0*/  IADD3 R5, -R6, R5, RZ ;  /* 0x0000000506057210 */ /* 0x008fe40007ffe1ff */
[----:B------:R-:W-:Y:S02]  /*c0d0*/  SHF.R.S32.HI R6, RZ, 0x1f, R0 ;  /* 0x0000001fff067819 */ /* 0x000fe40000011400 */
[----:B------:R-:W-:Y:S01]  /*c0e0*/  SHF.R.S32.HI R7, RZ, 0x1f, R5 ;  /* 0x0000001fff077819 */ /* 0x000fe20000011405 */
[----:B------:R-:W-:Y:S02]  /*c0f0*/  IMAD R3, R15, R5, RZ ;  /* 0x000000050f037224 */ /* 0x000fe400078e02ff */
[----:B------:R-:W-:Y:S02]  /*c100*/  IMAD R4, R12, R6, R4 ;  /* 0x000000060c047224 */ /* 0x000fe400078e0204 */
[C---:B------:R-:W-:Y:S02]  /*c110*/  IMAD R3, R14.reuse, R7, R3 ;  /* 0x000000070e037224 */ /* 0x040fe400078e0203 */
[-C--:B------:R-:W-:Y:S04]  /*c120*/  IMAD.WIDE.U32 R14, R14, R5.reuse, RZ ;  /* 0x000000050e0e7225 */ /* 0x080fe800078e00ff */
[----:B------:R-:W-:Y:S04]  /*c130*/  IMAD.WIDE.U32 R12, R12, R0, RZ ;  /* 0x000000000c0c7225 */ /* 0x000fe800078e00ff */
[----:B------:R-:W-:Y:S01]  /*c140*/  IMAD.IADD R15, R15, 0x1, R3 ;  /* 0x000000010f0f7824 */ /* 0x000fe200078e0203 */
[----:B------:R-:W-:Y:S01]  /*c150*/  IADD3 R13, R13, R4, RZ ;  /* 0x000000040d0d7210 */ /* 0x000fe20007ffe0ff */
[----:B--2---:R-:W-:Y:S02]  /*c160*/  IMAD R3, R11, R0, RZ ;  /* 0x000000000b037224 */ /* 0x004fe400078e02ff */
[----:B------:R-:W-:Y:S04]  /*c170*/  IMAD.WIDE.U32 R14, R0, R10, R14 ;  /* 0x0000000a000e7225 */ /* 0x000fe800078e000e */
[----:B-----5:R-:W-:Y:S01]  /*c180*/  IMAD R0, R9, R5, RZ ;  /* 0x0000000509007224 */ /* 0x020fe200078e02ff */
[----:B------:R-:W-:Y:S01]  /*c190*/  LEA R160, P0, R14, R160, 0x1 ;  /* 0x000000a00ea07211 */ /* 0x000fe200078008ff */
[----:B------:R-:W-:Y:S02]  /*c1a0*/  IMAD R3, R10, R6, R3 ;  /* 0x000000060a037224 */ /* 0x000fe400078e0203 */
[----:B------:R-:W-:Y:S04]  /*c1b0*/  IMAD.WIDE.U32 R12, R5, R8, R12 ;  /* 0x00000008050c7225 */ /* 0x000fe800078e000c */
[----:B------:R-:W-:Y:S01]  /*c1c0*/  IMAD R0, R8, R7, R0 ;  /* 0x0000000708007224 */ /* 0x000fe200078e0200 */
[----:B------:R-:W-:Y:S01]  /*c1d0*/  LEA R118, P1, R12, R118, 0x1 ;  /* 0x000000760c767211 */ /* 0x000fe200078208ff */
[----:B------:R-:W-:Y:S03]  /*c1e0*/  IMAD.IADD R3, R15, 0x1, R3 ;  /* 0x000000010f037824 */ /* 0x000fe600078e0203 */
[----:B------:R-:W-:Y:S02]  /*c1f0*/  IADD3 R0, R13, R0, RZ ;  /* 0x000000000d007210 */ /* 0x000fe40007ffe0ff */
[----:B------:R-:W-:Y:S02]  /*c200*/  LEA.HI.X R161, R14, R161, R3, 0x1, P0 ;  /* 0x000000a10ea17211 */ /* 0x000fe400000f0c03 */
[----:B------:R-:W-:Y:S01]  /*c210*/  LEA.HI.X R119, R12, R119, R0, 0x1, P1 ;  /* 0x000000770c777211 */ /* 0x000fe200008f0c00 */
[----:B------:R-:W-:Y:S05]  /*c220*/  BRA `(.L_x_2670) ;  /* 0x0000000000207947 */ /* 0x000fea0003800000 */
.L_x_2669:
[----:B------:R-:W2:Y:S04]  /*c230*/  LD.E R5, desc[UR6][R26.64+0x40] ;  /* 0x000040061a057980 */ /* 0x000ea8000c101900 */
[----:B------:R-:W4:Y:S02]  /*c240*/  LD.E R3, desc[UR6][R26.64+0x38] ;  /* 0x000038061a037980 */ /* 0x000f24000c101900 */
[----:B----4-:R-:W-:Y:S02]  /*c250*/  IMAD.U32 R3, R3, -0x40, RZ ;  /* 0xffffffc003037824 */ /* 0x010fe400078e00ff */
[----:B--2---:R-:W-:Y:S03]  /*c260*/  IMAD.U32 R5, R5, -0x40, RZ ;  /* 0xffffffc005057824 */ /* 0x004fe600078e00ff */
[----:B---3--:R-:W-:Y:S02]  /*c270*/  LEA R160, P0, R3, R160, 0x1 ;  /* 0x000000a003a07211 */ /* 0x008fe400078008ff */
[----:B------:R-:W-:Y:S02]  /*c280*/  LEA R118, P1, R5, R118, 0x1 ;  /* 0x0000007605767211 */ /* 0x000fe400078208ff */
[----:B------:R-:W-:Y:S02]  /*c290*/  LEA.HI.X.SX32 R161, R3, R161, 0x1, P0 ;  /* 0x000000a103a17211 */ /* 0x000fe400000f0eff */
[----:B------:R-:W-:Y:S09]  /*c2a0*/  LEA.HI.X.SX32 R119, R5, R119, 0x1, P1 ;  /* 0x0000007705777211 */ /* 0x000ff200008f0eff */
.L_x_2670:
[----:B------:R-:W-:Y:S05]  /*c2b0*/  BSYNC B0 ;  /* 0x0000000000007941 */ /* 0x000fea0003800000 */
.L_x_2668:
[----:B------:R-:W-:Y:S04]  /*c2c0*/  IADD3 R17, R17, -0x1, RZ ;  /* 0xffffffff11117810 */ /* 0x000fe80007ffe0ff */
[----:B------:R-:W-:Y:S11]  /*c2d0*/  ISETP.GT.AND P0, PT, R17, R82, PT ;  /* 0x000000521100720c */ /* 0x000ff60003f04270 */
[----:B------:R-:W-:Y:S02]  /*c2e0*/  @!UPT UIADD3 URZ, URZ, URZ, URZ ;  /* 0x0000003f3f3ff290 */ /* 0x000fe4000fffe03f */
[----:B------:R-:W-:Y:S05]  /*c2f0*/  @P0 BRA `(.L_x_2671) ;  /* 0xffffff6400a00947 */ /* 0x000fea000383ffff */
.L_x_2615:
        /* <DEDUP_REMOVED lines=12> */
[----:B---3--:R-:W2:Y:S01]  /*c3c0*/  LD.E.64 R8, desc[UR6][R26.64+0xf0] ;  /* 0x0000f0061a087980 */ /* 0x008ea2000c101b00 */
[----:B------:R-:W-:-:S03]  /*c3d0*/  IMAD.MOV.U32 R2, RZ, RZ, RZ ;  /* 0x000000ffff027224 */ /* 0x000fc600078e00ff */
[----:B------:R-:W3:Y:S04]  /*c3e0*/  LD.E.U8 R0, desc[UR6][R26.64+0x1b3] ;  /* 0x0001b3061a007980 */ /* 0x000ee8000c101100 */
[----:B------:R-:W5:Y:S04]  /*c3f0*/  LD.E.64 R14, desc[UR6][R26.64+0x148] ;  /* 0x000148061a0e7980 */ /* 0x000f68000c101b00 */
[----:B-----5:R-:W5:Y:S01]  /*c400*/  LD.E.64 R12, desc[UR6][R26.64+0x150] ;  /* 0x000150061a0c7980 */ /* 0x020f62000c101b00 */
[----:B--2---:R-:W-:-:S04]  /*c410*/  ISETP.NE.U32.AND P1, PT, R8, RZ, PT ;  /* 0x000000ff0800720c */ /* 0x004fc80003f25070 */
[----:B------:R-:W-:-:S13]  /*c420*/  ISETP.NE.AND.EX P1, PT, R9, RZ, PT, P1 ;  /* 0x000000ff0900720c */ /* 0x000fda0003f25310 */
[----:B------:R-:W-:-:S04]  /*c430*/  @P1 LEA R16, P0, R236, R8, 0x2 ;  /* 0x00000008ec101211 */ /* 0x000fc800078010ff */
[----:B------:R-:W-:-:S05]  /*c440*/  @P1 LEA.HI.X R17, R236, R9, R71, 0x2, P0 ;  /* 0x00000009ec111211 */ /* 0x000fca00000f1447 */
[----:B------:R1:W2:Y:S01]  /*c450*/  @P1 LD.E R2, desc[UR6][R16.64] ;  /* 0x0000000610021980 */ /* 0x0002a2000c101900 */
[-C--:B------:R-:W-:Y:S02]  /*c460*/  IADD3 R5, P1, R5, R148.reuse, RZ ;  /* 0x0000009405057210 */ /* 0x080fe40007f3e0ff */
[----:B------:R-:W-:Y:S02]  /*c470*/  LEA.HI R9, R7, R7, RZ, 0x1 ;  /* 0x0000000707097211 */ /* 0x000fe400078f08ff */
[----:B------:R-:W-:Y:S01]  /*c480*/  LEA R11, P0, R152, R148, 0x5 ;  /* 0x00000094980b7211 */ /* 0x000fe200078028ff */
[----:B------:R-:W-:Y:S01]  /*c490*/  IMAD.X R3, R3, 0x1, R151, P1 ;  /* 0x0000000103037824 */ /* 0x000fe200008e0697 */
[-C--:B------:R-:W-:Y:S02]  /*c4a0*/  LEA R46, P1, R5, R154.reuse, 0x1 ;  /* 0x0000009a052e7211 */ /* 0x080fe400078208ff */
[----:B------:R-:W-:Y:S01]  /*c4b0*/  SHF.R.S32.HI R9, RZ, 0x1, R9 ;  /* 0x00000001ff097819 */ /* 0x000fe20000011409 */
[----:B------:R-:W-:Y:S01]  /*c4c0*/  IMAD.MOV.U32 R150, RZ, RZ, R148 ;  /* 0x000000ffff967224 */ /* 0x000fe200078e0094 */
[----:B------:R-:W-:-:S02]  /*c4d0*/  LEA R48, P2, R148, R154, 0x1 ;  /* 0x0000009a94307211 */ /* 0x000fc400078408ff */
[----:B------:R-:W-:Y:S02]  /*c4e0*/  LEA.HI.X R6, R152, R151, R153, 0x5, P0 ;  /* 0x0000009798067211 */ /* 0x000fe400000f2c99 */
[----:B---3--:R-:W-:Y:S02]  /*c4f0*/  ISETP.NE.AND P4, PT, R0, RZ, PT ;  /* 0x000000ff0000720c */ /* 0x008fe40003f85270 */
        /* <DEDUP_REMOVED lines=8> */
[----:B------:R-:W-:Y:S02]  /*c580*/  IMAD.IADD R21, R72, 0x1, R3 ;  /* 0x0000000148157824 */ /* 0x000fe400078e0203 */
[----:B------:R-:W-:Y:S01]  /*c590*/  IMAD.IADD R5, R151, 0x1, R4 ;  /* 0x0000000197057824 */ /* 0x000fe200078e0204 */
[----:B------:R-:W-:Y:S02]  /*c5a0*/  ISETP.GE.AND P0, PT, R146, R11, PT ;  /* 0x0000000b9200720c */ /* 0x000fe40003f06270 */
[----:B-1----:R-:W-:Y:S01]  /*c5b0*/  LEA R16, P1, R150, R154, 0x1 ;  /* 0x0000009a96107211 */ /* 0x002fe200078208ff */
[----:B------:R-:W-:Y:S01]  /*c5c0*/  IMAD.SHL.U32 R45, R9, 0x10, RZ ;  /* 0x00000010092d7824 */ /* 0x000fe200078e00ff */
[----:B------:R-:W-:Y:S02]  /*c5d0*/  ISETP.GT.AND P0, PT, R54, -0x8, !P0 ;  /* 0xfffffff83600780c */ /* 0x000fe40004704270 */
[----:B------:R-:W-:-:S02]  /*c5e0*/  LEA.HI.X R17, R150, R155, R5, 0x1, P1 ;  /* 0x0000009b96117211 */ /* 0x000fc400008f0c05 */
[----:B--2---:R-:W-:-:S05]  /*c5f0*/  IADD3 R2, R2, R70, R61 ;  /* 0x0000004602027210 */ /* 0x004fca0007ffe03d */
[----:B------:R-:W-:-:S05]  /*c600*/  IMAD R2, R2, R9, RZ ;  /* 0x0000000902027224 */ /* 0x000fca00078e02ff */
[----:B------:R-:W-:Y:S02]  /*c610*/  SHF.R.S32.HI R4, RZ, 0x1f, R2 ;  /* 0x0000001fff047819 */ /* 0x000fe40000011402 */
[C---:B------:R-:W-:Y:S02]  /*c620*/  IADD3 R0, P3, R2.reuse, R3, RZ ;  /* 0x0000000302007210 */ /* 0x040fe40007f7e0ff */
[----:B------:R-:W-:Y:S02]  /*c630*/  IADD3 R2, P2, R2, R21, RZ ;  /* 0x0000001502027210 */ /* 0x000fe40007f5e0ff */
[-C--:B------:R-:W-:Y:S02]  /*c640*/  LEA.HI.X.SX32 R8, R3, R4.reuse, 0x1, P3 ;  /* 0x0000000403087211 */ /* 0x080fe400018f0eff */
[----:B------:R-:W-:Y:S01]  /*c650*/  LEA.HI.X.SX32 R4, R21, R4, 0x1, P2 ;  /* 0x0000000415047211 */ /* 0x000fe200010f0eff */
[----:B------:R-:W-:Y:S08]  /*c660*/  @!P4 BRA `(.L_x_2674) ;  /* 0x000000300018c947 */ /* 0x000ff00003800000 */
[----:B------:R-:W-:Y:S04]  /*c670*/  BSSY B1, `(.L_x_2675) ;  /* 0x00000bd000017945 */ /* 0x000fe80003800000 */
[----:B------:R-:W-:Y:S05]  /*c680*/  @!P0 BRA `(.L_x_2676) ;  /* 0x0000000800ec8947 */ /* 0x000fea0003800000 */
[----:B------:R1:W5:Y:S01]  /*c690*/  LD.E.128 R28, desc[UR6][R48.64] ;  /* 0x00000006301c7980 */ /* 0x000362000c101d00 */
[C---:B------:R-:W-:Y:S01]  /*c6a0*/  ISETP.GE.AND P4, PT, R24.reuse, R7, PT ;  /* 0x000000071800720c */ /* 0x040fe20003f86270 */
[----:B------:R-:W-:Y:S01]  /*c6b0*/  VIADD R2, R24, 0x40 ;  /* 0x0000004018027836 */ /* 0x000fe20000000000 */
[C---:B------:R-:W-:Y:S01]  /*c6c0*/  SHF.L.U64.HI R3, R0.reuse, 0x1, R8 ;  /* 0x0000000100037819 */ /* 0x040fe20000010208 */
[----:B------:R-:W-:-:S03]  /*c6d0*/  IMAD.SHL.U32 R35, R0, 0x2, RZ ;  /* 0x0000000200237824 */ /* 0x000fc600078e00ff */
[----:B------:R-:W-:Y:S01]  /*c6e0*/  ISETP.GE.AND P3, PT, R2, R7, PT ;  /* 0x000000070200720c */ /* 0x000fe20003f66270 */
[----:B------:R-:W-:Y:S01]  /*c6f0*/  VIADD R2, R24, 0x80 ;  /* 0x0000008018027836 */ /* 0x000fe20000000000 */
[-C--:B------:R-:W-:Y:S02]  /*c700*/  IADD3 R32, P1, R14, R35.reuse, RZ ;  /* 0x000000230e207210 */ /* 0x080fe40007f3e0ff */
[----:B-----5:R-:W-:Y:S01]  /*c710*/  IADD3 R34, P0, R12, R35, RZ ;  /* 0x000000230c227210 */ /* 0x020fe20007f1e0ff */
[----:B------:R-:W-:Y:S01]  /*c720*/  BSSY B0, `(.L_x_2677) ;  /* 0x000002c000007945 */ /* 0x000fe20003800000 */
[----:B------:R-:W-:Y:S01]  /*c730*/  ISETP.GE.AND P2, PT, R2, R7, PT ;  /* 0x000000070200720c */ /* 0x000fe20003f46270 */
[--C-:B------:R-:W-:Y:S02]  /*c740*/  IMAD.X R33, R15, 0x1, R3.reuse, P1 ;  /* 0x000000010f217824 */ /* 0x100fe400008e0603 */
[----:B------:R-:W-:Y:S01]  /*c750*/  IMAD.X R35, R13, 0x1, R3, P0 ;  /* 0x000000010d237824 */ /* 0x000fe200000e0603 */
[----:B------:R-:W-:Y:S09]  /*c760*/  @P4 BRA `(.L_x_2678) ;  /* 0x00000000009c4947 */ /* 0x000ff20003800000 */
[----:B------:R-:W2:Y:S04]  /*c770*/  LD.E.64 R2, desc[UR6][R34.64] ;  /* 0x0000000622027980 */ /* 0x000ea8000c101b00 */
[----:B------:R-:W3:Y:S01]  /*c780*/  LD.E.64 R4, desc[UR6][R32.64] ;  /* 0x0000000620047980 */ /* 0x000ee2000c101b00 */
[C---:B------:R-:W-:Y:S01]  /*c790*/  SHF.L.U32 R10, R29.reuse, 0x10, RZ ;  /* 0x000000101d0a7819 */ /* 0x040fe200000006ff */
[----:B------:R-:W-:Y:S01]  /*c7a0*/  IMAD.U32 R36, R30, 0x10000, RZ ;  /* 0x000100001e247824 */ /* 0x000fe200078e00ff */
[----:B------:R-:W-:Y:S02]  /*c7b0*/  LOP3.LUT R6, R29, 0xffff0000, RZ, 0xc0, !PT ;  /* 0xffff00001d067812 */ /* 0x000fe400078ec0ff */
[----:B------:R-:W-:Y:S02]  /*c7c0*/  SHF.L.U32 R37, R31, 0x10, RZ ;  /* 0x000000101f257819 */ /* 0x000fe400000006ff */
[----:B------:R-:W-:-:S02]  /*c7d0*/  SHF.L.U32 R20, R28, 0x10, RZ ;  /* 0x000000101c147819 */ /* 0x000fc400000006ff */
[----:B------:R-:W-:Y:S02]  /*c7e0*/  LOP3.LUT R38, R28, 0xffff0000, RZ, 0xc0, !PT ;  /* 0xffff00001c267812 */ /* 0x000fe400078ec0ff */
[----:B------:R-:W-:Y:S02]  /*c7f0*/  LOP3.LUT R31, R31, 0xffff0000, RZ, 0xc0, !PT ;  /* 0xffff00001f1f7812 */ /* 0x000fe400078ec0ff */
[----:B------:R-:W-:Y:S02]  /*c800*/  LOP3.LUT R39, R30, 0xffff0000, RZ, 0xc0, !PT ;  /* 0xffff00001e277812 */ /* 0x000fe400078ec0ff */
[----:B--2---:R-:W-:Y:S02]  /*c810*/  LOP3.LUT R23, R2, 0xffff0000, RZ, 0xc0, !PT ;  /* 0xffff000002177812 */ /* 0x004fe400078ec0ff */
[C---:B------:R-:W-:Y:S01]  /*c820*/  LOP3.LUT R22, R3.reuse, 0xffff0000, RZ, 0xc0, !PT ;  /* 0xffff000003167812 */ /* 0x040fe200078ec0ff */
[----:B------:R-:W-:Y:S01]  /*c830*/  IMAD.U32 R3, R3, 0x10000, RZ ;  /* 0x0001000003037824 */ /* 0x000fe200078e00ff */
[----:B---3--:R-:W-:Y:S01]  /*c840*/  LOP3.LUT R29, R4, 0xffff0000, RZ, 0xc0, !PT ;  /* 0xffff0000041d7812 */ /* 0x008fe200078ec0ff */
        /* <DEDUP_REMOVED lines=12> */
[----:B------:R-:W-:-:S02]  /*c910*/  FMUL.FTZ R2, R39, R5 ;  /* 0x0000000527027220 */ /* 0x000fc40000410000 */
[C---:B------:R-:W-:Y:S01]  /*c920*/  FMUL.FTZ R31, R38.reuse, R23 ;  /* 0x00000017261f7220 */ /* 0x040fe20000410000 */
[----:B------:R-:W-:Y:S01]  /*c930*/  FMUL.FTZ R38, R38, R29 ;  /* 0x0000001d26267220 */ /* 0x000fe20000410000 */
[----:B------:R-:W-:Y:S01]  /*c940*/  FFMA.FTZ R37, R37, R22, R10 ;  /* 0x0000001625257223 */ /* 0x000fe2000001000a */
[----:B------:R-:W-:Y:S01]  /*c950*/  FFMA.FTZ R41, R36, R5, -R41 ;  /* 0x0000000524297223 */ /* 0x000fe20000010829 */
[C---:B------:R-:W-:Y:S01]  /*c960*/  FFMA.FTZ R31, R20.reuse, R29, -R31 ;  /* 0x0000001d141f7223 */ /* 0x040fe2000001081f */
[----:B------:R-:W-:Y:S01]  /*c970*/  FFMA.FTZ R38, R20, R23, R38 ;  /* 0x0000001714267223 */ /* 0x000fe20000010026 */
[----:B------:R-:W-:Y:S01]  /*c980*/  FFMA.FTZ R2, R36, R3, R2 ;  /* 0x0000000324027223 */ /* 0x000fe20000010002 */
[----:B------:R-:W-:Y:S02]  /*c990*/  F2FP.BF16.F32.PACK_AB R37, R37, R30 ;  /* 0x0000001e2525723e */ /* 0x000fe400000010ff */
[----:B------:R-:W-:Y:S02]  /*c9a0*/  F2FP.BF16.F32.PACK_AB R29, R6, R21 ;  /* 0x00000015061d723e */ /* 0x000fe400000010ff */
[----:B------:R-:W-:-:S02]  /*c9b0*/  F2FP.BF16.F32.PACK_AB R28, R38, R31 ;  /* 0x0000001f261c723e */ /* 0x000fc400000010ff */
[----:B------:R-:W-:Y:S02]  /*c9c0*/  F2FP.BF16.F32.PACK_AB R30, R2, R41 ;  /* 0x00000029021e723e */ /* 0x000fe400000010ff */
[----:B------:R-:W-:Y:S02]  /*c9d0*/  MOV R31, R37 ;  /* 0x00000025001f7202 */ /* 0x000fe40000000f00 */
.L_x_2678:
[----:B------:R-:W-:Y:S05]  /*c9e0*/  BSYNC B0 ;  /* 0x0000000000007941 */ /* 0x000fea0003800000 */
.L_x_2677:
[----:B------:R2:W-:Y:S04]  /*c9f0*/  STS.128 [R239], R28 ;  /* 0x0000001cef007388 */ /* 0x0005e80000000c00 */
[----:B------:R2:W5:Y:S01]  /*ca00*/  LD.E.128 R20, desc[UR6][R48.64+0x80] ;  /* 0x0000800630147980 */ /* 0x000562000c101d00 */
[----:B------:R-:W-:Y:S04]  /*ca10*/  BSSY B0, `(.L_x_2679) ;  /* 0x0000028000007945 */ /* 0x000fe80003800000 */
[----:B------:R-:W-:Y:S05]  /*ca20*/  @P3 BRA `(.L_x_2680) ;  /* 0x0000000000983947 */ /* 0x000fea0003800000 */
[----:B------:R-:W3:Y:S04]  /*ca30*/  LD.E.64 R2, desc[UR6][R34.64+0x40] ;  /* 0x0000400622027980 */ /* 0x000ee8000c101b00 */
[----:B------:R-:W4:Y:S01]  /*ca40*/  LD.E.64 R4, desc[UR6][R32.64+0x40] ;  /* 0x0000400620047980 */ /* 0x000f22000c101b00 */
[C---:B-----5:R-:W-:Y:S01]  /*ca50*/  LOP3.LUT R6, R21.reuse, 0xffff0000, RZ, 0xc0, !PT ;  /* 0xffff000015067812 */ /* 0x060fe200078ec0ff */
[----:B--2---:R-:W-:Y:S01]  /*ca60*/  IMAD.U32 R30, R22, 0x10000, RZ ;  /* 0x00010000161e7824 */ /* 0x004fe200078e00ff */
        /* <DEDUP_REMOVED lines=34> */
.L_x_2680:
[----:B------:R-:W-:Y:S05]  /*cc90*/  BSYNC B0 ;  /* 0x0000000000007941 */ /* 0x000fea0003800000 */
.L_x_2679:
[----:B-----5:R3:W-:Y:S04]  /*cca0*/  STS.128 [R239+0x2000], R20 ;  /* 0x00200014ef007388 */ /* 0x0207e80000000c00 */
[----:B--2---:R3:W5:Y:S01]  /*ccb0*/  LD.E.128 R28, desc[UR6][R48.64+0x100] ;  /* 0x00010006301c7980 */ /* 0x004762000c101d00 */
[----:B------:R-:W-:Y:S04]  /*ccc0*/  BSSY B0, `(.L_x_2681) ;  /* 0x0000029000007945 */ /* 0x000fe80003800000 */
[----:B------:R-:W-:Y:S05]  /*ccd0*/  @P2 BRA `(.L_x_2682) ;  /* 0x00000000009c2947 */ /* 0x000fea0003800000 */
[----:B------:R-:W2:Y:S04]  /*cce0*/  LD.E.64 R2, desc[UR6][R34.64+0x80] ;  /* 0x0000800622027980 */ /* 0x000ea8000c101b00 */
[----:B------:R-:W4:Y:S01]  /*ccf0*/  LD.E.64 R4, desc[UR6][R32.64+0x80] ;  /* 0x0000800620047980 */ /* 0x000f22000c101b00 */
[C---:B-----5:R-:W-:Y:S01]  /*cd00*/  SHF.L.U32 R10, R29.reuse, 0x10, RZ ;  /* 0x000000101d0a7819 */ /* 0x060fe200000006ff */
[----:B------:R-:W-:Y:S01]  /*cd10*/  IMAD.U32 R36, R30, 0x10000, RZ ;  /* 0x000100001e247824 */ /* 0x000fe200078e00ff */
[----:B------:R-:W-:Y:S02]  /*cd20*/  LOP3.LUT R6, R29, 0xffff0000, RZ, 0xc0, !PT ;  /* 0xffff00001d067812 */ /* 0x000fe400078ec0ff */
[----:B------:R-:W-:Y:S02]  /*cd30*/  SHF.L.U32 R37, R31, 0x10, RZ ;  /* 0x000000101f257819 */ /* 0x000fe400000006ff */
[----:B---3--:R-:W-:-:S02]  /*cd40*/  SHF.L.U32 R20, R28, 0x10, RZ ;  /* 0x000000101c147819 */ /* 0x008fc400000006ff */
[----:B------:R-:W-:Y:S02]  /*cd50*/  LOP3.LUT R38, R28, 0xffff0000, RZ, 0xc0, !PT ;  /* 0xffff00001c267812 */ /* 0x000fe400078ec0ff */
[----:B------:R-:W-:Y:S02]  /*cd60*/  LOP3.LUT R31, R31, 0xffff0000, RZ, 0xc0, !PT ;  /* 0xffff00001f1f7812 */ /* 0x000fe400078ec0ff */
[----:B------:R-:W-:Y:S02]  /*cd70*/  LOP3.LUT R39, R30, 0xffff0000, RZ, 0xc0, !PT ;  /* 0xffff00001e277812 */ /* 0x000fe400078ec0ff */
        /* <DEDUP_REMOVED lines=29> */
.L_x_2682:
[----:B------:R-:W-:Y:S05]  /*cf50*/  BSYNC B0 ;  /* 0x0000000000007941 */ /* 0x000fea0003800000 */
.L_x_2681:
[----:B-----5:R2:W-:Y:S04]  /*cf60*/  STS.128 [R239+0x4000], R28 ;  /* 0x0040001cef007388 */ /* 0x0205e80000000c00 */
[----:B---3--:R2:W5:Y:S01]  /*cf70*/  LD.E.128 R20, desc[UR6][R48.64+0x180] ;  /* 0x0001800630147980 */ /* 0x008562000c101d00 */
[----:B------:R-:W-:Y:S01]  /*cf80*/  IADD3 R2, R24, 0xc0, RZ ;  /* 0x000000c018027810 */ /* 0x000fe20007ffe0ff */
[----:B------:R-:W-:Y:S03]  /*cf90*/  BSSY B0, `(.L_x_2683) ;  /* 0x0000029000007945 */ /* 0x000fe60003800000 */
[----:B------:R-:W-:-:S13]  /*cfa0*/  ISETP.GE.AND P0, PT, R2, R7, PT ;  /* 0x000000070200720c */ /* 0x000fda0003f06270 */
[----:B------:R-:W-:Y:S05]  /*cfb0*/  @P0 BRA `(.L_x_2684) ;  /* 0x0000000000980947 */ /* 0x000fea0003800000 */
[----:B------:R-:W3:Y:S04]  /*cfc0*/  LD.E.64 R2, desc[UR6][R34.64+0xc0] ;  /* 0x0000c00622027980 */ /* 0x000ee8000c101b00 */
[----:B------:R4:W3:Y:S01]  /*cfd0*/  LD.E.64 R4, desc[UR6][R32.64+0xc0] ;  /* 0x0000c00620047980 */ /* 0x0008e2000c101b00 */
[C---:B-----5:R-:W-:Y:S01]  /*cfe0*/  LOP3.LUT R6, R21.reuse, 0xffff0000, RZ, 0xc0, !PT ;  /* 0xffff000015067812 */ /* 0x060fe200078ec0ff */
[----:B--2---:R-:W-:Y:S01]  /*cff0*/  IMAD.U32 R30, R22, 0x10000, RZ ;  /* 0x00010000161e7824 */ /* 0x004fe200078e00ff */
[----:B------:R-:W-:Y:S02]  /*d000*/  SHF.L.U32 R10, R21, 0x10, RZ ;  /* 0x00000010150a7819 */ /* 0x000fe400000006ff */
[C---:B------:R-:W-:Y:S02]  /*d010*/  SHF.L.U32 R21, R20.reuse, 0x10, RZ ;  /* 0x0000001014157819 */ /* 0x040fe400000006ff */
[----:B------:R-:W-:-:S02]  /*d020*/  LOP3.LUT R36, R20, 0xffff0000, RZ, 0xc0, !PT ;  /* 0xffff000014247812 */ /* 0x000fc400078ec0ff */
[C---:B------:R-:W-:Y:S02]  /*d030*/  SHF.L.U32 R39, R23.reuse, 0x10, RZ ;  /* 0x0000001017277819 */ /* 0x040fe400000006ff */
[----:B------:R-:W-:Y:S02]  /*d040*/  LOP3.LUT R37, R23, 0xffff0000, RZ, 0xc0, !PT ;  /* 0xffff000017257812 */ /* 0x000fe400078ec0ff */
[----:B----4-:R-:W-:Y:S02]  /*d050*/  LOP3.LUT R32, R22, 0xffff0000, RZ, 0xc0, !PT ;  /* 0xffff000016207812 */ /* 0x010fe400078ec0ff */
[----:B---3--:R-:W-:Y:S02]  /*d060*/  LOP3.LUT R29, R2, 0xffff0000, RZ, 0xc0, !PT ;  /* 0xffff0000021d7812 */ /* 0x008fe400078ec0ff */
[----:B------:R-:W-:Y:S02]  /*d070*/  LOP3.LUT R20, R3, 0xffff0000, RZ, 0xc0, !PT ;  /* 0xffff000003147812 */ /* 0x000fe400078ec0ff */
[----:B------:R-:W-:Y:S01]  /*d080*/  LOP3.LUT R31, R4, 0xffff0000, RZ, 0xc0, !PT ;  /* 0xffff0000041f7812 */ /* 0x000fe200078ec0ff */
        /* <DEDUP_REMOVED lines=25> */
.L_x_2684:
[----:B------:R-:W-:Y:S05]  /*d220*/  BSYNC B0 ;  /* 0x0000000000007941 */ /* 0x000fea0003800000 */
.L_x_2683:
[----:B-----5:R3:W-:Y:S02]  /*d230*/  STS.128 [R239+0x6000], R20 ;  /* 0x00600014ef007388 */ /* 0x0207e40000000c00 */
.L_x_2676:
[----:B------:R-:W-:Y:S05]  /*d240*/  BSYNC B1 ;  /* 0x0000000000017941 */ /* 0x000fea0003800000 */
.L_x_2675:
[----:B------:R-:W-:Y:S01]  /*d250*/  VIADD R6, R146, 0x10 ;  /* 0x0000001092067836 */ /* 0x000fe20000000000 */
[----:B------:R-:W-:Y:S04]  /*d260*/  BSSY B1, `(.L_x_2685) ;  /* 0x00000c1000017945 */ /* 0x000fe80003800000 */
[----:B------:R-:W-:-:S04]  /*d270*/  ISETP.GE.AND P0, PT, R6, R11, PT ;  /* 0x0000000b0600720c */ /* 0x000fc80003f06270 */
[----:B------:R-:W-:-:S13]  /*d280*/  ISETP.LT.OR P0, PT, R54, -0x87, P0 ;  /* 0xffffff793600780c */ /* 0x000fda0000701670 */
[----:B------:R-:W-:Y:S05]  /*d290*/  @P0 BRA `(.L_x_2686) ;  /* 0x0000000800f40947 */ /* 0x000fea0003800000 */
[----:B---3--:R3:W5:Y:S01]  /*d2a0*/  LD.E.128 R20, desc[UR6][R46.64] ;  /* 0x000000062e147980 */ /* 0x008762000c101d00 */
[C---:B------:R-:W-:Y:S01]  /*d2b0*/  IADD3 R3, P0, R45.reuse, R0, RZ ;  /* 0x000000002d037210 */ /* 0x040fe20007f1e0ff */
[C---:B------:R-:W-:Y:S01]  /*d2c0*/  VIADD R2, R24.reuse, 0x40 ;  /* 0x0000004018027836 */ /* 0x040fe20000000000 */
[-C--:B------:R-:W-:Y:S02]  /*d2d0*/  ISETP.GE.AND P2, PT, R24, R7.reuse, PT ;  /* 0x000000071800720c */ /* 0x080fe40003f46270 */
[----:B------:R-:W-:Y:S01]  /*d2e0*/  LEA.HI.X.SX32 R4, R45, R8, 0x1, P0 ;  /* 0x000000082d047211 */ /* 0x000fe200000f0eff */
[C---:B------:R-:W-:Y:S01]  /*d2f0*/  IMAD.SHL.U32 R35, R3.reuse, 0x2, RZ ;  /* 0x0000000203237824 */ /* 0x040fe200078e00ff */
[----:B------:R-:W-:Y:S01]  /*d300*/  ISETP.GE.AND P1, PT, R2, R7, PT ;  /* 0x000000070200720c */ /* 0x000fe20003f26270 */
[----:B------:R-:W-:Y:S01]  /*d310*/  VIADD R2, R24, 0x80 ;  /* 0x0000008018027836 */ /* 0x000fe20000000000 */
[----:B------:R-:W-:Y:S02]  /*d320*/  SHF.L.U64.HI R3, R3, 0x1, R4 ;  /* 0x0000000103037819 */ /* 0x000fe40000010204 */
[----:B------:R-:W-:-:S02]  /*d330*/  IADD3 R32, P4, R14, R35, RZ ;  /* 0x000000230e207210 */ /* 0x000fc40007f9e0ff */
[----:B-----5:R-:W-:Y:S01]  /*d340*/  IADD3 R34, P3, R12, R35, RZ ;  /* 0x000000230c227210 */ /* 0x020fe20007f7e0ff */
[----:B------:R-:W-:Y:S01]  /*d350*/  BSSY B0, `(.L_x_2687) ;  /* 0x000002b000007945 */ /* 0x000fe20003800000 */
[----:B------:R-:W-:Y:S01]  /*d360*/  ISETP.GE.AND P0, PT, R2, R7, PT ;  /* 0x000000070200720c */ /* 0x000fe20003f06270 */
[--C-:B------:R-:W-:Y:S02]  /*d370*/  IMAD.X R33, R15, 0x1, R3.reuse, P4 ;  /* 0x000000010f217824 */ /* 0x100fe400020e0603 */
[----:B------:R-:W-:Y:S01]  /*d380*/  IMAD.X R35, R13, 0x1, R3, P3 ;  /* 0x000000010d237824 */ /* 0x000fe200018e0603 */
[----:B------:R-:W-:Y:S09]  /*d390*/  @P2 BRA `(.L_x_2688) ;  /* 0x0000000000982947 */ /* 0x000ff20003800000 */
[----:B------:R-:W4:Y:S04]  /*d3a0*/  LD.E.64 R2, desc[UR6][R34.64] ;  /* 0x0000000622027980 */ /* 0x000f28000c101b00 */
[----:B------:R-:W5:Y:S01]  /*d3b0*/  LD.E.64 R4, desc[UR6][R32.64] ;  /* 0x0000000620047980 */ /* 0x000f62000c101b00 */
[C---:B------:R-:W-:Y:S01]  /*d3c0*/  LOP3.LUT R10, R21.reuse, 0xffff0000, RZ, 0xc0, !PT ;  /* 0xffff0000150a7812 */ /* 0x040fe200078ec0ff */
[----:B------:R-:W-:Y:S01]  /*d3d0*/  IMAD.U32 R36, R22, 0x10000, RZ ;  /* 0x0001000016247824 */ /* 0x000fe200078e00ff */
[----:B--2---:R-:W-:Y:S02]  /*d3e0*/  SHF.L.U32 R28, R21, 0x10, RZ ;  /* 0x00000010151c7819 */ /* 0x004fe400000006ff */
[C---:B------:R-:W-:Y:S02]  /*d3f0*/  SHF.L.U32 R21, R20.reuse, 0x10, RZ ;  /* 0x0000001014157819 */ /* 0x040fe400000006ff */
[----:B------:R-:W-:-:S02]  /*d400*/  LOP3.LUT R38, R20, 0xffff0000, RZ, 0xc0, !PT ;  /* 0xffff000014267812 */ /* 0x000fc400078ec0ff */
[C---:B------:R-:W-:Y:S02]  /*d410*/  SHF.L.U32 R39, R23.reuse, 0x10, RZ ;  /* 0x0000001017277819 */ /* 0x040fe400000006ff */
[----:B------:R-:W-:Y:S02]  /*d420*/  LOP3.LUT R37, R23, 0xffff0000, RZ, 0xc0, !PT ;  /* 0xffff000017257812 */ /* 0x000fe400078ec0ff */
[----:B------:R-:W-:Y:S02]  /*d430*/  LOP3.LUT R40, R22, 0xffff0000, RZ, 0xc0, !PT ;  /* 0xffff000016287812 */ /* 0x000fe400078ec0ff */
[----:B----4-:R-:W-:Y:S02]  /*d440*/  LOP3.LUT R29, R2, 0xffff0000, RZ, 0xc0, !PT ;  /* 0xffff0000021d7812 */ /* 0x010fe400078ec0ff */
[----:B------:R-:W-:Y:S02]  /*d450*/  LOP3.LUT R20, R3, 0xffff0000, RZ, 0xc0, !PT ;  /* 0xffff000003147812 */ /* 0x000fe400078ec0ff */
[----:B-----5:R-:W-:Y:S01]  /*d460*/  LOP3.LUT R31, R4, 0xffff0000, RZ, 0xc0, !PT ;  /* 0xffff0000041f7812 */ /* 0x020fe200078ec0ff */
        /* <DEDUP_REMOVED lines=25> */
.L_x_2688:
[----:B------:R-:W-:Y:S05]  /*d600*/  BSYNC B0 ;  /* 0x0000000000007941 */ /* 0x000fea0003800000 */
.L_x_2687:
[----:B------:R4:W-:Y:S04]  /*d610*/  STS.128 [R239+0x800], R20 ;  /* 0x00080014ef007388 */ /* 0x0009e80000000c00 */
[----:B--2---:R4:W5:Y:S01]  /*d620*/  LD.E.128 R28, desc[UR6][R46.64+0x80] ;  /* 0x000080062e1c7980 */ /* 0x004962000c101d00 */
[----:B------:R-:W-:Y:S04]  /*d630*/  BSSY B0, `(.L_x_2689) ;  /* 0x000002a000007945 */ /* 0x000fe80003800000 */
[----:B------:R-:W-:Y:S05]  /*d640*/  @P1 BRA `(.L_x_2690) ;  /* 0x0000000000a01947 */ /* 0x000fea0003800000 */
[----:B------:R-:W2:Y:S04]  /*d650*/  LD.E.64 R2, desc[UR6][R34.64+0x40] ;  /* 0x0000400622027980 */ /* 0x000ea8000c101b00 */
[----:B------:R-:W3:Y:S01]  /*d660*/  LD.E.64 R4, desc[UR6][R32.64+0x40] ;  /* 0x0000400620047980 */ /* 0x000ee2000c101b00 */
[----:B----45:R-:W-:Y:S01]  /*d670*/  SHF.L.U32 R20, R29, 0x10, RZ ;  /* 0x000000101d147819 */ /* 0x030fe200000006ff */
[----:B------:R-:W-:Y:S01]  /*d680*/  IMAD.U32 R39, R31, 0x10000, RZ ;  /* 0x000100001f277824 */ /* 0x000fe200078e00ff */
[----:B------:R-:W-:Y:S02]  /*d690*/  LOP3.LUT R10, R29, 0xffff0000, RZ, 0xc0, !PT ;  /* 0xffff00001d0a7812 */ /* 0x000fe400078ec0ff */
[----:B------:R-:W-:Y:S02]  /*d6a0*/  LOP3.LUT R37, R31, 0xffff0000, RZ, 0xc0, !PT ;  /* 0xffff00001f257812 */ /* 0x000fe400078ec0ff */
[----:B------:R-:W-:-:S02]  /*d6b0*/  SHF.L.U32 R21, R28, 0x10, RZ ;  /* 0x000000101c157819 */ /* 0x000fc400000006ff */
[----:B------:R-:W-:Y:S02]  /*d6c0*/  LOP3.LUT R38, R28, 0xffff0000, RZ, 0xc0, !PT ;  /* 0xffff00001c267812 */ /* 0x000fe400078ec0ff */
[C---:B------:R-:W-:Y:S02]  /*d6d0*/  SHF.L.U32 R36, R30.reuse, 0x10, RZ ;  /* 0x000000101e247819 */ /* 0x040fe400000006ff */
[----:B------:R-:W-:Y:S02]  /*d6e0*/  LOP3.LUT R40, R30, 0xffff0000, RZ, 0xc0, !PT ;  /* 0xffff00001e287812 */ /* 0x000fe400078ec0ff */
[C---:B--2---:R-:W-:Y:S01]  /*d6f0*/  LOP3.LUT R29, R2.reuse, 0xffff0000, RZ, 0xc0, !PT ;  /* 0xffff0000021d7812 */ /* 0x044fe200078ec0ff */
[----:B------:R-:W-:Y:S01]  /*d700*/  IMAD.U32 R2, R2, 0x10000, RZ ;  /* 0x0001000002027824 */ /* 0x000fe200078e00ff */
[----:B------:R-:W-:Y:S02]  /*d710*/  LOP3.LUT R22, R3, 0xffff0000, RZ, 0xc0, !PT ;  /* 0xffff000003167812 */ /* 0x000fe400078ec0ff */
        /* <DEDUP_REMOVED lines=11> */
[C---:B------:R-:W-:Y:S01]  /*d7d0*/  FFMA.FTZ R30, R39.reuse, R28, -R30 ;  /* 0x0000001c271e7223 */ /* 0x040fe2000001081e */
[----:B------:R-:W-:Y:S01]  /*d7e0*/  FMUL.FTZ R29, R40, R3 ;  /* 0x00000003281d7220 */ /* 0x000fe20000410000 */
[C---:B------:R-:W-:Y:S01]  /*d7f0*/  FMUL.FTZ R31, R38.reuse, R4 ;  /* 0x00000004261f7220 */ /* 0x040fe20000410000 */
[----:B------:R-:W-:Y:S01]  /*d800*/  FFMA.FTZ R39, R39, R22, R20 ;  /* 0x0000001627277223 */ /* 0x000fe20000010014 */
[-C--:B------:R-:W-:Y:S01]  /*d810*/  FMUL.FTZ R20, R38, R2.reuse ;  /* 0x0000000226147220 */ /* 0x080fe20000410000 */
[-C--:B------:R-:W-:Y:S01]  /*d820*/  FMUL.FTZ R40, R40, R5.reuse ;  /* 0x0000000528287220 */ /* 0x080fe20000410000 */
[C---:B------:R-:W-:Y:S01]  /*d830*/  FFMA.FTZ R31, R21.reuse, R2, R31 ;  /* 0x00000002151f7223 */ /* 0x040fe2000001001f */
[C---:B------:R-:W-:Y:S01]  /*d840*/  FFMA.FTZ R29, R36.reuse, R5, -R29 ;  /* 0x00000005241d7223 */ /* 0x040fe2000001081d */
[----:B------:R-:W-:Y:S01]  /*d850*/  FFMA.FTZ R20, R21, R4, -R20 ;  /* 0x0000000415147223 */ /* 0x000fe20000010814 */
[----:B------:R-:W-:Y:S01]  /*d860*/  FFMA.FTZ R40, R36, R3, R40 ;  /* 0x0000000324287223 */ /* 0x000fe20000010028 */
[----:B------:R-:W-:-:S02]  /*d870*/  F2FP.BF16.F32.PACK_AB R10, R10, R23 ;  /* 0x000000170a0a723e */ /* 0x000fc400000010ff */
[----:B------:R-:W-:Y:S02]  /*d880*/  F2FP.BF16.F32.PACK_AB R39, R39, R30 ;  /* 0x0000001e2727723e */ /* 0x000fe400000010ff */
[----:B------:R-:W-:Y:S02]  /*d890*/  F2FP.BF16.F32.PACK_AB R28, R31, R20 ;  /* 0x000000141f1c723e */ /* 0x000fe400000010ff */
[----:B------:R-:W-:Y:S02]  /*d8a0*/  F2FP.BF16.F32.PACK_AB R30, R40, R29 ;  /* 0x0000001d281e723e */ /* 0x000fe400000010ff */
[----:B------:R-:W-:Y:S02]  /*d8b0*/  MOV R29, R10 ;  /* 0x0000000a001d7202 */ /* 0x000fe40000000f00 */
[----:B------:R-:W-:Y:S02]  /*d8c0*/  MOV R31, R39 ;  /* 0x00000027001f7202 */ /* 0x000fe40000000f00 */
.L_x_2690:
[----:B------:R-:W-:Y:S05]  /*d8d0*/  BSYNC B0 ;  /* 0x0000000000007941 */ /* 0x000fea0003800000 */
.L_x_2689:
[----:B-----5:R2:W-:Y:S04]  /*d8e0*/  STS.128 [R239+0x2800], R28 ;  /* 0x0028001cef007388 */ /* 0x0205e80000000c00 */
[----:B----4-:R2:W5:Y:S01]  /*d8f0*/  LD.E.128 R20, desc[UR6][R46.64+0x100] ;  /* 0x000100062e147980 */ /* 0x010562000c101d00 */
[----:B------:R-:W-:Y:S04]  /*d900*/  BSSY B0, `(.L_x_2691) ;  /* 0x0000028000007945 */ /* 0x000fe80003800000 */
[----:B------:R-:W-:Y:S05]  /*d910*/  @P0 BRA `(.L_x_2692) ;  /* 0x0000000000980947 */ /* 0x000fea0003800000 */
[----:B------:R-:W4:Y:S04]  /*d920*/  LD.E.64 R2, desc[UR6][R34.64+0x80] ;  /* 0x0000800622027980 */ /* 0x000f28000c101b00 */
[----:B------:R-:W3:Y:S01]  /*d930*/  LD.E.64 R4, desc[UR6][R32.64+0x80] ;  /* 0x0000800620047980 */ /* 0x000ee2000c101b00 */
[C---:B-----5:R-:W-:Y:S01]  /*d940*/  LOP3.LUT R10, R21.reuse, 0xffff0000, RZ, 0xc0, !PT ;  /* 0xffff0000150a7812 */ /* 0x060fe200078ec0ff */
        /* <DEDUP_REMOVED lines=35> */
.L_x_2692:
[----:B------:R-:W-:Y:S05]  /*db80*/  BSYNC B0 ;  /* 0x0000000000007941 */ /* 0x000fea0003800000 */
.L_x_2691:
[----:B-----5:R4:W-:Y:S04]  /*db90*/  STS.128 [R239+0x4800], R20 ;  /* 0x00480014ef007388 */ /* 0x0209e80000000c00 */
[----:B--23--:R-:W5:Y:S01]  /*dba0*/  LD.E.128 R44, desc[UR6][R46.64+0x180] ;  /* 0x000180062e2c7980 */ /* 0x00cf62000c101d00 */
[----:B------:R-:W-:Y:S01]  /*dbb0*/  IADD3 R2, R24, 0xc0, RZ ;  /* 0x000000c018027810 */ /* 0x000fe20007ffe0ff */
[----:B------:R-:W-:Y:S03]  /*dbc0*/  BSSY B0, `(.L_x_2693) ;  /* 0x0000029000007945 */ /* 0x000fe60003800000 */
[----:B------:R-:W-:-:S13]  /*dbd0*/  ISETP.GE.AND P0, PT, R2, R7, PT ;  /* 0x000000070200720c */ /* 0x000fda0003f06270 */
[----:B------:R-:W-:Y:S05]  /*dbe0*/  @P0 BRA `(.L_x_2694) ;  /* 0x0000000000980947 */ /* 0x000fea0003800000 */
[----:B------:R-:W2:Y:S04]  /*dbf0*/  LD.E.64 R2, desc[UR6][R34.64+0xc0] ;  /* 0x0000c00622027980 */ /* 0x000ea8000c101b00 */
[----:B------:R-:W3:Y:S01]  /*dc00*/  LD.E.64 R4, desc[UR6][R32.64+0xc0] ;  /* 0x0000c00620047980 */ /* 0x000ee2000c101b00 */
[C---:B-----5:R-:W-:Y:S01]  /*dc10*/  LOP3.LUT R10, R45.reuse, 0xffff0000, RZ, 0xc0, !PT ;  /* 0xffff00002d0a7812 */ /* 0x060fe200078ec0ff */
[----:B------:R-:W-:Y:S01]  /*dc20*/  IMAD.U32 R30, R46, 0x10000, RZ ;  /* 0x000100002e1e7824 */ /* 0x000fe200078e00ff */
[----:B----4-:R-:W-:Y:S02]  /*dc30*/  SHF.L.U32 R20, R45, 0x10, RZ ;  /* 0x000000102d147819 */ /* 0x010fe400000006ff */
[C---:B------:R-:W-:Y:S02]  /*dc40*/  LOP3.LUT R37, R47.reuse, 0xffff0000, RZ, 0xc0, !PT ;  /* 0xffff00002f257812 */ /* 0x040fe400078ec0ff */
[----:B------:R-:W-:-:S02]  /*dc50*/  SHF.L.U32 R39, R47, 0x10, RZ ;  /* 0x000000102f277819 */ /* 0x000fc400000006ff */
[----:B------:R-:W-:Y:S02]  /*dc60*/  SHF.L.U32 R21, R44, 0x10, RZ ;  /* 0x000000102c157819 */ /* 0x000fe400000006ff */
[----:B------:R-:W-:Y:S02]  /*dc70*/  LOP3.LUT R46, R46, 0xffff0000, RZ, 0xc0, !PT ;  /* 0xffff00002e2e7812 */ /* 0x000fe400078ec0ff */
[----:B------:R-:W-:Y:S02]  /*dc80*/  LOP3.LUT R44, R44, 0xffff0000, RZ, 0xc0, !PT ;  /* 0xffff00002c2c7812 */ /* 0x000fe400078ec0ff */
[----:B--2---:R-:W-:Y:S02]  /*dc90*/  LOP3.LUT R29, R2, 0xffff0000, RZ, 0xc0, !PT ;  /* 0xffff0000021d7812 */ /* 0x004fe400078ec0ff */
        /* <DEDUP_REMOVED lines=27> */
.L_x_2694:
[----:B------:R-:W-:Y:S05]  /*de50*/  BSYNC B0 ;  /* 0x0000000000007941 */ /* 0x000fea0003800000 */
.L_x_2693:
[----:B-----5:R2:W-:Y:S02]  /*de60*/  STS.128 [R239+0x6800], R44 ;  /* 0x0068002cef007388 */ /* 0x0205e40000000c00 */
.L_x_2686:
[----:B------:R-:W-:Y:S05]  /*de70*/  BSYNC B1 ;  /* 0x0000000000017941 */ /* 0x000fea0003800000 */
.L_x_2685:
[----:B------:R-:W-:Y:S01]  /*de80*/  VIADD R10, R146, 0x20 ;  /* 0x00000020920a7836 */ /* 0x000fe20000000000 */
[----:B------:R-:W-:Y:S04]  /*de90*/  BSSY B1, `(.L_x_2695) ;  /* 0x00000c2000017945 */ /* 0x000fe80003800000 */
[----:B------:R-:W-:-:S04]  /*dea0*/  ISETP.GE.AND P0, PT, R10, R11, PT ;  /* 0x0000000b0a00720c */ /* 0x000fc80003f06270 */
[----:B------:R-:W-:-:S13]  /*deb0*/  ISETP.LT.OR P0, PT, R54, -0x107, P0 ;  /* 0xfffffef93600780c */ /* 0x000fda0000701670 */
[----:B------:R-:W-:Y:S05]  /*dec0*/  @P0 BRA `(.L_x_2696) ;  /* 0x0000000800f80947 */ /* 0x000fea0003800000 */
[----:B---34-:R3:W5:Y:S01]  /*ded0*/  LD.E.128 R20, desc[UR6][R18.64] ;  /* 0x0000000612147980 */ /* 0x018762000c101d00 */
[----:B------:R-:W-:Y:S01]  /*dee0*/  IMAD.SHL.U32 R3, R9, 0x20, RZ ;  /* 0x0000002009037824 */ /* 0x000fe200078e00ff */
[C---:B------:R-:W-:Y:S01]  /*def0*/  ISETP.GE.AND P2, PT, R24.reuse, R7, PT ;  /* 0x000000071800720c */ /* 0x040fe20003f46270 */
[----:B------:R-:W-:-:S03]  /*df00*/  VIADD R2, R24, 0x40 ;  /* 0x0000004018027836 */ /* 0x000fc60000000000 */
[C---:B------:R-:W-:Y:S02]  /*df10*/  IADD3 R4, P0, R3.reuse, R0, RZ ;  /* 0x0000000003047210 */ /* 0x040fe40007f1e0ff */
[----:B------:R-:W-:Y:S01]  /*df20*/  ISETP.GE.AND P1, PT, R2, R7, PT ;  /* 0x000000070200720c */ /* 0x000fe20003f26270 */
[----:B------:R-:W-:Y:S01]  /*df30*/  VIADD R2, R24, 0x80 ;  /* 0x0000008018027836 */ /* 0x000fe20000000000 */
[----:B------:R-:W-:Y:S01]  /*df40*/  LEA.HI.X.SX32 R3, R3, R8, 0x1, P0 ;  /* 0x0000000803037211 */ /* 0x000fe200000f0eff */
[C---:B------:R-:W-:Y:S01]  /*df50*/  IMAD.SHL.U32 R35, R4.reuse, 0x2, RZ ;  /* 0x0000000204237824 */ /* 0x040fe200078e00ff */
[----:B------:R-:W-:Y:S02]  /*df60*/  BSSY B0, `(.L_x_2697) ;  /* 0x000002f000007945 */ /* 0x000fe40003800000 */
[----:B------:R-:W-:Y:S02]  /*df70*/  SHF.L.U64.HI R3, R4, 0x1, R3 ;  /* 0x0000000104037819 */ /* 0x000fe40000010203 */
[----:B------:R-:W-:-:S02]  /*df80*/  IADD3 R32, P4, R14, R35, RZ ;  /* 0x000000230e207210 */ /* 0x000fc40007f9e0ff */
[----:B-----5:R-:W-:Y:S02]  /*df90*/  IADD3 R34, P3, R12, R35, RZ ;  /* 0x000000230c227210 */ /* 0x020fe40007f7e0ff */
[----:B------:R-:W-:Y:S01]  /*dfa0*/  ISETP.GE.AND P0, PT, R2, R7, PT ;  /* 0x000000070200720c */ /* 0x000fe20003f06270 */
[--C-:B------:R-:W-:Y:S02]  /*dfb0*/  IMAD.X R33, R15, 0x1, R3.reuse, P4 ;  /* 0x000000010f217824 */ /* 0x100fe400020e0603 */
[----:B------:R-:W-:Y:S01]  /*dfc0*/  IMAD.X R35, R13, 0x1, R3, P3 ;  /* 0x000000010d237824 */ /* 0x000fe200018e0603 */
[----:B------:R-:W-:Y:S09]  /*dfd0*/  @P2 BRA `(.L_x_2698) ;  /* 0x00000000009c2947 */ /* 0x000ff20003800000 */
[----:B------:R-:W4:Y:S04]  /*dfe0*/  LD.E.64 R2, desc[UR6][R34.64] ;  /* 0x0000000622027980 */ /* 0x000f28000c101b00 */
[----:B------:R-:W5:Y:S01]  /*dff0*/  LD.E.64 R4, desc[UR6][R32.64] ;  /* 0x0000000620047980 */ /* 0x000f62000c101b00 */
[C---:B--2---:R-:W-:Y:S01]  /*e000*/  SHF.L.U32 R28, R21.reuse, 0x10, RZ ;  /* 0x00000010151c7819 */ /* 0x044fe200000006ff */
[----:B------:R-:W-:Y:S01]  /*e010*/  IMAD.U32 R39, R22, 0x10000, RZ ;  /* 0x0001000016277824 */ /* 0x000fe200078e00ff */
[----:B------:R-:W-:Y:S02]  /*e020*/  LOP3.LUT R21, R21, 0xffff0000, RZ, 0xc0, !PT ;  /* 0xffff000015157812 */ /* 0x000fe400078ec0ff */
[C---:B------:R-:W-:Y:S02]  /*e030*/  SHF.L.U32 R29, R20.reuse, 0x10, RZ ;  /* 0x00000010141d7819 */ /* 0x040fe400000006ff */
[----:B------:R-:W-:-:S02]  /*e040*/  LOP3.LUT R40, R20, 0xffff0000, RZ, 0xc0, !PT ;  /* 0xffff000014287812 */ /* 0x000fc400078ec0ff */
[C---:B------:R-:W-:Y:S02]  /*e050*/  SHF.L.U32 R38, R23.reuse, 0x10, RZ ;  /* 0x0000001017267819 */ /* 0x040fe400000006ff */
[----:B------:R-:W-:Y:S02]  /*e060*/  LOP3.LUT R37, R23, 0xffff0000, RZ, 0xc0, !PT ;  /* 0xffff000017257812 */ /* 0x000fe400078ec0ff */
[----:B------:R-:W-:Y:S02]  /*e070*/  LOP3.LUT R22, R22, 0xffff0000, RZ, 0xc0, !PT ;  /* 0xffff000016167812 */ /* 0x000fe400078ec0ff */
[----:B----4-:R-:W-:Y:S02]  /*e080*/  LOP3.LUT R30, R2, 0xffff0000, RZ, 0xc0, !PT ;  /* 0xffff0000021e7812 */ /* 0x010fe400078ec0ff */
[C---:B------:R-:W-:Y:S01]  /*e090*/  LOP3.LUT R20, R3.reuse, 0xffff0000, RZ, 0xc0, !PT ;  /* 0xffff000003147812 */ /* 0x040fe200078ec0ff */
[----:B------:R-:W-:Y:S01]  /*e0a0*/  IMAD.U32 R3, R3, 0x10000, RZ ;  /* 0x0001000003037824 */ /* 0x000fe200078e00ff */
[----:B-----5:R-:W-:Y:S01]  /*e0b0*/  LOP3.LUT R36, R4, 0xffff0000, RZ, 0xc0, !PT ;  /* 0xffff000004247812 */ /* 0x020fe200078ec0ff */
        /* <DEDUP_REMOVED lines=25> */
.L_x_2698:
[----:B------:R-:W-:Y:S05]  /*e250*/  BSYNC B0 ;  /* 0x0000000000007941 */ /* 0x000fea0003800000 */
.L_x_2697:
[----:B------:R4:W-:Y:S04]  /*e260*/  STS.128 [R239+0x1000], R20 ;  /* 0x00100014ef007388 */ /* 0x0009e80000000c00 */
[----:B--2---:R4:W5:Y:S01]  /*e270*/  LD.E.128 R28, desc[UR6][R18.64+0x80] ;  /* 0x00008006121c7980 */ /* 0x004962000c101d00 */
[----:B------:R-:W-:Y:S04]  /*e280*/  BSSY B0, `(.L_x_2699) ;  /* 0x0000028000007945 */ /* 0x000fe80003800000 */
[----:B------:R-:W-:Y:S05]  /*e290*/  @P1 BRA `(.L_x_2700) ;  /* 0x0000000000981947 */ /* 0x000fea0003800000 */
[----:B------:R-:W2:Y:S04]  /*e2a0*/  LD.E.64 R2, desc[UR6][R34.64+0x40] ;  /* 0x0000400622027980 */ /* 0x000ea8000c101b00 */
[----:B------:R-:W3:Y:S01]  /*e2b0*/  LD.E.64 R4, desc[UR6][R32.64+0x40] ;  /* 0x0000400620047980 */ /* 0x000ee2000c101b00 */
[C---:B----45:R-:W-:Y:S01]  /*e2c0*/  SHF.L.U32 R21, R29.reuse, 0x10, RZ ;  /* 0x000000101d157819 */ /* 0x070fe200000006ff */
[----:B------:R-:W-:Y:S01]  /*e2d0*/  IMAD.U32 R39, R30, 0x10000, RZ ;  /* 0x000100001e277824 */ /* 0x000fe200078e00ff */
[----:B------:R-:W-:Y:S02]  /*e2e0*/  LOP3.LUT R20, R29, 0xffff0000, RZ, 0xc0, !PT ;  /* 0xffff00001d147812 */ /* 0x000fe400078ec0ff */
[----:B------:R-:W-:Y:S02]  /*e2f0*/  LOP3.LUT R36, R31, 0xffff0000, RZ, 0xc0, !PT ;  /* 0xffff00001f247812 */ /* 0x000fe400078ec0ff */
[----:B------:R-:W-:-:S02]  /*e300*/  SHF.L.U32 R22, R28, 0x10, RZ ;  /* 0x000000101c167819 */ /* 0x000fc400000006ff */
[----:B------:R-:W-:Y:S02]  /*e310*/  LOP3.LUT R40, R28, 0xffff0000, RZ, 0xc0, !PT ;  /* 0xffff00001c287812 */ /* 0x000fe400078ec0ff */
[----:B------:R-:W-:Y:S02]  /*e320*/  SHF.L.U32 R38, R31, 0x10, RZ ;  /* 0x000000101f267819 */ /* 0x000fe400000006ff */
[----:B------:R-:W-:Y:S02]  /*e330*/  LOP3.LUT R30, R30, 0xffff0000, RZ, 0xc0, !PT ;  /* 0xffff00001e1e7812 */ /* 0x000fe400078ec0ff */
[----:B--2---:R-:W-:Y:S02]  /*e340*/  LOP3.LUT R29, R2, 0xffff0000, RZ, 0xc0, !PT ;  /* 0xffff0000021d7812 */ /* 0x004fe400078ec0ff */
[----:B------:R-:W-:Y:S02]  /*e350*/  LOP3.LUT R23, R3, 0xffff0000, RZ, 0xc0, !PT ;  /* 0xffff000003177812 */ /* 0x000fe400078ec0ff */
[----:B---3--:R-:W-:Y:S01]  /*e360*/  LOP3.LUT R37, R4, 0xffff0000, RZ, 0xc0, !PT ;  /* 0xffff000004257812 */ /* 0x008fe200078ec0ff */
[----:B------:R-:W-:Y:S01]  /*e370*/  FMUL.FTZ R28, R20, R29 ;  /* 0x0000001d141c7220 */ /* 0x000fe20000410000 */
[----:B------:R-:W-:Y:S01]  /*e380*/  LOP3.LUT R31, R5, 0xffff0000, RZ, 0xc0, !PT ;  /* 0xffff0000051f7812 */ /* 0x000fe200078ec0ff */
[----:B------:R-:W-:Y:S01]  /*e390*/  FMUL.FTZ R41, R36, R23 ;  /* 0x0000001724297220 */ /* 0x000fe20000410000 */
[----:B------:R-:W-:Y:S01]  /*e3a0*/  SHF.L.U32 R3, R3, 0x10, RZ ;  /* 0x0000001003037819 */ /* 0x000fe200000006ff */
[-C--:B------:R-:W-:Y:S01]  /*e3b0*/  FMUL.FTZ R20, R20, R37.reuse ;  /* 0x0000002514147220 */ /* 0x080fe20000410000 */
[----:B------:R-:W-:Y:S01]  /*e3c0*/  FFMA.FTZ R28, R21, R37, -R28 ;  /* 0x00000025151c7223 */ /* 0x000fe2000001081c */
[----:B------:R-:W-:Y:S01]  /*e3d0*/  FFMA.FTZ R41, R38, R31, -R41 ;  /* 0x0000001f26297223 */ /* 0x000fe20000010829 */
        /* <DEDUP_REMOVED lines=18> */
.L_x_2700:
[----:B------:R-:W-:Y:S05]  /*e500*/  BSYNC B0 ;  /* 0x0000000000007941 */ /* 0x000fea0003800000 */
.L_x_2699:
[----:B-----5:R2:W-:Y:S04]  /*e510*/  STS.128 [R239+0x3000], R28 ;  /* 0x0030001cef007388 */ /* 0x0205e80000000c00 */
[----:B----4-:R2:W5:Y:S01]  /*e520*/  LD.E.128 R20, desc[UR6][R18.64+0x100] ;  /* 0x0001000612147980 */ /* 0x010562000c101d00 */
[----:B------:R-:W-:Y:S04]  /*e530*/  BSSY B0, `(.L_x_2701) ;  /* 0x0000029000007945 */ /* 0x000fe80003800000 */
[----:B------:R-:W-:Y:S05]  /*e540*/  @P0 BRA `(.L_x_2702) ;  /* 0x00000000009c0947 */ /* 0x000fea0003800000 */
[----:B------:R-:W4:Y:S04]  /*e550*/  LD.E.64 R2, desc[UR6][R34.64+0x80] ;  /* 0x0000800622027980 */ /* 0x000f28000c101b00 */
[----:B------:R-:W3:Y:S01]  /*e560*/  LD.E.64 R4, desc[UR6][R32.64+0x80] ;  /* 0x0000800620047980 */ /* 0x000ee2000c101b00 */
[C---:B--2--5:R-:W-:Y:S01]  /*e570*/  SHF.L.U32 R28, R21.reuse, 0x10, RZ ;  /* 0x00000010151c7819 */ /* 0x064fe200000006ff */
        /* <DEDUP_REMOVED lines=10> */
[----:B---3--:R-:W-:Y:S01]  /*e620*/  LOP3.LUT R36, R4, 0xffff0000, RZ, 0xc0, !PT ;  /* 0xffff000004247812 */ /* 0x008fe200078ec0ff */
        /* <DEDUP_REMOVED lines=25> */
.L_x_2702:
[----:B------:R-:W-:Y:S05]  /*e7c0*/  BSYNC B0 ;  /* 0x0000000000007941 */ /* 0x000fea0003800000 */
.L_x_2701:
[----:B-----5:R4:W-:Y:S04]  /*e7d0*/  STS.128 [R239+0x5000], R20 ;  /* 0x00500014ef007388 */ /* 0x0209e80000000c00 */
[----:B--2---:R4:W5:Y:S01]  /*e7e0*/  LD.E.128 R28, desc[UR6][R18.64+0x180] ;  /* 0x00018006121c7980 */ /* 0x004962000c101d00 */
[----:B------:R-:W-:Y:S01]  /*e7f0*/  IADD3 R2, R24, 0xc0, RZ ;  /* 0x000000c018027810 */ /* 0x000fe20007ffe0ff */
[----:B------:R-:W-:Y:S03]  /*e800*/  BSSY B0, `(.L_x_2703) ;  /* 0x0000029000007945 */ /* 0x000fe60003800000 */
[----:B------:R-:W-:-:S13]  /*e810*/  ISETP.GE.AND P0, PT, R2, R7, PT ;  /* 0x000000070200720c */ /* 0x000fda0003f06270 */
[----:B------:R-:W-:Y:S05]  /*e820*/  @P0 BRA `(.L_x_2704) ;  /* 0x0000000000980947 */ /* 0x000fea0003800000 */
[----:B------:R-:W2:Y:S04]  /*e830*/  LD.E.64 R2, desc[UR6][R34.64+0xc0] ;  /* 0x0000c00622027980 */ /* 0x000ea8000c101b00 */
[----:B------:R-:W2:Y:S01]  /*e840*/  LD.E.64 R4, desc[UR6][R32.64+0xc0] ;  /* 0x0000c00620047980 */ /* 0x000ea2000c101b00 */
[C---:B---345:R-:W-:Y:S01]  /*e850*/  SHF.L.U32 R19, R29.reuse, 0x10, RZ ;  /* 0x000000101d137819 */ /* 0x078fe200000006ff */
        /* <DEDUP_REMOVED lines=16> */
[----:B------:R-:W-:Y:S01]  /*e960*/  FMUL.FTZ R31, R31, R28 ;  /* 0x0000001c1f1f7220 */ /* 0x000fe20000410000 */
[----:B------:R-:W-:Y:S01]  /*e970*/  SHF.L.U32 R5, R5, 0x10, RZ ;  /* 0x0000001005057819 */ /* 0x000fe200000006ff */
[----:B------:R-:W-:Y:S01]  /*e980*/  FFMA.FTZ R19, R19, R23, R18 ;  /* 0x0000001713137223 */ /* 0x000fe20000010012 */
[----:B------:R-:W-:Y:S01]  /*e990*/  SHF.L.U32 R23, R2, 0x10, RZ ;  /* 0x0000001002177819 */ /* 0x000fe200000006ff */
[----:B------:R-:W-:-:S02]  /*e9a0*/  IMAD.U32 R29, R4, 0x10000, RZ ;  /* 0x00010000041d7824 */ /* 0x000fc400078e00ff */
[C---:B------:R-:W-:Y:S01]  /*e9b0*/  FFMA.FTZ R33, R36.reuse, R28, -R33 ;  /* 0x0000001c24217223 */ /* 0x040fe20000010821 */
[----:B------:R-:W-:Y:S01]  /*e9c0*/  FFMA.FTZ R36, R36, R21, R31 ;  /* 0x0000001524247223 */ /* 0x000fe2000001001f */
[----:B------:R-:W-:Y:S01]  /*e9d0*/  FMUL.FTZ R2, R30, R3 ;  /* 0x000000031e027220 */ /* 0x000fe20000410000 */
[C---:B------:R-:W-:Y:S01]  /*e9e0*/  FMUL.FTZ R21, R38.reuse, R23 ;  /* 0x0000001726157220 */ /* 0x040fe20000410000 */
[----:B------:R-:W-:Y:S01]  /*e9f0*/  FMUL.FTZ R38, R38, R29 ;  /* 0x0000001d26267220 */ /* 0x000fe20000410000 */
        /* <DEDUP_REMOVED lines=9> */
.L_x_2704:
[----:B------:R-:W-:Y:S05]  /*ea90*/  BSYNC B0 ;  /* 0x0000000000007941 */ /* 0x000fea0003800000 */
.L_x_2703:
[----:B-----5:R2:W-:Y:S02]  /*eaa0*/  STS.128 [R239+0x7000], R28 ;  /* 0x0070001cef007388 */ /* 0x0205e40000000c00 */
.L_x_2696:
[----:B------:R-:W-:Y:S05]  /*eab0*/  BSYNC B1 ;  /* 0x0000000000017941 */ /* 0x000fea0003800000 */
.L_x_2695:
[----:B---34-:R-:W-:-:S05]  /*eac0*/  VIADD R18, R146, 0x30 ;  /* 0x0000003092127836 */ /* 0x018fca0000000000 */
[----:B------:R-:W-:-:S04]  /*ead0*/  ISETP.GE.AND P0, PT, R18, R11, PT ;  /* 0x0000000b1200720c */ /* 0x000fc80003f06270 */
[----:B------:R-:W-:-:S13]  /*eae0*/  ISETP.LT.OR P0, PT, R54, -0x187, P0 ;  /* 0xfffffe793600780c */ /* 0x000fda0000701670 */
[----:B------:R-:W-:Y:S05]  /*eaf0*/  @P0 BRA `(.L_x_2705) ;  /* 0x0000006800040947 */ /* 0x000fea0003800000 */
[----:B------:R-:W-:Y:S01]  /*eb00*/  IMAD R9, R9, 0x30, RZ ;  /* 0x0000003009097824 */ /* 0x000fe200078e02ff */
[----:B------:R-:W-:-:S04]  /*eb10*/  ISETP.GE.AND P2, PT, R24, R7, PT ;  /* 0x000000071800720c */ /* 0x000fc80003f46270 */
[----:B------:R-:W-:Y:S01]  /*eb20*/  IADD3 R3, P0, R9, R0, RZ ;  /* 0x0000000009037210 */ /* 0x000fe20007f1e0ff */
[----:B------:R-:W-:-:S03]  /*eb30*/  VIADD R0, R24, 0x40 ;  /* 0x0000004018007836 */ /* 0x000fc60000000000 */
[----:B------:R-:W-:Y:S01]  /*eb40*/  LEA.HI.X.SX32 R8, R9, R8, 0x1, P0 ;  /* 0x0000000809087211 */ /* 0x000fe200000f0eff */
[C---:B--2---:R-:W-:Y:S01]  /*eb50*/  IMAD.SHL.U32 R29, R3.reuse, 0x2, RZ ;  /* 0x00000002031d7824 */ /* 0x044fe200078e00ff */
[----:B------:R-:W-:Y:S01]  /*eb60*/  ISETP.GE.AND P1, PT, R0, R7, PT ;  /* 0x000000070000720c */ /* 0x000fe20003f26270 */
[----:B------:R-:W-:Y:S01]  /*eb70*/  VIADD R0, R24, 0x80 ;  /* 0x0000008018007836 */ /* 0x000fe20000000000 */
[----:B------:R-:W-:Y:S02]  /*eb80*/  SHF.L.U64.HI R3, R3, 0x1, R8 ;  /* 0x0000000103037819 */ /* 0x000fe40000010208 */
[-C--:B------:R-:W-:Y:S02]  /*eb90*/  IADD3 R8, P4, R14, R29.reuse, RZ ;  /* 0x0000001d0e087210 */ /* 0x080fe40007f9e0ff */
[----:B-----5:R-:W-:Y:S01]  /*eba0*/  IADD3 R28, P3, R12, R29, RZ ;  /* 0x0000001d0c1c7210 */ /* 0x020fe20007f7e0ff */
[----:B------:R-:W-:Y:S01]  /*ebb0*/  BSSY B0, `(.L_x_2706) ;  /* 0x000002c000007945 */ /* 0x000fe20003800000 */
[----:B------:R-:W-:Y:S01]  /*ebc0*/  ISETP.GE.AND P0, PT, R0, R7, PT ;  /* 0x000000070000720c */ /* 0x000fe20003f06270 */
[----:B------:R-:W-:-:S02]  /*ebd0*/  IMAD.X R9, R15, 0x1, R3, P4 ;  /* 0x000000010f097824 */ /* 0x000fc400020e0603 */
[----:B------:R-:W-:Y:S02]  /*ebe0*/  IMAD.X R29, R13, 0x1, R3, P3 ;  /* 0x000000010d1d7824 */ /* 0x000fe400018e0603 */
[----:B------:R2:W5:Y:S01]  /*ebf0*/  LD.E.128 R12, desc[UR6][R16.64] ;  /* 0x00000006100c7980 */ /* 0x000562000c101d00 */
[----:B------:R-:W-:Y:S07]  /*ec00*/  @P2 BRA `(.L_x_2707) ;  /* 0x0000000000982947 */ /* 0x000fee0003800000 */
        /* <DEDUP_REMOVED lines=21> */
[C---:B------:R-:W-:Y:S01]  /*ed60*/  FMUL.FTZ R14, R22.reuse, R15 ;  /* 0x0000000f160e7220 */ /* 0x040fe20000410000 */
[----:B------:R-:W-:Y:S01]  /*ed70*/  FFMA.FTZ R11, R11, R19, R0 ;  /* 0x000000130b0b7223 */ /* 0x000fe20000010000 */
[----:B------:R-:W-:Y:S01]  /*ed80*/  FMUL.FTZ R22, R22, R20 ;  /* 0x0000001416167220 */ /* 0x000fe20000410000 */
[C---:B------:R-:W-:Y:S01]  /*ed90*/  FMUL.FTZ R0, R31.reuse, R2 ;  /* 0x000000021f007220 */ /* 0x040fe20000410000 */
        /* <DEDUP_REMOVED lines=13> */
.L_x_2707:
[----:B------:R-:W-:Y:S05]  /*ee70*/  BSYNC B0 ;  /* 0x0000000000007941 */ /* 0x000fea0003800000 */
.L_x_2706:
[----:B-----5:R3:W-:Y:S04]  /*ee80*/  STS.128 [R239+0x1800], R12 ;  /* 0x0018000cef007388 */ /* 0x0207e80000000c00 */
[----:B------:R3:W5:Y:S01]  /*ee90*/  LD.E.128 R20, desc[UR6][R16.64+0x80] ;  /* 0x0000800610147980 */ /* 0x000762000c101d00 */
[----:B------:R-:W-:Y:S04]  /*eea0*/  BSSY B0, `(.L_x_2708) ;  /* 0x0000028000007945 */ /* 0x000fe80003800000 */
[----:B------:R-:W-:Y:S05]  /*eeb0*/  @P1 BRA `(.L_x_2709) ;  /* 0x0000000000981947 */ /* 0x000fea0003800000 */
[----:B------:R-:W4:Y:S04]  /*eec0*/  LD.E.64 R2, desc[UR6][R28.64+0x40] ;  /* 0x000040061c027980 */ /* 0x000f28000c101b00 */
[----:B------:R-:W2:Y:S01]  /*eed0*/  LD.E.64 R4, desc[UR6][R8.64+0x40] ;  /* 0x0000400608047980 */ /* 0x000ea2000c101b00 */
[C---:B-----5:R-:W-:Y:S02]  /*eee0*/  SHF.L.U32 R11, R21.reuse, 0x10, RZ ;  /* 0x00000010150b7819 */ /* 0x060fe400000006ff */
[----:B------:R-:W-:Y:S02]  /*eef0*/  LOP3.LUT R0, R21, 0xffff0000, RZ, 0xc0, !PT ;  /* 0xffff000015007812 */ /* 0x000fe400078ec0ff */
[C---:B---3--:R-:W-:Y:S02]  /*ef00*/  SHF.L.U32 R12, R20.reuse, 0x10, RZ ;  /* 0x00000010140c7819 */ /* 0x048fe400000006ff */
[----:B------:R-:W-:-:S02]  /*ef10*/  LOP3.LUT R31, R20, 0xffff0000, RZ, 0xc0, !PT ;  /* 0xffff0000141f7812 */ /* 0x000fc400078ec0ff */
[C---:B------:R-:W-:Y:S02]  /*ef20*/  LOP3.LUT R20, R23.reuse, 0xffff0000, RZ, 0xc0, !PT ;  /* 0xffff000017147812 */ /* 0x040fe400078ec0ff */
[----:B------:R-:W-:Y:S01]  /*ef30*/  SHF.L.U32 R30, R23, 0x10, RZ ;  /* 0x00000010171e7819 */ /* 0x000fe200000006ff */
[C---:B------:R-:W-:Y:S01]  /*ef40*/  IMAD.U32 R23, R22.reuse, 0x10000, RZ ;  /* 0x0001000016177824 */ /* 0x040fe200078e00ff */
[----:B------:R-:W-:Y:S02]  /*ef50*/  LOP3.LUT R22, R22, 0xffff0000, RZ, 0xc0, !PT ;  /* 0xffff000016167812 */ /* 0x000fe400078ec0ff */
[----:B----4-:R-:W-:Y:S02]  /*ef60*/  LOP3.LUT R15, R2, 0xffff0000, RZ, 0xc0, !PT ;  /* 0xffff0000020f7812 */ /* 0x010fe400078ec0ff */
[----:B------:R-:W-:Y:S02]  /*ef70*/  LOP3.LUT R13, R3, 0xffff0000, RZ, 0xc0, !PT ;  /* 0xffff0000030d7812 */ /* 0x000fe400078ec0ff */
[----:B--2---:R-:W-:Y:S01]  /*ef80*/  LOP3.LUT R21, R4, 0xffff0000, RZ, 0xc0, !PT ;  /* 0xffff000004157812 */ /* 0x004fe200078ec0ff */
[----:B------:R-:W-:Y:S01]  /*ef90*/  FMUL.FTZ R14, R0, R15 ;  /* 0x0000000f000e7220 */ /* 0x000fe20000410000 */
        /* <DEDUP_REMOVED lines=10> */
[----:B------:R-:W-:Y:S01]  /*f040*/  FFMA.FTZ R33, R30, R19, -R33 ;  /* 0x000000131e217223 */ /* 0x000fe20000010821 */
        /* <DEDUP_REMOVED lines=13> */
.L_x_2709:
[----:B------:R-:W-:Y:S05]  /*f120*/  BSYNC B0 ;  /* 0x0000000000007941 */ /* 0x000fea0003800000 */
.L_x_2708:
[----:B-----5:R4:W-:Y:S04]  /*f130*/  STS.128 [R239+0x3800], R20 ;  /* 0x00380014ef007388 */ /* 0x0209e80000000c00 */
[----:B---3--:R4:W5:Y:S01]  /*f140*/  LD.E.128 R12, desc[UR6][R16.64+0x100] ;  /* 0x00010006100c7980 */ /* 0x008962000c101d00 */
[----:B------:R-:W-:Y:S04]  /*f150*/  BSSY B0, `(.L_x_2710) ;  /* 0x0000028000007945 */ /* 0x000fe80003800000 */
        /* <DEDUP_REMOVED lines=8> */
[C---:B----4-:R-:W-:Y:S02]  /*f1e0*/  SHF.L.U32 R23, R15.reuse, 0x10, RZ ;  /* 0x000000100f177819 */ /* 0x050fe400000006ff */
[----:B------:R-:W-:Y:S02]  /*f1f0*/  LOP3.LUT R22, R15, 0xffff0000, RZ, 0xc0, !PT ;  /* 0xffff00000f167812 */ /* 0x000fe400078ec0ff */
[----:B------:R-:W-:Y:S02]  /*f200*/  LOP3.LUT R32, R14, 0xffff0000, RZ, 0xc0, !PT ;  /* 0xffff00000e207812 */ /* 0x000fe400078ec0ff */
        /* <DEDUP_REMOVED lines=28> */
.L_x_2711:
[----:B------:R-:W-:Y:S05]  /*f3d0*/  BSYNC B0 ;  /* 0x0000000000007941 */ /* 0x000fea0003800000 */
.L_x_2710:
[----:B-----5:R3:W-:Y:S04]  /*f3e0*/  STS.128 [R239+0x5800], R12 ;  /* 0x0058000cef007388 */ /* 0x0207e80000000c00 */
[----:B----4-:R3:W5:Y:S01]  /*f3f0*/  LD.E.128 R20, desc[UR6][R16.64+0x180] ;  /* 0x0001800610147980 */ /* 0x010762000c101d00 */
[----:B------:R-:W-:Y:S01]  /*f400*/  IADD3 R24, R24, 0xc0, RZ ;  /* 0x000000c018187810 */ /* 0x000fe20007ffe0ff */
[----:B------:R-:W-:Y:S03]  /*f410*/  BSSY B0, `(.L_x_2712) ;  /* 0x0000029000007945 */ /* 0x000fe60003800000 */
[----:B------:R-:W-:-:S13]  /*f420*/  ISETP.GE.AND P0, PT, R24, R7, PT ;  /* 0x000000071800720c */ /* 0x000fda0003f06270 */
[----:B------:R-:W-:Y:S05]  /*f430*/  @P0 BRA `(.L_x_2713) ;  /* 0x0000000000980947 */ /* 0x000fea0003800000 */
[----:B------:R-:W4:Y:S04]  /*f440*/  LD.E.64 R2, desc[UR6][R28.64+0xc0] ;  /* 0x0000c0061c027980 */ /* 0x000f28000c101b00 */
[----:B------:R-:W4:Y:S01]  /*f450*/  LD.E.64 R4, desc[UR6][R8.64+0xc0] ;  /* 0x0000c00608047980 */ /* 0x000f22000c101b00 */
[----:B-----5:R-:W-:Y:S01]  /*f460*/  LOP3.LUT R0, R21, 0xffff0000, RZ, 0xc0, !PT ;  /* 0xffff000015007812 */ /* 0x020fe200078ec0ff */
[----:B--23--:R-:W-:Y:S01]  /*f470*/  IMAD.U32 R17, R22, 0x10000, RZ ;  /* 0x0001000016117824 */ /* 0x00cfe200078e00ff */
[----:B------:R-:W-:Y:S02]  /*f480*/  LOP3.LUT R14, R23, 0xffff0000, RZ, 0xc0, !PT ;  /* 0xffff0000170e7812 */ /* 0x000fe400078ec0ff */
[----:B------:R-:W-:Y:S02]  /*f490*/  SHF.L.U32 R7, R21, 0x10, RZ ;  /* 0x0000001015077819 */ /* 0x000fe400000006ff */
[----:B------:R-:W-:-:S02]  /*f4a0*/  SHF.L.U32 R11, R20, 0x10, RZ ;  /* 0x00000010140b7819 */ /* 0x000fc400000006ff */
[----:B------:R-:W-:Y:S02]  /*f4b0*/  SHF.L.U32 R16, R23, 0x10, RZ ;  /* 0x0000001017107819 */ /* 0x000fe400000006ff */
[----:B------:R-:W-:Y:S02]  /*f4c0*/  LOP3.LUT R22, R22, 0xffff0000, RZ, 0xc0, !PT ;  /* 0xffff000016167812 */ /* 0x000fe400078ec0ff */
[----:B------:R-:W-:Y:S02]  /*f4d0*/  LOP3.LUT R20, R20, 0xffff0000, RZ, 0xc0, !PT ;  /* 0xffff000014147812 */ /* 0x000fe400078ec0ff */
[----:B----4-:R-:W-:Y:S02]  /*f4e0*/  LOP3.LUT R13, R2, 0xffff0000, RZ, 0xc0, !PT ;  /* 0xffff0000020d7812 */ /* 0x010fe400078ec0ff */
[----:B------:R-:W-:Y:S02]  /*f4f0*/  LOP3.LUT R12, R3, 0xffff0000, RZ, 0xc0, !PT ;  /* 0xffff0000030c7812 */ /* 0x000fe400078ec0ff */
[----:B------:R-:W-:Y:S01]  /*f500*/  LOP3.LUT R15, R4, 0xffff0000, RZ, 0xc0, !PT ;  /* 0xffff0000040f7812 */ /* 0x000fe200078ec0ff */
[----:B------:R-:W-:Y:S01]  /*f510*/  FMUL.FTZ R8, R0, R13 ;  /* 0x0000000d00087220 */ /* 0x000fe20000410000 */
[----:B------:R-:W-:Y:S01]  /*f520*/  LOP3.LUT R9, R5, 0xffff0000, RZ, 0xc0, !PT ;  /* 0xffff000005097812 */ /* 0x000fe200078ec0ff */
[----:B------:R-:W-:Y:S01]  /*f530*/  FMUL.FTZ R19, R14, R12 ;  /* 0x0000000c0e137220 */ /* 0x000fe20000410000 */
[----:B------:R-:W-:Y:S01]  /*f540*/  SHF.L.U32 R3, R3, 0x10, RZ ;  /* 0x0000001003037819 */ /* 0x000fe200000006ff */
[-C--:B------:R-:W-:Y:S01]  /*f550*/  FMUL.FTZ R0, R0, R15.reuse ;  /* 0x0000000f00007220 */ /* 0x080fe20000410000 */
[----:B------:R-:W-:Y:S01]  /*f560*/  SHF.L.U32 R2, R2, 0x10, RZ ;  /* 0x0000001002027819 */ /* 0x000fe200000006ff */
[----:B------:R-:W-:Y:S01]  /*f570*/  FFMA.FTZ R8, R7, R15, -R8 ;  /* 0x0000000f07087223 */ /* 0x000fe20000010808 */
[----:B------:R-:W-:Y:S01]  /*f580*/  SHF.L.U32 R5, R5, 0x10, RZ ;  /* 0x0000001005057819 */ /* 0x000fe200000006ff */
[----:B------:R-:W-:-:S02]  /*f590*/  IMAD.U32 R4, R4, 0x10000, RZ ;  /* 0x0001000004047824 */ /* 0x000fc400078e00ff */
[----:B------:R-:W-:Y:S01]  /*f5a0*/  FFMA.FTZ R7, R7, R13, R0 ;  /* 0x0000000d07077223 */ /* 0x000fe20000010000 */
[-C--:B------:R-:W-:Y:S01]  /*f5b0*/  FMUL.FTZ R13, R14, R9.reuse ;  /* 0x000000090e0d7220 */ /* 0x080fe20000410000 */
[----:B------:R-:W-:Y:S01]  /*f5c0*/  FFMA.FTZ R19, R16, R9, -R19 ;  /* 0x0000000910137223 */ /* 0x000fe20000010813 */
[----:B------:R-:W-:Y:S01]  /*f5d0*/  FMUL.FTZ R14, R22, R3 ;  /* 0x00000003160e7220 */ /* 0x000fe20000410000 */
[C---:B------:R-:W-:Y:S01]  /*f5e0*/  FMUL.FTZ R0, R20.reuse, R2 ;  /* 0x0000000214007220 */ /* 0x040fe20000410000 */
[----:B------:R-:W-:Y:S01]  /*f5f0*/  FMUL.FTZ R9, R20, R4 ;  /* 0x0000000414097220 */ /* 0x000fe20000410000 */
[-C--:B------:R-:W-:Y:S01]  /*f600*/  FMUL.FTZ R22, R22, R5.reuse ;  /* 0x0000000516167220 */ /* 0x080fe20000410000 */
        /* <DEDUP_REMOVED lines=9> */
.L_x_2713:
[----:B------:R-:W-:Y:S05]  /*f6a0*/  BSYNC B0 ;  /* 0x0000000000007941 */ /* 0x000fea0003800000 */
.L_x_2712:
[----:B-----5:R4:W-:Y:S01]  /*f6b0*/  STS.128 [R239+0x7800], R20 ;  /* 0x00780014ef007388 */ /* 0x0209e20000000c00 */
[----:B------:R-:W-:Y:S05]  /*f6c0*/  BRA `(.L_x_2705) ;  /* 0x0000005c00107947 */ /* 0x000fea0003800000 */
.L_x_2674:
[----:B------:R-:W-:Y:S04]  /*f6d0*/  BSSY B1, `(.L_x_2714) ;  /* 0x0000159000017945 */ /* 0x000fe80003800000 */
[----:B------:R-:W-:Y:S05]  /*f6e0*/  @!P0 BRA `(.L_x_2715) ;  /* 0x00000014005c8947 */ /* 0x000fea0003800000 */
[----:B------:R1:W5:Y:S01]  /*f6f0*/  LD.E.128 R40, desc[UR6][R48.64] ;  /* 0x0000000630287980 */ /* 0x000362000c101d00 */
[CC--:B------:R-:W-:Y:S01]  /*f700*/  ISETP.GE.AND P2, PT, R24.reuse, R7.reuse, PT ;  /* 0x000000071800720c */ /* 0x0c0fe20003f46270 */
[C---:B------:R-:W-:Y:S02]  /*f710*/  VIADD R6, R24.reuse, 0x40 ;  /* 0x0000004018067836 */ /* 0x040fe40000000000 */
[----:B------:R-:W-:Y:S01]  /*f720*/  VIADD R0, R24, 0x80 ;  /* 0x0000008018007836 */ /* 0x000fe20000000000 */
[----:B------:R-:W-:Y:S02]  /*f730*/  BSSY B0, `(.L_x_2716) ;  /* 0x0000053000007945 */ /* 0x000fe40003800000 */
[-C--:B------:R-:W-:Y:S02]  /*f740*/  ISETP.GE.AND P1, PT, R6, R7.reuse, PT ;  /* 0x000000070600720c */ /* 0x080fe40003f26270 */
[----:B------:R-:W-:-:S05]  /*f750*/  ISETP.GE.AND P0, PT, R0, R7, PT ;  /* 0x000000070000720c */ /* 0x000fca0003f06270 */
[----:B------:R-:W-:Y:S08]  /*f760*/  @P2 BRA `(.L_x_2717) ;  /* 0x00000004003c2947 */ /* 0x000ff00003800000 */
        /* <DEDUP_REMOVED lines=8> */
[C---:B-----5:R-:W-:Y:S01]  /*f7f0*/  LEA R28, P2, R5.reuse, R12, 0x1 ;  /* 0x0000000c051c7211 */ /* 0x060fe200078408ff */
[----:B------:R-:W2:Y:S03]  /*f800*/  LD.E.128 R20, desc[UR6][R20.64] ;  /* 0x0000000614147980 */ /* 0x000ea6000c101d00 */
[----:B------:R-:W-:Y:S01]  /*f810*/  LEA.HI.X R29, R5, R13, R3, 0x1, P2 ;  /* 0x0000000d051d7211 */ /* 0x000fe200010f0c03 */
[----:B------:R-:W-:Y:S01]  /*f820*/  IMAD.MOV.U32 R3, RZ, RZ, RZ ;  /* 0x000000ffff037224 */ /* 0x000fe200078e00ff */
[----:B------:R-:W-:-:S04]  /*f830*/  @P3 IADD3 R3, -R9, RZ, RZ ;  /* 0x000000ff09033210 */ /* 0x000fc80007ffe1ff */
[C---:B------:R-:W-:Y:S01]  /*f840*/  IADD3 R5, P2, R3.reuse, R2, RZ ;  /* 0x0000000203057210 */ /* 0x040fe20007f5e0ff */
[----:B------:R-:W3:Y:S03]  /*f850*/  LD.E.128 R28, desc[UR6][R28.64] ;  /* 0x000000061c1c7980 */ /* 0x000ee6000c101d00 */
[----:B------:R-:W-:Y:S02]  /*f860*/  LEA.HI.X.SX32 R3, R3, R4, 0x1, P2 ;  /* 0x0000000403037211 */ /* 0x000fe400010f0eff */
[----:B------:R-:W-:-:S04]  /*f870*/  LEA R32, P2, R5, R14, 0x1 ;  /* 0x0000000e05207211 */ /* 0x000fc800078408ff */
[----:B------:R-:W-:-:S06]  /*f880*/  LEA.HI.X R33, R5, R15, R3, 0x1, P2 ;  /* 0x0000000f05217211 */ /* 0x000fcc00010f0c03 */
[----:B------:R-:W4:Y:S01]  /*f890*/  LD.E.128 R32, desc[UR6][R32.64] ;  /* 0x0000000620207980 */ /* 0x000f22000c101d00 */
[C---:B------:R-:W-:Y:S01]  /*f8a0*/  IMAD.U32 R37, R42.reuse, 0x10000, RZ ;  /* 0x000100002a257824 */ /* 0x040fe200078e00ff */
        /* <DEDUP_REMOVED lines=14> */
[C---:B---3--:R-:W-:Y:S01]  /*f990*/  IMAD.U32 R44, R28.reuse, 0x10000, RZ ;  /* 0x000100001c2c7824 */ /* 0x048fe200078e00ff */
        /* <DEDUP_REMOVED lines=16> */
[----:B------:R-:W-:Y:S01]  /*faa0*/  FMUL.FTZ R56, R41, R56 ;  /* 0x0000003829387220 */ /* 0x000fe20000410000 */
[----:B------:R-:W-:Y:S01]  /*fab0*/  @!P3 FADD.FTZ R31, -R31, -RZ ;  /* 0x800000ff1f1fb221 */ /* 0x000fe20000010100 */
        /* <DEDUP_REMOVED lines=26> */
.L_x_2717:
[----:B------:R-:W-:Y:S05]  /*fc60*/  BSYNC B0 ;  /* 0x0000000000007941 */ /* 0x000fea0003800000 */
.L_x_2716:
[----:B-----5:R2:W-:Y:S04]  /*fc70*/  STS.128 [R239], R40 ;  /* 0x00000028ef007388 */ /* 0x0205e80000000c00 */
[----:B------:R2:W5:Y:S01]  /*fc80*/  LD.E.128 R36, desc[UR6][R48.64+0x80] ;  /* 0x0000800630247980 */ /* 0x000562000c101d00 */
[----:B------:R-:W-:Y:S04]  /*fc90*/  BSSY B0, `(.L_x_2718) ;  /* 0x0000051000007945 */ /* 0x000fe80003800000 */
        /* <DEDUP_REMOVED lines=25> */
[----:B--2---:R-:W-:Y:S02]  /*fe30*/  SHF.L.U32 R40, R39, 0x10, RZ ;  /* 0x0000001027287819 */ /* 0x004fe400000006ff */
        /* <DEDUP_REMOVED lines=25> */
[----:B------:R-:W-:Y:S01]  /*ffd0*/  FMUL.FTZ R20, R20, R23 ;  /* 0x0000001714147220 */ /* 0x000fe20000410000 */
[----:B------:R-:W-:Y:S01]  /*ffe0*/  @!P2 FADD.FTZ R56, -R56, -RZ ;  /* 0x800000ff3838a221 */ /* 0x000fe20000010100 */
[----:B------:R-:W-:Y:S01]  /*fff0*/  @!P2 FADD.FTZ R31, -R31, -RZ ;  /* 0x800000ff1f1fa221 */ /* 0x000fe20000010100 */
[----:B------:R-:W-:Y:S01]  /*10000*/  FMUL.FTZ R29, R22, R29 ;  /* 0x0000001d161d7220 */ /* 0x000fe20000410000 */
[----:B------:R-:W-:Y:S01]  /*10010*/  FMUL.FTZ R21, R21, R28 ;  /* 0x0000001c15157220 */ /* 0x000fe20000410000 */
[C---:B------:R-:W-:Y:S01]  /*10020*/  IMAD.U32 R28, R32.reuse, 0x10000, RZ ;  /* 0x00010000201c7824 */ /* 0x040fe200078e00ff */
        /* <DEDUP_REMOVED lines=23> */
.L_x_2719:
[----:B------:R-:W-:Y:S05]  /*101a0*/  BSYNC B0 ;  /* 0x0000000000007941 */ /* 0x000fea0003800000 */
.L_x_2718:
[----:B-----5:R3:W-:Y:S04]  /*101b0*/  STS.128 [R239+0x2000], R36 ;  /* 0x00200024ef007388 */ /* 0x0207e80000000c00 */
[----:B--2---:R3:W5:Y:S01]  /*101c0*/  LD.E.128 R40, desc[UR6][R48.64+0x100] ;  /* 0x0001000630287980 */ /* 0x004762000c101d00 */
        /* <DEDUP_REMOVED lines=65> */
[----:B------:R-:W-:Y:S01]  /*105e0*/  SHF.L.U32 R30, R35, 0x10, RZ ;  /* 0x00000010231e7819 */ /* 0x000fe200000006ff */
        /* <DEDUP_REMOVED lines=15> */
.L_x_2721:
[----:B------:R-:W-:Y:S05]  /*106e0*/  BSYNC B0 ;  /* 0x0000000000007941 */ /* 0x000fea0003800000 */
.L_x_2720:
[----:B-----5:R2:W-:Y:S04]  /*106f0*/  STS.128 [R239+0x4000], R40 ;  /* 0x00400028ef007388 */ /* 0x0205e80000000c00 */
[----:B---3--:R2:W5:Y:S01]  /*10700*/  LD.E.128 R36, desc[UR6][R48.64+0x180] ;  /* 0x0001800630247980 */ /* 0x008562000c101d00 */
[----:B------:R-:W-:Y:S01]  /*10710*/  IADD3 R0, R24, 0xc0, RZ ;  /* 0x000000c018007810 */ /* 0x000fe20007ffe0ff */
[----:B------:R-:W-:Y:S03]  /*10720*/  BSSY B0, `(.L_x_2722) ;  /* 0x0000052000007945 */ /* 0x000fe60003800000 */
[----:B------:R-:W-:-:S13]  /*10730*/  ISETP.GE.AND P0, PT, R0, R7, PT ;  /* 0x000000070000720c */ /* 0x000fda0003f06270 */
        /* <DEDUP_REMOVED lines=30> */
[----:B--2---:R-:W-:Y:S01]  /*10920*/  IMAD.U32 R40, R22, 0x10000, RZ ;  /* 0x0001000016287824 */ /* 0x004fe200078e00ff */
[C---:B------:R-:W-:Y:S02]  /*10930*/  SHF.L.U32 R20, R21.reuse, 0x10, RZ ;  /* 0x0000001015147819 */ /* 0x040fe400000006ff */
[----:B------:R-:W-:Y:S02]  /*10940*/  LOP3.LUT R41, R21, 0xffff0000, RZ, 0xc0, !PT ;  /* 0xffff000015297812 */ /* 0x000fe400078ec0ff */
[C---:B------:R-:W-:Y:S02]  /*10950*/  SHF.L.U32 R21, R23.reuse, 0x10, RZ ;  /* 0x0000001017157819 */ /* 0x040fe400000006ff */
[----:B------:R-:W-:Y:S01]  /*10960*/  LOP3.LUT R42, R23, 0xffff0000, RZ, 0xc0, !PT ;  /* 0xffff0000172a7812 */ /* 0x000fe200078ec0ff */
[----:B----4-:R-:W-:Y:S01]  /*10970*/  IMAD.U32 R43, R28, 0x10000, RZ ;  /* 0x000100001c2b7824 */ /* 0x010fe200078e00ff */
[C---:B------:R-:W-:Y:S01]  /*10980*/  SHF.L.U32 R23, R29.reuse, 0x10, RZ ;  /* 0x000000101d177819 */ /* 0x040fe200000006ff */
[C---:B-1----:R-:W-:Y:S01]  /*10990*/  IMAD.U32 R49, R30.reuse, 0x10000, RZ ;  /* 0x000100001e317824 */ /* 0x042fe200078e00ff */
        /* <DEDUP_REMOVED lines=19> */
[C---:B------:R-:W-:Y:S01]  /*10ad0*/  SHF.L.U32 R20, R33.reuse, 0x10, RZ ;  /* 0x0000001021147819 */ /* 0x040fe200000006ff */
[----:B------:R-:W-:Y:S01]  /*10ae0*/  IMAD.U32 R22, R32, 0x10000, RZ ;  /* 0x0001000020167824 */ /* 0x000fe200078e00ff */
[----:B------:R-:W-:Y:S01]  /*10af0*/  LOP3.LUT R40, R33, 0xffff0000, RZ, 0xc0, !PT ;  /* 0xffff000021287812 */ /* 0x000fe200078ec0ff */
[----:B------:R-:W-:Y:S01]  /*10b00*/  IMAD.U32 R37, R34, 0x10000, RZ ;  /* 0x0001000022257824 */ /* 0x000fe200078e00ff */
[----:B------:R-:W-:Y:S01]  /*10b10*/  LOP3.LUT R21, R32, 0xffff0000, RZ, 0xc0, !PT ;  /* 0xffff000020157812 */ /* 0x000fe200078ec0ff */
[----:B------:R-:W-:Y:S01]  /*10b20*/  FMUL.FTZ R38, R38, R43 ;  /* 0x0000002b26267220 */ /* 0x000fe20000410000 */
        /* <DEDUP_REMOVED lines=17> */
.L_x_2723:
[----:B------:R-:W-:Y:S05]  /*10c40*/  BSYNC B0 ;  /* 0x0000000000007941 */ /* 0x000fea0003800000 */
.L_x_2722:
[----:B-----5:R3:W-:Y:S02]  /*10c50*/  STS.128 [R239+0x6000], R36 ;  /* 0x00600024ef007388 */ /* 0x0207e40000000c00 */
.L_x_2715:
[----:B------:R-:W-:Y:S05]  /*10c60*/  BSYNC B1 ;  /* 0x0000000000017941 */ /* 0x000fea0003800000 */
.L_x_2714:
[----:B------:R-:W-:Y:S01]  /*10c70*/  VIADD R6, R146, 0x10 ;  /* 0x0000001092067836 */ /* 0x000fe20000000000 */
[----:B------:R-:W-:Y:S04]  /*10c80*/  BSSY B1, `(.L_x_2724) ;  /* 0x0000167000017945 */ /* 0x000fe80003800000 */
[----:B------:R-:W-:-:S04]  /*10c90*/  ISETP.GE.AND P0, PT, R6, R11, PT ;  /* 0x0000000b0600720c */ /* 0x000fc80003f06270 */
[----:B------:R-:W-:-:S13]  /*10ca0*/  ISETP.LT.OR P0, PT, R54, -0x87, P0 ;  /* 0xffffff793600780c */ /* 0x000fda0000701670 */
[----:B------:R-:W-:Y:S05]  /*10cb0*/  @P0 BRA `(.L_x_2725) ;  /* 0x00000014008c0947 */ /* 0x000fea0003800000 */
[----:B---3--:R3:W5:Y:S01]  /*10cc0*/  LD.E.128 R36, desc[UR6][R46.64] ;  /* 0x000000062e247980 */ /* 0x008762000c101d00 */
[CC--:B------:R-:W-:Y:S01]  /*10cd0*/  ISETP.GE.AND P2, PT, R24.reuse, R7.reuse, PT ;  /* 0x000000071800720c */ /* 0x0c0fe20003f46270 */
[C---:B------:R-:W-:Y:S02]  /*10ce0*/  VIADD R8, R24.reuse, 0x40 ;  /* 0x0000004018087836 */ /* 0x040fe40000000000 */
[----:B------:R-:W-:Y:S01]  /*10cf0*/  VIADD R0, R24, 0x80 ;  /* 0x0000008018007836 */ /* 0x000fe20000000000 */
[----:B------:R-:W-:Y:S02]  /*10d00*/  BSSY B0, `(.L_x_2726) ;  /* 0x0000055000007945 */ /* 0x000fe40003800000 */
[-C--:B------:R-:W-:Y:S02]  /*10d10*/  ISETP.GE.AND P1, PT, R8, R7.reuse, PT ;  /* 0x000000070800720c */ /* 0x080fe40003f26270 */
[----:B------:R-:W-:-:S05]  /*10d20*/  ISETP.GE.AND P0, PT, R0, R7, PT ;  /* 0x000000070000720c */ /* 0x000fca0003f06270 */
[----:B------:R-:W-:Y:S08]  /*10d30*/  @P2 BRA `(.L_x_2727) ;  /* 0x0000000400442947 */ /* 0x000ff00003800000 */
[-C--:B------:R-:W-:Y:S01]  /*10d40*/  ISETP.GE.AND P2, PT, R24, R9.reuse, PT ;  /* 0x000000091800720c */ /* 0x080fe20003f46270 */
[----:B------:R-:W-:Y:S01]  /*10d50*/  IMAD.MOV.U32 R10, RZ, RZ, RZ ;  /* 0x000000ffff0a7224 */ /* 0x000fe200078e00ff */
[C---:B------:R-:W-:Y:S02]  /*10d60*/  IADD3 R5, P3, R45.reuse, R2, RZ ;  /* 0x000000022d057210 */ /* 0x040fe40007f7e0ff */
[----:B------:R-:W-:Y:S02]  /*10d70*/  MOV R21, R9 ;  /* 0x0000000900157202 */ /* 0x000fe40000000f00 */
[----:B------:R-:W-:-:S07]  /*10d80*/  LEA.HI.X.SX32 R3, R45, R4, 0x1, P3 ;  /* 0x000000042d037211 */ /* 0x000fce00018f0eff */
[--C-:B------:R-:W-:Y:S02]  /*10d90*/  @P2 IMAD.MOV R10, RZ, RZ, -R9.reuse ;  /* 0x000000ffff0a2224 */ /* 0x100fe400078e0a09 */
[----:B------:R-:W-:-:S03]  /*10da0*/  @P2 IMAD.MOV R21, RZ, RZ, -R9 ;  /* 0x000000ffff152224 */ /* 0x000fc600078e0a09 */
[----:B------:R-:W-:-:S04]  /*10db0*/  IADD3 R29, P3, R10, R5, RZ ;  /* 0x000000050a1d7210 */ /* 0x000fc80007f7e0ff */
[----:B------:R-:W-:Y:S02]  /*10dc0*/  LEA.HI.X.SX32 R23, R10, R3, 0x1, P3 ;  /* 0x000000030a177211 */ /* 0x000fe400018f0eff */
[----:B-----5:R-:W-:Y:S01]  /*10dd0*/  LEA R28, P3, R29, R12, 0x1 ;  /* 0x0000000c1d1c7211 */ /* 0x020fe200078608ff */
[----:B------:R-:W-:Y:S01]  /*10de0*/  IMAD.MOV.U32 R10, RZ, RZ, RZ ;  /* 0x000000ffff0a7224 */ /* 0x000fe200078e00ff */
[----:B------:R-:W-:Y:S02]  /*10df0*/  @P2 IADD3 R10, -R9, RZ, RZ ;  /* 0x000000ff090a2210 */ /* 0x000fe40007ffe1ff */
[----:B------:R-:W-:Y:S01]  /*10e00*/  LEA.HI.X R29, R29, R13, R23, 0x1, P3 ;  /* 0x0000000d1d1d7211 */ /* 0x000fe200018f0c17 */
[----:B------:R-:W-:Y:S01]  /*10e10*/  IMAD.WIDE R20, R21, 0x2, R46 ;  /* 0x0000000215147825 */ /* 0x000fe200078e022e */
[----:B------:R-:W-:-:S04]  /*10e20*/  IADD3 R5, P3, R10, R5, RZ ;  /* 0x000000050a057210 */ /* 0x000fc80007f7e0ff */
[----:B------:R-:W4:Y:S01]  /*10e30*/  LD.E.128 R28, desc[UR6][R28.64] ;  /* 0x000000061c1c7980 */ /* 0x000f22000c101d00 */
[----:B------:R-:W-:Y:S02]  /*10e40*/  LEA.HI.X.SX32 R3, R10, R3, 0x1, P3 ;  /* 0x000000030a037211 */ /* 0x000fe400018f0eff */
[C---:B------:R-:W-:Y:S01]  /*10e50*/  LEA R32, P3, R5.reuse, R14, 0x1 ;  /* 0x0000000e05207211 */ /* 0x040fe200078608ff */
[----:B------:R-:W1:Y:S03]  /*10e60*/  LD.E.128 R20, desc[UR6][R20.64] ;  /* 0x0000000614147980 */ /* 0x000e66000c101d00 */
[----:B------:R-:W-:-:S06]  /*10e70*/  LEA.HI.X R33, R5, R15, R3, 0x1, P3 ;  /* 0x0000000f05217211 */ /* 0x000fcc00018f0c03 */
[----:B------:R-:W3:Y:S01]  /*10e80*/  LD.E.128 R32, desc[UR6][R32.64] ;  /* 0x0000000620207980 */ /* 0x000ee2000c101d00 */
[C---:B------:R-:W-:Y:S01]  /*10e90*/  IMAD.U32 R10, R36.reuse, 0x10000, RZ ;  /* 0x00010000240a7824 */ /* 0x040fe200078e00ff */
[----:B------:R-:W-:Y:S01]  /*10ea0*/  LOP3.LUT R5, R36, 0xffff0000, RZ, 0xc0, !PT ;  /* 0xffff000024057812 */ /* 0x000fe200078ec0ff */
[C---:B--2---:R-:W-:Y:S01]  /*10eb0*/  IMAD.U32 R41, R37.reuse, 0x10000, RZ ;  /* 0x0001000025297824 */ /* 0x044fe200078e00ff */
[----:B------:R-:W-:Y:S01]  /*10ec0*/  LOP3.LUT R3, R37, 0xffff0000, RZ, 0xc0, !PT ;  /* 0xffff000025037812 */ /* 0x000fe200078ec0ff */
[C---:B------:R-:W-:Y:S01]  /*10ed0*/  IMAD.U32 R42, R39.reuse, 0x10000, RZ ;  /* 0x00010000272a7824 */ /* 0x040fe200078e00ff */
[C---:B------:R-:W-:Y:S02]  /*10ee0*/  SHF.L.U32 R40, R38.reuse, 0x10, RZ ;  /* 0x0000001026287819 */ /* 0x040fe400000006ff */
[----:B------:R-:W-:Y:S02]  /*10ef0*/  LOP3.LUT R37, R38, 0xffff0000, RZ, 0xc0, !PT ;  /* 0xffff000026257812 */ /* 0x000fe400078ec0ff */
[----:B------:R-:W-:Y:S01]  /*10f00*/  LOP3.LUT R36, R39, 0xffff0000, RZ, 0xc0, !PT ;  /* 0xffff000027247812 */ /* 0x000fe200078ec0ff */
[C---:B----4-:R-:W-:Y:S01]  /*10f10*/  IMAD.U32 R39, R28.reuse, 0x10000, RZ ;  /* 0x000100001c277824 */ /* 0x050fe200078e00ff */
[----:B------:R-:W-:Y:S01]  /*10f20*/  LOP3.LUT R38, R28, 0xffff0000, RZ, 0xc0, !PT ;  /* 0xffff00001c267812 */ /* 0x000fe200078ec0ff */
[----:B------:R-:W-:Y:S01]  /*10f30*/  IMAD.U32 R43, R30, 0x10000, RZ ;  /* 0x000100001e2b7824 */ /* 0x000fe200078e00ff */
[C---:B------:R-:W-:Y:S01]  /*10f40*/  SHF.L.U32 R28, R29.reuse, 0x10, RZ ;  /* 0x000000101d1c7819 */ /* 0x040fe200000006ff */
[----:B-1----:R-:W-:Y:S01]  /*10f50*/  IMAD.U32 R48, R20, 0x10000, RZ ;  /* 0x0001000014307824 */ /* 0x002fe200078e00ff */
        /* <DEDUP_REMOVED lines=16> */
[C---:B------:R-:W-:Y:S01]  /*11060*/  SHF.L.U32 R20, R23.reuse, 0x10, RZ ;  /* 0x0000001017147819 */ /* 0x040fe200000006ff */
[----:B------:R-:W-:Y:S01]  /*11070*/  FMUL.FTZ R39, R48, R39 ;  /* 0x0000002730277220 */ /* 0x000fe20000410000 */
[----:B------:R-:W-:Y:S01]  /*11080*/  LOP3.LUT R22, R23, 0xffff0000, RZ, 0xc0, !PT ;  /* 0xffff000017167812 */ /* 0x000fe200078ec0ff */
[----:B------:R-:W-:Y:S01]  /*11090*/  @!P2 FADD.FTZ R43, -R43, -RZ ;  /* 0x800000ff2b2ba221 */ /* 0x000fe20000010100 */
[----:B------:R-:W-:Y:S01]  /*110a0*/  FMUL.FTZ R30, R21, R30 ;  /* 0x0000001e151e7220 */ /* 0x000fe20000410000 */
[----:B------:R-:W-:Y:S01]  /*110b0*/  FMUL.FTZ R29, R20, R29 ;  /* 0x0000001d141d7220 */ /* 0x000fe20000410000 */
[----:B---3--:R-:W-:Y:S01]  /*110c0*/  LOP3.LUT R21, R32, 0xffff0000, RZ, 0xc0, !PT ;  /* 0xffff000020157812 */ /* 0x008fe200078ec0ff */
[----:B------:R-:W-:Y:S01]  /*110d0*/  FMUL.FTZ R31, R22, R31 ;  /* 0x0000001f161f7220 */ /* 0x000fe20000410000 */
[----:B------:R-:W-:Y:S01]  /*110e0*/  IMAD.U32 R22, R32, 0x10000, RZ ;  /* 0x0001000020167824 */ /* 0x000fe200078e00ff */
[----:B------:R-:W-:Y:S01]  /*110f0*/  SHF.L.U32 R20, R33, 0x10, RZ ;  /* 0x0000001021147819 */ /* 0x000fe200000006ff */
[----:B------:R-:W-:Y:S01]  /*11100*/  FMUL.FTZ R38, R51, R38 ;  /* 0x0000002633267220 */ /* 0x000fe20000410000 */
        /* <DEDUP_REMOVED lines=20> */
.L_x_2727:
[----:B------:R-:W-:Y:S05]  /*11250*/  BSYNC B0 ;  /* 0x0000000000007941 */ /* 0x000fea0003800000 */
.L_x_2726:
[----:B-----5:R4:W-:Y:S04]  /*11260*/  STS.128 [R239+0x800], R36 ;  /* 0x00080024ef007388 */ /* 0x0209e80000000c00 */
[----:B--2---:R4:W5:Y:S01]  /*11270*/  LD.E.128 R40, desc[UR6][R46.64+0x80] ;  /* 0x000080062e287980 */ /* 0x004962000c101d00 */
[----:B------:R-:W-:Y:S04]  /*11280*/  BSSY B0, `(.L_x_2728) ;  /* 0x0000054000007945 */ /* 0x000fe80003800000 */
        /* <DEDUP_REMOVED lines=19> */
[C---:B------:R-:W-:Y:S01]  /*113c0*/  LEA R32, P2, R5.reuse, R14, 0x1 ;  /* 0x0000000e05207211 */ /* 0x040fe200078408ff */
[----:B------:R-:W1:Y:S03]  /*113d0*/  LD.E.128 R20, desc[UR6][R20.64+0x80] ;  /* 0x0000800614147980 */ /* 0x000e66000c101d00 */
[----:B------:R-:W-:-:S06]  /*113e0*/  LEA.HI.X R33, R5, R15, R3, 0x1, P2 ;  /* 0x0000000f05217211 */ /* 0x000fcc00010f0c03 */
[----:B------:R-:W3:Y:S01]  /*113f0*/  LD.E.128 R32, desc[UR6][R32.64] ;  /* 0x0000000620207980 */ /* 0x000ee2000c101d00 */
[C---:B----45:R-:W-:Y:S01]  /*11400*/  IMAD.U32 R37, R42.reuse, 0x10000, RZ ;  /* 0x000100002a257824 */ /* 0x070fe200078e00ff */
        /* <DEDUP_REMOVED lines=10> */
[----:B------:R-:W-:Y:S01]  /*114b0*/  SHF.L.U32 R28, R29, 0x10, RZ ;  /* 0x000000101d1c7819 */ /* 0x000fe200000006ff */
[----:B------:R-:W-:Y:S01]  /*114c0*/  @!P1 FADD.FTZ R39, -R39, -RZ ;  /* 0x800000ff27279221 */ /* 0x000fe20000010100 */
[----:B------:R-:W-:Y:S01]  /*114d0*/  LOP3.LUT R43, R29, 0xffff0000, RZ, 0xc0, !PT ;  /* 0xffff00001d2b7812 */ /* 0x000fe200078ec0ff */
[----:B-1----:R-:W-:Y:S01]  /*114e0*/  IMAD.U32 R48, R22, 0x10000, RZ ;  /* 0x0001000016307824 */ /* 0x002fe200078e00ff */
        /* <DEDUP_REMOVED lines=17> */
[----:B------:R-:W-:Y:S01]  /*11600*/  FMUL.FTZ R21, R21, R30 ;  /* 0x0000001e15157220 */ /* 0x000fe20000410000 */
[----:B---3--:R-:W-:-:S02]  /*11610*/  IMAD.U32 R23, R32, 0x10000, RZ ;  /* 0x0001000020177824 */ /* 0x008fc400078e00ff */
        /* <DEDUP_REMOVED lines=26> */
.L_x_2729:
[----:B------:R-:W-:Y:S05]  /*117c0*/  BSYNC B0 ;  /* 0x0000000000007941 */ /* 0x000fea0003800000 */
.L_x_2728:
[----:B-----5:R2:W-:Y:S04]  /*117d0*/  STS.128 [R239+0x2800], R40 ;  /* 0x00280028ef007388 */ /* 0x0205e80000000c00 */
[----:B----4-:R2:W5:Y:S01]  /*117e0*/  LD.E.128 R36, desc[UR6][R46.64+0x100] ;  /* 0x000100062e247980 */ /* 0x010562000c101d00 */
[----:B------:R-:W-:Y:S04]  /*117f0*/  BSSY B0, `(.L_x_2730) ;  /* 0x0000054000007945 */ /* 0x000fe80003800000 */
[----:B------:R-:W-:Y:S05]  /*11800*/  @P0 BRA `(.L_x_2731) ;  /* 0x0000000400480947 */ /* 0x000fea0003800000 */
[----:B------:R-:W-:Y:S01]  /*11810*/  ISETP.GE.AND P0, PT, R0, R9, PT ;  /* 0x000000090000720c */ /* 0x000fe20003f06270 */
[----:B------:R-:W-:Y:S02]  /*11820*/  VIADD R5, R45, 0x80 ;  /* 0x000000802d057836 */ /* 0x000fe40000000000 */
[----:B------:R-:W-:-:S03]  /*11830*/  IMAD.MOV.U32 R21, RZ, RZ, RZ ;  /* 0x000000ffff157224 */ /* 0x000fc600078e00ff */
[----:B------:R-:W-:-:S04]  /*11840*/  IADD3 R3, P1, R5, R2, RZ ;  /* 0x0000000205037210 */ /* 0x000fc80007f3e0ff */
[----:B------:R-:W-:Y:S01]  /*11850*/  LEA.HI.X.SX32 R0, R5, R4, 0x1, P1 ;  /* 0x0000000405007211 */ /* 0x000fe200008f0eff */
[--C-:B------:R-:W-:Y:S02]  /*11860*/  IMAD.MOV.U32 R5, RZ, RZ, R9.reuse ;  /* 0x000000ffff057224 */ /* 0x100fe400078e0009 */
[----:B------:R-:W-:Y:S01]  /*11870*/  @P0 IADD3 R21, -R9, RZ, RZ ;  /* 0x000000ff09150210 */ /* 0x000fe20007ffe1ff */
[----:B------:R-:W-:-:S03]  /*11880*/  @P0 IMAD.MOV R5, RZ, RZ, -R9 ;  /* 0x000000ffff050224 */ /* 0x000fc600078e0a09 */
[----:B------:R-:W-:-:S04]  /*11890*/  IADD3 R23, P1, R21, R3, RZ ;  /* 0x0000000315177210 */ /* 0x000fc80007f3e0ff */
[----:B------:R-:W-:Y:S02]  /*118a0*/  LEA.HI.X.SX32 R21, R21, R0, 0x1, P1 ;  /* 0x0000000015157211 */ /* 0x000fe400008f0eff */
[----:B------:R-:W-:-:S04]  /*118b0*/  LEA R28, P1, R23, R12, 0x1 ;  /* 0x0000000c171c7211 */ /* 0x000fc800078208ff */
[----:B------:R-:W-:Y:S01]  /*118c0*/  LEA.HI.X R29, R23, R13, R21, 0x1, P1 ;  /* 0x0000000d171d7211 */ /* 0x000fe200008f0c15 */
[----:B------:R-:W-:Y:S01]  /*118d0*/  IMAD.WIDE R20, R5, 0x2, R46 ;  /* 0x0000000205147825 */ /* 0x000fe200078e022e */
[----:B------:R-:W-:-:S03]  /*118e0*/  MOV R5, RZ ;  /* 0x000000ff00057202 */ /* 0x000fc60000000f00 */
[----:B------:R-:W-:Y:S01]  /*118f0*/  @P0 IMAD.MOV R5, RZ, RZ, -R9 ;  /* 0x000000ffff050224 */ /* 0x000fe200078e0a09 */
[----:B------:R-:W4:Y:S04]  /*11900*/  LD.E.128 R28, desc[UR6][R28.64] ;  /* 0x000000061c1c7980 */ /* 0x000f28000c101d00 */
[C---:B------:R-:W-:Y:S01]  /*11910*/  IADD3 R3, P1, R5.reuse, R3, RZ ;  /* 0x0000000305037210 */ /* 0x040fe20007f3e0ff */
[----:B------:R-:W3:Y:S03]  /*11920*/  LD.E.128 R20, desc[UR6][R20.64+0x100] ;  /* 0x0001000614147980 */ /* 0x000ee6000c101d00 */
[----:B------:R-:W-:Y:S02]  /*11930*/  LEA.HI.X.SX32 R0, R5, R0, 0x1, P1 ;  /* 0x0000000005007211 */ /* 0x000fe400008f0eff */
[----:B------:R-:W-:-:S04]  /*11940*/  LEA R32, P1, R3, R14, 0x1 ;  /* 0x0000000e03207211 */ /* 0x000fc800078208ff */
[----:B------:R-:W-:-:S06]  /*11950*/  LEA.HI.X R33, R3, R15, R0, 0x1, P1 ;  /* 0x0000000f03217211 */ /* 0x000fcc00008f0c00 */
[----:B------:R-:W3:Y:S01]  /*11960*/  LD.E.128 R32, desc[UR6][R32.64] ;  /* 0x0000000620207980 */ /* 0x000ee2000c101d00 */
        /* <DEDUP_REMOVED lines=8> */
[C---:B----4-:R-:W-:Y:S01]  /*119f0*/  IMAD.U32 R39, R28.reuse, 0x10000, RZ ;  /* 0x000100001c277824 */ /* 0x050fe200078e00ff */
[----:B------:R-:W-:Y:S01]  /*11a00*/  LOP3.LUT R38, R28, 0xffff0000, RZ, 0xc0, !PT ;  /* 0xffff00001c267812 */ /* 0x000fe200078ec0ff */
[----:B------:R-:W-:Y:S01]  /*11a10*/  IMAD.U32 R41, R30, 0x10000, RZ ;  /* 0x000100001e297824 */ /* 0x000fe200078e00ff */
[----:B------:R-:W-:Y:S01]  /*11a20*/  SHF.L.U32 R28, R29, 0x10, RZ ;  /* 0x000000101d1c7819 */ /* 0x000fe200000006ff */
[----:B------:R-:W-:Y:S01]  /*11a30*/  @!P0 FADD.FTZ R39, -R39, -RZ ;  /* 0x800000ff27278221 */ /* 0x000fe20000010100 */
[----:B------:R-:W-:Y:S01]  /*11a40*/  LOP3.LUT R42, R29, 0xffff0000, RZ, 0xc0, !PT ;  /* 0xffff00001d2a7812 */ /* 0x000fe200078ec0ff */
[----:B---3--:R-:W-:Y:S01]  /*11a50*/  IMAD.U32 R44, R20, 0x10000, RZ ;  /* 0x00010000142c7824 */ /* 0x008fe200078e00ff */
[C---:B------:R-:W-:Y:S01]  /*11a60*/  SHF.L.U32 R29, R31.reuse, 0x10, RZ ;  /* 0x000000101f1d7819 */ /* 0x040fe200000006ff */
[----:B-1----:R-:W-:Y:S01]  /*11a70*/  IMAD.U32 R48, R22, 0x10000, RZ ;  /* 0x0001000016307824 */ /* 0x002fe200078e00ff */
        /* <DEDUP_REMOVED lines=16> */
[----:B------:R-:W-:-:S02]  /*11b80*/  IMAD.U32 R23, R32, 0x10000, RZ ;  /* 0x0001000020177824 */ /* 0x000fc400078e00ff */
[----:B------:R-:W-:Y:S01]  /*11b90*/  FMUL.FTZ R29, R20, R29 ;  /* 0x0000001d141d7220 */ /* 0x000fe20000410000 */
[----:B------:R-:W-:Y:S01]  /*11ba0*/  SHF.L.U32 R20, R33, 0x10, RZ ;  /* 0x0000001021147819 */ /* 0x000fe200000006ff */
[----:B------:R-:W-:Y:S01]  /*11bb0*/  FMUL.FTZ R31, R22, R31 ;  /* 0x0000001f161f7220 */ /* 0x000fe20000410000 */
[----:B------:R-:W-:Y:S01]  /*11bc0*/  LOP3.LUT R22, R32, 0xffff0000, RZ, 0xc0, !PT ;  /* 0xffff000020167812 */ /* 0x000fe200078ec0ff */
[----:B------:R-:W-:Y:S01]  /*11bd0*/  FMUL.FTZ R21, R21, R30 ;  /* 0x0000001e15157220 */ /* 0x000fe20000410000 */
[----:B------:R-:W-:Y:S01]  /*11be0*/  LOP3.LUT R39, R33, 0xffff0000, RZ, 0xc0, !PT ;  /* 0xffff000021277812 */ /* 0x000fe200078ec0ff */
[C---:B------:R-:W-:Y:S01]  /*11bf0*/  IMAD.U32 R33, R34.reuse, 0x10000, RZ ;  /* 0x0001000022217824 */ /* 0x040fe200078e00ff */
[----:B------:R-:W-:Y:S01]  /*11c00*/  LOP3.LUT R32, R34, 0xffff0000, RZ, 0xc0, !PT ;  /* 0xffff000022207812 */ /* 0x000fe200078ec0ff */
[----:B------:R-:W-:Y:S01]  /*11c10*/  FMUL.FTZ R28, R43, R28 ;  /* 0x0000001c2b1c7220 */ /* 0x000fe20000410000 */
        /* <DEDUP_REMOVED lines=17> */
.L_x_2731:
[----:B------:R-:W-:Y:S05]  /*11d30*/  BSYNC B0 ;  /* 0x0000000000007941 */ /* 0x000fea0003800000 */
.L_x_2730:
[----:B-----5:R4:W-:Y:S04]  /*11d40*/  STS.128 [R239+0x4800], R36 ;  /* 0x00480024ef007388 */ /* 0x0209e80000000c00 */
[----:B------:R4:W5:Y:S01]  /*11d50*/  LD.E.128 R20, desc[UR6][R46.64+0x180] ;  /* 0x000180062e147980 */ /* 0x000962000c101d00 */
[----:B------:R-:W-:Y:S01]  /*11d60*/  IADD3 R0, R24, 0xc0, RZ ;  /* 0x000000c018007810 */ /* 0x000fe20007ffe0ff */
[----:B------:R-:W-:Y:S03]  /*11d70*/  BSSY B0, `(.L_x_2732) ;  /* 0x0000056000007945 */ /* 0x000fe60003800000 */
[----:B------:R-:W-:-:S13]  /*11d80*/  ISETP.GE.AND P0, PT, R0, R7, PT ;  /* 0x000000070000720c */ /* 0x000fda0003f06270 */
[----:B------:R-:W-:Y:S05]  /*11d90*/  @P0 BRA `(.L_x_2733) ;  /* 0x00000004004c0947 */ /* 0x000fea0003800000 */
[-C--:B------:R-:W-:Y:S01]  /*11da0*/  ISETP.GE.AND P0, PT, R0, R9.reuse, PT ;  /* 0x000000090000720c */ /* 0x080fe20003f06270 */
[----:B------:R-:W-:Y:S01]  /*11db0*/  VIADD R45, R45, 0xc0 ;  /* 0x000000c02d2d7836 */ /* 0x000fe20000000000 */
[----:B------:R-:W-:Y:S01]  /*11dc0*/  MOV R29, R9 ;  /* 0x00000009001d7202 */ /* 0x000fe20000000f00 */
[----:B------:R-:W-:-:S03]  /*11dd0*/  IMAD.MOV.U32 R8, RZ, RZ, RZ ;  /* 0x000000ffff087224 */ /* 0x000fc600078e00ff */
[----:B------:R-:W-:-:S04]  /*11de0*/  IADD3 R3, P1, R45, R2, RZ ;  /* 0x000000022d037210 */ /* 0x000fc80007f3e0ff */
[----:B------:R-:W-:-:S03]  /*11df0*/  LEA.HI.X.SX32 R0, R45, R4, 0x1, P1 ;  /* 0x000000042d007211 */ /* 0x000fc600008f0eff */
[--C-:B------:R-:W-:Y:S02]  /*11e00*/  @P0 IMAD.MOV R8, RZ, RZ, -R9.reuse ;  /* 0x000000ffff080224 */ /* 0x100fe400078e0a09 */
[----:B------:R-:W-:-:S03]  /*11e10*/  @P0 IMAD.MOV R29, RZ, RZ, -R9 ;  /* 0x000000ffff1d0224 */ /* 0x000fc600078e0a09 */
[----:B------:R-:W-:Y:S01]  /*11e20*/  IADD3 R5, P1, R8, R3, RZ ;  /* 0x0000000308057210 */ /* 0x000fe20007f3e0ff */
[----:B------:R-:W-:-:S03]  /*11e30*/  IMAD.WIDE R28, R29, 0x2, R46 ;  /* 0x000000021d1c7825 */ /* 0x000fc600078e022e */
[----:B------:R-:W-:Y:S02]  /*11e40*/  LEA.HI.X.SX32 R8, R8, R0, 0x1, P1 ;  /* 0x0000000008087211 */ /* 0x000fe400008f0eff */
[C---:B------:R-:W-:Y:S01]  /*11e50*/  LEA R32, P1, R5.reuse, R12, 0x1 ;  /* 0x0000000c05207211 */ /* 0x040fe200078208ff */
[----:B------:R-:W3:Y:S03]  /*11e60*/  LD.E.128 R28, desc[UR6][R28.64+0x180] ;  /* 0x000180061c1c7980 */ /* 0x000ee6000c101d00 */
[----:B------:R-:W-:Y:S02]  /*11e70*/  LEA.HI.X R33, R5, R13, R8, 0x1, P1 ;  /* 0x0000000d05217211 */ /* 0x000fe400008f0c08 */
[----:B------:R-:W-:Y:S01]  /*11e80*/  MOV R5, RZ ;  /* 0x000000ff00057202 */ /* 0x000fe20000000f00 */
[----:B------:R-:W-:-:S03]  /*11e90*/  @P0 IMAD.MOV R5, RZ, RZ, -R9 ;  /* 0x000000ffff050224 */ /* 0x000fc600078e0a09 */
[----:B------:R-:W3:Y:S02]  /*11ea0*/  LD.E.128 R32, desc[UR6][R32.64] ;  /* 0x0000000620207980 */ /* 0x000ee4000c101d00 */
[----:B------:R-:W-:-:S04]  /*11eb0*/  IADD3 R3, P1, R5, R3, RZ ;  /* 0x0000000305037210 */ /* 0x000fc80007f3e0ff */
[----:B------:R-:W-:Y:S02]  /*11ec0*/  LEA.HI.X.SX32 R0, R5, R0, 0x1, P1 ;  /* 0x0000000005007211 */ /* 0x000fe400008f0eff */
[----:B----4-:R-:W-:-:S04]  /*11ed0*/  LEA R36, P1, R3, R14, 0x1 ;  /* 0x0000000e03247211 */ /* 0x010fc800078208ff */
[----:B------:R-:W-:-:S06]  /*11ee0*/  LEA.HI.X R37, R3, R15, R0, 0x1, P1 ;  /* 0x0000000f03257211 */ /* 0x000fcc00008f0c00 */
[----:B------:R-:W4:Y:S01]  /*11ef0*/  LD.E.128 R36, desc[UR6][R36.64] ;  /* 0x0000000624247980 */ /* 0x000f22000c101d00 */
[C---:B-----5:R-:W-:Y:S01]  /*11f00*/  IMAD.U32 R5, R20.reuse, 0x10000, RZ ;  /* 0x0001000014057824 */ /* 0x060fe200078e00ff */
[----:B------:R-:W-:Y:S01]  /*11f10*/  LOP3.LUT R3, R20, 0xffff0000, RZ, 0xc0, !PT ;  /* 0xffff000014037812 */ /* 0x000fe200078ec0ff */
[C---:B------:R-:W-:Y:S01]  /*11f20*/  IMAD.U32 R20, R22.reuse, 0x10000, RZ ;  /* 0x0001000016147824 */ /* 0x040fe200078e00ff */
[----:B------:R-:W-:Y:S01]  /*11f30*/  LOP3.LUT R10, R22, 0xffff0000, RZ, 0xc0, !PT ;  /* 0xffff0000160a7812 */ /* 0x000fe200078ec0ff */
[C---:B--2---:R-:W-:Y:S01]  /*11f40*/  IMAD.U32 R41, R23.reuse, 0x10000, RZ ;  /* 0x0001000017297824 */ /* 0x044fe200078e00ff */
[----:B------:R-:W-:Y:S02]  /*11f50*/  LOP3.LUT R8, R23, 0xffff0000, RZ, 0xc0, !PT ;  /* 0xffff000017087812 */ /* 0x000fe400078ec0ff */
[C---:B------:R-:W-:Y:S02]  /*11f60*/  LOP3.LUT R0, R21.reuse, 0xffff0000, RZ, 0xc0, !PT ;  /* 0xffff000015007812 */ /* 0x040fe400078ec0ff */
[----:B------:R-:W-:Y:S01]  /*11f70*/  SHF.L.U32 R21, R21, 0x10, RZ ;  /* 0x0000001015157819 */ /* 0x000fe200000006ff */
[C---:B---3--:R-:W-:Y:S01]  /*11f80*/  IMAD.U32 R22, R29.reuse, 0x10000, RZ ;  /* 0x000100001d167824 */ /* 0x048fe200078e00ff */
[----:B------:R-:W-:-:S02]  /*11f90*/  LOP3.LUT R43, R29, 0xffff0000, RZ, 0xc0, !PT ;  /* 0xffff00001d2b7812 */ /* 0x000fc400078ec0ff */
[C---:B------:R-:W-:Y:S02]  /*11fa0*/  SHF.L.U32 R42, R30.reuse, 0x10, RZ ;  /* 0x000000101e2a7819 */ /* 0x040fe400000006ff */
[----:B------:R-:W-:Y:S02]  /*11fb0*/  LOP3.LUT R29, R30, 0xffff0000, RZ, 0xc0, !PT ;  /* 0xffff00001e1d7812 */ /* 0x000fe400078ec0ff */
[C---:B------:R-:W-:Y:S02]  /*11fc0*/  SHF.L.U32 R40, R28.reuse, 0x10, RZ ;  /* 0x000000101c287819 */ /* 0x040fe400000006ff */
[----:B------:R-:W-:Y:S01]  /*11fd0*/  LOP3.LUT R23, R28, 0xffff0000, RZ, 0xc0, !PT ;  /* 0xffff00001c177812 */ /* 0x000fe200078ec0ff */
[----:B------:R-:W-:Y:S01]  /*11fe0*/  IMAD.U32 R28, R31, 0x10000, RZ ;  /* 0x000100001f1c7824 */ /* 0x000fe200078e00ff */
[C---:B------:R-:W-:Y:S02]  /*11ff0*/  SHF.L.U32 R45, R32.reuse, 0x10, RZ ;  /* 0x00000010202d7819 */ /* 0x040fe400000006ff */
[----:B------:R-:W-:-:S02]  /*12000*/  LOP3.LUT R30, R32, 0xffff0000, RZ, 0xc0, !PT ;  /* 0xffff0000201e7812 */ /* 0x000fc400078ec0ff */
[----:B------:R-:W-:Y:S01]  /*12010*/  LOP3.LUT R44, R31, 0xffff0000, RZ, 0xc0, !PT ;  /* 0xffff00001f2c7812 */ /* 0x000fe200078ec0ff */
[----:B------:R-:W-:Y:S01]  /*12020*/  IMAD.U32 R31, R33, 0x10000, RZ ;  /* 0x00010000211f7824 */ /* 0x000fe200078e00ff */
[C---:B------:R-:W-:Y:S01]  /*12030*/  LOP3.LUT R32, R34.reuse, 0xffff0000, RZ, 0xc0, !PT ;  /* 0xffff000022207812 */ /* 0x040fe200078ec0ff */
[----:B------:R-:W-:Y:S01]  /*12040*/  @!P0 FADD.FTZ R45, -R45, -RZ ;  /* 0x800000ff2d2d8221 */ /* 0x000fe20000010100 */
[----:B------:R-:W-:Y:S01]  /*12050*/  LOP3.LUT R46, R33, 0xffff0000, RZ, 0xc0, !PT ;  /* 0xffff0000212e7812 */ /* 0x000fe200078ec0ff */
[----:B------:R-:W-:Y:S01]  /*12060*/  IMAD.U32 R33, R35, 0x10000, RZ ;  /* 0x0001000023217824 */ /* 0x000fe200078e00ff */
[----:B------:R-:W-:Y:S01]  /*12070*/  SHF.L.U32 R47, R34, 0x10, RZ ;  /* 0x00000010222f7819 */ /* 0x000fe200000006ff */
[----:B------:R-:W-:Y:S01]  /*12080*/  @!P0 FADD.FTZ R31, -R31, -RZ ;  /* 0x800000ff1f1f8221 */ /* 0x000fe20000010100 */
[----:B------:R-:W-:Y:S01]  /*12090*/  @!P0 FADD.FTZ R32, -R32, -RZ ;  /* 0x800000ff20208221 */ /* 0x000fe20000010100 */
[----:B------:R-:W-:Y:S01]  /*120a0*/  LOP3.LUT R35, R35, 0xffff0000, RZ, 0xc0, !PT ;  /* 0xffff000023237812 */ /* 0x000fe200078ec0ff */
[----:B------:R-:W-:Y:S01]  /*120b0*/  @!P0 FADD.FTZ R30, -R30, -RZ ;  /* 0x800000ff1e1e8221 */ /* 0x000fe20000010100 */
[----:B------:R-:W-:Y:S01]  /*120c0*/  FMUL.FTZ R22, R22, R31 ;  /* 0x0000001f16167220 */ /* 0x000fe20000410000 */
[----:B------:R-:W-:Y:S01]  /*120d0*/  FMUL.FTZ R29, R29, R32 ;  /* 0x000000201d1d7220 */ /* 0x000fe20000410000 */
[----:B------:R-:W-:Y:S01]  /*120e0*/  @!P0 FADD.FTZ R47, -R47, -RZ ;  /* 0x800000ff2f2f8221 */ /* 0x000fe20000010100 */
[----:B------:R-:W-:Y:S01]  /*120f0*/  @!P0 FADD.FTZ R33, -R33, -RZ ;  /* 0x800000ff21218221 */ /* 0x000fe20000010100 */
[----:B----4-:R-:W-:Y:S01]  /*12100*/  SHF.L.U32 R32, R36, 0x10, RZ ;  /* 0x0000001024207819 */ /* 0x010fe200000006ff */
[----:B------:R-:W-:Y:S01]  /*12110*/  @!P0 FADD.FTZ R46, -R46, -RZ ;  /* 0x800000ff2e2e8221 */ /* 0x000fe20000010100 */
[----:B------:R-:W-:Y:S01]  /*12120*/  LOP3.LUT R31, R36, 0xffff0000, RZ, 0xc0, !PT ;  /* 0xffff0000241f7812 */ /* 0x000fe200078ec0ff */
[----:B------:R-:W-:Y:S01]  /*12130*/  FMUL.FTZ R40, R40, R45 ;  /* 0x0000002d28287220 */ /* 0x000fe20000410000 */
[----:B------:R-:W-:Y:S01]  /*12140*/  FMUL.FTZ R30, R23, R30 ;  /* 0x0000001e171e7220 */ /* 0x000fe20000410000 */
[----:B------:R-:W-:Y:S01]  /*12150*/  @!P0 FADD.FTZ R35, -R35, -RZ ;  /* 0x800000ff23238221 */ /* 0x000fe20000010100 */
[C---:B------:R-:W-:Y:S01]  /*12160*/  IMAD.U32 R23, R37.reuse, 0x10000, RZ ;  /* 0x0001000025177824 */ /* 0x040fe200078e00ff */
[----:B------:R-:W-:Y:S01]  /*12170*/  SHF.L.U32 R36, R38, 0x10, RZ ;  /* 0x0000001026247819 */ /* 0x000fe200000006ff */
[----:B------:R-:W-:Y:S01]  /*12180*/  FMUL.FTZ R47, R42, R47 ;  /* 0x0000002f2a2f7220 */ /* 0x000fe20000410000 */
[----:B------:R-:W-:Y:S01]  /*12190*/  LOP3.LUT R34, R38, 0xffff0000, RZ, 0xc0, !PT ;  /* 0xffff000026227812 */ /* 0x000fe200078ec0ff */
[----:B------:R-:W-:Y:S01]  /*121a0*/  FMUL.FTZ R28, R28, R33 ;  /* 0x000000211c1c7220 */ /* 0x000fe20000410000 */
[----:B------:R-:W-:Y:S01]  /*121b0*/  LOP3.LUT R37, R37, 0xffff0000, RZ, 0xc0, !PT ;  /* 0xffff000025257812 */ /* 0x000fe200078ec0ff */
[----:B------:R-:W-:Y:S01]  /*121c0*/  FMUL.FTZ R43, R43, R46 ;  /* 0x0000002e2b2b7220 */ /* 0x000fe20000410000 */
        /* <DEDUP_REMOVED lines=16> */
.L_x_2733:
[----:B------:R-:W-:Y:S05]  /*122d0*/  BSYNC B0 ;  /* 0x0000000000007941 */ /* 0x000fea0003800000 */
.L_x_2732:
[----:B-----5:R1:W-:Y:S02]  /*122e0*/  STS.128 [R239+0x6800], R20 ;  /* 0x00680014ef007388 */ /* 0x0203e40000000c00 */
.L_x_2725:
[----:B------:R-:W-:Y:S05]  /*122f0*/  BSYNC B1 ;  /* 0x0000000000017941 */ /* 0x000fea0003800000 */
.L_x_2724:
[----:B------:R-:W-:Y:S01]  /*12300*/  VIADD R10, R146, 0x20 ;  /* 0x00000020920a7836 */ /* 0x000fe20000000000 */
[----:B------:R-:W-:Y:S04]  /*12310*/  BSSY B1, `(.L_x_2734) ;  /* 0x0000168000017945 */ /* 0x000fe80003800000 */
[----:B------:R-:W-:-:S04]  /*12320*/  ISETP.GE.AND P0, PT, R10, R11, PT ;  /* 0x0000000b0a00720c */ /* 0x000fc80003f06270 */
[----:B------:R-:W-:-:S13]  /*12330*/  ISETP.LT.OR P0, PT, R54, -0x107, P0 ;  /* 0xfffffef93600780c */ /* 0x000fda0000701670 */
[----:B------:R-:W-:Y:S05]  /*12340*/  @P0 BRA `(.L_x_2735) ;  /* 0x0000001400900947 */ /* 0x000fea0003800000 */
[----:B---34-:R3:W5:Y:S01]  /*12350*/  LD.E.128 R36, desc[UR6][R18.64] ;  /* 0x0000000612247980 */ /* 0x018762000c101d00 */
        /* <DEDUP_REMOVED lines=8> */
[----:B------:R-:W-:Y:S02]  /*123e0*/  IMAD.SHL.U32 R3, R9, 0x20, RZ ;  /* 0x0000002009037824 */ /* 0x000fe400078e00ff */
[----:B-1----:R-:W-:Y:S02]  /*123f0*/  IMAD.MOV.U32 R20, RZ, RZ, RZ ;  /* 0x000000ffff147224 */ /* 0x002fe400078e00ff */
[----:B------:R-:W-:Y:S01]  /*12400*/  IMAD.MOV.U32 R21, RZ, RZ, R9 ;  /* 0x000000ffff157224 */ /* 0x000fe200078e0009 */
[----:B------:R-:W-:-:S04]  /*12410*/  IADD3 R5, P3, R3, R2, RZ ;  /* 0x0000000203057210 */ /* 0x000fc80007f7e0ff */
[----:B------:R-:W-:-:S03]  /*12420*/  LEA.HI.X.SX32 R3, R3, R4, 0x1, P3 ;  /* 0x0000000403037211 */ /* 0x000fc600018f0eff */
[----:B------:R-:W-:Y:S01]  /*12430*/  @P2 IADD3 R20, -R9, RZ, RZ ;  /* 0x000000ff09142210 */ /* 0x000fe20007ffe1ff */
[----:B------:R-:W-:-:S03]  /*12440*/  @P2 IMAD.MOV R21, RZ, RZ, -R9 ;  /* 0x000000ffff152224 */ /* 0x000fc600078e0a09 */
[----:B------:R-:W-:-:S04]  /*12450*/  IADD3 R29, P3, R20, R5, RZ ;  /* 0x00000005141d7210 */ /* 0x000fc80007f7e0ff */
[----:B------:R-:W-:Y:S02]  /*12460*/  LEA.HI.X.SX32 R23, R20, R3, 0x1, P3 ;  /* 0x0000000314177211 */ /* 0x000fe400018f0eff */
[C---:B-----5:R-:W-:Y:S02]  /*12470*/  LEA R28, P3, R29.reuse, R12, 0x1 ;  /* 0x0000000c1d1c7211 */ /* 0x060fe400078608ff */
[----:B------:R-:W-:Y:S01]  /*12480*/  MOV R32, RZ ;  /* 0x000000ff00207202 */ /* 0x000fe20000000f00 */
[----:B------:R-:W-:Y:S01]  /*12490*/  @P2 IMAD.MOV R32, RZ, RZ, -R9 ;  /* 0x000000ffff202224 */ /* 0x000fe200078e0a09 */
[----:B------:R-:W-:Y:S01]  /*124a0*/  LEA.HI.X R29, R29, R13, R23, 0x1, P3 ;  /* 0x0000000d1d1d7211 */ /* 0x000fe200018f0c17 */
[----:B------:R-:W-:-:S03]  /*124b0*/  IMAD.WIDE R20, R21, 0x2, R18 ;  /* 0x0000000215147825 */ /* 0x000fc600078e0212 */
[C---:B------:R-:W-:Y:S02]  /*124c0*/  IADD3 R5, P3, R32.reuse, R5, RZ ;  /* 0x0000000520057210 */ /* 0x040fe40007f7e0ff */
[----:B------:R-:W4:Y:S02]  /*124d0*/  LD.E.128 R28, desc[UR6][R28.64] ;  /* 0x000000061c1c7980 */ /* 0x000f24000c101d00 */
[----:B------:R-:W-:Y:S02]  /*124e0*/  LEA.HI.X.SX32 R3, R32, R3, 0x1, P3 ;  /* 0x0000000320037211 */ /* 0x000fe400018f0eff */
[C---:B------:R-:W-:Y:S01]  /*124f0*/  LEA R32, P3, R5.reuse, R14, 0x1 ;  /* 0x0000000e05207211 */ /* 0x040fe200078608ff */
[----:B------:R-:W3:Y:S03]  /*12500*/  LD.E.128 R20, desc[UR6][R20.64] ;  /* 0x0000000614147980 */ /* 0x000ee6000c101d00 */
[----:B------:R-:W-:-:S06]  /*12510*/  LEA.HI.X R33, R5, R15, R3, 0x1, P3 ;  /* 0x0000000f05217211 */ /* 0x000fcc00018f0c03 */
[----:B------:R-:W3:Y:S01]  /*12520*/  LD.E.128 R32, desc[UR6][R32.64] ;  /* 0x0000000620207980 */ /* 0x000ee2000c101d00 */
[C---:B--2---:R-:W-:Y:S01]  /*12530*/  IMAD.U32 R40, R36.reuse, 0x10000, RZ ;  /* 0x0001000024287824 */ /* 0x044fe200078e00ff */
[----:B------:R-:W-:Y:S01]  /*12540*/  LOP3.LUT R5, R36, 0xffff0000, RZ, 0xc0, !PT ;  /* 0xffff000024057812 */ /* 0x000fe200078ec0ff */
[C---:B------:R-:W-:Y:S01]  /*12550*/  IMAD.U32 R41, R38.reuse, 0x10000, RZ ;  /* 0x0001000026297824 */ /* 0x040fe200078e00ff */
[C---:B------:R-:W-:Y:S02]  /*12560*/  LOP3.LUT R3, R37.reuse, 0xffff0000, RZ, 0xc0, !PT ;  /* 0xffff000025037812 */ /* 0x040fe400078ec0ff */
[----:B------:R-:W-:Y:S02]  /*12570*/  SHF.L.U32 R42, R37, 0x10, RZ ;  /* 0x00000010252a7819 */ /* 0x000fe400000006ff */
[----:B------:R-:W-:Y:S02]  /*12580*/  LOP3.LUT R37, R38, 0xffff0000, RZ, 0xc0, !PT ;  /* 0xffff000026257812 */ /* 0x000fe400078ec0ff */
        /* <DEDUP_REMOVED lines=54> */
.L_x_2737:
[----:B------:R-:W-:Y:S05]  /*128f0*/  BSYNC B0 ;  /* 0x0000000000007941 */ /* 0x000fea0003800000 */
.L_x_2736:
[----:B-----5:R4:W-:Y:S04]  /*12900*/  STS.128 [R239+0x1000], R36 ;  /* 0x00100024ef007388 */ /* 0x0209e80000000c00 */
[----:B--2---:R4:W5:Y:S01]  /*12910*/  LD.E.128 R40, desc[UR6][R18.64+0x80] ;  /* 0x0000800612287980 */ /* 0x004962000c101d00 */
[----:B------:R-:W-:Y:S04]  /*12920*/  BSSY B0, `(.L_x_2738) ;  /* 0x0000054000007945 */ /* 0x000fe80003800000 */
[----:B------:R-:W-:Y:S05]  /*12930*/  @P1 BRA `(.L_x_2739) ;  /* 0x0000000400481947 */ /* 0x000fea0003800000 */
[-C--:B------:R-:W-:Y:S01]  /*12940*/  ISETP.GE.AND P1, PT, R8, R9.reuse, PT ;  /* 0x000000090800720c */ /* 0x080fe20003f26270 */
[----:B------:R-:W-:Y:S01]  /*12950*/  IMAD.MOV.U32 R8, RZ, RZ, RZ ;  /* 0x000000ffff087224 */ /* 0x000fe200078e00ff */
[----:B------:R-:W-:Y:S02]  /*12960*/  LEA R3, R9, 0x40, 0x5 ;  /* 0x0000004009037811 */ /* 0x000fe400078e28ff */
[----:B-1----:R-:W-:Y:S02]  /*12970*/  MOV R21, R9 ;  /* 0x0000000900157202 */ /* 0x002fe40000000f00 */
[----:B------:R-:W-:-:S04]  /*12980*/  IADD3 R5, P2, R3, R2, RZ ;  /* 0x0000000203057210 */ /* 0x000fc80007f5e0ff */
[----:B------:R-:W-:-:S03]  /*12990*/  LEA.HI.X.SX32 R3, R3, R4, 0x1, P2 ;  /* 0x0000000403037211 */ /* 0x000fc600010f0eff */
[--C-:B------:R-:W-:Y:S02]  /*129a0*/  @P1 IMAD.MOV R8, RZ, RZ, -R9.reuse ;  /* 0x000000ffff081224 */ /* 0x100fe400078e0a09 */
[----:B------:R-:W-:-:S03]  /*129b0*/  @P1 IMAD.MOV R21, RZ, RZ, -R9 ;  /* 0x000000ffff151224 */ /* 0x000fc600078e0a09 */
[----:B------:R-:W-:-:S04]  /*129c0*/  IADD3 R29, P2, R8, R5, RZ ;  /* 0x00000005081d7210 */ /* 0x000fc80007f5e0ff */
[----:B------:R-:W-:Y:S02]  /*129d0*/  LEA.HI.X.SX32 R23, R8, R3, 0x1, P2 ;  /* 0x0000000308177211 */ /* 0x000fe400010f0eff */
[----:B------:R-:W-:Y:S01]  /*129e0*/  LEA R28, P2, R29, R12, 0x1 ;  /* 0x0000000c1d1c7211 */ /* 0x000fe200078408ff */
[----:B------:R-:W-:Y:S01]  /*129f0*/  IMAD.MOV.U32 R8, RZ, RZ, RZ ;  /* 0x000000ffff087224 */ /* 0x000fe200078e00ff */
[----:B------:R-:W-:Y:S02]  /*12a00*/  @P1 IADD3 R8, -R9, RZ, RZ ;  /* 0x000000ff09081210 */ /* 0x000fe40007ffe1ff */
[----:B------:R-:W-:Y:S01]  /*12a10*/  LEA.HI.X R29, R29, R13, R23, 0x1, P2 ;  /* 0x0000000d1d1d7211 */ /* 0x000fe200010f0c17 */
[----:B------:R-:W-:Y:S01]  /*12a20*/  IMAD.WIDE R20, R21, 0x2, R18 ;  /* 0x0000000215147825 */ /* 0x000fe200078e0212 */
[----:B------:R-:W-:-:S04]  /*12a30*/  IADD3 R5, P2, R8, R5, RZ ;  /* 0x0000000508057210 */ /* 0x000fc80007f5e0ff */
[----:B------:R-:W2:Y:S01]  /*12a40*/  LD.E.128 R28, desc[UR6][R28.64] ;  /* 0x000000061c1c7980 */ /* 0x000ea2000c101d00 */
[----:B------:R-:W-:Y:S02]  /*12a50*/  LEA.HI.X.SX32 R3, R8, R3, 0x1, P2 ;  /* 0x0000000308037211 */ /* 0x000fe400010f0eff */
[C---:B------:R-:W-:Y:S01]  /*12a60*/  LEA R32, P2, R5.reuse, R14, 0x1 ;  /* 0x0000000e05207211 */ /* 0x040fe200078408ff */
[----:B------:R-:W3:Y:S03]  /*12a70*/  LD.E.128 R20, desc[UR6][R20.64+0x80] ;  /* 0x0000800614147980 */ /* 0x000ee6000c101d00 */
[----:B------:R-:W-:-:S06]  /*12a80*/  LEA.HI.X R33, R5, R15, R3, 0x1, P2 ;  /* 0x0000000f05217211 */ /* 0x000fcc00010f0c03 */
[----:B------:R-:W3:Y:S01]  /*12a90*/  LD.E.128 R32, desc[UR6][R32.64] ;  /* 0x0000000620207980 */ /* 0x000ee2000c101d00 */
[C---:B-----5:R-:W-:Y:S01]  /*12aa0*/  IMAD.U32 R8, R40.reuse, 0x10000, RZ ;  /* 0x0001000028087824 */ /* 0x060fe200078e00ff */
[----:B------:R-:W-:Y:S01]  /*12ab0*/  LOP3.LUT R5, R40, 0xffff0000, RZ, 0xc0, !PT ;  /* 0xffff000028057812 */ /* 0x000fe200078ec0ff */
[C---:B------:R-:W-:Y:S01]  /*12ac0*/  IMAD.U32 R40, R41.reuse, 0x10000, RZ ;  /* 0x0001000029287824 */ /* 0x040fe200078e00ff */
[----:B------:R-:W-:Y:S02]  /*12ad0*/  LOP3.LUT R3, R41, 0xffff0000, RZ, 0xc0, !PT ;  /* 0xffff000029037812 */ /* 0x000fe400078ec0ff */
[C---:B----4-:R-:W-:Y:S02]  /*12ae0*/  SHF.L.U32 R38, R42.reuse, 0x10, RZ ;  /* 0x000000102a267819 */ /* 0x050fe400000006ff */
[----:B------:R-:W-:Y:S01]  /*12af0*/  LOP3.LUT R37, R42, 0xffff0000, RZ, 0xc0, !PT ;  /* 0xffff00002a257812 */ /* 0x000fe200078ec0ff */
[C---:B------:R-:W-:Y:S01]  /*12b00*/  IMAD.U32 R42, R43.reuse, 0x10000, RZ ;  /* 0x000100002b2a7824 */ /* 0x040fe200078e00ff */
[----:B------:R-:W-:Y:S01]  /*12b10*/  LOP3.LUT R36, R43, 0xffff0000, RZ, 0xc0, !PT ;  /* 0xffff00002b247812 */ /* 0x000fe200078ec0ff */
[C---:B--2---:R-:W-:Y:S01]  /*12b20*/  IMAD.U32 R41, R28.reuse, 0x10000, RZ ;  /* 0x000100001c297824 */ /* 0x044fe200078e00ff */
[----:B------:R-:W-:Y:S01]  /*12b30*/  LOP3.LUT R39, R28, 0xffff0000, RZ, 0xc0, !PT ;  /* 0xffff00001c277812 */ /* 0x000fe200078ec0ff */
[----:B------:R-:W-:Y:S01]  /*12b40*/  IMAD.U32 R43, R30, 0x10000, RZ ;  /* 0x000100001e2b7824 */ /* 0x000fe200078e00ff */
[C---:B------:R-:W-:Y:S01]  /*12b50*/  SHF.L.U32 R28, R29.reuse, 0x10, RZ ;  /* 0x000000101d1c7819 */ /* 0x040fe200000006ff */
[----:B---3--:R-:W-:Y:S01]  /*12b60*/  IMAD.U32 R46, R20, 0x10000, RZ ;  /* 0x00010000142e7824 */ /* 0x008fe200078e00ff */
[----:B------:R-:W-:Y:S01]  /*12b70*/  LOP3.LUT R44, R29, 0xffff0000, RZ, 0xc0, !PT ;  /* 0xffff00001d2c7812 */ /* 0x000fe200078ec0ff */
[----:B------:R-:W-:Y:S01]  /*12b80*/  IMAD.U32 R48, R22, 0x10000, RZ ;  /* 0x0001000016307824 */ /* 0x000fe200078e00ff */
[----:B------:R-:W-:Y:S01]  /*12b90*/  LOP3.LUT R30, R30, 0xffff0000, RZ, 0xc0, !PT ;  /* 0xffff00001e1e7812 */ /* 0x000fe200078ec0ff */
[----:B------:R-:W-:Y:S01]  /*12ba0*/  @!P1 FADD.FTZ R39, -R39, -RZ ;  /* 0x800000ff27279221 */ /* 0x000fe20000010100 */
        /* <DEDUP_REMOVED lines=43> */
.L_x_2739:
[----:B------:R-:W-:Y:S05]  /*12e60*/  BSYNC B0 ;  /* 0x0000000000007941 */ /* 0x000fea0003800000 */
.L_x_2738:
[----:B-----5:R2:W-:Y:S04]  /*12e70*/  STS.128 [R239+0x3000], R40 ;  /* 0x00300028ef007388 */ /* 0x0205e80000000c00 */
[----:B----4-:R2:W5:Y:S01]  /*12e80*/  LD.E.128 R36, desc[UR6][R18.64+0x100] ;  /* 0x0001000612247980 */ /* 0x010562000c101d00 */
[----:B------:R-:W-:Y:S04]  /*12e90*/  BSSY B0, `(.L_x_2740) ;  /* 0x0000054000007945 */ /* 0x000fe80003800000 */
[----:B------:R-:W-:Y:S05]  /*12ea0*/  @P0 BRA `(.L_x_2741) ;  /* 0x0000000400480947 */ /* 0x000fea0003800000 */
[----:B------:R-:W-:Y:S01]  /*12eb0*/  ISETP.GE.AND P0, PT, R0, R9, PT ;  /* 0x000000090000720c */ /* 0x000fe20003f06270 */
[----:B-1----:R-:W-:Y:S01]  /*12ec0*/  IMAD.MOV.U32 R21, RZ, RZ, RZ ;  /* 0x000000ffff157224 */ /* 0x002fe200078e00ff */
[----:B------:R-:W-:-:S04]  /*12ed0*/  LEA R5, R9, 0x80, 0x5 ;  /* 0x0000008009057811 */ /* 0x000fc800078e28ff */
[----:B------:R-:W-:-:S04]  /*12ee0*/  IADD3 R3, P1, R5, R2, RZ ;  /* 0x0000000205037210 */ /* 0x000fc80007f3e0ff */
[----:B------:R-:W-:Y:S02]  /*12ef0*/  LEA.HI.X.SX32 R0, R5, R4, 0x1, P1 ;  /* 0x0000000405007211 */ /* 0x000fe400008f0eff */
[----:B------:R-:W-:Y:S01]  /*12f00*/  MOV R5, R9 ;  /* 0x0000000900057202 */ /* 0x000fe20000000f00 */
        /* <DEDUP_REMOVED lines=9> */
[----:B------:R-:W4:Y:S03]  /*12fa0*/  LD.E.128 R28, desc[UR6][R28.64] ;  /* 0x000000061c1c7980 */ /* 0x000f26000c101d00 */
        /* <DEDUP_REMOVED lines=36> */
[----:B------:R-:W-:Y:S01]  /*131f0*/  FMUL.FTZ R45, R45, R28 ;  /* 0x0000001c2d2d7220 */ /* 0x000fe20000410000 */
[----:B------:R-:W-:Y:S01]  /*13200*/  SHF.L.U32 R20, R23, 0x10, RZ ;  /* 0x0000001017147819 */ /* 0x000fe200000006ff */
[----:B------:R-:W-:Y:S01]  /*13210*/  @!P0 FADD.FTZ R42, -R42, -RZ ;  /* 0x800000ff2a2a8221 */ /* 0x000fe20000010100 */
        /* <DEDUP_REMOVED lines=27> */
.L_x_2741:
[----:B------:R-:W-:Y:S05]  /*133d0*/  BSYNC B0 ;  /* 0x0000000000007941 */ /* 0x000fea0003800000 */
.L_x_2740:
[----:B-----5:R4:W-:Y:S04]  /*133e0*/  STS.128 [R239+0x5000], R36 ;  /* 0x00500024ef007388 */ /* 0x0209e80000000c00 */
[----:B------:R4:W5:Y:S01]  /*133f0*/  LD.E.128 R28, desc[UR6][R18.64+0x180] ;  /* 0x00018006121c7980 */ /* 0x000962000c101d00 */
[----:B------:R-:W-:Y:S01]  /*13400*/  IADD3 R0, R24, 0xc0, RZ ;  /* 0x000000c018007810 */ /* 0x000fe20007ffe0ff */
[----:B------:R-:W-:Y:S03]  /*13410*/  BSSY B0, `(.L_x_2742) ;  /* 0x0000056000007945 */ /* 0x000fe60003800000 */
[----:B------:R-:W-:-:S13]  /*13420*/  ISETP.GE.AND P0, PT, R0, R7, PT ;  /* 0x000000070000720c */ /* 0x000fda0003f06270 */
        /* <DEDUP_REMOVED lines=9> */
[----:B------:R-:W-:Y:S01]  /*134c0*/  IADD3 R23, P1, R21, R3, RZ ;  /* 0x0000000315177210 */ /* 0x000fe20007f3e0ff */
[----:B------:R-:W-:-:S03]  /*134d0*/  IMAD.WIDE R32, R5, 0x2, R18 ;  /* 0x0000000205207825 */ /* 0x000fc600078e0212 */
[----:B------:R-:W-:Y:S01]  /*134e0*/  LEA.HI.X.SX32 R21, R21, R0, 0x1, P1 ;  /* 0x0000000015157211 */ /* 0x000fe200008f0eff */
[----:B------:R-:W-:Y:S01]  /*134f0*/  IMAD.MOV.U32 R5, RZ, RZ, RZ ;  /* 0x000000ffff057224 */ /* 0x000fe200078e00ff */
[----:B------:R-:W-:Y:S01]  /*13500*/  LEA R20, P1, R23, R12, 0x1 ;  /* 0x0000000c17147211 */ /* 0x000fe200078208ff */
[----:B------:R-:W2:Y:S01]  /*13510*/  LD.E.128 R32, desc[UR6][R32.64+0x180] ;  /* 0x0001800620207980 */ /* 0x000ea2000c101d00 */
[----:B------:R-:W-:Y:S02]  /*13520*/  @P0 IADD3 R5, -R9, RZ, RZ ;  /* 0x000000ff09050210 */ /* 0x000fe40007ffe1ff */
[----:B------:R-:W-:Y:S02]  /*13530*/  LEA.HI.X R21, R23, R13, R21, 0x1, P1 ;  /* 0x0000000d17157211 */ /* 0x000fe400008f0c15 */
[----:B------:R-:W-:-:S04]  /*13540*/  IADD3 R3, P1, R5, R3, RZ ;  /* 0x0000000305037210 */ /* 0x000fc80007f3e0ff */
[----:B------:R-:W2:Y:S01]  /*13550*/  LD.E.128 R20, desc[UR6][R20.64] ;  /* 0x0000000614147980 */ /* 0x000ea2000c101d00 */
[----:B------:R-:W-:Y:S02]  /*13560*/  LEA.HI.X.SX32 R0, R5, R0, 0x1, P1 ;  /* 0x0000000005007211 */ /* 0x000fe400008f0eff */
[----:B----4-:R-:W-:-:S04]  /*13570*/  LEA R36, P1, R3, R14, 0x1 ;  /* 0x0000000e03247211 */ /* 0x010fc800078208ff */
[----:B------:R-:W-:-:S06]  /*13580*/  LEA.HI.X R37, R3, R15, R0, 0x1, P1 ;  /* 0x0000000f03257211 */ /* 0x000fcc00008f0c00 */
[----:B------:R-:W4:Y:S01]  /*13590*/  LD.E.128 R36, desc[UR6][R36.64] ;  /* 0x0000000624247980 */ /* 0x000f22000c101d00 */
[C---:B-----5:R-:W-:Y:S01]  /*135a0*/  IMAD.U32 R5, R28.reuse, 0x10000, RZ ;  /* 0x000100001c057824 */ /* 0x060fe200078e00ff */
[----:B------:R-:W-:Y:S01]  /*135b0*/  LOP3.LUT R3, R28, 0xffff0000, RZ, 0xc0, !PT ;  /* 0xffff00001c037812 */ /* 0x000fe200078ec0ff */
[C---:B------:R-:W-:Y:S01]  /*135c0*/  IMAD.U32 R28, R29.reuse, 0x10000, RZ ;  /* 0x000100001d1c7824 */ /* 0x040fe200078e00ff */
[----:B------:R-:W-:Y:S02]  /*135d0*/  LOP3.LUT R0, R29, 0xffff0000, RZ, 0xc0, !PT ;  /* 0xffff00001d007812 */ /* 0x000fe400078ec0ff */
[C---:B--23--:R-:W-:Y:S02]  /*135e0*/  SHF.L.U32 R19, R30.reuse, 0x10, RZ ;  /* 0x000000101e137819 */ /* 0x04cfe400000006ff */
[----:B------:R-:W-:Y:S02]  /*135f0*/  LOP3.LUT R18, R30, 0xffff0000, RZ, 0xc0, !PT ;  /* 0xffff00001e127812 */ /* 0x000fe400078ec0ff */
[C---:B------:R-:W-:Y:S01]  /*13600*/  LOP3.LUT R8, R31.reuse, 0xffff0000, RZ, 0xc0, !PT ;  /* 0xffff00001f087812 */ /* 0x040fe200078ec0ff */
[----:B------:R-:W-:-:S02]  /*13610*/  IMAD.U32 R31, R31, 0x10000, RZ ;  /* 0x000100001f1f7824 */ /* 0x000fc400078e00ff */
[C---:B------:R-:W-:Y:S01]  /*13620*/  IMAD.U32 R43, R33.reuse, 0x10000, RZ ;  /* 0x00010000212b7824 */ /* 0x040fe200078e00ff */
[----:B------:R-:W-:Y:S01]  /*13630*/  LOP3.LUT R42, R33, 0xffff0000, RZ, 0xc0, !PT ;  /* 0xffff0000212a7812 */ /* 0x000fe200078ec0ff */
[C---:B------:R-:W-:Y:S01]  /*13640*/  IMAD.U32 R30, R20.reuse, 0x10000, RZ ;  /* 0x00010000141e7824 */ /* 0x040fe200078e00ff */
[----:B------:R-:W-:Y:S01]  /*13650*/  LOP3.LUT R29, R20, 0xffff0000, RZ, 0xc0, !PT ;  /* 0xffff0000141d7812 */ /* 0x000fe200078ec0ff */
[C---:B------:R-:W-:Y:S01]  /*13660*/  IMAD.U32 R40, R22.reuse, 0x10000, RZ ;  /* 0x0001000016287824 */ /* 0x040fe200078e00ff */
[C---:B------:R-:W-:Y:S02]  /*13670*/  SHF.L.U32 R20, R21.reuse, 0x10, RZ ;  /* 0x0000001015147819 */ /* 0x040fe400000006ff */
[----:B------:R-:W-:Y:S01]  /*13680*/  LOP3.LUT R41, R21, 0xffff0000, RZ, 0xc0, !PT ;  /* 0xffff000015297812 */ /* 0x000fe200078ec0ff */
[C---:B------:R-:W-:Y:S01]  /*13690*/  IMAD.U32 R21, R23.reuse, 0x10000, RZ ;  /* 0x0001000017157824 */ /* 0x040fe200078e00ff */
[----:B------:R-:W-:Y:S01]  /*136a0*/  LOP3.LUT R22, R22, 0xffff0000, RZ, 0xc0, !PT ;  /* 0xffff000016167812 */ /* 0x000fe200078ec0ff */
[----:B------:R-:W-:Y:S01]  /*136b0*/  @!P0 FADD.FTZ R20, -R20, -RZ ;  /* 0x800000ff14148221 */ /* 0x000fe20000010100 */
[----:B------:R-:W-:Y:S01]  /*136c0*/  LOP3.LUT R23, R23, 0xffff0000, RZ, 0xc0, !PT ;  /* 0xffff000017177812 */ /* 0x000fe200078ec0ff */
[----:B------:R-:W-:Y:S01]  /*136d0*/  @!P0 FADD.FTZ R21, -R21, -RZ ;  /* 0x800000ff15158221 */ /* 0x000fe20000010100 */
[----:B------:R-:W-:Y:S01]  /*136e0*/  SHF.L.U32 R47, R34, 0x10, RZ ;  /* 0x00000010222f7819 */ /* 0x000fe200000006ff */
[----:B------:R-:W-:Y:S01]  /*136f0*/  @!P0 FADD.FTZ R22, -R22, -RZ ;  /* 0x800000ff16168221 */ /* 0x000fe20000010100 */
[----:B------:R-:W-:Y:S01]  /*13700*/  LOP3.LUT R33, R34, 0xffff0000, RZ, 0xc0, !PT ;  /* 0xffff000022217812 */ /* 0x000fe200078ec0ff */
[----:B------:R-:W-:Y:S01]  /*13710*/  IMAD.U32 R34, R35, 0x10000, RZ ;  /* 0x0001000023227824 */ /* 0x000fe200078e00ff */
[C---:B------:R-:W-:Y:S01]  /*13720*/  SHF.L.U32 R45, R32.reuse, 0x10, RZ ;  /* 0x00000010202d7819 */ /* 0x040fe200000006ff */
[----:B------:R-:W-:Y:S01]  /*13730*/  @!P0 FADD.FTZ R41, -R41, -RZ ;  /* 0x800000ff29298221 */ /* 0x000fe20000010100 */
[----:B------:R-:W-:Y:S01]  /*13740*/  LOP3.LUT R32, R32, 0xffff0000, RZ, 0xc0, !PT ;  /* 0xffff000020207812 */ /* 0x000fe200078ec0ff */
[----:B------:R-:W-:Y:S01]  /*13750*/  FMUL.FTZ R43, R43, R20 ;  /* 0x000000142b2b7220 */ /* 0x000fe20000410000 */
[----:B------:R-:W-:Y:S01]  /*13760*/  LOP3.LUT R44, R35, 0xffff0000, RZ, 0xc0, !PT ;  /* 0xffff0000232c7812 */ /* 0x000fe200078ec0ff */
[----:B------:R-:W-:Y:S01]  /*13770*/  @!P0 FADD.FTZ R29, -R29, -RZ ;  /* 0x800000ff1d1d8221 */ /* 0x000fe20000010100 */
[----:B----4-:R-:W-:-:S02]  /*13780*/  IMAD.U32 R20, R37, 0x10000, RZ ;  /* 0x0001000025147824 */ /* 0x010fc400078e00ff */
[----:B------:R-:W-:Y:S01]  /*13790*/  @!P0 FADD.FTZ R23, -R23, -RZ ;  /* 0x800000ff17178221 */ /* 0x000fe20000010100 */
[----:B------:R-:W-:Y:S01]  /*137a0*/  FMUL.FTZ R33, R33, R22 ;  /* 0x0000001621217220 */ /* 0x000fe20000410000 */
[----:B------:R-:W-:Y:S01]  /*137b0*/  FMUL.FTZ R34, R34, R21 ;  /* 0x0000001522227220 */ /* 0x000fe20000410000 */
[----:B------:R-:W-:Y:S01]  /*137c0*/  LOP3.LUT R37, R37, 0xffff0000, RZ, 0xc0, !PT ;  /* 0xffff000025257812 */ /* 0x000fe200078ec0ff */
[----:B------:R-:W-:Y:S01]  /*137d0*/  @!P0 FADD.FTZ R30, -R30, -RZ ;  /* 0x800000ff1e1e8221 */ /* 0x000fe20000010100 */
[----:B------:R-:W-:Y:S01]  /*137e0*/  FMUL.FTZ R41, R42, R41 ;  /* 0x000000292a297220 */ /* 0x000fe20000410000 */
[----:B------:R-:W-:Y:S01]  /*137f0*/  @!P0 FADD.FTZ R40, -R40, -RZ ;  /* 0x800000ff28288221 */ /* 0x000fe20000010100 */
        /* <DEDUP_REMOVED lines=8> */
[----:B------:R-:W-:Y:S01]  /*13880*/  FMUL.FTZ R30, R45, R30 ;  /* 0x0000001e2d1e7220 */ /* 0x000fe20000410000 */
        /* <DEDUP_REMOVED lines=14> */
.L_x_2743:
[----:B------:R-:W-:Y:S05]  /*13970*/  BSYNC B0 ;  /* 0x0000000000007941 */ /* 0x000fea0003800000 */
.L_x_2742:
[----:B-----5:R1:W-:Y:S02]  /*13980*/  STS.128 [R239+0x7000], R28 ;  /* 0x0070001cef007388 */ /* 0x0203e40000000c00 */
.L_x_2735:
[----:B------:R-:W-:Y:S05]  /*13990*/  BSYNC B1 ;  /* 0x0000000000017941 */ /* 0x000fea0003800000 */
.L_x_2734:
[----:B--234-:R-:W-:-:S05]  /*139a0*/  VIADD R18, R146, 0x30 ;  /* 0x0000003092127836 */ /* 0x01cfca0000000000 */
[----:B------:R-:W-:-:S04]  /*139b0*/  ISETP.GE.AND P0, PT, R18, R11, PT ;  /* 0x0000000b1200720c */ /* 0x000fc80003f06270 */
[----:B------:R-:W-:-:S13]  /*139c0*/  ISETP.LT.OR P0, PT, R54, -0x187, P0 ;  /* 0xfffffe793600780c */ /* 0x000fda0000701670 */
[----:B------:R-:W-:Y:S05]  /*139d0*/  @P0 BRA `(.L_x_2705) ;  /* 0x00000018004c0947 */ /* 0x000fea0003800000 */
        /* <DEDUP_REMOVED lines=9> */
[----:B------:R-:W-:Y:S01]  /*13a70*/  IMAD R3, R9, 0x30, RZ ;  /* 0x0000003009037824 */ /* 0x000fe200078e02ff */
[----:B------:R-:W-:Y:S01]  /*13a80*/  MOV R11, R9 ;  /* 0x00000009000b7202 */ /* 0x000fe20000000f00 */
[----:B-1----:R-:W-:-:S03]  /*13a90*/  IMAD.MOV.U32 R20, RZ, RZ, RZ ;  /* 0x000000ffff147224 */ /* 0x002fc600078e00ff */
[----:B------:R-:W-:-:S04]  /*13aa0*/  IADD3 R5, P3, R3, R2, RZ ;  /* 0x0000000203057210 */ /* 0x000fc80007f7e0ff */
[----:B------:R-:W-:-:S03]  /*13ab0*/  LEA.HI.X.SX32 R3, R3, R4, 0x1, P3 ;  /* 0x0000000403037211 */ /* 0x000fc600018f0eff */
[--C-:B------:R-:W-:Y:S02]  /*13ac0*/  @P2 IMAD.MOV R20, RZ, RZ, -R9.reuse ;  /* 0x000000ffff142224 */ /* 0x100fe400078e0a09 */
[----:B------:R-:W-:Y:S02]  /*13ad0*/  IMAD.MOV.U32 R32, RZ, RZ, RZ ;  /* 0x000000ffff207224 */ /* 0x000fe400078e00ff */
[----:B------:R-:W-:Y:S01]  /*13ae0*/  @P2 IMAD.MOV R11, RZ, RZ, -R9 ;  /* 0x000000ffff0b2224 */ /* 0x000fe200078e0a09 */
[----:B------:R-:W-:-:S04]  /*13af0*/  IADD3 R21, P3, R20, R5, RZ ;  /* 0x0000000514157210 */ /* 0x000fc80007f7e0ff */
[----:B------:R-:W-:Y:S02]  /*13b00*/  LEA.HI.X.SX32 R19, R20, R3, 0x1, P3 ;  /* 0x0000000314137211 */ /* 0x000fe400018f0eff */
[----:B-----5:R-:W-:Y:S02]  /*13b10*/  LEA R28, P3, R21, R12, 0x1 ;  /* 0x0000000c151c7211 */ /* 0x020fe400078608ff */
        /* <DEDUP_REMOVED lines=9> */
[----:B------:R-:W2:Y:S01]  /*13bb0*/  LD.E.128 R32, desc[UR6][R32.64] ;  /* 0x0000000620207980 */ /* 0x000ea2000c101d00 */
[C---:B------:R-:W-:Y:S01]  /*13bc0*/  IMAD.U32 R11, R36.reuse, 0x10000, RZ ;  /* 0x00010000240b7824 */ /* 0x040fe200078e00ff */
[----:B------:R-:W-:Y:S02]  /*13bd0*/  LOP3.LUT R5, R36, 0xffff0000, RZ, 0xc0, !PT ;  /* 0xffff000024057812 */ /* 0x000fe400078ec0ff */
[C---:B------:R-:W-:Y:S02]  /*13be0*/  LOP3.LUT R3, R37.reuse, 0xffff0000, RZ, 0xc0, !PT ;  /* 0xffff000025037812 */ /* 0x040fe400078ec0ff */
[----:B------:R-:W-:Y:S01]  /*13bf0*/  SHF.L.U32 R40, R37, 0x10, RZ ;  /* 0x0000001025287819 */ /* 0x000fe200000006ff */
[C---:B------:R-:W-:Y:S01]  /*13c00*/  IMAD.U32 R37, R38.reuse, 0x10000, RZ ;  /* 0x0001000026257824 */ /* 0x040fe200078e00ff */
[----:B------:R-:W-:Y:S02]  /*13c10*/  LOP3.LUT R36, R38, 0xffff0000, RZ, 0xc0, !PT ;  /* 0xffff000026247812 */ /* 0x000fe400078ec0ff */
[----:B------:R-:W-:-:S02]  /*13c20*/  LOP3.LUT R19, R39, 0xffff0000, RZ, 0xc0, !PT ;  /* 0xffff000027137812 */ /* 0x000fc400078ec0ff */
[----:B------:R-:W-:Y:S01]  /*13c30*/  SHF.L.U32 R41, R39, 0x10, RZ ;  /* 0x0000001027297819 */ /* 0x000fe200000006ff */
        /* <DEDUP_REMOVED lines=22> */
[----:B------:R-:W-:Y:S01]  /*13da0*/  FMUL.FTZ R45, R45, R28 ;  /* 0x0000001c2d2d7220 */ /* 0x000fe20000410000 */
[----:B------:R-:W-:Y:S01]  /*13db0*/  LOP3.LUT R22, R23, 0xffff0000, RZ, 0xc0, !PT ;  /* 0xffff000017167812 */ /* 0x000fe200078ec0ff */
[----:B------:R-:W-:Y:S01]  /*13dc0*/  @!P2 FADD.FTZ R42, -R42, -RZ ;  /* 0x800000ff2a2aa221 */ /* 0x000fe20000010100 */
[----:B--2---:R-:W-:Y:S01]  /*13dd0*/  LOP3.LUT R28, R32, 0xffff0000, RZ, 0xc0, !PT ;  /* 0xffff0000201c7812 */ /* 0x004fe200078ec0ff */
[----:B------:R-:W-:Y:S01]  /*13de0*/  FMUL.FTZ R20, R20, R29 ;  /* 0x0000001d14147220 */ /* 0x000fe20000410000 */
[----:B------:R-:W-:-:S02]  /*13df0*/  IMAD.U32 R29, R32, 0x10000, RZ ;  /* 0x00010000201d7824 */ /* 0x000fc400078e00ff */
        /* <DEDUP_REMOVED lines=24> */
.L_x_2745:
[----:B------:R-:W-:Y:S05]  /*13f80*/  BSYNC B0 ;  /* 0x0000000000007941 */ /* 0x000fea0003800000 */
.L_x_2744:
[----:B-----5:R3:W-:Y:S04]  /*13f90*/  STS.128 [R239+0x1800], R36 ;  /* 0x00180024ef007388 */ /* 0x0207e80000000c00 */
[----:B------:R3:W5:Y:S01]  /*13fa0*/  LD.E.128 R40, desc[UR6][R16.64+0x80] ;  /* 0x0000800610287980 */ /* 0x000762000c101d00 */
[----:B------:R-:W-:Y:S04]  /*13fb0*/  BSSY B0, `(.L_x_2746) ;  /* 0x0000055000007945 */ /* 0x000fe80003800000 */
        /* <DEDUP_REMOVED lines=10> */
[----:B-1----:R-:W-:-:S04]  /*14060*/  IADD3 R21, P2, R8, R5, RZ ;  /* 0x0000000508157210 */ /* 0x002fc80007f5e0ff */
[----:B------:R-:W-:Y:S02]  /*14070*/  LEA.HI.X.SX32 R19, R8, R3, 0x1, P2 ;  /* 0x0000000308137211 */ /* 0x000fe400010f0eff */
[C---:B------:R-:W-:Y:S02]  /*14080*/  LEA R28, P2, R21.reuse, R12, 0x1 ;  /* 0x0000000c151c7211 */ /* 0x040fe400078408ff */
        /* <DEDUP_REMOVED lines=8> */
[----:B------:R-:W2:Y:S03]  /*14110*/  LD.E.128 R20, desc[UR6][R20.64+0x80] ;  /* 0x0000800614147980 */ /* 0x000ea6000c101d00 */
[----:B------:R-:W-:-:S06]  /*14120*/  LEA.HI.X R33, R5, R15, R3, 0x1, P2 ;  /* 0x0000000f05217211 */ /* 0x000fcc00010f0c03 */
[----:B------:R-:W2:Y:S01]  /*14130*/  LD.E.128 R32, desc[UR6][R32.64] ;  /* 0x0000000620207980 */ /* 0x000ea2000c101d00 */
[C---:B-----5:R-:W-:Y:S01]  /*14140*/  IMAD.U32 R8, R40.reuse, 0x10000, RZ ;  /* 0x0001000028087824 */ /* 0x060fe200078e00ff */
[----:B------:R-:W-:Y:S01]  /*14150*/  LOP3.LUT R5, R40, 0xffff0000, RZ, 0xc0, !PT ;  /* 0xffff000028057812 */ /* 0x000fe200078ec0ff */
[C---:B---3--:R-:W-:Y:S01]  /*14160*/  IMAD.U32 R36, R42.reuse, 0x10000, RZ ;  /* 0x000100002a247824 */ /* 0x048fe200078e00ff */
        /* <DEDUP_REMOVED lines=8> */
[C---:B------:R-:W-:Y:S01]  /*141f0*/  SHF.L.U32 R28, R29.reuse, 0x10, RZ ;  /* 0x000000101d1c7819 */ /* 0x040fe200000006ff */
[----:B------:R-:W-:Y:S01]  /*14200*/  @!P1 FADD.FTZ R38, -R38, -RZ ;  /* 0x800000ff26269221 */ /* 0x000fe20000010100 */
        /* <DEDUP_REMOVED lines=47> */
.L_x_2747:
[----:B------:R-:W-:Y:S05]  /*14500*/  BSYNC B0 ;  /* 0x0000000000007941 */ /* 0x000fea0003800000 */
.L_x_2746:
[----:B-----5:R4:W-:Y:S04]  /*14510*/  STS.128 [R239+0x3800], R40 ;  /* 0x00380028ef007388 */ /* 0x0209e80000000c00 */
[----:B---3--:R4:W5:Y:S01]  /*14520*/  LD.E.128 R36, desc[UR6][R16.64+0x100] ;  /* 0x0001000610247980 */ /* 0x008962000c101d00 */
[----:B------:R-:W-:Y:S04]  /*14530*/  BSSY B0, `(.L_x_2748) ;  /* 0x0000055000007945 */ /* 0x000fe80003800000 */
[----:B------:R-:W-:Y:S05]  /*14540*/  @P0 BRA `(.L_x_2749) ;  /* 0x00000004004c0947 */ /* 0x000fea0003800000 */
[----:B------:R-:W-:Y:S01]  /*14550*/  ISETP.GE.AND P0, PT, R0, R9, PT ;  /* 0x000000090000720c */ /* 0x000fe20003f06270 */
[----:B------:R-:W-:Y:S02]  /*14560*/  IMAD.MOV.U32 R0, RZ, RZ, 0x30 ;  /* 0x00000030ff007424 */ /* 0x000fe400078e00ff */
[----:B------:R-:W-:Y:S02]  /*14570*/  IMAD.MOV.U32 R11, RZ, RZ, RZ ;  /* 0x000000ffff0b7224 */ /* 0x000fe400078e00ff */
[----:B------:R-:W-:-:S05]  /*14580*/  IMAD R5, R9, R0, 0x80 ;  /* 0x0000008009057424 */ /* 0x000fca00078e0200 */
[----:B------:R-:W-:-:S03]  /*14590*/  IADD3 R3, P1, R5, R2, RZ ;  /* 0x0000000205037210 */ /* 0x000fc60007f3e0ff */
[----:B------:R-:W-:Y:S02]  /*145a0*/  @P0 IADD3 R11, -R9, RZ, RZ ;  /* 0x000000ff090b0210 */ /* 0x000fe40007ffe1ff */
[----:B------:R-:W-:Y:S01]  /*145b0*/  LEA.HI.X.SX32 R0, R5, R4, 0x1, P1 ;  /* 0x0000000405007211 */ /* 0x000fe200008f0eff */
[--C-:B------:R-:W-:Y:S01]  /*145c0*/  IMAD.MOV.U32 R5, RZ, RZ, R9.reuse ;  /* 0x000000ffff057224 */ /* 0x100fe200078e0009 */
[----:B------:R-:W-:Y:S01]  /*145d0*/  IADD3 R19, P1, R11, R3, RZ ;  /* 0x000000030b137210 */ /* 0x000fe20007f3e0ff */
[----:B------:R-:W-:-:S03]  /*145e0*/  @P0 IMAD.MOV R5, RZ, RZ, -R9 ;  /* 0x000000ffff050224 */ /* 0x000fc600078e0a09 */
[----:B------:R-:W-:Y:S01]  /*145f0*/  LEA.HI.X.SX32 R11, R11, R0, 0x1, P1 ;  /* 0x000000000b0b7211 */ /* 0x000fe200008f0eff */
[----:B-1----:R-:W-:Y:S01]  /*14600*/  IMAD.WIDE R20, R5, 0x2, R16 ;  /* 0x0000000205147825 */ /* 0x002fe200078e0210 */
[C---:B------:R-:W-:Y:S02]  /*14610*/  LEA R28, P1, R19.reuse, R12, 0x1 ;  /* 0x0000000c131c7211 */ /* 0x040fe400078208ff */
[----:B------:R-:W-:Y:S01]  /*14620*/  MOV R5, RZ ;  /* 0x000000ff00057202 */ /* 0x000fe20000000f00 */
[----:B------:R-:W-:Y:S01]  /*14630*/  @P0 IMAD.MOV R5, RZ, RZ, -R9 ;  /* 0x000000ffff050224 */ /* 0x000fe200078e0a09 */
[----:B------:R-:W-:Y:S01]  /*14640*/  LEA.HI.X R29, R19, R13, R11, 0x1, P1 ;  /* 0x0000000d131d7211 */ /* 0x000fe200008f0c0b */
[----:B------:R-:W3:Y:S03]  /*14650*/  LD.E.128 R20, desc[UR6][R20.64+0x100] ;  /* 0x0001000614147980 */ /* 0x000ee6000c101d00 */
[----:B------:R-:W-:-:S02]  /*14660*/  IADD3 R3, P1, R5, R3, RZ ;  /* 0x0000000305037210 */ /* 0x000fc40007f3e0ff */
[----:B------:R-:W2:Y:S02]  /*14670*/  LD.E.128 R28, desc[UR6][R28.64] ;  /* 0x000000061c1c7980 */ /* 0x000ea4000c101d00 */
        /* <DEDUP_REMOVED lines=12> */
[----:B---3--:R-:W-:Y:S01]  /*14740*/  IMAD.U32 R45, R20, 0x10000, RZ ;  /* 0x00010000142d7824 */ /* 0x008fe200078e00ff */
[----:B----4-:R-:W-:Y:S01]  /*14750*/  SHF.L.U32 R43, R21, 0x10, RZ ;  /* 0x00000010152b7819 */ /* 0x010fe200000006ff */
[C---:B--2---:R-:W-:Y:S01]  /*14760*/  IMAD.U32 R38, R28.reuse, 0x10000, RZ ;  /* 0x000100001c267824 */ /* 0x044fe200078e00ff */
[----:B------:R-:W-:Y:S01]  /*14770*/  LOP3.LUT R37, R28, 0xffff0000, RZ, 0xc0, !PT ;  /* 0xffff00001c257812 */ /* 0x000fe200078ec0ff */
[C---:B------:R-:W-:Y:S01]  /*14780*/  IMAD.U32 R40, R30.reuse, 0x10000, RZ ;  /* 0x000100001e287824 */ /* 0x040fe200078e00ff */
[C---:B------:R-:W-:Y:S02]  /*14790*/  SHF.L.U32 R28, R29.reuse, 0x10, RZ ;  /* 0x000000101d1c7819 */ /* 0x040fe400000006ff */
[----:B------:R-:W-:Y:S02]  /*147a0*/  LOP3.LUT R30, R30, 0xffff0000, RZ, 0xc0, !PT ;  /* 0xffff00001e1e7812 */ /* 0x000fe400078ec0ff */
[----:B------:R-:W-:-:S02]  /*147b0*/  LOP3.LUT R41, R29, 0xffff0000, RZ, 0xc0, !PT ;  /* 0xffff00001d297812 */ /* 0x000fc400078ec0ff */
[----:B------:R-:W-:Y:S02]  /*147c0*/  SHF.L.U32 R29, R31, 0x10, RZ ;  /* 0x000000101f1d7819 */ /* 0x000fe400000006ff */
        /* <DEDUP_REMOVED lines=13> */
[----:B------:R-:W-:Y:S01]  /*148a0*/  FMUL.FTZ R20, R20, R37 ;  /* 0x0000002514147220 */ /* 0x000fe20000410000 */
[----:B------:R-:W-:Y:S01]  /*148b0*/  FMUL.FTZ R43, R43, R28 ;  /* 0x0000001c2b2b7220 */ /* 0x000fe20000410000 */
[----:B------:R-:W-:Y:S01]  /*148c0*/  @!P0 FADD.FTZ R40, -R40, -RZ ;  /* 0x800000ff28288221 */ /* 0x000fe20000010100 */
[----:B------:R-:W-:Y:S01]  /*148d0*/  @!P0 FADD.FTZ R31, -R31, -RZ ;  /* 0x800000ff1f1f8221 */ /* 0x000fe20000010100 */
[----:B------:R-:W-:Y:S01]  /*148e0*/  FMUL.FTZ R30, R21, R30 ;  /* 0x0000001e151e7220 */ /* 0x000fe20000410000 */
[C---:B------:R-:W-:Y:S01]  /*148f0*/  IMAD.U32 R28, R32.reuse, 0x10000, RZ ;  /* 0x00010000201c7824 */ /* 0x040fe200078e00ff */
[----:B------:R-:W-:Y:S01]  /*14900*/  LOP3.LUT R23, R32, 0xffff0000, RZ, 0xc0, !PT ;  /* 0xffff000020177812 */ /* 0x000fe200078ec0ff */
[----:B------:R-:W-:Y:S01]  /*14910*/  FMUL.FTZ R22, R22, R29 ;  /* 0x0000001d16167220 */ /* 0x000fe20000410000 */
[----:B------:R-:W-:-:S02]  /*14920*/  SHF.L.U32 R21, R33, 0x10, RZ ;  /* 0x0000001021157819 */ /* 0x000fc400000006ff */
        /* <DEDUP_REMOVED lines=21> */
.L_x_2749:
[----:B------:R-:W-:Y:S05]  /*14a80*/  BSYNC B0 ;  /* 0x0000000000007941 */ /* 0x000fea0003800000 */
.L_x_2748:
[----:B-----5:R3:W-:Y:S04]  /*14a90*/  STS.128 [R239+0x5800], R36 ;  /* 0x00580024ef007388 */ /* 0x0207e80000000c00 */
[----:B-1----:R3:W5:Y:S01]  /*14aa0*/  LD.E.128 R20, desc[UR6][R16.64+0x180] ;  /* 0x0001800610147980 */ /* 0x002762000c101d00 */
[----:B------:R-:W-:Y:S01]  /*14ab0*/  IADD3 R24, R24, 0xc0, RZ ;  /* 0x000000c018187810 */ /* 0x000fe20007ffe0ff */
[----:B------:R-:W-:Y:S03]  /*14ac0*/  BSSY B0, `(.L_x_2750) ;  /* 0x0000056000007945 */ /* 0x000fe60003800000 */
[----:B------:R-:W-:-:S13]  /*14ad0*/  ISETP.GE.AND P0, PT, R24, R7, PT ;  /* 0x000000071800720c */ /* 0x000fda0003f06270 */
        /* <DEDUP_REMOVED lines=18> */
[----:B------:R-:W3:Y:S02]  /*14c00*/  LD.E.128 R32, desc[UR6][R32.64] ;  /* 0x0000000620207980 */ /* 0x000ee4000c101d00 */
[----:B------:R-:W-:-:S04]  /*14c10*/  IADD3 R5, P1, R3, R2, RZ ;  /* 0x0000000203057210 */ /* 0x000fc80007f3e0ff */
        /* <DEDUP_REMOVED lines=13> */
[----:B---34-:R-:W-:Y:S01]  /*14cf0*/  LOP3.LUT R17, R30, 0xffff0000, RZ, 0xc0, !PT ;  /* 0xffff00001e117812 */ /* 0x018fe200078ec0ff */
[C---:B------:R-:W-:Y:S01]  /*14d00*/  IMAD.U32 R11, R28.reuse, 0x10000, RZ ;  /* 0x000100001c0b7824 */ /* 0x040fe200078e00ff */
[----:B------:R-:W-:Y:S02]  /*14d10*/  SHF.L.U32 R8, R29, 0x10, RZ ;  /* 0x000000101d087819 */ /* 0x000fe400000006ff */
[----:B------:R-:W-:Y:S02]  /*14d20*/  SHF.L.U32 R16, R31, 0x10, RZ ;  /* 0x000000101f107819 */ /* 0x000fe400000006ff */
        /* <DEDUP_REMOVED lines=47> */
.L_x_2751:
[----:B------:R-:W-:Y:S05]  /*15020*/  BSYNC B0 ;  /* 0x0000000000007941 */ /* 0x000fea0003800000 */
.L_x_2750:
[----:B-----5:R1:W-:Y:S01]  /*15030*/  STS.128 [R239+0x7800], R20 ;  /* 0x00780014ef007388 */ /* 0x0203e20000000c00 */
[----:B------:R-:W-:Y:S05]  /*15040*/  BRA `(.L_x_2705) ;  /* 0x0000000000b07947 */ /* 0x000fea0003800000 */
.L_x_2673:
[----:B------:R-:W-:Y:S02]  /*15050*/  IMAD.IADD R7, R238, 0x1, -R61 ;  /* 0x00000001ee077824 */ /* 0x000fe400078e0a3d */
[C---:B------:R-:W-:Y:S02]  /*15060*/  VIADD R6, R146.reuse, 0x10 ;  /* 0x0000001092067836 */ /* 0x040fe40000000000 */
[C---:B------:R-:W-:Y:S01]  /*15070*/  VIADD R18, R146.reuse, 0x30 ;  /* 0x0000003092127836 */ /* 0x040fe20000000000 */
[CC--:B------:R-:W-:Y:S01]  /*15080*/  ISETP.GE.AND P6, PT, R146.reuse, R7.reuse, PT ;  /* 0x000000079200720c */ /* 0x0c0fe20003fc6270 */
[----:B---3--:R-:W-:Y:S01]  /*15090*/  VIADD R10, R146, 0x20 ;  /* 0x00000020920a7836 */ /* 0x008fe20000000000 */
[-C--:B------:R-:W-:Y:S02]  /*150a0*/  ISETP.GE.AND P5, PT, R6, R7.reuse, PT ;  /* 0x000000070600720c */ /* 0x080fe40003fa6270 */
[-C--:B------:R-:W-:Y:S02]  /*150b0*/  ISETP.GE.AND P3, PT, R18, R7.reuse, PT ;  /* 0x000000071200720c */ /* 0x080fe40003f66270 */
[----:B------:R-:W-:-:S07]  /*150c0*/  ISETP.GE.AND P4, PT, R10, R7, PT ;  /* 0x000000070a00720c */ /* 0x000fce0003f86270 */
[C---:B-----5:R-:W-:Y:S02]  /*150d0*/  @!P6 LEA R8, P2, R148.reuse, R154, 0x1 ;  /* 0x0000009a9408e211 */ /* 0x060fe400078408ff */
[-C--:B------:R-:W-:Y:S02]  /*150e0*/  @!P5 IADD3 R7, P1, R5, R148.reuse, RZ ;  /* 0x000000940507d210 */ /* 0x080fe40007f3e0ff */
[----:B------:R-:W-:Y:S01]  /*150f0*/  @!P3 IMAD.MOV.U32 R12, RZ, RZ, R148 ;  /* 0x000000ffff0cb224 */ /* 0x000fe200078e0094 */
[--C-:B------:R-:W-:Y:S01]  /*15100*/  @!P6 LEA.HI.X R9, R148, R155, R151.reuse, 0x1, P2 ;  /* 0x0000009b9409e211 */ /* 0x100fe200010f0c97 */
[--C-:B------:R-:W-:Y:S01]  /*15110*/  @!P3 IMAD.MOV.U32 R13, RZ, RZ, R151.reuse ;  /* 0x000000ffff0db224 */ /* 0x100fe200078e0097 */
[C---:B------:R-:W-:Y:S01]  /*15120*/  @!P4 LEA R5, P0, R152.reuse, R148, 0x5 ;  /* 0x000000949805c211 */ /* 0x040fe200078028ff */
[----:B------:R-:W-:Y:S01]  /*15130*/  @!P5 IMAD.X R3, R3, 0x1, R151, P1 ;  /* 0x000000010303d824 */ /* 0x000fe200008e0697 */
[-C--:B------:R-:W-:Y:S01]  /*15140*/  @!P5 LEA R14, P1, R7, R154.reuse, 0x1 ;  /* 0x0000009a070ed211 */ /* 0x080fe200078208ff */
[----:B------:R-:W-:Y:S01]  /*15150*/  @!P3 IMAD R0, R153, 0x30, RZ ;  /* 0x000000309900b824 */ /* 0x000fe200078e02ff */
[C---:B------:R-:W-:Y:S01]  /*15160*/  @!P4 LEA.HI.X R150, R152.reuse, R151, R153, 0x5, P0 ;  /* 0x000000979896c211 */ /* 0x040fe200000f2c99 */
[----:B------:R-:W-:Y:S01]  /*15170*/  @!P3 IMAD.WIDE.U32 R12, R152, 0x30, R12 ;  /* 0x00000030980cb825 */ /* 0x000fe200078e000c */
[-C--:B------:R-:W-:Y:S01]  /*15180*/  @!P5 LEA.HI.X R15, R7, R155.reuse, R3, 0x1, P1 ;  /* 0x0000009b070fd211 */ /* 0x080fe200008f0c03 */
[----:B------:R-:W-:Y:S01]  /*15190*/  @!PT LDS RZ, [RZ] ;  /* 0x00000000fffff984 */ /* 0x000fe20000000800 */
[----:B------:R-:W-:Y:S01]  /*151a0*/  @!PT LDS RZ, [RZ] ;  /* 0x00000000fffff984 */ /* 0x000fe20000000800 */
[----:B------:R-:W-:Y:S01]  /*151b0*/  @!PT LDS RZ, [RZ] ;  /* 0x00000000fffff984 */ /* 0x000fe20000000800 */
[----:B------:R1:W-:Y:S01]  /*151c0*/  @!P6 LDGSTS.E.BYPASS.LTC128B.128 [R239], desc[UR6][R8.64] ;  /* 0x0000000008efefae */ /* 0x0003e2000b901d46 */
[-C--:B------:R-:W-:Y:S01]  /*151d0*/  @!P4 LEA R4, P1, R5, R154.reuse, 0x1 ;  /* 0x0000009a0504c211 */ /* 0x080fe200078208ff */
[----:B------:R-:W-:Y:S01]  /*151e0*/  @!P3 IMAD.IADD R3, R13, 0x1, R0 ;  /* 0x000000010d03b824 */ /* 0x000fe200078e0200 */
[----:B------:R-:W-:Y:S01]  /*151f0*/  @!P3 LEA R2, P0, R12, R154, 0x1 ;  /* 0x0000009a0c02b211 */ /* 0x000fe200078008ff */
[----:B------:R1:W-:Y:S01]  /*15200*/  @!P6 LDGSTS.E.BYPASS.LTC128B.128 [R239+0x2000], desc[UR6][R8.64+0x80] ;  /* 0x0200008008efefae */ /* 0x0003e2000b901d46 */
[----:B------:R-:W-:-:S02]  /*15210*/  @!P4 LEA.HI.X R5, R5, R155, R150, 0x1, P1 ;  /* 0x0000009b0505c211 */ /* 0x000fc400008f0c96 */
[----:B------:R-:W-:Y:S01]  /*15220*/  @!P3 LEA.HI.X R3, R12, R155, R3, 0x1, P0 ;  /* 0x0000009b0c03b211 */ /* 0x000fe200000f0c03 */
[----:B------:R1:W-:Y:S04]  /*15230*/  @!P6 LDGSTS.E.BYPASS.LTC128B.128 [R239+0x4000], desc[UR6][R8.64+0x100] ;  /* 0x0400010008efefae */ /* 0x0003e8000b901d46 */
        /* <DEDUP_REMOVED lines=12> */
[----:B------:R1:W-:Y:S02]  /*15300*/  @!P3 LDGSTS.E.BYPASS.LTC128B.128 [R239+0x7800], desc[UR6][R2.64+0x180] ;  /* 0x0780018002efbfae */ /* 0x0003e4000b901d46 */
.L_x_2705:
[----:B------:R-:W-:Y:S05]  /*15310*/  BSYNC B2 ;  /* 0x0000000000027941 */ /* 0x000fea0003800000 */
.L_x_2672:
[----:B------:R-:W-:Y:S01]  /*15320*/  VIADD R241, R165, 0xffffffff ;  /* 0xffffffffa5f17836 */ /* 0x000fe20000000000 */
[----:B------:R-:W-:Y:S01]  /*15330*/  SHF.R.S32.HI R0, RZ, 0x4, R69 ;  /* 0x00000004ff007819 */ /* 0x000fe20000011445 */
[----:B------:R-:W-:Y:S02]  /*15340*/  IMAD.SHL.U32 R25, R65, 0x40, RZ ;  /* 0x0000004041197824 */ /* 0x000fe400078e00ff */
[----:B-1----:R-:W-:Y:S01]  /*15350*/  IMAD.SHL.U32 R3, R241, 0x40, RZ ;  /* 0x00000040f1037824 */ /* 0x002fe200078e00ff */
[----:B------:R-:W-:Y:S02]  /*15360*/  LEA.HI R69, R69, R0, RZ, 0x1 ;  /* 0x0000000045457211 */ /* 0x000fe400078f08ff */
[----:B------:R-:W-:Y:S01]  /*15370*/  LOP3.LUT R25, R25, 0xfffffe00, RZ, 0xc0, !PT ;  /* 0xfffffe0019197812 */ /* 0x000fe200078ec0ff */
[----:B------:R-:W-:Y:S01]  /*15380*/  IMAD.IADD R5, R52, 0x1, -R3 ;  /* 0x0000000134057824 */ /* 0x000fe200078e0a03 */
[----:B------:R-:W-:-:S04]  /*15390*/  LOP3.LUT R69, R69, 0xfffffffe, RZ, 0xc0, !PT ;  /* 0xfffffffe45457812 */ /* 0x000fc800078ec0ff */
[-C--:B------:R-:W-:Y:S01]  /*153a0*/  ISETP.GE.AND P1, PT, R146, R5.reuse, PT ;  /* 0x000000059200720c */ /* 0x080fe20003f26270 */
[----:B------:R-:W-:Y:S01]  /*153b0*/  IMAD.IADD R69, R0, 0x1, -R69 ;  /* 0x0000000100457824 */ /* 0x000fe200078e0a45 */
[-C--:B------:R-:W-:Y:S02]  /*153c0*/  ISETP.GE.AND P4, PT, R6, R5.reuse, PT ;  /* 0x000000050600720c */ /* 0x080fe40003f86270 */
[-C--:B------:R-:W-:Y:S02]  /*153d0*/  ISETP.GE.AND P5, PT, R18, R5.reuse, PT ;  /* 0x000000051200720c */ /* 0x080fe40003fa6270 */
[-C--:B------:R-:W-:Y:S02]  /*153e0*/  ISETP.GE.AND P6, PT, R10, R5.reuse, PT ;  /* 0x000000050a00720c */ /* 0x080fe40003fc6270 */
[-C--:B------:R-:W-:Y:S02]  /*153f0*/  ISETP.GE.AND P3, PT, R6, R5.reuse, PT ;  /* 0x000000050600720c */ /* 0x080fe40003f66270 */
[----:B------:R-:W-:-:S03]  /*15400*/  ISETP.GE.AND P2, PT, R10, R5, PT ;  /* 0x000000050a00720c */ /* 0x000fc60003f46270 */
[----:B------:R-:W-:Y:S02]  /*15410*/  @!P1 IMAD.MOV.U32 R230, RZ, RZ, R232 ;  /* 0x000000ffffe69224 */ /* 0x000fe400078e00e8 */
[CC--:B------:R-:W-:Y:S02]  /*15420*/  @!P4 LEA R6, P0, R66.reuse, R232.reuse, 0x1 ;  /* 0x000000e84206c211 */ /* 0x0c0fe400078008ff */
[----:B------:R-:W-:Y:S01]  /*15430*/  @!P5 IMAD R2, R167, 0x60, RZ ;  /* 0x00000060a702d824 */ /* 0x000fe200078e02ff */
[----:B------:R-:W-:Y:S01]  /*15440*/  @!PT LDS RZ, [RZ] ;  /* 0x00000000fffff984 */ /* 0x000fe20000000800 */
[----:B------:R-:W-:Y:S01]  /*15450*/  @!PT LDS RZ, [RZ] ;  /* 0x00000000fffff984 */ /* 0x000fe20000000800 */
[----:B------:R-:W-:Y:S01]  /*15460*/  @!PT LDS RZ, [RZ] ;  /* 0x00000000fffff984 */ /* 0x000fe20000000800 */
[----:B------:R-:W-:Y:S01]  /*15470*/  @!P1 LDGSTS.E.BYPASS.LTC128B.128 [R239+0x8000], desc[UR6][R230.64] ;  /* 0x08000000e6ef9fae */ /* 0x000fe2000b901d46 */
[-C--:B------:R-:W-:Y:S02]  /*15480*/  @!P4 LEA.HI.X R7, R66, R231.reuse, R67, 0x1, P0 ;  /* 0x000000e74207c211 */ /* 0x080fe400000f0c43 */
[C---:B------:R-:W-:Y:S01]  /*15490*/  @!P6 LEA R10, P0, R166.reuse, R232, 0x6 ;  /* 0x000000e8a60ae211 */ /* 0x040fe200078030ff */
[----:B------:R-:W-:Y:S03]  /*154a0*/  @!P1 LDGSTS.E.BYPASS.LTC128B.128 [R239+0xa000], desc[UR6][R230.64+0x80] ;  /* 0x0a000080e6ef9fae */ /* 0x000fe6000b901d46 */
[----:B------:R-:W-:Y:S01]  /*154b0*/  @!P6 LEA.HI.X R11, R166, R231, R167, 0x6, P0 ;  /* 0x000000e7a60be211 */ /* 0x000fe200000f34a7 */
[----:B------:R-:W-:Y:S04]  /*154c0*/  @!P1 LDGSTS.E.BYPASS.LTC128B.128 [R239+0xc000], desc[UR6][R230.64+0x100] ;  /* 0x0c000100e6ef9fae */ /* 0x000fe8000b901d46 */
[----:B------:R1:W-:Y:S01]  /*154d0*/  @!P1 LDGSTS.E.BYPASS.LTC128B.128 [R239+0xe000], desc[UR6][R230.64+0x180] ;  /* 0x0e000180e6ef9fae */ /* 0x0003e2000b901d46 */
[----:B------:R-:W-:-:S03]  /*154e0*/  ISETP.GE.AND P1, PT, R18, R5, PT ;  /* 0x000000051200720c */ /* 0x000fc60003f26270 */
[----:B------:R-:W-:Y:S04]  /*154f0*/  @!P4 LDGSTS.E.BYPASS.LTC128B.128 [R239+0x8800], desc[UR6][R6.64] ;  /* 0x0880000006efcfae */ /* 0x000fe8000b901d46 */
[----:B------:R-:W-:Y:S04]  /*15500*/  @!P4 LDGSTS.E.BYPASS.LTC128B.128 [R239+0xa800], desc[UR6][R6.64+0x80] ;  /* 0x0a80008006efcfae */ /* 0x000fe8000b901d46 */
[----:B------:R-:W-:Y:S02]  /*15510*/  @!P4 LDGSTS.E.BYPASS.LTC128B.128 [R239+0xc800], desc[UR6][R6.64+0x100] ;  /* 0x0c80010006efcfae */ /* 0x000fe4000b901d46 */
[----:B------:R-:W-:-:S02]  /*15520*/  @!P1 IMAD R0, R169, 0x60, RZ ;  /* 0x00000060a9009824 */ /* 0x000fc400078e02ff */
[----:B------:R2:W-:Y:S01]  /*15530*/  @!P4 LDGSTS.E.BYPASS.LTC128B.128 [R239+0xe800], desc[UR6][R6.64+0x180] ;  /* 0x0e80018006efcfae */ /* 0x0005e2000b901d46 */
[C---:B------:R-:W-:Y:S01]  /*15540*/  ISETP.GE.AND P4, PT, R146.reuse, R5, PT ;  /* 0x000000059200720c */ /* 0x040fe20003f86270 */
[----:B------:R-:W-:Y:S02]  /*15550*/  IMAD.SHL.U32 R146, R146, 0x8, RZ ;  /* 0x0000000892927824 */ /* 0x000fe400078e00ff */
[----:B------:R-:W-:Y:S04]  /*15560*/  @!P6 LDGSTS.E.BYPASS.LTC128B.128 [R239+0x9000], desc[UR6][R10.64] ;  /* 0x090000000aefefae */ /* 0x000fe8000b901d46 */
[----:B------:R-:W-:Y:S01]  /*15570*/  @!P6 LDGSTS.E.BYPASS.LTC128B.128 [R239+0xb000], desc[UR6][R10.64+0x80] ;  /* 0x0b0000800aefefae */ /* 0x000fe2000b901d46 */
[----:B-1----:R-:W-:-:S03]  /*15580*/  @!P5 IMAD.MOV.U32 R230, RZ, RZ, R232 ;  /* 0x000000ffffe6d224 */ /* 0x002fc600078e00e8 */
[----:B------:R-:W-:Y:S01]  /*15590*/  @!P6 LDGSTS.E.BYPASS.LTC128B.128 [R239+0xd000], desc[UR6][R10.64+0x100] ;  /* 0x0d0001000aefefae */ /* 0x000fe2000b901d46 */
[----:B------:R-:W-:-:S03]  /*155a0*/  @!P5 IMAD.WIDE.U32 R8, R166, 0x60, R230 ;  /* 0x00000060a608d825 */ /* 0x000fc600078e00e6 */
[----:B------:R1:W-:Y:S01]  /*155b0*/  @!P6 LDGSTS.E.BYPASS.LTC128B.128 [R239+0xf000], desc[UR6][R10.64+0x180] ;  /* 0x0f0001800aefefae */ /* 0x0003e2000b901d46 */
[----:B---3-5:R-:W-:Y:S02]  /*155c0*/  @!P5 IMAD.IADD R13, R2, 0x1, R9 ;  /* 0x00000001020dd824 */ /* 0x028fe400078e0209 */
[----:B------:R-:W-:Y:S02]  /*155d0*/  @!P5 IMAD.MOV.U32 R12, RZ, RZ, R8 ;  /* 0x000000ffff0cd224 */ /* 0x000fe400078e0008 */
[----:B------:R-:W-:Y:S02]  /*155e0*/  IMAD.SHL.U32 R2, R62, 0x40, RZ ;  /* 0x000000403e027824 */ /* 0x000fe400078e00ff */
[----:B------:R-:W-:Y:S01]  /*155f0*/  @!P1 IMAD.WIDE.U32 R8, R168, 0x60, R244 ;  /* 0x00000060a8089825 */ /* 0x000fe200078e00f4 */
[----:B------:R-:W-:Y:S01]  /*15600*/  @!P5 LDGSTS.E.BYPASS.LTC128B.128 [R239+0x9800], desc[UR6][R12.64] ;  /* 0x098000000cefdfae */ /* 0x000fe2000b901d46 */
[C---:B--2---:R-:W-:Y:S02]  /*15610*/  @!P3 LEA R6, P0, R63.reuse, R244, 0x1 ;  /* 0x000000f43f06b211 */ /* 0x044fe400078008ff */
[----:B------:R-:W-:Y:S01]  /*15620*/  LOP3.LUT R5, R2, 0x1c0, RZ, 0xc0, !PT ;  /* 0x000001c002057812 */ /* 0x000fe200078ec0ff */
[----:B------:R-:W-:Y:S01]  /*15630*/  @!P5 LDGSTS.E.BYPASS.LTC128B.128 [R239+0xb800], desc[UR6][R12.64+0x80] ;  /* 0x0b8000800cefdfae */ /* 0x000fe2000b901d46 */
[----:B------:R-:W-:Y:S01]  /*15640*/  IMAD.SHL.U32 R2, R68, 0x40, RZ ;  /* 0x0000004044027824 */ /* 0x000fe200078e00ff */
[----:B------:R-:W-:Y:S01]  /*15650*/  @!P3 LEA.HI.X R7, R63, R245, R64, 0x1, P0 ;  /* 0x000000f53f07b211 */ /* 0x000fe200000f0c40 */
[----:B------:R-:W-:Y:S01]  /*15660*/  @!P1 IMAD.IADD R9, R0, 0x1, R9 ;  /* 0x0000000100099824 */ /* 0x000fe200078e0209 */
[----:B------:R-:W-:Y:S01]  /*15670*/  @!P5 LDGSTS.E.BYPASS.LTC128B.128 [R239+0xd800], desc[UR6][R12.64+0x100] ;  /* 0x0d8001000cefdfae */ /* 0x000fe2000b901d46 */
[----:B------:R-:W-:-:S02]  /*15680*/  LOP3.LUT R4, R5, 0x8, R146, 0xf8, !PT ;  /* 0x0000000805047812 */ /* 0x000fc400078ef892 */
[----:B------:R-:W-:Y:S01]  /*15690*/  SHF.R.U32.HI R5, RZ, 0x3, R5 ;  /* 0x00000003ff057819 */ /* 0x000fe20000011605 */
[----:B------:R2:W-:Y:S01]  /*156a0*/  @!P5 LDGSTS.E.BYPASS.LTC128B.128 [R239+0xf800], desc[UR6][R12.64+0x180] ;  /* 0x0f8001800cefdfae */ /* 0x0005e2000b901d46 */
[----:B------:R-:W-:Y:S02]  /*156b0*/  LOP3.LUT R2, R2, 0x1c0, RZ, 0xc0, !PT ;  /* 0x000001c002027812 */ /* 0x000fe400078ec0ff */
[----:B------:R-:W-:Y:S01]  /*156c0*/  LOP3.LUT R4, R4, R5, RZ, 0x3c, !PT ;  /* 0x0000000504047212 */ /* 0x000fe200078e3cff */
[----:B------:R-:W0:Y:S01]  /*156d0*/  LDGDEPBAR ;  /* 0x00000000000079af */ /* 0x000e220000000000 */
[----:B-1----:R-:W-:Y:S01]  /*156e0*/  @!P2 LEA R10, P0, R168, R244, 0x6 ;  /* 0x000000f4a80aa211 */ /* 0x002fe200078030ff */
[----:B------:R-:W-:Y:S02]  /*156f0*/  IMAD R5, R60, 0x400, R25 ;  /* 0x000004003c057824 */ /* 0x000fe400078e0219 */
[----:B------:R-:W3:Y:S01]  /*15700*/  LD.E R24, desc[UR6][R26.64+0x188] ;  /* 0x000188061a187980 */ /* 0x000ee2000c101900 */
[C---:B------:R-:W-:Y:S01]  /*15710*/  IMAD R225, R69.reuse, 0x200, R4 ;  /* 0x0000020045e17824 */ /* 0x040fe200078e0204 */
[----:B------:R-:W-:Y:S01]  /*15720*/  @!P2 LEA.HI.X R11, R168, R245, R169, 0x6, P0 ;  /* 0x000000f5a80ba211 */ /* 0x000fe200000f34a9 */
[----:B------:R-:W-:-:S05]  /*15730*/  IMAD.SHL.U32 R69, R69, 0x8, RZ ;  /* 0x0000000845457824 */ /* 0x000fca00078e00ff */
[----:B------:R-:W-:Y:S02]  /*15740*/  LOP3.LUT R69, R2, 0x8, R69, 0xf8, !PT ;  /* 0x0000000802457812 */ /* 0x000fe400078ef845 */
[----:B------:R-:W-:-:S04]  /*15750*/  SHF.R.U32.HI R2, RZ, 0x3, R2 ;  /* 0x00000003ff027819 */ /* 0x000fc80000011602 */
[----:B------:R-:W-:Y:S01]  /*15760*/  LOP3.LUT R2, R69, R2, RZ, 0x3c, !PT ;  /* 0x0000000245027212 */ /* 0x000fe200078e3cff */
[----:B------:R-:W-:-:S04]  /*15770*/  DEPBAR.LE SB0, 0x0 ;  /* 0x000080000000791a */ /* 0x000fc80000000000 */
[----:B------:R-:W-:Y:S01]  /*15780*/  BAR.SYNC.DEFER_BLOCKING 0x0 ;  /* 0x0000000000007b1d */ /* 0x000fe20000010000 */
[----:B------:R-:W-:Y:S01]  /*15790*/  IMAD.IADD R226, R2, 0x1, R5 ;  /* 0x0000000102e27824 */ /* 0x000fe200078e0205 */
[----:B------:R-:W-:-:S04]  /*157a0*/  LEA R225, R225, UR4, 0x1 ;  /* 0x00000004e1e17c11 */ /* 0x000fc8000f8e08ff */
        /* <DEDUP_REMOVED lines=45> */
[----:B------:R-:W-:Y:S04]  /*15a80*/  LDSM.16.M88.4 R48, [R226] ;  /* 0x00000000e230783b */ /* 0x000fe80000000200 */
[----:B------:R-:W1:Y:S01]  /*15a90*/  LDSM.16.M88.4 R32, [R225+0x8000] ;  /* 0x00800000e120783b */ /* 0x000e620000000200 */
[----:B------:R-:W-:-:S03]  /*15aa0*/  R2P PR, R62, 0x6 ;  /* 0x000000063e007804 */ /* 0x000fc60000000000 */
[----:B----4-:R-:W4:Y:S04]  /*15ab0*/  LDSM.16.M88.4 R20, [R225+0x8800] ;  /* 0x00880000e114783b */ /* 0x010f280000000200 */
[----:B--2---:R-:W2:Y:S01]  /*15ac0*/  LDSM.16.M88.4 R12, [R225+0x9000] ;  /* 0x00900000e10c783b */ /* 0x004ea20000000200 */
[C---:B------:R-:W-:Y:S02]  /*15ad0*/  VIADD R0, R225.reuse, 0x8000 ;  /* 0x00008000e1007836 */ /* 0x040fe40000000000 */
[----:B------:R-:W-:Y:S01]  /*15ae0*/  VIADD R223, R225, 0x8020 ;  /* 0x00008020e1df7836 */ /* 0x000fe20000000000 */
[----:B------:R-:W2:Y:S01]  /*15af0*/  LDSM.16.M88.4 R44, [R225+0x9800] ;  /* 0x00980000e12c783b */ /* 0x000ea20000000200 */
[----:B------:R-:W-:Y:S02]  /*15b00*/  IMAD R224, R55, 0x2, R226 ;  /* 0x0000000237e07824 */ /* 0x000fe400078e02e2 */
[----:B------:R-:W-:Y:S01]  /*15b10*/  @P1 VIADD R223, R0, 0xffffffe0 ;  /* 0xffffffe000df1836 */ /* 0x000fe20000000000 */
[----:B------:R-:W-:Y:S04]  /*15b20*/  LDSM.16.M88.4 R84, [R225+0xf000] ;  /* 0x00f00000e154783b */ /* 0x000fe80000000200 */
[----:B------:R-:W-:Y:S04]  /*15b30*/  LDSM.16.M88.4 R56, [R224] ;  /* 0x00000000e038783b */ /* 0x000fe80000000200 */
[----:B-1----:R-:W1:Y:S01]  /*15b40*/  LDSM.16.M88.4 R4, [R223] ;  /* 0x00000000df04783b */ /* 0x002e620000000200 */
[----:B------:R-:W-:-:S03]  /*15b50*/  IMAD.MOV.U32 R0, RZ, RZ, 0x40 ;  /* 0x00000040ff007424 */ /* 0x000fc600078e00ff */
[----:B------:R-:W1:Y:S04]  /*15b60*/  LDSM.16.M88.4 R64, [R223+0x800] ;  /* 0x00080000df40783b */ /* 0x000e680000000200 */
[----:B------:R-:W1:Y:S01]  /*15b70*/  LDSM.16.M88.4 R8, [R223+0x1000] ;  /* 0x00100000df08783b */ /* 0x000e620000000200 */
[----:B------:R-:W-:Y:S01]  /*15b80*/  SEL R0, R0, 0xffffffc0, !P2 ;  /* 0xffffffc000007807 */ /* 0x000fe20005000000 */
[----:B------:R-:W-:Y:S02]  /*15b90*/  IMAD R222, R53, 0x2, R226 ;  /* 0x0000000235de7824 */ /* 0x000fe400078e02e2 */
[----:B------:R-:W1:Y:S01]  /*15ba0*/  LDSM.16.M88.4 R80, [R223+0x1800] ;  /* 0x00180000df50783b */ /* 0x000e620000000200 */
[----:B------:R-:W-:Y:S01]  /*15bb0*/  HMMA.16816.F32.BF16 R36, R48, R32, RZ ;  /* 0x000000203024723c */ /* 0x000fe200000418ff */
[----:B------:R-:W-:-:S02]  /*15bc0*/  IMAD.IADD R220, R225, 0x1, R0 ;  /* 0x00000001e1dc7824 */ /* 0x000fc400078e0200 */
[----:B------:R-:W-:Y:S03]  /*15bd0*/  LDSM.16.M88.4 R68, [R222] ;  /* 0x00000000de44783b */ /* 0x000fe60000000200 */
[C---:B------:R-:W-:Y:S01]  /*15be0*/  HMMA.16816.F32.BF16 R32, R48.reuse, R34, RZ ;  /* 0x000000223020723c */ /* 0x040fe200000418ff */
[----:B------:R-:W1:Y:S04]  /*15bf0*/  LDSM.16.M88.4 R40, [R220+0x8000] ;  /* 0x00800000dc28783b */ /* 0x000e680000000200 */
[----:B------:R-:W0:Y:S01]  /*15c00*/  LDGDEPBAR ;  /* 0x00000000000079af */ /* 0x000e220000000000 */
[C---:B----4-:R-:W-:Y:S06]  /*15c10*/  HMMA.16816.F32.BF16 R28, R48.reuse, R20, RZ ;  /* 0x00000014301c723c */ /* 0x050fec00000418ff */
[C---:B--2---:R-:W-:Y:S01]  /*15c20*/  HMMA.16816.F32.BF16 R16, R48.reuse, R12, RZ ;  /* 0x0000000c3010723c */ /* 0x044fe200000418ff */
[----:B------:R-:W-:Y:S01]  /*15c30*/  IMAD R221, R53, 0x2, R224 ;  /* 0x0000000235dd7824 */ /* 0x000fe200078e02e0 */
[----:B------:R-:W-:Y:S04]  /*15c40*/  LDSM.16.M88.4 R76, [R220+0x9800] ;  /* 0x00980000dc4c783b */ /* 0x000fe80000000200 */
[C---:B------:R-:W-:Y:S06]  /*15c50*/  HMMA.16816.F32.BF16 R20, R48.reuse, R22, RZ ;  /* 0x000000163014723c */ /* 0x040fec00000418ff */
[----:B------:R-:W-:Y:S01]  /*15c60*/  HMMA.16816.F32.BF16 R12, R48, R14, RZ ;  /* 0x0000000e300c723c */ /* 0x000fe200000418ff */
[----:B------:R-:W-:-:S05]  /*15c70*/  IMAD.IADD R216, R0, 0x1, R223 ;  /* 0x0000000100d87824 */ /* 0x000fca00078e02df */
[C---:B------:R-:W-:Y:S06]  /*15c80*/  HMMA.16816.F32.BF16 R72, R48.reuse, R44, RZ ;  /* 0x0000002c3048723c */ /* 0x040fec00000418ff */
[----:B------:R-:W-:Y:S01]  /*15c90*/  HMMA.16816.F32.BF16 R48, R48, R46, RZ ;  /* 0x0000002e3030723c */ /* 0x000fe200000418ff */
[----:B------:R-:W2:Y:S05]  /*15ca0*/  LDSM.16.M88.4 R44, [R220+0x8800] ;  /* 0x00880000dc2c783b */ /* 0x000eaa0000000200 */
[C---:B-1----:R-:W-:Y:S06]  /*15cb0*/  HMMA.16816.F32.BF16 R36, R56.reuse, R4, R36 ;  /* 0x000000043824723c */ /* 0x042fec0000041824 */
[C---:B------:R-:W-:Y:S01]  /*15cc0*/  HMMA.16816.F32.BF16 R32, R56.reuse, R6, R32 ;  /* 0x000000063820723c */ /* 0x040fe20000041820 */
[----:B------:R-:W1:Y:S05]  /*15cd0*/  LDSM.16.M88.4 R4, [R220+0x9000] ;  /* 0x00900000dc04783b */ /* 0x000e6a0000000200 */
        /* <DEDUP_REMOVED lines=8> */
[----:B------:R-:W3:Y:S04]  /*15d60*/  LDSM.16.M88.4 R56, [R216+0x800] ;  /* 0x00080000d838783b */ /* 0x000ee80000000200 */
[----:B------:R-:W-:Y:S01]  /*15d70*/  LDSM.16.M88.4 R80, [R216+0x1800] ;  /* 0x00180000d850783b */ /* 0x000fe20000000200 */
[C---:B------:R-:W-:Y:S06]  /*15d80*/  HMMA.16816.F32.BF16 R36, R68.reuse, R40, R36 ;  /* 0x000000284424723c */ /* 0x040fec0000041824 */
[C---:B------:R-:W-:Y:S01]  /*15d90*/  HMMA.16816.F32.BF16 R32, R68.reuse, R42, R32 ;  /* 0x0000002a4420723c */ /* 0x040fe20000041820 */
[----:B------:R-:W3:Y:S05]  /*15da0*/  LDSM.16.M88.4 R40, [R216+0x1000] ;  /* 0x00100000d828783b */ /* 0x000eea0000000200 */
        /* <DEDUP_REMOVED lines=10> */
[C---:B----4-:R-:W-:Y:S06]  /*15e50*/  HMMA.16816.F32.BF16 R36, R64.reuse, R8, R36 ;  /* 0x000000084024723c */ /* 0x050fec0000041824 */
[C---:B------:R-:W-:Y:S01]  /*15e60*/  HMMA.16816.F32.BF16 R32, R64.reuse, R10, R32 ;  /* 0x0000000a4020723c */ /* 0x040fe20000041820 */
[----:B------:R-:W4:Y:S05]  /*15e70*/  LDSM.16.M88.4 R8, [R225+0xb000] ;  /* 0x00b00000e108783b */ /* 0x000f2a0000000200 */
[C---:B---3--:R-:W-:Y:S06]  /*15e80*/  HMMA.16816.F32.BF16 R28, R64.reuse, R56, R28 ;  /* 0x00000038401c723c */ /* 0x048fec000004181c */
[C---:B------:R-:W-:Y:S01]  /*15e90*/  HMMA.16816.F32.BF16 R20, R64.reuse, R58, R20 ;  /* 0x0000003a4014723c */ /* 0x040fe20000041814 */
[----:B------:R-:W-:Y:S05]  /*15ea0*/  LDSM.16.M88.4 R56, [R224+0x2000] ;  /* 0x00200000e038783b */ /* 0x000fea0000000200 */
[C---:B------:R-:W-:Y:S06]  /*15eb0*/  HMMA.16816.F32.BF16 R16, R64.reuse, R40, R16 ;  /* 0x000000284010723c */ /* 0x040fec0000041810 */
        /* <DEDUP_REMOVED lines=14> */
[----:B------:R-:W2:Y:S05]  /*15fa0*/  LDSM.16.M88.4 R8, [R220+0xa000] ;  /* 0x00a00000dc08783b */ /* 0x000eaa0000000200 */
[C---:B------:R-:W-:Y:S06]  /*15fb0*/  HMMA.16816.F32.BF16 R72, R44.reuse, R76, R72 ;  /* 0x0000004c2c48723c */ /* 0x040fec0000041848 */
[----:B------:R-:W-:Y:S01]  /*15fc0*/  HMMA.16816.F32.BF16 R68, R44, R78, R68 ;  /* 0x0000004e2c44723c */ /* 0x000fe20000041844 */
[----:B------:R-:W4:Y:S04]  /*15fd0*/  LDSM.16.M88.4 R44, [R220+0xa800] ;  /* 0x00a80000dc2c783b */ /* 0x000f280000000200 */
[----:B------:R-:W-:Y:S01]  /*15fe0*/  LDSM.16.M88.4 R76, [R220+0xb800] ;  /* 0x00b80000dc4c783b */ /* 0x000fe20000000200 */
[C---:B---3--:R-:W-:Y:S06]  /*15ff0*/  HMMA.16816.F32.BF16 R36, R56.reuse, R40, R36 ;  /* 0x000000283824723c */ /* 0x048fec0000041824 */
        /* <DEDUP_REMOVED lines=56> */
[----:B------:R-:W-:Y:S05]  /*16380*/  LDSM.16.M88.4 R64, [R216+0x4000] ;  /* 0x00400000d840783b */ /* 0x000fea0000000200 */
        /* <DEDUP_REMOVED lines=8> */
[C---:B----4-:R-:W-:Y:S06]  /*16410*/  HMMA.16816.F32.BF16 R28, R4.reuse, R44, R28 ;  /* 0x0000002c041c723c */ /* 0x050fec000004181c */
[C---:B------:R-:W-:Y:S01]  /*16420*/  HMMA.16816.F32.BF16 R20, R4.reuse, R46, R20 ;  /* 0x0000002e0414723c */ /* 0x040fe20000041814 */
[----:B------:R-:W1:Y:S05]  /*16430*/  LDSM.16.M88.4 R44, [R216+0x5800] ;  /* 0x00580000d82c783b */ /* 0x000e6a0000000200 */
[C---:B------:R-:W-:Y:S01]  /*16440*/  HMMA.16816.F32.BF16 R32, R4.reuse, R50, R32 ;  /* 0x000000320420723c */ /* 0x040fe20000041820 */
[----:B------:R-:W4:Y:S05]  /*16450*/  LDSM.16.M88.4 R48, [R216+0x5000] ;  /* 0x00500000d830783b */ /* 0x000f2a0000000200 */
[C---:B--2---:R-:W-:Y:S06]  /*16460*/  HMMA.16816.F32.BF16 R16, R4.reuse, R8, R16 ;  /* 0x000000080410723c */ /* 0x044fec0000041810 */
[C---:B------:R-:W-:Y:S01]  /*16470*/  HMMA.16816.F32.BF16 R12, R4.reuse, R10, R12 ;  /* 0x0000000a040c723c */ /* 0x040fe2000004180c */
[----:B------:R-:W2:Y:S05]  /*16480*/  LDSM.16.M88.4 R8, [R225+0xe000] ;  /* 0x00e00000e108783b */ /* 0x000eaa0000000200 */
[C---:B------:R-:W-:Y:S06]  /*16490*/  HMMA.16816.F32.BF16 R72, R4.reuse, R76, R72 ;  /* 0x0000004c0448723c */ /* 0x040fec0000041848 */
[----:B------:R-:W-:Y:S01]  /*164a0*/  HMMA.16816.F32.BF16 R68, R4, R78, R68 ;  /* 0x0000004e0444723c */ /* 0x000fe20000041844 */
[----:B------:R-:W2:Y:S04]  /*164b0*/  LDSM.16.M88.4 R4, [R225+0xe800] ;  /* 0x00e80000e104783b */ /* 0x000ea80000000200 */
[----:B------:R-:W2:Y:S01]  /*164c0*/  LDSM.16.M88.4 R76, [R225+0xf800] ;  /* 0x00f80000e14c783b */ /* 0x000ea20000000200 */
[C---:B---3--:R-:W-:Y:S06]  /*164d0*/  HMMA.16816.F32.BF16 R36, R40.reuse, R64, R36 ;  /* 0x000000402824723c */ /* 0x048fec0000041824 */
[C---:B------:R-:W-:Y:S01]  /*164e0*/  HMMA.16816.F32.BF16 R32, R40.reuse, R66, R32 ;  /* 0x000000422820723c */ /* 0x040fe20000041820 */
[----:B------:R-:W-:Y:S05]  /*164f0*/  LDSM.16.M88.4 R64, [R224+0x6000] ;  /* 0x00600000e040783b */ /* 0x000fea0000000200 */
[C---:B------:R-:W-:Y:S06]  /*16500*/  HMMA.16816.F32.BF16 R28, R40.reuse, R56, R28 ;  /* 0x00000038281c723c */ /* 0x040fec000004181c */
[C---:B------:R-:W-:Y:S01]  /*16510*/  HMMA.16816.F32.BF16 R20, R40.reuse, R58, R20 ;  /* 0x0000003a2814723c */ /* 0x040fe20000041814 */
[----:B------:R-:W3:Y:S05]  /*16520*/  LDSM.16.M88.4 R56, [R223+0x6000] ;  /* 0x00600000df38783b */ /* 0x000eea0000000200 */
[C---:B-1----:R-:W-:Y:S06]  /*16530*/  HMMA.16816.F32.BF16 R72, R40.reuse, R44, R72 ;  /* 0x0000002c2848723c */ /* 0x042fec0000041848 */
[C---:B----4-:R-:W-:Y:S06]  /*16540*/  HMMA.16816.F32.BF16 R16, R40.reuse, R48, R16 ;  /* 0x000000302810723c */ /* 0x050fec0000041810 */
[C---:B------:R-:W-:Y:S01]  /*16550*/  HMMA.16816.F32.BF16 R12, R40.reuse, R50, R12 ;  /* 0x00000032280c723c */ /* 0x040fe2000004180c */
[----:B------:R-:W-:Y:S05]  /*16560*/  LDSM.16.M88.4 R48, [R223+0x6800] ;  /* 0x00680000df30783b */ /* 0x000fea0000000200 */
[----:B------:R-:W-:Y:S01]  /*16570*/  HMMA.16816.F32.BF16 R68, R40, R46, R68 ;  /* 0x0000002e2844723c */ /* 0x000fe20000041844 */
[----:B------:R-:W1:Y:S04]  /*16580*/  LDSM.16.M88.4 R44, [R223+0x7000] ;  /* 0x00700000df2c783b */ /* 0x000e680000000200 */
[----:B------:R-:W4:Y:S01]  /*16590*/  LDSM.16.M88.4 R40, [R223+0x7800] ;  /* 0x00780000df28783b */ /* 0x000f220000000200 */
[C---:B--2---:R-:W-:Y:S06]  /*165a0*/  HMMA.16816.F32.BF16 R36, R80.reuse, R8, R36 ;  /* 0x000000085024723c */ /* 0x044fec0000041824 */
[C---:B------:R-:W-:Y:S01]  /*165b0*/  HMMA.16816.F32.BF16 R32, R80.reuse, R10, R32 ;  /* 0x0000000a5020723c */ /* 0x040fe20000041820 */
[----:B------:R-:W-:Y:S05]  /*165c0*/  LDSM.16.M88.4 R8, [R220+0xe000] ;  /* 0x00e00000dc08783b */ /* 0x000fea0000000200 */
[C---:B------:R-:W-:Y:S06]  /*165d0*/  HMMA.16816.F32.BF16 R28, R80.reuse, R4, R28 ;  /* 0x00000004501c723c */ /* 0x040fec000004181c */
[C---:B------:R-:W-:Y:S01]  /*165e0*/  HMMA.16816.F32.BF16 R20, R80.reuse, R6, R20 ;  /* 0x000000065014723c */ /* 0x040fe20000041814 */
[----:B------:R-:W2:Y:S05]  /*165f0*/  LDSM.16.M88.4 R4, [R222+0x6000] ;  /* 0x00600000de04783b */ /* 0x000eaa0000000200 */
[C---:B------:R-:W-:Y:S06]  /*16600*/  HMMA.16816.F32.BF16 R72, R80.reuse, R76, R72 ;  /* 0x0000004c5048723c */ /* 0x040fec0000041848 */
[C---:B------:R-:W-:Y:S06]  /*16610*/  HMMA.16816.F32.BF16 R16, R80.reuse, R84, R16 ;  /* 0x000000545010723c */ /* 0x040fec0000041810 */
[C---:B------:R-:W-:Y:S06]  /*16620*/  HMMA.16816.F32.BF16 R12, R80.reuse, R86, R12 ;  /* 0x00000056500c723c */ /* 0x040fec000004180c */
[----:B------:R-:W-:Y:S01]  /*16630*/  HMMA.16816.F32.BF16 R76, R80, R78, R68 ;  /* 0x0000004e504c723c */ /* 0x000fe20000041844 */
[----:B------:R-:W2:Y:S05]  /*16640*/  LDSM.16.M88.4 R68, [R220+0xe800] ;  /* 0x00e80000dc44783b */ /* 0x000eaa0000000200 */
[C---:B---3--:R-:W-:Y:S06]  /*16650*/  HMMA.16816.F32.BF16 R36, R64.reuse, R56, R36 ;  /* 0x000000384024723c */ /* 0x048fec0000041824 */
[C---:B-1----:R-:W-:Y:S06]  /*16660*/  HMMA.16816.F32.BF16 R16, R64.reuse, R44, R16 ;  /* 0x0000002c4010723c */ /* 0x042fec0000041810 */
[C---:B------:R-:W-:Y:S01]  /*16670*/  HMMA.16816.F32.BF16 R12, R64.reuse, R46, R12 ;  /* 0x0000002e400c723c */ /* 0x040fe2000004180c */
[----:B------:R-:W-:Y:S05]  /*16680*/  LDSM.16.M88.4 R44, [R216+0x6000] ;  /* 0x00600000d82c783b */ /* 0x000fea0000000200 */
[C---:B----4-:R-:W-:Y:S06]  /*16690*/  HMMA.16816.F32.BF16 R72, R64.reuse, R40, R72 ;  /* 0x000000284048723c */ /* 0x050fec0000041848 */
[----:B------:R-:W-:Y:S01]  /*166a0*/  HMMA.16816.F32.BF16 R76, R64, R42, R76 ;  /* 0x0000002a404c723c */ /* 0x000fe2000004184c */
[----:B------:R-:W1:Y:S05]  /*166b0*/  LDSM.16.M88.4 R40, [R221+0x6000] ;  /* 0x00600000dd28783b */ /* 0x000e6a0000000200 */
[----:B--2---:R-:W-:Y:S07]  /*166c0*/  HMMA.16816.F32.BF16 R36, R4, R8, R36 ;  /* 0x000000080424723c */ /* 0x004fee0000041824 */
[----:B------:R-:W-:Y:S01]  /*166d0*/  SHF.R.S32.HI R9, RZ, 0x1f, R54 ;  /* 0x0000001fff097819 */ /* 0x000fe20000011436 */
[----:B------:R-:W-:Y:S03]  /*166e0*/  HMMA.16816.F32.BF16 R28, R64, R48, R28 ;  /* 0x00000030401c723c */ /* 0x000fe6000004181c */
[----:B------:R-:W-:-:S03]  /*166f0*/  LEA.HI R0, R9, R54, RZ, 0x5 ;  /* 0x0000003609007211 */ /* 0x000fc600078f28ff */
[----:B------:R-:W-:Y:S01]  /*16700*/  HMMA.16816.F32.BF16 R20, R64, R50, R20 ;  /* 0x000000324014723c */ /* 0x000fe20000041814 */
[----:B------:R-:W2:Y:S01]  /*16710*/  LDSM.16.M88.4 R48, [R220+0xf000] ;  /* 0x00f00000dc30783b */ /* 0x000ea20000000200 */
[----:B------:R-:W-:-:S04]  /*16720*/  LOP3.LUT R57, R0, 0xffffffe0, RZ, 0xc0, !PT ;  /* 0xffffffe000397812 */ /* 0x000fc800078ec0ff */
[----:B------:R-:W-:Y:S01]  /*16730*/  HMMA.16816.F32.BF16 R32, R64, R58, R32 ;  /* 0x0000003a4020723c */ /* 0x000fe20000041820 */
[----:B------:R-:W-:Y:S02]  /*16740*/  IMAD.IADD R0, R54, 0x1, -R57 ;  /* 0x0000000136007824 */ /* 0x000fe400078e0a39 */
[----:B------:R-:W3:Y:S03]  /*16750*/  LDSM.16.M88.4 R56, [R216+0x6800] ;  /* 0x00680000d838783b */ /* 0x000ee60000000200 */
[----:B------:R-:W-:-:S04]  /*16760*/  SHF.R.S32.HI R63, RZ, 0x1f, R0 ;  /* 0x0000001fff3f7819 */ /* 0x000fc80000011400 */
[----:B------:R-:W-:-:S04]  /*16770*/  LEA.HI R63, R63, R0, RZ, 0x2 ;  /* 0x000000003f3f7211 */ /* 0x000fc800078f10ff */
[----:B------:R-:W-:Y:S01]  /*16780*/  SHF.R.S32.HI R63, RZ, 0x2, R63 ;  /* 0x00000002ff3f7819 */ /* 0x000fe2000001143f */
[----:B------:R-:W-:Y:S04]  /*16790*/  HMMA.16816.F32.BF16 R28, R4, R68, R28 ;  /* 0x00000044041c723c */ /* 0x000fe8000004181c */
[----:B------:R-:W-:-:S05]  /*167a0*/  IMAD R60, R60, 0x10, R63 ;  /* 0x000000103c3c7824 */ /* 0x000fca00078e023f */
[----:B------:R-:W-:Y:S01]  /*167b0*/  HMMA.16816.F32.BF16 R32, R4, R10, R32 ;  /* 0x0000000a0420723c */ /* 0x000fe20000041820 */
[----:B------:R-:W4:Y:S01]  /*167c0*/  LDSM.16.M88.4 R8, [R220+0xf800] ;  /* 0x00f80000dc08783b */ /* 0x000f220000000200 */
[----:B------:R-:W-:Y:S01]  /*167d0*/  IADD3 R61, R60, 0x1, R61 ;  /* 0x000000013c3d7810 */ /* 0x000fe20007ffe03d */
[----:B------:R-:W-:-:S03]  /*167e0*/  IMAD.SHL.U32 R54, R54, 0x2, RZ ;  /* 0x0000000236367824 */ /* 0x000fc600078e00ff */
[----:B-1----:R-:W-:Y:S02]  /*167f0*/  HMMA.16816.F32.BF16 R36, R40, R44, R36 ;  /* 0x0000002c2824723c */ /* 0x002fe40000041824 */
[----:B------:R-:W-:-:S05]  /*16800*/  LOP3.LUT R54, R54, 0x6, RZ, 0xc0, !PT ;  /* 0x0000000636367812 */ /* 0x000fca00078ec0ff */
[----:B------:R-:W-:Y:S01]  /*16810*/  IADD3 R45, R52, R61, -R238 ;  /* 0x0000003d342d7210 */ /* 0x000fe20007ffe8ee */
[----:B--2---:R-:W-:Y:S01]  /*16820*/  HMMA.16816.F32.BF16 R16, R4, R48, R16 ;  /* 0x000000300410723c */ /* 0x004fe20000041810 */
[----:B------:R-:W-:-:S03]  /*16830*/  IMAD.IADD R61, R3, 0x1, R54 ;  /* 0x00000001033d7824 */ /* 0x000fc600078e0236 */
[----:B------:R-:W-:Y:S02]  /*16840*/  IMAD.IADD R45, R24, 0x1, R45 ;  /* 0x00000001182d7824 */ /* 0x000fe400078e022d */
[----:B------:R-:W-:Y:S01]  /*16850*/  HMMA.16816.F32.BF16 R12, R4, R50, R12 ;  /* 0x00000032040c723c */ /* 0x000fe2000004180c */
[----:B------:R-:W1:Y:S01]  /*16860*/  LDSM.16.M88.4 R48, [R216+0x7000] ;  /* 0x00700000d830783b */ /* 0x000e620000000200 */
[----:B------:R-:W-:Y:S02]  /*16870*/  LOP3.LUT R0, R2, R25, RZ, 0xfc, !PT ;  /* 0x0000001902007212 */ /* 0x000fe400078efcff */
[C---:B------:R-:W-:Y:S02]  /*16880*/  VIMNMX R2, R45.reuse, R52, PT ;  /* 0x000000342d027248 */ /* 0x040fe40003fe0100 */
[----:B------:R-:W-:Y:S01]  /*16890*/  VIADDMNMX R170, R45, 0x8, R52, PT ;  /* 0x000000082daa7846 */ /* 0x000fe20003800134 */
[----:B------:R-:W-:Y:S01]  /*168a0*/  VIADD R45, R61, 0x8 ;  /* 0x000000083d2d7836 */ /* 0x000fe20000000000 */
[----:B------:R-:W-:Y:S04]  /*168b0*/  HMMA.16816.F32.BF16 R32, R40, R46, R32 ;  /* 0x0000002e2820723c */ /* 0x000fe80000041820 */
[----:B------:R-:W-:-:S02]  /*168c0*/  ISETP.GE.AND P4, PT, R45, R2, PT ;  /* 0x000000022d00720c */ /* 0x000fc40003f86270 */
[----:B------:R-:W-:Y:S02]  /*168d0*/  ISETP.GE.AND P6, PT, R45, R170, PT ;  /* 0x000000aa2d00720c */ /* 0x000fe40003fc6270 */
[----:B---3--:R-:W-:Y:S01]  /*168e0*/  HMMA.16816.F32.BF16 R44, R40, R56, R28 ;  /* 0x00000038282c723c */ /* 0x008fe2000004181c */
[----:B------:R-:W2:Y:S05]  /*168f0*/  LDSM.16.M88.4 R28, [R216+0x7800] ;  /* 0x00780000d81c783b */ /* 0x000eaa0000000200 */
[C---:B------:R-:W-:Y:S06]  /*16900*/  HMMA.16816.F32.BF16 R20, R4.reuse, R70, R20 ;  /* 0x000000460414723c */ /* 0x040fec0000041814 */
[----:B----4-:R-:W-:Y:S01]  /*16910*/  HMMA.16816.F32.BF16 R76, R4, R10, R76 ;  /* 0x0000000a044c723c */ /* 0x010fe2000004184c */
[----:B------:R-:W-:Y:S01]  /*16920*/  VIADD R25, R61, 0x1 ;  /* 0x000000013d197836 */ /* 0x000fe20000000000 */
[----:B------:R-:W-:-:S04]  /*16930*/  DEPBAR.LE SB0, 0x0 ;  /* 0x000080000000791a */ /* 0x000fc80000000000 */
[----:B------:R-:W-:Y:S01]  /*16940*/  HMMA.16816.F32.BF16 R72, R4, R8, R72 ;  /* 0x000000080448723c */ /* 0x000fe20000041848 */
[C---:B------:R-:W-:Y:S02]  /*16950*/  ISETP.GE.AND P0, PT, R25.reuse, R2, PT ;  /* 0x000000021900720c */ /* 0x040fe40003f06270 */
[----:B------:R-:W-:Y:S01]  /*16960*/  ISETP.GE.AND P3, PT, R25, R170, PT ;  /* 0x000000aa1900720c */ /* 0x000fe20003f66270 */
[C---:B------:R-:W-:Y:S02]  /*16970*/  VIADD R25, R61.reuse, 0x10 ;  /* 0x000000103d197836 */ /* 0x040fe40000000000 */
[C---:B-1----:R-:W-:Y:S06]  /*16980*/  HMMA.16816.F32.BF16 R16, R40.reuse, R48, R16 ;  /* 0x000000302810723c */ /* 0x042fec0000041810 */
[----:B------:R-:W-:Y:S01]  /*16990*/  HMMA.16816.F32.BF16 R20, R40, R58, R20 ;  /* 0x0000003a2814723c */ /* 0x000fe20000041814 */
[----:B------:R-:W-:Y:S01]  /*169a0*/  VIADD R9, R61, 0x9 ;  /* 0x000000093d097836 */ /* 0x000fe20000000000 */
[----:B------:R-:W-:-:S02]  /*169b0*/  FSEL R37, R37, -INF , !P0 ;  /* 0xff80000025257808 */ /* 0x000fc40004000000 */
[C---:B------:R-:W-:Y:S02]  /*169c0*/  ISETP.GE.AND P1, PT, R25.reuse, R2, PT ;  /* 0x000000021900720c */ /* 0x040fe40003f26270 */
[C---:B------:R-:W-:Y:S01]  /*169d0*/  HMMA.16816.F32.BF16 R12, R40.reuse, R50, R12 ;  /* 0x00000032280c723c */ /* 0x040fe2000004180c */
[-C--:B------:R-:W-:Y:S01]  /*169e0*/  ISETP.GE.AND P0, PT, R25, R170.reuse, PT ;  /* 0x000000aa1900720c */ /* 0x080fe20003f06270 */
[----:B------:R-:W-:Y:S01]  /*169f0*/  VIADD R25, R61, 0x11 ;  /* 0x000000113d197836 */ /* 0x000fe20000000000 */
[----:B------:R-:W-:Y:S01]  /*16a00*/  ISETP.GE.AND P5, PT, R9, R170, PT ;  /* 0x000000aa0900720c */ /* 0x000fe20003fa6270 */
[----:B------:R-:W-:Y:S01]  /*16a10*/  VIADD R5, R61, 0x19 ;  /* 0x000000193d057836 */ /* 0x000fe20000000000 */
[-C--:B------:R-:W-:Y:S01]  /*16a20*/  ISETP.GE.AND P2, PT, R9, R2.reuse, PT ;  /* 0x000000020900720c */ /* 0x080fe20003f46270 */
[----:B--2---:R-:W-:Y:S01]  /*16a30*/  HMMA.16816.F32.BF16 R76, R40, R30, R76 ;  /* 0x0000001e284c723c */ /* 0x004fe2000004184c */
[----:B------:R-:W-:Y:S01]  /*16a40*/  VIADD R9, R61, 0x18 ;  /* 0x000000183d097836 */ /* 0x000fe20000000000 */
[----:B------:R-:W-:Y:S01]  /*16a50*/  FSEL R39, R39, -INF , !P3 ;  /* 0xff80000027277808 */ /* 0x000fe20005800000 */
[----:B------:R-:W-:Y:S01]  /*16a60*/  VIADD R7, R61, 0x20 ;  /* 0x000000203d077836 */ /* 0x000fe20000000000 */
[----:B------:R-:W-:-:S02]  /*16a70*/  ISETP.GE.AND P3, PT, R25, R2, PT ;  /* 0x000000021900720c */ /* 0x000fc40003f66270 */
        /* <DEDUP_REMOVED lines=9> */
[-C--:B------:R-:W-:Y:S02]  /*16b10*/  ISETP.GE.AND P6, PT, R9, R2.reuse, PT ;  /* 0x000000020900720c */ /* 0x080fe40003fc6270 */
[----:B------:R-:W-:Y:S02]  /*16b20*/  FSEL R11, R46, -INF , !P0 ;  /* 0xff8000002e0b7808 */ /* 0x000fe40004000000 */
[----:B------:R-:W-:Y:S02]  /*16b30*/  FSEL R33, R45, -INF , !P3 ;  /* 0xff8000002d217808 */ /* 0x000fe40005800000 */
[----:B------:R-:W-:-:S02]  /*16b40*/  ISETP.GE.AND P0, PT, R7, R2, PT ;  /* 0x000000020700720c */ /* 0x000fc40003f06270 */
[-C--:B------:R-:W-:Y:S01]  /*16b50*/  ISETP.GE.AND P3, PT, R7, R170.reuse, PT ;  /* 0x000000aa0700720c */ /* 0x080fe20003f66270 */
[----:B------:R-:W-:Y:S01]  /*16b60*/  VIADD R7, R61, 0x28 ;  /* 0x000000283d077836 */ /* 0x000fe20000000000 */
[----:B------:R-:W-:Y:S01]  /*16b70*/  ISETP.GE.AND P2, PT, R9, R170, PT ;  /* 0x000000aa0900720c */ /* 0x000fe20003f46270 */
[----:B------:R-:W-:Y:S01]  /*16b80*/  VIADD R45, R61, 0x29 ;  /* 0x000000293d2d7836 */ /* 0x000fe20000000000 */
[----:B------:R-:W-:Y:S01]  /*16b90*/  FSEL R9, R47, -INF , !P4 ;  /* 0xff8000002f097808 */ /* 0x000fe20006000000 */
[----:B------:R-:W-:Y:S01]  /*16ba0*/  HMMA.16816.F32.BF16 R72, R40, R28, R72 ;  /* 0x0000001c2848723c */ /* 0x000fe20000041848 */
[C---:B------:R-:W-:Y:S02]  /*16bb0*/  ISETP.GE.AND P4, PT, R5.reuse, R2, PT ;  /* 0x000000020500720c */ /* 0x040fe40003f86270 */
[----:B------:R-:W-:Y:S02]  /*16bc0*/  FSEL R25, R20, -INF , !P6 ;  /* 0xff80000014197808 */ /* 0x000fe40007000000 */
[----:B------:R-:W-:-:S02]  /*16bd0*/  ISETP.GE.AND P6, PT, R5, R170, PT ;  /* 0x000000aa0500720c */ /* 0x000fc40003fc6270 */
[----:B------:R-:W-:Y:S02]  /*16be0*/  FSEL R5, R22, -INF , !P2 ;  /* 0xff80000016057808 */ /* 0x000fe40005000000 */
[----:B------:R-:W-:Y:S02]  /*16bf0*/  FSEL R21, R21, -INF , !P5 ;  /* 0xff80000015157808 */ /* 0x000fe40006800000 */
[C---:B------:R-:W-:Y:S02]  /*16c00*/  ISETP.GE.AND P2, PT, R7.reuse, R2, PT ;  /* 0x000000020700720c */ /* 0x040fe40003f46270 */
[----:B------:R-:W-:Y:S02]  /*16c10*/  ISETP.GE.AND P5, PT, R7, R170, PT ;  /* 0x000000aa0700720c */ /* 0x000fe40003fa6270 */
[----:B------:R-:W-:Y:S02]  /*16c20*/  FSEL R7, R23, -INF , !P1 ;  /* 0xff80000017077808 */ /* 0x000fe40004800000 */
[----:B------:R-:W-:Y:S01]  /*16c30*/  FSEL R183, R17, -INF , !P4 ;  /* 0xff80000011b77808 */ /* 0x000fe20006000000 */
[----:B------:R-:W-:Y:S01]  /*16c40*/  VIADD R17, R61, 0x38 ;  /* 0x000000383d117836 */ /* 0x000fe20000000000 */
[----:B------:R-:W-:Y:S01]  /*16c50*/  ISETP.GE.AND P1, PT, R45, R2, PT ;  /* 0x000000022d00720c */ /* 0x000fe20003f26270 */
[----:B------:R-:W-:Y:S01]  /*16c60*/  VIADD R29, R61, 0x31 ;  /* 0x000000313d1d7836 */ /* 0x000fe20000000000 */
[----:B------:R-:W-:-:S02]  /*16c70*/  FSEL R247, R16, -INF , !P0 ;  /* 0xff80000010f77808 */ /* 0x000fc40004000000 */
[----:B------:R-:W-:Y:S02]  /*16c80*/  FSEL R185, R13, -INF , !P1 ;  /* 0xff8000000db97808 */ /* 0x000fe40004800000 */
[-C--:B------:R-:W-:Y:S02]  /*16c90*/  ISETP.GE.AND P1, PT, R17, R170.reuse, PT ;  /* 0x000000aa1100720c */ /* 0x080fe40003f26270 */
[----:B------:R-:W-:Y:S02]  /*16ca0*/  ISETP.GE.AND P0, PT, R45, R170, PT ;  /* 0x000000aa2d00720c */ /* 0x000fe40003f06270 */
[----:B------:R-:W-:Y:S02]  /*16cb0*/  FSEL R187, R19, -INF , !P6 ;  /* 0xff80000013bb7808 */ /* 0x000fe40007000000 */
[----:B------:R-:W-:Y:S02]  /*16cc0*/  FSEL R233, R12, -INF , !P2 ;  /* 0xff8000000ce97808 */ /* 0x000fe40005000000 */
[----:B------:R-:W-:-:S02]  /*16cd0*/  ISETP.GE.AND P6, PT, R29, R2, PT ;  /* 0x000000021d00720c */ /* 0x000fc40003fc6270 */
[----:B------:R-:W-:Y:S02]  /*16ce0*/  ISETP.GE.AND P2, PT, R29, R170, PT ;  /* 0x000000aa1d00720c */ /* 0x000fe40003f46270 */
[----:B------:R-:W-:Y:S01]  /*16cf0*/  FSEL R191, R78, -INF , !P1 ;  /* 0xff8000004ebf7808 */ /* 0x000fe20004800000 */
[----:B------:R-:W-:Y:S01]  /*16d00*/  VIADD R23, R61, 0x30 ;  /* 0x000000303d177836 */ /* 0x000fe20000000000 */
[----:B------:R-:W-:Y:S01]  /*16d10*/  FSEL R29, R15, -INF , !P0 ;  /* 0xff8000000f1d7808 */ /* 0x000fe20004000000 */
[----:B------:R-:W-:Y:S01]  /*16d20*/  VIADD R13, R61, 0x39 ;  /* 0x000000393d0d7836 */ /* 0x000fe20000000000 */
[----:B------:R-:W-:Y:S02]  /*16d30*/  ISETP.GE.AND P1, PT, R165, 0x2, PT ;  /* 0x00000002a500780c */ /* 0x000fe40003f26270 */
[----:B------:R-:W-:Y:S02]  /*16d40*/  ISETP.GE.AND P0, PT, R61, R2, PT ;  /* 0x000000023d00720c */ /* 0x000fe40003f06270 */
[----:B------:R-:W-:-:S02]  /*16d50*/  FSEL R189, R18, -INF , !P3 ;  /* 0xff80000012bd7808 */ /* 0x000fc40005800000 */
[----:B------:R-:W-:Y:S02]  /*16d60*/  FSEL R15, R36, -INF , !P0 ;  /* 0xff800000240f7808 */ /* 0x000fe40004000000 */
[C---:B------:R-:W-:Y:S02]  /*16d70*/  ISETP.GE.AND P3, PT, R23.reuse, R2, PT ;  /* 0x000000021700720c */ /* 0x040fe40003f66270 */
[-C--:B------:R-:W-:Y:S02]  /*16d80*/  ISETP.GE.AND P4, PT, R23, R170.reuse, PT ;  /* 0x000000aa1700720c */ /* 0x080fe40003f86270 */
[----:B------:R-:W-:Y:S02]  /*16d90*/  ISETP.GE.AND P0, PT, R13, R170, PT ;  /* 0x000000aa0d00720c */ /* 0x000fe40003f06270 */
[----:B------:R-:W-:Y:S02]  /*16da0*/  FSEL R31, R14, -INF , !P5 ;  /* 0xff8000000e1f7808 */ /* 0x000fe40006800000 */
[----:B------:R-:W-:-:S02]  /*16db0*/  FSEL R203, R72, -INF , !P3 ;  /* 0xff80000048cb7808 */ /* 0x000fc40005800000 */
[----:B------:R-:W-:Y:S02]  /*16dc0*/  FSEL R197, R74, -INF , !P4 ;  /* 0xff8000004ac57808 */ /* 0x000fe40006000000 */
[----:B------:R-:W-:Y:S01]  /*16dd0*/  FSEL R190, R79, -INF , !P0 ;  /* 0xff8000004fbe7808 */ /* 0x000fe20004000000 */
[----:B------:R-:W-:Y:S01]  /*16de0*/  BSSY B1, `(.L_x_2752) ;  /* 0x000007d000017945 */ /* 0x000fe20003800000 */
[----:B------:R-:W-:Y:S02]  /*16df0*/  ISETP.GE.AND P5, PT, R17, R2, PT ;  /* 0x000000021100720c */ /* 0x000fe40003fa6270 */
[----:B------:R-:W-:Y:S02]  /*16e00*/  ISETP.GE.AND P3, PT, R61, R170, PT ;  /* 0x000000aa3d00720c */ /* 0x000fe40003f66270 */
[----:B------:R-:W-:Y:S02]  /*16e10*/  ISETP.GE.AND P4, PT, R13, R2, PT ;  /* 0x000000020d00720c */ /* 0x000fe40003f86270 */
[----:B------:R-:W-:Y:S01]  /*16e20*/  ISETP.NE.U32.AND P0, PT, R242, RZ, PT ;  /* 0x000000fff200720c */ /* 0x000fe20003f05070 */
[C---:B------:R-:W-:Y:S01]  /*16e30*/  VIADD R219, R223.reuse, 0x800 ;  /* 0x00000800dfdb7836 */ /* 0x040fe20000000000 */
[----:B------:R-:W-:Y:S01]  /*16e40*/  FSEL R13, R38, -INF , !P3 ;  /* 0xff800000260d7808 */ /* 0x000fe20005800000 */
[----:B------:R-:W-:Y:S01]  /*16e50*/  VIADD R218, R223, 0x1000 ;  /* 0x00001000dfda7836 */ /* 0x000fe20000000000 */
[----:B------:R-:W-:Y:S01]  /*16e60*/  FSEL R201, R73, -INF , !P6 ;  /* 0xff80000049c97808 */ /* 0x000fe20007000000 */
[----:B------:R-:W-:Y:S01]  /*16e70*/  VIADD R217, R223, 0x1800 ;  /* 0x00001800dfd97836 */ /* 0x000fe20000000000 */
[----:B------:R-:W-:Y:S01]  /*16e80*/  FSEL R195, R75, -INF , !P2 ;  /* 0xff8000004bc37808 */ /* 0x000fe20005000000 */
[C---:B------:R-:W-:Y:S01]  /*16e90*/  VIADD R215, R223.reuse, 0x2000 ;  /* 0x00002000dfd77836 */ /* 0x040fe20000000000 */
[----:B------:R-:W-:Y:S01]  /*16ea0*/  FSEL R199, R76, -INF , !P5 ;  /* 0xff8000004cc77808 */ /* 0x000fe20006800000 */
[----:B------:R-:W-:Y:S01]  /*16eb0*/  VIADD R214, R223, 0x2800 ;  /* 0x00002800dfd67836 */ /* 0x000fe20000000000 */
[----:B------:R-:W-:Y:S01]  /*16ec0*/  FSEL R194, R77, -INF , !P4 ;  /* 0xff8000004dc27808 */ /* 0x000fe20006000000 */
[----:B------:R-:W-:Y:S01]  /*16ed0*/  VIADD R213, R223, 0x3000 ;  /* 0x00003000dfd57836 */ /* 0x000fe20000000000 */
[----:B------:R-:W-:Y:S01]  /*16ee0*/  ISETP.NE.AND.EX P0, PT, R243, RZ, PT, P0 ;  /* 0x000000fff300720c */ /* 0x000fe20003f05300 */
[----:B------:R-:W-:-:S02]  /*16ef0*/  VIADD R212, R223, 0x3800 ;  /* 0x00003800dfd47836 */ /* 0x000fc40000000000 */
[C---:B------:R-:W-:Y:S02]  /*16f00*/  VIADD R211, R223.reuse, 0x4000 ;  /* 0x00004000dfd37836 */ /* 0x040fe40000000000 */
[C---:B------:R-:W-:Y:S02]  /*16f10*/  VIADD R210, R223.reuse, 0x4800 ;  /* 0x00004800dfd27836 */ /* 0x040fe40000000000 */
[C---:B------:R-:W-:Y:S02]  /*16f20*/  VIADD R209, R223.reuse, 0x5000 ;  /* 0x00005000dfd17836 */ /* 0x040fe40000000000 */
[C---:B------:R-:W-:Y:S02]  /*16f30*/  VIADD R208, R223.reuse, 0x5800 ;  /* 0x00005800dfd07836 */ /* 0x040fe40000000000 */
[C---:B------:R-:W-:Y:S02]  /*16f40*/  VIADD R207, R223.reuse, 0x6000 ;  /* 0x00006000dfcf7836 */ /* 0x040fe40000000000 */
[----:B------:R-:W-:-:S02]  /*16f50*/  VIADD R206, R223, 0x6800 ;  /* 0x00006800dfce7836 */ /* 0x000fc40000000000 */
[C---:B------:R-:W-:Y:S02]  /*16f60*/  VIADD R205, R223.reuse, 0x7000 ;  /* 0x00007000dfcd7836 */ /* 0x040fe40000000000 */
[----:B------:R-:W-:Y:S01]  /*16f70*/  VIADD R204, R223, 0x7800 ;  /* 0x00007800dfcc7836 */ /* 0x000fe20000000000 */
[----:B------:R-:W-:Y:S06]  /*16f80*/  BAR.SYNC.DEFER_BLOCKING 0x0 ;  /* 0x0000000000007b1d */ /* 0x000fec0000010000 */
[----:B------:R-:W-:Y:S05]  /*16f90*/  @!P1 BRA `(.L_x_2753) ;  /* 0x0000000400849947 */ /* 0x000fea0003800000 */
[----:B------:R-:W-:Y:S04]  /*16fa0*/  BSSY B0, `(.L_x_2754) ;  /* 0x0000041000007945 */ /* 0x000fe80003800000 */
[----:B------:R-:W-:Y:S05]  /*16fb0*/  @!P0 BRA `(.L_x_2755) ;  /* 0x0000000000f08947 */ /* 0x000fea0003800000 */
[----:B------:R-:W2:Y:S01]  /*16fc0*/  LD.E R16, desc[UR6][R26.64+0x170] ;  /* 0x000170061a107980 */ /* 0x000ea2000c101900 */
[C---:B------:R-:W-:Y:S02]  /*16fd0*/  IADD3 R12, R3.reuse, -0x40, RZ ;  /* 0xffffffc0030c7810 */ /* 0x040fe40007ffe0ff */
[----:B------:R-:W-:Y:S02]  /*16fe0*/  IABS R6, R3 ;  /* 0x0000000300067213 */ /* 0x000fe40000000000 */
[----:B------:R-:W-:Y:S02]  /*16ff0*/  IABS R4, R12 ;  /* 0x0000000c00047213 */ /* 0x000fe40000000000 */
[-C--:B--2---:R-:W-:Y:S02]  /*17000*/  IABS R8, R16.reuse ;  /* 0x0000001000087213 */ /* 0x084fe40000000000 */
[-C--:B------:R-:W-:Y:S02]  /*17010*/  IABS R17, R16.reuse ;  /* 0x0000001000117213 */ /* 0x080fe40000000000 */
[----:B------:R-:W1:Y:S01]  /*17020*/  I2F.RP R10, R8 ;  /* 0x00000008000a7306 */ /* 0x000e620000209400 */
[----:B------:R-:W-:-:S02]  /*17030*/  LOP3.LUT R3, R3, R16, RZ, 0x3c, !PT ;  /* 0x0000001003037212 */ /* 0x000fc400078e3cff */
[----:B------:R-:W-:Y:S02]  /*17040*/  IADD3 R17, RZ, -R17, RZ ;  /* 0x80000011ff117210 */ /* 0x000fe40007ffe0ff */
[-C--:B------:R-:W-:Y:S02]  /*17050*/  LOP3.LUT R12, R12, R16.reuse, RZ, 0x3c, !PT ;  /* 0x000000100c0c7212 */ /* 0x080fe400078e3cff */
[----:B------:R-:W-:Y:S02]  /*17060*/  ISETP.GE.AND P4, PT, R3, RZ, PT ;  /* 0x000000ff0300720c */ /* 0x000fe40003f86270 */
[----:B------:R-:W-:Y:S01]  /*17070*/  LOP3.LUT R3, RZ, R16, RZ, 0x33, !PT ;  /* 0x00000010ff037212 */ /* 0x000fe200078e33ff */
[----:B-1----:R-:W1:Y:S02]  /*17080*/  MUFU.RCP R22, R10 ;  /* 0x0000000a00167308 */ /* 0x002e640000001000 */
[----:B-1----:R-:W-:-:S06]  /*17090*/  VIADD R22, R22, 0xffffffe ;  /* 0x0ffffffe16167836 */ /* 0x002fcc0000000000 */
[----:B------:R-:W1:Y:S02]  /*170a0*/  F2I.FTZ.U32.TRUNC.NTZ R23, R22 ;  /* 0x0000001600177305 */ /* 0x000e64000021f000 */
[----:B-1----:R-:W-:Y:S02]  /*170b0*/  IMAD.MOV R19, RZ, RZ, -R23 ;  /* 0x000000ffff137224 */ /* 0x002fe400078e0a17 */
[----:B------:R-:W-:Y:S02]  /*170c0*/  IMAD.MOV.U32 R22, RZ, RZ, RZ ;  /* 0x000000ffff167224 */ /* 0x000fe400078e00ff */
[----:B------:R-:W-:-:S04]  /*170d0*/  IMAD R19, R19, R8, RZ ;  /* 0x0000000813137224 */ /* 0x000fc800078e02ff */
[----:B------:R-:W-:Y:S02]  /*170e0*/  IMAD.HI.U32 R19, R23, R19, R22 ;  /* 0x0000001317137227 */ /* 0x000fe400078e0016 */
[----:B------:R-:W2:Y:S04]  /*170f0*/  LD.E.64 R22, desc[UR6][R26.64+0x20] ;  /* 0x000020061a167980 */ /* 0x000ea8000c101b00 */
        /* <DEDUP_REMOVED lines=8> */
[----:B------:R-:W-:Y:S01]  /*17180*/  @!P2 VIADD R14, R14, 0x1 ;  /* 0x000000010e0ea836 */ /* 0x000fe20000000000 */
[----:B------:R-:W-:Y:S02]  /*17190*/  ISETP.GE.AND P2, PT, R12, RZ, PT ;  /* 0x000000ff0c00720c */ /* 0x000fe40003f46270 */
[-C--:B------:R-:W-:Y:S02]  /*171a0*/  ISETP.GE.U32.AND P6, PT, R19, R8.reuse, PT ;  /* 0x000000081300720c */ /* 0x080fe40003fc6070 */
[----:B------:R-:W-:Y:S01]  /*171b0*/  ISETP.GE.U32.AND P5, PT, R17, R8, PT ;  /* 0x000000081100720c */ /* 0x000fe20003fa6070 */
[----:B------:R-:W3:Y:S01]  /*171c0*/  LD.E.64 R18, desc[UR6][R26.64+0x38] ;  /* 0x000038061a127980 */ /* 0x000ee2000c101b00 */
[----:B------:R-:W-:-:S02]  /*171d0*/  @!P3 IADD3 R10, R10, 0x1, RZ ;  /* 0x000000010a0ab810 */ /* 0x000fc40007ffe0ff */
[----:B------:R-:W-:-:S07]  /*171e0*/  ISETP.NE.AND P3, PT, R16, RZ, PT ;  /* 0x000000ff1000720c */ /* 0x000fce0003f65270 */
[----:B------:R-:W-:Y:S02]  /*171f0*/  @P6 VIADD R14, R14, 0x1 ;  /* 0x000000010e0e6836 */ /* 0x000fe40000000000 */
[----:B------:R-:W-:Y:S02]  /*17200*/  @P5 IADD3 R10, R10, 0x1, RZ ;  /* 0x000000010a0a5810 */ /* 0x000fe40007ffe0ff */
[----:B------:R-:W-:Y:S02]  /*17210*/  @!P4 IMAD.MOV R14, RZ, RZ, -R14 ;  /* 0x000000ffff0ec224 */ /* 0x000fe400078e0a0e */
[----:B------:R-:W-:-:S03]  /*17220*/  @!P2 IADD3 R10, -R10, RZ, RZ ;  /* 0x000000ff0a0aa210 */ /* 0x000fc60007ffe1ff */
[C---:B------:R-:W-:Y:S02]  /*17230*/  SEL R17, R3.reuse, R14, !P3 ;  /* 0x0000000e03117207 */ /* 0x040fe40005800000 */
[----:B------:R-:W-:-:S03]  /*17240*/  SEL R6, R3, R10, !P3 ;  /* 0x0000000a03067207 */ /* 0x000fc60005800000 */
[----:B------:R-:W-:-:S04]  /*17250*/  IMAD.WIDE R44, R17, 0x4, R242 ;  /* 0x00000004112c7825 */ /* 0x000fc800078e02f2 */
[----:B------:R-:W-:Y:S01]  /*17260*/  IMAD.WIDE R42, R6, 0x4, R242 ;  /* 0x00000004062a7825 */ /* 0x000fe200078e02f2 */
[----:B------:R-:W4:Y:S04]  /*17270*/  LD.E R4, desc[UR6][R44.64] ;  /* 0x000000062c047980 */ /* 0x000f28000c101900 */
[----:B------:R-:W4:Y:S01]  /*17280*/  LD.E R3, desc[UR6][R42.64] ;  /* 0x000000062a037980 */ /* 0x000f22000c101900 */
[----:B------:R-:W-:-:S04]  /*17290*/  IMAD.IADD R17, R17, 0x1, -R6 ;  /* 0x0000000111117824 */ /* 0x000fc800078e0a06 */
[----:B------:R-:W-:-:S05]  /*172a0*/  IMAD R16, R16, R17, -0x40 ;  /* 0xffffffc010107424 */ /* 0x000fca00078e0211 */
[----:B------:R-:W-:Y:S01]  /*172b0*/  SHF.R.S32.HI R17, RZ, 0x1f, R16 ;  /* 0x0000001fff117819 */ /* 0x000fe20000011410 */
[-C--:B---3--:R-:W-:Y:S02]  /*172c0*/  IMAD R6, R19, R16.reuse, RZ ;  /* 0x0000001013067224 */ /* 0x088fe400078e02ff */
[----:B------:R-:W-:-:S04]  /*172d0*/  IMAD.WIDE.U32 R40, R18, R16, RZ ;  /* 0x0000001012287225 */ /* 0x000fc800078e00ff */
[----:B------:R-:W-:-:S04]  /*172e0*/  IMAD R6, R18, R17, R6 ;  /* 0x0000001112067224 */ /* 0x000fc800078e0206 */
[----:B------:R-:W-:Y:S01]  /*172f0*/  IMAD.IADD R41, R41, 0x1, R6 ;  /* 0x0000000129297824 */ /* 0x000fe200078e0206 */
[----:B----4-:R-:W-:-:S04]  /*17300*/  IADD3 R3, -R4, R3, RZ ;  /* 0x0000000304037210 */ /* 0x010fc80007ffe1ff */
[----:B------:R-:W-:Y:S01]  /*17310*/  SHF.R.S32.HI R4, RZ, 0x1f, R3 ;  /* 0x0000001fff047819 */ /* 0x000fe20000011403 */
[----:B--2---:R-:W-:-:S04]  /*17320*/  IMAD R17, R23, R3, RZ ;  /* 0x0000000317117224 */ /* 0x004fc800078e02ff */
[----:B------:R-:W-:Y:S02]  /*17330*/  IMAD R4, R22, R4, R17 ;  /* 0x0000000416047224 */ /* 0x000fe400078e0211 */
[----:B------:R-:W-:-:S04]  /*17340*/  IMAD.WIDE.U32 R22, R3, R22, R40 ;  /* 0x0000001603167225 */ /* 0x000fc800078e0028 */
[----:B------:R-:W-:Y:S01]  /*17350*/  IMAD.MOV.U32 R8, RZ, RZ, R22 ;  /* 0x000000ffff087224 */ /* 0x000fe200078e0016 */
[----:B------:R-:W-:Y:S01]  /*17360*/  IADD3 R6, R23, R4, RZ ;  /* 0x0000000417067210 */ /* 0x000fe20007ffe0ff */
[----:B------:R-:W-:Y:S05]  /*17370*/  BRA `(.L_x_2756) ;  /* 0x00000000000c7947 */ /* 0x000fea0003800000 */
.L_x_2755:
[----:B------:R-:W2:Y:S02]  /*17380*/  LD.E R8, desc[UR6][R26.64+0x38] ;  /* 0x000038061a087980 */ /* 0x000ea4000c101900 */
[----:B--2---:R-:W-:-:S04]  /*17390*/  LEA R8, -R8, RZ, 0x6 ;  /* 0x000000ff08087211 */ /* 0x004fc800078e31ff */
[----:B------:R-:W-:Y:S02]  /*173a0*/  SHF.R.S32.HI R6, RZ, 0x1f, R8 ;  /* 0x0000001fff067819 */ /* 0x000fe40000011408 */
.L_x_2756:
[----:B------:R-:W-:Y:S05]  /*173b0*/  BSYNC B0 ;  /* 0x0000000000007941 */ /* 0x000fea0003800000 */
.L_x_2754:
[----:B------:R-:W-:Y:S01]  /*173c0*/  IMAD.SHL.U32 R3, R166, 0x20, RZ ;  /* 0x00000020a6037824 */ /* 0x000fe200078e00ff */
[----:B------:R-:W-:Y:S02]  /*173d0*/  LEA R232, P3, R8, R232, 0x1 ;  /* 0x000000e808e87211 */ /* 0x000fe400078608ff */
[----:B------:R-:W-:Y:S02]  /*173e0*/  SHF.L.U64.HI R4, R166, 0x5, R167 ;  /* 0x00000005a6047819 */ /* 0x000fe400000102a7 */
[----:B------:R-:W-:Y:S01]  /*173f0*/  IADD3 R16, P2, R232, R3, RZ ;  /* 0x00000003e8107210 */ /* 0x000fe20007f5e0ff */
[----:B------:R-:W-:Y:S01]  /*17400*/  IMAD.MOV.U32 R230, RZ, RZ, R232 ;  /* 0x000000ffffe67224 */ /* 0x000fe200078e00e8 */
[----:B------:R-:W-:Y:S02]  /*17410*/  LEA.HI.X R231, R8, R231, R6, 0x1, P3 ;  /* 0x000000e708e77211 */ /* 0x000fe400018f0c06 */
[----:B------:R-:W-:-:S03]  /*17420*/  IADD3 R18, P3, R16, R3, RZ ;  /* 0x0000000310127210 */ /* 0x000fc60007f7e0ff */
[--C-:B------:R-:W-:Y:S01]  /*17430*/  IMAD.X R17, R231, 0x1, R4.reuse, P2 ;  /* 0x00000001e7117824 */ /* 0x100fe200010e0604 */
[----:B------:R-:W-:Y:S01]  /*17440*/  @!PT LDS RZ, [RZ] ;  /* 0x00000000fffff984 */ /* 0x000fe20000000800 */
[----:B------:R-:W-:Y:S01]  /*17450*/  @!PT LDS RZ, [RZ] ;  /* 0x00000000fffff984 */ /* 0x000fe20000000800 */
[----:B------:R-:W-:Y:S01]  /*17460*/  @!PT LDS RZ, [RZ] ;  /* 0x00000000fffff984 */ /* 0x000fe20000000800 */
[----:B------:R1:W-:Y:S01]  /*17470*/  LDGSTS.E.BYPASS.LTC128B.128 [R239+0x8000], desc[UR6][R230.64] ;  /* 0x08000000e6ef7fae */ /* 0x0003e2000b901d46 */
[----:B------:R-:W-:Y:S02]  /*17480*/  IADD3 R22, P2, R18, R3, RZ ;  /* 0x0000000312167210 */ /* 0x000fe40007f5e0ff */
[--C-:B------:R-:W-:Y:S01]  /*17490*/  IMAD.X R19, R17, 0x1, R4.reuse, P3 ;  /* 0x0000000111137824 */ /* 0x100fe200018e0604 */
[----:B------:R1:W-:Y:S03]  /*174a0*/  LDGSTS.E.BYPASS.LTC128B.128 [R239+0xa000], desc[UR6][R230.64+0x80] ;  /* 0x0a000080e6ef7fae */ /* 0x0003e6000b901d46 */
[----:B------:R-:W-:Y:S01]  /*174b0*/  IMAD.X R23, R19, 0x1, R4, P2 ;  /* 0x0000000113177824 */ /* 0x000fe200010e0604 */
        /* <DEDUP_REMOVED lines=15> */
.L_x_2753:
[----:B------:R-:W-:Y:S05]  /*175b0*/  BSYNC B1 ;  /* 0x0000000000017941 */ /* 0x000fea0003800000 */
.L_x_2752:
[----:B------:R-:W2:Y:S01]  /*175c0*/  LD.E R193, desc[UR6][R26.64+0xdc] ;  /* 0x0000dc061ac17980 */ /* 0x000ea2000c101900 */
        /* <DEDUP_REMOVED lines=27> */
[----:B-1----:R-:W-:Y:S02]  /*17780*/  FMNMX.FTZ R19, R191, R4, !PT ;  /* 0x00000004bf137209 */ /* 0x002fe40007810000 */
[----:B------:R-:W-:Y:S02]  /*17790*/  FMNMX.FTZ R6, R194, R3, !PT ;  /* 0x00000003c2067209 */ /* 0x000fe40007810000 */
[----:B------:R-:W-:-:S02]  /*177a0*/  FMNMX.FTZ R19, R190, R19, !PT ;  /* 0x00000013be137209 */ /* 0x000fc40007810000 */
[----:B------:R-:W-:Y:S01]  /*177b0*/  LEA R230, R0, UR4, 0x1 ;  /* 0x0000000400e67c11 */ /* 0x000fe2000f8e08ff */
[----:B------:R-:W1:Y:S03]  /*177c0*/  SHFL.BFLY PT, R17, R6, 0x2, 0x1f ;  /* 0x0c401f0006117f89 */ /* 0x000e6600000e0000 */
[-C--:B------:R-:W-:Y:S01]  /*177d0*/  LEA R229, R55, R230.reuse, 0x1 ;  /* 0x000000e637e57211 */ /* 0x080fe200078e08ff */
[----:B------:R-:W3:Y:S01]  /*177e0*/  SHFL.BFLY PT, R4, R19, 0x2, 0x1f ;  /* 0x0c401f0013047f89 */ /* 0x000ee200000e0000 */
        /* <DEDUP_REMOVED lines=8> */
[----:B---3--:R-:W-:-:S03]  /*17870*/  FMNMX.FTZ R4, R19, R4, !PT ;  /* 0x0000000413047209 */ /* 0x008fc60007810000 */
[----:B------:R-:W1:Y:S04]  /*17880*/  SHFL.BFLY PT, R164, R17, 0x1, 0x1f ;  /* 0x0c201f0011a47f89 */ /* 0x000e6800000e0000 */
[----:B------:R-:W3:Y:S04]  /*17890*/  SHFL.BFLY PT, R3, R4, 0x1, 0x1f ;  /* 0x0c201f0004037f89 */ /* 0x000ee800000e0000 */
[----:B------:R-:W-:Y:S04]  /*178a0*/  LDSM.16.MT88.4 R88, [R227+0x12000] ;  /* 0x01200000e358783b */ /* 0x000fe80000004200 */
[----:B------:R-:W-:Y:S04]  /*178b0*/  LDSM.16.MT88.4 R96, [R230+0x14000] ;  /* 0x01400000e660783b */ /* 0x000fe80000004200 */
[----:B------:R-:W-:Y:S04]  /*178c0*/  LDSM.16.MT88.4 R104, [R229+0x14000] ;  /* 0x01400000e568783b */ /* 0x000fe80000004200 */
[----:B------:R-:W-:Y:S01]  /*178d0*/  LDSM.16.MT88.4 R112, [R228+0x14000] ;  /* 0x01400000e470783b */ /* 0x000fe20000004200 */
[----:B-1----:R-:W-:-:S03]  /*178e0*/  FMNMX.FTZ R164, R17, R164, !PT ;  /* 0x000000a411a47209 */ /* 0x002fc60007810000 */
[----:B------:R-:W-:Y:S01]  /*178f0*/  LDSM.16.MT88.4 R120, [R227+0x14000] ;  /* 0x01400000e378783b */ /* 0x000fe20000004200 */
[----:B---3--:R-:W-:-:S03]  /*17900*/  FMNMX.FTZ R3, R4, R3, !PT ;  /* 0x0000000304037209 */ /* 0x008fc60007810000 */
[----:B------:R-:W-:Y:S01]  /*17910*/  LDSM.16.MT88.4 R128, [R230+0x16000] ;  /* 0x01600000e680783b */ /* 0x000fe20000004200 */
[----:B------:R-:W-:-:S03]  /*17920*/  FSETP.NEU.FTZ.AND P2, PT, R164, -INF , PT ;  /* 0xff800000a400780b */ /* 0x000fc60003f5d000 */
[----:B------:R-:W-:Y:S04]  /*17930*/  LDSM.16.MT88.4 R152, [R229+0x16000] ;  /* 0x01600000e598783b */ /* 0x000fe80000004200 */
[----:B------:R-:W-:Y:S04]  /*17940*/  LDSM.16.MT88.4 R148, [R228+0x16000] ;  /* 0x01600000e494783b */ /* 0x000fe80000004200 */
[----:B------:R-:W-:Y:S01]  /*17950*/  LDSM.16.MT88.4 R16, [R227+0x16000] ;  /* 0x01600000e310783b */ /* 0x000fe20000004200 */
[C---:B--2---:R-:W-:Y:S01]  /*17960*/  FMUL.FTZ R196, R193.reuse, R164 ;  /* 0x000000a4c1c47220 */ /* 0x044fe20000410000 */
[----:B------:R-:W-:-:S04]  /*17970*/  FMUL.FTZ R192, R193, R3 ;  /* 0x00000003c1c07220 */ /* 0x000fc80000410000 */
        /* <DEDUP_REMOVED lines=12> */
[----:B------:R-:W-:Y:S01]  /*17a40*/  MUFU.EX2 R180, R180 ;  /* 0x000000b400b47308 */ /* 0x000fe20000000800 */
[----:B------:R-:W1:Y:S01]  /*17a50*/  LDSM.16.MT88.4 R56, [R227+0x10000] ;  /* 0x01000000e338783b */ /* 0x000e620000004200 */
[-CC-:B------:R-:W-:Y:S01]  /*17a60*/  FFMA.FTZ R171, R33, R193.reuse, -R196.reuse ;  /* 0x000000c121ab7223 */ /* 0x180fe200000108c4 */
[-CC-:B------:R-:W-:Y:S01]  /*17a70*/  FFMA.FTZ R35, R25, R193.reuse, -R196.reuse ;  /* 0x000000c119237223 */ /* 0x180fe200000108c4 */
[-C--:B------:R-:W-:Y:S01]  /*17a80*/  FFMA.FTZ R32, R21, R193.reuse, -R196 ;  /* 0x000000c115207223 */ /* 0x080fe200000108c4 */
[----:B------:R-:W2:Y:S01]  /*17a90*/  LDSM.16.MT88.4 R64, [R230+0x12000] ;  /* 0x01200000e640783b */ /* 0x000ea20000004200 */
[-CC-:B------:R-:W-:Y:S01]  /*17aa0*/  FFMA.FTZ R173, R11, R193.reuse, -R192.reuse ;  /* 0x000000c10bad7223 */ /* 0x180fe200000108c0 */
[-CC-:B------:R-:W-:Y:S01]  /*17ab0*/  FFMA.FTZ R34, R9, R193.reuse, -R192.reuse ;  /* 0x000000c109227223 */ /* 0x180fe200000108c0 */
[----:B------:R-:W3:Y:S01]  /*17ac0*/  MUFU.EX2 R179, R179 ;  /* 0x000000b300b37308 */ /* 0x000ee20000000800 */
[----:B------:R-:W4:Y:S01]  /*17ad0*/  LDSM.16.MT88.4 R12, [R230+0x10800] ;  /* 0x01080000e60c783b */ /* 0x000f220000004200 */
[-CC-:B------:R-:W-:Y:S01]  /*17ae0*/  FFMA.FTZ R33, R5, R193.reuse, -R192.reuse ;  /* 0x000000c105217223 */ /* 0x180fe200000108c0 */
[-CC-:B------:R-:W-:Y:S01]  /*17af0*/  FFMA.FTZ R0, R7, R193.reuse, -R192.reuse ;  /* 0x000000c107007223 */ /* 0x180fe200000108c0 */
[-CC-:B------:R-:W-:Y:S01]  /*17b00*/  FFMA.FTZ R186, R189, R193.reuse, -R192.reuse ;  /* 0x000000c1bdba7223 */ /* 0x180fe200000108c0 */
[----:B------:R-:W5:Y:S01]  /*17b10*/  LDSM.16.MT88.4 R4, [R229+0x10800] ;  /* 0x01080000e504783b */ /* 0x000f620000004200 */
[-C--:B------:R-:W-:Y:S01]  /*17b20*/  FFMA.FTZ R189, R187, R193.reuse, -R192 ;  /* 0x000000c1bbbd7223 */ /* 0x080fe200000108c0 */
[-CC-:B------:R-:W-:Y:S01]  /*17b30*/  FFMA.FTZ R182, R247, R193.reuse, -R196.reuse ;  /* 0x000000c1f7b67223 */ /* 0x180fe200000108c4 */
[----:B------:R-:W-:Y:S01]  /*17b40*/  MUFU.EX2 R177, R177 ;  /* 0x000000b100b17308 */ /* 0x000fe20000000800 */
[----:B------:R-:W5:Y:S01]  /*17b50*/  LDSM.16.MT88.4 R24, [R228+0x10800] ;  /* 0x01080000e418783b */ /* 0x000f620000004200 */
[-CC-:B------:R-:W-:Y:S01]  /*17b60*/  FFMA.FTZ R183, R183, R193.reuse, -R196.reuse ;  /* 0x000000c1b7b77223 */ /* 0x180fe200000108c4 */
[-CC-:B------:R-:W-:Y:S01]  /*17b70*/  FFMA.FTZ R184, R233, R193.reuse, -R196.reuse ;  /* 0x000000c1e9b87223 */ /* 0x180fe200000108c4 */
[-C--:B------:R-:W-:Y:S01]  /*17b80*/  FFMA.FTZ R185, R185, R193.reuse, -R196 ;  /* 0x000000c1b9b97223 */ /* 0x080fe200000108c4 */
[----:B------:R-:W5:Y:S01]  /*17b90*/  LDSM.16.MT88.4 R20, [R227+0x10800] ;  /* 0x01080000e314783b */ /* 0x000f620000004200 */
[-CC-:B------:R-:W-:Y:S01]  /*17ba0*/  FFMA.FTZ R187, R31, R193.reuse, -R192.reuse ;  /* 0x000000c11fbb7223 */ /* 0x180fe200000108c0 */
[-C--:B------:R-:W-:Y:S01]  /*17bb0*/  FFMA.FTZ R188, R29, R193.reuse, -R192 ;  /* 0x000000c11dbc7223 */ /* 0x080fe200000108c0 */
[----:B------:R-:W1:Y:S01]  /*17bc0*/  MUFU.EX2 R174, R174 ;  /* 0x000000ae00ae7308 */ /* 0x000e620000000800 */
[----:B---3--:R-:W-:Y:S01]  /*17bd0*/  F2FP.BF16.F32.PACK_AB R144, R179, R180 ;  /* 0x000000b4b390723e */ /* 0x008fe200000010ff */
[----:B------:R-:W-:Y:S01]  /*17be0*/  LDSM.16.MT88.4 R28, [R229+0x11000] ;  /* 0x01100000e51c783b */ /* 0x000fe20000004200 */
[-CC-:B------:R-:W-:Y:S01]  /*17bf0*/  FFMA.FTZ R250, R194, R193.reuse, -R196.reuse ;  /* 0x000000c1c2fa7223 */ /* 0x180fe200000108c4 */
[-CC-:B------:R-:W-:Y:S01]  /*17c00*/  FFMA.FTZ R198, R203, R193.reuse, -R196.reuse ;  /* 0x000000c1cbc67223 */ /* 0x180fe200000108c4 */
[-CC-:B------:R-:W-:Y:S01]  /*17c10*/  FFMA.FTZ R201, R201, R193.reuse, -R196.reuse ;  /* 0x000000c1c9c97223 */ /* 0x180fe200000108c4 */
[-C--:B------:R-:W-:Y:S01]  /*17c20*/  FFMA.FTZ R199, R199, R193.reuse, -R196 ;  /* 0x000000c1c7c77223 */ /* 0x080fe200000108c4 */
[-CC-:B------:R-:W-:Y:S01]  /*17c30*/  FFMA.FTZ R194, R197, R193.reuse, -R192.reuse ;  /* 0x000000c1c5c27223 */ /* 0x180fe200000108c0 */
[----:B------:R-:W-:Y:S01]  /*17c40*/  MUFU.EX2 R178, R178 ;  /* 0x000000b200b27308 */ /* 0x000fe20000000800 */
[-CC-:B------:R-:W-:Y:S01]  /*17c50*/  FFMA.FTZ R195, R195, R193.reuse, -R192.reuse ;  /* 0x000000c1c3c37223 */ /* 0x180fe200000108c0 */
[-CC-:B------:R-:W-:Y:S01]  /*17c60*/  FFMA.FTZ R191, R191, R193.reuse, -R192.reuse ;  /* 0x000000c1bfbf7223 */ /* 0x180fe200000108c0 */
[----:B------:R-:W-:Y:S01]  /*17c70*/  FFMA.FTZ R190, R190, R193, -R192 ;  /* 0x000000c1bebe7223 */ /* 0x000fe200000108c0 */
[----:B------:R-:W-:-:S04]  /*17c80*/  FADD.FTZ R180, R180, R179 ;  /* 0x000000b3b4b47221 */ /* 0x000fc80000010000 */
[----:B------:R-:W3:Y:S01]  /*17c90*/  MUFU.EX2 R181, R181 ;  /* 0x000000b500b57308 */ /* 0x000ee20000000800 */
[----:B-1----:R-:W-:Y:S01]  /*17ca0*/  F2FP.BF16.F32.PACK_AB R146, R174, R177 ;  /* 0x000000b1ae92723e */ /* 0x002fe200000010ff */
[----:B------:R-:W-:-:S04]  /*17cb0*/  FADD.FTZ R177, R177, R180 ;  /* 0x000000b4b1b17221 */ /* 0x000fc80000010000 */
[----:B------:R-:W-:Y:S02]  /*17cc0*/  FADD.FTZ R177, R174, R177 ;  /* 0x000000b1aeb17221 */ /* 0x000fe40000010000 */
[----:B------:R-:W-:Y:S08]  /*17cd0*/  MUFU.EX2 R176, R176 ;  /* 0x000000b000b07308 */ /* 0x000ff00000000800 */
[----:B------:R-:W1:Y:S01]  /*17ce0*/  MUFU.EX2 R175, R175 ;  /* 0x000000af00af7308 */ /* 0x000e620000000800 */
[----:B---3--:R-:W-:Y:S01]  /*17cf0*/  F2FP.BF16.F32.PACK_AB R145, R181, R178 ;  /* 0x000000b2b591723e */ /* 0x008fe200000010ff */
[----:B------:R-:W-:-:S06]  /*17d00*/  FADD.FTZ R181, R178, R181 ;  /* 0x000000b5b2b57221 */ /* 0x000fcc0000010000 */
[----:B------:R-:W-:Y:S08]  /*17d10*/  MUFU.EX2 R172, R172 ;  /* 0x000000ac00ac7308 */ /* 0x000ff00000000800 */
[----:B------:R-:W3:Y:S01]  /*17d20*/  MUFU.EX2 R171, R171 ;  /* 0x000000ab00ab7308 */ /* 0x000ee20000000800 */
[----:B-1----:R-:W-:Y:S01]  /*17d30*/  F2FP.BF16.F32.PACK_AB R147, R175, R176 ;  /* 0x000000b0af93723e */ /* 0x002fe200000010ff */
[----:B------:R-:W-:-:S04]  /*17d40*/  FADD.FTZ R176, R176, R181 ;  /* 0x000000b5b0b07221 */ /* 0x000fc80000010000 */
[----:B------:R-:W-:Y:S02]  /*17d50*/  FADD.FTZ R176, R175, R176 ;  /* 0x000000b0afb07221 */ /* 0x000fe40000010000 */
[C---:B------:R-:W-:Y:S01]  /*17d60*/  HMMA.16816.F32.BF16 R160, R144.reuse, R156, RZ ;  /* 0x0000009c90a0723c */ /* 0x040fe200000418ff */
[----:B------:R-:W-:Y:S05]  /*17d70*/  MUFU.EX2 R35, R35 ;  /* 0x0000002300237308 */ /* 0x000fea0000000800 */
[C---:B------:R-:W-:Y:S03]  /*17d80*/  HMMA.16816.F32.BF16 R156, R144.reuse, R158, RZ ;  /* 0x0000009e909c723c */ /* 0x040fe600000418ff */
[----:B------:R-:W1:Y:S01]  /*17d90*/  MUFU.EX2 R32, R32 ;  /* 0x0000002000207308 */ /* 0x000e620000000800 */
[C---:B---3--:R-:W-:Y:S01]  /*17da0*/  F2FP.BF16.F32.PACK_AB R8, R171.reuse, R172 ;  /* 0x000000acab08723e */ /* 0x048fe200000010ff */
[----:B------:R-:W-:Y:S01]  /*17db0*/  FADD.FTZ R172, R172, R177 ;  /* 0x000000b1acac7221 */ /* 0x000fe20000010000 */
[----:B------:R-:W-:Y:S03]  /*17dc0*/  HMMA.16816.F32.BF16 R36, R144, R40, RZ ;  /* 0x000000289024723c */ /* 0x000fe600000418ff */
[----:B------:R-:W-:-:S02]  /*17dd0*/  FADD.FTZ R172, R171, R172 ;  /* 0x000000acabac7221 */ /* 0x000fc40000010000 */
[----:B------:R-:W-:Y:S01]  /*17de0*/  MUFU.EX2 R173, R173 ;  /* 0x000000ad00ad7308 */ /* 0x000fe20000000800 */
[C---:B------:R-:W-:Y:S06]  /*17df0*/  HMMA.16816.F32.BF16 R44, R144.reuse, R48, RZ ;  /* 0x00000030902c723c */ /* 0x040fec00000418ff */
[----:B------:R-:W-:Y:S01]  /*17e00*/  HMMA.16816.F32.BF16 R52, R144, R56, RZ ;  /* 0x000000389034723c */ /* 0x000fe200000418ff */
[----:B------:R-:W3:Y:S01]  /*17e10*/  MUFU.EX2 R34, R34 ;  /* 0x0000002200227308 */ /* 0x000ee20000000800 */
[----:B-1----:R-:W-:Y:S01]  /*17e20*/  F2FP.BF16.F32.PACK_AB R10, R32, R35 ;  /* 0x00000023200a723e */ /* 0x002fe200000010ff */
[----:B------:R-:W-:-:S03]  /*17e30*/  FADD.FTZ R35, R35, R172 ;  /* 0x000000ac23237221 */ /* 0x000fc60000010000 */
[C---:B--2---:R-:W-:Y:S01]  /*17e40*/  HMMA.16816.F32.BF16 R60, R144.reuse, R64, RZ ;  /* 0x00000040903c723c */ /* 0x044fe200000418ff */
[----:B------:R-:W-:Y:S02]  /*17e50*/  FADD.FTZ R35, R32, R35 ;  /* 0x0000002320237221 */ /* 0x000fe40000010000 */
[----:B------:R-:W-:Y:S03]  /*17e60*/  MUFU.EX2 R33, R33 ;  /* 0x0000002100217308 */ /* 0x000fe60000000800 */
[C---:B------:R-:W-:Y:S05]  /*17e70*/  HMMA.16816.F32.BF16 R68, R144.reuse, R72, RZ ;  /* 0x000000489044723c */ /* 0x040fea00000418ff */
[----:B------:R-:W1:Y:S01]  /*17e80*/  MUFU.EX2 R0, R0 ;  /* 0x0000000000007308 */ /* 0x000e620000000800 */
[----:B---3--:R-:W-:Y:S01]  /*17e90*/  F2FP.BF16.F32.PACK_AB R9, R34, R173 ;  /* 0x000000ad2209723e */ /* 0x008fe200000010ff */
[----:B------:R-:W-:Y:S01]  /*17ea0*/  HMMA.16816.F32.BF16 R76, R144, R80, RZ ;  /* 0x00000050904c723c */ /* 0x000fe200000418ff */
[----:B------:R-:W-:-:S04]  /*17eb0*/  FADD.FTZ R173, R173, R176 ;  /* 0x000000b0adad7221 */ /* 0x000fc80000010000 */
[----:B------:R-:W-:Y:S01]  /*17ec0*/  FADD.FTZ R34, R34, R173 ;  /* 0x000000ad22227221 */ /* 0x000fe20000010000 */
[C---:B------:R-:W-:Y:S01]  /*17ed0*/  HMMA.16816.F32.BF16 R84, R144.reuse, R88, RZ ;  /* 0x000000589054723c */ /* 0x040fe200000418ff */
[----:B------:R-:W-:Y:S05]  /*17ee0*/  MUFU.EX2 R182, R182 ;  /* 0x000000b600b67308 */ /* 0x000fea0000000800 */
[----:B------:R-:W-:Y:S01]  /*17ef0*/  HMMA.16816.F32.BF16 R92, R144, R96, RZ ;  /* 0x00000060905c723c */ /* 0x000fe200000418ff */
[----:B-1----:R-:W-:Y:S02]  /*17f00*/  F2FP.BF16.F32.PACK_AB R11, R0, R33 ;  /* 0x00000021000b723e */ /* 0x002fe400000010ff */
[----:B------:R-:W1:Y:S01]  /*17f10*/  MUFU.EX2 R183, R183 ;  /* 0x000000b700b77308 */ /* 0x000e620000000800 */
[----:B------:R-:W-:-:S02]  /*17f20*/  FADD.FTZ R33, R33, R34 ;  /* 0x0000002221217221 */ /* 0x000fc40000010000 */
[----:B------:R-:W-:Y:S02]  /*17f30*/  HMMA.16816.F32.BF16 R100, R144, R104, RZ ;  /* 0x000000689064723c */ /* 0x000fe400000418ff */
[----:B------:R-:W-:-:S04]  /*17f40*/  FADD.FTZ R33, R0, R33 ;  /* 0x0000002100217221 */ /* 0x000fc80000010000 */
        /* <DEDUP_REMOVED lines=44> */
[----:B------:R-:W2:Y:S05]  /*18210*/  LDSM.16.MT88.4 R24, [R227+0x12800] ;  /* 0x01280000e318783b */ /* 0x000eaa0000004200 */
[C---:B------:R-:W-:Y:S06]  /*18220*/  HMMA.16816.F32.BF16 R52, R8.reuse, R20, R52 ;  /* 0x000000140834723c */ /* 0x040fec0000041834 */
        /* <DEDUP_REMOVED lines=30> */
[----:B------:R-:W-:Y:S01]  /*18410*/  HMMA.16816.F32.BF16 R152, R8, R22, R152 ;  /* 0x000000160898723c */ /* 0x000fe20000041898 */
[----:B------:R-:W-:Y:S01]  /*18420*/  F2FP.BF16.F32.PACK_AB R20, R183, R182 ;  /* 0x000000b6b714723e */ /* 0x000fe200000010ff */
[----:B------:R-:W-:Y:S01]  /*18430*/  FADD.FTZ R182, R182, R35 ;  /* 0x00000023b6b67221 */ /* 0x000fe20000010000 */
[----:B------:R-:W-:Y:S01]  /*18440*/  F2FP.BF16.F32.PACK_AB R21, R189, R186 ;  /* 0x000000babd15723e */ /* 0x000fe200000010ff */
[----:B------:R-:W-:-:S02]  /*18450*/  FADD.FTZ R186, R186, R33 ;  /* 0x00000021baba7221 */ /* 0x000fc40000010000 */
[C---:B-1----:R-:W-:Y:S01]  /*18460*/  HMMA.16816.F32.BF16 R136, R8.reuse, R16, R136 ;  /* 0x000000100888723c */ /* 0x042fe20000041888 */
        /* <DEDUP_REMOVED lines=8> */
[----:B----4-:R-:W-:Y:S01]  /*184f0*/  HMMA.16816.F32.BF16 R140, R8, R12, R140 ;  /* 0x0000000c088c723c */ /* 0x010fe2000004188c */
[----:B------:R-:W-:Y:S01]  /*18500*/  FADD.FTZ R185, R185, R184 ;  /* 0x000000b8b9b97221 */ /* 0x000fe20000010000 */
[----:B------:R-:W-:-:S04]  /*18510*/  FADD.FTZ R187, R188, R187 ;  /* 0x000000bbbcbb7221 */ /* 0x000fc80000010000 */
[----:B------:R-:W-:Y:S01]  /*18520*/  HMMA.16816.F32.BF16 R144, R8, R14, R144 ;  /* 0x0000000e0890723c */ /* 0x000fe20000041890 */
[----:B------:R-:W3:Y:S04]  /*18530*/  LDSM.16.MT88.4 R8, [R227+0x11000] ;  /* 0x01100000e308783b */ /* 0x000ee80000004200 */
[----:B------:R-:W-:Y:S01]  /*18540*/  LDSM.16.MT88.4 R12, [R229+0x13000] ;  /* 0x01300000e50c783b */ /* 0x000fe20000004200 */
[C---:B-----5:R-:W-:Y:S06]  /*18550*/  HMMA.16816.F32.BF16 R160, R20.reuse, R4, R160 ;  /* 0x0000000414a0723c */ /* 0x060fec00000418a0 */
[C---:B------:R-:W-:Y:S01]  /*18560*/  HMMA.16816.F32.BF16 R156, R20.reuse, R6, R156 ;  /* 0x00000006149c723c */ /* 0x040fe2000004189c */
[----:B------:R-:W4:Y:S05]  /*18570*/  LDSM.16.MT88.4 R4, [R228+0x13000] ;  /* 0x01300000e404783b */ /* 0x000f2a0000004200 */
[C---:B--2---:R-:W-:Y:S06]  /*18580*/  HMMA.16816.F32.BF16 R44, R20.reuse, R24, R44 ;  /* 0x00000018142c723c */ /* 0x044fec000004182c */
        /* <DEDUP_REMOVED lines=44> */
[----:B------:R-:W2:Y:S01]  /*18850*/  LDSM.16.MT88.4 R12, [R228+0x11800] ;  /* 0x01180000e40c783b */ /* 0x000ea20000004200 */
[----:B------:R-:W-:Y:S01]  /*18860*/  FADD.FTZ R199, R199, R198 ;  /* 0x000000c6c7c77221 */ /* 0x000fe20000010000 */
[----:B------:R-:W-:-:S03]  /*18870*/  FADD.FTZ R191, R191, R194 ;  /* 0x000000c2bfbf7221 */ /* 0x000fc60000010000 */
[----:B------:R-:W-:Y:S01]  /*18880*/  HMMA.16816.F32.BF16 R132, R20, R28, R132 ;  /* 0x0000001c1484723c */ /* 0x000fe20000041884 */
[----:B------:R-:W-:Y:S01]  /*18890*/  FADD.FTZ R250, R250, R199 ;  /* 0x000000c7fafa7221 */ /* 0x000fe20000010000 */
[----:B------:R-:W-:-:S04]  /*188a0*/  FADD.FTZ R251, R190, R191 ;  /* 0x000000bfbefb7221 */ /* 0x000fc80000010000 */
[----:B------:R-:W-:Y:S01]  /*188b0*/  HMMA.16816.F32.BF16 R152, R20, R30, R152 ;  /* 0x0000001e1498723c */ /* 0x000fe20000041898 */
[----:B------:R-:W-:Y:S05]  /*188c0*/  LDSM.16.MT88.4 R28, [R227+0x11800] ;  /* 0x01180000e31c783b */ /* 0x000fea0000004200 */
[C---:B-1----:R-:W-:Y:S06]  /*188d0*/  HMMA.16816.F32.BF16 R160, R4.reuse, R8, R160 ;  /* 0x0000000804a0723c */ /* 0x042fec00000418a0 */
[----:B------:R-:W-:Y:S01]  /*188e0*/  HMMA.16816.F32.BF16 R156, R4, R10, R156 ;  /* 0x0000000a049c723c */ /* 0x000fe2000004189c */
[----:B------:R-:W1:Y:S05]  /*188f0*/  LDSM.16.MT88.4 R8, [R229+0x13800] ;  /* 0x01380000e508783b */ /* 0x000e6a0000004200 */
[C---:B------:R-:W-:Y:S06]  /*18900*/  HMMA.16816.F32.BF16 R140, R20.reuse, R24, R140 ;  /* 0x00000018148c723c */ /* 0x040fec000004188c */
[----:B------:R-:W-:Y:S01]  /*18910*/  HMMA.16816.F32.BF16 R144, R20, R26, R144 ;  /* 0x0000001a1490723c */ /* 0x000fe20000041890 */
[----:B------:R-:W3:Y:S04]  /*18920*/  LDSM.16.MT88.4 R24, [R230+0x13800] ;  /* 0x01380000e618783b */ /* 0x000ee80000004200 */
[----:B------:R-:W4:Y:S01]  /*18930*/  LDSM.16.MT88.4 R20, [R228+0x13800] ;  /* 0x01380000e414783b */ /* 0x000f220000004200 */
        /* <DEDUP_REMOVED lines=29> */
[C---:B---3--:R-:W-:Y:S06]  /*18b10*/  HMMA.16816.F32.BF16 R116, R4.reuse, R24, R116 ;  /* 0x000000180474723c */ /* 0x048fec0000041874 */
[C---:B------:R-:W-:Y:S06]  /*18b20*/  HMMA.16816.F32.BF16 R120, R4.reuse, R26, R120 ;  /* 0x0000001a0478723c */ /* 0x040fec0000041878 */
[C---:B----4-:R-:W-:Y:S06]  /*18b30*/  HMMA.16816.F32.BF16 R124, R4.reuse, R20, R124 ;  /* 0x00000014047c723c */ /* 0x050fec000004187c */
[C---:B------:R-:W-:Y:S06]  /*18b40*/  HMMA.16816.F32.BF16 R128, R4.reuse, R22, R128 ;  /* 0x000000160480723c */ /* 0x040fec0000041880 */
[C---:B-----5:R-:W-:Y:S06]  /*18b50*/  HMMA.16816.F32.BF16 R132, R4.reuse, R16, R132 ;  /* 0x000000100484723c */ /* 0x060fec0000041884 */
        /* <DEDUP_REMOVED lines=32> */
[----:B------:R-:W-:-:S03]  /*18d60*/  ISETP.GE.AND P1, PT, R0, RZ, PT ;  /* 0x000000ff0000720c */ /* 0x000fc60003f26270 */
        /* <DEDUP_REMOVED lines=23> */
[----:B------:R-:W-:Y:S02]  /*18ee0*/  ISETP.NE.AND P2, PT, R11, RZ, PT ;  /* 0x000000ff0b00720c */ /* 0x000fe40003f45270 */
[----:B------:R-:W-:-:S07]  /*18ef0*/  LOP3.LUT R7, RZ, R11, RZ, 0x33, !PT ;  /* 0x0000000bff077212 */ /* 0x000fce00078e33ff */
[----:B------:R-:W-:Y:S02]  /*18f00*/  @P5 VIADD R8, R8, 0x1 ;  /* 0x0000000108085836 */ /* 0x000fe40000000000 */
[----:B------:R-:W-:Y:S02]  /*18f10*/  @P6 IADD3 R9, R9, 0x1, RZ ;  /* 0x0000000109096810 */ /* 0x000fe40007ffe0ff */
[----:B------:R-:W-:-:S03]  /*18f20*/  @!P1 IMAD.MOV R8, RZ, RZ, -R8 ;  /* 0x000000ffff089224 */ /* 0x000fc600078e0a08 */
[----:B------:R-:W-:Y:S02]  /*18f30*/  @!P3 IMAD.MOV R9, RZ, RZ, -R9 ;  /* 0x000000ffff09b224 */ /* 0x000fe400078e0a09 */
[----:B------:R-:W-:-:S03]  /*18f40*/  SEL R4, R7, R8, !P2 ;  /* 0x0000000807047207 */ /* 0x000fc60005000000 */
[----:B------:R-:W-:Y:S02]  /*18f50*/  SEL R7, R7, R9, !P2 ;  /* 0x0000000907077207 */ /* 0x000fe40005000000 */
[--C-:B------:R-:W-:Y:S01]  /*18f60*/  IMAD.WIDE R16, R4, 0x4, R242.reuse ;  /* 0x0000000404107825 */ /* 0x100fe200078e02f2 */
[----:B------:R-:W3:Y:S03]  /*18f70*/  LD.E.64 R8, desc[UR4][R202.64+0x40] ;  /* 0x00004004ca087980 */ /* 0x000ee6000c101b00 */
        /* <DEDUP_REMOVED lines=14> */
[----:B------:R-:W-:-:S05]  /*19060*/  IMAD R0, R12, R0, R7 ;  /* 0x000000000c007224 */ /* 0x000fca00078e0207 */
[----:B------:R-:W-:Y:S01]  /*19070*/  IADD3 R5, R11, R0, RZ ;  /* 0x000000000b057210 */ /* 0x000fe20007ffe0ff */
[----:B------:R-:W-:Y:S01]  /*19080*/  IMAD.MOV.U32 R0, RZ, RZ, R10 ;  /* 0x000000ffff007224 */ /* 0x000fe200078e000a */
[----:B------:R-:W-:Y:S05]  /*19090*/  BRA `(.L_x_2760) ;  /* 0x0000000000147947 */ /* 0x000fea0003800000 */
.L_x_2759:
[----:B--2---:R-:W-:Y:S02]  /*190a0*/  R2UR UR4, R200 ;  /* 0x00000000c80472ca */ /* 0x004fe400000e0000 */
[----:B------:R-:W-:-:S13]  /*190b0*/  R2UR UR5, R201 ;  /* 0x00000000c90572ca */ /* 0x000fda00000e0000 */
[----:B-1----:R-:W2:Y:S02]  /*190c0*/  LD.E R0, desc[UR4][R202.64+0x40] ;  /* 0x00004004ca007980 */ /* 0x002ea4000c101900 */
[----:B--2---:R-:W-:-:S05]  /*190d0*/  IMAD.U32 R0, R0, -0x40, RZ ;  /* 0xffffffc000007824 */ /* 0x004fca00078e00ff */
[----:B------:R-:W-:Y:S02]  /*190e0*/  SHF.R.S32.HI R5, RZ, 0x1f, R0 ;  /* 0x0000001fff057819 */ /* 0x000fe40000011400 */
.L_x_2760:
[----:B------:R-:W-:Y:S05]  /*190f0*/  BSYNC B0 ;  /* 0x0000000000007941 */ /* 0x000fea0003800000 */
.L_x_2758:
[----:B------:R-:W-:Y:S01]  /*19100*/  LEA R244, P1, R0, R244, 0x1 ;  /* 0x000000f400f47211 */ /* 0x000fe200078208ff */
[----:B------:R-:W-:Y:S01]  /*19110*/  BSSY B1, `(.L_x_2761) ;  /* 0x00001ea000017945 */ /* 0x000fe20003800000 */
[----:B------:R-:W-:Y:S02]  /*19120*/  R2UR UR36, R200 ;  /* 0x00000000c82472ca */ /* 0x000fe400000e0000 */
[----:B------:R-:W-:Y:S01]  /*19130*/  LEA.HI.X R245, R0, R245, R5, 0x1, P1 ;  /* 0x000000f500f57211 */ /* 0x000fe200008f0c05 */
[----:B------:R-:W-:Y:S01]  /*19140*/  IMAD.SHL.U32 R0, R168, 0x20, RZ ;  /* 0x00000020a8007824 */ /* 0x000fe200078e00ff */
[C---:B------:R-:W-:Y:S02]  /*19150*/  R2UR UR37, R201.reuse ;  /* 0x00000000c92572ca */ /* 0x040fe400000e0000 */
[----:B------:R-:W-:Y:S02]  /*19160*/  R2UR UR34, R200 ;  /* 0x00000000c82272ca */ /* 0x000fe400000e0000 */
[----:B------:R-:W-:-:S02]  /*19170*/  R2UR UR35, R201 ;  /* 0x00000000c92372ca */ /* 0x000fc400000e0000 */
[C---:B------:R-:W-:Y:S02]  /*19180*/  R2UR UR32, R200.reuse ;  /* 0x00000000c82072ca */ /* 0x040fe400000e0000 */
[C---:B------:R-:W-:Y:S02]  /*19190*/  R2UR UR33, R201.reuse ;  /* 0x00000000c92172ca */ /* 0x040fe400000e0000 */
[----:B------:R-:W-:Y:S02]  /*191a0*/  R2UR UR30, R200 ;  /* 0x00000000c81e72ca */ /* 0x000fe400000e0000 */
[----:B------:R-:W-:Y:S01]  /*191b0*/  R2UR UR31, R201 ;  /* 0x00000000c91f72ca */ /* 0x000fe200000e0000 */
[----:B------:R-:W-:Y:S01]  /*191c0*/  @!PT LDS RZ, [RZ] ;  /* 0x00000000fffff984 */ /* 0x000fe20000000800 */
[----:B------:R-:W-:Y:S01]  /*191d0*/  @!PT LDS RZ, [RZ] ;  /* 0x00000000fffff984 */ /* 0x000fe20000000800 */
[----:B------:R-:W-:Y:S01]  /*191e0*/  @!PT LDS RZ, [RZ] ;  /* 0x00000000fffff984 */ /* 0x000fe20000000800 */
[----:B------:R-:W-:Y:S01]  /*191f0*/  LDGSTS.E.BYPASS.LTC128B.128 [R239+0x10000], desc[UR36][R244.64] ;  /* 0x10000000f4ef7fae */ /* 0x000fe2000b901d64 */
[----:B------:R-:W-:Y:S02]  /*19200*/  SHF.L.U64.HI R4, R168, 0x5, R169 ;  /* 0x00000005a8047819 */ /* 0x000fe400000102a9 */
[----:B------:R-:W-:Y:S01]  /*19210*/  IADD3 R6, P1, R0, R244, RZ ;  /* 0x000000f400067210 */ /* 0x000fe20007f3e0ff */
[----:B------:R-:W-:Y:S01]  /*19220*/  LDGSTS.E.BYPASS.LTC128B.128 [R239+0x12000], desc[UR34][R244.64+0x80] ;  /* 0x12000080f4ef7fae */ /* 0x000fe2000b901d62 */
[----:B------:R-:W-:-:S02]  /*19230*/  R2UR UR28, R200 ;  /* 0x00000000c81c72ca */ /* 0x000fc400000e0000 */
[C---:B------:R-:W-:Y:S01]  /*19240*/  R2UR UR29, R201.reuse ;  /* 0x00000000c91d72ca */ /* 0x040fe200000e0000 */
[----:B------:R-:W-:Y:S01]  /*19250*/  IMAD.X R7, R4, 0x1, R245, P1 ;  /* 0x0000000104077824 */ /* 0x000fe200008e06f5 */
[C---:B------:R-:W-:Y:S01]  /*19260*/  R2UR UR26, R200.reuse ;  /* 0x00000000c81a72ca */ /* 0x040fe200000e0000 */
[----:B------:R-:W-:Y:S01]  /*19270*/  LDGSTS.E.BYPASS.LTC128B.128 [R239+0x14000], desc[UR32][R244.64+0x100] ;  /* 0x14000100f4ef7fae */ /* 0x000fe2000b901d60 */
[C---:B------:R-:W-:Y:S02]  /*19280*/  R2UR UR27, R201.reuse ;  /* 0x00000000c91b72ca */ /* 0x040fe400000e0000 */
[C---:B------:R-:W-:Y:S01]  /*19290*/  R2UR UR24, R200.reuse ;  /* 0x00000000c81872ca */ /* 0x040fe200000e0000 */
[----:B------:R-:W-:Y:S01]  /*192a0*/  LDGSTS.E.BYPASS.LTC128B.128 [R239+0x16000], desc[UR30][R244.64+0x180] ;  /* 0x16000180f4ef7fae */ /* 0x000fe2000b901d5e */
[----:B------:R-:W-:Y:S02]  /*192b0*/  R2UR UR25, R201 ;  /* 0x00000000c91972ca */ /* 0x000fe400000e0000 */
[----:B------:R-:W-:-:S02]  /*192c0*/  R2UR UR22, R200 ;  /* 0x00000000c81672ca */ /* 0x000fc400000e0000 */
[C---:B------:R-:W-:Y:S01]  /*192d0*/  R2UR UR23, R201.reuse ;  /* 0x00000000c91772ca */ /* 0x040fe200000e0000 */
[----:B------:R-:W-:Y:S01]  /*192e0*/  LDGSTS.E.BYPASS.LTC128B.128 [R239+0x10800], desc[UR28][R6.64] ;  /* 0x1080000006ef7fae */ /* 0x000fe2000b901d5c */
[C---:B------:R-:W-:Y:S02]  /*192f0*/  R2UR UR20, R200.reuse ;  /* 0x00000000c81472ca */ /* 0x040fe400000e0000 */
[C---:B------:R-:W-:Y:S01]  /*19300*/  R2UR UR21, R201.reuse ;  /* 0x00000000c91572ca */ /* 0x040fe200000e0000 */
[----:B------:R-:W-:Y:S01]  /*19310*/  LDGSTS.E.BYPASS.LTC128B.128 [R239+0x12800], desc[UR26][R6.64+0x80] ;  /* 0x1280008006ef7fae */ /* 0x000fe2000b901d5a */
[----:B------:R-:W-:Y:S02]  /*19320*/  R2UR UR18, R200 ;  /* 0x00000000c81272ca */ /* 0x000fe400000e0000 */
[----:B------:R-:W-:Y:S01]  /*19330*/  R2UR UR19, R201 ;  /* 0x00000000c91372ca */ /* 0x000fe200000e0000 */
[----:B------:R-:W-:Y:S01]  /*19340*/  LDGSTS.E.BYPASS.LTC128B.128 [R239+0x14800], desc[UR24][R6.64+0x100] ;  /* 0x1480010006ef7fae */ /* 0x000fe2000b901d58 */
[----:B------:R-:W-:-:S02]  /*19350*/  IADD3 R8, P1, R0, R6, RZ ;  /* 0x0000000600087210 */ /* 0x000fc40007f3e0ff */
[----:B------:R-:W-:Y:S01]  /*19360*/  R2UR UR16, R200 ;  /* 0x00000000c81072ca */ /* 0x000fe200000e0000 */
[----:B------:R1:W-:Y:S01]  /*19370*/  LDGSTS.E.BYPASS.LTC128B.128 [R239+0x16800], desc[UR22][R6.64+0x180] ;  /* 0x1680018006ef7fae */ /* 0x0003e2000b901d56 */
[C---:B------:R-:W-:Y:S01]  /*19380*/  R2UR UR17, R201.reuse ;  /* 0x00000000c91172ca */ /* 0x040fe200000e0000 */
[----:B------:R-:W-:Y:S01]  /*19390*/  IMAD.X R9, R4, 0x1, R7, P1 ;  /* 0x0000000104097824 */ /* 0x000fe200008e0607 */
[C---:B------:R-:W-:Y:S02]  /*193a0*/  R2UR UR14, R200.reuse ;  /* 0x00000000c80e72ca */ /* 0x040fe400000e0000 */
[C---:B------:R-:W-:Y:S02]  /*193b0*/  R2UR UR15, R201.reuse ;  /* 0x00000000c90f72ca */ /* 0x040fe400000e0000 */
[----:B------:R-:W-:Y:S01]  /*193c0*/  R2UR UR12, R200 ;  /* 0x00000000c80c72ca */ /* 0x000fe200000e0000 */
[----:B------:R-:W-:Y:S01]  /*193d0*/  LDGSTS.E.BYPASS.LTC128B.128 [R239+0x11000], desc[UR20][R8.64] ;  /* 0x1100000008ef7fae */ /* 0x000fe2000b901d54 */
[----:B------:R-:W-:-:S02]  /*193e0*/  R2UR UR13, R201 ;  /* 0x00000000c90d72ca */ /* 0x000fc400000e0000 */
[C---:B------:R-:W-:Y:S01]  /*193f0*/  R2UR UR10, R200.reuse ;  /* 0x00000000c80a72ca */ /* 0x040fe200000e0000 */
[----:B------:R-:W-:Y:S01]  /*19400*/  LDGSTS.E.BYPASS.LTC128B.128 [R239+0x13000], desc[UR18][R8.64+0x80] ;  /* 0x1300008008ef7fae */ /* 0x000fe2000b901d52 */
[C---:B------:R-:W-:Y:S02]  /*19410*/  R2UR UR11, R201.reuse ;  /* 0x00000000c90b72ca */ /* 0x040fe400000e0000 */
[C---:B------:R-:W-:Y:S01]  /*19420*/  R2UR UR8, R200.reuse ;  /* 0x00000000c80872ca */ /* 0x040fe200000e0000 */
[----:B------:R-:W-:Y:S01]  /*19430*/  LDGSTS.E.BYPASS.LTC128B.128 [R239+0x15000], desc[UR16][R8.64+0x100] ;  /* 0x1500010008ef7fae */ /* 0x000fe2000b901d50 */
[C---:B------:R-:W-:Y:S02]  /*19440*/  R2UR UR9, R201.reuse ;  /* 0x00000000c90972ca */ /* 0x040fe400000e0000 */
[----:B------:R-:W-:Y:S01]  /*19450*/  R2UR UR4, R200 ;  /* 0x00000000c80472ca */ /* 0x000fe200000e0000 */
[----:B------:R2:W-:Y:S01]  /*19460*/  LDGSTS.E.BYPASS.LTC128B.128 [R239+0x17000], desc[UR14][R8.64+0x180] ;  /* 0x1700018008ef7fae */ /* 0x0005e2000b901d4e */
[----:B------:R-:W-:-:S02]  /*19470*/  R2UR UR5, R201 ;  /* 0x00000000c90572ca */ /* 0x000fc400000e0000 */
[----:B------:R-:W-:Y:S02]  /*19480*/  IADD3 R28, P1, R0, R8, RZ ;  /* 0x00000008001c7210 */ /* 0x000fe40007f3e0ff */
[----:B------:R-:W3:Y:S03]  /*19490*/  S2R R0, SR_TID.X ;  /* 0x0000000000007919 */ /* 0x000ee60000002100 */
[----:B------:R-:W-:Y:S01]  /*194a0*/  IMAD.X R29, R4, 0x1, R9, P1 ;  /* 0x00000001041d7824 */ /* 0x000fe200008e0609 */
[----:B------:R-:W-:-:S04]  /*194b0*/  ISETP.GE.AND P1, PT, R165, 0x3, PT ;  /* 0x00000003a500780c */ /* 0x000fc80003f26270 */
[----:B------:R-:W-:Y:S04]  /*194c0*/  LDGSTS.E.BYPASS.LTC128B.128 [R239+0x11800], desc[UR12][R28.64] ;  /* 0x118000001cef7fae */ /* 0x000fe8000b901d4c */
[----:B------:R-:W-:Y:S04]  /*194d0*/  LDGSTS.E.BYPASS.LTC128B.128 [R239+0x13800], desc[UR10][R28.64+0x80] ;  /* 0x138000801cef7fae */ /* 0x000fe8000b901d4a */
[----:B------:R-:W-:Y:S04]  /*194e0*/  LDGSTS.E.BYPASS.LTC128B.128 [R239+0x15800], desc[UR8][R28.64+0x100] ;  /* 0x158001001cef7fae */ /* 0x000fe8000b901d48 */
[----:B------:R4:W-:Y:S04]  /*194f0*/  LDGSTS.E.BYPASS.LTC128B.128 [R239+0x17800], desc[UR4][R28.64+0x180] ;  /* 0x178001801cef7fae */ /* 0x0009e8000b901d44 */
[----:B------:R-:W-:Y:S04]  /*19500*/  LDSM.16.M88.4 R24, [R226] ;  /* 0x00000000e218783b */ /* 0x000fe80000000200 */
[----:B-1----:R-:W2:Y:S04]  /*19510*/  LDSM.16.M88.4 R4, [R225+0x8000] ;  /* 0x00800000e104783b */ /* 0x002ea80000000200 */
[----:B------:R-:W1:Y:S01]  /*19520*/  LDSM.16.M88.4 R176, [R225+0x8800] ;  /* 0x00880000e1b0783b */ /* 0x000e620000000200 */
[----:B---3--:R-:W-:-:S03]  /*19530*/  IMAD.SHL.U32 R0, R0, 0x2, RZ ;  /* 0x0000000200007824 */ /* 0x008fc600078e00ff */
[----:B------:R-:W3:Y:S02]  /*19540*/  LDSM.16.M88.4 R32, [R225+0x9000] ;  /* 0x00900000e120783b */ /* 0x000ee40000000200 */
[----:B------:R-:W-:Y:S02]  /*19550*/  LOP3.LUT R0, R0, 0x6, RZ, 0xc0, !PT ;  /* 0x0000000600007812 */ /* 0x000fe400078ec0ff */
[----:B------:R-:W4:Y:S04]  /*19560*/  LDSM.16.M88.4 R20, [R225+0x9800] ;  /* 0x00980000e114783b */ /* 0x000f280000000200 */
[----:B------:R-:W-:Y:S04]  /*19570*/  LDSM.16.M88.4 R16, [R224] ;  /* 0x00000000e010783b */ /* 0x000fe80000000200 */
[----:B------:R-:W5:Y:S04]  /*19580*/  LDSM.16.M88.4 R12, [R223] ;  /* 0x00000000df0c783b */ /* 0x000f680000000200 */
[----:B------:R-:W5:Y:S04]  /*19590*/  LDSM.16.M88.4 R192, [R219] ;  /* 0x00000000dbc0783b */ /* 0x000f680000000200 */
[----:B------:R-:W5:Y:S04]  /*195a0*/  LDSM.16.M88.4 R188, [R218] ;  /* 0x00000000dabc783b */ /* 0x000f680000000200 */
[----:B------:R-:W5:Y:S04]  /*195b0*/  LDSM.16.M88.4 R184, [R217] ;  /* 0x00000000d9b8783b */ /* 0x000f680000000200 */
[----:B------:R-:W-:Y:S01]  /*195c0*/  LDSM.16.M88.4 R196, [R225+0xa800] ;  /* 0x00a80000e1c4783b */ /* 0x000fe20000000200 */
[C---:B--2---:R-:W-:Y:S03]  /*195d0*/  HMMA.16816.F32.BF16 R8, R24.reuse, R4, RZ ;  /* 0x000000041808723c */ /* 0x044fe600000418ff */
[----:B------:R-:W0:Y:S03]  /*195e0*/  LDGDEPBAR ;  /* 0x00000000000079af */ /* 0x000e260000000000 */
[C---:B------:R-:W-:Y:S06]  /*195f0*/  HMMA.16816.F32.BF16 R4, R24.reuse, R6, RZ ;  /* 0x000000061804723c */ /* 0x040fec00000418ff */
[C---:B-1----:R-:W-:Y:S06]  /*19600*/  HMMA.16816.F32.BF16 R180, R24.reuse, R176, RZ ;  /* 0x000000b018b4723c */ /* 0x042fec00000418ff */
[C---:B---3--:R-:W-:Y:S06]  /*19610*/  HMMA.16816.F32.BF16 R172, R24.reuse, R32, RZ ;  /* 0x0000002018ac723c */ /* 0x048fec00000418ff */
[C---:B------:R-:W-:Y:S06]  /*19620*/  HMMA.16816.F32.BF16 R176, R24.reuse, R178, RZ ;  /* 0x000000b218b0723c */ /* 0x040fec00000418ff */
        /* <DEDUP_REMOVED lines=9> */
[----:B------:R-:W2:Y:S05]  /*196c0*/  LDSM.16.M88.4 R192, [R220+0x8800] ;  /* 0x00880000dcc0783b */ /* 0x000eaa0000000200 */
[C---:B------:R-:W-:Y:S06]  /*196d0*/  HMMA.16816.F32.BF16 R172, R16.reuse, R188, R172 ;  /* 0x000000bc10ac723c */ /* 0x040fec00000418ac */
[C---:B------:R-:W-:Y:S01]  /*196e0*/  HMMA.16816.F32.BF16 R32, R16.reuse, R190, R32 ;  /* 0x000000be1020723c */ /* 0x040fe20000041820 */
[----:B------:R-:W3:Y:S05]  /*196f0*/  LDSM.16.M88.4 R188, [R220+0x9000] ;  /* 0x00900000dcbc783b */ /* 0x000eea0000000200 */
[C---:B------:R-:W-:Y:S06]  /*19700*/  HMMA.16816.F32.BF16 R28, R16.reuse, R184, R28 ;  /* 0x000000b8101c723c */ /* 0x040fec000004181c */
[----:B------:R-:W-:Y:S01]  /*19710*/  HMMA.16816.F32.BF16 R24, R16, R186, R24 ;  /* 0x000000ba1018723c */ /* 0x000fe20000041818 */
[----:B------:R-:W4:Y:S04]  /*19720*/  LDSM.16.M88.4 R184, [R220+0x9800] ;  /* 0x00980000dcb8783b */ /* 0x000f280000000200 */
[----:B------:R-:W-:Y:S01]  /*19730*/  LDSM.16.M88.4 R16, [R221] ;  /* 0x00000000dd10783b */ /* 0x000fe20000000200 */
[C---:B-1----:R-:W-:Y:S06]  /*19740*/  HMMA.16816.F32.BF16 R8, R20.reuse, R12, R8 ;  /* 0x0000000c1408723c */ /* 0x042fec0000041808 */
[C---:B------:R-:W-:Y:S01]  /*19750*/  HMMA.16816.F32.BF16 R4, R20.reuse, R14, R4 ;  /* 0x0000000e1404723c */ /* 0x040fe20000041804 */
[----:B------:R-:W1:Y:S05]  /*19760*/  LDSM.16.M88.4 R12, [R216] ;  /* 0x00000000d80c783b */ /* 0x000e6a0000000200 */
        /* <DEDUP_REMOVED lines=18> */
[----:B------:R-:W-:Y:S05]  /*19890*/  LDSM.16.M88.4 R188, [R224+0x2000] ;  /* 0x00200000e0bc783b */ /* 0x000fea0000000200 */
[C---:B----4-:R-:W-:Y:S06]  /*198a0*/  HMMA.16816.F32.BF16 R28, R16.reuse, R184, R28 ;  /* 0x000000b8101c723c */ /* 0x050fec000004181c */
[----:B------:R-:W-:Y:S01]  /*198b0*/  HMMA.16816.F32.BF16 R24, R16, R186, R24 ;  /* 0x000000ba1018723c */ /* 0x000fe20000041818 */
[----:B------:R-:W3:Y:S04]  /*198c0*/  LDSM.16.M88.4 R184, [R225+0xb800] ;  /* 0x00b80000e1b8783b */ /* 0x000ee80000000200 */
[----:B------:R-:W4:Y:S01]  /*198d0*/  LDSM.16.M88.4 R16, [R215] ;  /* 0x00000000d710783b */ /* 0x000f220000000200 */
[C---:B-1----:R-:W-:Y:S06]  /*198e0*/  HMMA.16816.F32.BF16 R8, R20.reuse, R12, R8 ;  /* 0x0000000c1408723c */ /* 0x042fec0000041808 */
[C---:B------:R-:W-:Y:S01]  /*198f0*/  HMMA.16816.F32.BF16 R4, R20.reuse, R14, R4 ;  /* 0x0000000e1404723c */ /* 0x040fe20000041804 */
[----:B------:R-:W1:Y:S05]  /*19900*/  LDSM.16.M88.4 R12, [R214] ;  /* 0x00000000d60c783b */ /* 0x000e6a0000000200 */
[C---:B------:R-:W-:Y:S06]  /*19910*/  HMMA.16816.F32.BF16 R180, R20.reuse, R196, R180 ;  /* 0x000000c414b4723c */ /* 0x040fec00000418b4 */
[C---:B------:R-:W-:Y:S01]  /*19920*/  HMMA.16816.F32.BF16 R176, R20.reuse, R198, R176 ;  /* 0x000000c614b0723c */ /* 0x040fe200000418b0 */
[----:B------:R-:W5:Y:S05]  /*19930*/  LDSM.16.M88.4 R196, [R213] ;  /* 0x00000000d5c4783b */ /* 0x000f6a0000000200 */
[C---:B--2---:R-:W-:Y:S06]  /*19940*/  HMMA.16816.F32.BF16 R172, R20.reuse, R192, R172 ;  /* 0x000000c014ac723c */ /* 0x044fec00000418ac */
[C---:B------:R-:W-:Y:S01]  /*19950*/  HMMA.16816.F32.BF16 R32, R20.reuse, R194, R32 ;  /* 0x000000c21420723c */ /* 0x040fe20000041820 */
[----:B------:R-:W2:Y:S05]  /*19960*/  LDSM.16.M88.4 R192, [R212] ;  /* 0x00000000d4c0783b */ /* 0x000eaa0000000200 */
        /* <DEDUP_REMOVED lines=10> */
[C---:B-----5:R-:W-:Y:S06]  /*19a10*/  HMMA.16816.F32.BF16 R172, R188.reuse, R196, R172 ;  /* 0x000000c4bcac723c */ /* 0x060fec00000418ac */
[C---:B------:R-:W-:Y:S01]  /*19a20*/  HMMA.16816.F32.BF16 R32, R188.reuse, R198, R32 ;  /* 0x000000c6bc20723c */ /* 0x040fe20000041820 */
[----:B------:R-:W-:Y:S05]  /*19a30*/  LDSM.16.M88.4 R196, [R222+0x4000] ;  /* 0x00400000dec4783b */ /* 0x000fea0000000200 */
[C---:B--2---:R-:W-:Y:S06]  /*19a40*/  HMMA.16816.F32.BF16 R28, R188.reuse, R192, R28 ;  /* 0x000000c0bc1c723c */ /* 0x044fec000004181c */
[----:B------:R-:W-:Y:S01]  /*19a50*/  HMMA.16816.F32.BF16 R24, R188, R194, R24 ;  /* 0x000000c2bc18723c */ /* 0x000fe20000041818 */
[----:B------:R-:W2:Y:S04]  /*19a60*/  LDSM.16.M88.4 R192, [R220+0xb800] ;  /* 0x00b80000dcc0783b */ /* 0x000ea80000000200 */
[----:B------:R-:W-:Y:S01]  /*19a70*/  LDSM.16.M88.4 R188, [R216+0x3000] ;  /* 0x00300000d8bc783b */ /* 0x000fe20000000200 */
[C---:B---3--:R-:W-:Y:S06]  /*19a80*/  HMMA.16816.F32.BF16 R8, R184.reuse, R20, R8 ;  /* 0x00000014b808723c */ /* 0x048fec0000041808 */
[C---:B------:R-:W-:Y:S01]  /*19a90*/  HMMA.16816.F32.BF16 R4, R184.reuse, R22, R4 ;  /* 0x00000016b804723c */ /* 0x040fe20000041804 */
[----:B------:R-:W-:Y:S05]  /*19aa0*/  LDSM.16.M88.4 R20, [R216+0x2000] ;  /* 0x00200000d814783b */ /* 0x000fea0000000200 */
[C---:B----4-:R-:W-:Y:S06]  /*19ab0*/  HMMA.16816.F32.BF16 R180, R184.reuse, R16, R180 ;  /* 0x00000010b8b4723c */ /* 0x050fec00000418b4 */
[C---:B------:R-:W-:Y:S01]  /*19ac0*/  HMMA.16816.F32.BF16 R176, R184.reuse, R18, R176 ;  /* 0x00000012b8b0723c */ /* 0x040fe200000418b0 */
[----:B------:R-:W3:Y:S05]  /*19ad0*/  LDSM.16.M88.4 R16, [R221+0x2000] ;  /* 0x00200000dd10783b */ /* 0x000eea0000000200 */
[C---:B-1----:R-:W-:Y:S06]  /*19ae0*/  HMMA.16816.F32.BF16 R172, R184.reuse, R12, R172 ;  /* 0x0000000cb8ac723c */ /* 0x042fec00000418ac */
[C---:B------:R-:W-:Y:S01]  /*19af0*/  HMMA.16816.F32.BF16 R32, R184.reuse, R14, R32 ;  /* 0x0000000eb820723c */ /* 0x040fe20000041820 */
[----:B------:R-:W1:Y:S05]  /*19b00*/  LDSM.16.M88.4 R12, [R216+0x2800] ;  /* 0x00280000d80c783b */ /* 0x000e6a0000000200 */
[C---:B--2---:R-:W-:Y:S06]  /*19b10*/  HMMA.16816.F32.BF16 R28, R184.reuse, R192, R28 ;  /* 0x000000c0b81c723c */ /* 0x044fec000004181c */
[----:B------:R-:W-:Y:S01]  /*19b20*/  HMMA.16816.F32.BF16 R24, R184, R194, R24 ;  /* 0x000000c2b818723c */ /* 0x000fe20000041818 */
[----:B------:R-:W2:Y:S04]  /*19b30*/  LDSM.16.M88.4 R184, [R216+0x3800] ;  /* 0x00380000d8b8783b */ /* 0x000ea80000000200 */
[----:B------:R-:W-:Y:S01]  /*19b40*/  LDSM.16.M88.4 R192, [R225+0xc800] ;  /* 0x00c80000e1c0783b */ /* 0x000fe20000000200 */
        /* <DEDUP_REMOVED lines=9> */
[C---:B--2---:R-:W-:Y:S06]  /*19be0*/  HMMA.16816.F32.BF16 R28, R16.reuse, R184, R28 ;  /* 0x000000b8101c723c */ /* 0x044fec000004181c */
[----:B------:R-:W-:Y:S01]  /*19bf0*/  HMMA.16816.F32.BF16 R24, R16, R186, R24 ;  /* 0x000000ba1018723c */ /* 0x000fe20000041818 */
[----:B------:R-:W2:Y:S04]  /*19c00*/  LDSM.16.M88.4 R184, [R225+0xd800] ;  /* 0x00d80000e1b8783b */ /* 0x000ea80000000200 */
[----:B------:R-:W-:Y:S01]  /*19c10*/  LDSM.16.M88.4 R16, [R224+0x4000] ;  /* 0x00400000e010783b */ /* 0x000fe20000000200 */
[C---:B---3--:R-:W-:Y:S06]  /*19c20*/  HMMA.16816.F32.BF16 R180, R20.reuse, R192, R180 ;  /* 0x000000c014b4723c */ /* 0x048fec00000418b4 */
[C---:B------:R-:W-:Y:S01]  /*19c30*/  HMMA.16816.F32.BF16 R176, R20.reuse, R194, R176 ;  /* 0x000000c214b0723c */ /* 0x040fe200000418b0 */
[----:B------:R-:W-:Y:S05]  /*19c40*/  LDSM.16.M88.4 R192, [R220+0xc800] ;  /* 0x00c80000dcc0783b */ /* 0x000fea0000000200 */
[C---:B-1----:R-:W-:Y:S06]  /*19c50*/  HMMA.16816.F32.BF16 R8, R20.reuse, R12, R8 ;  /* 0x0000000c1408723c */ /* 0x042fec0000041808 */
[C---:B------:R-:W-:Y:S01]  /*19c60*/  HMMA.16816.F32.BF16 R4, R20.reuse, R14, R4 ;  /* 0x0000000e1404723c */ /* 0x040fe20000041804 */
[----:B------:R-:W1:Y:S05]  /*19c70*/  LDSM.16.M88.4 R12, [R211] ;  /* 0x00000000d30c783b */ /* 0x000e6a0000000200 */
[C---:B----4-:R-:W-:Y:S06]  /*19c80*/  HMMA.16816.F32.BF16 R172, R20.reuse, R188, R172 ;  /* 0x000000bc14ac723c */ /* 0x050fec00000418ac */
        /* <DEDUP_REMOVED lines=10> */
[C---:B------:R-:W-:Y:S01]  /*19d30*/  HMMA.16816.F32.BF16 R176, R16.reuse, R190, R176 ;  /* 0x000000be10b0723c */ /* 0x040fe200000418b0 */
[----:B------:R-:W3:Y:S05]  /*19d40*/  LDSM.16.M88.4 R188, [R220+0xd000] ;  /* 0x00d00000dcbc783b */ /* 0x000eea0000000200 */
[C---:B--2---:R-:W-:Y:S06]  /*19d50*/  HMMA.16816.F32.BF16 R172, R16.reuse, R184, R172 ;  /* 0x000000b810ac723c */ /* 0x044fec00000418ac */
[C---:B------:R-:W-:Y:S01]  /*19d60*/  HMMA.16816.F32.BF16 R32, R16.reuse, R186, R32 ;  /* 0x000000ba1020723c */ /* 0x040fe20000041820 */
[----:B------:R-:W2:Y:S05]  /*19d70*/  LDSM.16.M88.4 R184, [R220+0xd800] ;  /* 0x00d80000dcb8783b */ /* 0x000eaa0000000200 */
[C---:B----4-:R-:W-:Y:S06]  /*19d80*/  HMMA.16816.F32.BF16 R28, R16.reuse, R20, R28 ;  /* 0x00000014101c723c */ /* 0x050fec000004181c */
[----:B------:R-:W-:Y:S01]  /*19d90*/  HMMA.16816.F32.BF16 R24, R16, R22, R24 ;  /* 0x000000161018723c */ /* 0x000fe20000041818 */
[----:B------:R-:W-:Y:S04]  /*19da0*/  LDSM.16.M88.4 R20, [R221+0x4000] ;  /* 0x00400000dd14783b */ /* 0x000fe80000000200 */
[----:B------:R-:W4:Y:S01]  /*19db0*/  LDSM.16.M88.4 R16, [R216+0x4000] ;  /* 0x00400000d810783b */ /* 0x000f220000000200 */
        /* <DEDUP_REMOVED lines=8> */
[----:B------:R-:W3:Y:S05]  /*19e40*/  LDSM.16.M88.4 R188, [R216+0x5000] ;  /* 0x00500000d8bc783b */ /* 0x000eea0000000200 */
[C---:B--2---:R-:W-:Y:S06]  /*19e50*/  HMMA.16816.F32.BF16 R28, R196.reuse, R184, R28 ;  /* 0x000000b8c41c723c */ /* 0x044fec000004181c */
[----:B------:R-:W-:Y:S01]  /*19e60*/  HMMA.16816.F32.BF16 R24, R196, R186, R24 ;  /* 0x000000bac418723c */ /* 0x000fe20000041818 */
[----:B------:R-:W2:Y:S04]  /*19e70*/  LDSM.16.M88.4 R184, [R216+0x5800] ;  /* 0x00580000d8b8783b */ /* 0x000ea80000000200 */
[----:B------:R-:W-:Y:S01]  /*19e80*/  LDSM.16.M88.4 R196, [R226+0x6000] ;  /* 0x00600000e2c4783b */ /* 0x000fe20000000200 */
[C---:B----4-:R-:W-:Y:S06]  /*19e90*/  HMMA.16816.F32.BF16 R8, R20.reuse, R16, R8 ;  /* 0x000000101408723c */ /* 0x050fec0000041808 */
[C---:B------:R-:W-:Y:S01]  /*19ea0*/  HMMA.16816.F32.BF16 R4, R20.reuse, R18, R4 ;  /* 0x000000121404723c */ /* 0x040fe20000041804 */
[----:B------:R-:W4:Y:S05]  /*19eb0*/  LDSM.16.M88.4 R16, [R225+0xe800] ;  /* 0x00e80000e110783b */ /* 0x000f2a0000000200 */
[C---:B-1----:R-:W-:Y:S06]  /*19ec0*/  HMMA.16816.F32.BF16 R180, R20.reuse, R12, R180 ;  /* 0x0000000c14b4723c */ /* 0x042fec00000418b4 */
[C---:B------:R-:W-:Y:S01]  /*19ed0*/  HMMA.16816.F32.BF16 R176, R20.reuse, R14, R176 ;  /* 0x0000000e14b0723c */ /* 0x040fe200000418b0 */
[----:B------:R-:W1:Y:S05]  /*19ee0*/  LDSM.16.M88.4 R12, [R225+0xf000] ;  /* 0x00f00000e10c783b */ /* 0x000e6a0000000200 */
[C---:B---3--:R-:W-:Y:S06]  /*19ef0*/  HMMA.16816.F32.BF16 R172, R20.reuse, R188, R172 ;  /* 0x000000bc14ac723c */ /* 0x048fec00000418ac */
[C---:B------:R-:W-:Y:S01]  /*19f00*/  HMMA.16816.F32.BF16 R32, R20.reuse, R190, R32 ;  /* 0x000000be1420723c */ /* 0x040fe20000041820 */
[----:B------:R-:W3:Y:S05]  /*19f10*/  LDSM.16.M88.4 R188, [R225+0xf800] ;  /* 0x00f80000e1bc783b */ /* 0x000eea0000000200 */
[C---:B--2---:R-:W-:Y:S06]  /*19f20*/  HMMA.16816.F32.BF16 R28, R20.reuse, R184, R28 ;  /* 0x000000b8141c723c */ /* 0x044fec000004181c */
[----:B------:R-:W-:Y:S01]  /*19f30*/  HMMA.16816.F32.BF16 R24, R20, R186, R24 ;  /* 0x000000ba1418723c */ /* 0x000fe20000041818 */
[----:B------:R-:W-:Y:S04]  /*19f40*/  LDSM.16.M88.4 R184, [R224+0x6000] ;  /* 0x00600000e0b8783b */ /* 0x000fe80000000200 */
[----:B------:R-:W-:Y:S01]  /*19f50*/  LDSM.16.M88.4 R20, [R207] ;  /* 0x00000000cf14783b */ /* 0x000fe20000000200 */
[C---:B----4-:R-:W-:Y:S06]  /*19f60*/  HMMA.16816.F32.BF16 R180, R196.reuse, R16, R180 ;  /* 0x00000010c4b4723c */ /* 0x050fec00000418b4 */
[C---:B------:R-:W-:Y:S01]  /*19f70*/  HMMA.16816.F32.BF16 R176, R196.reuse, R18, R176 ;  /* 0x00000012c4b0723c */ /* 0x040fe200000418b0 */
[----:B------:R-:W2:Y:S05]  /*19f80*/  LDSM.16.M88.4 R16, [R206] ;  /* 0x00000000ce10783b */ /* 0x000eaa0000000200 */
[C---:B-1----:R-:W-:Y:S06]  /*19f90*/  HMMA.16816.F32.BF16 R172, R196.reuse, R12, R172 ;  /* 0x0000000cc4ac723c */ /* 0x042fec00000418ac */
[C---:B------:R-:W-:Y:S01]  /*19fa0*/  HMMA.16816.F32.BF16 R32, R196.reuse, R14, R32 ;  /* 0x0000000ec420723c */ /* 0x040fe20000041820 */
[----:B------:R-:W1:Y:S05]  /*19fb0*/  LDSM.16.M88.4 R12, [R205] ;  /* 0x00000000cd0c783b */ /* 0x000e6a0000000200 */
[C---:B---3--:R-:W-:Y:S06]  /*19fc0*/  HMMA.16816.F32.BF16 R28, R196.reuse, R188, R28 ;  /* 0x000000bcc41c723c */ /* 0x048fec000004181c */
[C---:B------:R-:W-:Y:S01]  /*19fd0*/  HMMA.16816.F32.BF16 R24, R196.reuse, R190, R24 ;  /* 0x000000bec418723c */ /* 0x040fe20000041818 */
[----:B------:R-:W-:Y:S05]  /*19fe0*/  LDSM.16.M88.4 R188, [R222+0x6000] ;  /* 0x00600000debc783b */ /* 0x000fea0000000200 */
[C---:B------:R-:W-:Y:S06]  /*19ff0*/  HMMA.16816.F32.BF16 R8, R196.reuse, R192, R8 ;  /* 0x000000c0c408723c */ /* 0x040fec0000041808 */
[----:B------:R-:W-:Y:S01]  /*1a000*/  HMMA.16816.F32.BF16 R4, R196, R194, R4 ;  /* 0x000000c2c404723c */ /* 0x000fe20000041804 */
[----:B------:R-:W3:Y:S05]  /*1a010*/  LDSM.16.M88.4 R192, [R204] ;  /* 0x00000000ccc0783b */ /* 0x000eea0000000200 */
[C---:B--2---:R-:W-:Y:S06]  /*1a020*/  HMMA.16816.F32.BF16 R180, R184.reuse, R16, R180 ;  /* 0x00000010b8b4723c */ /* 0x044fec00000418b4 */
[C---:B------:R-:W-:Y:S01]  /*1a030*/  HMMA.16816.F32.BF16 R176, R184.reuse, R18, R176 ;  /* 0x00000012b8b0723c */ /* 0x040fe200000418b0 */
[----:B------:R-:W2:Y:S05]  /*1a040*/  LDSM.16.M88.4 R16, [R220+0xe800] ;  /* 0x00e80000dc10783b */ /* 0x000eaa0000000200 */
        /* <DEDUP_REMOVED lines=8> */
[----:B------:R-:W-:Y:S04]  /*1a0d0*/  LDSM.16.M88.4 R192, [R221+0x6000] ;  /* 0x00600000ddc0783b */ /* 0x000fe80000000200 */
[----:B------:R-:W-:Y:S01]  /*1a0e0*/  LDSM.16.M88.4 R184, [R216+0x6000] ;  /* 0x00600000d8b8783b */ /* 0x000fe20000000200 */
[C---:B--2---:R-:W-:Y:S06]  /*1a0f0*/  HMMA.16816.F32.BF16 R180, R188.reuse, R16, R180 ;  /* 0x00000010bcb4723c */ /* 0x044fec00000418b4 */
[C---:B------:R-:W-:Y:S01]  /*1a100*/  HMMA.16816.F32.BF16 R176, R188.reuse, R18, R176 ;  /* 0x00000012bcb0723c */ /* 0x040fe200000418b0 */
[----:B------:R-:W2:Y:S05]  /*1a110*/  LDSM.16.M88.4 R16, [R220+0xf800] ;  /* 0x00f80000dc10783b */ /* 0x000eaa0000000200 */
[C---:B-1----:R-:W-:Y:S06]  /*1a120*/  HMMA.16816.F32.BF16 R172, R188.reuse, R12, R172 ;  /* 0x0000000cbcac723c */ /* 0x042fec00000418ac */
[C---:B------:R-:W-:Y:S01]  /*1a130*/  HMMA.16816.F32.BF16 R32, R188.reuse, R14, R32 ;  /* 0x0000000ebc20723c */ /* 0x040fe20000041820 */
[----:B------:R-:W1:Y:S05]  /*1a140*/  LDSM.16.M88.4 R12, [R216+0x6800] ;  /* 0x00680000d80c783b */ /* 0x000e6a0000000200 */
[C---:B----4-:R-:W-:Y:S06]  /*1a150*/  HMMA.16816.F32.BF16 R8, R188.reuse, R20, R8 ;  /* 0x00000014bc08723c */ /* 0x050fec0000041808 */
[C---:B------:R-:W-:Y:S01]  /*1a160*/  HMMA.16816.F32.BF16 R4, R188.reuse, R22, R4 ;  /* 0x00000016bc04723c */ /* 0x040fe20000041804 */
[----:B------:R-:W3:Y:S05]  /*1a170*/  LDSM.16.M88.4 R20, [R216+0x7000] ;  /* 0x00700000d814783b */ /* 0x000eea0000000200 */
[----:B--2---:R-:W-:-:S12]  /*1a180*/  HMMA.16816.F32.BF16 R28, R188, R16, R28 ;  /* 0x00000010bc1c723c */ /* 0x004fd8000004181c */
[----:B------:R-:W-:Y:S01]  /*1a190*/  HMMA.16816.F32.BF16 R8, R192, R184, R8 ;  /* 0x000000b8c008723c */ /* 0x000fe20000041808 */
[----:B------:R-:W-:-:S04]  /*1a1a0*/  IMAD R17, R241, 0x40, R0 ;  /* 0x00000040f1117824 */ /* 0x000fc800078e0200 */
[C---:B------:R-:W-:Y:S01]  /*1a1b0*/  VIADD R165, R17.reuse, 0x9 ;  /* 0x0000000911a57836 */ /* 0x040fe20000000000 */
[----:B-1----:R-:W-:Y:S01]  /*1a1c0*/  HMMA.16816.F32.BF16 R180, R192, R12, R180 ;  /* 0x0000000cc0b4723c */ /* 0x002fe200000418b4 */
[----:B------:R-:W-:-:S03]  /*1a1d0*/  VIADD R171, R17, 0x10 ;  /* 0x0000001011ab7836 */ /* 0x000fc60000000000 */
[----:B------:R-:W-:Y:S02]  /*1a1e0*/  ISETP.GE.AND P3, PT, R165, R2, PT ;  /* 0x00000002a500720c */ /* 0x000fe40003f66270 */
[----:B------:R-:W-:Y:S01]  /*1a1f0*/  HMMA.16816.F32.BF16 R176, R192, R14, R176 ;  /* 0x0000000ec0b0723c */ /* 0x000fe200000418b0 */
[----:B------:R-:W-:-:S05]  /*1a200*/  VIADD R13, R17, 0x1 ;  /* 0x00000001110d7836 */ /* 0x000fca0000000000 */
[----:B------:R-:W-:Y:S01]  /*1a210*/  ISETP.GE.AND P5, PT, R13, R2, PT ;  /* 0x000000020d00720c */ /* 0x000fe20003fa6270 */
[----:B------:R-:W-:Y:S01]  /*1a220*/  VIADD R15, R17, 0x8 ;  /* 0x00000008110f7836 */ /* 0x000fe20000000000 */
[----:B------:R-:W-:Y:S01]  /*1a230*/  ISETP.GE.AND P2, PT, R13, R170, PT ;  /* 0x000000aa0d00720c */ /* 0x000fe20003f46270 */
[----:B------:R-:W-:Y:S03]  /*1a240*/  HMMA.16816.F32.BF16 R4, R192, R186, R4 ;  /* 0x000000bac004723c */ /* 0x000fe60000041804 */
[C---:B------:R-:W-:Y:S02]  /*1a250*/  ISETP.GE.AND P4, PT, R15.reuse, R2, PT ;  /* 0x000000020f00720c */ /* 0x040fe40003f86270 */
[----:B------:R-:W-:Y:S01]  /*1a260*/  ISETP.GE.AND P6, PT, R15, R170, PT ;  /* 0x000000aa0f00720c */ /* 0x000fe20003fc6270 */
[----:B------:R-:W-:Y:S01]  /*1a270*/  HMMA.16816.F32.BF16 R24, R188, R18, R24 ;  /* 0x00000012bc18723c */ /* 0x000fe20000041818 */
[----:B------:R-:W1:Y:S01]  /*1a280*/  LDSM.16.M88.4 R12, [R216+0x7800] ;  /* 0x00780000d80c783b */ /* 0x000e620000000200 */
[----:B------:R-:W-:Y:S01]  /*1a290*/  FSEL R0, R9, -INF , !P5 ;  /* 0xff80000009007808 */ /* 0x000fe20006800000 */
[----:B------:R-:W-:-:S04]  /*1a2a0*/  DEPBAR.LE SB0, 0x0 ;  /* 0x000080000000791a */ /* 0x000fc80000000000 */
[C---:B---3--:R-:W-:Y:S01]  /*1a2b0*/  HMMA.16816.F32.BF16 R172, R192.reuse, R20, R172 ;  /* 0x00000014c0ac723c */ /* 0x048fe200000418ac */
[----:B------:R-:W-:Y:S01]  /*1a2c0*/  ISETP.GE.AND P5, PT, R165, R170, PT ;  /* 0x000000aaa500720c */ /* 0x000fe20003fa6270 */
[----:B------:R-:W-:Y:S01]  /*1a2d0*/  VIADD R165, R17, 0x18 ;  /* 0x0000001811a57836 */ /* 0x000fe20000000000 */
[----:B------:R-:W-:Y:S01]  /*1a2e0*/  FSEL R11, R11, -INF , !P2 ;  /* 0xff8000000b0b7808 */ /* 0x000fe20005000000 */
[----:B------:R-:W-:Y:S01]  /*1a2f0*/  VIADD R19, R17, 0x20 ;  /* 0x0000002011137836 */ /* 0x000fe20000000000 */
[----:B------:R-:W-:Y:S01]  /*1a300*/  ISETP.GE.AND P2, PT, R171, R2, PT ;  /* 0x00000002ab00720c */ /* 0x000fe20003f46270 */
[----:B------:R-:W-:Y:S01]  /*1a310*/  HMMA.16816.F32.BF16 R32, R192, R22, R32 ;  /* 0x00000016c020723c */ /* 0x000fe20000041820 */
[----:B------:R-:W-:Y:S02]  /*1a320*/  VIADD R21, R17, 0x11 ;  /* 0x0000001111157836 */ /* 0x000fe40000000000 */
[----:B------:R-:W-:Y:S02]  /*1a330*/  FSEL R180, R180, -INF , !P2 ;  /* 0xff800000b4b47808 */ /* 0x000fe40005000000 */
[----:B------:R-:W-:-:S02]  /*1a340*/  FSEL R9, R6, -INF , !P6 ;  /* 0xff80000006097808 */ /* 0x000fc40007000000 */
[----:B------:R-:W-:Y:S02]  /*1a350*/  FSEL R5, R5, -INF , !P3 ;  /* 0xff80000005057808 */ /* 0x000fe40005800000 */
[----:B------:R-:W-:Y:S01]  /*1a360*/  FSEL R4, R4, -INF , !P4 ;  /* 0xff80000004047808 */ /* 0x000fe20006000000 */
[----:B------:R-:W-:Y:S01]  /*1a370*/  BAR.SYNC.DEFER_BLOCKING 0x0 ;  /* 0x0000000000007b1d */ /* 0x000fe20000010000 */
[C---:B------:R-:W-:Y:S02]  /*1a380*/  ISETP.GE.AND P6, PT, R21.reuse, R2, PT ;  /* 0x000000021500720c */ /* 0x040fe40003fc6270 */
[-C--:B------:R-:W-:Y:S01]  /*1a390*/  ISETP.GE.AND P3, PT, R21, R170.reuse, PT ;  /* 0x000000aa1500720c */ /* 0x080fe20003f66270 */
[----:B------:R-:W-:Y:S01]  /*1a3a0*/  VIADD R21, R17, 0x19 ;  /* 0x0000001911157836 */ /* 0x000fe20000000000 */
[----:B------:R-:W-:Y:S02]  /*1a3b0*/  ISETP.GE.AND P4, PT, R171, R170, PT ;  /* 0x000000aaab00720c */ /* 0x000fe40003f86270 */
[----:B------:R-:W-:-:S02]  /*1a3c0*/  FSEL R7, R7, -INF , !P5 ;  /* 0xff80000007077808 */ /* 0x000fc40006800000 */
[-C--:B------:R-:W-:Y:S02]  /*1a3d0*/  ISETP.GE.AND P5, PT, R165, R2.reuse, PT ;  /* 0x00000002a500720c */ /* 0x080fe40003fa6270 */
[----:B------:R-:W-:Y:S02]  /*1a3e0*/  FSEL R182, R182, -INF , !P4 ;  /* 0xff800000b6b67808 */ /* 0x000fe40006000000 */
[----:B------:R-:W-:Y:S02]  /*1a3f0*/  FSEL R181, R181, -INF , !P6 ;  /* 0xff800000b5b57808 */ /* 0x000fe40007000000 */
[C---:B------:R-:W-:Y:S02]  /*1a400*/  ISETP.GE.AND P4, PT, R21.reuse, R2, PT ;  /* 0x000000021500720c */ /* 0x040fe40003f86270 */
[----:B------:R-:W-:Y:S01]  /*1a410*/  ISETP.GE.AND P6, PT, R21, R170, PT ;  /* 0x000000aa1500720c */ /* 0x000fe20003fc6270 */
[----:B-1----:R-:W-:Y:S01]  /*1a420*/  HMMA.16816.F32.BF16 R28, R192, R12, R28 ;  /* 0x0000000cc01c723c */ /* 0x002fe2000004181c */
[----:B------:R-:W-:-:S02]  /*1a430*/  FSEL R187, R183, -INF , !P3 ;  /* 0xff800000b7bb7808 */ /* 0x000fc40005800000 */
[----:B------:R-:W-:Y:S02]  /*1a440*/  FSEL R21, R176, -INF , !P5 ;  /* 0xff800000b0157808 */ /* 0x000fe40006800000 */
[C---:B------:R-:W-:Y:S01]  /*1a450*/  ISETP.GE.AND P3, PT, R19.reuse, R2, PT ;  /* 0x000000021300720c */ /* 0x040fe20003f66270 */
[----:B------:R-:W-:Y:S01]  /*1a460*/  HMMA.16816.F32.BF16 R24, R192, R14, R24 ;  /* 0x0000000ec018723c */ /* 0x000fe20000041818 */
[-C--:B------:R-:W-:Y:S01]  /*1a470*/  ISETP.GE.AND P5, PT, R19, R170.reuse, PT ;  /* 0x000000aa1300720c */ /* 0x080fe20003fa6270 */
[----:B------:R-:W-:Y:S01]  /*1a480*/  VIADD R19, R17, 0x28 ;  /* 0x0000002811137836 */ /* 0x000fe20000000000 */
[----:B------:R-:W-:Y:S01]  /*1a490*/  ISETP.GE.AND P2, PT, R165, R170, PT ;  /* 0x000000aaa500720c */ /* 0x000fe20003f46270 */
[----:B------:R-:W-:Y:S01]  /*1a4a0*/  VIADD R165, R17, 0x21 ;  /* 0x0000002111a57836 */ /* 0x000fe20000000000 */
[----:B------:R-:W-:Y:S01]  /*1a4b0*/  FSEL R249, R179, -INF , !P6 ;  /* 0xff800000b3f97808 */ /* 0x000fe20007000000 */
[----:B------:R-:W-:Y:S01]  /*1a4c0*/  VIADD R13, R17, 0x31 ;  /* 0x00000031110d7836 */ /* 0x000fe20000000000 */
[----:B------:R-:W-:-:S02]  /*1a4d0*/  FSEL R233, R172, -INF , !P3 ;  /* 0xff800000ace97808 */ /* 0x000fc40005800000 */
[----:B------:R-:W-:Y:S02]  /*1a4e0*/  FSEL R185, R178, -INF , !P2 ;  /* 0xff800000b2b97808 */ /* 0x000fe40005000000 */
[----:B------:R-:W-:Y:S02]  /*1a4f0*/  FSEL R23, R177, -INF , !P4 ;  /* 0xff800000b1177808 */ /* 0x000fe40006000000 */
[C---:B------:R-:W-:Y:S02]  /*1a500*/  ISETP.GE.AND P6, PT, R19.reuse, R2, PT ;  /* 0x000000021300720c */ /* 0x040fe40003fc6270 */
[----:B------:R-:W-:Y:S01]  /*1a510*/  ISETP.GE.AND P3, PT, R19, R170, PT ;  /* 0x000000aa1300720c */ /* 0x000fe20003f66270 */
[----:B------:R-:W-:Y:S01]  /*1a520*/  VIADD R19, R17, 0x29 ;  /* 0x0000002911137836 */ /* 0x000fe20000000000 */
[C---:B------:R-:W-:Y:S02]  /*1a530*/  ISETP.GE.AND P2, PT, R165.reuse, R2, PT ;  /* 0x00000002a500720c */ /* 0x040fe40003f46270 */
[----:B------:R-:W-:Y:S01]  /*1a540*/  ISETP.GE.AND P4, PT, R165, R170, PT ;  /* 0x000000aaa500720c */ /* 0x000fe20003f86270 */
[----:B------:R-:W-:Y:S01]  /*1a550*/  VIADD R165, R17, 0x30 ;  /* 0x0000003011a57836 */ /* 0x000fe20000000000 */
[----:B------:R-:W-:-:S02]  /*1a560*/  FSEL R197, R174, -INF , !P5 ;  /* 0xff800000aec57808 */ /* 0x000fc40006800000 */
[----:B------:R-:W-:Y:S02]  /*1a570*/  ISETP.GE.AND P5, PT, R19, R2, PT ;  /* 0x000000021300720c */ /* 0x000fe40003fa6270 */
[----:B------:R-:W-:Y:S02]  /*1a580*/  FSEL R247, R173, -INF , !P2 ;  /* 0xff800000adf77808 */ /* 0x000fe40005000000 */
[----:B------:R-:W-:Y:S02]  /*1a590*/  FSEL R191, R175, -INF , !P4 ;  /* 0xff800000afbf7808 */ /* 0x000fe40006000000 */
[----:B------:R-:W-:Y:S02]  /*1a5a0*/  ISETP.GE.AND P2, PT, R19, R170, PT ;  /* 0x000000aa1300720c */ /* 0x000fe40003f46270 */
[----:B------:R-:W-:Y:S02]  /*1a5b0*/  ISETP.GE.AND P4, PT, R165, R2, PT ;  /* 0x00000002a500720c */ /* 0x000fe40003f86270 */
[----:B------:R-:W-:-:S02]  /*1a5c0*/  FSEL R193, R34, -INF , !P3 ;  /* 0xff80000022c17808 */ /* 0x000fc40005800000 */
[----:B------:R-:W-:Y:S02]  /*1a5d0*/  FSEL R195, R33, -INF , !P5 ;  /* 0xff80000021c37808 */ /* 0x000fe40006800000 */
[C---:B------:R-:W-:Y:S02]  /*1a5e0*/  ISETP.GE.AND P3, PT, R13.reuse, R2, PT ;  /* 0x000000020d00720c */ /* 0x040fe40003f66270 */
[----:B------:R-:W-:Y:S01]  /*1a5f0*/  ISETP.GE.AND P5, PT, R13, R170, PT ;  /* 0x000000aa0d00720c */ /* 0x000fe20003fa6270 */
[----:B------:R-:W-:Y:S01]  /*1a600*/  VIADD R13, R17, 0x38 ;  /* 0x00000038110d7836 */ /* 0x000fe20000000000 */
[----:B------:R-:W-:Y:S02]  /*1a610*/  FSEL R189, R35, -INF , !P2 ;  /* 0xff80000023bd7808 */ /* 0x000fe40005000000 */
[----:B------:R-:W-:Y:S02]  /*1a620*/  FSEL R179, R28, -INF , !P4 ;  /* 0xff8000001cb37808 */ /* 0x000fe40006000000 */
[----:B------:R-:W-:-:S02]  /*1a630*/  FSEL R199, R32, -INF , !P6 ;  /* 0xff80000020c77808 */ /* 0x000fc40007000000 */
[C---:B------:R-:W-:Y:S02]  /*1a640*/  ISETP.GE.AND P2, PT, R17.reuse, R2, PT ;  /* 0x000000021100720c */ /* 0x040fe40003f46270 */
[CC--:B------:R-:W-:Y:S01]  /*1a650*/  ISETP.GE.AND P4, PT, R17.reuse, R170.reuse, PT ;  /* 0x000000aa1100720c */ /* 0x0c0fe20003f86270 */
[----:B------:R-:W-:Y:S01]  /*1a660*/  VIADD R17, R17, 0x39 ;  /* 0x0000003911117836 */ /* 0x000fe20000000000 */
[----:B------:R-:W-:Y:S02]  /*1a670*/  ISETP.GE.AND P6, PT, R165, R170, PT ;  /* 0x000000aaa500720c */ /* 0x000fe40003fc6270 */
[----:B------:R-:W-:Y:S02]  /*1a680*/  FSEL R176, R29, -INF , !P3 ;  /* 0xff8000001db07808 */ /* 0x000fe40005800000 */
[----:B------:R-:W-:Y:S02]  /*1a690*/  FSEL R177, R30, -INF , !P6 ;  /* 0xff8000001eb17808 */ /* 0x000fe40007000000 */
[----:B------:R-:W-:-:S02]  /*1a6a0*/  FSEL R175, R31, -INF , !P5 ;  /* 0xff8000001faf7808 */ /* 0x000fc40006800000 */
[----:B------:R-:W-:Y:S02]  /*1a6b0*/  FSEL R15, R8, -INF , !P2 ;  /* 0xff800000080f7808 */ /* 0x000fe40005000000 */
[C---:B------:R-:W-:Y:S02]  /*1a6c0*/  ISETP.GE.AND P6, PT, R13.reuse, R2, PT ;  /* 0x000000020d00720c */ /* 0x040fe40003fc6270 */
[----:B------:R-:W-:Y:S02]  /*1a6d0*/  ISETP.GE.AND P3, PT, R13, R170, PT ;  /* 0x000000aa0d00720c */ /* 0x000fe40003f66270 */
[C---:B------:R-:W-:Y:S02]  /*1a6e0*/  ISETP.GE.AND P5, PT, R17.reuse, R2, PT ;  /* 0x000000021100720c */ /* 0x040fe40003fa6270 */
[----:B------:R-:W-:Y:S02]  /*1a6f0*/  ISETP.GE.AND P2, PT, R17, R170, PT ;  /* 0x000000aa1100720c */ /* 0x000fe40003f46270 */
[----:B------:R-:W-:-:S02]  /*1a700*/  FSEL R13, R10, -INF , !P4 ;  /* 0xff8000000a0d7808 */ /* 0x000fc40006000000 */
[----:B------:R-:W-:Y:S02]  /*1a710*/  FSEL R174, R24, -INF , !P6 ;  /* 0xff80000018ae7808 */ /* 0x000fe40007000000 */
[----:B------:R-:W-:Y:S02]  /*1a720*/  FSEL R29, R26, -INF , !P3 ;  /* 0xff8000001a1d7808 */ /* 0x000fe40005800000 */
        /* <DEDUP_REMOVED lines=10> */
[----:B------:R-:W-:Y:S02]  /*1a7d0*/  R2UR UR13, R201 ;  /* 0x00000000c90d72ca */ /* 0x000fe400000e0000 */
[----:B------:R-:W-:Y:S02]  /*1a7e0*/  IADD3 R14, R2, -0x40, RZ ;  /* 0xffffffc0020e7810 */ /* 0x000fe40007ffe0ff */
[----:B------:R-:W-:Y:S02]  /*1a7f0*/  IABS R8, R2 ;  /* 0x0000000200087213 */ /* 0x000fe40000000000 */
[----:B------:R-:W-:-:S02]  /*1a800*/  IABS R6, R14 ;  /* 0x0000000e00067213 */ /* 0x000fc40000000000 */
[C---:B------:R-:W-:Y:S02]  /*1a810*/  R2UR UR10, R200.reuse ;  /* 0x00000000c80a72ca */ /* 0x040fe400000e0000 */
[C---:B------:R-:W-:Y:S02]  /*1a820*/  R2UR UR11, R201.reuse ;  /* 0x00000000c90b72ca */ /* 0x040fe400000e0000 */
[----:B------:R-:W-:Y:S02]  /*1a830*/  R2UR UR8, R200 ;  /* 0x00000000c80872ca */ /* 0x000fe400000e0000 */
[----:B------:R-:W-:-:S13]  /*1a840*/  R2UR UR9, R201 ;  /* 0x00000000c90972ca */ /* 0x000fda00000e0000 */
[----:B------:R-:W3:Y:S01]  /*1a850*/  LD.E.64 R30, desc[UR8][R202.64+0x20] ;  /* 0x00002008ca1e7980 */ /* 0x000ee2000c101b00 */
[-C--:B--2---:R-:W-:Y:S02]  /*1a860*/  IABS R10, R19.reuse ;  /* 0x00000013000a7213 */ /* 0x084fe40000000000 */
[-C--:B------:R-:W-:Y:S02]  /*1a870*/  IABS R17, R19.reuse ;  /* 0x0000001300117213 */ /* 0x080fe40000000000 */
[----:B------:R-:W1:Y:S01]  /*1a880*/  I2F.RP R12, R10 ;  /* 0x0000000a000c7306 */ /* 0x000e620000209400 */
[-C--:B------:R-:W-:Y:S02]  /*1a890*/  LOP3.LUT R2, R2, R19.reuse, RZ, 0x3c, !PT ;  /* 0x0000001302027212 */ /* 0x080fe400078e3cff */
[----:B------:R-:W-:Y:S01]  /*1a8a0*/  IMAD.MOV R17, RZ, RZ, -R17 ;  /* 0x000000ffff117224 */ /* 0x000fe200078e0a11 */
[----:B------:R-:W-:Y:S02]  /*1a8b0*/  LOP3.LUT R14, R14, R19, RZ, 0x3c, !PT ;  /* 0x000000130e0e7212 */ /* 0x000fe400078e3cff */
[----:B------:R-:W-:-:S02]  /*1a8c0*/  ISETP.GE.AND P2, PT, R2, RZ, PT ;  /* 0x000000ff0200720c */ /* 0x000fc40003f46270 */
[----:B------:R-:W-:Y:S01]  /*1a8d0*/  ISETP.GE.AND P0, PT, R14, RZ, PT ;  /* 0x000000ff0e00720c */ /* 0x000fe20003f06270 */
        /* <DEDUP_REMOVED lines=17> */
[----:B------:R-:W-:Y:S01]  /*1a9f0*/  ISETP.NE.AND P1, PT, R19, RZ, PT ;  /* 0x000000ff1300720c */ /* 0x000fe20003f25270 */
[----:B------:R-:W-:Y:S01]  /*1aa00*/  @!P3 VIADD R16, R16, 0x1 ;  /* 0x000000011010b836 */ /* 0x000fe20000000000 */
[-C--:B------:R-:W-:Y:S02]  /*1aa10*/  ISETP.GE.U32.AND P4, PT, R17, R10.reuse, PT ;  /* 0x0000000a1100720c */ /* 0x080fe40003f86070 */
[----:B------:R-:W-:Y:S02]  /*1aa20*/  ISETP.GE.U32.AND P5, PT, R25, R10, PT ;  /* 0x0000000a1900720c */ /* 0x000fe40003fa6070 */
[----:B------:R-:W-:-:S09]  /*1aa30*/  LOP3.LUT R17, RZ, R19, RZ, 0x33, !PT ;  /* 0x00000013ff117212 */ /* 0x000fd200078e33ff */
[----:B------:R-:W-:Y:S02]  /*1aa40*/  @P4 IADD3 R12, R12, 0x1, RZ ;  /* 0x000000010c0c4810 */ /* 0x000fe40007ffe0ff */
[----:B------:R-:W-:-:S03]  /*1aa50*/  @P5 VIADD R16, R16, 0x1 ;  /* 0x0000000110105836 */ /* 0x000fc60000000000 */
[----:B------:R-:W-:Y:S02]  /*1aa60*/  @!P0 IMAD.MOV R12, RZ, RZ, -R12 ;  /* 0x000000ffff0c8224 */ /* 0x000fe400078e0a0c */
[----:B------:R-:W-:-:S03]  /*1aa70*/  @!P2 IMAD.MOV R16, RZ, RZ, -R16 ;  /* 0x000000ffff10a224 */ /* 0x000fc600078e0a10 */
[C---:B------:R-:W-:Y:S02]  /*1aa80*/  SEL R6, R17.reuse, R12, !P1 ;  /* 0x0000000c11067207 */ /* 0x040fe40004800000 */
[----:B------:R-:W-:-:S03]  /*1aa90*/  SEL R25, R17, R16, !P1 ;  /* 0x0000001011197207 */ /* 0x000fc60004800000 */
[----:B------:R-:W-:-:S04]  /*1aaa0*/  IMAD.WIDE R32, R6, 0x4, R242 ;  /* 0x0000000406207825 */ /* 0x000fc800078e02f2 */
[C---:B------:R-:W-:Y:S01]  /*1aab0*/  IMAD.WIDE R34, R25.reuse, 0x4, R242 ;  /* 0x0000000419227825 */ /* 0x040fe200078e02f2 */
        /* <DEDUP_REMOVED lines=17> */
.L_x_2764:
[----:B------:R-:W-:Y:S02]  /*1abd0*/  R2UR UR4, R200 ;  /* 0x00000000c80472ca */ /* 0x000fe400000e0000 */
[----:B------:R-:W-:-:S13]  /*1abe0*/  R2UR UR5, R201 ;  /* 0x00000000c90572ca */ /* 0x000fda00000e0000 */
[----:B------:R-:W2:Y:S02]  /*1abf0*/  LD.E R6, desc[UR4][R202.64+0x38] ;  /* 0x00003804ca067980 */ /* 0x000ea4000c101900 */
[----:B--2---:R-:W-:-:S05]  /*1ac00*/  IMAD.U32 R6, R6, -0x40, RZ ;  /* 0xffffffc006067824 */ /* 0x004fca00078e00ff */
[----:B------:R-:W-:Y:S02]  /*1ac10*/  SHF.R.S32.HI R2, RZ, 0x1f, R6 ;  /* 0x0000001fff027819 */ /* 0x000fe40000011406 */
.L_x_2765:
[----:B------:R-:W-:Y:S05]  /*1ac20*/  BSYNC B0 ;  /* 0x0000000000007941 */ /* 0x000fea0003800000 */
.L_x_2763:
[----:B------:R-:W-:Y:S01]  /*1ac30*/  LEA R232, P0, R6, R232, 0x1 ;  /* 0x000000e806e87211 */ /* 0x000fe200078008ff */
[----:B------:R-:W-:Y:S01]  /*1ac40*/  IMAD.SHL.U32 R17, R166, 0x20, RZ ;  /* 0x00000020a6117824 */ /* 0x000fe200078e00ff */
[C---:B------:R-:W-:Y:S02]  /*1ac50*/  R2UR UR12, R200.reuse ;  /* 0x00000000c80c72ca */ /* 0x040fe400000e0000 */
[C---:B------:R-:W-:Y:S01]  /*1ac60*/  R2UR UR13, R201.reuse ;  /* 0x00000000c90d72ca */ /* 0x040fe200000e0000 */
[----:B------:R-:W-:Y:S01]  /*1ac70*/  IMAD.MOV.U32 R18, RZ, RZ, R232 ;  /* 0x000000ffff127224 */ /* 0x000fe200078e00e8 */
[C---:B------:R-:W-:Y:S02]  /*1ac80*/  R2UR UR10, R200.reuse ;  /* 0x00000000c80a72ca */ /* 0x040fe400000e0000 */
[----:B------:R-:W-:Y:S02]  /*1ac90*/  R2UR UR11, R201 ;  /* 0x00000000c90b72ca */ /* 0x000fe400000e0000 */
[----:B------:R-:W-:-:S02]  /*1aca0*/  R2UR UR8, R200 ;  /* 0x00000000c80872ca */ /* 0x000fc400000e0000 */
[C---:B------:R-:W-:Y:S02]  /*1acb0*/  R2UR UR9, R201.reuse ;  /* 0x00000000c90972ca */ /* 0x040fe400000e0000 */
[----:B------:R-:W-:Y:S02]  /*1acc0*/  R2UR UR4, R200 ;  /* 0x00000000c80472ca */ /* 0x000fe400000e0000 */
[----:B------:R-:W-:Y:S02]  /*1acd0*/  R2UR UR5, R201 ;  /* 0x00000000c90572ca */ /* 0x000fe400000e0000 */
[----:B------:R-:W-:Y:S02]  /*1ace0*/  LEA.HI.X R231, R6, R231, R2, 0x1, P0 ;  /* 0x000000e706e77211 */ /* 0x000fe400000f0c02 */
[----:B------:R-:W-:Y:S02]  /*1acf0*/  SHF.L.U64.HI R2, R166, 0x5, R167 ;  /* 0x00000005a6027819 */ /* 0x000fe400000102a7 */
[----:B------:R-:W-:Y:S01]  /*1ad00*/  IADD3 R24, P0, R232, R17, RZ ;  /* 0x00000011e8187210 */ /* 0x000fe20007f1e0ff */
[----:B------:R-:W-:Y:S01]  /*1ad10*/  IMAD.MOV.U32 R19, RZ, RZ, R231 ;  /* 0x000000ffff137224 */ /* 0x000fe200078e00e7 */
[----:B------:R-:W-:-:S02]  /*1ad20*/  R2UR UR28, R200 ;  /* 0x00000000c81c72ca */ /* 0x000fc400000e0000 */
[----:B------:R-:W-:Y:S01]  /*1ad30*/  R2UR UR29, R201 ;  /* 0x00000000c91d72ca */ /* 0x000fe200000e0000 */
[----:B------:R-:W-:Y:S01]  /*1ad40*/  IMAD.X R25, R231, 0x1, R2, P0 ;  /* 0x00000001e7197824 */ /* 0x000fe200000e0602 */
[C---:B------:R-:W-:Y:S01]  /*1ad50*/  R2UR UR26, R200.reuse ;  /* 0x00000000c81a72ca */ /* 0x040fe200000e0000 */
[----:B------:R-:W-:Y:S01]  /*1ad60*/  @!PT LDS RZ, [RZ] ;  /* 0x00000000fffff984 */ /* 0x000fe20000000800 */
[----:B------:R-:W-:Y:S01]  /*1ad70*/  @!PT LDS RZ, [RZ] ;  /* 0x00000000fffff984 */ /* 0x000fe20000000800 */
[----:B------:R-:W-:Y:S01]  /*1ad80*/  @!PT LDS RZ, [RZ] ;  /* 0x00000000fffff984 */ /* 0x000fe20000000800 */
[----:B------:R-:W-:Y:S01]  /*1ad90*/  LDGSTS.E.BYPASS.LTC128B.128 [R239+0x8000], desc[UR12][R18.64] ;  /* 0x0800000012ef7fae */ /* 0x000fe2000b901d4c */
[C---:B------:R-:W-:Y:S02]  /*1ada0*/  R2UR UR27, R201.reuse ;  /* 0x00000000c91b72ca */ /* 0x040fe400000e0000 */
[C---:B------:R-:W-:Y:S01]  /*1adb0*/  R2UR UR24, R200.reuse ;  /* 0x00000000c81872ca */ /* 0x040fe200000e0000 */
[----:B------:R-:W-:Y:S01]  /*1adc0*/  LDGSTS.E.BYPASS.LTC128B.128 [R239+0xa000], desc[UR10][R18.64+0x80] ;  /* 0x0a00008012ef7fae */ /* 0x000fe2000b901d4a */
[C---:B------:R-:W-:Y:S02]  /*1add0*/  R2UR UR25, R201.reuse ;  /* 0x00000000c91972ca */ /* 0x040fe400000e0000 */
[----:B------:R-:W-:Y:S01]  /*1ade0*/  R2UR UR22, R200 ;  /* 0x00000000c81672ca */ /* 0x000fe200000e0000 */
[----:B------:R-:W-:Y:S01]  /*1adf0*/  LDGSTS.E.BYPASS.LTC128B.128 [R239+0xc000], desc[UR8][R18.64+0x100] ;  /* 0x0c00010012ef7fae */ /* 0x000fe2000b901d48 */
[----:B------:R-:W-:-:S02]  /*1ae00*/  R2UR UR23, R201 ;  /* 0x00000000c91772ca */ /* 0x000fc400000e0000 */
[C---:B------:R-:W-:Y:S01]  /*1ae10*/  R2UR UR20, R200.reuse ;  /* 0x00000000c81472ca */ /* 0x040fe200000e0000 */
[----:B------:R1:W-:Y:S01]  /*1ae20*/  LDGSTS.E.BYPASS.LTC128B.128 [R239+0xe000], desc[UR4][R18.64+0x180] ;  /* 0x0e00018012ef7fae */ /* 0x0003e2000b901d44 */
[C---:B------:R-:W-:Y:S02]  /*1ae30*/  R2UR UR21, R201.reuse ;  /* 0x00000000c91572ca */ /* 0x040fe400000e0000 */
[C---:B------:R-:W-:Y:S01]  /*1ae40*/  R2UR UR18, R200.reuse ;  /* 0x00000000c81272ca */ /* 0x040fe200000e0000 */
[----:B------:R2:W-:Y:S01]  /*1ae50*/  LDGSTS.E.BYPASS.LTC128B.128 [R239+0x8800], desc[UR28][R24.64] ;  /* 0x0880000018ef7fae */ /* 0x0005e2000b901d5c */
[C---:B------:R-:W-:Y:S02]  /*1ae60*/  R2UR UR19, R201.reuse ;  /* 0x00000000c91372ca */ /* 0x040fe400000e0000 */
[----:B------:R-:W-:Y:S01]  /*1ae70*/  R2UR UR16, R200 ;  /* 0x00000000c81072ca */ /* 0x000fe200000e0000 */
[----:B------:R2:W-:Y:S01]  /*1ae80*/  LDGSTS.E.BYPASS.LTC128B.128 [R239+0xa800], desc[UR26][R24.64+0x80] ;  /* 0x0a80008018ef7fae */ /* 0x0005e2000b901d5a */
[----:B------:R-:W-:-:S02]  /*1ae90*/  R2UR UR17, R201 ;  /* 0x00000000c91172ca */ /* 0x000fc400000e0000 */
[----:B------:R-:W-:Y:S01]  /*1aea0*/  R2UR UR14, R200 ;  /* 0x00000000c80e72ca */ /* 0x000fe200000e0000 */
[----:B------:R2:W-:Y:S01]  /*1aeb0*/  LDGSTS.E.BYPASS.LTC128B.128 [R239+0xc800], desc[UR24][R24.64+0x100] ;  /* 0x0c80010018ef7fae */ /* 0x0005e2000b901d58 */
[----:B------:R-:W-:-:S03]  /*1aec0*/  R2UR UR15, R201 ;  /* 0x00000000c90f72ca */ /* 0x000fc600000e0000 */
[----:B------:R2:W-:Y:S01]  /*1aed0*/  LDGSTS.E.BYPASS.LTC128B.128 [R239+0xe800], desc[UR22][R24.64+0x180] ;  /* 0x0e80018018ef7fae */ /* 0x0005e2000b901d56 */
[----:B-1----:R-:W-:-:S05]  /*1aee0*/  IADD3 R18, P0, R24, R17, RZ ;  /* 0x0000001118127210 */ /* 0x002fca0007f1e0ff */
[----:B------:R-:W-:Y:S01]  /*1aef0*/  IMAD.X R19, R25, 0x1, R2, P0 ;  /* 0x0000000119137824 */ /* 0x000fe200000e0602 */
[----:B------:R-:W-:-:S04]  /*1af00*/  IADD3 R16, P0, R18, R17, RZ ;  /* 0x0000001112107210 */ /* 0x000fc80007f1e0ff */
[----:B------:R2:W-:Y:S01]  /*1af10*/  LDGSTS.E.BYPASS.LTC128B.128 [R239+0x9000], desc[UR20][R18.64] ;  /* 0x0900000012ef7fae */ /* 0x0005e2000b901d54 */
[----:B------:R-:W-:-:S03]  /*1af20*/  IMAD.X R17, R19, 0x1, R2, P0 ;  /* 0x0000000113117824 */ /* 0x000fc600000e0602 */
        /* <DEDUP_REMOVED lines=8> */
.L_x_2762:
[----:B------:R-:W-:Y:S05]  /*1afb0*/  BSYNC B1 ;  /* 0x0000000000017941 */ /* 0x000fea0003800000 */
.L_x_2761:
[----:B------:R-:W-:Y:S01]  /*1afc0*/  R2UR UR4, R200 ;  /* 0x00000000c80472ca */ /* 0x000fe200000e0000 */
[----:B--2---:R-:W-:Y:S01]  /*1afd0*/  LDSM.16.MT88.4 R24, [R227+0x10800] ;  /* 0x01080000e318783b */ /* 0x004fe20000004200 */
[----:B------:R-:W-:-:S13]  /*1afe0*/  R2UR UR5, R201 ;  /* 0x00000000c90572ca */ /* 0x000fda00000e0000 */
[----:B------:R-:W2:Y:S01]  /*1aff0*/  LD.E R31, desc[UR4][R202.64+0xdc] ;  /* 0x0000dc04ca1f7980 */ /* 0x000ea2000c101900 */
[----:B------:R-:W-:Y:S02]  /*1b000*/  FMNMX.FTZ R17, R164, R15, !PT ;  /* 0x0000000fa4117209 */ /* 0x000fe40007810000 */
[----:B------:R-:W-:Y:S02]  /*1b010*/  FMNMX.FTZ R6, R3, R13, !PT ;  /* 0x0000000d03067209 */ /* 0x000fe40007810000 */
[----:B------:R-:W-:Y:S02]  /*1b020*/  FMNMX.FTZ R17, R0, R17, !PT ;  /* 0x0000001100117209 */ /* 0x000fe40007810000 */
[----:B------:R-:W-:Y:S02]  /*1b030*/  FMNMX.FTZ R6, R11, R6, !PT ;  /* 0x000000060b067209 */ /* 0x000fe40007810000 */
[----:B------:R-:W-:Y:S02]  /*1b040*/  FMNMX.FTZ R2, R4, R17, !PT ;  /* 0x0000001104027209 */ /* 0x000fe40007810000 */
[----:B------:R-:W-:-:S02]  /*1b050*/  FMNMX.FTZ R6, R9, R6, !PT ;  /* 0x0000000609067209 */ /* 0x000fc40007810000 */
        /* <DEDUP_REMOVED lines=34> */
[----:B---3--:R-:W-:Y:S02]  /*1b280*/  FMNMX.FTZ R170, R17, R170, !PT ;  /* 0x000000aa11aa7209 */ /* 0x008fe40007810000 */
[----:B------:R-:W1:Y:S02]  /*1b290*/  LDSM.16.MT88.4 R16, [R230+0x10000] ;  /* 0x01000000e610783b */ /* 0x000e640000004200 */
        /* <DEDUP_REMOVED lines=8> */
[----:B------:R-:W2:Y:S01]  /*1b320*/  MUFU.EX2 R3, R3 ;  /* 0x0000000300037308 */ /* 0x000ea20000000800 */
[-CC-:B------:R-:W-:Y:S01]  /*1b330*/  FFMA.FTZ R33, R5, R31.reuse, -R178.reuse ;  /* 0x0000001f05217223 */ /* 0x180fe200000108b2 */
[----:B------:R-:W-:Y:S01]  /*1b340*/  FSEL R5, R171, RZ, P1 ;  /* 0x000000ffab057208 */ /* 0x000fe20000800000 */
[-CC-:B------:R-:W-:Y:S01]  /*1b350*/  FFMA.FTZ R34, R4, R31.reuse, -R178.reuse ;  /* 0x0000001f04227223 */ /* 0x180fe200000108b2 */
[-C--:B------:R-:W-:Y:S01]  /*1b360*/  FFMA.FTZ R35, R0, R31.reuse, -R178 ;  /* 0x0000001f00237223 */ /* 0x080fe200000108b2 */
[-CC-:B------:R-:W-:Y:S01]  /*1b370*/  FFMA.FTZ R2, R11, R31.reuse, -R30.reuse ;  /* 0x0000001f0b027223 */ /* 0x180fe2000001081e */
[-C--:B------:R-:W-:Y:S01]  /*1b380*/  FFMA.FTZ R0, R9, R31.reuse, -R30 ;  /* 0x0000001f09007223 */ /* 0x080fe2000001081e */
[----:B------:R-:W-:Y:S01]  /*1b390*/  FADD.FTZ R4, R164, -R5 ;  /* 0x80000005a4047221 */ /* 0x000fe20000010000 */
[----:B------:R-:W3:Y:S01]  /*1b3a0*/  LDSM.16.MT88.4 R8, [R228+0x10000] ;  /* 0x01000000e408783b */ /* 0x000ee20000004200 */
[-C--:B------:R-:W-:Y:S01]  /*1b3b0*/  FFMA.FTZ R165, R15, R31.reuse, -R178 ;  /* 0x0000001f0fa57223 */ /* 0x080fe200000108b2 */
[-CC-:B------:R-:W-:Y:S01]  /*1b3c0*/  FFMA.FTZ R32, R13, R31.reuse, -R30.reuse ;  /* 0x0000001f0d207223 */ /* 0x180fe2000001081e */
[-C--:B------:R-:W-:Y:S01]  /*1b3d0*/  FFMA.FTZ R173, R7, R31.reuse, -R30 ;  /* 0x0000001f07ad7223 */ /* 0x080fe2000001081e */
[----:B------:R-:W-:Y:S01]  /*1b3e0*/  FMUL.FTZ R164, R31, R4 ;  /* 0x000000041fa47220 */ /* 0x000fe20000410000 */
[----:B------:R-:W-:Y:S01]  /*1b3f0*/  MUFU.EX2 R35, R35 ;  /* 0x0000002300237308 */ /* 0x000fe20000000800 */
[----:B------:R-:W4:Y:S01]  /*1b400*/  LDSM.16.MT88.4 R12, [R229+0x10000] ;  /* 0x01000000e50c783b */ /* 0x000f220000004200 */
[--C-:B------:R-:W-:Y:S01]  /*1b410*/  FFMA.FTZ R183, R181, R31, -R178.reuse ;  /* 0x0000001fb5b77223 */ /* 0x100fe200000108b2 */
[-C--:B--2---:R-:W-:Y:S01]  /*1b420*/  FMUL.FTZ R162, R162, R3.reuse ;  /* 0x00000003a2a27220 */ /* 0x084fe20000410000 */
[-C--:B------:R-:W-:Y:S01]  /*1b430*/  FMUL.FTZ R163, R163, R3.reuse ;  /* 0x00000003a3a37220 */ /* 0x080fe20000410000 */
[-C--:B------:R-:W-:Y:S01]  /*1b440*/  FMUL.FTZ R158, R158, R3.reuse ;  /* 0x000000039e9e7220 */ /* 0x080fe20000410000 */
[-C--:B------:R-:W-:Y:S01]  /*1b450*/  FMUL.FTZ R159, R159, R3.reuse ;  /* 0x000000039f9f7220 */ /* 0x080fe20000410000 */
[-C--:B------:R-:W-:Y:S01]  /*1b460*/  FMUL.FTZ R46, R46, R3.reuse ;  /* 0x000000032e2e7220 */ /* 0x080fe20000410000 */
        /* <DEDUP_REMOVED lines=16> */
[----:B------:R-:W5:Y:S01]  /*1b570*/  MUFU.EX2 R33, R33 ;  /* 0x0000002100217308 */ /* 0x000f620000000800 */
[----:B--2---:R-:W-:Y:S01]  /*1b580*/  F2FP.BF16.F32.PACK_AB R4, R35, R165 ;  /* 0x000000a52304723e */ /* 0x004fe200000010ff */
        /* <DEDUP_REMOVED lines=14> */
[----:B------:R-:W2:Y:S01]  /*1b670*/  MUFU.EX2 R2, R2 ;  /* 0x0000000200027308 */ /* 0x000ea20000000800 */
[----:B-----5:R-:W-:Y:S01]  /*1b680*/  F2FP.BF16.F32.PACK_AB R6, R33, R34 ;  /* 0x000000222106723e */ /* 0x020fe200000010ff */
        /* <DEDUP_REMOVED lines=14> */
[----:B------:R-:W5:Y:S01]  /*1b770*/  MUFU.EX2 R173, R173 ;  /* 0x000000ad00ad7308 */ /* 0x000f620000000800 */
[----:B--2---:R-:W-:Y:S01]  /*1b780*/  F2FP.BF16.F32.PACK_AB R5, R2, R32 ;  /* 0x000000200205723e */ /* 0x004fe200000010ff */
[-C--:B------:R-:W-:Y:S01]  /*1b790*/  FMUL.FTZ R111, R111, R3.reuse ;  /* 0x000000036f6f7220 */ /* 0x080fe20000410000 */
[-C--:B------:R-:W-:Y:S01]  /*1b7a0*/  FMUL.FTZ R114, R114, R3.reuse ;  /* 0x0000000372727220 */ /* 0x080fe20000410000 */
[-C--:B------:R-:W-:Y:S01]  /*1b7b0*/  FMUL.FTZ R115, R115, R3.reuse ;  /* 0x0000000373737220 */ /* 0x080fe20000410000 */
[-C--:B------:R-:W-:Y:S01]  /*1b7c0*/  FMUL.FTZ R126, R126, R3.reuse ;  /* 0x000000037e7e7220 */ /* 0x080fe20000410000 */
[----:B------:R-:W-:Y:S01]  /*1b7d0*/  FMUL.FTZ R127, R127, R3 ;  /* 0x000000037f7f7220 */ /* 0x000fe20000410000 */
[--C-:B------:R-:W-:Y:S01]  /*1b7e0*/  FFMA.FTZ R181, R21, R31, -R178.reuse ;  /* 0x0000001f15b57223 */ /* 0x100fe200000108b2 */
[----:B------:R-:W2:Y:S01]  /*1b7f0*/  MUFU.EX2 R164, R164 ;  /* 0x000000a400a47308 */ /* 0x000ea20000000800 */
[-C--:B------:R-:W-:Y:S01]  /*1b800*/  FMUL.FTZ R138, R138, R3.reuse ;  /* 0x000000038a8a7220 */ /* 0x080fe20000410000 */
[-C--:B------:R-:W-:Y:S01]  /*1b810*/  FMUL.FTZ R139, R139, R3.reuse ;  /* 0x000000038b8b7220 */ /* 0x080fe20000410000 */
[-C--:B------:R-:W-:Y:S01]  /*1b820*/  FMUL.FTZ R150, R150, R3.reuse ;  /* 0x0000000396967220 */ /* 0x080fe20000410000 */
[----:B------:R-:W-:Y:S01]  /*1b830*/  FMUL.FTZ R151, R151, R3 ;  /* 0x0000000397977220 */ /* 0x000fe20000410000 */
[-C--:B------:R-:W-:Y:S01]  /*1b840*/  FFMA.FTZ R180, R180, R31.reuse, -R178 ;  /* 0x0000001fb4b47223 */ /* 0x080fe200000108b2 */
[-CC-:B------:R-:W-:Y:S01]  /*1b850*/  FFMA.FTZ R184, R182, R31.reuse, -R30.reuse ;  /* 0x0000001fb6b87223 */ /* 0x180fe2000001081e */
[-CC-:B------:R-:W-:Y:S01]  /*1b860*/  FFMA.FTZ R187, R187, R31.reuse, -R30.reuse ;  /* 0x0000001fbbbb7223 */ /* 0x180fe2000001081e */
[-CC-:B------:R-:W-:Y:S01]  /*1b870*/  FFMA.FTZ R185, R185, R31.reuse, -R30.reuse ;  /* 0x0000001fb9b97223 */ /* 0x180fe2000001081e */
[----:B-----5:R-:W-:Y:S01]  /*1b880*/  F2FP.BF16.F32.PACK_AB R7, R173, R0 ;  /* 0x00000000ad07723e */ /* 0x020fe200000010ff */
[----:B------:R-:W-:Y:S01]  /*1b890*/  FFMA.FTZ R186, R249, R31, -R30 ;  /* 0x0000001ff9ba7223 */ /* 0x000fe2000001081e */
[-C--:B------:R-:W-:Y:S01]  /*1b8a0*/  FMUL.FTZ R134, R134, R3.reuse ;  /* 0x0000000386867220 */ /* 0x080fe20000410000 */
[-C--:B------:R-:W-:Y:S01]  /*1b8b0*/  FMUL.FTZ R135, R135, R3.reuse ;  /* 0x0000000387877220 */ /* 0x080fe20000410000 */
[-C--:B------:R-:W-:Y:S01]  /*1b8c0*/  FMUL.FTZ R154, R154, R3.reuse ;  /* 0x000000039a9a7220 */ /* 0x080fe20000410000 */
[-C--:B------:R-:W-:Y:S01]  /*1b8d0*/  FMUL.FTZ R155, R155, R3.reuse ;  /* 0x000000039b9b7220 */ /* 0x080fe20000410000 */
[----:B------:R-:W5:Y:S01]  /*1b8e0*/  MUFU.EX2 R180, R180 ;  /* 0x000000b400b47308 */ /* 0x000f620000000800 */
[-C--:B------:R-:W-:Y:S01]  /*1b8f0*/  FMUL.FTZ R130, R130, R3.reuse ;  /* 0x0000000382827220 */ /* 0x080fe20000410000 */
        /* <DEDUP_REMOVED lines=71> */
[----:B------:R-:W-:Y:S01]  /*1bd70*/  MUFU.EX2 R183, R183 ;  /* 0x000000b700b77308 */ /* 0x000fe20000000800 */
        /* <DEDUP_REMOVED lines=8> */
[----:B------:R-:W-:Y:S01]  /*1be00*/  MUFU.EX2 R181, R181 ;  /* 0x000000b500b57308 */ /* 0x000fe20000000800 */
[-C--:B------:R-:W-:Y:S01]  /*1be10*/  FMUL.FTZ R144, R144, R164.reuse ;  /* 0x000000a490907220 */ /* 0x080fe20000410000 */
[-C--:B------:R-:W-:Y:S01]  /*1be20*/  FMUL.FTZ R145, R145, R164.reuse ;  /* 0x000000a491917220 */ /* 0x080fe20000410000 */
[-C--:B------:R-:W-:Y:S01]  /*1be30*/  FMUL.FTZ R142, R142, R3.reuse ;  /* 0x000000038e8e7220 */ /* 0x080fe20000410000 */
[-C--:B------:R-:W-:Y:S01]  /*1be40*/  FMUL.FTZ R143, R143, R3.reuse ;  /* 0x000000038f8f7220 */ /* 0x080fe20000410000 */
[C---:B------:R-:W-:Y:S01]  /*1be50*/  HMMA.16816.F32.BF16 R64, R4.reuse, R14, R64 ;  /* 0x0000000e0440723c */ /* 0x040fe20000041840 */
[----:B------:R-:W3:Y:S01]  /*1be60*/  LDSM.16.MT88.4 R12, [R227+0x12000] ;  /* 0x01200000e30c783b */ /* 0x000ee20000004200 */
[-C--:B------:R-:W-:Y:S01]  /*1be70*/  FMUL.FTZ R146, R146, R3.reuse ;  /* 0x0000000392927220 */ /* 0x080fe20000410000 */
[----:B------:R-:W4:Y:S01]  /*1be80*/  MUFU.EX2 R184, R184 ;  /* 0x000000b800b87308 */ /* 0x000f220000000800 */
[----:B------:R-:W-:Y:S01]  /*1be90*/  FMUL.FTZ R147, R147, R3 ;  /* 0x0000000393937220 */ /* 0x000fe20000410000 */
[-CC-:B------:R-:W-:Y:S01]  /*1bea0*/  FFMA.FTZ R188, R233, R31.reuse, -R178.reuse ;  /* 0x0000001fe9bc7223 */ /* 0x180fe200000108b2 */
[-CC-:B------:R-:W-:Y:S01]  /*1beb0*/  FFMA.FTZ R201, R247, R31.reuse, -R178.reuse ;  /* 0x0000001ff7c97223 */ /* 0x180fe200000108b2 */
[-CC-:B------:R-:W-:Y:S01]  /*1bec0*/  FFMA.FTZ R190, R199, R31.reuse, -R178.reuse ;  /* 0x0000001fc7be7223 */ /* 0x180fe200000108b2 */
[-C--:B------:R-:W-:Y:S01]  /*1bed0*/  FFMA.FTZ R195, R195, R31.reuse, -R178 ;  /* 0x0000001fc3c37223 */ /* 0x080fe200000108b2 */
[-CC-:B------:R-:W-:Y:S01]  /*1bee0*/  FFMA.FTZ R192, R197, R31.reuse, -R30.reuse ;  /* 0x0000001fc5c07223 */ /* 0x180fe2000001081e */
[-CC-:B------:R-:W-:Y:S01]  /*1bef0*/  FFMA.FTZ R191, R191, R31.reuse, -R30.reuse ;  /* 0x0000001fbfbf7223 */ /* 0x180fe2000001081e */
[----:B------:R-:W4:Y:S01]  /*1bf00*/  MUFU.EX2 R187, R187 ;  /* 0x000000bb00bb7308 */ /* 0x000f220000000800 */
[-CC-:B------:R-:W-:Y:S01]  /*1bf10*/  FFMA.FTZ R193, R193, R31.reuse, -R30.reuse ;  /* 0x0000001fc1c17223 */ /* 0x180fe2000001081e */
[-C--:B------:R-:W-:Y:S01]  /*1bf20*/  FFMA.FTZ R194, R189, R31.reuse, -R30 ;  /* 0x0000001fbdc27223 */ /* 0x080fe2000001081e */
[-CC-:B------:R-:W-:Y:S01]  /*1bf30*/  FFMA.FTZ R189, R172, R31.reuse, -R178.reuse ;  /* 0x0000001facbd7223 */ /* 0x180fe200000108b2 */
[-CC-:B------:R-:W-:Y:S01]  /*1bf40*/  FFMA.FTZ R179, R179, R31.reuse, -R178.reuse ;  /* 0x0000001fb3b37223 */ /* 0x180fe200000108b2 */
[-CC-:B------:R-:W-:Y:S01]  /*1bf50*/  FFMA.FTZ R176, R176, R31.reuse, -R178.reuse ;  /* 0x0000001fb0b07223 */ /* 0x180fe200000108b2 */
[C---:B-1----:R-:W-:Y:S01]  /*1bf60*/  HMMA.16816.F32.BF16 R76, R4.reuse, R16, R76 ;  /* 0x00000010044c723c */ /* 0x042fe2000004184c */
[-C--:B------:R-:W-:Y:S01]  /*1bf70*/  FFMA.FTZ R174, R174, R31.reuse, -R178 ;  /* 0x0000001faeae7223 */ /* 0x080fe200000108b2 */
[----:B------:R-:W-:Y:S01]  /*1bf80*/  MUFU.EX2 R185, R185 ;  /* 0x000000b900b97308 */ /* 0x000fe20000000800 */
[-CC-:B------:R-:W-:Y:S01]  /*1bf90*/  FFMA.FTZ R172, R177, R31.reuse, -R30.reuse ;  /* 0x0000001fb1ac7223 */ /* 0x180fe2000001081e */
[-CC-:B------:R-:W-:Y:S01]  /*1bfa0*/  FFMA.FTZ R175, R175, R31.reuse, -R30.reuse ;  /* 0x0000001fafaf7223 */ /* 0x180fe2000001081e */
[----:B------:R-:W-:Y:S01]  /*1bfb0*/  FFMA.FTZ R177, R29, R31, -R30 ;  /* 0x0000001f1db17223 */ /* 0x000fe2000001081e */
[C---:B------:R-:W-:Y:S01]  /*1bfc0*/  HMMA.16816.F32.BF16 R80, R4.reuse, R18, R80 ;  /* 0x000000120450723c */ /* 0x040fe20000041850 */
[----:B------:R-:W1:Y:S01]  /*1bfd0*/  LDSM.16.MT88.4 R16, [R229+0x14000] ;  /* 0x01400000e510783b */ /* 0x000e620000004200 */
[----:B------:R-:W-:Y:S01]  /*1bfe0*/  FFMA.FTZ R164, R250, R164, R165 ;  /* 0x000000a4faa47223 */ /* 0x000fe200000100a5 */
[----:B------:R-:W-:Y:S01]  /*1bff0*/  FFMA.FTZ R3, R251, R3, R32 ;  /* 0x00000003fb037223 */ /* 0x000fe20000010020 */
[----:B------:R-:W-:Y:S02]  /*1c000*/  MUFU.EX2 R186, R186 ;  /* 0x000000ba00ba7308 */ /* 0x000fe40000000800 */
[----:B--2---:R-:W-:Y:S01]  /*1c010*/  HMMA.16816.F32.BF16 R92, R4, R8, R92 ;  /* 0x00000008045c723c */ /* 0x004fe2000004185c */
[----:B------:R-:W-:Y:S01]  /*1c020*/  FADD.FTZ R35, R35, R164 ;  /* 0x000000a423237221 */ /* 0x000fe20000010000 */
[----:B------:R-:W-:Y:S01]  /*1c030*/  FADD.FTZ R3, R2, R3 ;  /* 0x0000000302037221 */ /* 0x000fe20000010000 */
[----:B------:R-:W-:-:S02]  /*1c040*/  MOV R164, R171 ;  /* 0x000000ab00a47202 */ /* 0x000fc40000000f00 */
[----:B------:R-:W-:Y:S01]  /*1c050*/  FADD.FTZ R34, R34, R35 ;  /* 0x0000002322227221 */ /* 0x000fe20000010000 */
[C---:B------:R-:W-:Y:S01]  /*1c060*/  HMMA.16816.F32.BF16 R96, R4.reuse, R10, R96 ;  /* 0x0000000a0460723c */ /* 0x040fe20000041860 */
[----:B------:R-:W2:Y:S01]  /*1c070*/  LDSM.16.MT88.4 R8, [R227+0x14000] ;  /* 0x01400000e308783b */ /* 0x000ea20000004200 */
[----:B------:R-:W-:Y:S01]  /*1c080*/  MUFU.EX2 R188, R188 ;  /* 0x000000bc00bc7308 */ /* 0x000fe20000000800 */
[----:B------:R-:W-:Y:S01]  /*1c090*/  FADD.FTZ R0, R0, R3 ;  /* 0x0000000300007221 */ /* 0x000fe20000010000 */
[----:B------:R-:W-:Y:S02]  /*1c0a0*/  FADD.FTZ R33, R33, R34 ;  /* 0x0000002221217221 */ /* 0x000fe40000010000 */
[C---:B---3--:R-:W-:Y:S01]  /*1c0b0*/  HMMA.16816.F32.BF16 R84, R4.reuse, R12, R84 ;  /* 0x0000000c0454723c */ /* 0x048fe20000041854 */
[----:B------:R-:W-:Y:S01]  /*1c0c0*/  FADD.FTZ R173, R173, R0 ;  /* 0x00000000adad7221 */ /* 0x000fe20000010000 */
[----:B-----5:R-:W-:Y:S02]  /*1c0d0*/  FADD.FTZ R0, R180, R33 ;  /* 0x00000021b4007221 */ /* 0x020fe40000010000 */
[----:B------:R-:W-:Y:S01]  /*1c0e0*/  MUFU.EX2 R201, R201 ;  /* 0x000000c900c97308 */ /* 0x000fe20000000800 */
[----:B----4-:R-:W-:Y:S01]  /*1c0f0*/  FADD.FTZ R2, R184, R173 ;  /* 0x000000adb8027221 */ /* 0x010fe20000010000 */
[----:B------:R-:W-:Y:S01]  /*1c100*/  HMMA.16816.F32.BF16 R88, R4, R14, R88 ;  /* 0x0000000e0458723c */ /* 0x000fe20000041858 */
[----:B------:R-:W3:Y:S01]  /*1c110*/  LDSM.16.MT88.4 R12, [R228+0x14000] ;  /* 0x01400000e40c783b */ /* 0x000ee20000004200 */
[----:B------:R-:W-:Y:S01]  /*1c120*/  FADD.FTZ R0, R183, R0 ;  /* 0x00000000b7007221 */ /* 0x000fe20000010000 */
[----:B------:R-:W-:-:S03]  /*1c130*/  FADD.FTZ R2, R187, R2 ;  /* 0x00000002bb027221 */ /* 0x000fc60000010000 */
[----:B------:R-:W-:Y:S01]  /*1c140*/  MUFU.EX2 R190, R190 ;  /* 0x000000be00be7308 */ /* 0x000fe20000000800 */
[----:B------:R-:W-:-:S07]  /*1c150*/  FADD.FTZ R3, R181, R0 ;  /* 0x00000000b5037221 */ /* 0x000fce0000010000 */
[----:B------:R-:W-:Y:S01]  /*1c160*/  MUFU.EX2 R195, R195 ;  /* 0x000000c300c37308 */ /* 0x000fe20000000800 */
[C---:B-1----:R-:W-:Y:S07]  /*1c170*/  HMMA.16816.F32.BF16 R100, R4.reuse, R16, R100 ;  /* 0x000000100464723c */ /* 0x042fee0000041864 */
[----:B------:R-:W-:Y:S01]  /*1c180*/  MUFU.EX2 R192, R192 ;  /* 0x000000c000c07308 */ /* 0x000fe20000000800 */
[C---:B------:R-:W-:Y:S01]  /*1c190*/  HMMA.16816.F32.BF16 R104, R4.reuse, R18, R104 ;  /* 0x000000120468723c */ /* 0x040fe20000041868 */
[----:B------:R-:W1:Y:S05]  /*1c1a0*/  LDSM.16.MT88.4 R16, [R230+0x16000] ;  /* 0x01600000e610783b */ /* 0x000e6a0000004200 */
[C---:B--2---:R-:W-:Y:S01]  /*1c1b0*/  HMMA.16816.F32.BF16 R116, R4.reuse, R8, R116 ;  /* 0x000000080474723c */ /* 0x044fe20000041874 */
[----:B------:R-:W-:Y:S05]  /*1c1c0*/  MUFU.EX2 R191, R191 ;  /* 0x000000bf00bf7308 */ /* 0x000fea0000000800 */
[C---:B------:R-:W-:Y:S01]  /*1c1d0*/  HMMA.16816.F32.BF16 R120, R4.reuse, R10, R120 ;  /* 0x0000000a0478723c */ /* 0x040fe20000041878 */
[----:B------:R-:W2:Y:S02]  /*1c1e0*/  LDSM.16.MT88.4 R8, [R228+0x16000] ;  /* 0x01600000e408783b */ /* 0x000ea40000004200 */
[----:B------:R-:W-:Y:S03]  /*1c1f0*/  MUFU.EX2 R193, R193 ;  /* 0x000000c100c17308 */ /* 0x000fe60000000800 */
[C---:B---3--:R-:W-:Y:S05]  /*1c200*/  HMMA.16816.F32.BF16 R108, R4.reuse, R12, R108 ;  /* 0x0000000c046c723c */ /* 0x048fea000004186c */
[----:B------:R-:W-:Y:S01]  /*1c210*/  MUFU.EX2 R194, R194 ;  /* 0x000000c200c27308 */ /* 0x000fe20000000800 */
[C---:B------:R-:W-:Y:S01]  /*1c220*/  HMMA.16816.F32.BF16 R112, R4.reuse, R14, R112 ;  /* 0x0000000e0470723c */ /* 0x040fe20000041870 */
[----:B------:R-:W3:Y:S06]  /*1c230*/  LDSM.16.MT88.4 R12, [R229+0x16000] ;  /* 0x01600000e50c783b */ /* 0x000eec0000004200 */
[----:B------:R-:W-:Y:S08]  /*1c240*/  MUFU.EX2 R179, R179 ;  /* 0x000000b300b37308 */ /* 0x000ff00000000800 */
[----:B------:R-:W-:Y:S01]  /*1c250*/  MUFU.EX2 R176, R176 ;  /* 0x000000b000b07308 */ /* 0x000fe20000000800 */
[C---:B-1----:R-:W-:Y:S06]  /*1c260*/  HMMA.16816.F32.BF16 R124, R4.reuse, R16, R124 ;  /* 0x00000010047c723c */ /* 0x042fec000004187c */
[C---:B------:R-:W-:Y:S01]  /*1c270*/  HMMA.16816.F32.BF16 R128, R4.reuse, R18, R128 ;  /* 0x000000120480723c */ /* 0x040fe20000041880 */
[-C--:B------:R-:W-:Y:S01]  /*1c280*/  FFMA.FTZ R16, R23, R31.reuse, -R178 ;  /* 0x0000001f17107223 */ /* 0x080fe200000108b2 */
[----:B------:R-:W-:Y:S01]  /*1c290*/  FFMA.FTZ R178, R28, R31, -R30 ;  /* 0x0000001f1cb27223 */ /* 0x000fe2000001081e */
[----:B------:R-:W1:Y:S01]  /*1c2a0*/  LDSM.16.MT88.4 R20, [R227+0x16000] ;  /* 0x01600000e314783b */ /* 0x000e620000004200 */
[----:B------:R-:W-:Y:S02]  /*1c2b0*/  MUFU.EX2 R174, R174 ;  /* 0x000000ae00ae7308 */ /* 0x000fe40000000800 */
[C---:B--2---:R-:W-:Y:S01]  /*1c2c0*/  HMMA.16816.F32.BF16 R136, R4.reuse, R8, R136 ;  /* 0x000000080488723c */ /* 0x044fe20000041888 */
[----:B------:R-:W-:Y:S05]  /*1c2d0*/  LDSM.16.MT88.4 R28, [R228+0x15800] ;  /* 0x01580000e41c783b */ /* 0x000fea0000004200 */
[C---:B------:R-:W-:Y:S01]  /*1c2e0*/  HMMA.16816.F32.BF16 R148, R4.reuse, R10, R148 ;  /* 0x0000000a0494723c */ /* 0x040fe20000041894 */
[----:B------:R-:W2:Y:S01]  /*1c2f0*/  LDSM.16.MT88.4 R8, [R229+0x10800] ;  /* 0x01080000e508783b */ /* 0x000ea20000004200 */
[----:B------:R4:W5:Y:S04]  /*1c300*/  MUFU.EX2 R182, R16 ;  /* 0x0000001000b67308 */ /* 0x0009680000000800 */
[C---:B---3--:R-:W-:Y:S04]  /*1c310*/  HMMA.16816.F32.BF16 R132, R4.reuse, R12, R132 ;  /* 0x0000000c0484723c */ /* 0x048fe80000041884 */
[----:B------:R-:W-:Y:S02]  /*1c320*/  MUFU.EX2 R189, R189 ;  /* 0x000000bd00bd7308 */ /* 0x000fe40000000800 */
[----:B------:R-:W-:Y:S01]  /*1c330*/  HMMA.16816.F32.BF16 R152, R4, R14, R152 ;  /* 0x0000000e0498723c */ /* 0x000fe20000041898 */
[----:B------:R-:W3:Y:S05]  /*1c340*/  LDSM.16.MT88.4 R12, [R230+0x10800] ;  /* 0x01080000e60c783b */ /* 0x000eea0000004200 */
[----:B------:R-:W-:Y:S01]  /*1c350*/  MUFU.EX2 R172, R172 ;  /* 0x000000ac00ac7308 */ /* 0x000fe20000000800 */
[----:B----4-:R-:W4:Y:S01]  /*1c360*/  LDSM.16.MT88.4 R16, [R228+0x10800] ;  /* 0x01080000e410783b */ /* 0x010f220000004200 */
[----:B-----5:R-:W-:-:S06]  /*1c370*/  FADD.FTZ R3, R182, R3 ;  /* 0x00000003b6037221 */ /* 0x020fcc0000010000 */
[----:B------:R-:W5:Y:S01]  /*1c380*/  MUFU.EX2 R175, R175 ;  /* 0x000000af00af7308 */ /* 0x000f620000000800 */
[C---:B-1----:R-:W-:Y:S07]  /*1c390*/  HMMA.16816.F32.BF16 R140, R4.reuse, R20, R140 ;  /* 0x00000014048c723c */ /* 0x042fee000004188c */
[----:B------:R-:W-:Y:S01]  /*1c3a0*/  MUFU.EX2 R177, R177 ;  /* 0x000000b100b17308 */ /* 0x000fe20000000800 */
[----:B------:R-:W-:Y:S01]  /*1c3b0*/  HMMA.16816.F32.BF16 R144, R4, R22, R144 ;  /* 0x000000160490723c */ /* 0x000fe20000041890 */
[----:B------:R-:W1:Y:S06]  /*1c3c0*/  LDSM.16.MT88.4 R20, [R228+0x12800] ;  /* 0x01280000e414783b */ /* 0x000e6c0000004200 */
[----:B------:R-:W5:Y:S01]  /*1c3d0*/  MUFU.EX2 R178, R178 ;  /* 0x000000b200b27308 */ /* 0x000f620000000800 */
        /* <DEDUP_REMOVED lines=22> */
[C---:B------:R-:W-:Y:S06]  /*1c540*/  HMMA.16816.F32.BF16 R52, R4.reuse, R24, R52 ;  /* 0x000000180434723c */ /* 0x040fec0000041834 */
        /* <DEDUP_REMOVED lines=25> */
[----:B------:R-:W3:Y:S05]  /*1c6e0*/  LDSM.16.MT88.4 R16, [R230+0x11000] ;  /* 0x01100000e610783b */ /* 0x000eea0000004200 */
[C---:B----4-:R-:W-:Y:S06]  /*1c6f0*/  HMMA.16816.F32.BF16 R140, R4.reuse, R20, R140 ;  /* 0x00000014048c723c */ /* 0x050fec000004188c */
[----:B------:R-:W-:Y:S01]  /*1c700*/  HMMA.16816.F32.BF16 R144, R4, R22, R144 ;  /* 0x000000160490723c */ /* 0x000fe20000041890 */
[----:B------:R-:W4:Y:S06]  /*1c710*/  LDSM.16.MT88.4 R20, [R230+0x13000] ;  /* 0x01300000e614783b */ /* 0x000f2c0000004200 */
[----:B------:R-:W-:Y:S01]  /*1c720*/  F2FP.BF16.F32.PACK_AB R4, R201, R188 ;  /* 0x000000bcc904723e */ /* 0x000fe200000010ff */
[----:B------:R-:W-:Y:S01]  /*1c730*/  FADD.FTZ R188, R188, R3 ;  /* 0x00000003bcbc7221 */ /* 0x000fe20000010000 */
[----:B------:R-:W-:-:S02]  /*1c740*/  F2FP.BF16.F32.PACK_AB R5, R191, R192 ;  /* 0x000000c0bf05723e */ /* 0x000fc400000010ff */
[----:B------:R-:W-:Y:S01]  /*1c750*/  F2FP.BF16.F32.PACK_AB R6, R195, R190 ;  /* 0x000000bec306723e */ /* 0x000fe200000010ff */
[----:B------:R-:W-:Y:S01]  /*1c760*/  FADD.FTZ R201, R201, R188 ;  /* 0x000000bcc9c97221 */ /* 0x000fe20000010000 */
[----:B------:R-:W-:-:S03]  /*1c770*/  F2FP.BF16.F32.PACK_AB R7, R194, R193 ;  /* 0x000000c1c207723e */ /* 0x000fc600000010ff */
[----:B------:R-:W-:-:S04]  /*1c780*/  FADD.FTZ R190, R190, R201 ;  /* 0x000000c9bebe7221 */ /* 0x000fc80000010000 */
        /* <DEDUP_REMOVED lines=46> */
[----:B------:R-:W-:Y:S01]  /*1ca70*/  HMMA.16816.F32.BF16 R144, R4, R22, R144 ;  /* 0x000000160490723c */ /* 0x000fe20000041890 */
[----:B------:R-:W3:Y:S06]  /*1ca80*/  LDSM.16.MT88.4 R20, [R230+0x13800] ;  /* 0x01380000e614783b */ /* 0x000eec0000004200 */
[----:B------:R-:W-:-:S02]  /*1ca90*/  F2FP.BF16.F32.PACK_AB R4, R176, R179 ;  /* 0x000000b3b004723e */ /* 0x000fc400000010ff */
[----:B-----5:R-:W-:Y:S02]  /*1caa0*/  F2FP.BF16.F32.PACK_AB R5, R175, R172 ;  /* 0x000000acaf05723e */ /* 0x020fe400000010ff */
[----:B------:R-:W-:Y:S02]  /*1cab0*/  F2FP.BF16.F32.PACK_AB R6, R189, R174 ;  /* 0x000000aebd06723e */ /* 0x000fe400000010ff */
[----:B------:R-:W-:-:S07]  /*1cac0*/  F2FP.BF16.F32.PACK_AB R7, R178, R177 ;  /* 0x000000b1b207723e */ /* 0x000fce00000010ff */
        /* <DEDUP_REMOVED lines=32> */
[----:B------:R-:W-:-:S04]  /*1ccd0*/  FADD.FTZ R9, R185, R2 ;  /* 0x00000002b9097221 */ /* 0x000fc80000010000 */
[----:B------:R-:W-:Y:S01]  /*1cce0*/  FADD.FTZ R9, R186, R9 ;  /* 0x00000009ba097221 */ /* 0x000fe20000010000 */
[----:B------:R-:W-:Y:S03]  /*1ccf0*/  HMMA.16816.F32.BF16 R112, R4, R30, R112 ;  /* 0x0000001e0470723c */ /* 0x000fe60000041870 */
[----:B------:R-:W-:-:S03]  /*1cd00*/  FADD.FTZ R0, R192, R9 ;  /* 0x00000009c0007221 */ /* 0x000fc60000010000 */
[----:B-----5:R-:W-:Y:S01]  /*1cd10*/  HMMA.16816.F32.BF16 R116, R4, R24, R116 ;  /* 0x000000180474723c */ /* 0x020fe20000041874 */
[----:B------:R-:W-:-:S04]  /*1cd20*/  FADD.FTZ R0, R191, R0 ;  /* 0x00000000bf007221 */ /* 0x000fc80000010000 */
[----:B------:R-:W-:Y:S01]  /*1cd30*/  FADD.FTZ R3, R193, R0 ;  /* 0x00000000c1037221 */ /* 0x000fe20000010000 */
[C---:B------:R-:W-:Y:S01]  /*1cd40*/  HMMA.16816.F32.BF16 R120, R4.reuse, R26, R120 ;  /* 0x0000001a0478723c */ /* 0x040fe20000041878 */
[----:B------:R-:W-:Y:S02]  /*1cd50*/  FADD.FTZ R0, R195, R190 ;  /* 0x000000bec3007221 */ /* 0x000fe40000010000 */
[----:B------:R-:W-:Y:S02]  /*1cd60*/  FADD.FTZ R3, R194, R3 ;  /* 0x00000003c2037221 */ /* 0x000fe40000010000 */
[----:B------:R-:W-:Y:S01]  /*1cd70*/  FADD.FTZ R179, R179, R0 ;  /* 0x00000000b3b37221 */ /* 0x000fe20000010000 */
[----:B----4-:R-:W-:Y:S01]  /*1cd80*/  HMMA.16816.F32.BF16 R124, R4, R16, R124 ;  /* 0x00000010047c723c */ /* 0x010fe2000004187c */
[----:B------:R-:W-:Y:S01]  /*1cd90*/  FADD.FTZ R172, R172, R3 ;  /* 0x00000003acac7221 */ /* 0x000fe20000010000 */
[----:B------:R-:W-:Y:S01]  /*1cda0*/  MOV R3, R170 ;  /* 0x000000aa00037202 */ /* 0x000fe20000000f00 */
[----:B------:R-:W-:-:S02]  /*1cdb0*/  FADD.FTZ R179, R176, R179 ;  /* 0x000000b3b0b37221 */ /* 0x000fc40000010000 */
[----:B------:R-:W-:Y:S01]  /*1cdc0*/  FADD.FTZ R172, R175, R172 ;  /* 0x000000acafac7221 */ /* 0x000fe20000010000 */
[C---:B------:R-:W-:Y:S01]  /*1cdd0*/  HMMA.16816.F32.BF16 R128, R4.reuse, R18, R128 ;  /* 0x000000120480723c */ /* 0x040fe20000041880 */
[----:B------:R-:W-:Y:S02]  /*1cde0*/  FADD.FTZ R174, R174, R179 ;  /* 0x000000b3aeae7221 */ /* 0x000fe40000010000 */
[----:B------:R-:W-:Y:S02]  /*1cdf0*/  FADD.FTZ R177, R177, R172 ;  /* 0x000000acb1b17221 */ /* 0x000fe40000010000 */
[----:B------:R-:W-:Y:S01]  /*1ce00*/  FADD.FTZ R250, R189, R174 ;  /* 0x000000aebdfa7221 */ /* 0x000fe20000010000 */
[----:B--2---:R-:W-:Y:S01]  /*1ce10*/  HMMA.16816.F32.BF16 R132, R4, R12, R132 ;  /* 0x0000000c0484723c */ /* 0x004fe20000041884 */
[----:B------:R-:W-:-:S05]  /*1ce20*/  FADD.FTZ R251, R178, R177 ;  /* 0x000000b1b2fb7221 */ /* 0x000fca0000010000 */
[C---:B------:R-:W-:Y:S06]  /*1ce30*/  HMMA.16816.F32.BF16 R152, R4.reuse, R14, R152 ;  /* 0x0000000e0498723c */ /* 0x040fec0000041898 */
[C---:B------:R-:W-:Y:S06]  /*1ce40*/  HMMA.16816.F32.BF16 R148, R4.reuse, R10, R148 ;  /* 0x0000000a0494723c */ /* 0x040fec0000041894 */
[C---:B---3--:R-:W-:Y:S06]  /*1ce50*/  HMMA.16816.F32.BF16 R140, R4.reuse, R20, R140 ;  /* 0x00000014048c723c */ /* 0x048fec000004188c */
[----:B------:R-:W-:-:S15]  /*1ce60*/  HMMA.16816.F32.BF16 R144, R4, R22, R144 ;  /* 0x000000160490723c */ /* 0x000fde0000041890 */
[----:B------:R-:W-:-:S09]  /*1ce70*/  NOP ;  /* 0x0000000000007918 */ /* 0x000fd20000000000 */
.L_x_2757:
[----:B------:R-:W-:-:S13]  /*1ce80*/  ISETP.GE.AND P0, PT, R241, 0x1, PT ;  /* 0x00000001f100780c */ /* 0x000fda0003f06270 */
[----:B------:R-:W-:Y:S05]  /*1ce90*/  @!P0 BRA `(.L_x_2766) ;  /* 0x0000003c00cc8947 */ /* 0x000fea0003800000 */
[----:B------:R-:W-:Y:S01]  /*1cea0*/  SHF.L.U64.HI R248, R166, 0x5, R167 ;  /* 0x00000005a6f87819 */ /* 0x000fe200000102a7 */
[C---:B------:R-:W-:Y:S01]  /*1ceb0*/  IMAD.SHL.U32 R247, R168.reuse, 0x20, RZ ;  /* 0x00000020a8f77824 */ /* 0x040fe200078e00ff */
[----:B------:R-:W-:Y:S01]  /*1cec0*/  SHF.L.U64.HI R246, R168, 0x5, R169 ;  /* 0x00000005a8f67819 */ /* 0x000fe200000102a9 */
[----:B------:R-:W-:Y:S01]  /*1ced0*/  IMAD.SHL.U32 R249, R166, 0x20, RZ ;  /* 0x00000020a6f97824 */ /* 0x000fe200078e00ff */
[----:B------:R-:W-:Y:S01]  /*1cee0*/  MOV R0, R3 ;  /* 0x0000000300007202 */ /* 0x000fe20000000f00 */
[----:B------:R-:W-:-:S07]  /*1cef0*/  IMAD.MOV.U32 R167, RZ, RZ, R164 ;  /* 0x000000ffffa77224 */ /* 0x000fce00078e00a4 */
.L_x_2775:
        /* <DEDUP_REMOVED lines=12> */
[C---:B------:R-:W-:Y:S02]  /*1cfc0*/  R2UR UR5, R165.reuse ;  /* 0x00000000a50572ca */ /* 0x040fe400000e0000 */
[C---:B------:R-:W-:Y:S02]  /*1cfd0*/  R2UR UR10, R164.reuse ;  /* 0x00000000a40a72ca */ /* 0x040fe400000e0000 */
[C---:B------:R-:W-:Y:S02]  /*1cfe0*/  R2UR UR11, R165.reuse ;  /* 0x00000000a50b72ca */ /* 0x040fe400000e0000 */
[C---:B------:R-:W-:Y:S02]  /*1cff0*/  R2UR UR12, R164.reuse ;  /* 0x00000000a40c72ca */ /* 0x040fe400000e0000 */
[C---:B------:R-:W-:Y:S02]  /*1d000*/  R2UR UR13, R165.reuse ;  /* 0x00000000a50d72ca */ /* 0x040fe400000e0000 */
[----:B------:R-:W-:Y:S02]  /*1d010*/  R2UR UR8, R164 ;  /* 0x00000000a40872ca */ /* 0x000fe400000e0000 */
[----:B------:R-:W-:Y:S01]  /*1d020*/  R2UR UR9, R165 ;  /* 0x00000000a50972ca */ /* 0x000fe200000e0000 */
[----:B--2---:R-:W2:Y:S02]  /*1d030*/  LD.E R11, desc[UR4][R2.64+0x170] ;  /* 0x00017004020b7980 */ /* 0x004ea4000c101900 */
        /* <DEDUP_REMOVED lines=60> */
.L_x_2768:
[----:B-1----:R-:W-:Y:S02]  /*1d400*/  R2UR UR4, R164 ;  /* 0x00000000a40472ca */ /* 0x002fe400000e0000 */
[----:B------:R-:W-:Y:S11]  /*1d410*/  R2UR UR5, R165 ;  /* 0x00000000a50572ca */ /* 0x000ff600000e0000 */
[----:B------:R-:W-:Y:S02]  /*1d420*/  @!UPT UIADD3 URZ, URZ, URZ, URZ ;  /* 0x0000003f3f3ff290 */ /* 0x000fe4000fffe03f */
[----:B--2---:R-:W2:Y:S02]  /*1d430*/  LD.E R8, desc[UR4][R2.64+0x40] ;  /* 0x0000400402087980 */ /* 0x004ea4000c101900 */
[----:B--2---:R-:W-:Y:S05]  /*1d440*/  IMAD.U32 R8, R8, -0x40, RZ ;  /* 0xffffffc008087824 */ /* 0x004fea00078e00ff */
[----:B------:R-:W-:Y:S02]  /*1d450*/  SHF.R.S32.HI R7, RZ, 0x1f, R8 ;  /* 0x0000001fff077819 */ /* 0x000fe40000011408 */
.L_x_2769:
[----:B------:R-:W-:Y:S05]  /*1d460*/  BSYNC B0 ;  /* 0x0000000000007941 */ /* 0x000fea0003800000 */
.L_x_2767:
[----:B------:R-:W-:Y:S01]  /*1d470*/  R2UR UR36, R164 ;  /* 0x00000000a42472ca */ /* 0x000fe200000e0000 */
[----:B------:R-:W-:Y:S01]  /*1d480*/  BSSY B1, `(.L_x_2770) ;  /* 0x000019b000017945 */ /* 0x000fe20003800000 */
[C---:B------:R-:W-:Y:S02]  /*1d490*/  R2UR UR37, R165.reuse ;  /* 0x00000000a52572ca */ /* 0x040fe400000e0000 */
[----:B------:R-:W-:Y:S02]  /*1d4a0*/  LEA R244, P0, R8, R244, 0x1 ;  /* 0x000000f408f47211 */ /* 0x000fe400078008ff */
[----:B------:R-:W-:Y:S02]  /*1d4b0*/  R2UR UR34, R164 ;  /* 0x00000000a42272ca */ /* 0x000fe400000e0000 */
[C---:B------:R-:W-:Y:S02]  /*1d4c0*/  R2UR UR35, R165.reuse ;  /* 0x00000000a52372ca */ /* 0x040fe400000e0000 */
[----:B------:R-:W-:Y:S02]  /*1d4d0*/  LEA.HI.X R245, R8, R245, R7, 0x1, P0 ;  /* 0x000000f508f57211 */ /* 0x000fe400000f0c07 */
[C---:B------:R-:W-:Y:S02]  /*1d4e0*/  R2UR UR32, R164.reuse ;  /* 0x00000000a42072ca */ /* 0x040fe400000e0000 */
[C---:B------:R-:W-:Y:S01]  /*1d4f0*/  R2UR UR33, R165.reuse ;  /* 0x00000000a52172ca */ /* 0x040fe200000e0000 */
[----:B------:R-:W-:Y:S01]  /*1d500*/  @!PT LDS RZ, [RZ] ;  /* 0x00000000fffff984 */ /* 0x000fe20000000800 */
[----:B------:R-:W-:Y:S01]  /*1d510*/  @!PT LDS RZ, [RZ] ;  /* 0x00000000fffff984 */ /* 0x000fe20000000800 */
[----:B------:R-:W-:Y:S01]  /*1d520*/  @!PT LDS RZ, [RZ] ;  /* 0x00000000fffff984 */ /* 0x000fe20000000800 */
[----:B------:R-:W-:Y:S01]  /*1d530*/  LDGSTS.E.BYPASS.LTC128B.128 [R239+0x10000], desc[UR36][R244.64] ;  /* 0x10000000f4ef7fae */ /* 0x000fe2000b901d64 */
[C---:B------:R-:W-:Y:S02]  /*1d540*/  R2UR UR30, R164.reuse ;  /* 0x00000000a41e72ca */ /* 0x040fe400000e0000 */
[C---:B------:R-:W-:Y:S02]  /*1d550*/  R2UR UR31, R165.reuse ;  /* 0x00000000a51f72ca */ /* 0x040fe400000e0000 */
[C---:B------:R-:W-:Y:S01]  /*1d560*/  R2UR UR28, R164.reuse ;  /* 0x00000000a41c72ca */ /* 0x040fe200000e0000 */
[----:B------:R-:W-:Y:S01]  /*1d570*/  LDGSTS.E.BYPASS.LTC128B.128 [R239+0x12000], desc[UR34][R244.64+0x80] ;  /* 0x12000080f4ef7fae */ /* 0x000fe2000b901d62 */
[----:B------:R-:W-:Y:S02]  /*1d580*/  R2UR UR29, R165 ;  /* 0x00000000a51d72ca */ /* 0x000fe400000e0000 */
[----:B------:R-:W-:Y:S02]  /*1d590*/  IADD3 R6, P0, R247, R244, RZ ;  /* 0x000000f4f7067210 */ /* 0x000fe40007f1e0ff */
[----:B------:R-:W-:Y:S01]  /*1d5a0*/  R2UR UR26, R164 ;  /* 0x00000000a41a72ca */ /* 0x000fe200000e0000 */
[----:B------:R-:W-:Y:S01]  /*1d5b0*/  LDGSTS.E.BYPASS.LTC128B.128 [R239+0x14000], desc[UR32][R244.64+0x100] ;  /* 0x14000100f4ef7fae */ /* 0x000fe2000b901d60 */
[C---:B------:R-:W-:Y:S01]  /*1d5c0*/  R2UR UR27, R165.reuse ;  /* 0x00000000a51b72ca */ /* 0x040fe200000e0000 */
[----:B------:R-:W-:Y:S01]  /*1d5d0*/  IMAD.X R7, R246, 0x1, R245, P0 ;  /* 0x00000001f6077824 */ /* 0x000fe200000e06f5 */
[C---:B------:R-:W-:Y:S01]  /*1d5e0*/  R2UR UR24, R164.reuse ;  /* 0x00000000a41872ca */ /* 0x040fe200000e0000 */
[----:B------:R-:W-:Y:S01]  /*1d5f0*/  LDGSTS.E.BYPASS.LTC128B.128 [R239+0x16000], desc[UR30][R244.64+0x180] ;  /* 0x16000180f4ef7fae */ /* 0x000fe2000b901d5e */
[C---:B------:R-:W-:Y:S02]  /*1d600*/  R2UR UR25, R165.reuse ;  /* 0x00000000a51972ca */ /* 0x040fe400000e0000 */
[C---:B------:R-:W-:Y:S01]  /*1d610*/  R2UR UR22, R164.reuse ;  /* 0x00000000a41672ca */ /* 0x040fe200000e0000 */
[----:B------:R-:W-:Y:S01]  /*1d620*/  LDGSTS.E.BYPASS.LTC128B.128 [R239+0x10800], desc[UR28][R6.64] ;  /* 0x1080000006ef7fae */ /* 0x000fe2000b901d5c */
[C---:B------:R-:W-:Y:S02]  /*1d630*/  R2UR UR23, R165.reuse ;  /* 0x00000000a51772ca */ /* 0x040fe400000e0000 */
[C---:B------:R-:W-:Y:S02]  /*1d640*/  R2UR UR20, R164.reuse ;  /* 0x00000000a41472ca */ /* 0x040fe400000e0000 */
[----:B------:R-:W-:Y:S01]  /*1d650*/  R2UR UR21, R165 ;  /* 0x00000000a51572ca */ /* 0x000fe200000e0000 */
[----:B------:R-:W-:Y:S01]  /*1d660*/  LDGSTS.E.BYPASS.LTC128B.128 [R239+0x12800], desc[UR26][R6.64+0x80] ;  /* 0x1280008006ef7fae */ /* 0x000fe2000b901d5a */
        /* <DEDUP_REMOVED lines=20> */
[----:B------:R1:W-:Y:S01]  /*1d7b0*/  LDGSTS.E.BYPASS.LTC128B.128 [R239+0x17000], desc[UR14][R4.64+0x180] ;  /* 0x1700018004ef7fae */ /* 0x0003e2000b901d4e */
[C---:B------:R-:W-:Y:S02]  /*1d7c0*/  R2UR UR9, R165.reuse ;  /* 0x00000000a50972ca */ /* 0x040fe400000e0000 */
[----:B------:R-:W-:Y:S01]  /*1d7d0*/  R2UR UR4, R164 ;  /* 0x00000000a40472ca */ /* 0x000fe200000e0000 */
[----:B------:R-:W-:Y:S01]  /*1d7e0*/  LDGSTS.E.BYPASS.LTC128B.128 [R239+0x11800], desc[UR12][R12.64] ;  /* 0x118000000cef7fae */ /* 0x000fe2000b901d4c */
[----:B------:R-:W-:Y:S02]  /*1d7f0*/  R2UR UR5, R165 ;  /* 0x00000000a50572ca */ /* 0x000fe400000e0000 */
[----:B------:R-:W-:Y:S03]  /*1d800*/  ISETP.GE.AND P0, PT, R241, 0x2, PT ;  /* 0x00000002f100780c */ /* 0x000fe60003f06270 */
        /* <DEDUP_REMOVED lines=18> */
[----:B------:R-:W1:Y:S03]  /*1d930*/  LDSM.16.M88.4 R200, [R220+0x8800] ;  /* 0x00880000dcc8783b */ /* 0x000e660000000200 */
[C---:B--2---:R-:W-:Y:S06]  /*1d940*/  HMMA.16816.F32.BF16 R12, R32.reuse, R16, RZ ;  /* 0x00000010200c723c */ /* 0x044fec00000418ff */
[C---:B------:R-:W-:Y:S06]  /*1d950*/  HMMA.16816.F32.BF16 R16, R32.reuse, R18, RZ ;  /* 0x000000122010723c */ /* 0x040fec00000418ff */
[C---:B---3--:R-:W-:Y:S06]  /*1d960*/  HMMA.16816.F32.BF16 R20, R32.reuse, R24, RZ ;  /* 0x000000182014723c */ /* 0x048fec00000418ff */
[C---:B------:R-:W-:Y:S06]  /*1d970*/  HMMA.16816.F32.BF16 R24, R32.reuse, R26, RZ ;  /* 0x0000001a2018723c */ /* 0x040fec00000418ff */
[C---:B----4-:R-:W-:Y:S06]  /*1d980*/  HMMA.16816.F32.BF16 R28, R32.reuse, R168, RZ ;  /* 0x000000a8201c723c */ /* 0x050fec00000418ff */
[----:B------:R-:W-:Y:S01]  /*1d990*/  HMMA.16816.F32.BF16 R32, R32, R170, RZ ;  /* 0x000000aa2020723c */ /* 0x000fe200000418ff */
[----:B------:R-:W2:Y:S05]  /*1d9a0*/  LDSM.16.M88.4 R168, [R220+0x9000] ;  /* 0x00900000dca8783b */ /* 0x000eaa0000000200 */
[C---:B-----5:R-:W-:Y:S06]  /*1d9b0*/  HMMA.16816.F32.BF16 R4, R172.reuse, R176, R4 ;  /* 0x000000b0ac04723c */ /* 0x060fec0000041804 */
        /* <DEDUP_REMOVED lines=184> */
[C---:B------:R-:W-:Y:S06]  /*1e540*/  HMMA.16816.F32.BF16 R24, R168.reuse, R190, R24 ;  /* 0x000000bea818723c */ /* 0x040fec0000041818 */
[C---:B----4-:R-:W-:Y:S06]  /*1e550*/  HMMA.16816.F32.BF16 R28, R168.reuse, R200, R28 ;  /* 0x000000c8a81c723c */ /* 0x050fec000004181c */
        /* <DEDUP_REMOVED lines=13> */
[----:B------:R-:W-:Y:S01]  /*1e630*/  R2UR UR10, R164 ;  /* 0x00000000a40a72ca */ /* 0x000fe200000e0000 */
[----:B------:R-:W-:Y:S01]  /*1e640*/  VIADD R174, R174, 0xffffffc0 ;  /* 0xffffffc0aeae7836 */ /* 0x000fe20000000000 */
[C---:B------:R-:W-:Y:S02]  /*1e650*/  R2UR UR11, R165.reuse ;  /* 0x00000000a50b72ca */ /* 0x040fe400000e0000 */
[C---:B------:R-:W-:Y:S02]  /*1e660*/  R2UR UR12, R164.reuse ;  /* 0x00000000a40c72ca */ /* 0x040fe400000e0000 */
[C---:B------:R-:W-:Y:S02]  /*1e670*/  R2UR UR13, R165.reuse ;  /* 0x00000000a50d72ca */ /* 0x040fe400000e0000 */
[----:B------:R-:W-:Y:S02]  /*1e680*/  R2UR UR8, R164 ;  /* 0x00000000a40872ca */ /* 0x000fe400000e0000 */
[----:B------:R-:W-:Y:S01]  /*1e690*/  R2UR UR9, R165 ;  /* 0x00000000a50972ca */ /* 0x000fe200000e0000 */
[----:B------:R-:W2:Y:S11]  /*1e6a0*/  LD.E R175, desc[UR4][R2.64+0x170] ;  /* 0x0001700402af7980 */ /* 0x000eb6000c101900 */
[----:B------:R-:W-:Y:S01]  /*1e6b0*/  @!UPT UIADD3 URZ, URZ, URZ, URZ ;  /* 0x0000003f3f3ff290 */ /* 0x000fe2000fffe03f */
[----:B------:R-:W3:Y:S01]  /*1e6c0*/  LD.E.64 R178, desc[UR8][R2.64+0x20] ;  /* 0x0000200802b27980 */ /* 0x000ee2000c101b00 */
[-C--:B--2---:R-:W-:Y:S02]  /*1e6d0*/  IABS R171, R175.reuse ;  /* 0x000000af00ab7213 */ /* 0x084fe40000000000 */
[-C--:B------:R-:W-:Y:S02]  /*1e6e0*/  IABS R169, R175.reuse ;  /* 0x000000af00a97213 */ /* 0x080fe40000000000 */
[----:B------:R-:W1:Y:S03]  /*1e6f0*/  I2F.RP R168, R171 ;  /* 0x000000ab00a87306 */ /* 0x000e660000209400 */
        /* <DEDUP_REMOVED lines=20> */
[--C-:B------:R-:W-:Y:S01]  /*1e840*/  @!P1 IMAD.IADD R166, R166, 0x1, -R171.reuse ;  /* 0x00000001a6a69824 */ /* 0x100fe200078e0aab */
[----:B------:R-:W-:Y:S01]  /*1e850*/  @!P1 IADD3 R170, R170, 0x1, RZ ;  /* 0x00000001aaaa9810 */ /* 0x000fe20007ffe0ff */
[----:B------:R-:W-:Y:S01]  /*1e860*/  @!P2 IMAD.IADD R168, R168, 0x1, -R171 ;  /* 0x00000001a8a8a824 */ /* 0x000fe200078e0aab */
[----:B------:R-:W-:Y:S01]  /*1e870*/  ISETP.GE.AND P1, PT, R174, RZ, PT ;  /* 0x000000ffae00720c */ /* 0x000fe20003f26270 */
[----:B------:R-:W-:Y:S01]  /*1e880*/  @!P2 VIADD R173, R173, 0x1 ;  /* 0x00000001adada836 */ /* 0x000fe20000000000 */
[-C--:B------:R-:W-:Y:S02]  /*1e890*/  ISETP.GE.U32.AND P3, PT, R166, R171.reuse, PT ;  /* 0x000000aba600720c */ /* 0x080fe40003f66070 */
[----:B------:R-:W-:Y:S02]  /*1e8a0*/  ISETP.GE.U32.AND P4, PT, R168, R171, PT ;  /* 0x000000aba800720c */ /* 0x000fe40003f86070 */
[----:B------:R-:W-:Y:S02]  /*1e8b0*/  LOP3.LUT R166, RZ, R175, RZ, 0x33, !PT ;  /* 0x000000afffa67212 */ /* 0x000fe400078e33ff */
[----:B------:R-:W-:Y:S07]  /*1e8c0*/  ISETP.NE.AND P2, PT, R175, RZ, PT ;  /* 0x000000ffaf00720c */ /* 0x000fee0003f45270 */
        /* <DEDUP_REMOVED lines=26> */
.L_x_2773:
[----:B------:R-:W-:Y:S02]  /*1ea70*/  R2UR UR4, R164 ;  /* 0x00000000a40472ca */ /* 0x000fe400000e0000 */
[----:B------:R-:W-:Y:S11]  /*1ea80*/  R2UR UR5, R165 ;  /* 0x00000000a50572ca */ /* 0x000ff600000e0000 */
[----:B------:R-:W-:Y:S02]  /*1ea90*/  @!UPT UIADD3 URZ, URZ, URZ, URZ ;  /* 0x0000003f3f3ff290 */ /* 0x000fe4000fffe03f */
[----:B------:R-:W2:Y:S02]  /*1eaa0*/  LD.E R172, desc[UR4][R2.64+0x38] ;  /* 0x0000380402ac7980 */ /* 0x000ea4000c101900 */
[----:B--2---:R-:W-:Y:S05]  /*1eab0*/  IMAD.U32 R172, R172, -0x40, RZ ;  /* 0xffffffc0acac7824 */ /* 0x004fea00078e00ff */
[----:B------:R-:W-:Y:S02]  /*1eac0*/  SHF.R.S32.HI R171, RZ, 0x1f, R172 ;  /* 0x0000001fffab7819 */ /* 0x000fe400000114ac */
.L_x_2774:
[----:B------:R-:W-:Y:S05]  /*1ead0*/  BSYNC B0 ;  /* 0x0000000000007941 */ /* 0x000fea0003800000 */
.L_x_2772:
[----:B------:R-:W-:Y:S02]  /*1eae0*/  LEA R232, P0, R172, R232, 0x1 ;  /* 0x000000e8ace87211 */ /* 0x000fe400078008ff */
[----:B------:R-:W-:Y:S02]  /*1eaf0*/  R2UR UR12, R164 ;  /* 0x00000000a40c72ca */ /* 0x000fe400000e0000 */
[C---:B------:R-:W-:Y:S02]  /*1eb00*/  R2UR UR13, R165.reuse ;  /* 0x00000000a50d72ca */ /* 0x040fe400000e0000 */
[----:B------:R-:W-:Y:S02]  /*1eb10*/  LEA.HI.X R231, R172, R231, R171, 0x1, P0 ;  /* 0x000000e7ace77211 */ /* 0x000fe400000f0cab */
[C---:B------:R-:W-:Y:S02]  /*1eb20*/  R2UR UR10, R164.reuse ;  /* 0x00000000a40a72ca */ /* 0x040fe400000e0000 */
[C---:B------:R-:W-:Y:S01]  /*1eb30*/  R2UR UR11, R165.reuse ;  /* 0x00000000a50b72ca */ /* 0x040fe200000e0000 */
[--C-:B------:R-:W-:Y:S01]  /*1eb40*/  IMAD.MOV.U32 R233, RZ, RZ, R231.reuse ;  /* 0x000000ffffe97224 */ /* 0x100fe200078e00e7 */
[C---:B------:R-:W-:Y:S02]  /*1eb50*/  R2UR UR8, R164.reuse ;  /* 0x00000000a40872ca */ /* 0x040fe400000e0000 */
[C---:B------:R-:W-:Y:S02]  /*1eb60*/  R2UR UR9, R165.reuse ;  /* 0x00000000a50972ca */ /* 0x040fe400000e0000 */
[C---:B------:R-:W-:Y:S01]  /*1eb70*/  R2UR UR4, R164.reuse ;  /* 0x00000000a40472ca */ /* 0x040fe200000e0000 */
[----:B------:R-:W-:Y:S01]  /*1eb80*/  @!PT LDS RZ, [RZ] ;  /* 0x00000000fffff984 */ /* 0x000fe20000000800 */
[----:B------:R-:W-:Y:S01]  /*1eb90*/  @!PT LDS RZ, [RZ] ;  /* 0x00000000fffff984 */ /* 0x000fe20000000800 */
[----:B------:R-:W-:Y:S01]  /*1eba0*/  @!PT LDS RZ, [RZ] ;  /* 0x00000000fffff984 */ /* 0x000fe20000000800 */
[----:B------:R1:W-:Y:S01]  /*1ebb0*/  LDGSTS.E.BYPASS.LTC128B.128 [R239+0x8000], desc[UR12][R232.64] ;  /* 0x08000000e8ef7fae */ /* 0x0003e2000b901d4c */
[C---:B------:R-:W-:Y:S02]  /*1ebc0*/  R2UR UR5, R165.reuse ;  /* 0x00000000a50572ca */ /* 0x040fe400000e0000 */
[C---:B------:R-:W-:Y:S02]  /*1ebd0*/  R2UR UR28, R164.reuse ;  /* 0x00000000a41c72ca */ /* 0x040fe400000e0000 */
[----:B------:R-:W-:Y:S01]  /*1ebe0*/  R2UR UR29, R165 ;  /* 0x00000000a51d72ca */ /* 0x000fe200000e0000 */
[----:B------:R1:W-:Y:S01]  /*1ebf0*/  LDGSTS.E.BYPASS.LTC128B.128 [R239+0xa000], desc[UR10][R232.64+0x80] ;  /* 0x0a000080e8ef7fae */ /* 0x0003e2000b901d4a */
[----:B------:R-:W-:Y:S02]  /*1ec00*/  IADD3 R172, P0, R249, R232, RZ ;  /* 0x000000e8f9ac7210 */ /* 0x000fe40007f1e0ff */
[----:B------:R-:W-:Y:S01]  /*1ec10*/  R2UR UR26, R164 ;  /* 0x00000000a41a72ca */ /* 0x000fe200000e0000 */
[----:B------:R1:W-:Y:S01]  /*1ec20*/  LDGSTS.E.BYPASS.LTC128B.128 [R239+0xc000], desc[UR8][R232.64+0x100] ;  /* 0x0c000100e8ef7fae */ /* 0x0003e2000b901d48 */
[C---:B------:R-:W-:Y:S01]  /*1ec30*/  R2UR UR27, R165.reuse ;  /* 0x00000000a51b72ca */ /* 0x040fe200000e0000 */
[----:B------:R-:W-:Y:S01]  /*1ec40*/  IMAD.X R173, R248, 0x1, R231, P0 ;  /* 0x00000001f8ad7824 */ /* 0x000fe200000e06e7 */
[C---:B------:R-:W-:Y:S01]  /*1ec50*/  R2UR UR24, R164.reuse ;  /* 0x00000000a41872ca */ /* 0x040fe200000e0000 */
[----:B------:R1:W-:Y:S01]  /*1ec60*/  LDGSTS.E.BYPASS.LTC128B.128 [R239+0xe000], desc[UR4][R232.64+0x180] ;  /* 0x0e000180e8ef7fae */ /* 0x0003e2000b901d44 */
[C---:B------:R-:W-:Y:S02]  /*1ec70*/  R2UR UR25, R165.reuse ;  /* 0x00000000a51972ca */ /* 0x040fe400000e0000 */
[C---:B------:R-:W-:Y:S01]  /*1ec80*/  R2UR UR22, R164.reuse ;  /* 0x00000000a41672ca */ /* 0x040fe200000e0000 */
        /* <DEDUP_REMOVED lines=13> */
[----:B------:R-:W-:Y:S01]  /*1ed60*/  R2UR UR14, R164 ;  /* 0x00000000a40e72ca */ /* 0x000fe200000e0000 */
[----:B------:R1:W-:Y:S01]  /*1ed70*/  LDGSTS.E.BYPASS.LTC128B.128 [R239+0x9000], desc[UR20][R170.64] ;  /* 0x09000000aaef7fae */ /* 0x0003e2000b901d54 */
[----:B------:R-:W-:Y:S02]  /*1ed80*/  R2UR UR15, R165 ;  /* 0x00000000a50f72ca */ /* 0x000fe400000e0000 */
[----:B------:R-:W-:Y:S03]  /*1ed90*/  IADD3 R168, P0, R249, R170, RZ ;  /* 0x000000aaf9a87210 */ /* 0x000fe60007f1e0ff */
[----:B------:R1:W-:Y:S02]  /*1eda0*/  LDGSTS.E.BYPASS.LTC128B.128 [R239+0xb000], desc[UR18][R170.64+0x80] ;  /* 0x0b000080aaef7fae */ /* 0x0003e4000b901d52 */
[----:B------:R-:W-:Y:S02]  /*1edb0*/  IMAD.X R169, R248, 0x1, R171, P0 ;  /* 0x00000001f8a97824 */ /* 0x000fe400000e06ab */
[----:B------:R1:W-:Y:S04]  /*1edc0*/  LDGSTS.E.BYPASS.LTC128B.128 [R239+0xd000], desc[UR16][R170.64+0x100] ;  /* 0x0d000100aaef7fae */ /* 0x0003e8000b901d50 */
[----:B------:R1:W-:Y:S04]  /*1edd0*/  LDGSTS.E.BYPASS.LTC128B.128 [R239+0xf000], desc[UR14][R170.64+0x180] ;  /* 0x0f000180aaef7fae */ /* 0x0003e8000b901d4e */
[----:B------:R1:W-:Y:S04]  /*1ede0*/  LDGSTS.E.BYPASS.LTC128B.128 [R239+0x9800], desc[UR12][R168.64] ;  /* 0x09800000a8ef7fae */ /* 0x0003e8000b901d4c */
[----:B------:R1:W-:Y:S04]  /*1edf0*/  LDGSTS.E.BYPASS.LTC128B.128 [R239+0xb800], desc[UR10][R168.64+0x80] ;  /* 0x0b800080a8ef7fae */ /* 0x0003e8000b901d4a */
[----:B------:R1:W-:Y:S04]  /*1ee00*/  LDGSTS.E.BYPASS.LTC128B.128 [R239+0xd800], desc[UR8][R168.64+0x100] ;  /* 0x0d800100a8ef7fae */ /* 0x0003e8000b901d48 */
[----:B------:R1:W-:Y:S04]  /*1ee10*/  LDGSTS.E.BYPASS.LTC128B.128 [R239+0xf800], desc[UR4][R168.64+0x180] ;  /* 0x0f800180a8ef7fae */ /* 0x0003e8000b901d44 */
[----:B------:R-:W0:Y:S02]  /*1ee20*/  LDGDEPBAR ;  /* 0x00000000000079af */ /* 0x000e240000000000 */
.L_x_2771:
[----:B------:R-:W-:Y:S05]  /*1ee30*/  BSYNC B1 ;  /* 0x0000000000017941 */ /* 0x000fea0003800000 */
.L_x_2770:
        /* <DEDUP_REMOVED lines=14> */
[----:B------:R-:W-:Y:S03]  /*1ef20*/  LDSM.16.MT88.4 R180, [R227+0x10800] ;  /* 0x01080000e3b4783b */ /* 0x000fe60000004200 */
[----:B------:R-:W-:Y:S02]  /*1ef30*/  FMNMX.FTZ R169, R13, R166, !PT ;  /* 0x000000a60da97209 */ /* 0x000fe40007810000 */
[----:B------:R-:W-:Y:S03]  /*1ef40*/  FMNMX.FTZ R166, R14, R171, !PT ;  /* 0x000000ab0ea67209 */ /* 0x000fe60007810000 */
[----:B------:R-:W-:Y:S01]  /*1ef50*/  LDSM.16.MT88.4 R188, [R228+0x12800] ;  /* 0x01280000e4bc783b */ /* 0x000fe20000004200 */
        /* <DEDUP_REMOVED lines=20> */
[----:B------:R-:W1:Y:S01]  /*1f0a0*/  SHFL.BFLY PT, R3, R170, 0x2, 0x1f ;  /* 0x0c401f00aa037f89 */ /* 0x000e6200000e0000 */
[----:B------:R-:W-:Y:S07]  /*1f0b0*/  FMNMX.FTZ R169, R35, R2, !PT ;  /* 0x0000000223a97209 */ /* 0x000fee0007810000 */
        /* <DEDUP_REMOVED lines=8> */
[----:B---3--:R-:W-:Y:S05]  /*1f140*/  FMNMX.FTZ R3, R166, R3, !PT ;  /* 0x00000003a6037209 */ /* 0x008fea0007810000 */
[----:B------:R-:W-:Y:S04]  /*1f150*/  FADD.FTZ R0, -R3, R0 ;  /* 0x0000000003007221 */ /* 0x000fe80000010100 */
[C---:B--2---:R-:W-:Y:S01]  /*1f160*/  FMUL.FTZ R168, R165.reuse, R0 ;  /* 0x00000000a5a87220 */ /* 0x044fe20000410000 */
[C---:B------:R-:W-:Y:S01]  /*1f170*/  FMUL.FTZ R167, R165.reuse, R2 ;  /* 0x00000002a5a77220 */ /* 0x040fe20000410000 */
[C---:B------:R-:W-:Y:S01]  /*1f180*/  FMUL.FTZ R198, R165.reuse, R164 ;  /* 0x000000a4a5c67220 */ /* 0x040fe20000410000 */
[----:B------:R-:W-:Y:S01]  /*1f190*/  FMUL.FTZ R196, R165, R3 ;  /* 0x00000003a5c47220 */ /* 0x000fe20000410000 */
[----:B------:R1:W2:Y:S03]  /*1f1a0*/  MUFU.EX2 R0, R168 ;  /* 0x000000a800007308 */ /* 0x0002a60000000800 */
[----:B------:R-:W-:Y:S02]  /*1f1b0*/  FSEL R198, R198, RZ, P0 ;  /* 0x000000ffc6c67208 */ /* 0x000fe40000000000 */
[----:B------:R-:W-:Y:S05]  /*1f1c0*/  FSETP.NEU.FTZ.AND P0, PT, R3, -INF , PT ;  /* 0xff8000000300780b */ /* 0x000fea0003f1d000 */
[----:B------:R3:W4:Y:S01]  /*1f1d0*/  MUFU.EX2 R2, R167 ;  /* 0x000000a700027308 */ /* 0x0007220000000800 */
[----:B------:R-:W-:Y:S01]  /*1f1e0*/  FSEL R196, R196, RZ, P0 ;  /* 0x000000ffc4c47208 */ /* 0x000fe20000000000 */
[-CC-:B------:R-:W-:Y:S01]  /*1f1f0*/  FFMA.FTZ R193, R4, R165.reuse, -R198.reuse ;  /* 0x000000a504c17223 */ /* 0x180fe200000108c6 */
[-CC-:B------:R-:W-:Y:S01]  /*1f200*/  FFMA.FTZ R166, R5, R165.reuse, -R198.reuse ;  /* 0x000000a505a67223 */ /* 0x180fe200000108c6 */
[-CC-:B------:R-:W-:Y:S01]  /*1f210*/  FFMA.FTZ R192, R8, R165.reuse, -R198.reuse ;  /* 0x000000a508c07223 */ /* 0x180fe200000108c6 */
[-C--:B------:R-:W-:Y:S01]  /*1f220*/  FFMA.FTZ R195, R9, R165.reuse, -R198 ;  /* 0x000000a509c37223 */ /* 0x080fe200000108c6 */
[-CC-:B------:R-:W-:Y:S01]  /*1f230*/  FFMA.FTZ R197, R6, R165.reuse, -R196.reuse ;  /* 0x000000a506c57223 */ /* 0x180fe200000108c4 */
[-CC-:B------:R-:W-:Y:S01]  /*1f240*/  FFMA.FTZ R194, R10, R165.reuse, -R196.reuse ;  /* 0x000000a50ac27223 */ /* 0x180fe200000108c4 */
[--C-:B------:R-:W-:Y:S01]  /*1f250*/  FFMA.FTZ R199, R11, R165, -R196.reuse ;  /* 0x000000a50bc77223 */ /* 0x100fe200000108c4 */
[----:B-1----:R-:W1:Y:S01]  /*1f260*/  LDSM.16.MT88.4 R168, [R230+0x10000] ;  /* 0x01000000e6a8783b */ /* 0x002e620000004200 */
[----:B------:R-:W-:Y:S01]  /*1f270*/  MUFU.EX2 R193, R193 ;  /* 0x000000c100c17308 */ /* 0x000fe20000000800 */
[C---:B--2---:R-:W-:Y:S01]  /*1f280*/  FMUL.FTZ R6, R0.reuse, R162 ;  /* 0x000000a200067220 */ /* 0x044fe20000410000 */
[C---:B------:R-:W-:Y:S01]  /*1f290*/  FMUL.FTZ R10, R0.reuse, R158 ;  /* 0x0000009e000a7220 */ /* 0x040fe20000410000 */
[C---:B------:R-:W-:Y:S01]  /*1f2a0*/  FMUL.FTZ R11, R0.reuse, R159 ;  /* 0x0000009f000b7220 */ /* 0x040fe20000410000 */
[C---:B------:R-:W-:Y:S01]  /*1f2b0*/  FMUL.FTZ R38, R0.reuse, R38 ;  /* 0x0000002600267220 */ /* 0x040fe20000410000 */
[C---:B------:R-:W-:Y:S01]  /*1f2c0*/  FMUL.FTZ R39, R0.reuse, R39 ;  /* 0x0000002700277220 */ /* 0x040fe20000410000 */
[----:B------:R-:W-:Y:S01]  /*1f2d0*/  FMUL.FTZ R42, R0, R42 ;  /* 0x0000002a002a7220 */ /* 0x000fe20000410000 */
[--C-:B---3--:R-:W-:Y:S03]  /*1f2e0*/  FFMA.FTZ R167, R7, R165, -R196.reuse ;  /* 0x000000a507a77223 */ /* 0x108fe600000108c4 */
[----:B------:R-:W2:Y:S01]  /*1f2f0*/  MUFU.EX2 R166, R166 ;  /* 0x000000a600a67308 */ /* 0x000ea20000000800 */
[C---:B----4-:R-:W-:Y:S01]  /*1f300*/  FMUL.FTZ R4, R2.reuse, R160 ;  /* 0x000000a002047220 */ /* 0x050fe20000410000 */
[----:B------:R-:W-:Y:S01]  /*1f310*/  FMUL.FTZ R5, R2, R161 ;  /* 0x000000a102057220 */ /* 0x000fe20000410000 */
[----:B------:R-:W-:Y:S01]  /*1f320*/  FMUL.FTZ R7, R0, R163 ;  /* 0x000000a300077220 */ /* 0x000fe20000410000 */
[C---:B------:R-:W-:Y:S01]  /*1f330*/  FMUL.FTZ R8, R2.reuse, R156 ;  /* 0x0000009c02087220 */ /* 0x040fe20000410000 */
[C---:B------:R-:W-:Y:S01]  /*1f340*/  FMUL.FTZ R9, R2.reuse, R157 ;  /* 0x0000009d02097220 */ /* 0x040fe20000410000 */
[C---:B------:R-:W-:Y:S01]  /*1f350*/  FMUL.FTZ R36, R2.reuse, R36 ;  /* 0x0000002402247220 */ /* 0x040fe20000410000 */
[----:B------:R-:W3:Y:S03]  /*1f360*/  LDSM.16.MT88.4 R156, [R227+0x10000] ;  /* 0x01000000e39c783b */ /* 0x000ee60000004200 */
[----:B------:R-:W-:Y:S01]  /*1f370*/  MUFU.EX2 R197, R197 ;  /* 0x000000c500c57308 */ /* 0x000fe20000000800 */
[C---:B------:R-:W-:Y:S01]  /*1f380*/  FMUL.FTZ R37, R2.reuse, R37 ;  /* 0x0000002502257220 */ /* 0x040fe20000410000 */
[C---:B------:R-:W-:Y:S01]  /*1f390*/  FMUL.FTZ R40, R2.reuse, R40 ;  /* 0x0000002802287220 */ /* 0x040fe20000410000 */
[----:B------:R-:W-:Y:S01]  /*1f3a0*/  FMUL.FTZ R41, R2, R41 ;  /* 0x0000002902297220 */ /* 0x000fe20000410000 */
        /* <DEDUP_REMOVED lines=41> */
[-CC-:B------:R-:W-:Y:S01]  /*1f640*/  FFMA.FTZ R185, R18, R165.reuse, -R196.reuse ;  /* 0x000000a512b97223 */ /* 0x180fe200000108c4 */
[----:B------:R-:W-:Y:S01]  /*1f650*/  FFMA.FTZ R184, R19, R165, -R196 ;  /* 0x000000a513b87223 */ /* 0x000fe200000108c4 */
        /* <DEDUP_REMOVED lines=17> */
[C---:B-1----:R-:W-:Y:S05]  /*1f770*/  HMMA.16816.F32.BF16 R4, R160.reuse, R168, R4 ;  /* 0x000000a8a004723c */ /* 0x042fea0000041804 */
[C---:B------:R-:W-:Y:S01]  /*1f780*/  FMUL.FTZ R92, R2.reuse, R92 ;  /* 0x0000005c025c7220 */ /* 0x040fe20000410000 */
[C---:B------:R-:W-:Y:S01]  /*1f790*/  HMMA.16816.F32.BF16 R8, R160.reuse, R170, R8 ;  /* 0x000000aaa008723c */ /* 0x040fe20000041808 */
[----:B------:R-:W1:Y:S02]  /*1f7a0*/  LDSM.16.MT88.4 R168, [R230+0x12000] ;  /* 0x01200000e6a8783b */ /* 0x000e640000004200 */
[----:B------:R-:W-:Y:S02]  /*1f7b0*/  ISETP.GT.AND P0, PT, R241, 0x1, PT ;  /* 0x00000001f100780c */ /* 0x000fe40003f04270 */
        /* <DEDUP_REMOVED lines=74> */
[-CC-:B------:R-:W-:Y:S01]  /*1fc60*/  FFMA.FTZ R200, R12, R165.reuse, -R198.reuse ;  /* 0x000000a50cc87223 */ /* 0x180fe200000108c6 */
[C---:B------:R-:W-:Y:S01]  /*1fc70*/  HMMA.16816.F32.BF16 R120, R160.reuse, R174, R120 ;  /* 0x000000aea078723c */ /* 0x040fe20000041878 */
[----:B------:R-:W2:Y:S04]  /*1fc80*/  LDSM.16.MT88.4 R172, [R228+0x16000] ;  /* 0x01600000e4ac783b */ /* 0x000ea80000004200 */
[C---:B------:R-:W-:Y:S01]  /*1fc90*/  FMUL.FTZ R12, R2.reuse, R152 ;  /* 0x00000098020c7220 */ /* 0x040fe20000410000 */
[----:B------:R-:W-:Y:S01]  /*1fca0*/  FFMA.FTZ R201, R13, R165, -R198 ;  /* 0x000000a50dc97223 */ /* 0x000fe200000108c6 */
[----:B------:R-:W-:Y:S01]  /*1fcb0*/  FMUL.FTZ R13, R2, R153 ;  /* 0x00000099020d7220 */ /* 0x000fe20000410000 */
[-CC-:B------:R-:W-:Y:S01]  /*1fcc0*/  FFMA.FTZ R202, R14, R165.reuse, -R196.reuse ;  /* 0x000000a50eca7223 */ /* 0x180fe200000108c4 */
[----:B------:R-:W-:Y:S02]  /*1fcd0*/  MUFU.EX2 R200, R200 ;  /* 0x000000c800c87308 */ /* 0x000fe40000000800 */
[C---:B------:R-:W-:Y:S01]  /*1fce0*/  FMUL.FTZ R14, R0.reuse, R154 ;  /* 0x0000009a000e7220 */ /* 0x040fe20000410000 */
[----:B------:R-:W-:Y:S01]  /*1fcf0*/  FFMA.FTZ R203, R15, R165, -R196 ;  /* 0x000000a50fcb7223 */ /* 0x000fe200000108c4 */
[----:B------:R-:W-:Y:S01]  /*1fd00*/  FMUL.FTZ R15, R0, R155 ;  /* 0x0000009b000f7220 */ /* 0x000fe20000410000 */
[C---:B------:R-:W-:Y:S01]  /*1fd10*/  FMUL.FTZ R136, R2.reuse, R136 ;  /* 0x0000008802887220 */ /* 0x040fe20000410000 */
[----:B------:R-:W-:Y:S01]  /*1fd20*/  LDSM.16.MT88.4 R152, [R230+0x10800] ;  /* 0x01080000e698783b */ /* 0x000fe20000004200 */
[----:B------:R-:W-:Y:S01]  /*1fd30*/  FMUL.FTZ R137, R2, R137 ;  /* 0x0000008902897220 */ /* 0x000fe20000410000 */
[C---:B---3--:R-:W-:Y:S02]  /*1fd40*/  HMMA.16816.F32.BF16 R124, R160.reuse, R156, R124 ;  /* 0x0000009ca07c723c */ /* 0x048fe4000004187c */
[----:B------:R-:W-:Y:S01]  /*1fd50*/  MUFU.EX2 R201, R201 ;  /* 0x000000c900c97308 */ /* 0x000fe20000000800 */
[C---:B------:R-:W-:Y:S01]  /*1fd60*/  FMUL.FTZ R138, R0.reuse, R138 ;  /* 0x0000008a008a7220 */ /* 0x040fe20000410000 */
[----:B------:R-:W-:Y:S01]  /*1fd70*/  FMUL.FTZ R139, R0, R139 ;  /* 0x0000008b008b7220 */ /* 0x000fe20000410000 */
[-CC-:B------:R-:W-:Y:S01]  /*1fd80*/  FFMA.FTZ R233, R16, R165.reuse, -R198.reuse ;  /* 0x000000a510e97223 */ /* 0x180fe200000108c6 */
[C---:B------:R-:W-:Y:S01]  /*1fd90*/  HMMA.16816.F32.BF16 R128, R160.reuse, R158, R128 ;  /* 0x0000009ea080723c */ /* 0x040fe20000041880 */
[----:B------:R-:W3:Y:S05]  /*1fda0*/  LDSM.16.MT88.4 R156, [R227+0x16000] ;  /* 0x01600000e39c783b */ /* 0x000eea0000004200 */
[----:B------:R-:W-:Y:S01]  /*1fdb0*/  MUFU.EX2 R202, R202 ;  /* 0x000000ca00ca7308 */ /* 0x000fe20000000800 */
[----:B------:R-:W-:Y:S01]  /*1fdc0*/  FFMA.FTZ R252, R17, R165, -R198 ;  /* 0x000000a511fc7223 */ /* 0x000fe200000108c6 */
[C---:B-1----:R-:W-:Y:S03]  /*1fdd0*/  HMMA.16816.F32.BF16 R132, R160.reuse, R168, R132 ;  /* 0x000000a8a084723c */ /* 0x042fe60000041884 */
[C---:B------:R-:W-:Y:S03]  /*1fde0*/  FMUL.FTZ R16, R2.reuse, R148 ;  /* 0x0000009402107220 */ /* 0x040fe60000410000 */
[C---:B------:R-:W-:Y:S01]  /*1fdf0*/  HMMA.16816.F32.BF16 R12, R160.reuse, R170, R12 ;  /* 0x000000aaa00c723c */ /* 0x040fe2000004180c */
[----:B------:R-:W1:Y:S01]  /*1fe00*/  LDSM.16.MT88.4 R168, [R229+0x10800] ;  /* 0x01080000e5a8783b */ /* 0x000e620000004200 */
[----:B------:R-:W-:Y:S03]  /*1fe10*/  MUFU.EX2 R148, R185 ;  /* 0x000000b900947308 */ /* 0x000fe60000000800 */
[----:B------:R-:W-:Y:S01]  /*1fe20*/  FMUL.FTZ R17, R2, R149 ;  /* 0x0000009502117220 */ /* 0x000fe20000410000 */
[C---:B--2---:R-:W-:Y:S06]  /*1fe30*/  HMMA.16816.F32.BF16 R136, R160.reuse, R172, R136 ;  /* 0x000000aca088723c */ /* 0x044fec0000041888 */
[----:B------:R2:W4:Y:S01]  /*1fe40*/  MUFU.EX2 R149, R184 ;  /* 0x000000b800957308 */ /* 0x0005220000000800 */
[C---:B------:R-:W-:Y:S01]  /*1fe50*/  FMUL.FTZ R18, R0.reuse, R150 ;  /* 0x0000009600127220 */ /* 0x040fe20000410000 */
[----:B------:R-:W-:Y:S03]  /*1fe60*/  FMUL.FTZ R19, R0, R151 ;  /* 0x0000009700137220 */ /* 0x000fe60000410000 */
[C---:B------:R-:W-:Y:S01]  /*1fe70*/  FMUL.FTZ R140, R2.reuse, R140 ;  /* 0x0000008c028c7220 */ /* 0x040fe20000410000 */
[----:B------:R-:W-:Y:S01]  /*1fe80*/  FMUL.FTZ R141, R2, R141 ;  /* 0x0000008d028d7220 */ /* 0x000fe20000410000 */
[C---:B------:R-:W-:Y:S01]  /*1fe90*/  FMUL.FTZ R142, R0.reuse, R142 ;  /* 0x0000008e008e7220 */ /* 0x040fe20000410000 */
[----:B------:R-:W-:Y:S01]  /*1fea0*/  FMUL.FTZ R143, R0, R143 ;  /* 0x0000008f008f7220 */ /* 0x000fe20000410000 */
[C---:B------:R-:W-:Y:S01]  /*1feb0*/  HMMA.16816.F32.BF16 R16, R160.reuse, R174, R16 ;  /* 0x000000aea010723c */ /* 0x040fe20000041810 */
[----:B------:R-:W5:Y:S01]  /*1fec0*/  LDSM.16.MT88.4 R172, [R230+0x12800] ;  /* 0x01280000e6ac783b */ /* 0x000f620000004200 */
[----:B------:R-:W1:Y:S01]  /*1fed0*/  MUFU.EX2 R203, R203 ;  /* 0x000000cb00cb7308 */ /* 0x000e620000000800 */
[C---:B------:R-:W-:Y:S01]  /*1fee0*/  FMUL.FTZ R144, R2.reuse, R144 ;  /* 0x0000009002907220 */ /* 0x040fe20000410000 */
[----:B------:R-:W-:Y:S01]  /*1fef0*/  FMUL.FTZ R145, R2, R145 ;  /* 0x0000009102917220 */ /* 0x000fe20000410000 */
[C---:B------:R-:W-:Y:S01]  /*1ff00*/  FMUL.FTZ R146, R0.reuse, R146 ;  /* 0x0000009200927220 */ /* 0x040fe20000410000 */
[----:B------:R-:W-:Y:S01]  /*1ff10*/  FMUL.FTZ R147, R0, R147 ;  /* 0x0000009300937220 */ /* 0x000fe20000410000 */
[----:B------:R-:W-:Y:S01]  /*1ff20*/  FFMA.FTZ R193, R2, R250, R193 ;  /* 0x000000fa02c17223 */ /* 0x000fe200000100c1 */
[----:B------:R-:W-:Y:S01]  /*1ff30*/  FFMA.FTZ R197, R0, R251, R197 ;  /* 0x000000fb00c57223 */ /* 0x000fe200000100c5 */
[----:B--2---:R-:W2:Y:S01]  /*1ff40*/  LDSM.16.MT88.4 R184, [R229+0x12800] ;  /* 0x01280000e5b8783b */ /* 0x004ea20000004200 */
[C---:B---3--:R-:W-:Y:S02]  /*1ff50*/  HMMA.16816.F32.BF16 R140, R160.reuse, R156, R140 ;  /* 0x0000009ca08c723c */ /* 0x048fe4000004188c */
[----:B------:R-:W-:Y:S01]  /*1ff60*/  MUFU.EX2 R233, R233 ;  /* 0x000000e900e97308 */ /* 0x000fe20000000800 */
[----:B------:R-:W-:Y:S01]  /*1ff70*/  FADD.FTZ R193, R166, R193 ;  /* 0x000000c1a6c17221 */ /* 0x000fe20000010000 */
[----:B------:R-:W-:Y:S01]  /*1ff80*/  FADD.FTZ R197, R167, R197 ;  /* 0x000000c5a7c57221 */ /* 0x000fe20000010000 */
[----:B------:R-:W-:Y:S01]  /*1ff90*/  IADD3 R0, R241, -0x1, RZ ;  /* 0xfffffffff1007810 */ /* 0x000fe20007ffe0ff */
[----:B------:R-:W-:Y:S01]  /*1ffa0*/  HMMA.16816.F32.BF16 R144, R160, R158, R144 ;  /* 0x0000009ea090723c */ /* 0x000fe20000041890 */
[----:B------:R-:W3:Y:S05]  /*1ffb0*/  LDSM.16.MT88.4 R156, [R227+0x12800] ;  /* 0x01280000e39c783b */ /* 0x000eea0000004200 */
[----:B------:R-:W5:Y:S01]  /*1ffc0*/  MUFU.EX2 R252, R252 ;  /* 0x000000fc00fc7308 */ /* 0x000f620000000800 */
[----:B------:R-:W-:Y:S01]  /*1ffd0*/  FADD.FTZ R192, R192, R193 ;  /* 0x000000c1c0c07221 */ /* 0x000fe20000010000 */
[----:B------:R-:W-:Y:S03]  /*1ffe0*/  FADD.FTZ R194, R194, R197 ;  /* 0x000000c5c2c27221 */ /* 0x000fe60000010000 */
[----:B----4-:R-:W-:Y:S02]  /*1fff0*/  MOV R162, R149 ;  /* 0x0000009500a27202 */ /* 0x010fe40000000f00 */
[----:B------:R-:W-:Y:S01]  /*20000*/  MOV R163, R148 ;  /* 0x0000009400a37202 */ /* 0x000fe20000000f00 */
[----:B------:R-:W-:Y:S01]  /*20010*/  FADD.FTZ R195, R195, R192 ;  /* 0x000000c0c3c37221 */ /* 0x000fe20000010000 */
[----:B------:R-:W-:Y:S01]  /*20020*/  F2FP.BF16.F32.PACK_AB R148, R201, R200 ;  /* 0x000000c8c994723e */ /* 0x000fe200000010ff */
[----:B------:R-:W-:Y:S01]  /*20030*/  FADD.FTZ R199, R199, R194 ;  /* 0x000000c2c7c77221 */ /* 0x000fe20000010000 */
[----:B-1----:R-:W-:Y:S01]  /*20040*/  F2FP.BF16.F32.PACK_AB R149, R203, R202 ;  /* 0x000000cacb95723e */ /* 0x002fe200000010ff */
[----:B------:R-:W-:Y:S01]  /*20050*/  FADD.FTZ R200, R200, R195 ;  /* 0x000000c3c8c87221 */ /* 0x000fe20000010000 */
[----:B------:R-:W-:Y:S01]  /*20060*/  F2FP.BF16.F32.PACK_AB R151, R162, R163 ;  /* 0x000000a3a297723e */ /* 0x000fe200000010ff */
[----:B------:R-:W-:Y:S01]  /*20070*/  FADD.FTZ R202, R202, R199 ;  /* 0x000000c7caca7221 */ /* 0x000fe20000010000 */
[----:B------:R-:W-:Y:S01]  /*20080*/  MOV R241, R0 ;  /* 0x0000000000f17202 */ /* 0x000fe20000000f00 */
[----:B------:R-:W-:Y:S01]  /*20090*/  FADD.FTZ R200, R201, R200 ;  /* 0x000000c8c9c87221 */ /* 0x000fe20000010000 */
[C---:B-----5:R-:W-:Y:S01]  /*200a0*/  F2FP.BF16.F32.PACK_AB R150, R252.reuse, R233 ;  /* 0x000000e9fc96723e */ /* 0x060fe200000010ff */
[----:B------:R-:W-:Y:S01]  /*200b0*/  FADD.FTZ R202, R203, R202 ;  /* 0x000000cacbca7221 */ /* 0x000fe20000010000 */
[----:B------:R-:W-:Y:S01]  /*200c0*/  MOV R0, R3 ;  /* 0x0000000300007202 */ /* 0x000fe20000000f00 */
[----:B------:R-:W-:Y:S01]  /*200d0*/  FADD.FTZ R233, R233, R200 ;  /* 0x000000c8e9e97221 */ /* 0x000fe20000010000 */
[----:B------:R-:W-:Y:S03]  /*200e0*/  MOV R167, R164 ;  /* 0x000000a400a77202 */ /* 0x000fe60000000f00 */
[C---:B------:R-:W-:Y:S05]  /*200f0*/  HMMA.16816.F32.BF16 R4, R148.reuse, R152, R4 ;  /* 0x000000989404723c */ /* 0x040fea0000041804 */
[----:B------:R-:W-:Y:S01]  /*20100*/  FADD.FTZ R233, R252, R233 ;  /* 0x000000e9fce97221 */ /* 0x000fe20000010000 */
[C---:B------:R-:W-:Y:S01]  /*20110*/  HMMA.16816.F32.BF16 R8, R148.reuse, R154, R8 ;  /* 0x0000009a9408723c */ /* 0x040fe20000041808 */
[----:B------:R-:W1:Y:S05]  /*20120*/  LDSM.16.MT88.4 R152, [R230+0x14800] ;  /* 0x01480000e698783b */ /* 0x000e6a0000004200 */
        /* <DEDUP_REMOVED lines=8> */
[----:B------:R-:W-:Y:S01]  /*201b0*/  MOV R180, R162 ;  /* 0x000000a200b47202 */ /* 0x000fe20000000f00 */
[C---:B------:R-:W-:Y:S05]  /*201c0*/  HMMA.16816.F32.BF16 R60, R148.reuse, R172, R60 ;  /* 0x000000ac943c723c */ /* 0x040fea000004183c */
[----:B------:R-:W-:Y:S01]  /*201d0*/  MOV R181, R163 ;  /* 0x000000a300b57202 */ /* 0x000fe20000000f00 */
[C---:B------:R-:W-:Y:S01]  /*201e0*/  HMMA.16816.F32.BF16 R64, R148.reuse, R174, R64 ;  /* 0x000000ae9440723c */ /* 0x040fe20000041840 */
[----:B------:R-:W4:Y:S05]  /*201f0*/  LDSM.16.MT88.4 R160, [R229+0x14800] ;  /* 0x01480000e5a0783b */ /* 0x000f2a0000004200 */
[C---:B--2---:R-:W-:Y:S03]  /*20200*/  HMMA.16816.F32.BF16 R68, R148.reuse, R184, R68 ;  /* 0x000000b89444723c */ /* 0x044fe60000041844 */
[----:B------:R-:W-:Y:S03]  /*20210*/  LDSM.16.MT88.4 R172, [R229+0x16800] ;  /* 0x01680000e5ac783b */ /* 0x000fe60000004200 */
[C---:B------:R-:W-:Y:S05]  /*20220*/  HMMA.16816.F32.BF16 R72, R148.reuse, R186, R72 ;  /* 0x000000ba9448723c */ /* 0x040fea0000041848 */
[-CC-:B------:R-:W-:Y:S01]  /*20230*/  FFMA.FTZ R184, R20, R165.reuse, -R198.reuse ;  /* 0x000000a514b87223 */ /* 0x180fe200000108c6 */
[C---:B------:R-:W-:Y:S05]  /*20240*/  HMMA.16816.F32.BF16 R76, R148.reuse, R188, R76 ;  /* 0x000000bc944c723c */ /* 0x040fea000004184c */
[-C--:B------:R-:W-:Y:S01]  /*20250*/  FFMA.FTZ R185, R21, R165.reuse, -R198 ;  /* 0x000000a515b97223 */ /* 0x080fe200000108c6 */
[C---:B------:R-:W-:Y:S01]  /*20260*/  HMMA.16816.F32.BF16 R80, R148.reuse, R190, R80 ;  /* 0x000000be9450723c */ /* 0x040fe20000041850 */
[----:B------:R-:W-:Y:S04]  /*20270*/  MUFU.EX2 R184, R184 ;  /* 0x000000b800b87308 */ /* 0x000fe80000000800 */
[-CC-:B------:R-:W-:Y:S01]  /*20280*/  FFMA.FTZ R186, R22, R165.reuse, -R196.reuse ;  /* 0x000000a516ba7223 */ /* 0x180fe200000108c4 */
[C---:B---3--:R-:W-:Y:S05]  /*20290*/  HMMA.16816.F32.BF16 R84, R148.reuse, R156, R84 ;  /* 0x0000009c9454723c */ /* 0x048fea0000041854 */
[----:B------:R-:W-:Y:S01]  /*202a0*/  MUFU.EX2 R185, R185 ;  /* 0x000000b900b97308 */ /* 0x000fe20000000800 */
[-C--:B------:R-:W-:Y:S01]  /*202b0*/  FFMA.FTZ R187, R23, R165.reuse, -R196 ;  /* 0x000000a517bb7223 */ /* 0x080fe200000108c4 */
[C---:B------:R-:W-:Y:S01]  /*202c0*/  HMMA.16816.F32.BF16 R88, R148.reuse, R158, R88 ;  /* 0x0000009e9458723c */ /* 0x040fe20000041858 */
[----:B------:R-:W2:Y:S03]  /*202d0*/  LDSM.16.MT88.4 R156, [R227+0x14800] ;  /* 0x01480000e39c783b */ /* 0x000ea60000004200 */
[-CC-:B------:R-:W-:Y:S02]  /*202e0*/  FFMA.FTZ R188, R24, R165.reuse, -R198.reuse ;  /* 0x000000a518bc7223 */ /* 0x180fe400000108c6 */
[C---:B-1----:R-:W-:Y:S02]  /*202f0*/  HMMA.16816.F32.BF16 R92, R148.reuse, R152, R92 ;  /* 0x00000098945c723c */ /* 0x042fe4000004185c */
[----:B------:R-:W-:Y:S01]  /*20300*/  MUFU.EX2 R186, R186 ;  /* 0x000000ba00ba7308 */ /* 0x000fe20000000800 */
[----:B------:R-:W-:Y:S02]  /*20310*/  LDSM.16.MT88.4 R20, [R227+0x16800] ;  /* 0x01680000e314783b */ /* 0x000fe40000004200 */
[----:B------:R-:W-:Y:S01]  /*20320*/  MOV R24, R180 ;  /* 0x000000b400187202 */ /* 0x000fe20000000f00 */
[C---:B------:R-:W-:Y:S06]  /*20330*/  HMMA.16816.F32.BF16 R96, R148.reuse, R154, R96 ;  /* 0x0000009a9460723c */ /* 0x040fec0000041860 */
[----:B------:R-:W-:Y:S01]  /*20340*/  MUFU.EX2 R187, R187 ;  /* 0x000000bb00bb7308 */ /* 0x000fe20000000800 */
[----:B------:R-:W1:Y:S01]  /*20350*/  LDSM.16.MT88.4 R152, [R230+0x16800] ;  /* 0x01680000e698783b */ /* 0x000e620000004200 */
[C---:B----4-:R-:W-:Y:S03]  /*20360*/  HMMA.16816.F32.BF16 R100, R148.reuse, R160, R100 ;  /* 0x000000a09464723c */ /* 0x050fe60000041864 */
[----:B------:R-:W-:Y:S03]  /*20370*/  FFMA.FTZ R189, R25, R165, -R198 ;  /* 0x000000a519bd7223 */ /* 0x000fe600000108c6 */
[C---:B------:R-:W-:Y:S01]  /*20380*/  HMMA.16816.F32.BF16 R104, R148.reuse, R162, R104 ;  /* 0x000000a29468723c */ /* 0x040fe20000041868 */
[----:B------:R-:W3:Y:S01]  /*20390*/  LDSM.16.MT88.4 R160, [R230+0x11000] ;  /* 0x01100000e6a0783b */ /* 0x000ee20000004200 */
[----:B------:R-:W-:Y:S03]  /*203a0*/  MUFU.EX2 R188, R188 ;  /* 0x000000bc00bc7308 */ /* 0x000fe60000000800 */
[----:B------:R-:W-:Y:S01]  /*203b0*/  MOV R25, R181 ;  /* 0x000000b500197202 */ /* 0x000fe20000000f00 */
[C---:B------:R-:W-:Y:S03]  /*203c0*/  HMMA.16816.F32.BF16 R108, R148.reuse, R168, R108 ;  /* 0x000000a8946c723c */ /* 0x040fe6000004186c */
[----:B------:R-:W-:Y:S03]  /*203d0*/  LDSM.16.MT88.4 R180, [R228+0x11000] ;  /* 0x01100000e4b4783b */ /* 0x000fe60000004200 */
[----:B------:R-:W4:Y:S01]  /*203e0*/  MUFU.EX2 R189, R189 ;  /* 0x000000bd00bd7308 */ /* 0x000f220000000800 */
[-CC-:B------:R-:W-:Y:S01]  /*203f0*/  FFMA.FTZ R190, R26, R165.reuse, -R196.reuse ;  /* 0x000000a51abe7223 */ /* 0x180fe200000108c4 */
[C---:B------:R-:W-:Y:S03]  /*20400*/  HMMA.16816.F32.BF16 R112, R148.reuse, R170, R112 ;  /* 0x000000aa9470723c */ /* 0x040fe60000041870 */
[----:B------:R-:W5:Y:S03]  /*20410*/  LDSM.16.MT88.4 R168, [R229+0x11000] ;  /* 0x01100000e5a8783b */ /* 0x000f660000004200 */
[C---:B--2---:R-:W-:Y:S02]  /*20420*/  HMMA.16816.F32.BF16 R116, R148.reuse, R156, R116 ;  /* 0x0000009c9474723c */ /* 0x044fe40000041874 */
[----:B------:R-:W-:Y:S03]  /*20430*/  MUFU.EX2 R190, R190 ;  /* 0x000000be00be7308 */ /* 0x000fe60000000800 */
[----:B------:R-:W-:Y:S01]  /*20440*/  FFMA.FTZ R191, R27, R165, -R196 ;  /* 0x000000a51bbf7223 */ /* 0x000fe200000108c4 */
[C---:B------:R-:W-:Y:S01]  /*20450*/  HMMA.16816.F32.BF16 R120, R148.reuse, R158, R120 ;  /* 0x0000009e9478723c */ /* 0x040fe20000041878 */
[----:B------:R-:W-:Y:S04]  /*20460*/  LDSM.16.MT88.4 R156, [R228+0x13000] ;  /* 0x01300000e49c783b */ /* 0x000fe80000004200 */
[----:B----4-:R-:W-:Y:S01]  /*20470*/  F2FP.BF16.F32.PACK_AB R26, R189, R188 ;  /* 0x000000bcbd1a723e */ /* 0x010fe200000010ff */
[----:B------:R-:W2:Y:S01]  /*20480*/  MUFU.EX2 R191, R191 ;  /* 0x000000bf00bf7308 */ /* 0x000ea20000000800 */
[C---:B-1----:R-:W-:Y:S06]  /*20490*/  HMMA.16816.F32.BF16 R124, R148.reuse, R152, R124 ;  /* 0x00000098947c723c */ /* 0x042fec000004187c */
[C---:B------:R-:W-:Y:S01]  /*204a0*/  HMMA.16816.F32.BF16 R128, R148.reuse, R154, R128 ;  /* 0x0000009a9480723c */ /* 0x040fe20000041880 */
[----:B------:R-:W1:Y:S05]  /*204b0*/  LDSM.16.MT88.4 R152, [R227+0x11000] ;  /* 0x01100000e398783b */ /* 0x000e6a0000004200 */
[C---:B------:R-:W-:Y:S05]  /*204c0*/  HMMA.16816.F32.BF16 R132, R148.reuse, R172, R132 ;  /* 0x000000ac9484723c */ /* 0x040fea0000041884 */
[----:B--2---:R-:W-:Y:S01]  /*204d0*/  F2FP.BF16.F32.PACK_AB R27, R191, R190 ;  /* 0x000000bebf1b723e */ /* 0x004fe200000010ff */
[C---:B------:R-:W-:Y:S01]  /*204e0*/  HMMA.16816.F32.BF16 R12, R148.reuse, R174, R12 ;  /* 0x000000ae940c723c */ /* 0x040fe2000004180c */
[----:B------:R-:W-:Y:S05]  /*204f0*/  LDSM.16.MT88.4 R172, [R229+0x15000] ;  /* 0x01500000e5ac783b */ /* 0x000fea0000004200 */
[C---:B------:R-:W-:Y:S06]  /*20500*/  HMMA.16816.F32.BF16 R136, R148.reuse, R176, R136 ;  /* 0x000000b09488723c */ /* 0x040fec0000041888 */
[C---:B------:R-:W-:Y:S05]  /*20510*/  HMMA.16816.F32.BF16 R16, R148.reuse, R178, R16 ;  /* 0x000000b29410723c */ /* 0x040fea0000041810 */
[----:B------:R-:W-:Y:S01]  /*20520*/  MOV R176, R25 ;  /* 0x0000001900b07202 */ /* 0x000fe20000000f00 */
[C---:B------:R-:W-:Y:S05]  /*20530*/  HMMA.16816.F32.BF16 R140, R148.reuse, R20, R140 ;  /* 0x00000014948c723c */ /* 0x040fea000004188c */
[----:B------:R-:W-:Y:S01]  /*20540*/  MOV R177, R24 ;  /* 0x0000001800b17202 */ /* 0x000fe20000000f00 */
[----:B------:R-:W-:Y:S01]  /*20550*/  HMMA.16816.F32.BF16 R144, R148, R22, R144 ;  /* 0x000000169490723c */ /* 0x000fe20000041890 */
[----:B------:R-:W2:Y:S04]  /*20560*/  LDSM.16.MT88.4 R20, [R230+0x13000] ;  /* 0x01300000e614783b */ /* 0x000ea80000004200 */
[----:B------:R-:W-:Y:S01]  /*20570*/  F2FP.BF16.F32.PACK_AB R24, R185, R184 ;  /* 0x000000b8b918723e */ /* 0x000fe200000010ff */
[----:B------:R-:W-:Y:S01]  /*20580*/  FADD.FTZ R184, R184, R233 ;  /* 0x000000e9b8b87221 */ /* 0x000fe20000010000 */
[----:B------:R-:W-:Y:S02]  /*20590*/  F2FP.BF16.F32.PACK_AB R25, R187, R186 ;  /* 0x000000babb19723e */ /* 0x000fe400000010ff */
[----:B------:R-:W4:Y:S02]  /*205a0*/  LDSM.16.MT88.4 R148, [R229+0x13000] ;  /* 0x01300000e594783b */ /* 0x000f240000004200 */
[----:B------:R-:W-:Y:S03]  /*205b0*/  FADD.FTZ R185, R185, R184 ;  /* 0x000000b8b9b97221 */ /* 0x000fe60000010000 */
[C---:B---3--:R-:W-:Y:S05]  /*205c0*/  HMMA.16816.F32.BF16 R4, R24.reuse, R160, R4 ;  /* 0x000000a01804723c */ /* 0x048fea0000041804 */
[----:B------:R-:W-:Y:S01]  /*205d0*/  FADD.FTZ R188, R188, R185 ;  /* 0x000000b9bcbc7221 */ /* 0x000fe20000010000 */
[C---:B------:R-:W-:Y:S01]  /*205e0*/  HMMA.16816.F32.BF16 R8, R24.reuse, R162, R8 ;  /* 0x000000a21808723c */ /* 0x040fe20000041808 */
[----:B------:R-:W3:Y:S04]  /*205f0*/  LDSM.16.MT88.4 R160, [R227+0x13000] ;  /* 0x01300000e3a0783b */ /* 0x000ee80000004200 */
[----:B------:R-:W-:Y:S01]  /*20600*/  FADD.FTZ R189, R189, R188 ;  /* 0x000000bcbdbd7221 */ /* 0x000fe20000010000 */
[C---:B-----5:R-:W-:Y:S06]  /*20610*/  HMMA.16816.F32.BF16 R36, R24.reuse, R168, R36 ;  /* 0x000000a81824723c */ /* 0x060fec0000041824 */
[C---:B------:R-:W-:Y:S01]  /*20620*/  HMMA.16816.F32.BF16 R40, R24.reuse, R170, R40 ;  /* 0x000000aa1828723c */ /* 0x040fe20000041828 */
[----:B------:R-:W5:Y:S05]  /*20630*/  LDSM.16.MT88.4 R168, [R230+0x15000] ;  /* 0x01500000e6a8783b */ /* 0x000f6a0000004200 */
[C---:B------:R-:W-:Y:S06]  /*20640*/  HMMA.16816.F32.BF16 R44, R24.reuse, R180, R44 ;  /* 0x000000b4182c723c */ /* 0x040fec000004182c */
[C---:B------:R-:W-:Y:S05]  /*20650*/  HMMA.16816.F32.BF16 R48, R24.reuse, R182, R48 ;  /* 0x000000b61830723c */ /* 0x040fea0000041830 */
[--C-:B------:R-:W-:Y:S01]  /*20660*/  FFMA.FTZ R180, R32, R165, -R198.reuse ;  /* 0x000000a520b47223 */ /* 0x100fe200000108c6 */
[C---:B-1----:R-:W-:Y:S05]  /*20670*/  HMMA.16816.F32.BF16 R52, R24.reuse, R152, R52 ;  /* 0x000000981834723c */ /* 0x042fea0000041834 */
[----:B------:R-:W-:Y:S01]  /*20680*/  MOV R183, R176 ;  /* 0x000000b000b77202 */ /* 0x000fe20000000f00 */
[C---:B------:R-:W-:Y:S01]  /*20690*/  HMMA.16816.F32.BF16 R56, R24.reuse, R154, R56 ;  /* 0x0000009a1838723c */ /* 0x040fe20000041838 */
[----:B------:R-:W-:Y:S01]  /*206a0*/  LDSM.16.MT88.4 R152, [R227+0x15000] ;  /* 0x01500000e398783b */ /* 0x000fe20000004200 */
[----:B------:R-:W-:Y:S03]  /*206b0*/  MUFU.EX2 R180, R180 ;  /* 0x000000b400b47308 */ /* 0x000fe60000000800 */
[----:B------:R-:W-:Y:S01]  /*206c0*/  MOV R182, R177 ;  /* 0x000000b100b67202 */ /* 0x000fe20000000f00 */
[C---:B--2---:R-:W-:Y:S03]  /*206d0*/  HMMA.16816.F32.BF16 R60, R24.reuse, R20, R60 ;  /* 0x00000014183c723c */ /* 0x044fe6000004183c */
[----:B------:R-:W1:Y:S03]  /*206e0*/  LDSM.16.MT88.4 R176, [R228+0x15000] ;  /* 0x01500000e4b0783b */ /* 0x000e660000004200 */
[C---:B------:R-:W-:Y:S05]  /*206f0*/  HMMA.16816.F32.BF16 R64, R24.reuse, R22, R64 ;  /* 0x000000161840723c */ /* 0x040fea0000041840 */
[----:B------:R-:W2:Y:S01]  /*20700*/  LDSM.16.MT88.4 R20, [R230+0x17000] ;  /* 0x01700000e614783b */ /* 0x000ea20000004200 */
[C---:B----4-:R-:W-:Y:S06]  /*20710*/  HMMA.16816.F32.BF16 R68, R24.reuse, R148, R68 ;  /* 0x000000941844723c */ /* 0x050fec0000041844 */
[C---:B------:R-:W-:Y:S01]  /*20720*/  HMMA.16816.F32.BF16 R72, R24.reuse, R150, R72 ;  /* 0x000000961848723c */ /* 0x040fe20000041848 */
[----:B------:R-:W4:Y:S05]  /*20730*/  LDSM.16.MT88.4 R148, [R229+0x17000] ;  /* 0x01700000e594783b */ /* 0x000f2a0000004200 */
[C---:B------:R-:W-:Y:S06]  /*20740*/  HMMA.16816.F32.BF16 R76, R24.reuse, R156, R76 ;  /* 0x0000009c184c723c */ /* 0x040fec000004184c */
[C---:B------:R-:W-:Y:S01]  /*20750*/  HMMA.16816.F32.BF16 R80, R24.reuse, R158, R80 ;  /* 0x0000009e1850723c */ /* 0x040fe20000041850 */
[----:B------:R-:W4:Y:S05]  /*20760*/  LDSM.16.MT88.4 R156, [R228+0x17000] ;  /* 0x01700000e49c783b */ /* 0x000f2a0000004200 */
[C---:B---3--:R-:W-:Y:S06]  /*20770*/  HMMA.16816.F32.BF16 R84, R24.reuse, R160, R84 ;  /* 0x000000a01854723c */ /* 0x048fec0000041854 */
[C---:B------:R-:W-:Y:S06]  /*20780*/  HMMA.16816.F32.BF16 R88, R24.reuse, R162, R88 ;  /* 0x000000a21858723c */ /* 0x040fec0000041858 */
[C---:B-----5:R-:W-:Y:S06]  /*20790*/  HMMA.16816.F32.BF16 R92, R24.reuse, R168, R92 ;  /* 0x000000a8185c723c */ /* 0x060fec000004185c */
[C---:B------:R-:W-:Y:S01]  /*207a0*/  HMMA.16816.F32.BF16 R96, R24.reuse, R170, R96 ;  /* 0x000000aa1860723c */ /* 0x040fe20000041860 */
[----:B------:R-:W-:Y:S05]  /*207b0*/  LDSM.16.MT88.4 R168, [R229+0x11800] ;  /* 0x01180000e5a8783b */ /* 0x000fea0000004200 */
[C---:B------:R-:W-:Y:S06]  /*207c0*/  HMMA.16816.F32.BF16 R100, R24.reuse, R172, R100 ;  /* 0x000000ac1864723c */ /* 0x040fec0000041864 */
[C---:B------:R-:W-:Y:S01]  /*207d0*/  HMMA.16816.F32.BF16 R104, R24.reuse, R174, R104 ;  /* 0x000000ae1868723c */ /* 0x040fe20000041868 */
[----:B------:R-:W-:Y:S05]  /*207e0*/  LDSM.16.MT88.4 R172, [R230+0x13800] ;  /* 0x01380000e6ac783b */ /* 0x000fea0000004200 */
[C---:B-1----:R-:W-:Y:S06]  /*207f0*/  HMMA.16816.F32.BF16 R108, R24.reuse, R176, R108 ;  /* 0x000000b0186c723c */ /* 0x042fec000004186c */
[C---:B------:R-:W-:Y:S05]  /*20800*/  HMMA.16816.F32.BF16 R112, R24.reuse, R178, R112 ;  /* 0x000000b21870723c */ /* 0x040fea0000041870 */
[-CC-:B------:R-:W-:Y:S01]  /*20810*/  FFMA.FTZ R176, R28, R165.reuse, -R198.reuse ;  /* 0x000000a51cb07223 */ /* 0x180fe200000108c6 */
[C---:B------:R-:W-:Y:S05]  /*20820*/  HMMA.16816.F32.BF16 R116, R24.reuse, R152, R116 ;  /* 0x000000981874723c */ /* 0x040fea0000041874 */
[-C--:B------:R-:W-:Y:S01]  /*20830*/  FFMA.FTZ R177, R29, R165.reuse, -R198 ;  /* 0x000000a51db17223 */ /* 0x080fe200000108c6 */
[C---:B------:R-:W-:Y:S01]  /*20840*/  HMMA.16816.F32.BF16 R120, R24.reuse, R154, R120 ;  /* 0x0000009a1878723c */ /* 0x040fe20000041878 */
[----:B------:R-:W-:Y:S01]  /*20850*/  LDSM.16.MT88.4 R152, [R230+0x11800] ;  /* 0x01180000e698783b */ /* 0x000fe20000004200 */
[----:B------:R-:W-:Y:S03]  /*20860*/  MUFU.EX2 R176, R176 ;  /* 0x000000b000b07308 */ /* 0x000fe60000000800 */
[-CC-:B------:R-:W-:Y:S01]  /*20870*/  FFMA.FTZ R178, R30, R165.reuse, -R196.reuse ;  /* 0x000000a51eb27223 */ /* 0x180fe200000108c4 */
[C---:B--2---:R-:W-:Y:S06]  /*20880*/  HMMA.16816.F32.BF16 R124, R24.reuse, R20, R124 ;  /* 0x00000014187c723c */ /* 0x044fec000004187c */
[----:B------:R-:W1:Y:S01]  /*20890*/  MUFU.EX2 R177, R177 ;  /* 0x000000b100b17308 */ /* 0x000e620000000800 */
[-C--:B------:R-:W-:Y:S01]  /*208a0*/  FFMA.FTZ R179, R31, R165.reuse, -R196 ;  /* 0x000000a51fb37223 */ /* 0x080fe200000108c4 */
[C---:B------:R-:W-:Y:S01]  /*208b0*/  HMMA.16816.F32.BF16 R128, R24.reuse, R22, R128 ;  /* 0x000000161880723c */ /* 0x040fe20000041880 */
[----:B------:R-:W2:Y:S02]  /*208c0*/  LDSM.16.MT88.4 R28, [R227+0x17000] ;  /* 0x01700000e31c783b */ /* 0x000ea40000004200 */
[-C--:B------:R-:W-:Y:S03]  /*208d0*/  FFMA.FTZ R198, R33, R165.reuse, -R198 ;  /* 0x000000a521c67223 */ /* 0x080fe600000108c6 */
[C---:B----4-:R-:W-:Y:S02]  /*208e0*/  HMMA.16816.F32.BF16 R132, R24.reuse, R148, R132 ;  /* 0x000000941884723c */ /* 0x050fe40000041884 */
[----:B------:R-:W-:Y:S04]  /*208f0*/  MUFU.EX2 R178, R178 ;  /* 0x000000b200b27308 */ /* 0x000fe80000000800 */
[C---:B------:R-:W-:Y:S01]  /*20900*/  HMMA.16816.F32.BF16 R12, R24.reuse, R150, R12 ;  /* 0x00000096180c723c */ /* 0x040fe2000004180c */
[----:B------:R-:W-:Y:S05]  /*20910*/  LDSM.16.MT88.4 R148, [R227+0x11800] ;  /* 0x01180000e394783b */ /* 0x000fea0000004200 */
[----:B------:R3:W4:Y:S01]  /*20920*/  MUFU.EX2 R181, R198 ;  /* 0x000000c600b57308 */ /* 0x0007220000000800 */
[----:B-1----:R-:W-:Y:S01]  /*20930*/  F2FP.BF16.F32.PACK_AB R20, R177, R176 ;  /* 0x000000b0b114723e */ /* 0x002fe200000010ff */
[C---:B------:R-:W-:Y:S08]  /*20940*/  HMMA.16816.F32.BF16 R136, R24.reuse, R156, R136 ;  /* 0x0000009c1888723c */ /* 0x040ff00000041888 */
[----:B------:R-:W1:Y:S01]  /*20950*/  MUFU.EX2 R179, R179 ;  /* 0x000000b300b37308 */ /* 0x000e620000000800 */
[C---:B------:R-:W-:Y:S03]  /*20960*/  HMMA.16816.F32.BF16 R16, R24.reuse, R158, R16 ;  /* 0x0000009e1810723c */ /* 0x040fe60000041810 */
[----:B------:R-:W-:Y:S01]  /*20970*/  FADD.FTZ R176, R176, R189 ;  /* 0x000000bdb0b07221 */ /* 0x000fe20000010000 */
[----:B---3--:R-:W-:Y:S01]  /*20980*/  MOV R198, R182 ;  /* 0x000000b600c67202 */ /* 0x008fe20000000f00 */
[-CC-:B------:R-:W-:Y:S01]  /*20990*/  FFMA.FTZ R182, R34, R165.reuse, -R196.reuse ;  /* 0x000000a522b67223 */ /* 0x180fe200000108c4 */
[----:B------:R-:W-:Y:S01]  /*209a0*/  FFMA.FTZ R196, R35, R165, -R196 ;  /* 0x000000a523c47223 */ /* 0x000fe200000108c4 */
[----:B------:R-:W-:Y:S01]  /*209b0*/  MOV R165, R183 ;  /* 0x000000b700a57202 */ /* 0x000fe20000000f00 */
[----:B------:R-:W3:Y:S03]  /*209c0*/  LDSM.16.MT88.4 R32, [R228+0x11800] ;  /* 0x01180000e420783b */ /* 0x000ee60000004200 */
[----:B----4-:R-:W-:Y:S01]  /*209d0*/  F2FP.BF16.F32.PACK_AB R22, R181, R180 ;  /* 0x000000b4b516723e */ /* 0x010fe200000010ff */
[----:B------:R-:W-:Y:S01]  /*209e0*/  MUFU.EX2 R183, R196 ;  /* 0x000000c400b77308 */ /* 0x000fe20000000800 */
[C---:B--2---:R-:W-:Y:S03]  /*209f0*/  HMMA.16816.F32.BF16 R140, R24.reuse, R28, R140 ;  /* 0x0000001c188c723c */ /* 0x044fe6000004188c */
[----:B-1----:R-:W-:Y:S01]  /*20a00*/  F2FP.BF16.F32.PACK_AB R21, R179, R178 ;  /* 0x000000b2b315723e */ /* 0x002fe200000010ff */
[----:B------:R-:W-:Y:S02]  /*20a10*/  FADD.FTZ R177, R177, R176 ;  /* 0x000000b0b1b17221 */ /* 0x000fe40000010000 */
[----:B------:R-:W-:Y:S03]  /*20a20*/  HMMA.16816.F32.BF16 R144, R24, R30, R144 ;  /* 0x0000001e1890723c */ /* 0x000fe60000041890 */
[----:B------:R-:W1:Y:S01]  /*20a30*/  MUFU.EX2 R182, R182 ;  /* 0x000000b600b67308 */ /* 0x000e620000000800 */
[----:B------:R-:W2:Y:S01]  /*20a40*/  LDSM.16.MT88.4 R24, [R229+0x13800] ;  /* 0x01380000e518783b */ /* 0x000ea20000004200 */
[----:B------:R-:W-:Y:S07]  /*20a50*/  FADD.FTZ R180, R180, R177 ;  /* 0x000000b1b4b47221 */ /* 0x000fee0000010000 */
[----:B------:R-:W-:Y:S01]  /*20a60*/  LDSM.16.MT88.4 R28, [R230+0x15800] ;  /* 0x01580000e61c783b */ /* 0x000fe20000004200 */
[----:B------:R-:W-:Y:S01]  /*20a70*/  FADD.FTZ R250, R181, R180 ;  /* 0x000000b4b5fa7221 */ /* 0x000fe20000010000 */
[----:B-1----:R-:W-:Y:S07]  /*20a80*/  F2FP.BF16.F32.PACK_AB R23, R183, R182 ;  /* 0x000000b6b717723e */ /* 0x002fee00000010ff */
[C---:B------:R-:W-:Y:S01]  /*20a90*/  HMMA.16816.F32.BF16 R160, R20.reuse, R152, R4 ;  /* 0x0000009814a0723c */ /* 0x040fe20000041804 */
[----:B------:R-:W1:Y:S05]  /*20aa0*/  LDSM.16.MT88.4 R4, [R228+0x13800] ;  /* 0x01380000e404783b */ /* 0x000e6a0000004200 */
[C---:B------:R-:W-:Y:S03]  /*20ab0*/  HMMA.16816.F32.BF16 R156, R20.reuse, R154, R8 ;  /* 0x0000009a149c723c */ /* 0x040fe60000041808 */
[----:B------:R-:W4:Y:S03]  /*20ac0*/  LDSM.16.MT88.4 R8, [R227+0x13800] ;  /* 0x01380000e308783b */ /* 0x000f260000004200 */
[C---:B------:R-:W-:Y:S05]  /*20ad0*/  HMMA.16816.F32.BF16 R36, R20.reuse, R168, R36 ;  /* 0x000000a81424723c */ /* 0x040fea0000041824 */
[----:B------:R-:W5:Y:S01]  /*20ae0*/  LDSM.16.MT88.4 R152, [R229+0x15800] ;  /* 0x01580000e598783b */ /* 0x000f620000004200 */
[C---:B------:R-:W-:Y:S06]  /*20af0*/  HMMA.16816.F32.BF16 R40, R20.reuse, R170, R40 ;  /* 0x000000aa1428723c */ /* 0x040fec0000041828 */
[C---:B---3--:R-:W-:Y:S01]  /*20b00*/  HMMA.16816.F32.BF16 R44, R20.reuse, R32, R44 ;  /* 0x00000020142c723c */ /* 0x048fe2000004182c */
[----:B------:R-:W-:Y:S05]  /*20b10*/  LDSM.16.MT88.4 R168, [R227+0x15800] ;  /* 0x01580000e3a8783b */ /* 0x000fea0000004200 */
[C---:B------:R-:W-:Y:S03]  /*20b20*/  HMMA.16816.F32.BF16 R48, R20.reuse, R34, R48 ;  /* 0x000000221430723c */ /* 0x040fe60000041830 */
[----:B------:R-:W3:Y:S03]  /*20b30*/  LDSM.16.MT88.4 R32, [R228+0x15800] ;  /* 0x01580000e420783b */ /* 0x000ee60000004200 */
[C---:B------:R-:W-:Y:S06]  /*20b40*/  HMMA.16816.F32.BF16 R52, R20.reuse, R148, R52 ;  /* 0x000000941434723c */ /* 0x040fec0000041834 */
[C---:B------:R-:W-:Y:S01]  /*20b50*/  HMMA.16816.F32.BF16 R56, R20.reuse, R150, R56 ;  /* 0x000000961438723c */ /* 0x040fe20000041838 */
[----:B------:R-:W3:Y:S05]  /*20b60*/  LDSM.16.MT88.4 R148, [R230+0x17800] ;  /* 0x01780000e694783b */ /* 0x000eea0000004200 */
[C---:B------:R-:W-:Y:S06]  /*20b70*/  HMMA.16816.F32.BF16 R60, R20.reuse, R172, R60 ;  /* 0x000000ac143c723c */ /* 0x040fec000004183c */
[C---:B------:R-:W-:Y:S06]  /*20b80*/  HMMA.16816.F32.BF16 R64, R20.reuse, R174, R64 ;  /* 0x000000ae1440723c */ /* 0x040fec0000041840 */
        /* <DEDUP_REMOVED lines=32> */
[----:B------:R-:W-:Y:S04]  /*20d90*/  FADD.FTZ R179, R179, R178 ;  /* 0x000000b2b3b37221 */ /* 0x000fe80000010000 */
[----:B------:R-:W-:Y:S04]  /*20da0*/  FADD.FTZ R182, R182, R179 ;  /* 0x000000b3b6b67221 */ /* 0x000fe80000010000 */
[----:B------:R-:W-:Y:S01]  /*20db0*/  FADD.FTZ R251, R183, R182 ;  /* 0x000000b6b7fb7221 */ /* 0x000fe20000010000 */
[----:B------:R-:W-:Y:S06]  /*20dc0*/  @P0 BRA `(.L_x_2775) ;  /* 0xffffffc0004c0947 */ /* 0x000fec000383ffff */
.L_x_2766:
        /* <DEDUP_REMOVED lines=14> */
.L_x_2792:
        /* <DEDUP_REMOVED lines=195> */
[----:B------:R-:W-:Y:S01]  /*21ae0*/  FMUL.FTZ R111, R0, R111 ;  /* 0x0000006f006f7220 */ /* 0x000fe20000410000 */
[----:B------:R-:W-:Y:S01]  /*21af0*/  ISETP.NE.AND P0, PT, R240, -0x1, PT ;  /* 0xfffffffff000780c */ /* 0x000fe20003f05270 */
        /* <DEDUP_REMOVED lines=68> */
[----:B------:R-:W-:Y:S02]  /*21f40*/  @!P0 R2UR UR8, R6 ;  /* 0x00000000060882ca */ /* 0x000fe400000e0000 */
[----:B------:R-:W-:Y:S01]  /*21f50*/  @!P0 R2UR UR9, R7 ;  /* 0x00000000070982ca */ /* 0x000fe200000e0000 */
        /* <DEDUP_REMOVED lines=39> */
[----:B-1----:R-:W4:Y:S04]  /*221d0*/  LD.E.U8 R9, desc[UR4][R10.64+0x1c8] ;  /* 0x0001c8040a097980 */ /* 0x002f28000c101100 */
[----:B------:R-:W4:Y:S04]  /*221e0*/  @!P0 LD.E.64 R28, desc[UR8][R10.64+0x80] ;  /* 0x000080080a1c8980 */ /* 0x000f28000c101b00 */
[----:B------:R-:W4:Y:S01]  /*221f0*/  LD.E.64 R76, desc[UR10][R10.64+0x88] ;  /* 0x0000880a0a4c7980 */ /* 0x000f22000c101b00 */
[----:B--2---:R-:W1:Y:S08]  /*22200*/  @P4 MUFU.LG2 R17, R8 ;  /* 0x0000000800114308 */ /* 0x004e700000000c00 */
[----:B------:R-:W2:Y:S01]  /*22210*/  @P3 MUFU.LG2 R18, R13 ;  /* 0x0000000d00123308 */ /* 0x000ea20000000c00 */
[----:B------:R-:W-:Y:S01]  /*22220*/  @!P0 SHF.R.S32.HI R16, RZ, 0x1f, R236 ;  /* 0x0000001fff108819 */ /* 0x000fe200000114ec */
[----:B------:R4:W5:Y:S01]  /*22230*/  LD.E.64 R80, desc[UR4][R10.64+0x90] ;  /* 0x000090040a507980 */ /* 0x000962000c101b00 */
[----:B------:R-:W-:Y:S01]  /*22240*/  BSSY B0, `(.L_x_2777) ;  /* 0x0000024000007945 */ /* 0x000fe20003800000 */
[----:B---3--:R-:W-:Y:S01]  /*22250*/  MOV R0, 0x7f800000 ;  /* 0x7f80000000007802 */ /* 0x008fe20000000f00 */
[----:B-1----:R-:W-:-:S04]  /*22260*/  @P4 FMUL.FTZ R17, R17, 0.69314718246459960938 ;  /* 0x3f31721811114820 */ /* 0x002fc80000410000 */
[----:B-----5:R-:W-:Y:S01]  /*22270*/  @P4 FFMA.FTZ R0, R4, R164, R17 ;  /* 0x000000a404004223 */ /* 0x020fe20000010011 */
[----:B--2---:R-:W-:Y:S01]  /*22280*/  @P3 FMUL.FTZ R18, R18, 0.69314718246459960938 ;  /* 0x3f31721812123820 */ /* 0x004fe20000410000 */
[----:B----4-:R-:W-:Y:S01]  /*22290*/  ISETP.NE.AND P1, PT, R9, RZ, PT ;  /* 0x000000ff0900720c */ /* 0x010fe20003f25270 */
[----:B------:R-:W-:-:S04]  /*222a0*/  @!P0 IMAD R15, R29, R236, RZ ;  /* 0x000000ec1d0f8224 */ /* 0x000fc800078e02ff */
[----:B------:R-:W-:Y:S02]  /*222b0*/  @!P0 IMAD R15, R28, R16, R15 ;  /* 0x000000101c0f8224 */ /* 0x000fe400078e020f */
[-C--:B------:R-:W-:Y:S02]  /*222c0*/  @P0 IMAD R16, R77, R240.reuse, RZ ;  /* 0x000000f04d100224 */ /* 0x080fe400078e02ff */
[----:B------:R-:W-:-:S04]  /*222d0*/  @P0 IMAD.WIDE.U32 R20, R76, R240, RZ ;  /* 0x000000f04c140225 */ /* 0x000fc800078e00ff */
[----:B------:R-:W-:Y:S01]  /*222e0*/  @!P0 IMAD.WIDE.U32 R28, R28, R236, RZ ;  /* 0x000000ec1c1c8225 */ /* 0x000fe200078e00ff */
[----:B------:R-:W-:Y:S02]  /*222f0*/  @P0 IADD3 R8, R21, R16, RZ ;  /* 0x0000001015080210 */ /* 0x000fe40007ffe0ff */
[----:B------:R-:W-:Y:S01]  /*22300*/  MOV R9, 0x7f800000 ;  /* 0x7f80000000097802 */ /* 0x000fe20000000f00 */
[----:B------:R-:W-:Y:S01]  /*22310*/  @P3 FFMA.FTZ R9, R4, R3, R18 ;  /* 0x0000000304093223 */ /* 0x000fe20000010012 */
        /* <DEDUP_REMOVED lines=14> */
.L_x_2778:
        /* <DEDUP_REMOVED lines=8> */
.L_x_2779:
[----:B------:R-:W-:Y:S05]  /*22480*/  BSYNC B0 ;  /* 0x0000000000007941 */ /* 0x000fea0003800000 */
.L_x_2777:
[----:B------:R-:W1:Y:S01]  /*22490*/  S2R R13, SR_TID.X ;  /* 0x00000000000d7919 */ /* 0x000e620000002100 */
[----:B------:R-:W-:Y:S02]  /*224a0*/  R2UR UR4, R6 ;  /* 0x00000000060472ca */ /* 0x000fe400000e0000 */
[----:B------:R-:W-:Y:S02]  /*224b0*/  R2UR UR5, R7 ;  /* 0x00000000070572ca */ /* 0x000fe400000e0000 */
[----:B------:R-:W-:-:S05]  /*224c0*/  LOP3.LUT R17, R12, 0xffffffe0, RZ, 0xc0, !PT ;  /* 0xffffffe00c117812 */ /* 0x000fca00078ec0ff */
[----:B------:R-:W-:Y:S01]  /*224d0*/  IMAD.IADD R12, R2, 0x1, -R17 ;  /* 0x00000001020c7824 */ /* 0x000fe200078e0a11 */
[----:B------:R-:W-:-:S04]  /*224e0*/  LEA.HI R17, R5, R2, RZ, 0x3 ;  /* 0x0000000205117211 */ /* 0x000fc800078f18ff */
[----:B------:R-:W-:Y:S01]  /*224f0*/  LOP3.LUT R17, R17, 0xfffffff8, RZ, 0xc0, !PT ;  /* 0xfffffff811117812 */ /* 0x000fe200078ec0ff */
[----:B------:R-:W5:Y:S04]  /*22500*/  LD.E.64 R78, desc[UR4][R10.64+0x70] ;  /* 0x000070040a4e7980 */ /* 0x000f68000c101b00 */
[----:B------:R2:W5:Y:S01]  /*22510*/  LD.E.64 R82, desc[UR4][R10.64+0xa0] ;  /* 0x0000a0040a527980 */ /* 0x000562000c101b00 */
[----:B------:R-:W-:Y:S01]  /*22520*/  IMAD.IADD R18, R2, 0x1, -R17 ;  /* 0x0000000102127824 */ /* 0x000fe200078e0a11 */
[----:B------:R-:W-:Y:S01]  /*22530*/  SHF.R.S32.HI R15, RZ, 0x1f, R235 ;  /* 0x0000001fff0f7819 */ /* 0x000fe200000114eb */
[----:B------:R-:W-:Y:S05]  /*22540*/  WARPSYNC.ALL ;  /* 0x0000000000007948 */ /* 0x000fea0003800000 */
[----:B------:R-:W-:Y:S01]  /*22550*/  IMAD.SHL.U32 R18, R18, 0x8, RZ ;  /* 0x0000000812127824 */ /* 0x000fe200078e00ff */
[----:B------:R-:W-:Y:S01]  /*22560*/  BAR.SYNC.DEFER_BLOCKING 0x0 ;  /* 0x0000000000007b1d */ /* 0x000fe20000010000 */
[----:B------:R-:W-:Y:S01]  /*22570*/  IMAD R3, R81, R235, RZ ;  /* 0x000000eb51037224 */ /* 0x000fe200078e02ff */
[----:B------:R-:W-:Y:S01]  /*22580*/  LOP3.LUT P0, RZ, R12, 0x3, RZ, 0xc0, !PT ;  /* 0x000000030cff7812 */ /* 0x000fe2000780c0ff */
[----:B------:R-:W-:Y:S01]  /*22590*/  IMAD.SHL.U32 R5, R237, 0x40, RZ ;  /* 0x00000040ed057824 */ /* 0x000fe200078e00ff */
[----:B-1----:R-:W-:Y:S01]  /*225a0*/  SHF.R.S32.HI R2, RZ, 0x1f, R13 ;  /* 0x0000001fff027819 */ /* 0x002fe2000001140d */
[----:B------:R-:W-:Y:S01]  /*225b0*/  IMAD R3, R80, R15, R3 ;  /* 0x0000000f50037224 */ /* 0x000fe200078e0203 */
[----:B------:R-:W-:Y:S01]  /*225c0*/  SHF.R.S32.HI R19, RZ, 0x1f, R18 ;  /* 0x0000001fff137819 */ /* 0x000fe20000011412 */
[----:B------:R-:W-:Y:S01]  /*225d0*/  BSSY B0, `(.L_x_2780) ;  /* 0x000003f000007945 */ /* 0x000fe20003800000 */
[----:B------:R-:W-:-:S02]  /*225e0*/  LEA.HI R2, R2, R13, RZ, 0x3 ;  /* 0x0000000d02027211 */ /* 0x000fc400078f18ff */
[----:B------:R-:W-:Y:S01]  /*225f0*/  SHF.R.S32.HI R15, RZ, 0x1f, R14 ;  /* 0x0000001fff0f7819 */ /* 0x000fe2000001140e */
[-C--:B------:R-:W-:Y:S01]  /*22600*/  IMAD.WIDE.U32 R18, R76, R5.reuse, R18 ;  /* 0x000000054c127225 */ /* 0x080fe200078e0012 */
[----:B------:R-:W-:Y:S02]  /*22610*/  SHF.R.S32.HI R12, RZ, 0x1f, R5 ;  /* 0x0000001fff0c7819 */ /* 0x000fe40000011405 */
[----:B------:R-:W-:Y:S02]  /*22620*/  SHF.R.S32.HI R2, RZ, 0x3, R2 ;  /* 0x00000003ff027819 */ /* 0x000fe40000011402 */
[----:B--2---:R-:W-:Y:S01]  /*22630*/  SHF.R.S32.HI R10, RZ, 0x1f, R13 ;  /* 0x0000001fff0a7819 */ /* 0x004fe2000001140d */
[----:B------:R-:W-:Y:S01]  /*22640*/  IMAD R11, R77, R5, RZ ;  /* 0x000000054d0b7224 */ /* 0x000fe200078e02ff */
[----:B------:R-:W-:Y:S02]  /*22650*/  LEA.HI R15, R15, R14, RZ, 0x2 ;  /* 0x0000000e0f0f7211 */ /* 0x000fe400078f10ff */
[----:B------:R-:W-:Y:S01]  /*22660*/  LEA.HI R10, R10, R13, RZ, 0x5 ;  /* 0x0000000d0a0a7211 */ /* 0x000fe200078f28ff */
[----:B------:R-:W-:Y:S01]  /*22670*/  IMAD R11, R76, R12, R11 ;  /* 0x0000000c4c0b7224 */ /* 0x000fe200078e020b */
[----:B------:R-:W-:Y:S01]  /*22680*/  LOP3.LUT R15, R15, 0xffffffc, RZ, 0xc0, !PT ;  /* 0x0ffffffc0f0f7812 */ /* 0x000fe200078ec0ff */
[----:B------:R-:W-:Y:S01]  /*22690*/  VIADD R12, R2, 0x10 ;  /* 0x00000010020c7836 */ /* 0x000fe20000000000 */
[----:B------:R-:W-:Y:S01]  /*226a0*/  LOP3.LUT R10, R10, 0xffffffe0, RZ, 0xc0, !PT ;  /* 0xffffffe00a0a7812 */ /* 0x000fe200078ec0ff */
[----:B------:R1:W2:Y:S01]  /*226b0*/  LDS.128 R68, [R239] ;  /* 0x00000000ef447984 */ /* 0x0002a20000000c00 */
[----:B------:R-:W-:Y:S01]  /*226c0*/  IADD3 R16, P1, R16, R18, RZ ;  /* 0x0000001210107210 */ /* 0x000fe20007f3e0ff */
[----:B------:R-:W-:-:S02]  /*226d0*/  IMAD.IADD R15, R14, 0x1, -R15 ;  /* 0x000000010e0f7824 */ /* 0x000fc400078e0a0f */
[----:B------:R-:W-:Y:S01]  /*226e0*/  IMAD.IADD R10, R13, 0x1, -R10 ;  /* 0x000000010d0a7824 */ /* 0x000fe200078e0a0a */
[----:B------:R-:W-:Y:S01]  /*226f0*/  IADD3.X R17, R8, R19, R11, P1, !PT ;  /* 0x0000001308117210 */ /* 0x000fe20000ffe40b */
[----:B------:R-:W-:Y:S01]  /*22700*/  IMAD.IADD R13, R238, 0x1, -R5 ;  /* 0x00000001ee0d7824 */ /* 0x000fe200078e0a05 */
[----:B------:R1:W3:Y:S01]  /*22710*/  LDS.128 R64, [R239+0x800] ;  /* 0x00080000ef407984 */ /* 0x0002e20000000c00 */
[----:B------:R-:W-:Y:S01]  /*22720*/  VIADD R8, R2, 0x30 ;  /* 0x0000003002087836 */ /* 0x000fe20000000000 */
[----:B------:R-:W-:Y:S01]  /*22730*/  SHF.R.S32.HI R5, RZ, 0x1f, R10 ;  /* 0x0000001fff057819 */ /* 0x000fe2000001140a */
[----:B------:R-:W-:Y:S01]  /*22740*/  IMAD.WIDE.U32 R80, R80, R235, R16 ;  /* 0x000000eb50507225 */ /* 0x000fe200078e0010 */
[-C--:B------:R-:W-:Y:S01]  /*22750*/  ISETP.GE.AND P3, PT, R12, R13.reuse, PT ;  /* 0x0000000d0c00720c */ /* 0x080fe20003f66270 */
[----:B------:R1:W4:Y:S01]  /*22760*/  LDS.128 R60, [R239+0x1000] ;  /* 0x00100000ef3c7984 */ /* 0x0003220000000c00 */
[----:B------:R-:W-:Y:S01]  /*22770*/  LEA.HI R5, R5, R10, RZ, 0x2 ;  /* 0x0000000a05057211 */ /* 0x000fe200078f10ff */
[C---:B------:R-:W-:Y:S01]  /*22780*/  VIADD R10, R2.reuse, 0x20 ;  /* 0x00000020020a7836 */ /* 0x040fe20000000000 */
[----:B------:R-:W-:Y:S01]  /*22790*/  ISETP.GE.AND P4, PT, R2, R13, PT ;  /* 0x0000000d0200720c */ /* 0x000fe20003f86270 */
[----:B------:R1:W1:Y:S01]  /*227a0*/  LDS.128 R56, [R239+0x1800] ;  /* 0x00180000ef387984 */ /* 0x0002620000000c00 */
[----:B------:R-:W-:-:S02]  /*227b0*/  SHF.R.S32.HI R12, RZ, 0x2, R5 ;  /* 0x00000002ff0c7819 */ /* 0x000fc40000011405 */
[-C--:B------:R-:W-:Y:S01]  /*227c0*/  ISETP.GE.AND P2, PT, R10, R13.reuse, PT ;  /* 0x0000000d0a00720c */ /* 0x080fe20003f46270 */
[----:B------:R1:W1:Y:S01]  /*227d0*/  LDS.128 R52, [R239+0x2000] ;  /* 0x00200000ef347984 */ /* 0x0002620000000c00 */
[----:B------:R-:W-:Y:S01]  /*227e0*/  ISETP.GE.AND P1, PT, R8, R13, PT ;  /* 0x0000000d0800720c */ /* 0x000fe20003f26270 */
[----:B------:R-:W-:Y:S02]  /*227f0*/  IMAD R5, R15, 0x10, R12 ;  /* 0x000000100f057824 */ /* 0x000fe400078e020c */
        /* <DEDUP_REMOVED lines=11> */
[----:B--234-:R-:W-:Y:S05]  /*228b0*/  @P0 BRA `(.L_x_2781) ;  /* 0x0000000000400947 */ /* 0x01cfea0003800000 */
        /* <DEDUP_REMOVED lines=16> */
.L_x_2781:
[----:B------:R-:W-:Y:S05]  /*229c0*/  BSYNC B0 ;  /* 0x0000000000007941 */ /* 0x000fea0003800000 */
.L_x_2780:
[----:B------:R-:W-:Y:S01]  /*229d0*/  BSSY B0, `(.L_x_2782) ;  /* 0x0000017000007945 */ /* 0x000fe20003800000 */
[----:B--2---:R-:W-:Y:S02]  /*229e0*/  SHF.R.S32.HI R0, RZ, 0x1f, R2 ;  /* 0x0000001fff007819 */ /* 0x004fe40000011402 */
[----:B------:R-:W-:Y:S01]  /*229f0*/  IADD3 R9, R81, R3, RZ ;  /* 0x0000000351097210 */ /* 0x000fe20007ffe0ff */
[----:B------:R-:W-:Y:S06]  /*22a00*/  @P4 BRA `(.L_x_2783) ;  /* 0x00000000004c4947 */ /* 0x000fec0003800000 */
[----:B------:R-:W-:Y:S01]  /*22a10*/  IMAD R3, R77, R2, RZ ;  /* 0x000000024d037224 */ /* 0x000fe200078e02ff */
[----:B------:R-:W-:Y:S01]  /*22a20*/  R2UR UR12, R6 ;  /* 0x00000000060c72ca */ /* 0x000fe200000e0000 */
[----:B------:R-:W-:Y:S01]  /*22a30*/  IMAD.MOV.U32 R8, RZ, RZ, R80 ;  /* 0x000000ffff087224 */ /* 0x000fe200078e0050 */
[C---:B------:R-:W-:Y:S01]  /*22a40*/  R2UR UR13, R7.reuse ;  /* 0x00000000070d72ca */ /* 0x040fe200000e0000 */
[----:B------:R-:W-:Y:S01]  /*22a50*/  IMAD R3, R76, R0, R3 ;  /* 0x000000004c037224 */ /* 0x000fe200078e0203 */
[----:B------:R-:W-:Y:S01]  /*22a60*/  R2UR UR10, R6 ;  /* 0x00000000060a72ca */ /* 0x000fe200000e0000 */
[----:B------:R-:W-:Y:S01]  /*22a70*/  IMAD.WIDE.U32 R4, R2, R76, R8 ;  /* 0x0000004c02047225 */ /* 0x000fe200078e0008 */
[----:B------:R-:W-:Y:S02]  /*22a80*/  R2UR UR11, R7 ;  /* 0x00000000070b72ca */ /* 0x000fe400000e0000 */
[----:B------:R-:W-:Y:S01]  /*22a90*/  R2UR UR8, R6 ;  /* 0x00000000060872ca */ /* 0x000fe200000e0000 */
[----:B------:R-:W-:Y:S01]  /*22aa0*/  IMAD.IADD R3, R5, 0x1, R3 ;  /* 0x0000000105037824 */ /* 0x000fe200078e0203 */
[----:B------:R-:W-:-:S02]  /*22ab0*/  R2UR UR9, R7 ;  /* 0x00000000070972ca */ /* 0x000fc400000e0000 */
[----:B------:R-:W-:Y:S02]  /*22ac0*/  R2UR UR4, R6 ;  /* 0x00000000060472ca */ /* 0x000fe400000e0000 */
[----:B------:R-:W-:Y:S02]  /*22ad0*/  R2UR UR5, R7 ;  /* 0x00000000070572ca */ /* 0x000fe400000e0000 */
[----:B-----5:R-:W-:-:S04]  /*22ae0*/  LEA R10, P0, R4, R78, 0x1 ;  /* 0x0000004e040a7211 */ /* 0x020fc800078008ff */
[----:B------:R-:W-:-:S05]  /*22af0*/  LEA.HI.X R11, R4, R79, R3, 0x1, P0 ;  /* 0x0000004f040b7211 */ /* 0x000fca00000f0c03 */
[----:B------:R2:W-:Y:S04]  /*22b00*/  ST.E.128 desc[UR12][R10.64], R68 ;  /* 0x000000440a007985 */ /* 0x0005e8000c101d0c */
[----:B-1----:R2:W-:Y:S04]  /*22b10*/  ST.E.128 desc[UR10][R10.64+0x80], R52 ;  /* 0x000080340a007985 */ /* 0x0025e8000c101d0a */
[----:B------:R2:W-:Y:S04]  /*22b20*/  ST.E.128 desc[UR8][R10.64+0x100], R36 ;  /* 0x000100240a007985 */ /* 0x0005e8000c101d08 */
[----:B------:R2:W-:Y:S02]  /*22b30*/  ST.E.128 desc[UR4][R10.64+0x180], R20 ;  /* 0x000180140a007985 */ /* 0x0005e4000c101d04 */
.L_x_2783:
[----:B------:R-:W-:Y:S05]  /*22b40*/  BSYNC B0 ;  /* 0x0000000000007941 */ /* 0x000fea0003800000 */
.L_x_2782:
[----:B------:R-:W-:Y:S04]  /*22b50*/  BSSY B0, `(.L_x_2784) ;  /* 0x0000018000007945 */ /* 0x000fe80003800000 */
[----:B------:R-:W-:Y:S05]  /*22b60*/  @P3 BRA `(.L_x_2785) ;  /* 0x0000000000583947 */ /* 0x000fea0003800000 */
[----:B------:R-:W-:Y:S01]  /*22b70*/  IADD3 R5, P0, R2, 0x10, RZ ;  /* 0x0000001002057810 */ /* 0x000fe20007f1e0ff */
[----:B--2---:R-:W-:Y:S01]  /*22b80*/  IMAD.MOV.U32 R10, RZ, RZ, R80 ;  /* 0x000000ffff0a7224 */ /* 0x004fe200078e0050 */
[C---:B------:R-:W-:Y:S01]  /*22b90*/  R2UR UR12, R6.reuse ;  /* 0x00000000060c72ca */ /* 0x040fe200000e0000 */
[----:B------:R-:W-:Y:S01]  /*22ba0*/  IMAD.MOV.U32 R11, RZ, RZ, R9 ;  /* 0x000000ffff0b7224 */ /* 0x000fe200078e0009 */
[C---:B------:R-:W-:Y:S01]  /*22bb0*/  R2UR UR13, R7.reuse ;  /* 0x00000000070d72ca */ /* 0x040fe200000e0000 */
[----:B------:R-:W-:Y:S01]  /*22bc0*/  IMAD.X R3, RZ, RZ, R0, P0 ;  /* 0x000000ffff037224 */ /* 0x000fe200000e0600 */
[----:B------:R-:W-:Y:S01]  /*22bd0*/  R2UR UR10, R6 ;  /* 0x00000000060a72ca */ /* 0x000fe200000e0000 */
[----:B------:R-:W-:Y:S01]  /*22be0*/  IMAD.WIDE.U32 R10, R76, R5, R10 ;  /* 0x000000054c0a7225 */ /* 0x000fe200078e000a */
[----:B------:R-:W-:Y:S02]  /*22bf0*/  R2UR UR11, R7 ;  /* 0x00000000070b72ca */ /* 0x000fe400000e0000 */
[----:B------:R-:W-:Y:S01]  /*22c00*/  R2UR UR8, R6 ;  /* 0x00000000060872ca */ /* 0x000fe200000e0000 */
[----:B------:R-:W-:Y:S01]  /*22c10*/  IMAD R3, R3, R76, RZ ;  /* 0x0000004c03037224 */ /* 0x000fe200078e02ff */
[----:B------:R-:W-:-:S02]  /*22c20*/  R2UR UR9, R7 ;  /* 0x00000000070972ca */ /* 0x000fc400000e0000 */
[----:B------:R-:W-:Y:S01]  /*22c30*/  R2UR UR4, R6 ;  /* 0x00000000060472ca */ /* 0x000fe200000e0000 */
[----:B------:R-:W-:Y:S01]  /*22c40*/  IMAD R3, R77, R5, R3 ;  /* 0x000000054d037224 */ /* 0x000fe200078e0203 */
[----:B------:R-:W-:Y:S02]  /*22c50*/  R2UR UR5, R7 ;  /* 0x00000000070572ca */ /* 0x000fe400000e0000 */
[----:B-----5:R-:W-:Y:S01]  /*22c60*/  LEA R4, P0, R10, R78, 0x1 ;  /* 0x0000004e0a047211 */ /* 0x020fe200078008ff */
[----:B------:R-:W-:-:S05]  /*22c70*/  IMAD.IADD R3, R11, 0x1, R3 ;  /* 0x000000010b037824 */ /* 0x000fca00078e0203 */
[----:B------:R-:W-:-:S05]  /*22c80*/  LEA.HI.X R5, R10, R79, R3, 0x1, P0 ;  /* 0x0000004f0a057211 */ /* 0x000fca00000f0c03 */
[----:B------:R3:W-:Y:S04]  /*22c90*/  ST.E.128 desc[UR12][R4.64], R64 ;  /* 0x0000004004007985 */ /* 0x0007e8000c101d0c */
[----:B-1----:R3:W-:Y:S04]  /*22ca0*/  ST.E.128 desc[UR10][R4.64+0x80], R48 ;  /* 0x0000803004007985 */ /* 0x0027e8000c101d0a */
[----:B------:R3:W-:Y:S04]  /*22cb0*/  ST.E.128 desc[UR8][R4.64+0x100], R32 ;  /* 0x0001002004007985 */ /* 0x0007e8000c101d08 */
[----:B------:R3:W-:Y:S02]  /*22cc0*/  ST.E.128 desc[UR4][R4.64+0x180], R16 ;  /* 0x0001801004007985 */ /* 0x0007e4000c101d04 */
.L_x_2785:
[----:B------:R-:W-:Y:S05]  /*22cd0*/  BSYNC B0 ;  /* 0x0000000000007941 */ /* 0x000fea0003800000 */
.L_x_2784:
[----:B------:R-:W-:Y:S04]  /*22ce0*/  BSSY B0, `(.L_x_2786) ;  /* 0x0000018000007945 */ /* 0x000fe80003800000 */
[----:B------:R-:W-:Y:S05]  /*22cf0*/  @P2 BRA `(.L_x_2787) ;  /* 0x0000000000582947 */ /* 0x000fea0003800000 */
[----:B---3--:R-:W-:Y:S01]  /*22d00*/  IADD3 R5, P0, R2, 0x20, RZ ;  /* 0x0000002002057810 */ /* 0x008fe20007f1e0ff */
        /* <DEDUP_REMOVED lines=21> */
.L_x_2787:
[----:B------:R-:W-:Y:S05]  /*22e60*/  BSYNC B0 ;  /* 0x0000000000007941 */ /* 0x000fea0003800000 */
.L_x_2786:
[----:B------:R-:W-:-:S04]  /*22e70*/  MOV R235, 0x0 ;  /* 0x0000000000eb7802 */ /* 0x000fc80000000f00 */
[----:B-12345:R-:W-:Y:S05]  /*22e80*/  @P1 RET.REL.NODEC R234 `(_ZN5flash24flash_fwd_splitkv_kernelI23Flash_fwd_kernel_traitsILi256ELi64ELi64ELi4ELb0ELb0EN7cutlass10bfloat16_tE19Flash_kernel_traitsILi256ELi64ELi64ELi4ES3_EELb1ELb0ELb0ELb0ELb1ELb0ELb0ELb1EEEvNS_16Flash_fwd_paramsE) ;  /* 0xfffffdd0ea5c1950 */ /* 0x03efea0003c3ffff */
[----:B------:R-:W-:Y:S01]  /*22e90*/  IADD3 R3, P0, R2, 0x30, RZ ;  /* 0x0000003002037810 */ /* 0x000fe20007f1e0ff */
[----:B------:R-:W-:Y:S01]  /*22ea0*/  IMAD.MOV.U32 R8, RZ, RZ, R80 ;  /* 0x000000ffff087224 */ /* 0x000fe200078e0050 */
[C---:B------:R-:W-:Y:S01]  /*22eb0*/  R2UR UR12, R6.reuse ;  /* 0x00000000060c72ca */ /* 0x040fe200000e0000 */
[----:B------:R-:W-:Y:S01]  /*22ec0*/  IMAD.MOV.U32 R235, RZ, RZ, 0x0 ;  /* 0x00000000ffeb7424 */ /* 0x000fe200078e00ff */
        /* <DEDUP_REMOVED lines=11> */
[----:B------:R-:W-:Y:S01]  /*22f80*/  LEA R2, P0, R8, R78, 0x1 ;  /* 0x0000004e08027211 */ /* 0x000fe200078008ff */
[----:B------:R-:W-:-:S05]  /*22f90*/  IMAD.IADD R5, R9, 0x1, R5 ;  /* 0x0000000109057824 */ /* 0x000fca00078e0205 */
[----:B------:R-:W-:-:S05]  /*22fa0*/  LEA.HI.X R3, R8, R79, R5, 0x1, P0 ;  /* 0x0000004f08037211 */ /* 0x000fca00000f0c05 */
[----:B------:R-:W-:Y:S04]  /*22fb0*/  ST.E.128 desc[UR12][R2.64], R56 ;  /* 0x0000003802007985 */ /* 0x000fe8000c101d0c */
[----:B------:R-:W-:Y:S04]  /*22fc0*/  ST.E.128 desc[UR10][R2.64+0x80], R40 ;  /* 0x0000802802007985 */ /* 0x000fe8000c101d0a */
[----:B------:R-:W-:Y:S04]  /*22fd0*/  ST.E.128 desc[UR8][R2.64+0x100], R24 ;  /* 0x0001001802007985 */ /* 0x000fe8000c101d08 */
[----:B------:R1:W-:Y:S02]  /*22fe0*/  ST.E.128 desc[UR4][R2.64+0x180], R72 ;  /* 0x0001804802007985 */ /* 0x0003e4000c101d04 */
[----:B-1----:R-:W-:Y:S05]  /*22ff0*/  RET.REL.NODEC R234 `(_ZN5flash24flash_fwd_splitkv_kernelI23Flash_fwd_kernel_traitsILi256ELi64ELi64ELi4ELb0ELb0EN7cutlass10bfloat16_tE19Flash_kernel_traitsILi256ELi64ELi64ELi4ES3_EELb1ELb0ELb0ELb0ELb1ELb0ELb0ELb1EEEvNS_16Flash_fwd_paramsE) ;  /* 0xfffffdd0ea007950 */ /* 0x002fea0003c3ffff */
.L_x_2776:
[----:B------:R-:W-:Y:S01]  /*23000*/  MOV R5, 0x2 ;  /* 0x0000000200057802 */ /* 0x000fe20000000f00 */
[----:B------:R-:W-:Y:S01]  /*23010*/  IMAD.MOV.U32 R0, RZ, RZ, 0x1f ;  /* 0x0000001fff007424 */ /* 0x000fe200078e00ff */
[----:B------:R-:W-:-:S07]  /*23020*/  MOV R2, 0xffffffff ;  /* 0xffffffff00027802 */ /* 0x000fce0000000f00 */
[----:B-1---5:R-:W-:Y:S05]  /*23030*/  WARPSYNC.COLLECTIVE R2, `(.L_x_2788) ;  /* 0x0000000002087348 */ /* 0x022fea0003c00000 */
[----:B------:R2:W3:Y:S02]  /*23040*/  SHFL.BFLY P0, R13, R250, R5, R0 ;  /* 0x0c000005fa0d7389 */ /* 0x0004e40000000000 */
[----:B-123-5:R-:W-:Y:S01]  /*23050*/  ENDCOLLECTIVE ;  /* 0x000000000000791b */ /* 0x02efe20003800000 */
.L_x_2788:
[----:B------:R-:W-:Y:S02]  /*23060*/  IMAD.MOV.U32 R9, RZ, RZ, R13 ;  /* 0x000000ffff097224 */ /* 0x000fe400078e000d */
[----:B------:R-:W-:Y:S02]  /*23070*/  IMAD.MOV.U32 R5, RZ, RZ, 0x1 ;  /* 0x00000001ff057424 */ /* 0x000fe400078e00ff */
[----:B------:R-:W-:-:S05]  /*23080*/  FADD.FTZ R9, R9, R250 ;  /* 0x000000fa09097221 */ /* 0x000fca0000010000 */
[----:B------:R-:W-:-:S07]  /*23090*/  MOV R250, R9 ;  /* 0x0000000900fa7202 */ /* 0x000fce0000000f00 */
[----:B------:R-:W-:Y:S05]  /*230a0*/  WARPSYNC.COLLECTIVE R2, `(.L_x_2789) ;  /* 0x0000000002087348 */ /* 0x000fea0003c00000 */
[----:B------:R1:W2:Y:S02]  /*230b0*/  SHFL.BFLY P0, R13, R250, R5, R0 ;  /* 0x0c000005fa0d7389 */ /* 0x0002a40000000000 */
[----:B-12---:R-:W-:Y:S01]  /*230c0*/  ENDCOLLECTIVE ;  /* 0x000000000000791b */ /* 0x006fe20003800000 */
.L_x_2789:
[----:B------:R-:W-:Y:S01]  /*230d0*/  MOV R250, R251 ;  /* 0x000000fb00fa7202 */ /* 0x000fe20000000f00 */
[----:B------:R-:W-:Y:S01]  /*230e0*/  IMAD.MOV.U32 R5, RZ, RZ, 0x2 ;  /* 0x00000002ff057424 */ /* 0x000fe200078e00ff */
[----:B------:R-:W-:-:S07]  /*230f0*/  MOV R8, R13 ;  /* 0x0000000d00087202 */ /* 0x000fce0000000f00 */
[----:B------:R-:W-:Y:S05]  /*23100*/  WARPSYNC.COLLECTIVE R2, `(.L_x_2790) ;  /* 0x0000000002087348 */ /* 0x000fea0003c00000 */
[----:B------:R1:W2:Y:S02]  /*23110*/  SHFL.BFLY P0, R13, R250, R5, R0 ;  /* 0x0c000005fa0d7389 */ /* 0x0002a40000000000 */
[----:B-12---:R-:W-:Y:S01]  /*23120*/  ENDCOLLECTIVE ;  /* 0x000000000000791b */ /* 0x006fe20003800000 */
.L_x_2790:
[----:B------:R-:W-:Y:S01]  /*23130*/  FADD.FTZ R8, R9, R8 ;  /* 0x0000000809087221 */ /* 0x000fe20000010000 */
[----:B------:R-:W-:Y:S01]  /*23140*/  FADD.FTZ R12, R13, R251 ;  /* 0x000000fb0d0c7221 */ /* 0x000fe20000010000 */
[----:B------:R-:W-:-:S04]  /*23150*/  MOV R5, 0x1 ;  /* 0x0000000100057802 */ /* 0x000fc80000000f00 */
[----:B------:R-:W-:-:S07]  /*23160*/  MOV R250, R12 ;  /* 0x0000000c00fa7202 */ /* 0x000fce0000000f00 */
[----:B------:R-:W-:Y:S05]  /*23170*/  WARPSYNC.COLLECTIVE R2, `(.L_x_2791) ;  /* 0x0000000002087348 */ /* 0x000fea0003c00000 */
[----:B------:R1:W2:Y:S02]  /*23180*/  SHFL.BFLY P0, R13, R250, R5, R0 ;  /* 0x0c000005fa0d7389 */ /* 0x0002a40000000000 */
[----:B-12---:R-:W-:Y:S01]  /*23190*/  ENDCOLLECTIVE ;  /* 0x000000000000791b */ /* 0x006fe20003800000 */
.L_x_2791:
[----:B------:R-:W-:Y:S05]  /*231a0*/  BRA `(.L_x_2792) ;  /* 0xffffffdc00407947 */ /* 0x000fea000383ffff */
.L_x_2793:
        /* <DEDUP_REMOVED lines=13> */
.L_x_4958:


//--------------------- .text._ZN5flash24flash_fwd_splitkv_kernelI23Flash_fwd_kernel_traitsILi256ELi64ELi64ELi4ELb0ELb0EN7cutlass10bfloat16_tE19Flash_kernel_traitsILi256ELi64ELi64ELi4ES3_EELb1ELb0ELb0ELb0ELb1ELb1ELb0ELb1EEEvNS_16Flash_fwd_paramsE --------------------------
	.section	.text._ZN5flash24flash_fwd_splitkv_kernelI23Flash_fwd_kernel_traitsILi256ELi64ELi64ELi4ELb0ELb0EN7cutlass10bfloat16_tE19Flash_kernel_traitsILi256ELi64ELi64ELi4ES3_EELb1ELb0ELb0ELb0ELb1ELb1ELb0ELb1EEEvNS_16Flash_fwd_paramsE,"ax",@progbits
	.align	128
        .global         _ZN5flash24flash_fwd_splitkv_kernelI23Flash_fwd_kernel_traitsILi256ELi64ELi64ELi4ELb0ELb0EN7cutlass10bfloat16_tE19Flash_kernel_traitsILi256ELi64ELi64ELi4ES3_EELb1ELb0ELb0ELb0ELb1ELb1ELb0ELb1EEEvNS_16Flash_fwd_paramsE
        .type           _ZN5flash24flash_fwd_splitkv_kernelI23Flash_fwd_kernel_traitsILi256ELi64ELi64ELi4ELb0ELb0EN7cutlass10bfloat16_tE19Flash_kernel_traitsILi256ELi64ELi64ELi4ES3_EELb1ELb0ELb0ELb0ELb1ELb1ELb0ELb1EEEvNS_16Flash_fwd_paramsE,@function
        .size           _ZN5flash24flash_fwd_splitkv_kernelI23Flash_fwd_kernel_traitsILi256ELi64ELi64ELi4ELb0ELb0EN7cutlass10bfloat16_tE19Flash_kernel_traitsILi256ELi64ELi64ELi4ES3_EELb1ELb0ELb0ELb0ELb1ELb1ELb0ELb1EEEvNS_16Flash_fwd_paramsE,(.L_x_4959 - _ZN5flash24flash_fwd_splitkv_kernelI23Flash_fwd_kernel_traitsILi256ELi64ELi64ELi4ELb0ELb0EN7cutlass10bfloat16_tE19Flash_kernel_traitsILi256ELi64ELi64ELi4ES3_EELb1ELb0ELb0ELb0ELb1ELb1ELb0ELb1EEEvNS_16Flash_fwd_paramsE)
        .other          _ZN5flash24flash_fwd_splitkv_kernelI23Flash_fwd_kernel_traitsILi256ELi64ELi64ELi4ELb0ELb0EN7cutlass10bfloat16_tE19Flash_kernel_traitsILi256ELi64ELi64ELi4ES3_EELb1ELb0ELb0ELb0ELb1ELb1ELb0ELb1EEEvNS_16Flash_fwd_paramsE,@"STO_CUDA_ENTRY STV_DEFAULT"
_ZN5flash24flash_fwd_splitkv_kernelI23Flash_fwd_kernel_traitsILi256ELi64ELi64ELi4ELb0ELb0EN7cutlass10bfloat16_tE19Flash_kernel_traitsILi256ELi64ELi64ELi4ES3_EELb1ELb0ELb0ELb0ELb1ELb1ELb0ELb1EEEvNS_16Flash_fwd_paramsE:
.text._ZN5flash24flash_fwd_splitkv_kernelI23Flash_fwd_kernel_traitsILi256ELi64ELi64ELi4ELb0ELb0EN7cutlass10bfloat16_tE19Flash_kernel_traitsILi256ELi64ELi64ELi4ES3_EELb1ELb0ELb0ELb0ELb1ELb1ELb0ELb1EEEvNS_16Flash_fwd_paramsE:
[----:B------:R-:W-:Y:S01]  /*0000*/  LDC R1, c[0x0][0x28] ;  /* 0x00000a00ff017b82 */ /* 0x000fe20000000800 */
[----:B------:R-:W1:Y:S07]  /*0010*/  S2R R235, SR_CTAID.X ;  /* 0x0000000000eb7919 */ /* 0x000e6e0000002500 */
[----:B------:R-:W2:Y:S01]  /*0020*/  LDC.64 R26, c[0x0][0x198] ;  /* 0x00006600ff1a7b82 */ /* 0x000ea20000000a00 */
[----:B------:R-:W-:Y:S01]  /*0030*/  BSSY B3, `(.L_x_2794) ;  /* 0x0000005000037945 */ /* 0x000fe20003800000 */
[----:B------:R-:W-:Y:S01]  /*0040*/  MOV R232, 0x80 ;  /* 0x0000008000e87802 */ /* 0x000fe20000000f00 */
[----:B------:R-:W3:Y:S01]  /*0050*/  S2R R234, SR_CTAID.Y ;  /* 0x0000000000ea7919 */ /* 0x000ee20000002600 */
[----:B------:R-:W4:Y:S05]  /*0060*/  S2R R233, SR_CTAID.Z ;  /* 0x0000000000e97919 */ /* 0x000f2a0000002700 */
[----:B-1234-:R-:W-:Y:S05]  /*0070*/  CALL.REL.NOINC `($_ZN5flash24flash_fwd_splitkv_kernelI23Flash_fwd_kernel_traitsILi256ELi64ELi64ELi4ELb0ELb0EN7cutlass10bfloat16_tE19Flash_kernel_traitsILi256ELi64ELi64ELi4ES3_EELb1ELb0ELb0ELb0ELb1ELb1ELb0ELb1EEEvNS_16Flash_fwd_paramsE$_ZN5flash30compute_attn_1rowblock_splitkvI23Flash_fwd_kernel_traitsILi256ELi64ELi64ELi4ELb0ELb0EN7cutlass10bfloat16_tE19Flash_kernel_traitsILi256ELi64ELi64ELi4ES3_EELb1ELb0ELb0ELb0ELb1ELb1ELb0ELb1ENS_16Flash_fwd_paramsEEEvRKT8_iiiii) ;  /* 0x0000000000087944 */ /* 0x01efea0003c00000 */
[----:B------:R-:W-:Y:S05]  /*0080*/  BSYNC B3 ;  /* 0x0000000000037941 */ /* 0x000fea0003800000 */
.L_x_2794:
[----:B------:R-:W-:Y:S05]  /*0090*/  EXIT ;  /* 0x000000000000794d */ /* 0x000fea0003800000 */
        .type           $_ZN5flash24flash_fwd_splitkv_kernelI23Flash_fwd_kernel_traitsILi256ELi64ELi64ELi4ELb0ELb0EN7cutlass10bfloat16_tE19Flash_kernel_traitsILi256ELi64ELi64ELi4ES3_EELb1ELb0ELb0ELb0ELb1ELb1ELb0ELb1EEEvNS_16Flash_fwd_paramsE$_ZN5flash30compute_attn_1rowblock_splitkvI23Flash_fwd_kernel_traitsILi256ELi64ELi64ELi4ELb0ELb0EN7cutlass10bfloat16_tE19Flash_kernel_traitsILi256ELi64ELi64ELi4ES3_EELb1ELb0ELb0ELb0ELb1ELb1ELb0ELb1ENS_16Flash_fwd_paramsEEEvRKT8_iiiii,@function
        .size           $_ZN5flash24flash_fwd_splitkv_kernelI23Flash_fwd_kernel_traitsILi256ELi64ELi64ELi4ELb0ELb0EN7cutlass10bfloat16_tE19Flash_kernel_traitsILi256ELi64ELi64ELi4ES3_EELb1ELb0ELb0ELb0ELb1ELb1ELb0ELb1EEEvNS_16Flash_fwd_paramsE$_ZN5flash30compute_attn_1rowblock_splitkvI23Flash_fwd_kernel_traitsILi256ELi64ELi64ELi4ELb0ELb0EN7cutlass10bfloat16_tE19Flash_kernel_traitsILi256ELi64ELi64ELi4ES3_EELb1ELb0ELb0ELb0ELb1ELb1ELb0ELb1ENS_16Flash_fwd_paramsEEEvRKT8_iiiii,(.L_x_4959 - $_ZN5flash24flash_fwd_splitkv_kernelI23Flash_fwd_kernel_traitsILi256ELi64ELi64ELi4ELb0ELb0EN7cutlass10bfloat16_tE19Flash_kernel_traitsILi256ELi64ELi64ELi4ES3_EELb1ELb0ELb0ELb0ELb1ELb1ELb0ELb1EEEvNS_16Flash_fwd_paramsE$_ZN5flash30compute_attn_1rowblock_splitkvI23Flash_fwd_kernel_traitsILi256ELi64ELi64ELi4ELb0ELb0EN7cutlass10bfloat16_tE19Flash_kernel_traitsILi256ELi64ELi64ELi4ES3_EELb1ELb0ELb0ELb0ELb1ELb1ELb0ELb1ENS_16Flash_fwd_paramsEEEvRKT8_iiiii)
$_ZN5flash24flash_fwd_splitkv_kernelI23Flash_fwd_kernel_traitsILi256ELi64ELi64ELi4ELb0ELb0EN7cutlass10bfloat16_tE19Flash_kernel_traitsILi256ELi64ELi64ELi4ES3_EELb1ELb0ELb0ELb0ELb1ELb1ELb0ELb1EEEvNS_16Flash_fwd_paramsE$_ZN5flash30compute_attn_1rowblock_splitkvI23Flash_fwd_kernel_traitsILi256ELi64ELi64ELi4ELb0ELb0EN7cutlass10bfloat16_tE19Flash_kernel_traitsILi256ELi64ELi64ELi4ES3_EELb1ELb0ELb0ELb0ELb1ELb1ELb0ELb1ENS_16Flash_fwd_paramsEEEvRKT8_iiiii:
        /* <DEDUP_REMOVED lines=28> */
.L_x_2796:
[----:B------:R-:W-:Y:S05]  /*0260*/  BSYNC B0 ;  /* 0x0000000000007941 */ /* 0x000fea0003800000 */
.L_x_2795:
        /* <DEDUP_REMOVED lines=8> */
.L_x_2798:
[----:B------:R3:W5:Y:S02]  /*02f0*/  LD.E R3, desc[UR6][R26.64+0xb8] ;  /* 0x0000b8061a037980 */ /* 0x000764000c101900 */
.L_x_2799:
[----:B------:R-:W-:Y:S05]  /*0300*/  BSYNC B0 ;  /* 0x0000000000007941 */ /* 0x000fea0003800000 */
.L_x_2797:
        /* <DEDUP_REMOVED lines=10> */
.L_x_2801:
[----:B------:R-:W2:Y:S01]  /*03b0*/  LD.E.64 R2, desc[UR6][R26.64+0x108] ;  /* 0x000108061a027980 */ /* 0x000ea2000c101b00 */
[----:B------:R-:W-:Y:S01]  /*03c0*/  BSSY B0, `(.L_x_2803) ;  /* 0x0000006000007945 */ /* 0x000fe20003800000 */
[----:B------:R-:W-:Y:S01]  /*03d0*/  IMAD.MOV.U32 R53, RZ, RZ, RZ ;  /* 0x000000ffff357224 */ /* 0x000fe200078e00ff */
[----:B--2---:R-:W-:-:S04]  /*03e0*/  ISETP.NE.U32.AND P1, PT, R2, RZ, PT ;  /* 0x000000ff0200720c */ /* 0x004fc80003f25070 */
[----:B------:R-:W-:-:S13]  /*03f0*/  ISETP.NE.AND.EX P1, PT, R3, RZ, PT, P1 ;  /* 0x000000ff0300720c */ /* 0x000fda0003f25310 */
[----:B------:R-:W-:Y:S05]  /*0400*/  @!P1 BRA `(.L_x_2804) ;  /* 0x0000000000049947 */ /* 0x000fea0003800000 */
[----:B------:R2:W5:Y:S02]  /*0410*/  LD.E R53, desc[UR6][R26.64+0xbc] ;  /* 0x0000bc061a357980 */ /* 0x000564000c101900 */
.L_x_2804:
[----:B------:R-:W-:Y:S05]  /*0420*/  BSYNC B0 ;  /* 0x0000000000007941 */ /* 0x000fea0003800000 */
.L_x_2803:
[----:B-----5:R-:W-:Y:S02]  /*0430*/  IADD3 R53, R70, R53, RZ ;  /* 0x0000003546357210 */ /* 0x020fe40007ffe0ff */
.L_x_2802:
[----:B------:R-:W-:Y:S05]  /*0440*/  BSYNC B1 ;  /* 0x0000000000017941 */ /* 0x000fea0003800000 */
.L_x_2800:
[----:B------:R-:W-:Y:S01]  /*0450*/  IMAD.SHL.U32 R61, R235, 0x40, RZ ;  /* 0x00000040eb3d7824 */ /* 0x000fe200078e00ff */
[----:B------:R-:W-:Y:S01]  /*0460*/  MOV R2, R232 ;  /* 0x000000e800027202 */ /* 0x000fe20000000f00 */
[----:B------:R-:W-:-:S03]  /*0470*/  IMAD.MOV.U32 R3, RZ, RZ, 0x0 ;  /* 0x00000000ff037424 */ /* 0x000fc600078e00ff */
[----:B------:R-:W-:-:S13]  /*0480*/  ISETP.GT.AND P1, PT, R236, R61, PT ;  /* 0x0000003dec00720c */ /* 0x000fda0003f24270 */
[----:B-123--:R-:W-:Y:S05]  /*0490*/  @!P1 RET.REL.NODEC R2 `(_ZN5flash24flash_fwd_splitkv_kernelI23Flash_fwd_kernel_traitsILi256ELi64ELi64ELi4ELb0ELb0EN7cutlass10bfloat16_tE19Flash_kernel_traitsILi256ELi64ELi64ELi4ES3_EELb1ELb0ELb0ELb0ELb1ELb1ELb0ELb1EEEvNS_16Flash_fwd_paramsE) ;  /* 0xfffffff802d89950 */ /* 0x00efea0003c3ffff */
        /* <DEDUP_REMOVED lines=36> */
[----:B------:R-:W-:Y:S01]  /*06e0*/  IMAD.IADD R236, R236, 0x1, -R61 ;  /* 0x00000001ecec7824 */ /* 0x000fe200078e0a3d */
[----:B------:R-:W-:Y:S04]  /*06f0*/  BSSY B0, `(.L_x_2806) ;  /* 0x000002f000007945 */ /* 0x000fe80003800000 */
        /* <DEDUP_REMOVED lines=27> */
[----:B------:R-:W-:Y:S02]  /*08b0*/  VIADD R21, R5, 0x20 ;  /* 0x0000002005157836 */ /* 0x000fe40000000000 */
[----:B------:R-:W-:-:S04]  /*08c0*/  IMAD.WIDE.U32 R22, R233, R6, R18 ;  /* 0x00000006e9167225 */ /* 0x000fc800078e0012 */
[----:B------:R-:W-:Y:S01]  /*08d0*/  IMAD R2, R6, R2, R3 ;  /* 0x0000000206027224 */ /* 0x000fe200078e0203 */
[-C--:B------:R-:W-:Y:S01]  /*08e0*/  ISETP.GE.AND P2, PT, R21, R236.reuse, PT ;  /* 0x000000ec1500720c */ /* 0x080fe20003f46270 */
[----:B------:R-:W-:Y:S01]  /*08f0*/  VIADD R3, R5, 0x30 ;  /* 0x0000003005037836 */ /* 0x000fe20000000000 */
[----:B------:R-:W-:Y:S01]  /*0900*/  ISETP.GE.OR P4, PT, R21, R236, P3 ;  /* 0x000000ec1500720c */ /* 0x000fe20001f86670 */
[----:B------:R-:W-:Y:S01]  /*0910*/  IMAD.IADD R25, R23, 0x1, R2 ;  /* 0x0000000117197824 */ /* 0x000fe200078e0202 */
[----:B-1----:R-:W-:Y:S11]  /*0920*/  @P1 BRA `(.L_x_2807) ;  /* 0x00000000002c1947 */ /* 0x002ff60003800000 */
        /* <DEDUP_REMOVED lines=11> */
.L_x_2807:
[----:B------:R-:W-:Y:S05]  /*09e0*/  BSYNC B0 ;  /* 0x0000000000007941 */ /* 0x000fea0003800000 */
.L_x_2806:
        /* <DEDUP_REMOVED lines=21> */
.L_x_2809:
[----:B------:R-:W-:Y:S05]  /*0b40*/  BSYNC B0 ;  /* 0x0000000000007941 */ /* 0x000fea0003800000 */
.L_x_2808:
        /* <DEDUP_REMOVED lines=16> */
.L_x_2811:
[----:B------:R-:W-:Y:S05]  /*0c50*/  BSYNC B0 ;  /* 0x0000000000007941 */ /* 0x000fea0003800000 */
.L_x_2810:
        /* <DEDUP_REMOVED lines=16> */
.L_x_2813:
[----:B------:R-:W-:Y:S05]  /*0d60*/  BSYNC B0 ;  /* 0x0000000000007941 */ /* 0x000fea0003800000 */
.L_x_2812:
[----:B------:R-:W-:Y:S01]  /*0d70*/  MOV R233, 0x0 ;  /* 0x0000000000e97802 */ /* 0x000fe20000000f00 */
[----:B------:R-:W-:Y:S04]  /*0d80*/  @!P6 ST.E desc[UR6][R8.64], R11 ;  /* 0x0000000b0800e985 */ /* 0x000fe8000c101906 */
[----:B------:R-:W-:Y:S04]  /*0d90*/  @!P5 ST.E desc[UR6][R8.64+0x40], R7 ;  /* 0x000040070800d985 */ /* 0x000fe8000c101906 */
[----:B------:R1:W-:Y:S02]  /*0da0*/  @!P4 ST.E desc[UR6][R8.64+0x80], R3 ;  /* 0x000080030800c985 */ /* 0x0003e4000c101906 */
[----:B-123-5:R-:W-:Y:S05]  /*0db0*/  @P3 RET.REL.NODEC R232 `(_ZN5flash24flash_fwd_splitkv_kernelI23Flash_fwd_kernel_traitsILi256ELi64ELi64ELi4ELb0ELb0EN7cutlass10bfloat16_tE19Flash_kernel_traitsILi256ELi64ELi64ELi4ES3_EELb1ELb0ELb0ELb0ELb1ELb1ELb0ELb1EEEvNS_16Flash_fwd_paramsE) ;  /* 0xfffffff0e8903950 */ /* 0x02efea0003c3ffff */
[----:B------:R-:W-:Y:S02]  /*0dc0*/  MOV R3, 0x7f800000 ;  /* 0x7f80000000037802 */ /* 0x000fe40000000f00 */
[----:B------:R-:W-:-:S03]  /*0dd0*/  MOV R233, 0x0 ;  /* 0x0000000000e97802 */ /* 0x000fc60000000f00 */
[----:B------:R1:W-:Y:S02]  /*0de0*/  ST.E desc[UR6][R8.64+0xc0], R3 ;  /* 0x0000c00308007985 */ /* 0x0003e4000c101906 */
[----:B-1----:R-:W-:Y:S05]  /*0df0*/  RET.REL.NODEC R232 `(_ZN5flash24flash_fwd_splitkv_kernelI23Flash_fwd_kernel_traitsILi256ELi64ELi64ELi4ELb0ELb0EN7cutlass10bfloat16_tE19Flash_kernel_traitsILi256ELi64ELi64ELi4ES3_EELb1ELb0ELb0ELb0ELb1ELb1ELb0ELb1EEEvNS_16Flash_fwd_paramsE) ;  /* 0xfffffff0e8807950 */ /* 0x002fea0003c3ffff */
.L_x_2805:
        /* <DEDUP_REMOVED lines=35> */
[----:B-----5:R-:W1:Y:S02]  /*1030*/  F2I.FTZ.U32.TRUNC.NTZ R11, R10 ;  /* 0x0000000a000b7305 */ /* 0x020e64000021f000 */
[----:B-1----:R-:W-:Y:S01]  /*1040*/  IADD3 R0, RZ, -R11, RZ ;  /* 0x8000000bff007210 */ /* 0x002fe20007ffe0ff */
[----:B------:R-:W-:-:S04]  /*1050*/  IMAD.MOV.U32 R10, RZ, RZ, RZ ;  /* 0x000000ffff0a7224 */ /* 0x000fc800078e00ff */
[----:B------:R-:W-:Y:S01]  /*1060*/  IMAD R7, R0, R3, RZ ;  /* 0x0000000300077224 */ /* 0x000fe200078e02ff */
[----:B------:R-:W-:-:S03]  /*1070*/  IABS R0, R6 ;  /* 0x0000000600007213 */ /* 0x000fc60000000000 */
[----:B------:R-:W-:Y:S01]  /*1080*/  IMAD.HI.U32 R7, R11, R7, R10 ;  /* 0x000000070b077227 */ /* 0x000fe200078e000a */
[----:B------:R-:W-:Y:S01]  /*1090*/  IADD3 R0, RZ, -R0, RZ ;  /* 0x80000000ff007210 */ /* 0x000fe20007ffe0ff */
[----:B------:R-:W2:Y:S04]  /*10a0*/  LD.E.64 R10, desc[UR6][R26.64+0x28] ;  /* 0x000028061a0a7980 */ /* 0x000ea8000c101b00 */
        /* <DEDUP_REMOVED lines=53> */
[----:B------:R-:W-:-:S04]  /*1400*/  IMAD.WIDE.U32 R16, R10, R2, RZ ;  /* 0x000000020a107225 */ /* 0x000fc800078e00ff */
[----:B------:R-:W-:Y:S02]  /*1410*/  IMAD R3, R10, R0, R3 ;  /* 0x000000000a037224 */ /* 0x000fe400078e0203 */
[----:B------:R-:W-:Y:S02]  /*1420*/  IMAD R8, R12, R11, R8 ;  /* 0x0000000b0c087224 */ /* 0x000fe400078e0208 */
[----:B------:R-:W-:Y:S01]  /*1430*/  IMAD.WIDE.U32 R14, R4, R12, R14 ;  /* 0x0000000c040e7225 */ /* 0x000fe200078e000e */
[----:B------:R-:W-:-:S03]  /*1440*/  MOV R10, R16 ;  /* 0x00000010000a7202 */ /* 0x000fc60000000f00 */
[----:B------:R-:W-:Y:S01]  /*1450*/  IMAD.IADD R13, R17, 0x1, R3 ;  /* 0x00000001110d7824 */ /* 0x000fe200078e0203 */
[----:B------:R-:W-:Y:S01]  /*1460*/  IADD3 R3, R15, R8, RZ ;  /* 0x000000080f037210 */ /* 0x000fe20007ffe0ff */
[----:B------:R-:W-:Y:S01]  /*1470*/  IMAD.MOV.U32 R2, RZ, RZ, R14 ;  /* 0x000000ffff027224 */ /* 0x000fe200078e000e */
[----:B------:R-:W-:Y:S05]  /*1480*/  BRA `(.L_x_2816) ;  /* 0x0000000400487947 */ /* 0x000fea0003800000 */
.L_x_2815:
        /* <DEDUP_REMOVED lines=9> */
[----:B--2---:R-:W-:-:S04]  /*1520*/  IABS R3, R4 ;  /* 0x0000000400037213 */ /* 0x004fc80000000000 */
[----:B------:R-:W2:Y:S08]  /*1530*/  I2F.RP R6, R3 ;  /* 0x0000000300067306 */ /* 0x000eb00000209400 */
[----:B--2---:R-:W2:Y:S02]  /*1540*/  MUFU.RCP R2, R6 ;  /* 0x0000000600027308 */ /* 0x004ea40000001000 */
[----:B--2---:R-:W-:-:S06]  /*1550*/  IADD3 R2, R2, 0xffffffe, RZ ;  /* 0x0ffffffe02027810 */ /* 0x004fcc0007ffe0ff */
[----:B------:R-:W2:Y:S01]  /*1560*/  F2I.FTZ.U32.TRUNC.NTZ R9, R2 ;  /* 0x0000000200097305 */ /* 0x000ea2000021f000 */
[----:B------:R-:W-:Y:S01]  /*1570*/  IABS R7, R4 ;  /* 0x0000000400077213 */ /* 0x000fe20000000000 */
[----:B--2---:R-:W-:-:S04]  /*1580*/  IMAD.MOV R0, RZ, RZ, -R9 ;  /* 0x000000ffff007224 */ /* 0x004fc800078e0a09 */
[----:B------:R-:W-:Y:S01]  /*1590*/  IMAD R5, R0, R3, RZ ;  /* 0x0000000300057224 */ /* 0x000fe200078e02ff */
[----:B------:R-:W-:-:S03]  /*15a0*/  IABS R0, R233 ;  /* 0x000000e900007213 */ /* 0x000fc60000000000 */
[----:B------:R-:W-:-:S04]  /*15b0*/  IMAD.HI.U32 R5, R9, R5, R8 ;  /* 0x0000000509057227 */ /* 0x000fc800078e0008 */
[----:B------:R-:W-:Y:S02]  /*15c0*/  IMAD.MOV R7, RZ, RZ, -R7 ;  /* 0x000000ffff077224 */ /* 0x000fe400078e0a07 */
[----:B------:R-:W-:-:S04]  /*15d0*/  IMAD.HI.U32 R2, R5, R0, RZ ;  /* 0x0000000005027227 */ /* 0x000fc800078e00ff */
[----:B------:R-:W-:-:S05]  /*15e0*/  IMAD R0, R2, R7, R0 ;  /* 0x0000000702007224 */ /* 0x000fca00078e0200 */
[----:B------:R-:W-:Y:S01]  /*15f0*/  ISETP.GT.U32.AND P1, PT, R3, R0, PT ;  /* 0x000000000300720c */ /* 0x000fe20003f24070 */
[-C--:B---3--:R-:W-:Y:S01]  /*1600*/  @!P4 IMAD R5, R167, R12.reuse, RZ ;  /* 0x0000000ca705c224 */ /* 0x088fe200078e02ff */
[----:B------:R-:W-:Y:S01]  /*1610*/  @!P4 SHF.R.S32.HI R6, RZ, 0x1f, R12 ;  /* 0x0000001fff06c819 */ /* 0x000fe2000001140c */
[----:B------:R-:W-:-:S04]  /*1620*/  @!P4 IMAD.WIDE.U32 R20, R166, R12, RZ ;  /* 0x0000000ca614c225 */ /* 0x000fc800078e00ff */
[----:B------:R-:W-:Y:S01]  /*1630*/  @!P4 IMAD R5, R6, R166, R5 ;  /* 0x000000a60605c224 */ /* 0x000fe200078e0205 */
[----:B------:R-:W-:Y:S02]  /*1640*/  @P4 IADD3 R7, R12, R13, RZ ;  /* 0x0000000d0c074210 */ /* 0x000fe40007ffe0ff */
[----:B-----5:R-:W-:-:S03]  /*1650*/  @!P4 SHF.R.S32.HI R6, RZ, 0x1f, R11 ;  /* 0x0000001fff06c819 */ /* 0x020fc6000001140b */
[----:B------:R-:W-:Y:S02]  /*1660*/  @!P1 IMAD.IADD R0, R0, 0x1, -R3 ;  /* 0x0000000100009824 */ /* 0x000fe400078e0a03 */
[----:B------:R-:W-:Y:S02]  /*1670*/  @!P4 IMAD.IADD R21, R21, 0x1, R5 ;  /* 0x000000011515c824 */ /* 0x000fe400078e0205 */
[----:B----4-:R-:W-:Y:S01]  /*1680*/  @!P4 IMAD R5, R19, R11, RZ ;  /* 0x0000000b1305c224 */ /* 0x010fe200078e02ff */
[----:B------:R-:W-:Y:S01]  /*1690*/  ISETP.GE.U32.AND P3, PT, R0, R3, PT ;  /* 0x000000030000720c */ /* 0x000fe20003f66070 */
[-C--:B------:R-:W-:Y:S01]  /*16a0*/  @P4 IMAD R9, R167, R7.reuse, RZ ;  /* 0x00000007a7094224 */ /* 0x080fe200078e02ff */
[----:B------:R-:W-:Y:S01]  /*16b0*/  LOP3.LUT R0, R233, R4, RZ, 0x3c, !PT ;  /* 0x00000004e9007212 */ /* 0x000fe200078e3cff */
[----:B------:R-:W-:-:S04]  /*16c0*/  @P4 IMAD.WIDE.U32 R22, R166, R7, RZ ;  /* 0x00000007a6164225 */ /* 0x000fc800078e00ff */
[C---:B------:R-:W-:Y:S02]  /*16d0*/  @!P4 IMAD R5, R18.reuse, R6, R5 ;  /* 0x000000061205c224 */ /* 0x040fe400078e0205 */
[----:B------:R-:W-:Y:S01]  /*16e0*/  @!P4 IMAD.WIDE.U32 R18, R18, R11, R20 ;  /* 0x0000000b1212c225 */ /* 0x000fe200078e0014 */
[----:B------:R-:W-:Y:S02]  /*16f0*/  @P4 IADD3 R9, R23, R9, RZ ;  /* 0x0000000917094210 */ /* 0x000fe40007ffe0ff */
[----:B------:R-:W-:Y:S01]  /*1700*/  @!P4 SHF.R.S32.HI R3, RZ, 0x1f, R12 ;  /* 0x0000001fff03c819 */ /* 0x000fe2000001140c */
[----:B------:R-:W-:Y:S01]  /*1710*/  @!P4 IMAD R6, R171, R12, RZ ;  /* 0x0000000cab06c224 */ /* 0x000fe200078e02ff */
[----:B------:R-:W-:Y:S02]  /*1720*/  ISETP.GE.AND P2, PT, R0, RZ, PT ;  /* 0x000000ff0000720c */ /* 0x000fe40003f46270 */
[----:B------:R-:W-:Y:S02]  /*1730*/  @!P1 IADD3 R2, R2, 0x1, RZ ;  /* 0x0000000102029810 */ /* 0x000fe40007ffe0ff */
[----:B------:R-:W-:-:S02]  /*1740*/  @P4 MOV R10, R22 ;  /* 0x00000016000a4202 */ /* 0x000fc40000000f00 */
[----:B------:R-:W-:Y:S02]  /*1750*/  @!P4 IADD3 R9, R19, R5, RZ ;  /* 0x000000051309c210 */ /* 0x000fe40007ffe0ff */
[----:B------:R-:W-:Y:S02]  /*1760*/  ISETP.NE.AND P1, PT, R4, RZ, PT ;  /* 0x000000ff0400720c */ /* 0x000fe40003f25270 */
[----:B------:R-:W-:Y:S02]  /*1770*/  LEA R5, R165, 0xffffffc0, 0x6 ;  /* 0xffffffc0a5057811 */ /* 0x000fe400078e30ff */
[----:B------:R-:W-:Y:S01]  /*1780*/  @!P4 MOV R10, R18 ;  /* 0x00000012000ac202 */ /* 0x000fe20000000f00 */
[----:B------:R-:W-:Y:S01]  /*1790*/  @!P4 IMAD R3, R3, R170, R6 ;  /* 0x000000aa0303c224 */ /* 0x000fe200078e0206 */
[----:B------:R-:W-:Y:S01]  /*17a0*/  SHF.R.S32.HI R7, RZ, 0x1f, R5 ;  /* 0x0000001fff077819 */ /* 0x000fe20000011405 */
[----:B------:R-:W-:Y:S01]  /*17b0*/  @!P4 IMAD.WIDE.U32 R18, R170, R12, RZ ;  /* 0x0000000caa12c225 */ /* 0x000fe200078e00ff */
[----:B------:R-:W-:-:S03]  /*17c0*/  MOV R21, R9 ;  /* 0x0000000900157202 */ /* 0x000fc60000000f00 */
[----:B------:R-:W-:Y:S02]  /*17d0*/  @P3 VIADD R2, R2, 0x1 ;  /* 0x0000000102023836 */ /* 0x000fe40000000000 */
[----:B------:R-:W-:Y:S02]  /*17e0*/  IMAD R8, R167, R5, RZ ;  /* 0x00000005a7087224 */ /* 0x000fe400078e02ff */
[----:B------:R-:W-:Y:S01]  /*17f0*/  IMAD.MOV.U32 R20, RZ, RZ, R10 ;  /* 0x000000ffff147224 */ /* 0x000fe200078e000a */
[----:B------:R-:W-:Y:S01]  /*1800*/  @!P4 IADD3 R19, R19, R3, RZ ;  /* 0x000000031313c210 */ /* 0x000fe20007ffe0ff */
[----:B------:R-:W-:Y:S01]  /*1810*/  IMAD.MOV.U32 R0, RZ, RZ, R2 ;  /* 0x000000ffff007224 */ /* 0x000fe200078e0002 */
[----:B------:R-:W-:Y:S01]  /*1820*/  @!P4 SHF.R.S32.HI R3, RZ, 0x1f, R11 ;  /* 0x0000001fff03c819 */ /* 0x000fe2000001140b */
[----:B------:R-:W-:Y:S02]  /*1830*/  IMAD R8, R7, R166, R8 ;  /* 0x000000a607087224 */ /* 0x000fe400078e0208 */
[----:B------:R-:W-:Y:S01]  /*1840*/  IMAD.WIDE.U32 R20, R166, R5, R20 ;  /* 0x00000005a6147225 */ /* 0x000fe200078e0014 */
[----:B------:R-:W-:-:S03]  /*1850*/  @P4 IADD3 R12, R12, R13, RZ ;  /* 0x0000000d0c0c4210 */ /* 0x000fc60007ffe0ff */
[----:B------:R-:W-:Y:S02]  /*1860*/  @!P4 IMAD R2, R17, R11, RZ ;  /* 0x0000000b1102c224 */ /* 0x000fe400078e02ff */
[----:B------:R-:W-:Y:S01]  /*1870*/  @!P2 IMAD.MOV R0, RZ, RZ, -R0 ;  /* 0x000000ffff00a224 */ /* 0x000fe200078e0a00 */
[----:B------:R-:W-:Y:S01]  /*1880*/  @!P1 LOP3.LUT R0, RZ, R4, RZ, 0x33, !PT ;  /* 0x00000004ff009212 */ /* 0x000fe200078e33ff */
[C---:B------:R-:W-:Y:S01]  /*1890*/  @!P4 IMAD R2, R16.reuse, R3, R2 ;  /* 0x000000031002c224 */ /* 0x040fe200078e0202 */
[----:B------:R-:W-:Y:S01]  /*18a0*/  IADD3 R9, R21, R8, RZ ;  /* 0x0000000815097210 */ /* 0x000fe20007ffe0ff */
[----:B------:R-:W-:Y:S01]  /*18b0*/  @!P4 IMAD.WIDE.U32 R16, R16, R11, R18 ;  /* 0x0000000b1010c225 */ /* 0x000fe200078e0012 */
[----:B------:R-:W-:Y:S02]  /*18c0*/  MOV R8, R20 ;  /* 0x0000001400087202 */ /* 0x000fe40000000f00 */
[----:B------:R-:W-:Y:S01]  /*18d0*/  SHF.R.S32.HI R11, RZ, 0x1f, R0 ;  /* 0x0000001fff0b7819 */ /* 0x000fe20000011400 */
[----:B------:R-:W-:-:S02]  /*18e0*/  IMAD R3, R15, R0, RZ ;  /* 0x000000000f037224 */ /* 0x000fc400078e02ff */
        /* <DEDUP_REMOVED lines=12> */
.L_x_2816:
[----:B------:R-:W-:Y:S05]  /*19b0*/  BSYNC B0 ;  /* 0x0000000000007941 */ /* 0x000fea0003800000 */
.L_x_2814:
        /* <DEDUP_REMOVED lines=10> */
[----:B------:R-:W-:-:S05]  /*1a60*/  LOP3.LUT R62, R146, 0xfffffff8, RZ, 0xc0, !PT ;  /* 0xfffffff8923e7812 */ /* 0x000fca00078ec0ff */
[----:B------:R-:W-:-:S04]  /*1a70*/  IMAD.IADD R62, R55, 0x1, -R62 ;  /* 0x00000001373e7824 */ /* 0x000fc800078e0a3e */
[----:B------:R-:W-:-:S05]  /*1a80*/  IMAD.SHL.U32 R24, R62, 0x8, RZ ;  /* 0x000000083e187824 */ /* 0x000fca00078e00ff */
[----:B------:R-:W-:Y:S02]  /*1a90*/  IADD3 R18, P2, R24, R10, RZ ;  /* 0x0000000a18127210 */ /* 0x000fe40007f5e0ff */
[----:B------:R-:W-:Y:S01]  /*1aa0*/  SHF.R.S32.HI R25, RZ, 0x1f, R24 ;  /* 0x0000001fff197819 */ /* 0x000fe20000011418 */
[-C--:B------:R-:W-:Y:S01]  /*1ab0*/  IMAD R22, R7, R170.reuse, RZ ;  /* 0x000000aa07167224 */ /* 0x080fe200078e02ff */
[----:B------:R-:W-:Y:S02]  /*1ac0*/  LEA.HI R69, R0, R55, RZ, 0x4 ;  /* 0x0000003700457211 */ /* 0x000fe400078f20ff */
[----:B------:R-:W-:Y:S01]  /*1ad0*/  IADD3.X R19, R25, R13, RZ, P2, !PT ;  /* 0x0000000d19137210 */ /* 0x000fe200017fe4ff */
[C---:B------:R-:W-:Y:S01]  /*1ae0*/  IMAD R22, R6.reuse, R171, R22 ;  /* 0x000000ab06167224 */ /* 0x040fe200078e0216 */
[----:B------:R-:W-:Y:S01]  /*1af0*/  LOP3.LUT R10, R69, 0xfffffff0, RZ, 0xc0, !PT ;  /* 0xfffffff0450a7812 */ /* 0x000fe200078ec0ff */
[----:B------:R-:W-:Y:S01]  /*1b00*/  IMAD.WIDE.U32 R18, R6, R170, R18 ;  /* 0x000000aa06127225 */ /* 0x000fe200078e0012 */
[----:B------:R-:W-:-:S03]  /*1b10*/  SHF.R.S32.HI R71, RZ, 0x1f, R234 ;  /* 0x0000001fff477819 */ /* 0x000fc600000114ea */
[----:B------:R-:W-:Y:S01]  /*1b20*/  IMAD.IADD R23, R19, 0x1, R22 ;  /* 0x0000000113177824 */ /* 0x000fe200078e0216 */
[----:B------:R-:W-:Y:S02]  /*1b30*/  IADD3 R19, -R10, R55, RZ ;  /* 0x000000370a137210 */ /* 0x000fe40007ffe1ff */
[----:B------:R-:W-:-:S05]  /*1b40*/  SHF.R.S32.HI R146, RZ, 0x3, R146 ;  /* 0x00000003ff927819 */ /* 0x000fca0000011492 */
[----:B------:R-:W-:-:S05]  /*1b50*/  IMAD.SHL.U32 R7, R146, 0x40, RZ ;  /* 0x0000004092077824 */ /* 0x000fca00078e00ff */
[----:B------:R-:W-:-:S04]  /*1b60*/  LOP3.LUT R7, R7, 0x1c0, RZ, 0xc0, !PT ;  /* 0x000001c007077812 */ /* 0x000fc800078ec0ff */
[----:B------:R-:W-:Y:S02]  /*1b70*/  LOP3.LUT R142, R7, 0x38, R24, 0xf8, !PT ;  /* 0x00000038078e7812 */ /* 0x000fe400078ef818 */
[----:B------:R-:W-:Y:S02]  /*1b80*/  SHF.R.U32.HI R13, RZ, 0x3, R7 ;  /* 0x00000003ff0d7819 */ /* 0x000fe40000011607 */
[----:B------:R-:W-:Y:S01]  /*1b90*/  LEA.HI R7, R0, R55, RZ, 0x6 ;  /* 0x0000003700077211 */ /* 0x000fe200078f30ff */
[----:B------:R-:W-:Y:S01]  /*1ba0*/  IMAD.MOV.U32 R22, RZ, RZ, R18 ;  /* 0x000000ffff167224 */ /* 0x000fe200078e0012 */
[----:B------:R-:W-:Y:S01]  /*1bb0*/  LOP3.LUT R142, R142, R13, RZ, 0x3c, !PT ;  /* 0x0000000d8e8e7212 */ /* 0x000fe200078e3cff */
[----:B------:R-:W-:Y:S02]  /*1bc0*/  IMAD R18, R29, R4, RZ ;  /* 0x000000041d127224 */ /* 0x000fe400078e02ff */
[----:B------:R-:W-:Y:S01]  /*1bd0*/  IMAD.SHL.U32 R7, R7, 0x8, RZ ;  /* 0x0000000807077824 */ /* 0x000fe200078e00ff */
[----:B------:R-:W-:Y:S01]  /*1be0*/  SHF.R.S32.HI R147, RZ, 0x1f, R146 ;  /* 0x0000001fff937819 */ /* 0x000fe20000011492 */
[----:B------:R-:W-:-:S03]  /*1bf0*/  IMAD.WIDE.U32 R22, R4, R28, R22 ;  /* 0x0000001c04167225 */ /* 0x000fc600078e0016 */
[----:B------:R-:W-:Y:S01]  /*1c00*/  LOP3.LUT R142, R142, 0xfffffe00, R7, 0xf8, !PT ;  /* 0xfffffe008e8e7812 */ /* 0x000fe200078ef807 */
[----:B------:R-:W-:Y:S02]  /*1c10*/  IMAD R7, R11, R28, R18 ;  /* 0x0000001c0b077224 */ /* 0x000fe400078e0212 */
        /* <DEDUP_REMOVED lines=12> */
[----:B------:R-:W-:Y:S02]  /*1ce0*/  @P1 IMAD.MOV.U32 R10, RZ, RZ, R32 ;  /* 0x000000ffff0a1224 */ /* 0x000fe400078e0020 */
[-C--:B---3--:R-:W-:Y:S02]  /*1cf0*/  @!P1 IMAD R6, R15, R234.reuse, RZ ;  /* 0x000000ea0f069224 */ /* 0x088fe400078e02ff */
[----:B-1----:R-:W-:-:S04]  /*1d00*/  @!P1 IMAD.WIDE.U32 R30, R14, R234, RZ ;  /* 0x000000ea0e1e9225 */ /* 0x002fc800078e00ff */
[----:B------:R-:W-:Y:S01]  /*1d10*/  @!P1 IMAD R6, R14, R71, R6 ;  /* 0x000000470e069224 */ /* 0x000fe200078e0206 */
[----:B------:R-:W-:Y:S01]  /*1d20*/  SHF.R.S32.HI R14, RZ, 0x1f, R19 ;  /* 0x0000001fff0e7819 */ /* 0x000fe20000011413 */
[----:B------:R-:W-:Y:S02]  /*1d30*/  @P1 IMAD R15, R153, R238, RZ ;  /* 0x000000ee990f1224 */ /* 0x000fe400078e02ff */
[----:B------:R-:W-:Y:S01]  /*1d40*/  @!P1 IMAD.MOV.U32 R10, RZ, RZ, R30 ;  /* 0x000000ffff0a9224 */ /* 0x000fe200078e001e */
[----:B------:R-:W-:Y:S01]  /*1d50*/  LEA.HI R65, R14, R19, RZ, 0x3 ;  /* 0x000000130e417211 */ /* 0x000fe200078f18ff */
[----:B------:R-:W-:Y:S01]  /*1d60*/  @P1 IMAD.IADD R15, R33, 0x1, R15 ;  /* 0x00000001210f1824 */ /* 0x000fe200078e020f */
[----:B------:R-:W-:Y:S02]  /*1d70*/  @!P1 IADD3 R15, R31, R6, RZ ;  /* 0x000000061f0f9210 */ /* 0x000fe40007ffe0ff */
[----:B------:R-:W-:-:S05]  /*1d80*/  IADD3 R14, P2, R24, R10, RZ ;  /* 0x0000000a180e7210 */ /* 0x000fca0007f5e0ff */
[----:B------:R-:W-:Y:S02]  /*1d90*/  IMAD.X R15, R25, 0x1, R15, P2 ;  /* 0x00000001190f7824 */ /* 0x000fe400010e060f */
[----:B------:R-:W-:Y:S01]  /*1da0*/  IMAD.WIDE.U32 R148, R233, R20, R14 ;  /* 0x00000014e9947225 */ /* 0x000fe200078e000e */
[----:B------:R-:W-:Y:S02]  /*1db0*/  IADD3 R14, P1, R24, R2, RZ ;  /* 0x00000002180e7210 */ /* 0x000fe40007f3e0ff */
[----:B------:R-:W-:Y:S01]  /*1dc0*/  SHF.R.S32.HI R6, RZ, 0x1f, R233 ;  /* 0x0000001fff067819 */ /* 0x000fe200000114e9 */
[----:B------:R-:W-:Y:S02]  /*1dd0*/  IMAD R13, R21, R233, RZ ;  /* 0x000000e9150d7224 */ /* 0x000fe400078e02ff */
[----:B------:R-:W-:Y:S02]  /*1de0*/  IMAD.X R15, R25, 0x1, R3, P1 ;  /* 0x00000001190f7824 */ /* 0x000fe400008e0603 */
[----:B------:R-:W-:-:S02]  /*1df0*/  IMAD R3, R171, R146, RZ ;  /* 0x00000092ab037224 */ /* 0x000fc400078e02ff */
[----:B------:R-:W-:Y:S01]  /*1e00*/  IMAD R6, R20, R6, R13 ;  /* 0x0000000614067224 */ /* 0x000fe200078e020d */
[----:B------:R-:W-:Y:S01]  /*1e10*/  MOV R20, R22 ;  /* 0x0000001600147202 */ /* 0x000fe20000000f00 */
[----:B------:R-:W-:Y:S01]  /*1e20*/  IMAD R2, R147, R170, R3 ;  /* 0x000000aa93027224 */ /* 0x000fe200078e0203 */
[----:B------:R-:W-:Y:S01]  /*1e30*/  SHF.R.S32.HI R3, RZ, 0x1f, R70 ;  /* 0x0000001fff037819 */ /* 0x000fe20000011446 */
[----:B------:R-:W-:Y:S01]  /*1e40*/  IMAD.IADD R21, R23, 0x1, R7 ;  /* 0x0000000117157824 */ /* 0x000fe200078e0207 */
[----:B------:R-:W-:Y:S01]  /*1e50*/  LOP3.LUT R68, R65, 0xfffffff8, RZ, 0xc0, !PT ;  /* 0xfffffff841447812 */ /* 0x000fe200078ec0ff */
[----:B------:R-:W-:Y:S01]  /*1e60*/  IMAD.IADD R149, R149, 0x1, R6 ;  /* 0x0000000195957824 */ /* 0x000fe200078e0206 */
[----:B------:R-:W-:Y:S01]  /*1e70*/  LEA.HI R82, R3, R70, RZ, 0x6 ;  /* 0x0000004603527211 */ /* 0x000fe200078f30ff */
[----:B------:R-:W-:-:S04]  /*1e80*/  IMAD.WIDE.U32 R14, R146, R166, R14 ;  /* 0x000000a6920e7225 */ /* 0x000fc800078e000e */
[----:B------:R-:W-:Y:S01]  /*1e90*/  IMAD.WIDE.U32 R6, R146, R170, R20 ;  /* 0x000000aa92067225 */ /* 0x000fe200078e0014 */
[----:B------:R-:W-:Y:S02]  /*1ea0*/  SHF.R.S32.HI R82, RZ, 0x6, R82 ;  /* 0x00000006ff527819 */ /* 0x000fe40000011452 */
[----:B----4-:R-:W-:Y:S01]  /*1eb0*/  LEA R230, P2, R14, R16, 0x1 ;  /* 0x000000100ee67211 */ /* 0x010fe200078408ff */
[----:B------:R-:W-:Y:S01]  /*1ec0*/  IMAD.IADD R231, R15, 0x1, R231 ;  /* 0x000000010fe77824 */ /* 0x000fe200078e02e7 */
[----:B------:R-:W-:Y:S01]  /*1ed0*/  IADD3 R2, R7, R2, RZ ;  /* 0x0000000207027210 */ /* 0x000fe20007ffe0ff */
[----:B------:R-:W-:Y:S01]  /*1ee0*/  IMAD.IADD R68, R19, 0x1, -R68 ;  /* 0x0000000113447824 */ /* 0x000fe200078e0a44 */
[----:B------:R-:W-:Y:S02]  /*1ef0*/  LEA R242, P1, R6, R8, 0x1 ;  /* 0x0000000806f27211 */ /* 0x000fe400078208ff */
[----:B------:R-:W-:Y:S02]  /*1f00*/  VIMNMX R82, RZ, R82, !PT ;  /* 0x00000052ff527248 */ /* 0x000fe40007fe0100 */
[----:B------:R-:W-:-:S02]  /*1f10*/  LEA.HI.X R231, R14, R17, R231, 0x1, P2 ;  /* 0x000000110ee77211 */ /* 0x000fc400010f0ce7 */
[----:B------:R-:W-:Y:S02]  /*1f20*/  LEA.HI.X R243, R6, R9, R2, 0x1, P1 ;  /* 0x0000000906f37211 */ /* 0x000fe400008f0c02 */
[----:B------:R-:W-:Y:S02]  /*1f30*/  R2P PR, R68, 0x6 ;  /* 0x0000000644007804 */ /* 0x000fe40000000000 */
[----:B------:R-:W-:Y:S01]  /*1f40*/  ISETP.GT.AND P3, PT, R165, R82, PT ;  /* 0x00000052a500720c */ /* 0x000fe20003f64270 */
[----:B------:R-:W-:-:S04]  /*1f50*/  IMAD.WIDE R18, R235, 0x40, R146 ;  /* 0x00000040eb127825 */ /* 0x000fc800078e0292 */
[-C--:B------:R-:W-:Y:S02]  /*1f60*/  IMAD R151, R19, R152.reuse, RZ ;  /* 0x0000009813977224 */ /* 0x080fe400078e02ff */
[----:B------:R-:W-:-:S04]  /*1f70*/  IMAD.WIDE.U32 R148, R18, R152, R148 ;  /* 0x0000009812947225 */ /* 0x000fc800078e0094 */
[----:B------:R-:W-:Y:S01]  /*1f80*/  IMAD R151, R18, R153, R151 ;  /* 0x0000009912977224 */ /* 0x000fe200078e0297 */
[----:B------:R-:W-:Y:S01]  /*1f90*/  SEL R54, R54, 0xfffffff0, !P1 ;  /* 0xfffffff036367807 */ /* 0x000fe20004800000 */
[----:B------:R-:W-:Y:S01]  /*1fa0*/  @!P0 IMAD.MOV.U32 R12, RZ, RZ, RZ ;  /* 0x000000ffff0c8224 */ /* 0x000fe200078e00ff */
[----:B------:R-:W-:Y:S01]  /*1fb0*/  SEL R52, R52, 0xffffffe0, !P2 ;  /* 0xffffffe034347807 */ /* 0x000fe20005000000 */
        /* <DEDUP_REMOVED lines=161> */
.L_x_2873:
        /* <DEDUP_REMOVED lines=256> */
.L_x_2822:
[----:B------:R-:W-:Y:S05]  /*39d0*/  BSYNC B0 ;  /* 0x0000000000007941 */ /* 0x000fea0003800000 */
.L_x_2821:
        /* <DEDUP_REMOVED lines=192> */
.L_x_2824:
[----:B------:R-:W-:Y:S05]  /*45e0*/  BSYNC B0 ;  /* 0x0000000000007941 */ /* 0x000fea0003800000 */
.L_x_2823:
        /* <DEDUP_REMOVED lines=192> */
.L_x_2826:
[----:B------:R-:W-:Y:S05]  /*51f0*/  BSYNC B0 ;  /* 0x0000000000007941 */ /* 0x000fea0003800000 */
.L_x_2825:
        /* <DEDUP_REMOVED lines=194> */
.L_x_2828:
[----:B------:R-:W-:Y:S05]  /*5e20*/  BSYNC B0 ;  /* 0x0000000000007941 */ /* 0x000fea0003800000 */
.L_x_2827:
[----:B------:R-:W5:Y:S02]  /*5e30*/  LD.E R3, desc[UR6][R26.64+0xd0] ;  /* 0x0000d0061a037980 */ /* 0x000f64000c101900 */
[----:B-----5:R-:W-:Y:S05]  /*5e40*/  IMAD.U32 R3, R3, -0x20, RZ ;  /* 0xffffffe003037824 */ /* 0x020fea00078e00ff */
[C---:B------:R-:W-:Y:S02]  /*5e50*/  LEA R28, P1, R3.reuse, R28, 0x1 ;  /* 0x0000001c031c7211 */ /* 0x040fe400078208ff */
[C---:B------:R-:W-:Y:S02]  /*5e60*/  LEA R56, P0, R3.reuse, R56, 0x1 ;  /* 0x0000003803387211 */ /* 0x040fe400078008ff */
[C---:B------:R-:W-:Y:S02]  /*5e70*/  LEA.HI.X.SX32 R29, R3.reuse, R29, 0x1, P1 ;  /* 0x0000001d031d7211 */ /* 0x040fe400008f0eff */
[----:B------:R-:W-:Y:S01]  /*5e80*/  LEA.HI.X.SX32 R57, R3, R57, 0x1, P0 ;  /* 0x0000003903397211 */ /* 0x000fe200000f0eff */
[----:B------:R-:W-:Y:S05]  /*5e90*/  BRA `(.L_x_2829) ;  /* 0x0000005c00947947 */ /* 0x000fea0003800000 */
.L_x_2820:
        /* <DEDUP_REMOVED lines=86> */
.L_x_2833:
[----:B------:R-:W-:Y:S05]  /*6400*/  BSYNC B0 ;  /* 0x0000000000007941 */ /* 0x000fea0003800000 */
.L_x_2832:
        /* <DEDUP_REMOVED lines=83> */
.L_x_2835:
[----:B------:R-:W-:Y:S05]  /*6940*/  BSYNC B0 ;  /* 0x0000000000007941 */ /* 0x000fea0003800000 */
.L_x_2834:
        /* <DEDUP_REMOVED lines=82> */
.L_x_2837:
[----:B------:R-:W-:Y:S05]  /*6e70*/  BSYNC B0 ;  /* 0x0000000000007941 */ /* 0x000fea0003800000 */
.L_x_2836:
        /* <DEDUP_REMOVED lines=84> */
.L_x_2839:
[----:B------:R-:W-:Y:S05]  /*73c0*/  BSYNC B0 ;  /* 0x0000000000007941 */ /* 0x000fea0003800000 */
.L_x_2838:
[----:B-----5:R3:W-:Y:S02]  /*73d0*/  ST.E.128 desc[UR6][R160.64+0x180], R8 ;  /* 0x00018008a0007985 */ /* 0x0207e4000c101d06 */
.L_x_2831:
[----:B------:R-:W-:Y:S05]  /*73e0*/  BSYNC B1 ;  /* 0x0000000000017941 */ /* 0x000fea0003800000 */
.L_x_2830:
        /* <DEDUP_REMOVED lines=94> */
.L_x_2843:
[----:B------:R-:W-:Y:S05]  /*79d0*/  BSYNC B0 ;  /* 0x0000000000007941 */ /* 0x000fea0003800000 */
.L_x_2842:
        /* <DEDUP_REMOVED lines=89> */
.L_x_2845:
[----:B------:R-:W-:Y:S05]  /*7f70*/  BSYNC B0 ;  /* 0x0000000000007941 */ /* 0x000fea0003800000 */
.L_x_2844:
        /* <DEDUP_REMOVED lines=88> */
.L_x_2847:
[----:B------:R-:W-:Y:S05]  /*8500*/  BSYNC B0 ;  /* 0x0000000000007941 */ /* 0x000fea0003800000 */
.L_x_2846:
        /* <DEDUP_REMOVED lines=90> */
.L_x_2849:
[----:B------:R-:W-:Y:S05]  /*8ab0*/  BSYNC B0 ;  /* 0x0000000000007941 */ /* 0x000fea0003800000 */
.L_x_2848:
[----:B-----5:R3:W-:Y:S02]  /*8ac0*/  ST.E.128 desc[UR6][R42.64+0x180], R8 ;  /* 0x000180082a007985 */ /* 0x0207e4000c101d06 */
.L_x_2841:
[----:B------:R-:W-:Y:S05]  /*8ad0*/  BSYNC B1 ;  /* 0x0000000000017941 */ /* 0x000fea0003800000 */
.L_x_2840:
        /* <DEDUP_REMOVED lines=97> */
.L_x_2853:
[----:B------:R-:W-:Y:S05]  /*90f0*/  BSYNC B0 ;  /* 0x0000000000007941 */ /* 0x000fea0003800000 */
.L_x_2852:
        /* <DEDUP_REMOVED lines=89> */
.L_x_2855:
[----:B------:R-:W-:Y:S05]  /*9690*/  BSYNC B0 ;  /* 0x0000000000007941 */ /* 0x000fea0003800000 */
.L_x_2854:
        /* <DEDUP_REMOVED lines=88> */
.L_x_2857:
[----:B------:R-:W-:Y:S05]  /*9c20*/  BSYNC B0 ;  /* 0x0000000000007941 */ /* 0x000fea0003800000 */
.L_x_2856:
        /* <DEDUP_REMOVED lines=90> */
.L_x_2859:
[----:B------:R-:W-:Y:S05]  /*a1d0*/  BSYNC B0 ;  /* 0x0000000000007941 */ /* 0x000fea0003800000 */
.L_x_2858:
[----:B-----5:R4:W-:Y:S02]  /*a1e0*/  ST.E.128 desc[UR6][R42.64+0x180], R8 ;  /* 0x000180082a007985 */ /* 0x0209e4000c101d06 */
.L_x_2851:
[----:B------:R-:W-:Y:S05]  /*a1f0*/  BSYNC B1 ;  /* 0x0000000000017941 */ /* 0x000fea0003800000 */
.L_x_2850:
        /* <DEDUP_REMOVED lines=99> */
.L_x_2863:
[----:B------:R-:W-:Y:S05]  /*a830*/  BSYNC B0 ;  /* 0x0000000000007941 */ /* 0x000fea0003800000 */
.L_x_2862:
        /* <DEDUP_REMOVED lines=89> */
.L_x_2865:
[----:B------:R-:W-:Y:S05]  /*add0*/  BSYNC B0 ;  /* 0x0000000000007941 */ /* 0x000fea0003800000 */
.L_x_2864:
        /* <DEDUP_REMOVED lines=88> */
.L_x_2867:
[----:B------:R-:W-:Y:S05]  /*b360*/  BSYNC B0 ;  /* 0x0000000000007941 */ /* 0x000fea0003800000 */
.L_x_2866:
        /* <DEDUP_REMOVED lines=90> */
.L_x_2869:
[----:B------:R-:W-:Y:S05]  /*b910*/  BSYNC B0 ;  /* 0x0000000000007941 */ /* 0x000fea0003800000 */
.L_x_2868:
[----:B-----5:R4:W-:Y:S02]  /*b920*/  ST.E.128 desc[UR6][R48.64+0x180], R8 ;  /* 0x0001800830007985 */ /* 0x0209e4000c101d06 */
.L_x_2861:
[----:B------:R-:W-:Y:S05]  /*b930*/  BSYNC B1 ;  /* 0x0000000000017941 */ /* 0x000fea0003800000 */
.L_x_2860:
[----:B------:R-:W5:Y:S02]  /*b940*/  LD.E R3, desc[UR6][R26.64+0xd0] ;  /* 0x0000d0061a037980 */ /* 0x000f64000c101900 */
[----:B-----5:R-:W-:Y:S05]  /*b950*/  IMAD.U32 R3, R3, -0x20, RZ ;  /* 0xffffffe003037824 */ /* 0x020fea00078e00ff */
[C---:B------:R-:W-:Y:S02]  /*b960*/  LEA R116, P1, R3.reuse, R116, 0x1 ;  /* 0x0000007403747211 */ /* 0x040fe400078208ff */
[C---:B------:R-:W-:Y:S02]  /*b970*/  LEA R114, P0, R3.reuse, R114, 0x1 ;  /* 0x0000007203727211 */ /* 0x040fe400078008ff */
[C---:B------:R-:W-:Y:S02]  /*b980*/  LEA.HI.X.SX32 R117, R3.reuse, R117, 0x1, P1 ;  /* 0x0000007503757211 */ /* 0x040fe400008f0eff */
[----:B------:R-:W-:Y:S01]  /*b990*/  LEA.HI.X.SX32 R115, R3, R115, 0x1, P0 ;  /* 0x0000007303737211 */ /* 0x000fe200000f0eff */
[----:B------:R-:W-:Y:S05]  /*b9a0*/  BRA `(.L_x_2829) ;  /* 0x0000000000d07947 */ /* 0x000fea0003800000 */
.L_x_2819:
        /* <DEDUP_REMOVED lines=52> */
.L_x_2829:
[----:B------:R-:W-:Y:S05]  /*bcf0*/  BSYNC B2 ;  /* 0x0000000000027941 */ /* 0x000fea0003800000 */
.L_x_2818:
        /* <DEDUP_REMOVED lines=88> */
.L_x_2871:
        /* <DEDUP_REMOVED lines=8> */
.L_x_2872:
[----:B------:R-:W-:Y:S05]  /*c300*/  BSYNC B0 ;  /* 0x0000000000007941 */ /* 0x000fea0003800000 */
.L_x_2870:
[----:B------:R-:W-:Y:S04]  /*c310*/  IADD3 R17, R17, -0x1, RZ ;  /* 0xffffffff11117810 */ /* 0x000fe80007ffe0ff */
[----:B------:R-:W-:Y:S11]  /*c320*/  ISETP.GT.AND P0, PT, R17, R82, PT ;  /* 0x000000521100720c */ /* 0x000ff60003f04270 */
[----:B------:R-:W-:Y:S02]  /*c330*/  @!UPT UIADD3 URZ, URZ, URZ, URZ ;  /* 0x0000003f3f3ff290 */ /* 0x000fe4000fffe03f */
[----:B------:R-:W-:Y:S05]  /*c340*/  @P0 BRA `(.L_x_2873) ;  /* 0xffffff6400a00947 */ /* 0x000fea000383ffff */
.L_x_2817:
        /* <DEDUP_REMOVED lines=43> */
[C---:B-1----:R-:W-:Y:S01]  /*c600*/  LEA R16, P1, R150.reuse, R154, 0x1 ;  /* 0x0000009a96107211 */ /* 0x042fe200078208ff */
        /* <DEDUP_REMOVED lines=66> */
.L_x_2880:
[----:B------:R-:W-:Y:S05]  /*ca30*/  BSYNC B0 ;  /* 0x0000000000007941 */ /* 0x000fea0003800000 */
.L_x_2879:
        /* <DEDUP_REMOVED lines=42> */
.L_x_2882:
[----:B------:R-:W-:Y:S05]  /*cce0*/  BSYNC B0 ;  /* 0x0000000000007941 */ /* 0x000fea0003800000 */
.L_x_2881:
        /* <DEDUP_REMOVED lines=43> */
.L_x_2884:
[----:B------:R-:W-:Y:S05]  /*cfa0*/  BSYNC B0 ;  /* 0x0000000000007941 */ /* 0x000fea0003800000 */
.L_x_2883:
        /* <DEDUP_REMOVED lines=44> */
.L_x_2886:
[----:B------:R-:W-:Y:S05]  /*d270*/  BSYNC B0 ;  /* 0x0000000000007941 */ /* 0x000fea0003800000 */
.L_x_2885:
[----:B-----5:R3:W-:Y:S02]  /*d280*/  STS.128 [R237+0x6000], R20 ;  /* 0x00600014ed007388 */ /* 0x0207e40000000c00 */
.L_x_2878:
[----:B------:R-:W-:Y:S05]  /*d290*/  BSYNC B1 ;  /* 0x0000000000017941 */ /* 0x000fea0003800000 */
.L_x_2877:
        /* <DEDUP_REMOVED lines=59> */
.L_x_2890:
[----:B------:R-:W-:Y:S05]  /*d650*/  BSYNC B0 ;  /* 0x0000000000007941 */ /* 0x000fea0003800000 */
.L_x_2889:
        /* <DEDUP_REMOVED lines=44> */
.L_x_2892:
[----:B------:R-:W-:Y:S05]  /*d920*/  BSYNC B0 ;  /* 0x0000000000007941 */ /* 0x000fea0003800000 */
.L_x_2891:
        /* <DEDUP_REMOVED lines=42> */
.L_x_2894:
[----:B------:R-:W-:Y:S05]  /*dbd0*/  BSYNC B0 ;  /* 0x0000000000007941 */ /* 0x000fea0003800000 */
.L_x_2893:
        /* <DEDUP_REMOVED lines=44> */
.L_x_2896:
[----:B------:R-:W-:Y:S05]  /*dea0*/  BSYNC B0 ;  /* 0x0000000000007941 */ /* 0x000fea0003800000 */
.L_x_2895:
[----:B-----5:R2:W-:Y:S02]  /*deb0*/  STS.128 [R237+0x6800], R44 ;  /* 0x0068002ced007388 */ /* 0x0205e40000000c00 */
.L_x_2888:
[----:B------:R-:W-:Y:S05]  /*dec0*/  BSYNC B1 ;  /* 0x0000000000017941 */ /* 0x000fea0003800000 */
.L_x_2887:
        /* <DEDUP_REMOVED lines=61> */
.L_x_2900:
[----:B------:R-:W-:Y:S05]  /*e2a0*/  BSYNC B0 ;  /* 0x0000000000007941 */ /* 0x000fea0003800000 */
.L_x_2899:
        /* <DEDUP_REMOVED lines=42> */
.L_x_2902:
[----:B------:R-:W-:Y:S05]  /*e550*/  BSYNC B0 ;  /* 0x0000000000007941 */ /* 0x000fea0003800000 */
.L_x_2901:
        /* <DEDUP_REMOVED lines=43> */
.L_x_2904:
[----:B------:R-:W-:Y:S05]  /*e810*/  BSYNC B0 ;  /* 0x0000000000007941 */ /* 0x000fea0003800000 */
.L_x_2903:
        /* <DEDUP_REMOVED lines=44> */
.L_x_2906:
[----:B------:R-:W-:Y:S05]  /*eae0*/  BSYNC B0 ;  /* 0x0000000000007941 */ /* 0x000fea0003800000 */
.L_x_2905:
[----:B-----5:R2:W-:Y:S02]  /*eaf0*/  STS.128 [R237+0x7000], R28 ;  /* 0x0070001ced007388 */ /* 0x0205e40000000c00 */
.L_x_2898:
[----:B------:R-:W-:Y:S05]  /*eb00*/  BSYNC B1 ;  /* 0x0000000000017941 */ /* 0x000fea0003800000 */
.L_x_2897:
        /* <DEDUP_REMOVED lines=59> */
.L_x_2909:
[----:B------:R-:W-:Y:S05]  /*eec0*/  BSYNC B0 ;  /* 0x0000000000007941 */ /* 0x000fea0003800000 */
.L_x_2908:
        /* <DEDUP_REMOVED lines=42> */
.L_x_2911:
[----:B------:R-:W-:Y:S05]  /*f170*/  BSYNC B0 ;  /* 0x0000000000007941 */ /* 0x000fea0003800000 */
.L_x_2910:
        /* <DEDUP_REMOVED lines=42> */
.L_x_2913:
[----:B------:R-:W-:Y:S05]  /*f420*/  BSYNC B0 ;  /* 0x0000000000007941 */ /* 0x000fea0003800000 */
.L_x_2912:
        /* <DEDUP_REMOVED lines=44> */
.L_x_2915:
[----:B------:R-:W-:Y:S05]  /*f6f0*/  BSYNC B0 ;  /* 0x0000000000007941 */ /* 0x000fea0003800000 */
.L_x_2914:
[----:B-----5:R4:W-:Y:S01]  /*f700*/  STS.128 [R237+0x7800], R20 ;  /* 0x00780014ed007388 */ /* 0x0209e20000000c00 */
[----:B------:R-:W-:Y:S05]  /*f710*/  BRA `(.L_x_2907) ;  /* 0x0000005c00107947 */ /* 0x000fea0003800000 */
.L_x_2876:
        /* <DEDUP_REMOVED lines=89> */
.L_x_2919:
[----:B------:R-:W-:Y:S05]  /*fcb0*/  BSYNC B0 ;  /* 0x0000000000007941 */ /* 0x000fea0003800000 */
.L_x_2918:
        /* <DEDUP_REMOVED lines=83> */
.L_x_2921:
[----:B------:R-:W-:Y:S05]  /*101f0*/  BSYNC B0 ;  /* 0x0000000000007941 */ /* 0x000fea0003800000 */
.L_x_2920:
        /* <DEDUP_REMOVED lines=83> */
.L_x_2923:
[----:B------:R-:W-:Y:S05]  /*10730*/  BSYNC B0 ;  /* 0x0000000000007941 */ /* 0x000fea0003800000 */
.L_x_2922:
        /* <DEDUP_REMOVED lines=85> */
.L_x_2925:
[----:B------:R-:W-:Y:S05]  /*10c90*/  BSYNC B0 ;  /* 0x0000000000007941 */ /* 0x000fea0003800000 */
.L_x_2924:
[----:B-----5:R3:W-:Y:S02]  /*10ca0*/  STS.128 [R237+0x6000], R36 ;  /* 0x00600024ed007388 */ /* 0x0207e40000000c00 */
.L_x_2917:
[----:B------:R-:W-:Y:S05]  /*10cb0*/  BSYNC B1 ;  /* 0x0000000000017941 */ /* 0x000fea0003800000 */
.L_x_2916:
        /* <DEDUP_REMOVED lines=94> */
.L_x_2929:
[----:B------:R-:W-:Y:S05]  /*112a0*/  BSYNC B0 ;  /* 0x0000000000007941 */ /* 0x000fea0003800000 */
.L_x_2928:
        /* <DEDUP_REMOVED lines=86> */
.L_x_2931:
[----:B------:R-:W-:Y:S05]  /*11810*/  BSYNC B0 ;  /* 0x0000000000007941 */ /* 0x000fea0003800000 */
.L_x_2930:
        /* <DEDUP_REMOVED lines=86> */
.L_x_2933:
[----:B------:R-:W-:Y:S05]  /*11d80*/  BSYNC B0 ;  /* 0x0000000000007941 */ /* 0x000fea0003800000 */
.L_x_2932:
        /* <DEDUP_REMOVED lines=89> */
.L_x_2935:
[----:B------:R-:W-:Y:S05]  /*12320*/  BSYNC B0 ;  /* 0x0000000000007941 */ /* 0x000fea0003800000 */
.L_x_2934:
[----:B-----5:R1:W-:Y:S02]  /*12330*/  STS.128 [R237+0x6800], R20 ;  /* 0x00680014ed007388 */ /* 0x0203e40000000c00 */
.L_x_2927:
[----:B------:R-:W-:Y:S05]  /*12340*/  BSYNC B1 ;  /* 0x0000000000017941 */ /* 0x000fea0003800000 */
.L_x_2926:
        /* <DEDUP_REMOVED lines=95> */
.L_x_2939:
[----:B------:R-:W-:Y:S05]  /*12940*/  BSYNC B0 ;  /* 0x0000000000007941 */ /* 0x000fea0003800000 */
.L_x_2938:
        /* <DEDUP_REMOVED lines=86> */
.L_x_2941:
[----:B------:R-:W-:Y:S05]  /*12eb0*/  BSYNC B0 ;  /* 0x0000000000007941 */ /* 0x000fea0003800000 */
.L_x_2940:
        /* <DEDUP_REMOVED lines=86> */
.L_x_2943:
[----:B------:R-:W-:Y:S05]  /*13420*/  BSYNC B0 ;  /* 0x0000000000007941 */ /* 0x000fea0003800000 */
.L_x_2942:
        /* <DEDUP_REMOVED lines=89> */
.L_x_2945:
[----:B------:R-:W-:Y:S05]  /*139c0*/  BSYNC B0 ;  /* 0x0000000000007941 */ /* 0x000fea0003800000 */
.L_x_2944:
[----:B-----5:R1:W-:Y:S02]  /*139d0*/  STS.128 [R237+0x7000], R28 ;  /* 0x0070001ced007388 */ /* 0x0203e40000000c00 */
.L_x_2937:
[----:B------:R-:W-:Y:S05]  /*139e0*/  BSYNC B1 ;  /* 0x0000000000017941 */ /* 0x000fea0003800000 */
.L_x_2936:
        /* <DEDUP_REMOVED lines=94> */
.L_x_2947:
[----:B------:R-:W-:Y:S05]  /*13fd0*/  BSYNC B0 ;  /* 0x0000000000007941 */ /* 0x000fea0003800000 */
.L_x_2946:
        /* <DEDUP_REMOVED lines=87> */
.L_x_2949:
[----:B------:R-:W-:Y:S05]  /*14550*/  BSYNC B0 ;  /* 0x0000000000007941 */ /* 0x000fea0003800000 */
.L_x_2948:
        /* <DEDUP_REMOVED lines=87> */
.L_x_2951:
[----:B------:R-:W-:Y:S05]  /*14ad0*/  BSYNC B0 ;  /* 0x0000000000007941 */ /* 0x000fea0003800000 */
.L_x_2950:
        /* <DEDUP_REMOVED lines=89> */
.L_x_2953:
[----:B------:R-:W-:Y:S05]  /*15070*/  BSYNC B0 ;  /* 0x0000000000007941 */ /* 0x000fea0003800000 */
.L_x_2952:
[----:B-----5:R1:W-:Y:S01]  /*15080*/  STS.128 [R237+0x7800], R20 ;  /* 0x00780014ed007388 */ /* 0x0203e20000000c00 */
[----:B------:R-:W-:Y:S05]  /*15090*/  BRA `(.L_x_2907) ;  /* 0x0000000000b07947 */ /* 0x000fea0003800000 */
.L_x_2875:
        /* <DEDUP_REMOVED lines=44> */
.L_x_2907:
[----:B------:R-:W-:Y:S05]  /*15360*/  BSYNC B2 ;  /* 0x0000000000027941 */ /* 0x000fea0003800000 */
.L_x_2874:
[----:B------:R-:W-:Y:S01]  /*15370*/  VIADD R239, R165, 0xffffffff ;  /* 0xffffffffa5ef7836 */ /* 0x000fe20000000000 */
[----:B------:R-:W-:Y:S01]  /*15380*/  SHF.R.S32.HI R0, RZ, 0x4, R69 ;  /* 0x00000004ff007819 */ /* 0x000fe20000011445 */
[----:B------:R-:W-:Y:S02]  /*15390*/  IMAD.SHL.U32 R25, R65, 0x40, RZ ;  /* 0x0000004041197824 */ /* 0x000fe400078e00ff */
[----:B------:R-:W-:Y:S01]  /*153a0*/  IMAD.SHL.U32 R24, R239, 0x40, RZ ;  /* 0x00000040ef187824 */ /* 0x000fe200078e00ff */
[----:B------:R-:W-:Y:S02]  /*153b0*/  LEA.HI R69, R69, R0, RZ, 0x1 ;  /* 0x0000000045457211 */ /* 0x000fe400078f08ff */
[----:B------:R-:W-:Y:S01]  /*153c0*/  LOP3.LUT R25, R25, 0xfffffe00, RZ, 0xc0, !PT ;  /* 0xfffffe0019197812 */ /* 0x000fe200078ec0ff */
[----:B-1----:R-:W-:Y:S01]  /*153d0*/  IMAD.IADD R3, R53, 0x1, -R24 ;  /* 0x0000000135037824 */ /* 0x002fe200078e0a18 */
[----:B------:R-:W-:-:S03]  /*153e0*/  LOP3.LUT R69, R69, 0xfffffffe, RZ, 0xc0, !PT ;  /* 0xfffffffe45457812 */ /* 0x000fc600078ec0ff */
[----:B------:R-:W-:Y:S01]  /*153f0*/  IMAD R225, R60, 0x400, R25 ;  /* 0x000004003ce17824 */ /* 0x000fe200078e0219 */
[-C--:B------:R-:W-:Y:S01]  /*15400*/  ISETP.GE.AND P4, PT, R6, R3.reuse, PT ;  /* 0x000000030600720c */ /* 0x080fe20003f86270 */
[----:B------:R-:W-:Y:S01]  /*15410*/  IMAD.IADD R69, R0, 0x1, -R69 ;  /* 0x0000000100457824 */ /* 0x000fe200078e0a45 */
[-C--:B------:R-:W-:Y:S02]  /*15420*/  ISETP.GE.AND P6, PT, R10, R3.reuse, PT ;  /* 0x000000030a00720c */ /* 0x080fe40003fc6270 */
[-C--:B------:R-:W-:Y:S02]  /*15430*/  ISETP.GE.AND P1, PT, R146, R3.reuse, PT ;  /* 0x000000039200720c */ /* 0x080fe40003f26270 */
[-C--:B------:R-:W-:Y:S02]  /*15440*/  ISETP.GE.AND P5, PT, R18, R3.reuse, PT ;  /* 0x000000031200720c */ /* 0x080fe40003fa6270 */
[-C--:B------:R-:W-:Y:S02]  /*15450*/  ISETP.GE.AND P3, PT, R6, R3.reuse, PT ;  /* 0x000000030600720c */ /* 0x080fe40003f66270 */
[----:B------:R-:W-:-:S03]  /*15460*/  ISETP.GE.AND P2, PT, R10, R3, PT ;  /* 0x000000030a00720c */ /* 0x000fc60003f46270 */
[----:B------:R-:W-:-:S04]  /*15470*/  @!P4 LEA R4, P0, R66, R230, 0x1 ;  /* 0x000000e64204c211 */ /* 0x000fc800078008ff */
[-C--:B------:R-:W-:Y:S01]  /*15480*/  @!P4 LEA.HI.X R5, R66, R231.reuse, R67, 0x1, P0 ;  /* 0x000000e74205c211 */ /* 0x080fe200000f0c43 */
[----:B------:R-:W-:Y:S01]  /*15490*/  @!PT LDS RZ, [RZ] ;  /* 0x00000000fffff984 */ /* 0x000fe20000000800 */
[----:B------:R-:W-:Y:S01]  /*154a0*/  @!PT LDS RZ, [RZ] ;  /* 0x00000000fffff984 */ /* 0x000fe20000000800 */
[----:B------:R-:W-:Y:S01]  /*154b0*/  @!PT LDS RZ, [RZ] ;  /* 0x00000000fffff984 */ /* 0x000fe20000000800 */
[----:B------:R-:W-:Y:S01]  /*154c0*/  @!P1 LDGSTS.E.BYPASS.LTC128B.128 [R237+0x8000], desc[UR6][R230.64] ;  /* 0x08000000e6ed9fae */ /* 0x000fe2000b901d46 */
[C---:B------:R-:W-:Y:S01]  /*154d0*/  @!P6 LEA R8, P0, R166.reuse, R230, 0x6 ;  /* 0x000000e6a608e211 */ /* 0x040fe200078030ff */
[----:B------:R-:W-:Y:S02]  /*154e0*/  @!P5 IMAD R2, R167, 0x60, RZ ;  /* 0x00000060a702d824 */ /* 0x000fe400078e02ff */
[----:B------:R-:W-:Y:S01]  /*154f0*/  @!P1 LDGSTS.E.BYPASS.LTC128B.128 [R237+0xa000], desc[UR6][R230.64+0x80] ;  /* 0x0a000080e6ed9fae */ /* 0x000fe2000b901d46 */
[C---:B------:R-:W-:Y:S01]  /*15500*/  @!P5 IMAD.WIDE.U32 R6, R166.reuse, 0x60, R230 ;  /* 0x00000060a606d825 */ /* 0x040fe200078e00e6 */
[----:B------:R-:W-:Y:S02]  /*15510*/  @!P6 LEA.HI.X R9, R166, R231, R167, 0x6, P0 ;  /* 0x000000e7a609e211 */ /* 0x000fe400000f34a7 */
[----:B------:R-:W-:Y:S01]  /*15520*/  @!P1 LDGSTS.E.BYPASS.LTC128B.128 [R237+0xc000], desc[UR6][R230.64+0x100] ;  /* 0x0c000100e6ed9fae */ /* 0x000fe2000b901d46 */
[----:B------:R-:W-:-:S02]  /*15530*/  @!P5 IMAD.IADD R11, R2, 0x1, R7 ;  /* 0x00000001020bd824 */ /* 0x000fc400078e0207 */
[----:B------:R-:W-:Y:S01]  /*15540*/  @!P5 IMAD.MOV.U32 R10, RZ, RZ, R6 ;  /* 0x000000ffff0ad224 */ /* 0x000fe200078e0006 */
[----:B------:R-:W-:Y:S01]  /*15550*/  @!P1 LDGSTS.E.BYPASS.LTC128B.128 [R237+0xe000], desc[UR6][R230.64+0x180] ;  /* 0x0e000180e6ed9fae */ /* 0x000fe2000b901d46 */
[----:B------:R-:W-:Y:S01]  /*15560*/  IMAD.SHL.U32 R2, R62, 0x40, RZ ;  /* 0x000000403e027824 */ /* 0x000fe200078e00ff */
[-C--:B------:R-:W-:Y:S02]  /*15570*/  ISETP.GE.AND P1, PT, R18, R3.reuse, PT ;  /* 0x000000031200720c */ /* 0x080fe40003f26270 */
[----:B------:R-:W-:Y:S04]  /*15580*/  @!P4 LDGSTS.E.BYPASS.LTC128B.128 [R237+0x8800], desc[UR6][R4.64] ;  /* 0x0880000004edcfae */ /* 0x000fe8000b901d46 */
[----:B------:R-:W-:Y:S04]  /*15590*/  @!P4 LDGSTS.E.BYPASS.LTC128B.128 [R237+0xa800], desc[UR6][R4.64+0x80] ;  /* 0x0a80008004edcfae */ /* 0x000fe8000b901d46 */
[----:B------:R-:W-:Y:S03]  /*155a0*/  @!P4 LDGSTS.E.BYPASS.LTC128B.128 [R237+0xc800], desc[UR6][R4.64+0x100] ;  /* 0x0c80010004edcfae */ /* 0x000fe6000b901d46 */
[----:B------:R-:W-:Y:S01]  /*155b0*/  @!P1 IMAD R0, R171, 0x60, RZ ;  /* 0x00000060ab009824 */ /* 0x000fe200078e02ff */
[----:B------:R1:W-:Y:S01]  /*155c0*/  @!P4 LDGSTS.E.BYPASS.LTC128B.128 [R237+0xe800], desc[UR6][R4.64+0x180] ;  /* 0x0e80018004edcfae */ /* 0x0003e2000b901d46 */
[C---:B------:R-:W-:Y:S01]  /*155d0*/  ISETP.GE.AND P4, PT, R146.reuse, R3, PT ;  /* 0x000000039200720c */ /* 0x040fe20003f86270 */
[----:B------:R-:W-:Y:S01]  /*155e0*/  IMAD.SHL.U32 R146, R146, 0x8, RZ ;  /* 0x0000000892927824 */ /* 0x000fe200078e00ff */
[----:B------:R-:W-:Y:S01]  /*155f0*/  LOP3.LUT R3, R2, 0x1c0, RZ, 0xc0, !PT ;  /* 0x000001c002037812 */ /* 0x000fe200078ec0ff */
[----:B------:R-:W-:Y:S01]  /*15600*/  @!P6 LDGSTS.E.BYPASS.LTC128B.128 [R237+0x9000], desc[UR6][R8.64] ;  /* 0x0900000008edefae */ /* 0x000fe2000b901d46 */
[----:B------:R-:W-:-:S02]  /*15610*/  IMAD.SHL.U32 R2, R68, 0x40, RZ ;  /* 0x0000004044027824 */ /* 0x000fc400078e00ff */
[----:B------:R-:W-:Y:S01]  /*15620*/  LOP3.LUT R146, R3, 0x8, R146, 0xf8, !PT ;  /* 0x0000000803927812 */ /* 0x000fe200078ef892 */
[----:B------:R-:W-:Y:S01]  /*15630*/  @!P6 LDGSTS.E.BYPASS.LTC128B.128 [R237+0xb000], desc[UR6][R8.64+0x80] ;  /* 0x0b00008008edefae */ /* 0x000fe2000b901d46 */
[----:B------:R-:W-:Y:S01]  /*15640*/  SHF.R.U32.HI R3, RZ, 0x3, R3 ;  /* 0x00000003ff037819 */ /* 0x000fe20000011603 */
[----:B------:R-:W-:Y:S01]  /*15650*/  @!P1 IMAD.WIDE.U32 R6, R170, 0x60, R242 ;  /* 0x00000060aa069825 */ /* 0x000fe200078e00f2 */
[----:B------:R-:W-:Y:S01]  /*15660*/  LOP3.LUT R2, R2, 0x1c0, RZ, 0xc0, !PT ;  /* 0x000001c002027812 */ /* 0x000fe200078ec0ff */
[----:B------:R-:W-:Y:S01]  /*15670*/  @!P6 LDGSTS.E.BYPASS.LTC128B.128 [R237+0xd000], desc[UR6][R8.64+0x100] ;  /* 0x0d00010008edefae */ /* 0x000fe2000b901d46 */
[----:B------:R-:W-:Y:S01]  /*15680*/  LOP3.LUT R224, R146, R3, RZ, 0x3c, !PT ;  /* 0x0000000392e07212 */ /* 0x000fe200078e3cff */
[----:B------:R-:W-:Y:S01]  /*15690*/  @!P1 IMAD.IADD R7, R0, 0x1, R7 ;  /* 0x0000000100079824 */ /* 0x000fe200078e0207 */
[----:B------:R-:W-:Y:S01]  /*156a0*/  SHF.R.U32.HI R3, RZ, 0x3, R2 ;  /* 0x00000003ff037819 */ /* 0x000fe20000011602 */
[----:B------:R2:W-:Y:S02]  /*156b0*/  @!P6 LDGSTS.E.BYPASS.LTC128B.128 [R237+0xf000], desc[UR6][R8.64+0x180] ;  /* 0x0f00018008edefae */ /* 0x0005e4000b901d46 */
[----:B------:R-:W-:-:S02]  /*156c0*/  IMAD R224, R69, 0x200, R224 ;  /* 0x0000020045e07824 */ /* 0x000fc400078e02e0 */
[----:B------:R-:W-:Y:S01]  /*156d0*/  @!P5 LDGSTS.E.BYPASS.LTC128B.128 [R237+0x9800], desc[UR6][R10.64] ;  /* 0x098000000aeddfae */ /* 0x000fe2000b901d46 */
[----:B------:R-:W-:-:S03]  /*156e0*/  IMAD.SHL.U32 R69, R69, 0x8, RZ ;  /* 0x0000000845457824 */ /* 0x000fc600078e00ff */
[----:B------:R-:W-:Y:S02]  /*156f0*/  @!P5 LDGSTS.E.BYPASS.LTC128B.128 [R237+0xb800], desc[UR6][R10.64+0x80] ;  /* 0x0b8000800aeddfae */ /* 0x000fe4000b901d46 */
[----:B------:R-:W-:Y:S02]  /*15700*/  LOP3.LUT R0, R2, 0x8, R69, 0xf8, !PT ;  /* 0x0000000802007812 */ /* 0x000fe400078ef845 */
[----:B------:R-:W-:Y:S01]  /*15710*/  @!P5 LDGSTS.E.BYPASS.LTC128B.128 [R237+0xd800], desc[UR6][R10.64+0x100] ;  /* 0x0d8001000aeddfae */ /* 0x000fe2000b901d46 */
[C---:B-1----:R-:W-:Y:S02]  /*15720*/  @!P3 LEA R4, P0, R63.reuse, R242, 0x1 ;  /* 0x000000f23f04b211 */ /* 0x042fe400078008ff */
[----:B------:R-:W-:Y:S01]  /*15730*/  LOP3.LUT R0, R0, R3, RZ, 0x3c, !PT ;  /* 0x0000000300007212 */ /* 0x000fe200078e3cff */
[----:B------:R-:W-:Y:S01]  /*15740*/  @!P5 LDGSTS.E.BYPASS.LTC128B.128 [R237+0xf800], desc[UR6][R10.64+0x180] ;  /* 0x0f8001800aeddfae */ /* 0x000fe2000b901d46 */
[----:B------:R-:W-:-:S03]  /*15750*/  @!P3 LEA.HI.X R5, R63, R243, R64, 0x1, P0 ;  /* 0x000000f33f05b211 */ /* 0x000fc600000f0c40 */
[----:B------:R-:W0:Y:S04]  /*15760*/  LDGDEPBAR ;  /* 0x00000000000079af */ /* 0x000e280000000000 */
[----:B------:R-:W3:Y:S01]  /*15770*/  LD.E R2, desc[UR6][R26.64+0x188] ;  /* 0x000188061a027980 */ /* 0x000ee2000c101900 */
[----:B--2---:R-:W-:-:S04]  /*15780*/  @!P2 LEA R8, P0, R170, R242, 0x6 ;  /* 0x000000f2aa08a211 */ /* 0x004fc800078030ff */
[----:B------:R-:W-:Y:S01]  /*15790*/  @!P2 LEA.HI.X R9, R170, R243, R171, 0x6, P0 ;  /* 0x000000f3aa09a211 */ /* 0x000fe200000f34ab */
        /* <DEDUP_REMOVED lines=50> */
[----:B------:R-:W2:Y:S01]  /*15ac0*/  LDSM.16.M88.4 R32, [R224+0x8000] ;  /* 0x00800000e020783b */ /* 0x000ea20000000200 */
[----:B------:R-:W-:Y:S01]  /*15ad0*/  R2P PR, R62, 0x6 ;  /* 0x000000063e007804 */ /* 0x000fe20000000000 */
[----:B------:R-:W-:-:S02]  /*15ae0*/  VIADD R3, R224, 0x8000 ;  /* 0x00008000e0037836 */ /* 0x000fc40000000000 */
[----:B------:R-:W-:Y:S01]  /*15af0*/  VIADD R222, R224, 0x8020 ;  /* 0x00008020e0de7836 */ /* 0x000fe20000000000 */
[----:B----4-:R-:W4:Y:S01]  /*15b00*/  LDSM.16.M88.4 R40, [R224+0x8800] ;  /* 0x00880000e028783b */ /* 0x010f220000000200 */
[----:B------:R-:W-:-:S03]  /*15b10*/  IMAD R223, R54, 0x2, R225 ;  /* 0x0000000236df7824 */ /* 0x000fc600078e02e1 */
[----:B------:R-:W4:Y:S04]  /*15b20*/  LDSM.16.M88.4 R84, [R224+0x9000] ;  /* 0x00900000e054783b */ /* 0x000f280000000200 */
[----:B---3--:R-:W-:Y:S01]  /*15b30*/  LDSM.16.M88.4 R16, [R223] ;  /* 0x00000000df10783b */ /* 0x008fe20000000200 */
[----:B------:R-:W-:-:S03]  /*15b40*/  @P1 VIADD R222, R3, 0xffffffe0 ;  /* 0xffffffe003de1836 */ /* 0x000fc60000000000 */
[----:B-----5:R-:W-:Y:S04]  /*15b50*/  LDSM.16.M88.4 R12, [R224+0x9800] ;  /* 0x00980000e00c783b */ /* 0x020fe80000000200 */
[----:B------:R-:W3:Y:S01]  /*15b60*/  LDSM.16.M88.4 R92, [R222] ;  /* 0x00000000de5c783b */ /* 0x000ee20000000200 */
[----:B------:R-:W-:Y:S02]  /*15b70*/  IMAD.MOV.U32 R3, RZ, RZ, 0x40 ;  /* 0x00000040ff037424 */ /* 0x000fe400078e00ff */
[----:B------:R-:W-:Y:S01]  /*15b80*/  IMAD R221, R52, 0x2, R225 ;  /* 0x0000000234dd7824 */ /* 0x000fe200078e02e1 */
[----:B------:R-:W-:Y:S02]  /*15b90*/  LDSM.16.M88.4 R48, [R222+0x800] ;  /* 0x00080000de30783b */ /* 0x000fe40000000200 */
[----:B------:R-:W-:-:S02]  /*15ba0*/  SEL R3, R3, 0xffffffc0, !P2 ;  /* 0xffffffc003037807 */ /* 0x000fc40005000000 */
[----:B------:R-:W-:Y:S03]  /*15bb0*/  LDSM.16.M88.4 R76, [R221] ;  /* 0x00000000dd4c783b */ /* 0x000fe60000000200 */
[----:B------:R-:W-:Y:S01]  /*15bc0*/  IMAD.IADD R219, R224, 0x1, R3 ;  /* 0x00000001e0db7824 */ /* 0x000fe200078e0203 */
[----:B-1----:R-:W-:Y:S04]  /*15bd0*/  LDSM.16.M88.4 R4, [R222+0x1000] ;  /* 0x00100000de04783b */ /* 0x002fe80000000200 */
[----:B------:R-:W1:Y:S01]  /*15be0*/  LDSM.16.M88.4 R36, [R219+0x8000] ;  /* 0x00800000db24783b */ /* 0x000e620000000200 */
[----:B--2---:R-:W-:Y:S03]  /*15bf0*/  HMMA.16816.F32.BF16 R20, R68, R32, RZ ;  /* 0x000000204414723c */ /* 0x004fe600000418ff */
[----:B------:R-:W2:Y:S01]  /*15c00*/  LDSM.16.M88.4 R88, [R222+0x1800] ;  /* 0x00180000de58783b */ /* 0x000ea20000000200 */
[----:B------:R-:W-:-:S02]  /*15c10*/  IMAD R220, R52, 0x2, R223 ;  /* 0x0000000234dc7824 */ /* 0x000fc400078e02df */
[----:B------:R-:W-:Y:S01]  /*15c20*/  IMAD.IADD R215, R3, 0x1, R222 ;  /* 0x0000000103d77824 */ /* 0x000fe200078e02de */
[----:B------:R-:W-:Y:S01]  /*15c30*/  LDSM.16.M88.4 R28, [R219+0x8800] ;  /* 0x00880000db1c783b */ /* 0x000fe20000000200 */
[C---:B------:R-:W-:Y:S03]  /*15c40*/  HMMA.16816.F32.BF16 R32, R68.reuse, R34, RZ ;  /* 0x000000224420723c */ /* 0x040fe600000418ff */
[----:B------:R-:W-:Y:S03]  /*15c50*/  LDSM.16.M88.4 R56, [R215] ;  /* 0x00000000d738783b */ /* 0x000fe60000000200 */
[C---:B----4-:R-:W-:Y:S01]  /*15c60*/  HMMA.16816.F32.BF16 R44, R68.reuse, R40, RZ ;  /* 0x00000028442c723c */ /* 0x050fe200000418ff */
[----:B------:R-:W-:Y:S04]  /*15c70*/  LDSM.16.M88.4 R8, [R219+0x9000] ;  /* 0x00900000db08783b */ /* 0x000fe80000000200 */
[----:B------:R-:W-:Y:S01]  /*15c80*/  LDSM.16.M88.4 R72, [R219+0x9800] ;  /* 0x00980000db48783b */ /* 0x000fe20000000200 */
[----:B------:R-:W-:Y:S03]  /*15c90*/  HMMA.16816.F32.BF16 R64, R68, R84, RZ ;  /* 0x000000544440723c */ /* 0x000fe600000418ff */
[----:B------:R-:W-:Y:S03]  /*15ca0*/  LDSM.16.M88.4 R96, [R224+0xa000] ;  /* 0x00a00000e060783b */ /* 0x000fe60000000200 */
[C---:B---3--:R-:W-:Y:S01]  /*15cb0*/  HMMA.16816.F32.BF16 R20, R16.reuse, R92, R20 ;  /* 0x0000005c1014723c */ /* 0x048fe20000041814 */
[----:B------:R-:W3:Y:S04]  /*15cc0*/  LD.E R3, desc[UR6][R26.64+0x18c] ;  /* 0x00018c061a037980 */ /* 0x000ee8000c101900 */
[----:B------:R-:W-:Y:S01]  /*15cd0*/  LDSM.16.M88.4 R104, [R215+0x4800] ;  /* 0x00480000d768783b */ /* 0x000fe20000000200 */
[----:B------:R-:W-:Y:S03]  /*15ce0*/  HMMA.16816.F32.BF16 R32, R16, R94, R32 ;  /* 0x0000005e1020723c */ /* 0x000fe60000041820 */
[----:B------:R-:W-:Y:S03]  /*15cf0*/  LDSM.16.M88.4 R92, [R222+0x2000] ;  /* 0x00200000de5c783b */ /* 0x000fe60000000200 */
[----:B------:R-:W-:Y:S01]  /*15d00*/  HMMA.16816.F32.BF16 R40, R68, R42, RZ ;  /* 0x0000002a4428723c */ /* 0x000fe200000418ff */
[----:B------:R-:W-:Y:S01]  /*15d10*/  LDSM.16.M88.4 R100, [R222+0x6000] ;  /* 0x00600000de64783b */ /* 0x000fe20000000200 */
[----:B------:R-:W-:-:S03]  /*15d20*/  LOP3.LUT R0, R0, R25, RZ, 0xfc, !PT ;  /* 0x0000001900007212 */ /* 0x000fc600078efcff */
[----:B------:R-:W0:Y:S01]  /*15d30*/  LDGDEPBAR ;  /* 0x00000000000079af */ /* 0x000e220000000000 */
[C---:B------:R-:W-:Y:S06]  /*15d40*/  HMMA.16816.F32.BF16 R84, R68.reuse, R86, RZ ;  /* 0x000000564454723c */ /* 0x040fec00000418ff */
[C---:B------:R-:W-:Y:S06]  /*15d50*/  HMMA.16816.F32.BF16 R80, R68.reuse, R12, RZ ;  /* 0x0000000c4450723c */ /* 0x040fec00000418ff */
[----:B------:R-:W-:Y:S01]  /*15d60*/  HMMA.16816.F32.BF16 R68, R68, R14, RZ ;  /* 0x0000000e4444723c */ /* 0x000fe200000418ff */
[----:B------:R-:W4:Y:S05]  /*15d70*/  LDSM.16.M88.4 R12, [R220] ;  /* 0x00000000dc0c783b */ /* 0x000f2a0000000200 */
[C---:B-1----:R-:W-:Y:S06]  /*15d80*/  HMMA.16816.F32.BF16 R20, R76.reuse, R36, R20 ;  /* 0x000000244c14723c */ /* 0x042fec0000041814 */
[----:B------:R-:W-:Y:S01]  /*15d90*/  HMMA.16816.F32.BF16 R32, R76, R38, R32 ;  /* 0x000000264c20723c */ /* 0x000fe20000041820 */
[----:B------:R-:W-:Y:S05]  /*15da0*/  LDSM.16.M88.4 R36, [R224+0xb000] ;  /* 0x00b00000e024783b */ /* 0x000fea0000000200 */
[C---:B------:R-:W-:Y:S06]  /*15db0*/  HMMA.16816.F32.BF16 R44, R16.reuse, R48, R44 ;  /* 0x00000030102c723c */ /* 0x040fec000004182c */
        /* <DEDUP_REMOVED lines=8> */
[----:B------:R-:W-:Y:S01]  /*15e40*/  LDSM.16.M88.4 R88, [R221+0x2000] ;  /* 0x00200000dd58783b */ /* 0x000fe20000000200 */
[C---:B----4-:R-:W-:Y:S06]  /*15e50*/  HMMA.16816.F32.BF16 R20, R12.reuse, R56, R20 ;  /* 0x000000380c14723c */ /* 0x050fec0000041814 */
        /* <DEDUP_REMOVED lines=10> */
[----:B------:R-:W2:Y:S04]  /*15f00*/  LDSM.16.M88.4 R16, [R223+0x2000] ;  /* 0x00200000df10783b */ /* 0x000ea80000000200 */
[----:B------:R-:W-:Y:S01]  /*15f10*/  LDSM.16.M88.4 R72, [R224+0xb800] ;  /* 0x00b80000e048783b */ /* 0x000fe20000000200 */
        /* <DEDUP_REMOVED lines=8> */
[----:B------:R-:W4:Y:S05]  /*15fa0*/  LDSM.16.M88.4 R4, [R222+0x3000] ;  /* 0x00300000de04783b */ /* 0x000f2a0000000200 */
        /* <DEDUP_REMOVED lines=8> */
[C---:B------:R-:W-:Y:S01]  /*16030*/  HMMA.16816.F32.BF16 R84, R68.reuse, R38, R84 ;  /* 0x000000264454723c */ /* 0x040fe20000041854 */
[----:B------:R-:W2:Y:S05]  /*16040*/  LDSM.16.M88.4 R36, [R220+0x2000] ;  /* 0x00200000dc24783b */ /* 0x000eaa0000000200 */
        /* <DEDUP_REMOVED lines=28> */
[----:B------:R-:W3:Y:S05]  /*16210*/  LDSM.16.M88.4 R12, [R224+0xc800] ;  /* 0x00c80000e00c783b */ /* 0x000eea0000000200 */
[C---:B-1----:R-:W-:Y:S06]  /*16220*/  HMMA.16816.F32.BF16 R20, R4.reuse, R72, R20 ;  /* 0x000000480414723c */ /* 0x042fec0000041814 */
        /* <DEDUP_REMOVED lines=8> */
[----:B------:R-:W1:Y:S05]  /*162b0*/  LDSM.16.M88.4 R68, [R219+0xc000] ;  /* 0x00c00000db44783b */ /* 0x000e6a0000000200 */
[C---:B----4-:R-:W-:Y:S06]  /*162c0*/  HMMA.16816.F32.BF16 R44, R36.reuse, R56, R44 ;  /* 0x00000038242c723c */ /* 0x050fec000004182c */
[----:B------:R-:W-:Y:S01]  /*162d0*/  HMMA.16816.F32.BF16 R40, R36, R58, R40 ;  /* 0x0000003a2428723c */ /* 0x000fe20000041828 */
[----:B------:R-:W4:Y:S05]  /*162e0*/  LDSM.16.M88.4 R56, [R224+0xd800] ;  /* 0x00d80000e038783b */ /* 0x000f2a0000000200 */
[C---:B--2---:R-:W-:Y:S06]  /*162f0*/  HMMA.16816.F32.BF16 R20, R8.reuse, R16, R20 ;  /* 0x000000100814723c */ /* 0x044fec0000041814 */
[----:B------:R-:W-:Y:S01]  /*16300*/  HMMA.16816.F32.BF16 R32, R8, R18, R32 ;  /* 0x000000120820723c */ /* 0x000fe20000041820 */
[----:B------:R-:W-:Y:S05]  /*16310*/  LDSM.16.M88.4 R16, [R219+0xc800] ;  /* 0x00c80000db10783b */ /* 0x000fea0000000200 */
[C---:B------:R-:W-:Y:S06]  /*16320*/  HMMA.16816.F32.BF16 R80, R36.reuse, R48, R80 ;  /* 0x000000302450723c */ /* 0x040fec0000041850 */
[----:B------:R-:W-:Y:S01]  /*16330*/  HMMA.16816.F32.BF16 R76, R36, R50, R76 ;  /* 0x00000032244c723c */ /* 0x000fe2000004184c */
[----:B------:R-:W2:Y:S04]  /*16340*/  LDSM.16.M88.4 R48, [R222+0x4800] ;  /* 0x00480000de30783b */ /* 0x000ea80000000200 */
[----:B------:R-:W2:Y:S01]  /*16350*/  LDSM.16.M88.4 R36, [R215+0x4000] ;  /* 0x00400000d724783b */ /* 0x000ea20000000200 */
[C---:B---3--:R-:W-:Y:S06]  /*16360*/  HMMA.16816.F32.BF16 R44, R4.reuse, R12, R44 ;  /* 0x0000000c042c723c */ /* 0x048fec000004182c */
[----:B------:R-:W-:Y:S01]  /*16370*/  HMMA.16816.F32.BF16 R40, R4, R14, R40 ;  /* 0x0000000e0428723c */ /* 0x000fe20000041828 */
[----:B------:R-:W3:Y:S05]  /*16380*/  LDSM.16.M88.4 R12, [R222+0x5000] ;  /* 0x00500000de0c783b */ /* 0x000eea0000000200 */
[C---:B-1----:R-:W-:Y:S06]  /*16390*/  HMMA.16816.F32.BF16 R20, R92.reuse, R68, R20 ;  /* 0x000000445c14723c */ /* 0x042fec0000041814 */
[----:B------:R-:W-:Y:S01]  /*163a0*/  HMMA.16816.F32.BF16 R32, R92, R70, R32 ;  /* 0x000000465c20723c */ /* 0x000fe20000041820 */
[----:B------:R-:W-:Y:S05]  /*163b0*/  LDSM.16.M88.4 R68, [R215+0x5000] ;  /* 0x00500000d744783b */ /* 0x000fea0000000200 */
[C---:B------:R-:W-:Y:S06]  /*163c0*/  HMMA.16816.F32.BF16 R64, R4.reuse, R28, R64 ;  /* 0x0000001c0440723c */ /* 0x040fec0000041840 */
[C---:B------:R-:W-:Y:S01]  /*163d0*/  HMMA.16816.F32.BF16 R84, R4.reuse, R30, R84 ;  /* 0x0000001e0454723c */ /* 0x040fe20000041854 */
[----:B------:R-:W-:Y:S05]  /*163e0*/  LDSM.16.M88.4 R28, [R222+0x5800] ;  /* 0x00580000de1c783b */ /* 0x000fea0000000200 */
[C---:B----4-:R-:W-:Y:S06]  /*163f0*/  HMMA.16816.F32.BF16 R80, R4.reuse, R56, R80 ;  /* 0x000000380450723c */ /* 0x050fec0000041850 */
[----:B------:R-:W-:Y:S01]  /*16400*/  HMMA.16816.F32.BF16 R76, R4, R58, R76 ;  /* 0x0000003a044c723c */ /* 0x000fe2000004184c */
[----:B------:R-:W-:Y:S04]  /*16410*/  LDSM.16.M88.4 R56, [R225+0x6000] ;  /* 0x00600000e138783b */ /* 0x000fe80000000200 */
[----:B------:R-:W1:Y:S01]  /*16420*/  LDSM.16.M88.4 R4, [R224+0xe000] ;  /* 0x00e00000e004783b */ /* 0x000e620000000200 */
[C---:B--2---:R-:W-:Y:S06]  /*16430*/  HMMA.16816.F32.BF16 R44, R8.reuse, R48, R44 ;  /* 0x00000030082c723c */ /* 0x044fec000004182c */
[----:B------:R-:W-:Y:S01]  /*16440*/  HMMA.16816.F32.BF16 R40, R8, R50, R40 ;  /* 0x000000320828723c */ /* 0x000fe20000041828 */
[----:B------:R-:W-:Y:S05]  /*16450*/  LDSM.16.M88.4 R48, [R224+0xe800] ;  /* 0x00e80000e030783b */ /* 0x000fea0000000200 */
[C---:B------:R-:W-:Y:S06]  /*16460*/  HMMA.16816.F32.BF16 R20, R72.reuse, R36, R20 ;  /* 0x000000244814723c */ /* 0x040fec0000041814 */
[----:B------:R-:W-:Y:S01]  /*16470*/  HMMA.16816.F32.BF16 R32, R72, R38, R32 ;  /* 0x000000264820723c */ /* 0x000fe20000041820 */
[----:B------:R-:W-:Y:S05]  /*16480*/  LDSM.16.M88.4 R36, [R222+0x6800] ;  /* 0x00680000de24783b */ /* 0x000fea0000000200 */
[C---:B---3--:R-:W-:Y:S06]  /*16490*/  HMMA.16816.F32.BF16 R64, R8.reuse, R12, R64 ;  /* 0x0000000c0840723c */ /* 0x048fec0000041840 */
[----:B------:R-:W-:Y:S01]  /*164a0*/  HMMA.16816.F32.BF16 R84, R8, R14, R84 ;  /* 0x0000000e0854723c */ /* 0x000fe20000041854 */
[----:B------:R-:W2:Y:S05]  /*164b0*/  LDSM.16.M88.4 R12, [R223+0x6000] ;  /* 0x00600000df0c783b */ /* 0x000eaa0000000200 */
[----:B------:R-:W-:Y:S06]  /*164c0*/  HMMA.16816.F32.BF16 R44, R92, R16, R44 ;  /* 0x000000105c2c723c */ /* 0x000fec000004182c */
[----:B-1----:R-:W-:Y:S06]  /*164d0*/  HMMA.16816.F32.BF16 R20, R56, R4, R20 ;  /* 0x000000043814723c */ /* 0x002fec0000041814 */
[----:B------:R-:W-:Y:S01]  /*164e0*/  HMMA.16816.F32.BF16 R40, R92, R18, R40 ;  /* 0x000000125c28723c */ /* 0x000fe20000041828 */
[----:B------:R-:W-:Y:S05]  /*164f0*/  LDSM.16.M88.4 R16, [R215+0x6000] ;  /* 0x00600000d710783b */ /* 0x000fea0000000200 */
[----:B------:R-:W-:Y:S01]  /*16500*/  HMMA.16816.F32.BF16 R32, R56, R6, R32 ;  /* 0x000000063820723c */ /* 0x000fe20000041820 */
[----:B------:R-:W-:Y:S05]  /*16510*/  LDSM.16.M88.4 R4, [R220+0x6000] ;  /* 0x00600000dc04783b */ /* 0x000fea0000000200 */
[C---:B------:R-:W-:Y:S06]  /*16520*/  HMMA.16816.F32.BF16 R80, R8.reuse, R28, R80 ;  /* 0x0000001c0850723c */ /* 0x040fec0000041850 */
[----:B------:R-:W-:Y:S01]  /*16530*/  HMMA.16816.F32.BF16 R76, R8, R30, R76 ;  /* 0x0000001e084c723c */ /* 0x000fe2000004184c */
[----:B------:R-:W-:Y:S04]  /*16540*/  LDSM.16.M88.4 R8, [R221+0x6000] ;  /* 0x00600000dd08783b */ /* 0x000fe80000000200 */
[----:B------:R-:W1:Y:S01]  /*16550*/  LDSM.16.M88.4 R28, [R219+0xe000] ;  /* 0x00e00000db1c783b */ /* 0x000e620000000200 */
[----:B------:R-:W-:Y:S06]  /*16560*/  HMMA.16816.F32.BF16 R44, R72, R104, R44 ;  /* 0x00000068482c723c */ /* 0x000fec000004182c */
[----:B--2---:R-:W-:Y:S06]  /*16570*/  HMMA.16816.F32.BF16 R20, R12, R100, R20 ;  /* 0x000000640c14723c */ /* 0x004fec0000041814 */
[----:B------:R-:W-:Y:S06]  /*16580*/  HMMA.16816.F32.BF16 R40, R72, R106, R40 ;  /* 0x0000006a4828723c */ /* 0x000fec0000041828 */
[----:B------:R-:W-:Y:S06]  /*16590*/  HMMA.16816.F32.BF16 R32, R12, R102, R32 ;  /* 0x000000660c20723c */ /* 0x000fec0000041820 */
[----:B------:R-:W-:Y:S06]  /*165a0*/  HMMA.16816.F32.BF16 R44, R56, R48, R44 ;  /* 0x00000030382c723c */ /* 0x000fec000004182c */
[----:B------:R-:W-:Y:S06]  /*165b0*/  HMMA.16816.F32.BF16 R64, R92, R96, R64 ;  /* 0x000000605c40723c */ /* 0x000fec0000041840 */
[----:B------:R-:W-:Y:S01]  /*165c0*/  HMMA.16816.F32.BF16 R40, R56, R50, R40 ;  /* 0x000000323828723c */ /* 0x000fe20000041828 */
[----:B------:R-:W-:Y:S05]  /*165d0*/  LDSM.16.M88.4 R48, [R222+0x7000] ;  /* 0x00700000de30783b */ /* 0x000fea0000000200 */
[C---:B-1----:R-:W-:Y:S06]  /*165e0*/  HMMA.16816.F32.BF16 R20, R8.reuse, R28, R20 ;  /* 0x0000001c0814723c */ /* 0x042fec0000041814 */
[----:B------:R-:W-:Y:S01]  /*165f0*/  HMMA.16816.F32.BF16 R32, R8, R30, R32 ;  /* 0x0000001e0820723c */ /* 0x000fe20000041820 */
[----:B------:R-:W-:Y:S05]  /*16600*/  LDSM.16.M88.4 R28, [R215+0x6800] ;  /* 0x00680000d71c783b */ /* 0x000fea0000000200 */
[----:B------:R-:W-:Y:S01]  /*16610*/  HMMA.16816.F32.BF16 R96, R92, R98, R84 ;  /* 0x000000625c60723c */ /* 0x000fe20000041854 */
[----:B------:R-:W1:Y:S05]  /*16620*/  LDSM.16.M88.4 R84, [R219+0xe800] ;  /* 0x00e80000db54783b */ /* 0x000e6a0000000200 */
[----:B------:R-:W-:Y:S06]  /*16630*/  HMMA.16816.F32.BF16 R44, R12, R36, R44 ;  /* 0x000000240c2c723c */ /* 0x000fec000004182c */
[----:B------:R-:W-:Y:S06]  /*16640*/  HMMA.16816.F32.BF16 R20, R4, R16, R20 ;  /* 0x000000100414723c */ /* 0x000fec0000041814 */
[----:B------:R-:W-:Y:S01]  /*16650*/  HMMA.16816.F32.BF16 R40, R12, R38, R40 ;  /* 0x000000260c28723c */ /* 0x000fe20000041828 */
[----:B------:R-:W-:Y:S05]  /*16660*/  LDSM.16.M88.4 R36, [R219+0xf000] ;  /* 0x00f00000db24783b */ /* 0x000fea0000000200 */
[----:B------:R-:W-:Y:S01]  /*16670*/  HMMA.16816.F32.BF16 R32, R4, R18, R32 ;  /* 0x000000120420723c */ /* 0x000fe20000041820 */
[----:B------:R-:W2:Y:S05]  /*16680*/  LDSM.16.M88.4 R16, [R215+0x5800] ;  /* 0x00580000d710783b */ /* 0x000eaa0000000200 */
[C---:B------:R-:W-:Y:S01]  /*16690*/  HMMA.16816.F32.BF16 R100, R92.reuse, R88, R80 ;  /* 0x000000585c64723c */ /* 0x040fe20000041850 */
[----:B------:R-:W3:Y:S05]  /*166a0*/  LDSM.16.M88.4 R80, [R224+0xf000] ;  /* 0x00f00000e050783b */ /* 0x000eea0000000200 */
[----:B------:R-:W-:Y:S06]  /*166b0*/  HMMA.16816.F32.BF16 R76, R92, R90, R76 ;  /* 0x0000005a5c4c723c */ /* 0x000fec000004184c */
[C---:B------:R-:W-:Y:S06]  /*166c0*/  HMMA.16816.F32.BF16 R64, R72.reuse, R68, R64 ;  /* 0x000000444840723c */ /* 0x040fec0000041840 */
[----:B------:R-:W-:Y:S01]  /*166d0*/  HMMA.16816.F32.BF16 R96, R72, R70, R96 ;  /* 0x000000464860723c */ /* 0x000fe20000041860 */
[----:B------:R-:W4:Y:S05]  /*166e0*/  LDSM.16.M88.4 R68, [R224+0xf800] ;  /* 0x00f80000e044783b */ /* 0x000f2a0000000200 */
[C---:B-1----:R-:W-:Y:S06]  /*166f0*/  HMMA.16816.F32.BF16 R44, R8.reuse, R84, R44 ;  /* 0x00000054082c723c */ /* 0x042fec000004182c */
[----:B------:R-:W-:Y:S06]  /*16700*/  HMMA.16816.F32.BF16 R40, R8, R86, R40 ;  /* 0x000000560828723c */ /* 0x000fec0000041828 */
[C---:B--2---:R-:W-:Y:S06]  /*16710*/  HMMA.16816.F32.BF16 R100, R72.reuse, R16, R100 ;  /* 0x000000104864723c */ /* 0x044fec0000041864 */
[----:B------:R-:W-:Y:S01]  /*16720*/  HMMA.16816.F32.BF16 R76, R72, R18, R76 ;  /* 0x00000012484c723c */ /* 0x000fe2000004184c */
[----:B------:R-:W-:Y:S01]  /*16730*/  FMUL.FTZ R32, R32, R3 ;  /* 0x0000000320207220 */ /* 0x000fe20000410000 */
[----:B------:R-:W-:Y:S04]  /*16740*/  LDSM.16.M88.4 R16, [R219+0xf800] ;  /* 0x00f80000db10783b */ /* 0x000fe80000000200 */
[C---:B---3--:R-:W-:Y:S06]  /*16750*/  HMMA.16816.F32.BF16 R64, R56.reuse, R80, R64 ;  /* 0x000000503840723c */ /* 0x048fec0000041840 */
[----:B------:R-:W-:Y:S06]  /*16760*/  HMMA.16816.F32.BF16 R96, R56, R82, R96 ;  /* 0x000000523860723c */ /* 0x000fec0000041860 */
[C---:B------:R-:W-:Y:S06]  /*16770*/  HMMA.16816.F32.BF16 R44, R4.reuse, R28, R44 ;  /* 0x0000001c042c723c */ /* 0x040fec000004182c */
[----:B------:R-:W-:Y:S01]  /*16780*/  HMMA.16816.F32.BF16 R40, R4, R30, R40 ;  /* 0x0000001e0428723c */ /* 0x000fe20000041828 */
[----:B------:R-:W1:Y:S01]  /*16790*/  LDSM.16.M88.4 R28, [R222+0x7800] ;  /* 0x00780000de1c783b */ /* 0x000e620000000200 */
[----:B------:R2:W-:Y:S03]  /*167a0*/  MUFU.TANH R62, R32 ;  /* 0x00000020003e7308 */ /* 0x0005e60000002400 */
[----:B------:R-:W3:Y:S01]  /*167b0*/  LDSM.16.M88.4 R80, [R215+0x7000] ;  /* 0x00700000d750783b */ /* 0x000ee20000000200 */
[C---:B----4-:R-:W-:Y:S06]  /*167c0*/  HMMA.16816.F32.BF16 R100, R56.reuse, R68, R100 ;  /* 0x000000443864723c */ /* 0x050fec0000041864 */
[----:B------:R-:W-:Y:S06]  /*167d0*/  HMMA.16816.F32.BF16 R76, R56, R70, R76 ;  /* 0x00000046384c723c */ /* 0x000fec000004184c */
[----:B------:R-:W-:Y:S01]  /*167e0*/  HMMA.16816.F32.BF16 R64, R12, R48, R64 ;  /* 0x000000300c40723c */ /* 0x000fe20000041840 */
[----:B--2---:R-:W-:-:S05]  /*167f0*/  SHF.R.S32.HI R32, RZ, 0x1f, R55 ;  /* 0x0000001fff207819 */ /* 0x004fca0000011437 */
[----:B------:R-:W-:Y:S01]  /*16800*/  HMMA.16816.F32.BF16 R96, R12, R50, R96 ;  /* 0x000000320c60723c */ /* 0x000fe20000041860 */
[----:B------:R-:W-:-:S04]  /*16810*/  LEA.HI R32, R32, R55, RZ, 0x5 ;  /* 0x0000003720207211 */ /* 0x000fc800078f28ff */
[----:B------:R-:W-:Y:S01]  /*16820*/  LOP3.LUT R32, R32, 0xffffffe0, RZ, 0xc0, !PT ;  /* 0xffffffe020207812 */ /* 0x000fe200078ec0ff */
[----:B------:R-:W-:-:S04]  /*16830*/  FMUL.FTZ R33, R33, R3 ;  /* 0x0000000321217220 */ /* 0x000fc80000410000 */
[----:B------:R-:W-:Y:S01]  /*16840*/  IMAD.IADD R32, R55, 0x1, -R32 ;  /* 0x0000000137207824 */ /* 0x000fe200078e0a20 */
[----:B------:R2:W-:Y:S01]  /*16850*/  MUFU.TANH R48, R33 ;  /* 0x0000002100307308 */ /* 0x0005e20000002400 */
[-C--:B------:R-:W-:Y:S01]  /*16860*/  FMUL.FTZ R34, R34, R3.reuse ;  /* 0x0000000322227220 */ /* 0x080fe20000410000 */
[----:B------:R-:W-:Y:S01]  /*16870*/  FMUL.FTZ R35, R35, R3 ;  /* 0x0000000323237220 */ /* 0x000fe20000410000 */
[C---:B-1----:R-:W-:Y:S06]  /*16880*/  HMMA.16816.F32.BF16 R100, R12.reuse, R28, R100 ;  /* 0x0000001c0c64723c */ /* 0x042fec0000041864 */
[----:B------:R-:W-:Y:S01]  /*16890*/  HMMA.16816.F32.BF16 R76, R12, R30, R76 ;  /* 0x0000001e0c4c723c */ /* 0x000fe2000004184c */
[----:B--2---:R-:W-:-:S05]  /*168a0*/  SHF.R.S32.HI R33, RZ, 0x1f, R32 ;  /* 0x0000001fff217819 */ /* 0x004fca0000011420 */
[C---:B------:R-:W-:Y:S01]  /*168b0*/  HMMA.16816.F32.BF16 R64, R8.reuse, R36, R64 ;  /* 0x000000240840723c */ /* 0x040fe20000041840 */
[----:B------:R-:W-:Y:S01]  /*168c0*/  LEA.HI R33, R33, R32, RZ, 0x2 ;  /* 0x0000002021217211 */ /* 0x000fe200078f10ff */
[----:B------:R-:W-:Y:S04]  /*168d0*/  MUFU.TANH R49, R34 ;  /* 0x0000002200317308 */ /* 0x000fe80000002400 */
[----:B------:R-:W-:Y:S04]  /*168e0*/  HMMA.16816.F32.BF16 R96, R8, R38, R96 ;  /* 0x000000260860723c */ /* 0x000fe80000041860 */
[----:B------:R1:W-:Y:S03]  /*168f0*/  MUFU.TANH R63, R35 ;  /* 0x00000023003f7308 */ /* 0x0003e60000002400 */
[----:B------:R-:W-:-:S02]  /*16900*/  SHF.R.S32.HI R39, RZ, 0x2, R33 ;  /* 0x00000002ff277819 */ /* 0x000fc40000011421 */
[----:B-1----:R-:W1:Y:S01]  /*16910*/  LDSM.16.M88.4 R32, [R215+0x7800] ;  /* 0x00780000d720783b */ /* 0x002e620000000200 */
[----:B------:R-:W-:Y:S02]  /*16920*/  HMMA.16816.F32.BF16 R100, R8, R16, R100 ;  /* 0x000000100864723c */ /* 0x000fe40000041864 */
[----:B------:R-:W-:-:S04]  /*16930*/  IMAD R60, R60, 0x10, R39 ;  /* 0x000000103c3c7824 */ /* 0x000fc800078e0227 */
[----:B------:R-:W-:Y:S01]  /*16940*/  HMMA.16816.F32.BF16 R76, R8, R18, R76 ;  /* 0x00000012084c723c */ /* 0x000fe2000004184c */
[----:B------:R-:W-:Y:S02]  /*16950*/  IMAD.SHL.U32 R55, R55, 0x2, RZ ;  /* 0x0000000237377824 */ /* 0x000fe400078e00ff */
[-C--:B------:R-:W-:Y:S01]  /*16960*/  FMUL.FTZ R21, R21, R3.reuse ;  /* 0x0000000315157220 */ /* 0x080fe20000410000 */
[----:B------:R-:W-:Y:S01]  /*16970*/  IADD3 R61, R60, 0x1, R61 ;  /* 0x000000013c3d7810 */ /* 0x000fe20007ffe03d */
[-C--:B------:R-:W-:Y:S01]  /*16980*/  FMUL.FTZ R42, R42, R3.reuse ;  /* 0x000000032a2a7220 */ /* 0x080fe20000410000 */
[----:B------:R-:W-:Y:S01]  /*16990*/  FMUL.FTZ R23, R23, R3 ;  /* 0x0000000317177220 */ /* 0x000fe20000410000 */
[C---:B---3--:R-:W-:Y:S01]  /*169a0*/  HMMA.16816.F32.BF16 R64, R4.reuse, R80, R64 ;  /* 0x000000500440723c */ /* 0x048fe20000041840 */
[----:B------:R-:W-:Y:S01]  /*169b0*/  IADD3 R61, R53, R61, -R236 ;  /* 0x0000003d353d7210 */ /* 0x000fe20007ffe8ec */
[-C--:B------:R-:W-:Y:S01]  /*169c0*/  FMUL.FTZ R44, R44, R3.reuse ;  /* 0x000000032c2c7220 */ /* 0x080fe20000410000 */
[----:B------:R-:W-:Y:S01]  /*169d0*/  LOP3.LUT R25, R55, 0x6, RZ, 0xc0, !PT ;  /* 0x0000000637197812 */ /* 0x000fe200078ec0ff */
[----:B------:R-:W2:Y:S01]  /*169e0*/  MUFU.TANH R21, R21 ;  /* 0x0000001500157308 */ /* 0x000ea20000002400 */
[-C--:B------:R-:W-:Y:S01]  /*169f0*/  FMUL.FTZ R37, R46, R3.reuse ;  /* 0x000000032e257220 */ /* 0x080fe20000410000 */
[----:B------:R-:W-:Y:S01]  /*16a00*/  HMMA.16816.F32.BF16 R96, R4, R82, R96 ;  /* 0x000000520460723c */ /* 0x000fe20000041860 */
[----:B------:R-:W-:Y:S01]  /*16a10*/  FMUL.FTZ R36, R45, R3 ;  /* 0x000000032d247220 */ /* 0x000fe20000410000 */
[----:B------:R-:W-:-:S02]  /*16a20*/  IMAD.IADD R17, R24, 0x1, R25 ;  /* 0x0000000118117824 */ /* 0x000fc400078e0219 */
[-C--:B------:R-:W-:Y:S01]  /*16a30*/  FMUL.FTZ R41, R41, R3.reuse ;  /* 0x0000000329297220 */ /* 0x080fe20000410000 */
[-C--:B------:R-:W-:Y:S01]  /*16a40*/  FMUL.FTZ R29, R43, R3.reuse ;  /* 0x000000032b1d7220 */ /* 0x080fe20000410000 */
[-C--:B------:R-:W-:Y:S01]  /*16a50*/  FMUL.FTZ R40, R40, R3.reuse ;  /* 0x0000000328287220 */ /* 0x080fe20000410000 */
[----:B------:R3:W-:Y:S01]  /*16a60*/  MUFU.TANH R28, R42 ;  /* 0x0000002a001c7308 */ /* 0x0007e20000002400 */
[C---:B------:R-:W-:Y:S02]  /*16a70*/  VIADD R12, R17.reuse, 0x8 ;  /* 0x00000008110c7836 */ /* 0x040fe40000000000 */
[----:B------:R-:W-:Y:S01]  /*16a80*/  FMUL.FTZ R20, R20, R3 ;  /* 0x0000000314147220 */ /* 0x000fe20000410000 */
[----:B------:R-:W-:Y:S01]  /*16a90*/  VIADD R16, R17, 0x1 ;  /* 0x0000000111107836 */ /* 0x000fe20000000000 */
[----:B------:R-:W-:-:S04]  /*16aa0*/  DEPBAR.LE SB0, 0x0 ;  /* 0x000080000000791a */ /* 0x000fc80000000000 */
[----:B------:R-:W4:Y:S01]  /*16ab0*/  MUFU.TANH R23, R23 ;  /* 0x0000001700177308 */ /* 0x000f220000002400 */
[----:B---3--:R-:W-:-:S07]  /*16ac0*/  IMAD.IADD R42, R2, 0x1, R61 ;  /* 0x00000001022a7824 */ /* 0x008fce00078e023d */
[----:B------:R-:W3:Y:S01]  /*16ad0*/  MUFU.TANH R44, R44 ;  /* 0x0000002c002c7308 */ /* 0x000ee20000002400 */
[----:B-1----:R-:W-:Y:S01]  /*16ae0*/  HMMA.16816.F32.BF16 R100, R4, R32, R100 ;  /* 0x000000200464723c */ /* 0x002fe20000041864 */
[C---:B------:R-:W-:Y:S02]  /*16af0*/  VIMNMX R2, R42.reuse, R53, PT ;  /* 0x000000352a027248 */ /* 0x040fe40003fe0100 */
[----:B------:R-:W-:-:S03]  /*16b00*/  VIADDMNMX R169, R42, 0x8, R53, PT ;  /* 0x000000082aa97846 */ /* 0x000fc60003800135 */
[----:B------:R-:W-:Y:S01]  /*16b10*/  HMMA.16816.F32.BF16 R32, R4, R34, R76 ;  /* 0x000000220420723c */ /* 0x000fe2000004184c */
[CC--:B------:R-:W-:Y:S02]  /*16b20*/  ISETP.GE.AND P5, PT, R12.reuse, R2.reuse, PT ;  /* 0x000000020c00720c */ /* 0x0c0fe40003fa6270 */
[----:B------:R-:W-:Y:S01]  /*16b30*/  ISETP.GE.AND P2, PT, R12, R169, PT ;  /* 0x000000a90c00720c */ /* 0x000fe20003f46270 */
[----:B------:R-:W-:Y:S01]  /*16b40*/  VIADD R12, R17, 0x10 ;  /* 0x00000010110c7836 */ /* 0x000fe20000000000 */
[----:B------:R-:W-:Y:S01]  /*16b50*/  ISETP.GE.AND P6, PT, R16, R2, PT ;  /* 0x000000021000720c */ /* 0x000fe20003fc6270 */
[----:B------:R-:W1:Y:S01]  /*16b60*/  MUFU.TANH R37, R37 ;  /* 0x0000002500257308 */ /* 0x000e620000002400 */
[-C--:B------:R-:W-:Y:S01]  /*16b70*/  FMUL.FTZ R45, R47, R3.reuse ;  /* 0x000000032f2d7220 */ /* 0x080fe20000410000 */
[----:B------:R-:W-:Y:S01]  /*16b80*/  FMUL.FTZ R64, R64, R3 ;  /* 0x0000000340407220 */ /* 0x000fe20000410000 */
[----:B------:R-:W-:Y:S01]  /*16b90*/  VIADD R13, R17, 0x9 ;  /* 0x00000009110d7836 */ /* 0x000fe20000000000 */
[----:B--2---:R-:W-:-:S02]  /*16ba0*/  FSEL R42, R21, -INF , !P6 ;  /* 0xff800000152a7808 */ /* 0x004fc40007000000 */
[C---:B------:R-:W-:Y:S02]  /*16bb0*/  ISETP.GE.AND P3, PT, R12.reuse, R2, PT ;  /* 0x000000020c00720c */ /* 0x040fe40003f66270 */
[----:B------:R-:W2:Y:S01]  /*16bc0*/  MUFU.TANH R38, R41 ;  /* 0x0000002900267308 */ /* 0x000ea20000002400 */
[-C--:B------:R-:W-:Y:S01]  /*16bd0*/  ISETP.GE.AND P6, PT, R12, R169.reuse, PT ;  /* 0x000000a90c00720c */ /* 0x080fe20003fc6270 */
[----:B------:R-:W-:Y:S01]  /*16be0*/  VIADD R12, R17, 0x11 ;  /* 0x00000011110c7836 */ /* 0x000fe20000000000 */
[----:B------:R-:W-:Y:S01]  /*16bf0*/  ISETP.GE.AND P4, PT, R16, R169, PT ;  /* 0x000000a91000720c */ /* 0x000fe20003f86270 */
[-C--:B------:R-:W-:Y:S01]  /*16c00*/  FMUL.FTZ R65, R65, R3.reuse ;  /* 0x0000000341417220 */ /* 0x080fe20000410000 */
[----:B------:R-:W-:-:S03]  /*16c10*/  FMUL.FTZ R66, R66, R3 ;  /* 0x0000000342427220 */ /* 0x000fc60000410000 */
[----:B------:R-:W2:Y:S01]  /*16c20*/  MUFU.TANH R36, R36 ;  /* 0x0000002400247308 */ /* 0x000ea20000002400 */
[----:B------:R-:W-:Y:S01]  /*16c30*/  ISETP.GE.AND P1, PT, R13, R169, PT ;  /* 0x000000a90d00720c */ /* 0x000fe20003f26270 */
[----:B------:R-:W-:Y:S01]  /*16c40*/  VIADD R8, R17, 0x19 ;  /* 0x0000001911087836 */ /* 0x000fe20000000000 */
[----:B----4-:R-:W-:-:S05]  /*16c50*/  FSEL R50, R23, -INF , !P4 ;  /* 0xff80000017327808 */ /* 0x010fca0006000000 */
[----:B------:R-:W4:Y:S01]  /*16c60*/  MUFU.TANH R29, R29 ;  /* 0x0000001d001d7308 */ /* 0x000f220000002400 */
[----:B------:R-:W-:Y:S01]  /*16c70*/  FSEL R62, R62, -INF , !P5 ;  /* 0xff8000003e3e7808 */ /* 0x000fe20006800000 */
[----:B------:R-:W-:Y:S01]  /*16c80*/  FMUL.FTZ R30, R98, R3 ;  /* 0x00000003621e7220 */ /* 0x000fe20000410000 */
[----:B------:R-:W-:-:S05]  /*16c90*/  ISETP.GE.AND P4, PT, R12, R2, PT ;  /* 0x000000020c00720c */ /* 0x000fca0003f86270 */
[----:B------:R-:W4:Y:S01]  /*16ca0*/  MUFU.TANH R182, R64 ;  /* 0x0000004000b67308 */ /* 0x000f220000002400 */
[----:B------:R-:W-:Y:S01]  /*16cb0*/  ISETP.GE.AND P5, PT, R12, R169, PT ;  /* 0x000000a90c00720c */ /* 0x000fe20003fa6270 */
[----:B------:R-:W-:Y:S01]  /*16cc0*/  VIADD R12, R17, 0x18 ;  /* 0x00000018110c7836 */ /* 0x000fe20000000000 */
[----:B------:R-:W-:-:S05]  /*16cd0*/  ISETP.GE.AND P0, PT, R13, R2, PT ;  /* 0x000000020d00720c */ /* 0x000fca0003f06270 */
[----:B------:R-:W4:Y:S01]  /*16ce0*/  MUFU.TANH R45, R45 ;  /* 0x0000002d002d7308 */ /* 0x000f220000002400 */
[----:B------:R-:W-:Y:S02]  /*16cf0*/  FSEL R46, R63, -INF , !P1 ;  /* 0xff8000003f2e7808 */ /* 0x000fe40004800000 */
[----:B---3--:R-:W-:Y:S01]  /*16d00*/  FSEL R18, R44, -INF , !P3 ;  /* 0xff8000002c127808 */ /* 0x008fe20005800000 */
[----:B------:R-:W-:Y:S01]  /*16d10*/  FMUL.FTZ R97, R97, R3 ;  /* 0x0000000361617220 */ /* 0x000fe20000410000 */
[C---:B------:R-:W-:Y:S02]  /*16d20*/  ISETP.GE.AND P1, PT, R8.reuse, R2, PT ;  /* 0x000000020800720c */ /* 0x040fe40003f26270 */
[----:B------:R-:W-:Y:S01]  /*16d30*/  ISETP.GE.AND P3, PT, R8, R169, PT ;  /* 0x000000a90800720c */ /* 0x000fe20003f66270 */
[----:B------:R-:W-:Y:S01]  /*16d40*/  MUFU.TANH R248, R65 ;  /* 0x0000004100f87308 */ /* 0x000fe20000002400 */
[C---:B------:R-:W-:Y:S01]  /*16d50*/  VIADD R8, R17.reuse, 0x20 ;  /* 0x0000002011087836 */ /* 0x040fe20000000000 */
[----:B------:R-:W-:Y:S01]  /*16d60*/  FSEL R48, R48, -INF , !P0 ;  /* 0xff80000030307808 */ /* 0x000fe20004000000 */
[----:B------:R-:W-:-:S05]  /*16d70*/  VIADD R4, R17, 0x28 ;  /* 0x0000002811047836 */ /* 0x000fca0000000000 */
[----:B------:R-:W3:Y:S01]  /*16d80*/  MUFU.TANH R186, R66 ;  /* 0x0000004200ba7308 */ /* 0x000ee20000002400 */
[----:B------:R-:W-:Y:S01]  /*16d90*/  ISETP.GE.AND P0, PT, R12, R169, PT ;  /* 0x000000a90c00720c */ /* 0x000fe20003f06270 */
[----:B------:R-:W-:Y:S01]  /*16da0*/  VIADD R5, R17, 0x29 ;  /* 0x0000002911057836 */ /* 0x000fe20000000000 */
[----:B-1----:R-:W-:Y:S01]  /*16db0*/  FSEL R10, R37, -INF , !P6 ;  /* 0xff800000250a7808 */ /* 0x002fe20007000000 */
[----:B------:R-:W-:Y:S01]  /*16dc0*/  VIADD R11, R17, 0x21 ;  /* 0x00000021110b7836 */ /* 0x000fe20000000000 */
[----:B------:R-:W-:Y:S02]  /*16dd0*/  FSEL R56, R49, -INF , !P2 ;  /* 0xff80000031387808 */ /* 0x000fe40005000000 */
[-C--:B------:R-:W-:Y:S01]  /*16de0*/  ISETP.GE.AND P6, PT, R8, R2.reuse, PT ;  /* 0x000000020800720c */ /* 0x080fe20003fc6270 */
[----:B------:R-:W-:Y:S01]  /*16df0*/  MUFU.TANH R246, R97 ;  /* 0x0000006100f67308 */ /* 0x000fe20000002400 */
[----:B------:R-:W-:Y:S02]  /*16e00*/  ISETP.GE.AND P2, PT, R12, R2, PT ;  /* 0x000000020c00720c */ /* 0x000fe40003f46270 */
[----:B------:R-:W-:-:S02]  /*16e10*/  FSEL R6, R28, -INF , !P0 ;  /* 0xff8000001c067808 */ /* 0x000fc40004000000 */
[----:B--2---:R-:W-:-:S03]  /*16e20*/  FSEL R12, R38, -INF , !P1 ;  /* 0xff800000260c7808 */ /* 0x004fc60004800000 */
[----:B------:R-:W1:Y:S01]  /*16e30*/  MUFU.TANH R30, R30 ;  /* 0x0000001e001e7308 */ /* 0x000e620000002400 */
[----:B------:R-:W-:Y:S01]  /*16e40*/  FSEL R16, R36, -INF , !P4 ;  /* 0xff80000024107808 */ /* 0x000fe20006000000 */
[----:B------:R-:W-:Y:S01]  /*16e50*/  FMUL.FTZ R32, R32, R3 ;  /* 0x0000000320207220 */ /* 0x000fe20000410000 */
[C---:B------:R-:W-:Y:S02]  /*16e60*/  ISETP.GE.AND P0, PT, R4.reuse, R2, PT ;  /* 0x000000020400720c */ /* 0x040fe40003f06270 */
[-C--:B------:R-:W-:Y:S02]  /*16e70*/  ISETP.GE.AND P1, PT, R4, R169.reuse, PT ;  /* 0x000000a90400720c */ /* 0x080fe40003f26270 */
[----:B------:R-:W-:Y:S02]  /*16e80*/  ISETP.GE.AND P4, PT, R8, R169, PT ;  /* 0x000000a90800720c */ /* 0x000fe40003f86270 */
[----:B----4-:R-:W-:Y:S02]  /*16e90*/  FSEL R4, R29, -INF , !P3 ;  /* 0xff8000001d047808 */ /* 0x010fe40005800000 */
[----:B------:R-:W-:-:S02]  /*16ea0*/  FSEL R182, R182, -INF , !P6 ;  /* 0xff800000b6b67808 */ /* 0x000fc40007000000 */
[----:B------:R-:W-:Y:S02]  /*16eb0*/  FSEL R8, R45, -INF , !P5 ;  /* 0xff8000002d087808 */ /* 0x000fe40006800000 */
[CC--:B------:R-:W-:Y:S02]  /*16ec0*/  ISETP.GE.AND P3, PT, R5.reuse, R2.reuse, PT ;  /* 0x000000020500720c */ /* 0x0c0fe40003f66270 */
[----:B------:R-:W-:Y:S01]  /*16ed0*/  ISETP.GE.AND P6, PT, R5, R169, PT ;  /* 0x000000a90500720c */ /* 0x000fe20003fc6270 */
[----:B------:R-:W-:Y:S01]  /*16ee0*/  VIADD R5, R17, 0x30 ;  /* 0x0000003011057836 */ /* 0x000fe20000000000 */
[----:B------:R-:W-:Y:S01]  /*16ef0*/  ISETP.GE.AND P5, PT, R11, R2, PT ;  /* 0x000000020b00720c */ /* 0x000fe20003fa6270 */
[----:B------:R-:W2:Y:S01]  /*16f00*/  MUFU.TANH R40, R40 ;  /* 0x0000002800287308 */ /* 0x000ea20000002400 */
[-C--:B------:R-:W-:Y:S01]  /*16f10*/  FMUL.FTZ R67, R67, R3.reuse ;  /* 0x0000000343437220 */ /* 0x080fe20000410000 */
[----:B------:R-:W-:Y:S01]  /*16f20*/  FMUL.FTZ R96, R96, R3 ;  /* 0x0000000360607220 */ /* 0x000fe20000410000 */
[----:B---3--:R-:W-:-:S02]  /*16f30*/  FSEL R186, R186, -INF , !P4 ;  /* 0xff800000baba7808 */ /* 0x008fc40006000000 */
[----:B------:R-:W-:-:S03]  /*16f40*/  FSEL R248, R248, -INF , !P5 ;  /* 0xff800000f8f87808 */ /* 0x000fc60006800000 */
[----:B------:R-:W3:Y:S01]  /*16f50*/  MUFU.TANH R200, R32 ;  /* 0x0000002000c87308 */ /* 0x000ee20000002400 */
[----:B------:R-:W-:Y:S01]  /*16f60*/  ISETP.GE.AND P4, PT, R5, R2, PT ;  /* 0x000000020500720c */ /* 0x000fe20003f86270 */
[----:B------:R-:W-:Y:S01]  /*16f70*/  FMUL.FTZ R9, R99, R3 ;  /* 0x0000000363097220 */ /* 0x000fe20000410000 */
[----:B------:R-:W-:Y:S01]  /*16f80*/  ISETP.GE.AND P5, PT, R5, R169, PT ;  /* 0x000000a90500720c */ /* 0x000fe20003fa6270 */
[----:B------:R-:W-:Y:S02]  /*16f90*/  VIADD R5, R17, 0x38 ;  /* 0x0000003811057836 */ /* 0x000fe40000000000 */
[-C--:B------:R-:W-:Y:S01]  /*16fa0*/  FMUL.FTZ R100, R100, R3.reuse ;  /* 0x0000000364647220 */ /* 0x080fe20000410000 */
[-C--:B------:R-:W-:Y:S01]  /*16fb0*/  FMUL.FTZ R101, R101, R3.reuse ;  /* 0x0000000365657220 */ /* 0x080fe20000410000 */
[----:B------:R-:W4:Y:S01]  /*16fc0*/  MUFU.TANH R188, R67 ;  /* 0x0000004300bc7308 */ /* 0x000f220000002400 */
[-C--:B------:R-:W-:Y:S01]  /*16fd0*/  FMUL.FTZ R102, R102, R3.reuse ;  /* 0x0000000366667220 */ /* 0x080fe20000410000 */
[----:B------:R-:W-:Y:S01]  /*16fe0*/  FMUL.FTZ R103, R103, R3 ;  /* 0x0000000367677220 */ /* 0x000fe20000410000 */
[----:B-1----:R-:W-:-:S02]  /*16ff0*/  FSEL R30, R30, -INF , !P1 ;  /* 0xff8000001e1e7808 */ /* 0x002fc40004800000 */
[----:B------:R-:W-:-:S03]  /*17000*/  FSEL R246, R246, -INF , !P3 ;  /* 0xff800000f6f67808 */ /* 0x000fc60005800000 */
[----:B------:R-:W1:Y:S01]  /*17010*/  MUFU.TANH R184, R96 ;  /* 0x0000006000b87308 */ /* 0x000e620000002400 */
[C---:B------:R-:W-:Y:S02]  /*17020*/  ISETP.GE.AND P1, PT, R5.reuse, R2, PT ;  /* 0x000000020500720c */ /* 0x040fe40003f26270 */
[----:B------:R-:W-:Y:S01]  /*17030*/  ISETP.GE.AND P3, PT, R5, R169, PT ;  /* 0x000000a90500720c */ /* 0x000fe20003f66270 */
[-C--:B------:R-:W-:Y:S01]  /*17040*/  FMUL.FTZ R5, R22, R3.reuse ;  /* 0x0000000316057220 */ /* 0x080fe20000410000 */
[-C--:B------:R-:W-:Y:S01]  /*17050*/  FMUL.FTZ R33, R33, R3.reuse ;  /* 0x0000000321217220 */ /* 0x080fe20000410000 */
[-C--:B------:R-:W-:Y:S02]  /*17060*/  FMUL.FTZ R34, R34, R3.reuse ;  /* 0x0000000322227220 */ /* 0x080fe40000410000 */
[----:B------:R-:W1:Y:S01]  /*17070*/  MUFU.TANH R9, R9 ;  /* 0x0000000900097308 */ /* 0x000e620000002400 */
[----:B------:R-:W-:Y:S01]  /*17080*/  FMUL.FTZ R35, R35, R3 ;  /* 0x0000000323237220 */ /* 0x000fe20000410000 */
[----:B--2---:R-:W-:-:S06]  /*17090*/  FSEL R14, R40, -INF , !P2 ;  /* 0xff800000280e7808 */ /* 0x004fcc0005000000 */
[----:B------:R-:W2:Y:S01]  /*170a0*/  MUFU.TANH R244, R100 ;  /* 0x0000006400f47308 */ /* 0x000ea20000002400 */
[----:B---3--:R-:W-:-:S07]  /*170b0*/  FSEL R200, R200, -INF , !P1 ;  /* 0xff800000c8c87808 */ /* 0x008fce0004800000 */
[----:B------:R-:W-:Y:S01]  /*170c0*/  MUFU.TANH R202, R101 ;  /* 0x0000006500ca7308 */ /* 0x000fe20000002400 */
[----:B------:R-:W-:-:S07]  /*170d0*/  ISETP.GE.AND P2, PT, R11, R169, PT ;  /* 0x000000a90b00720c */ /* 0x000fce0003f46270 */
[----:B------:R-:W3:Y:S01]  /*170e0*/  MUFU.TANH R198, R102 ;  /* 0x0000006600c67308 */ /* 0x000ee20000002400 */
[----:B------:R-:W-:-:S07]  /*170f0*/  VIADD R7, R17, 0x31 ;  /* 0x0000003111077836 */ /* 0x000fce0000000000 */
[----:B------:R-:W3:Y:S01]  /*17100*/  MUFU.TANH R196, R103 ;  /* 0x0000006700c47308 */ /* 0x000ee20000002400 */
[----:B------:R-:W-:-:S07]  /*17110*/  ISETP.GE.AND P1, PT, R165, 0x2, PT ;  /* 0x00000002a500780c */ /* 0x000fce0003f26270 */
[----:B------:R-:W3:Y:S01]  /*17120*/  MUFU.TANH R20, R20 ;  /* 0x0000001400147308 */ /* 0x000ee20000002400 */
[----:B----4-:R-:W-:-:S07]  /*17130*/  FSEL R188, R188, -INF , !P2 ;  /* 0xff800000bcbc7808 */ /* 0x010fce0005000000 */
[----:B------:R-:W-:Y:S01]  /*17140*/  MUFU.TANH R5, R5 ;  /* 0x0000000500057308 */ /* 0x000fe20000002400 */
[----:B-1----:R-:W-:-:S07]  /*17150*/  FSEL R184, R184, -INF , !P0 ;  /* 0xff800000b8b87808 */ /* 0x002fce0004000000 */
[----:B------:R-:W-:Y:S01]  /*17160*/  MUFU.TANH R195, R33 ;  /* 0x0000002100c37308 */ /* 0x000fe20000002400 */
[----:B------:R-:W-:-:S07]  /*17170*/  ISETP.GE.AND P2, PT, R7, R2, PT ;  /* 0x000000020700720c */ /* 0x000fce0003f46270 */
[----:B------:R-:W1:Y:S01]  /*17180*/  MUFU.TANH R192, R34 ;  /* 0x0000002200c07308 */ /* 0x000e620000002400 */
[----:B------:R-:W-:-:S07]  /*17190*/  ISETP.GE.AND P0, PT, R7, R169, PT ;  /* 0x000000a90700720c */ /* 0x000fce0003f06270 */
[----:B------:R-:W4:Y:S01]  /*171a0*/  MUFU.TANH R190, R35 ;  /* 0x0000002300be7308 */ /* 0x000f220000002400 */
[----:B------:R-:W-:Y:S01]  /*171b0*/  VIADD R7, R17, 0x39 ;  /* 0x0000003911077836 */ /* 0x000fe20000000000 */
[----:B------:R-:W-:Y:S02]  /*171c0*/  FSEL R28, R9, -INF , !P6 ;  /* 0xff800000091c7808 */ /* 0x000fe40007000000 */
[----:B------:R-:W-:Y:S02]  /*171d0*/  ISETP.GE.AND P6, PT, R17, R2, PT ;  /* 0x000000021100720c */ /* 0x000fe40003fc6270 */
[----:B--2---:R-:W-:Y:S02]  /*171e0*/  FSEL R244, R244, -INF , !P4 ;  /* 0xff800000f4f47808 */ /* 0x004fe40006000000 */
[----:B---3--:R-:W-:Y:S02]  /*171f0*/  FSEL R198, R198, -INF , !P5 ;  /* 0xff800000c6c67808 */ /* 0x008fe40006800000 */
[----:B------:R-:W-:-:S02]  /*17200*/  FSEL R202, R202, -INF , !P2 ;  /* 0xff800000caca7808 */ /* 0x000fc40005000000 */
[----:B------:R-:W-:Y:S01]  /*17210*/  FSEL R196, R196, -INF , !P0 ;  /* 0xff800000c4c47808 */ /* 0x000fe20004000000 */
[----:B------:R-:W-:Y:S01]  /*17220*/  BSSY B1, `(.L_x_2954) ;  /* 0x000007c000017945 */ /* 0x000fe20003800000 */
[-C--:B------:R-:W-:Y:S02]  /*17230*/  ISETP.GE.AND P4, PT, R17, R169.reuse, PT ;  /* 0x000000a91100720c */ /* 0x080fe40003f86270 */
[C---:B------:R-:W-:Y:S02]  /*17240*/  ISETP.GE.AND P5, PT, R7.reuse, R2, PT ;  /* 0x000000020700720c */ /* 0x040fe40003fa6270 */
[----:B------:R-:W-:Y:S02]  /*17250*/  ISETP.GE.AND P2, PT, R7, R169, PT ;  /* 0x000000a90700720c */ /* 0x000fe40003f46270 */
[----:B------:R-:W-:Y:S01]  /*17260*/  ISETP.NE.U32.AND P0, PT, R240, RZ, PT ;  /* 0x000000fff000720c */ /* 0x000fe20003f05070 */
[----:B------:R-:W-:Y:S01]  /*17270*/  VIADD R218, R222, 0x800 ;  /* 0x00000800deda7836 */ /* 0x000fe20000000000 */
[----:B------:R-:W-:Y:S01]  /*17280*/  FSEL R22, R20, -INF , !P6 ;  /* 0xff80000014167808 */ /* 0x000fe20007000000 */
[C---:B------:R-:W-:Y:S01]  /*17290*/  VIADD R217, R222.reuse, 0x1000 ;  /* 0x00001000ded97836 */ /* 0x040fe20000000000 */
[----:B------:R-:W-:Y:S01]  /*172a0*/  ISETP.NE.AND.EX P0, PT, R241, RZ, PT, P0 ;  /* 0x000000fff100720c */ /* 0x000fe20003f05300 */
[----:B------:R-:W-:Y:S01]  /*172b0*/  VIADD R216, R222, 0x1800 ;  /* 0x00001800ded87836 */ /* 0x000fe20000000000 */
[----:B-1----:R-:W-:Y:S01]  /*172c0*/  FSEL R192, R192, -INF , !P3 ;  /* 0xff800000c0c07808 */ /* 0x002fe20005800000 */
[C---:B------:R-:W-:Y:S01]  /*172d0*/  VIADD R214, R222.reuse, 0x2000 ;  /* 0x00002000ded67836 */ /* 0x040fe20000000000 */
[----:B------:R-:W-:Y:S01]  /*172e0*/  FSEL R20, R5, -INF , !P4 ;  /* 0xff80000005147808 */ /* 0x000fe20006000000 */
[C---:B------:R-:W-:Y:S01]  /*172f0*/  VIADD R213, R222.reuse, 0x2800 ;  /* 0x00002800ded57836 */ /* 0x040fe20000000000 */
[----:B------:R-:W-:Y:S01]  /*17300*/  FSEL R195, R195, -INF , !P5 ;  /* 0xff800000c3c37808 */ /* 0x000fe20006800000 */
[----:B------:R-:W-:Y:S01]  /*17310*/  VIADD R212, R222, 0x3000 ;  /* 0x00003000ded47836 */ /* 0x000fe20000000000 */
[----:B----4-:R-:W-:Y:S01]  /*17320*/  FSEL R190, R190, -INF , !P2 ;  /* 0xff800000bebe7808 */ /* 0x010fe20005000000 */
        /* <DEDUP_REMOVED lines=61> */
[----:B---3--:R-:W-:-:S04]  /*17700*/  IMAD R5, R35, R15, RZ ;  /* 0x0000000f23057224 */ /* 0x008fc800078e02ff */
[----:B------:R-:W-:Y:S01]  /*17710*/  IMAD R32, R34, R32, R5 ;  /* 0x0000002022207224 */ /* 0x000fe200078e0205 */
[----:B----4-:R-:W-:Y:S01]  /*17720*/  IADD3 R3, -R24, R3, RZ ;  /* 0x0000000318037210 */ /* 0x010fe20007ffe1ff */
[----:B------:R-:W-:-:S03]  /*17730*/  IMAD.WIDE.U32 R24, R34, R15, RZ ;  /* 0x0000000f22187225 */ /* 0x000fc600078e00ff */
[----:B------:R-:W-:Y:S01]  /*17740*/  SHF.R.S32.HI R7, RZ, 0x1f, R3 ;  /* 0x0000001fff077819 */ /* 0x000fe20000011403 */
[----:B--2---:R-:W-:Y:S02]  /*17750*/  IMAD R5, R37, R3, RZ ;  /* 0x0000000325057224 */ /* 0x004fe400078e02ff */
[----:B------:R-:W-:Y:S02]  /*17760*/  IMAD.IADD R25, R25, 0x1, R32 ;  /* 0x0000000119197824 */ /* 0x000fe400078e0220 */
[----:B------:R-:W-:Y:S02]  /*17770*/  IMAD R5, R36, R7, R5 ;  /* 0x0000000724057224 */ /* 0x000fe400078e0205 */
[----:B------:R-:W-:-:S05]  /*17780*/  IMAD.WIDE.U32 R24, R3, R36, R24 ;  /* 0x0000002403187225 */ /* 0x000fca00078e0018 */
[----:B------:R-:W-:Y:S01]  /*17790*/  IADD3 R32, R25, R5, RZ ;  /* 0x0000000519207210 */ /* 0x000fe20007ffe0ff */
[----:B------:R-:W-:Y:S01]  /*177a0*/  IMAD.MOV.U32 R5, RZ, RZ, R24 ;  /* 0x000000ffff057224 */ /* 0x000fe200078e0018 */
[----:B------:R-:W-:Y:S05]  /*177b0*/  BRA `(.L_x_2958) ;  /* 0x00000000000c7947 */ /* 0x000fea0003800000 */
.L_x_2957:
[----:B------:R-:W2:Y:S02]  /*177c0*/  LD.E R5, desc[UR6][R26.64+0x38] ;  /* 0x000038061a057980 */ /* 0x000ea4000c101900 */
[----:B--2---:R-:W-:-:S04]  /*177d0*/  LEA R5, -R5, RZ, 0x6 ;  /* 0x000000ff05057211 */ /* 0x004fc800078e31ff */
[----:B------:R-:W-:Y:S02]  /*177e0*/  SHF.R.S32.HI R32, RZ, 0x1f, R5 ;  /* 0x0000001fff207819 */ /* 0x000fe40000011405 */
.L_x_2958:
[----:B------:R-:W-:Y:S05]  /*177f0*/  BSYNC B0 ;  /* 0x0000000000007941 */ /* 0x000fea0003800000 */
.L_x_2956:
[C---:B------:R-:W-:Y:S01]  /*17800*/  IMAD.SHL.U32 R3, R166.reuse, 0x20, RZ ;  /* 0x00000020a6037824 */ /* 0x040fe200078e00ff */
[C---:B------:R-:W-:Y:S02]  /*17810*/  LEA R230, P3, R5.reuse, R230, 0x1 ;  /* 0x000000e605e67211 */ /* 0x040fe400078608ff */
[----:B------:R-:W-:Y:S02]  /*17820*/  SHF.L.U64.HI R24, R166, 0x5, R167 ;  /* 0x00000005a6187819 */ /* 0x000fe400000102a7 */
[----:B------:R-:W-:Y:S02]  /*17830*/  IADD3 R34, P2, R230, R3, RZ ;  /* 0x00000003e6227210 */ /* 0x000fe40007f5e0ff */
        /* <DEDUP_REMOVED lines=26> */
.L_x_2955:
[----:B------:R-:W-:Y:S05]  /*179e0*/  BSYNC B1 ;  /* 0x0000000000017941 */ /* 0x000fea0003800000 */
.L_x_2954:
[----:B------:R2:W3:Y:S01]  /*179f0*/  LD.E R194, desc[UR6][R26.64+0xdc] ;  /* 0x0000dc061ac27980 */ /* 0x0004e2000c101900 */
        /* <DEDUP_REMOVED lines=26> */
[----:B--2---:R-:W-:Y:S02]  /*17ba0*/  FMNMX.FTZ R26, R200, R3, !PT ;  /* 0x00000003c81a7209 */ /* 0x004fe40007810000 */
[----:B------:R-:W-:Y:S02]  /*17bb0*/  FMNMX.FTZ R7, R192, R7, !PT ;  /* 0x00000007c0077209 */ /* 0x000fe40007810000 */
[----:B------:R-:W-:Y:S02]  /*17bc0*/  FMNMX.FTZ R26, R195, R26, !PT ;  /* 0x0000001ac31a7209 */ /* 0x000fe40007810000 */
[----:B------:R-:W-:-:S02]  /*17bd0*/  FMNMX.FTZ R7, R190, R7, !PT ;  /* 0x00000007be077209 */ /* 0x000fc40007810000 */
[----:B------:R-:W-:Y:S01]  /*17be0*/  LEA R229, R0, UR4, 0x1 ;  /* 0x0000000400e57c11 */ /* 0x000fe2000f8e08ff */
[----:B------:R-:W2:Y:S03]  /*17bf0*/  SHFL.BFLY PT, R5, R26, 0x2, 0x1f ;  /* 0x0c401f001a057f89 */ /* 0x000ea600000e0000 */
[-C--:B------:R-:W-:Y:S01]  /*17c00*/  LEA R228, R54, R229.reuse, 0x1 ;  /* 0x000000e536e47211 */ /* 0x080fe200078e08ff */
[----:B------:R-:W4:Y:S01]  /*17c10*/  SHFL.BFLY PT, R24, R7, 0x2, 0x1f ;  /* 0x0c401f0007187f89 */ /* 0x000f2200000e0000 */
[C---:B------:R-:W-:Y:S02]  /*17c20*/  LEA R227, R52.reuse, R229, 0x1 ;  /* 0x000000e534e37211 */ /* 0x040fe400078e08ff */
[----:B------:R-:W-:Y:S01]  /*17c30*/  LEA R226, R52, R228, 0x1 ;  /* 0x000000e434e27211 */ /* 0x000fe200078e08ff */
[----:B------:R-:W-:Y:S04]  /*17c40*/  LDSM.16.MT88.4 R156, [R229+0x10000] ;  /* 0x01000000e59c783b */ /* 0x000fe80000004200 */
[----:B------:R-:W-:Y:S04]  /*17c50*/  LDSM.16.MT88.4 R148, [R228+0x10000] ;  /* 0x01000000e494783b */ /* 0x000fe80000004200 */
[----:B------:R-:W-:Y:S04]  /*17c60*/  LDSM.16.MT88.4 R140, [R227+0x10000] ;  /* 0x01000000e38c783b */ /* 0x000fe80000004200 */
[----:B------:R-:W-:Y:S01]  /*17c70*/  LDSM.16.MT88.4 R132, [R226+0x10000] ;  /* 0x01000000e284783b */ /* 0x000fe20000004200 */
[----:B--2---:R-:W-:-:S03]  /*17c80*/  FMNMX.FTZ R5, R26, R5, !PT ;  /* 0x000000051a057209 */ /* 0x004fc60007810000 */
[----:B------:R-:W-:Y:S01]  /*17c90*/  LDSM.16.MT88.4 R64, [R226+0x12000] ;  /* 0x01200000e240783b */ /* 0x000fe20000004200 */
[----:B----4-:R-:W-:-:S03]  /*17ca0*/  FMNMX.FTZ R24, R7, R24, !PT ;  /* 0x0000001807187209 */ /* 0x010fc60007810000 */
[----:B------:R-:W2:Y:S04]  /*17cb0*/  SHFL.BFLY PT, R164, R5, 0x1, 0x1f ;  /* 0x0c201f0005a47f89 */ /* 0x000ea800000e0000 */
[----:B------:R-:W4:Y:S04]  /*17cc0*/  SHFL.BFLY PT, R3, R24, 0x1, 0x1f ;  /* 0x0c201f0018037f89 */ /* 0x000f2800000e0000 */
[----:B------:R-:W-:Y:S04]  /*17cd0*/  LDSM.16.MT88.4 R72, [R229+0x14000] ;  /* 0x01400000e548783b */ /* 0x000fe80000004200 */
[----:B------:R-:W-:Y:S04]  /*17ce0*/  LDSM.16.MT88.4 R80, [R228+0x14000] ;  /* 0x01400000e450783b */ /* 0x000fe80000004200 */
[----:B------:R-:W-:Y:S04]  /*17cf0*/  LDSM.16.MT88.4 R88, [R227+0x14000] ;  /* 0x01400000e358783b */ /* 0x000fe80000004200 */
[----:B------:R-:W-:Y:S01]  /*17d00*/  LDSM.16.MT88.4 R96, [R226+0x14000] ;  /* 0x01400000e260783b */ /* 0x000fe20000004200 */
[----:B--2---:R-:W-:-:S03]  /*17d10*/  FMNMX.FTZ R164, R5, R164, !PT ;  /* 0x000000a405a47209 */ /* 0x004fc60007810000 */
[----:B------:R-:W-:Y:S01]  /*17d20*/  LDSM.16.MT88.4 R104, [R229+0x16000] ;  /* 0x01600000e568783b */ /* 0x000fe20000004200 */
[----:B----4-:R-:W-:-:S03]  /*17d30*/  FMNMX.FTZ R3, R24, R3, !PT ;  /* 0x0000000318037209 */ /* 0x010fc60007810000 */
[----:B------:R-:W-:Y:S01]  /*17d40*/  LDSM.16.MT88.4 R112, [R228+0x16000] ;  /* 0x01600000e470783b */ /* 0x000fe20000004200 */
[----:B------:R-:W-:-:S03]  /*17d50*/  FSETP.NEU.FTZ.AND P2, PT, R164, -INF , PT ;  /* 0xff800000a400780b */ /* 0x000fc60003f5d000 */
[----:B------:R-:W-:Y:S04]  /*17d60*/  LDSM.16.MT88.4 R120, [R227+0x16000] ;  /* 0x01600000e378783b */ /* 0x000fe80000004200 */
[----:B------:R-:W-:Y:S01]  /*17d70*/  LDSM.16.MT88.4 R24, [R227+0x10800] ;  /* 0x01080000e318783b */ /* 0x000fe20000004200 */
[C---:B---3--:R-:W-:Y:S01]  /*17d80*/  FMUL.FTZ R197, R194.reuse, R164 ;  /* 0x000000a4c2c57220 */ /* 0x048fe20000410000 */
[----:B------:R-:W-:-:S04]  /*17d90*/  FMUL.FTZ R193, R194, R3 ;  /* 0x00000003c2c17220 */ /* 0x000fc80000410000 */
[----:B------:R-:W-:Y:S02]  /*17da0*/  FSEL R197, R197, RZ, P2 ;  /* 0x000000ffc5c57208 */ /* 0x000fe40001000000 */
[----:B------:R-:W-:-:S03]  /*17db0*/  FSETP.NEU.FTZ.AND P2, PT, R3, -INF , PT ;  /* 0xff8000000300780b */ /* 0x000fc60003f5d000 */
[-CC-:B------:R-:W-:Y:S01]  /*17dc0*/  FFMA.FTZ R181, R22, R194.reuse, -R197.reuse ;  /* 0x000000c216b57223 */ /* 0x180fe200000108c5 */
[----:B------:R-:W-:Y:S01]  /*17dd0*/  FSEL R193, R193, RZ, P2 ;  /* 0x000000ffc1c17208 */ /* 0x000fe20001000000 */
[-CC-:B------:R-:W-:Y:S01]  /*17de0*/  FFMA.FTZ R180, R42, R194.reuse, -R197.reuse ;  /* 0x000000c22ab47223 */ /* 0x180fe200000108c5 */
[-CC-:B------:R-:W-:Y:S01]  /*17df0*/  FFMA.FTZ R177, R62, R194.reuse, -R197.reuse ;  /* 0x000000c23eb17223 */ /* 0x180fe200000108c5 */
[-C--:B------:R-:W-:Y:S01]  /*17e00*/  FFMA.FTZ R174, R48, R194.reuse, -R197 ;  /* 0x000000c230ae7223 */ /* 0x080fe200000108c5 */
[----:B------:R-:W2:Y:S01]  /*17e10*/  LDSM.16.MT88.4 R40, [R229+0x12000] ;  /* 0x01200000e528783b */ /* 0x000ea20000004200 */
[-CC-:B------:R-:W-:Y:S01]  /*17e20*/  FFMA.FTZ R178, R20, R194.reuse, -R193.reuse ;  /* 0x000000c214b27223 */ /* 0x180fe200000108c1 */
[-CC-:B------:R-:W-:Y:S01]  /*17e30*/  FFMA.FTZ R183, R50, R194.reuse, -R193.reuse ;  /* 0x000000c232b77223 */ /* 0x180fe200000108c1 */
[-CC-:B------:R-:W-:Y:S01]  /*17e40*/  FFMA.FTZ R179, R56, R194.reuse, -R193.reuse ;  /* 0x000000c238b37223 */ /* 0x180fe200000108c1 */
[-C--:B------:R-:W-:Y:S01]  /*17e50*/  FFMA.FTZ R176, R46, R194.reuse, -R193 ;  /* 0x000000c22eb07223 */ /* 0x080fe200000108c1 */
[----:B------:R-:W-:Y:S01]  /*17e60*/  MUFU.EX2 R181, R181 ;  /* 0x000000b500b57308 */ /* 0x000fe20000000800 */
[----:B------:R-:W3:Y:S01]  /*17e70*/  LDSM.16.MT88.4 R48, [R228+0x12000] ;  /* 0x01200000e430783b */ /* 0x000ee20000004200 */
[-CC-:B------:R-:W-:Y:S01]  /*17e80*/  FFMA.FTZ R175, R18, R194.reuse, -R197.reuse ;  /* 0x000000c212af7223 */ /* 0x180fe200000108c5 */
[-CC-:B------:R-:W-:Y:S01]  /*17e90*/  FFMA.FTZ R172, R16, R194.reuse, -R197.reuse ;  /* 0x000000c210ac7223 */ /* 0x180fe200000108c5 */
[-CC-:B-1----:R-:W-:Y:S01]  /*17ea0*/  FFMA.FTZ R35, R14, R194.reuse, -R197.reuse ;  /* 0x000000c20e237223 */ /* 0x182fe200000108c5 */
[----:B------:R-:W1:Y:S01]  /*17eb0*/  LDSM.16.MT88.4 R56, [R227+0x12000] ;  /* 0x01200000e338783b */ /* 0x000e620000004200 */
[-C--:B------:R-:W-:Y:S01]  /*17ec0*/  FFMA.FTZ R32, R12, R194.reuse, -R197 ;  /* 0x000000c20c207223 */ /* 0x080fe200000108c5 */
[-CC-:B------:R-:W-:Y:S01]  /*17ed0*/  FFMA.FTZ R173, R10, R194.reuse, -R193.reuse ;  /* 0x000000c20aad7223 */ /* 0x180fe200000108c1 */
        /* <DEDUP_REMOVED lines=15> */
[-CC-:B------:R-:W-:Y:S01]  /*17fd0*/  FFMA.FTZ R188, R30, R194.reuse, -R193.reuse ;  /* 0x000000c21ebc7223 */ /* 0x180fe200000108c1 */
[----:B------:R-:W2:Y:S01]  /*17fe0*/  MUFU.EX2 R174, R174 ;  /* 0x000000ae00ae7308 */ /* 0x000ea20000000800 */
[----:B----4-:R-:W-:Y:S01]  /*17ff0*/  F2FP.BF16.F32.PACK_AB R128, R180, R181 ;  /* 0x000000b5b480723e */ /* 0x010fe200000010ff */
[-C--:B------:R-:W-:Y:S01]  /*18000*/  FFMA.FTZ R191, R28, R194.reuse, -R193 ;  /* 0x000000c21cbf7223 */ /* 0x080fe200000108c1 */
[-CC-:B------:R-:W-:Y:S01]  /*18010*/  FFMA.FTZ R251, R195, R194.reuse, -R197.reuse ;  /* 0x000000c2c3fb7223 */ /* 0x180fe200000108c5 */
[----:B------:R-:W-:Y:S01]  /*18020*/  LDSM.16.MT88.4 R28, [R228+0x11000] ;  /* 0x01100000e41c783b */ /* 0x000fe20000004200 */
[-CC-:B------:R-:W-:Y:S01]  /*18030*/  FFMA.FTZ R199, R244, R194.reuse, -R197.reuse ;  /* 0x000000c2f4c77223 */ /* 0x180fe200000108c5 */
[-CC-:B------:R-:W-:Y:S01]  /*18040*/  FFMA.FTZ R202, R202, R194.reuse, -R197.reuse ;  /* 0x000000c2caca7223 */ /* 0x180fe200000108c5 */
[-C--:B------:R-:W-:Y:S01]  /*18050*/  FFMA.FTZ R200, R200, R194.reuse, -R197 ;  /* 0x000000c2c8c87223 */ /* 0x080fe200000108c5 */
[----:B------:R-:W-:Y:S01]  /*18060*/  MUFU.EX2 R178, R178 ;  /* 0x000000b200b27308 */ /* 0x000fe20000000800 */
[-CC-:B------:R-:W-:Y:S01]  /*18070*/  FFMA.FTZ R195, R198, R194.reuse, -R193.reuse ;  /* 0x000000c2c6c37223 */ /* 0x180fe200000108c1 */
[-CC-:B------:R-:W-:Y:S01]  /*18080*/  FFMA.FTZ R196, R196, R194.reuse, -R193.reuse ;  /* 0x000000c2c4c47223 */ /* 0x180fe200000108c1 */
[-CC-:B------:R-:W-:Y:S01]  /*18090*/  FFMA.FTZ R192, R192, R194.reuse, -R193.reuse ;  /* 0x000000c2c0c07223 */ /* 0x180fe200000108c1 */
[----:B------:R-:W-:Y:S01]  /*180a0*/  FFMA.FTZ R249, R190, R194, -R193 ;  /* 0x000000c2bef97223 */ /* 0x000fe200000108c1 */
[----:B------:R-:W-:-:S03]  /*180b0*/  FADD.FTZ R180, R181, R180 ;  /* 0x000000b4b5b47221 */ /* 0x000fc60000010000 */
[----:B------:R-:W4:Y:S01]  /*180c0*/  MUFU.EX2 R183, R183 ;  /* 0x000000b700b77308 */ /* 0x000f220000000800 */
[----:B--2---:R-:W-:Y:S01]  /*180d0*/  F2FP.BF16.F32.PACK_AB R130, R174, R177 ;  /* 0x000000b1ae82723e */ /* 0x004fe200000010ff */
[----:B------:R-:W-:-:S04]  /*180e0*/  FADD.FTZ R177, R177, R180 ;  /* 0x000000b4b1b17221 */ /* 0x000fc80000010000 */
[----:B------:R-:W-:Y:S02]  /*180f0*/  FADD.FTZ R174, R174, R177 ;  /* 0x000000b1aeae7221 */ /* 0x000fe40000010000 */
[----:B------:R-:W-:Y:S08]  /*18100*/  MUFU.EX2 R179, R179 ;  /* 0x000000b300b37308 */ /* 0x000ff00000000800 */
[----:B------:R-:W2:Y:S01]  /*18110*/  MUFU.EX2 R176, R176 ;  /* 0x000000b000b07308 */ /* 0x000ea20000000800 */
[----:B----4-:R-:W-:Y:S01]  /*18120*/  F2FP.BF16.F32.PACK_AB R129, R183, R178 ;  /* 0x000000b2b781723e */ /* 0x010fe200000010ff */
[----:B------:R-:W-:-:S06]  /*18130*/  FADD.FTZ R178, R178, R183 ;  /* 0x000000b7b2b27221 */ /* 0x000fcc0000010000 */
[----:B------:R-:W-:Y:S08]  /*18140*/  MUFU.EX2 R175, R175 ;  /* 0x000000af00af7308 */ /* 0x000ff00000000800 */
[----:B------:R-:W4:Y:S01]  /*18150*/  MUFU.EX2 R172, R172 ;  /* 0x000000ac00ac7308 */ /* 0x000f220000000800 */
[----:B--2---:R-:W-:Y:S01]  /*18160*/  F2FP.BF16.F32.PACK_AB R131, R176, R179 ;  /* 0x000000b3b083723e */ /* 0x004fe200000010ff */
[----:B------:R-:W-:-:S04]  /*18170*/  FADD.FTZ R179, R179, R178 ;  /* 0x000000b2b3b37221 */ /* 0x000fc80000010000 */
[----:B------:R-:W-:Y:S02]  /*18180*/  FADD.FTZ R176, R176, R179 ;  /* 0x000000b3b0b07221 */ /* 0x000fe40000010000 */
[C---:B------:R-:W-:Y:S01]  /*18190*/  HMMA.16816.F32.BF16 R160, R128.reuse, R156, RZ ;  /* 0x0000009c80a0723c */ /* 0x040fe200000418ff */
[----:B------:R-:W-:Y:S05]  /*181a0*/  MUFU.EX2 R35, R35 ;  /* 0x0000002300237308 */ /* 0x000fea0000000800 */
[C---:B------:R-:W-:Y:S03]  /*181b0*/  HMMA.16816.F32.BF16 R156, R128.reuse, R158, RZ ;  /* 0x0000009e809c723c */ /* 0x040fe600000418ff */
[----:B------:R-:W2:Y:S01]  /*181c0*/  MUFU.EX2 R32, R32 ;  /* 0x0000002000207308 */ /* 0x000ea20000000800 */
[C---:B----4-:R-:W-:Y:S01]  /*181d0*/  F2FP.BF16.F32.PACK_AB R8, R172.reuse, R175 ;  /* 0x000000afac08723e */ /* 0x050fe200000010ff */
[----:B------:R-:W-:Y:S01]  /*181e0*/  FADD.FTZ R175, R175, R174 ;  /* 0x000000aeafaf7221 */ /* 0x000fe20000010000 */
[----:B------:R-:W-:Y:S03]  /*181f0*/  HMMA.16816.F32.BF16 R152, R128, R148, RZ ;  /* 0x000000948098723c */ /* 0x000fe600000418ff */
[----:B------:R-:W-:-:S02]  /*18200*/  FADD.FTZ R172, R172, R175 ;  /* 0x000000afacac7221 */ /* 0x000fc40000010000 */
[----:B------:R-:W-:Y:S01]  /*18210*/  MUFU.EX2 R173, R173 ;  /* 0x000000ad00ad7308 */ /* 0x000fe20000000800 */
[C---:B------:R-:W-:Y:S06]  /*18220*/  HMMA.16816.F32.BF16 R144, R128.reuse, R140, RZ ;  /* 0x0000008c8090723c */ /* 0x040fec00000418ff */
[----:B------:R-:W-:Y:S01]  /*18230*/  HMMA.16816.F32.BF16 R136, R128, R132, RZ ;  /* 0x000000848088723c */ /* 0x000fe200000418ff */
[----:B------:R-:W4:Y:S01]  /*18240*/  MUFU.EX2 R34, R34 ;  /* 0x0000002200227308 */ /* 0x000f220000000800 */
[----:B--2---:R-:W-:Y:S01]  /*18250*/  F2FP.BF16.F32.PACK_AB R10, R32, R35 ;  /* 0x00000023200a723e */ /* 0x004fe200000010ff */
[----:B------:R-:W-:-:S03]  /*18260*/  FADD.FTZ R35, R35, R172 ;  /* 0x000000ac23237221 */ /* 0x000fc60000010000 */
[C---:B------:R-:W-:Y:S01]  /*18270*/  HMMA.16816.F32.BF16 R36, R128.reuse, R40, RZ ;  /* 0x000000288024723c */ /* 0x040fe200000418ff */
[----:B------:R-:W-:Y:S02]  /*18280*/  FADD.FTZ R35, R32, R35 ;  /* 0x0000002320237221 */ /* 0x000fe40000010000 */
[----:B------:R-:W-:Y:S03]  /*18290*/  MUFU.EX2 R33, R33 ;  /* 0x0000002100217308 */ /* 0x000fe60000000800 */
[C---:B---3--:R-:W-:Y:S05]  /*182a0*/  HMMA.16816.F32.BF16 R44, R128.reuse, R48, RZ ;  /* 0x00000030802c723c */ /* 0x048fea00000418ff */
[----:B------:R-:W2:Y:S01]  /*182b0*/  MUFU.EX2 R0, R0 ;  /* 0x0000000000007308 */ /* 0x000ea20000000800 */
[----:B----4-:R-:W-:Y:S01]  /*182c0*/  F2FP.BF16.F32.PACK_AB R9, R34, R173 ;  /* 0x000000ad2209723e */ /* 0x010fe200000010ff */
[----:B-1----:R-:W-:Y:S01]  /*182d0*/  HMMA.16816.F32.BF16 R52, R128, R56, RZ ;  /* 0x000000388034723c */ /* 0x002fe200000418ff */
[----:B------:R-:W-:-:S04]  /*182e0*/  FADD.FTZ R173, R173, R176 ;  /* 0x000000b0adad7221 */ /* 0x000fc80000010000 */
[----:B------:R-:W-:Y:S01]  /*182f0*/  FADD.FTZ R34, R34, R173 ;  /* 0x000000ad22227221 */ /* 0x000fe20000010000 */
[C---:B------:R-:W-:Y:S01]  /*18300*/  HMMA.16816.F32.BF16 R60, R128.reuse, R64, RZ ;  /* 0x00000040803c723c */ /* 0x040fe200000418ff */
[----:B------:R-:W-:Y:S05]  /*18310*/  MUFU.EX2 R182, R182 ;  /* 0x000000b600b67308 */ /* 0x000fea0000000800 */
[----:B------:R-:W-:Y:S01]  /*18320*/  HMMA.16816.F32.BF16 R68, R128, R72, RZ ;  /* 0x000000488044723c */ /* 0x000fe200000418ff */
[----:B--2---:R-:W-:Y:S02]  /*18330*/  F2FP.BF16.F32.PACK_AB R11, R0, R33 ;  /* 0x00000021000b723e */ /* 0x004fe400000010ff */
        /* <DEDUP_REMOVED lines=37> */
[C---:B-----5:R-:W-:Y:S06]  /*18590*/  HMMA.16816.F32.BF16 R124, R128.reuse, R16, RZ ;  /* 0x00000010807c723c */ /* 0x060fec00000418ff */
[----:B------:R-:W-:Y:S01]  /*185a0*/  HMMA.16816.F32.BF16 R128, R128, R18, RZ ;  /* 0x000000128080723c */ /* 0x000fe200000418ff */
[----:B------:R-:W5:Y:S05]  /*185b0*/  LDSM.16.MT88.4 R16, [R229+0x12800] ;  /* 0x01280000e510783b */ /* 0x000f6a0000004200 */
[C---:B------:R-:W-:Y:S06]  /*185c0*/  HMMA.16816.F32.BF16 R160, R8.reuse, R12, R160 ;  /* 0x0000000c08a0723c */ /* 0x040fec00000418a0 */
[C---:B------:R-:W-:Y:S01]  /*185d0*/  HMMA.16816.F32.BF16 R156, R8.reuse, R14, R156 ;  /* 0x0000000e089c723c */ /* 0x040fe2000004189c */
[----:B------:R-:W1:Y:S05]  /*185e0*/  LDSM.16.MT88.4 R12, [R228+0x12800] ;  /* 0x01280000e40c783b */ /* 0x000e6a0000004200 */
[C---:B------:R-:W-:Y:S06]  /*185f0*/  HMMA.16816.F32.BF16 R152, R8.reuse, R4, R152 ;  /* 0x000000040898723c */ /* 0x040fec0000041898 */
        /* <DEDUP_REMOVED lines=36> */
[----:B------:R-:W-:Y:S01]  /*18840*/  HMMA.16816.F32.BF16 R112, R8, R22, R112 ;  /* 0x000000160870723c */ /* 0x000fe20000041870 */
[----:B------:R-:W-:Y:S01]  /*18850*/  F2FP.BF16.F32.PACK_AB R20, R185, R182 ;  /* 0x000000b6b914723e */ /* 0x000fe200000010ff */
[----:B------:R-:W-:Y:S01]  /*18860*/  FADD.FTZ R182, R182, R35 ;  /* 0x00000023b6b67221 */ /* 0x000fe20000010000 */
[----:B------:R-:W-:Y:S01]  /*18870*/  F2FP.BF16.F32.PACK_AB R21, R189, R186 ;  /* 0x000000babd15723e */ /* 0x000fe200000010ff */
[----:B------:R-:W-:-:S02]  /*18880*/  FADD.FTZ R186, R186, R33 ;  /* 0x00000021baba7221 */ /* 0x000fc40000010000 */
[C---:B-----5:R-:W-:Y:S01]  /*18890*/  HMMA.16816.F32.BF16 R116, R8.reuse, R16, R116 ;  /* 0x000000100874723c */ /* 0x060fe20000041874 */
[----:B------:R-:W-:Y:S01]  /*188a0*/  F2FP.BF16.F32.PACK_AB R22, R187, R184 ;  /* 0x000000b8bb16723e */ /* 0x000fe200000010ff */
[----:B------:R-:W-:Y:S01]  /*188b0*/  FADD.FTZ R185, R185, R182 ;  /* 0x000000b6b9b97221 */ /* 0x000fe20000010000 */
[----:B------:R-:W-:Y:S01]  /*188c0*/  F2FP.BF16.F32.PACK_AB R23, R191, R188 ;  /* 0x000000bcbf17723e */ /* 0x000fe200000010ff */
[----:B------:R-:W-:Y:S02]  /*188d0*/  FADD.FTZ R189, R189, R186 ;  /* 0x000000babdbd7221 */ /* 0x000fe40000010000 */
[----:B------:R-:W-:Y:S01]  /*188e0*/  HMMA.16816.F32.BF16 R120, R8, R18, R120 ;  /* 0x000000120878723c */ /* 0x000fe20000041878 */
[----:B------:R-:W4:Y:S01]  /*188f0*/  LDSM.16.MT88.4 R16, [R229+0x13000] ;  /* 0x01300000e510783b */ /* 0x000f220000004200 */
[----:B------:R-:W-:Y:S01]  /*18900*/  FADD.FTZ R184, R184, R185 ;  /* 0x000000b9b8b87221 */ /* 0x000fe20000010000 */
[----:B------:R-:W-:-:S03]  /*18910*/  FADD.FTZ R188, R188, R189 ;  /* 0x000000bdbcbc7221 */ /* 0x000fc60000010000 */
[----:B-1----:R-:W-:Y:S01]  /*18920*/  HMMA.16816.F32.BF16 R124, R8, R12, R124 ;  /* 0x0000000c087c723c */ /* 0x002fe2000004187c */
[----:B------:R-:W-:Y:S01]  /*18930*/  FADD.FTZ R184, R187, R184 ;  /* 0x000000b8bbb87221 */ /* 0x000fe20000010000 */
[----:B------:R-:W-:-:S04]  /*18940*/  FADD.FTZ R188, R191, R188 ;  /* 0x000000bcbfbc7221 */ /* 0x000fc80000010000 */
[----:B------:R-:W-:Y:S01]  /*18950*/  HMMA.16816.F32.BF16 R128, R8, R14, R128 ;  /* 0x0000000e0880723c */ /* 0x000fe20000041880 */
[----:B------:R-:W1:Y:S04]  /*18960*/  LDSM.16.MT88.4 R8, [R226+0x11000] ;  /* 0x01100000e208783b */ /* 0x000e680000004200 */
[----:B------:R-:W-:Y:S01]  /*18970*/  LDSM.16.MT88.4 R12, [R228+0x13000] ;  /* 0x01300000e40c783b */ /* 0x000fe20000004200 */
[C---:B--2---:R-:W-:Y:S06]  /*18980*/  HMMA.16816.F32.BF16 R160, R20.reuse, R4, R160 ;  /* 0x0000000414a0723c */ /* 0x044fec00000418a0 */
[C---:B------:R-:W-:Y:S01]  /*18990*/  HMMA.16816.F32.BF16 R156, R20.reuse, R6, R156 ;  /* 0x00000006149c723c */ /* 0x040fe2000004189c */
[----:B------:R-:W2:Y:S05]  /*189a0*/  LDSM.16.MT88.4 R4, [R227+0x13000] ;  /* 0x01300000e304783b */ /* 0x000eaa0000004200 */
[C---:B---3--:R-:W-:Y:S06]  /*189b0*/  HMMA.16816.F32.BF16 R144, R20.reuse, R24, R144 ;  /* 0x000000181490723c */ /* 0x048fec0000041890 */
        /* <DEDUP_REMOVED lines=177> */
.L_x_2961:
[----:B-1----:R-:W-:Y:S02]  /*194d0*/  R2UR UR4, R202 ;  /* 0x00000000ca0472ca */ /* 0x002fe400000e0000 */
[----:B------:R-:W-:-:S13]  /*194e0*/  R2UR UR5, R203 ;  /* 0x00000000cb0572ca */ /* 0x000fda00000e0000 */
[----:B--2---:R-:W2:Y:S02]  /*194f0*/  LD.E R0, desc[UR4][R200.64+0x40] ;  /* 0x00004004c8007980 */ /* 0x004ea4000c101900 */
[----:B--2---:R-:W-:-:S05]  /*19500*/  IMAD.U32 R0, R0, -0x40, RZ ;  /* 0xffffffc000007824 */ /* 0x004fca00078e00ff */
[----:B------:R-:W-:Y:S02]  /*19510*/  SHF.R.S32.HI R5, RZ, 0x1f, R0 ;  /* 0x0000001fff057819 */ /* 0x000fe40000011400 */
.L_x_2962:
[----:B------:R-:W-:Y:S05]  /*19520*/  BSYNC B0 ;  /* 0x0000000000007941 */ /* 0x000fea0003800000 */
.L_x_2960:
[----:B------:R-:W-:Y:S02]  /*19530*/  LEA R242, P1, R0, R242, 0x1 ;  /* 0x000000f200f27211 */ /* 0x000fe400078208ff */
        /* <DEDUP_REMOVED lines=54> */
[----:B------:R-:W-:-:S05]  /*198a0*/  IADD3 R10, P1, R0, R8, RZ ;  /* 0x00000008000a7210 */ /* 0x000fca0007f3e0ff */
[----:B------:R-:W-:-:S05]  /*198b0*/  IMAD.X R11, R4, 0x1, R9, P1 ;  /* 0x00000001040b7824 */ /* 0x000fca00008e0609 */
[----:B------:R-:W-:Y:S04]  /*198c0*/  LDGSTS.E.BYPASS.LTC128B.128 [R237+0x11800], desc[UR12][R10.64] ;  /* 0x118000000aed7fae */ /* 0x000fe8000b901d4c */
[----:B------:R-:W-:Y:S04]  /*198d0*/  LDGSTS.E.BYPASS.LTC128B.128 [R237+0x13800], desc[UR10][R10.64+0x80] ;  /* 0x138000800aed7fae */ /* 0x000fe8000b901d4a */
[----:B------:R-:W-:Y:S04]  /*198e0*/  LDGSTS.E.BYPASS.LTC128B.128 [R237+0x15800], desc[UR8][R10.64+0x100] ;  /* 0x158001000aed7fae */ /* 0x000fe8000b901d48 */
[----:B------:R2:W-:Y:S04]  /*198f0*/  LDGSTS.E.BYPASS.LTC128B.128 [R237+0x17800], desc[UR4][R10.64+0x180] ;  /* 0x178001800aed7fae */ /* 0x0005e8000b901d44 */
[----:B------:R-:W-:Y:S04]  /*19900*/  LDSM.16.M88.4 R172, [R225] ;  /* 0x00000000e1ac783b */ /* 0x000fe80000000200 */
[----:B------:R-:W3:Y:S04]  /*19910*/  LDSM.16.M88.4 R12, [R224+0x8000] ;  /* 0x00800000e00c783b */ /* 0x000ee80000000200 */
[----:B-1----:R-:W2:Y:S04]  /*19920*/  LDSM.16.M88.4 R4, [R224+0x8800] ;  /* 0x00880000e004783b */ /* 0x002ea80000000200 */
[----:B------:R-:W1:Y:S04]  /*19930*/  LDSM.16.M88.4 R180, [R224+0x9000] ;  /* 0x00900000e0b4783b */ /* 0x000e680000000200 */
[----:B------:R-:W4:Y:S04]  /*19940*/  LDSM.16.M88.4 R24, [R224+0x9800] ;  /* 0x00980000e018783b */ /* 0x000f280000000200 */
[----:B------:R-:W-:Y:S04]  /*19950*/  LDSM.16.M88.4 R28, [R223] ;  /* 0x00000000df1c783b */ /* 0x000fe80000000200 */
[----:B------:R-:W5:Y:S04]  /*19960*/  LDSM.16.M88.4 R20, [R222] ;  /* 0x00000000de14783b */ /* 0x000f680000000200 */
[----:B------:R-:W5:Y:S04]  /*19970*/  LDSM.16.M88.4 R196, [R218] ;  /* 0x00000000dac4783b */ /* 0x000f680000000200 */
[----:B------:R-:W5:Y:S04]  /*19980*/  LDSM.16.M88.4 R192, [R217] ;  /* 0x00000000d9c0783b */ /* 0x000f680000000200 */
[----:B------:R-:W5:Y:S04]  /*19990*/  LDSM.16.M88.4 R32, [R216] ;  /* 0x00000000d820783b */ /* 0x000f680000000200 */
[----:B------:R-:W-:Y:S01]  /*199a0*/  LDSM.16.M88.4 R188, [R221] ;  /* 0x00000000ddbc783b */ /* 0x000fe20000000200 */
[C---:B---3--:R-:W-:Y:S03]  /*199b0*/  HMMA.16816.F32.BF16 R16, R172.reuse, R12, RZ ;  /* 0x0000000cac10723c */ /* 0x048fe600000418ff */
[----:B------:R-:W3:Y:S04]  /*199c0*/  LD.E R0, desc[UR4][R200.64+0x18c] ;  /* 0x00018c04c8007980 */ /* 0x000ee8000c101900 */
[----:B------:R-:W0:Y:S01]  /*199d0*/  LDGDEPBAR ;  /* 0x00000000000079af */ /* 0x000e220000000000 */
[C---:B------:R-:W-:Y:S06]  /*199e0*/  HMMA.16816.F32.BF16 R12, R172.reuse, R14, RZ ;  /* 0x0000000eac0c723c */ /* 0x040fec00000418ff */
[C---:B--2---:R-:W-:Y:S06]  /*199f0*/  HMMA.16816.F32.BF16 R8, R172.reuse, R4, RZ ;  /* 0x00000004ac08723c */ /* 0x044fec00000418ff */
[C---:B-1----:R-:W-:Y:S06]  /*19a00*/  HMMA.16816.F32.BF16 R184, R172.reuse, R180, RZ ;  /* 0x000000b4acb8723c */ /* 0x042fec00000418ff */
[C---:B------:R-:W-:Y:S06]  /*19a10*/  HMMA.16816.F32.BF16 R4, R172.reuse, R6, RZ ;  /* 0x00000006ac04723c */ /* 0x040fec00000418ff */
[C---:B------:R-:W-:Y:S06]  /*19a20*/  HMMA.16816.F32.BF16 R180, R172.reuse, R182, RZ ;  /* 0x000000b6acb4723c */ /* 0x040fec00000418ff */
[C---:B----4-:R-:W-:Y:S06]  /*19a30*/  HMMA.16816.F32.BF16 R176, R172.reuse, R24, RZ ;  /* 0x00000018acb0723c */ /* 0x050fec00000418ff */
[----:B------:R-:W-:Y:S01]  /*19a40*/  HMMA.16816.F32.BF16 R172, R172, R26, RZ ;  /* 0x0000001aacac723c */ /* 0x000fe200000418ff */
[----:B------:R-:W1:Y:S05]  /*19a50*/  LDSM.16.M88.4 R24, [R219+0x8000] ;  /* 0x00800000db18783b */ /* 0x000e6a0000000200 */
[C---:B-----5:R-:W-:Y:S06]  /*19a60*/  HMMA.16816.F32.BF16 R16, R28.reuse, R20, R16 ;  /* 0x000000141c10723c */ /* 0x060fec0000041810 */
[C---:B------:R-:W-:Y:S01]  /*19a70*/  HMMA.16816.F32.BF16 R12, R28.reuse, R22, R12 ;  /* 0x000000161c0c723c */ /* 0x040fe2000004180c */
[----:B------:R-:W2:Y:S05]  /*19a80*/  LDSM.16.M88.4 R20, [R219+0x8800] ;  /* 0x00880000db14783b */ /* 0x000eaa0000000200 */
[C---:B------:R-:W-:Y:S06]  /*19a90*/  HMMA.16816.F32.BF16 R8, R28.reuse, R196, R8 ;  /* 0x000000c41c08723c */ /* 0x040fec0000041808 */
[C---:B------:R-:W-:Y:S01]  /*19aa0*/  HMMA.16816.F32.BF16 R4, R28.reuse, R198, R4 ;  /* 0x000000c61c04723c */ /* 0x040fe20000041804 */
[----:B------:R-:W4:Y:S05]  /*19ab0*/  LDSM.16.M88.4 R196, [R219+0x9000] ;  /* 0x00900000dbc4783b */ /* 0x000f2a0000000200 */
[C---:B------:R-:W-:Y:S06]  /*19ac0*/  HMMA.16816.F32.BF16 R184, R28.reuse, R192, R184 ;  /* 0x000000c01cb8723c */ /* 0x040fec00000418b8 */
[C---:B------:R-:W-:Y:S01]  /*19ad0*/  HMMA.16816.F32.BF16 R180, R28.reuse, R194, R180 ;  /* 0x000000c21cb4723c */ /* 0x040fe200000418b4 */
[----:B------:R-:W5:Y:S05]  /*19ae0*/  LDSM.16.M88.4 R192, [R219+0x9800] ;  /* 0x00980000dbc0783b */ /* 0x000f6a0000000200 */
[C---:B------:R-:W-:Y:S06]  /*19af0*/  HMMA.16816.F32.BF16 R176, R28.reuse, R32, R176 ;  /* 0x000000201cb0723c */ /* 0x040fec00000418b0 */
[----:B------:R-:W-:Y:S01]  /*19b00*/  HMMA.16816.F32.BF16 R172, R28, R34, R172 ;  /* 0x000000221cac723c */ /* 0x000fe200000418ac */
[----:B------:R-:W-:Y:S04]  /*19b10*/  LDSM.16.M88.4 R32, [R220] ;  /* 0x00000000dc20783b */ /* 0x000fe80000000200 */
[----:B------:R-:W5:Y:S01]  /*19b20*/  LDSM.16.M88.4 R28, [R215] ;  /* 0x00000000d71c783b */ /* 0x000f620000000200 */
[C---:B-1----:R-:W-:Y:S06]  /*19b30*/  HMMA.16816.F32.BF16 R16, R188.reuse, R24, R16 ;  /* 0x00000018bc10723c */ /* 0x042fec0000041810 */
[C---:B------:R-:W-:Y:S01]  /*19b40*/  HMMA.16816.F32.BF16 R12, R188.reuse, R26, R12 ;  /* 0x0000001abc0c723c */ /* 0x040fe2000004180c */
[----:B------:R-:W1:Y:S05]  /*19b50*/  LDSM.16.M88.4 R24, [R215+0x800] ;  /* 0x00080000d718783b */ /* 0x000e6a0000000200 */
[C---:B--2---:R-:W-:Y:S06]  /*19b60*/  HMMA.16816.F32.BF16 R8, R188.reuse, R20, R8 ;  /* 0x00000014bc08723c */ /* 0x044fec0000041808 */
[C---:B------:R-:W-:Y:S01]  /*19b70*/  HMMA.16816.F32.BF16 R4, R188.reuse, R22, R4 ;  /* 0x00000016bc04723c */ /* 0x040fe20000041804 */
[----:B------:R-:W2:Y:S05]  /*19b80*/  LDSM.16.M88.4 R20, [R215+0x1000] ;  /* 0x00100000d714783b */ /* 0x000eaa0000000200 */
[C---:B----4-:R-:W-:Y:S06]  /*19b90*/  HMMA.16816.F32.BF16 R184, R188.reuse, R196, R184 ;  /* 0x000000c4bcb8723c */ /* 0x050fec00000418b8 */
[C---:B------:R-:W-:Y:S01]  /*19ba0*/  HMMA.16816.F32.BF16 R180, R188.reuse, R198, R180 ;  /* 0x000000c6bcb4723c */ /* 0x040fe200000418b4 */
[----:B------:R-:W-:Y:S05]  /*19bb0*/  LDSM.16.M88.4 R196, [R215+0x2800] ;  /* 0x00280000d7c4783b */ /* 0x000fea0000000200 */
[C---:B-----5:R-:W-:Y:S06]  /*19bc0*/  HMMA.16816.F32.BF16 R176, R188.reuse, R192, R176 ;  /* 0x000000c0bcb0723c */ /* 0x060fec00000418b0 */
[----:B------:R-:W-:Y:S01]  /*19bd0*/  HMMA.16816.F32.BF16 R172, R188, R194, R172 ;  /* 0x000000c2bcac723c */ /* 0x000fe200000418ac */
[----:B------:R-:W4:Y:S04]  /*19be0*/  LDSM.16.M88.4 R192, [R215+0x1800] ;  /* 0x00180000d7c0783b */ /* 0x000f280000000200 */
[----:B------:R-:W-:Y:S01]  /*19bf0*/  LDSM.16.M88.4 R188, [R224+0xb000] ;  /* 0x00b00000e0bc783b */ /* 0x000fe20000000200 */
        /* <DEDUP_REMOVED lines=12> */
[----:B------:R-:W-:Y:S01]  /*19cc0*/  LDSM.16.M88.4 R192, [R213] ;  /* 0x00000000d5c0783b */ /* 0x000fe20000000200 */
[C---:B-1----:R-:W-:Y:S06]  /*19cd0*/  HMMA.16816.F32.BF16 R16, R24.reuse, R28, R16 ;  /* 0x0000001c1810723c */ /* 0x042fec0000041810 */
[C---:B------:R-:W-:Y:S01]  /*19ce0*/  HMMA.16816.F32.BF16 R12, R24.reuse, R30, R12 ;  /* 0x0000001e180c723c */ /* 0x040fe2000004180c */
[----:B------:R-:W1:Y:S05]  /*19cf0*/  LDSM.16.M88.4 R28, [R223+0x2000] ;  /* 0x00200000df1c783b */ /* 0x000e6a0000000200 */
[C---:B--2---:R-:W-:Y:S06]  /*19d00*/  HMMA.16816.F32.BF16 R8, R24.reuse, R20, R8 ;  /* 0x000000141808723c */ /* 0x044fec0000041808 */
[C---:B------:R-:W-:Y:S01]  /*19d10*/  HMMA.16816.F32.BF16 R4, R24.reuse, R22, R4 ;  /* 0x000000161804723c */ /* 0x040fe20000041804 */
[----:B------:R-:W2:Y:S05]  /*19d20*/  LDSM.16.M88.4 R20, [R214] ;  /* 0x00000000d614783b */ /* 0x000eaa0000000200 */
[C---:B------:R-:W-:Y:S06]  /*19d30*/  HMMA.16816.F32.BF16 R184, R24.reuse, R188, R184 ;  /* 0x000000bc18b8723c */ /* 0x040fec00000418b8 */
[C---:B------:R-:W-:Y:S01]  /*19d40*/  HMMA.16816.F32.BF16 R180, R24.reuse, R190, R180 ;  /* 0x000000be18b4723c */ /* 0x040fe200000418b4 */
[----:B------:R-:W5:Y:S05]  /*19d50*/  LDSM.16.M88.4 R188, [R212] ;  /* 0x00000000d4bc783b */ /* 0x000f6a0000000200 */
[C---:B----4-:R-:W-:Y:S06]  /*19d60*/  HMMA.16816.F32.BF16 R176, R24.reuse, R32, R176 ;  /* 0x0000002018b0723c */ /* 0x050fec00000418b0 */
[----:B------:R-:W-:Y:S01]  /*19d70*/  HMMA.16816.F32.BF16 R172, R24, R34, R172 ;  /* 0x0000002218ac723c */ /* 0x000fe200000418ac */
[----:B------:R-:W4:Y:S04]  /*19d80*/  LDSM.16.M88.4 R32, [R211] ;  /* 0x00000000d320783b */ /* 0x000f280000000200 */
        /* <DEDUP_REMOVED lines=9> */
[----:B------:R-:W5:Y:S05]  /*19e20*/  LDSM.16.M88.4 R188, [R219+0xb000] ;  /* 0x00b00000dbbc783b */ /* 0x000f6a0000000200 */
[C---:B----4-:R-:W-:Y:S06]  /*19e30*/  HMMA.16816.F32.BF16 R176, R28.reuse, R32, R176 ;  /* 0x000000201cb0723c */ /* 0x050fec00000418b0 */
[----:B------:R-:W-:Y:S01]  /*19e40*/  HMMA.16816.F32.BF16 R172, R28, R34, R172 ;  /* 0x000000221cac723c */ /* 0x000fe200000418ac */
[----:B------:R-:W4:Y:S04]  /*19e50*/  LDSM.16.M88.4 R28, [R219+0xb800] ;  /* 0x00b80000db1c783b */ /* 0x000f280000000200 */
[----:B------:R-:W3:Y:S01]  /*19e60*/  LDSM.16.M88.4 R32, [R220+0x2000] ;  /* 0x00200000dc20783b */ /* 0x000ee20000000200 */
        /* <DEDUP_REMOVED lines=9> */
[C---:B----4-:R-:W-:Y:S06]  /*19f00*/  HMMA.16816.F32.BF16 R176, R24.reuse, R28, R176 ;  /* 0x0000001c18b0723c */ /* 0x050fec00000418b0 */
[----:B------:R-:W-:Y:S01]  /*19f10*/  HMMA.16816.F32.BF16 R172, R24, R30, R172 ;  /* 0x0000001e18ac723c */ /* 0x000fe200000418ac */
[----:B------:R-:W-:Y:S04]  /*19f20*/  LDSM.16.M88.4 R24, [R225+0x4000] ;  /* 0x00400000e118783b */ /* 0x000fe80000000200 */
[----:B------:R-:W4:Y:S01]  /*19f30*/  LDSM.16.M88.4 R28, [R224+0xc000] ;  /* 0x00c00000e01c783b */ /* 0x000f220000000200 */
[C---:B---3--:R-:W-:Y:S06]  /*19f40*/  HMMA.16816.F32.BF16 R8, R32.reuse, R196, R8 ;  /* 0x000000c42008723c */ /* 0x048fec0000041808 */
        /* <DEDUP_REMOVED lines=10> */
[----:B------:R-:W3:Y:S04]  /*19ff0*/  LDSM.16.M88.4 R32, [R224+0xd800] ;  /* 0x00d80000e020783b */ /* 0x000ee80000000200 */
[----:B------:R-:W-:Y:S01]  /*1a000*/  LDSM.16.M88.4 R192, [R209] ;  /* 0x00000000d1c0783b */ /* 0x000fe20000000200 */
[C---:B----4-:R-:W-:Y:S06]  /*1a010*/  HMMA.16816.F32.BF16 R16, R24.reuse, R28, R16 ;  /* 0x0000001c1810723c */ /* 0x050fec0000041810 */
[C---:B------:R-:W-:Y:S01]  /*1a020*/  HMMA.16816.F32.BF16 R12, R24.reuse, R30, R12 ;  /* 0x0000001e180c723c */ /* 0x040fe2000004180c */
[----:B------:R-:W-:Y:S05]  /*1a030*/  LDSM.16.M88.4 R28, [R223+0x4000] ;  /* 0x00400000df1c783b */ /* 0x000fea0000000200 */
[C---:B-1----:R-:W-:Y:S06]  /*1a040*/  HMMA.16816.F32.BF16 R8, R24.reuse, R20, R8 ;  /* 0x000000141808723c */ /* 0x042fec0000041808 */
        /* <DEDUP_REMOVED lines=31> */
[C---:B-----5:R-:W-:Y:S06]  /*1a240*/  HMMA.16816.F32.BF16 R184, R196.reuse, R192, R184 ;  /* 0x000000c0c4b8723c */ /* 0x060fec00000418b8 */
[----:B------:R-:W-:Y:S01]  /*1a250*/  HMMA.16816.F32.BF16 R180, R196, R194, R180 ;  /* 0x000000c2c4b4723c */ /* 0x000fe200000418b4 */
[----:B------:R-:W-:Y:S05]  /*1a260*/  LDSM.16.M88.4 R192, [R225+0x6000] ;  /* 0x00600000e1c0783b */ /* 0x000fea0000000200 */
[C---:B---3--:R-:W-:Y:S06]  /*1a270*/  HMMA.16816.F32.BF16 R16, R32.reuse, R28, R16 ;  /* 0x0000001c2010723c */ /* 0x048fec0000041810 */
[C---:B------:R-:W-:Y:S01]  /*1a280*/  HMMA.16816.F32.BF16 R12, R32.reuse, R30, R12 ;  /* 0x0000001e200c723c */ /* 0x040fe2000004180c */
[----:B------:R-:W3:Y:S05]  /*1a290*/  LDSM.16.M88.4 R28, [R224+0xe000] ;  /* 0x00e00000e01c783b */ /* 0x000eea0000000200 */
[C---:B----4-:R-:W-:Y:S06]  /*1a2a0*/  HMMA.16816.F32.BF16 R8, R32.reuse, R24, R8 ;  /* 0x000000182008723c */ /* 0x050fec0000041808 */
        /* <DEDUP_REMOVED lines=8> */
[----:B------:R-:W-:Y:S01]  /*1a330*/  LDSM.16.M88.4 R188, [R223+0x6000] ;  /* 0x00600000dfbc783b */ /* 0x000fe20000000200 */
[C---:B---3--:R-:W-:Y:S06]  /*1a340*/  HMMA.16816.F32.BF16 R16, R192.reuse, R28, R16 ;  /* 0x0000001cc010723c */ /* 0x048fec0000041810 */
[C---:B------:R-:W-:Y:S01]  /*1a350*/  HMMA.16816.F32.BF16 R12, R192.reuse, R30, R12 ;  /* 0x0000001ec00c723c */ /* 0x040fe2000004180c */
[----:B------:R-:W2:Y:S05]  /*1a360*/  LDSM.16.M88.4 R28, [R206] ;  /* 0x00000000ce1c783b */ /* 0x000eaa0000000200 */
[C---:B----4-:R-:W-:Y:S06]  /*1a370*/  HMMA.16816.F32.BF16 R8, R192.reuse, R24, R8 ;  /* 0x00000018c008723c */ /* 0x050fec0000041808 */
[C---:B------:R-:W-:Y:S01]  /*1a380*/  HMMA.16816.F32.BF16 R4, R192.reuse, R26, R4 ;  /* 0x0000001ac004723c */ /* 0x040fe20000041804 */
[----:B------:R-:W3:Y:S05]  /*1a390*/  LDSM.16.M88.4 R24, [R204] ;  /* 0x00000000cc18783b */ /* 0x000eea0000000200 */
[C---:B-1----:R-:W-:Y:S06]  /*1a3a0*/  HMMA.16816.F32.BF16 R184, R192.reuse, R32, R184 ;  /* 0x00000020c0b8723c */ /* 0x042fec00000418b8 */
[C---:B------:R-:W-:Y:S01]  /*1a3b0*/  HMMA.16816.F32.BF16 R180, R192.reuse, R34, R180 ;  /* 0x00000022c0b4723c */ /* 0x040fe200000418b4 */
[----:B------:R-:W1:Y:S05]  /*1a3c0*/  LDSM.16.M88.4 R32, [R205] ;  /* 0x00000000cd20783b */ /* 0x000e6a0000000200 */
[C---:B------:R-:W-:Y:S06]  /*1a3d0*/  HMMA.16816.F32.BF16 R176, R192.reuse, R20, R176 ;  /* 0x00000014c0b0723c */ /* 0x040fec00000418b0 */
[----:B------:R-:W-:Y:S01]  /*1a3e0*/  HMMA.16816.F32.BF16 R172, R192, R22, R172 ;  /* 0x00000016c0ac723c */ /* 0x000fe200000418ac */
[----:B------:R-:W-:Y:S04]  /*1a3f0*/  LDSM.16.M88.4 R192, [R221+0x6000] ;  /* 0x00600000ddc0783b */ /* 0x000fe80000000200 */
[----:B------:R-:W4:Y:S01]  /*1a400*/  LDSM.16.M88.4 R20, [R168] ;  /* 0x00000000a814783b */ /* 0x000f220000000200 */
[C---:B--2---:R-:W-:Y:S06]  /*1a410*/  HMMA.16816.F32.BF16 R16, R188.reuse, R28, R16 ;  /* 0x0000001cbc10723c */ /* 0x044fec0000041810 */
[C---:B------:R-:W-:Y:S01]  /*1a420*/  HMMA.16816.F32.BF16 R12, R188.reuse, R30, R12 ;  /* 0x0000001ebc0c723c */ /* 0x040fe2000004180c */
[----:B------:R-:W2:Y:S05]  /*1a430*/  LDSM.16.M88.4 R28, [R219+0xe000] ;  /* 0x00e00000db1c783b */ /* 0x000eaa0000000200 */
[C---:B---3--:R-:W-:Y:S06]  /*1a440*/  HMMA.16816.F32.BF16 R184, R188.reuse, R24, R184 ;  /* 0x00000018bcb8723c */ /* 0x048fec00000418b8 */
[C---:B------:R-:W-:Y:S01]  /*1a450*/  HMMA.16816.F32.BF16 R180, R188.reuse, R26, R180 ;  /* 0x0000001abcb4723c */ /* 0x040fe200000418b4 */
[----:B------:R-:W-:Y:S05]  /*1a460*/  LDSM.16.M88.4 R24, [R215+0x6000] ;  /* 0x00600000d718783b */ /* 0x000fea0000000200 */
[C---:B-1----:R-:W-:Y:S06]  /*1a470*/  HMMA.16816.F32.BF16 R8, R188.reuse, R32, R8 ;  /* 0x00000020bc08723c */ /* 0x042fec0000041808 */
[C---:B------:R-:W-:Y:S01]  /*1a480*/  HMMA.16816.F32.BF16 R4, R188.reuse, R34, R4 ;  /* 0x00000022bc04723c */ /* 0x040fe20000041804 */
[----:B------:R-:W1:Y:S05]  /*1a490*/  LDSM.16.M88.4 R32, [R220+0x6000] ;  /* 0x00600000dc20783b */ /* 0x000e6a0000000200 */
[----:B----4-:R-:W-:Y:S06]  /*1a4a0*/  HMMA.16816.F32.BF16 R176, R188, R20, R176 ;  /* 0x00000014bcb0723c */ /* 0x010fec00000418b0 */
[C---:B--2---:R-:W-:Y:S06]  /*1a4b0*/  HMMA.16816.F32.BF16 R16, R192.reuse, R28, R16 ;  /* 0x0000001cc010723c */ /* 0x044fec0000041810 */
[----:B------:R-:W-:Y:S01]  /*1a4c0*/  HMMA.16816.F32.BF16 R12, R192, R30, R12 ;  /* 0x0000001ec00c723c */ /* 0x000fe2000004180c */
[----:B------:R-:W-:Y:S05]  /*1a4d0*/  LDSM.16.M88.4 R28, [R215+0x6800] ;  /* 0x00680000d71c783b */ /* 0x000fea0000000200 */
[----:B------:R-:W-:Y:S01]  /*1a4e0*/  HMMA.16816.F32.BF16 R172, R188, R22, R172 ;  /* 0x00000016bcac723c */ /* 0x000fe200000418ac */
[----:B------:R-:W2:Y:S11]  /*1a4f0*/  LDSM.16.M88.4 R20, [R219+0xe800] ;  /* 0x00e80000db14783b */ /* 0x000eb60000000200 */
[C---:B-1----:R-:W-:Y:S06]  /*1a500*/  HMMA.16816.F32.BF16 R16, R32.reuse, R24, R16 ;  /* 0x000000182010723c */ /* 0x042fec0000041810 */
[----:B------:R-:W-:Y:S01]  /*1a510*/  HMMA.16816.F32.BF16 R12, R32, R26, R12 ;  /* 0x0000001a200c723c */ /* 0x000fe2000004180c */
[----:B------:R-:W1:-:S15]  /*1a520*/  LDSM.16.M88.4 R24, [R219+0xf000] ;  /* 0x00f00000db18783b */ /* 0x000e5e0000000200 */
[----:B------:R-:W-:-:S02]  /*1a530*/  NOP ;  /* 0x0000000000007918 */ /* 0x000fc40000000000 */
[-C--:B------:R-:W-:Y:S01]  /*1a540*/  FMUL.FTZ R16, R16, R0.reuse ;  /* 0x0000000010107220 */ /* 0x080fe20000410000 */
[----:B--2---:R-:W-:Y:S01]  /*1a550*/  HMMA.16816.F32.BF16 R4, R192, R22, R4 ;  /* 0x00000016c004723c */ /* 0x004fe20000041804 */
[----:B------:R-:W-:-:S05]  /*1a560*/  FMUL.FTZ R188, R18, R0 ;  /* 0x0000000012bc7220 */ /* 0x000fca0000410000 */
[----:B------:R-:W-:Y:S01]  /*1a570*/  HMMA.16816.F32.BF16 R8, R192, R20, R8 ;  /* 0x00000014c008723c */ /* 0x000fe20000041808 */
[----:B------:R2:W-:Y:S01]  /*1a580*/  MUFU.TANH R20, R16 ;  /* 0x0000001000147308 */ /* 0x0005e20000002400 */
[----:B------:R-:W-:-:S05]  /*1a590*/  FMUL.FTZ R22, R19, R0 ;  /* 0x0000000013167220 */ /* 0x000fca0000410000 */
[-C--:B------:R-:W-:Y:S02]  /*1a5a0*/  FMUL.FTZ R21, R17, R0.reuse ;  /* 0x0000000011157220 */ /* 0x080fe40000410000 */
[----:B--2---:R-:W2:Y:S01]  /*1a5b0*/  LDSM.16.M88.4 R16, [R215+0x7000] ;  /* 0x00700000d710783b */ /* 0x004ea20000000200 */
[----:B-1----:R-:W-:Y:S08]  /*1a5c0*/  HMMA.16816.F32.BF16 R184, R192, R24, R184 ;  /* 0x00000018c0b8723c */ /* 0x002ff000000418b8 */
[----:B------:R-:W-:Y:S01]  /*1a5d0*/  HMMA.16816.F32.BF16 R4, R32, R30, R4 ;  /* 0x0000001e2004723c */ /* 0x000fe20000041804 */
[-C--:B------:R-:W-:Y:S01]  /*1a5e0*/  FMUL.FTZ R12, R12, R0.reuse ;  /* 0x000000000c0c7220 */ /* 0x080fe20000410000 */
[----:B------:R-:W-:-:S04]  /*1a5f0*/  FMUL.FTZ R13, R13, R0 ;  /* 0x000000000d0d7220 */ /* 0x000fc80000410000 */
[----:B------:R-:W-:Y:S01]  /*1a600*/  HMMA.16816.F32.BF16 R8, R32, R28, R8 ;  /* 0x0000001c2008723c */ /* 0x000fe20000041808 */
[----:B------:R-:W-:Y:S01]  /*1a610*/  MUFU.TANH R23, R12 ;  /* 0x0000000c00177308 */ /* 0x000fe20000002400 */
[----:B------:R-:W-:-:S05]  /*1a620*/  FMUL.FTZ R24, R15, R0 ;  /* 0x000000000f187220 */ /* 0x000fca0000410000 */
[-C--:B------:R-:W-:Y:S02]  /*1a630*/  FMUL.FTZ R29, R14, R0.reuse ;  /* 0x000000000e1d7220 */ /* 0x080fe40000410000 */
[----:B------:R1:W-:Y:S02]  /*1a640*/  MUFU.TANH R28, R13 ;  /* 0x0000000d001c7308 */ /* 0x0003e40000002400 */
[----:B-1----:R-:W1:Y:S01]  /*1a650*/  LDSM.16.M88.4 R12, [R219+0xf800] ;  /* 0x00f80000db0c783b */ /* 0x002e620000000200 */
[----:B--2---:R-:W-:Y:S07]  /*1a660*/  HMMA.16816.F32.BF16 R184, R32, R16, R184 ;  /* 0x0000001020b8723c */ /* 0x004fee00000418b8 */
[-C--:B------:R-:W-:Y:S01]  /*1a670*/  FMUL.FTZ R16, R4, R0.reuse ;  /* 0x0000000004107220 */ /* 0x080fe20000410000 */
[----:B------:R-:W-:-:S02]  /*1a680*/  FMUL.FTZ R4, R5, R0 ;  /* 0x0000000005047220 */ /* 0x000fc40000410000 */
[----:B------:R-:W2:Y:S02]  /*1a690*/  S2R R5, SR_TID.X ;  /* 0x0000000000057919 */ /* 0x000ea40000002100 */
[-C--:B------:R-:W-:Y:S01]  /*1a6a0*/  FMUL.FTZ R8, R8, R0.reuse ;  /* 0x0000000008087220 */ /* 0x080fe20000410000 */
[-C--:B------:R-:W-:Y:S01]  /*1a6b0*/  FMUL.FTZ R9, R9, R0.reuse ;  /* 0x0000000009097220 */ /* 0x080fe20000410000 */
[----:B------:R-:W-:Y:S02]  /*1a6c0*/  HMMA.16816.F32.BF16 R180, R192, R26, R180 ;  /* 0x0000001ac0b4723c */ /* 0x000fe400000418b4 */
[----:B------:R-:W-:Y:S05]  /*1a6d0*/  MUFU.TANH R30, R8 ;  /* 0x00000008001e7308 */ /* 0x000fea0000002400 */
[-C--:B------:R-:W-:Y:S01]  /*1a6e0*/  FMUL.FTZ R27, R10, R0.reuse ;  /* 0x000000000a1b7220 */ /* 0x080fe20000410000 */
[----:B------:R-:W-:-:S02]  /*1a6f0*/  FMUL.FTZ R26, R11, R0 ;  /* 0x000000000b1a7220 */ /* 0x000fc40000410000 */
[----:B------:R3:W-:Y:S02]  /*1a700*/  MUFU.TANH R25, R9 ;  /* 0x0000000900197308 */ /* 0x0007e40000002400 */
[----:B---3--:R-:W3:Y:S01]  /*1a710*/  LDSM.16.M88.4 R8, [R215+0x7800] ;  /* 0x00780000d708783b */ /* 0x008ee20000000200 */
[----:B-1----:R-:W-:Y:S01]  /*1a720*/  HMMA.16816.F32.BF16 R176, R192, R12, R176 ;  /* 0x0000000cc0b0723c */ /* 0x002fe200000418b0 */
[----:B--2---:R-:W-:-:S05]  /*1a730*/  IMAD.SHL.U32 R5, R5, 0x2, RZ ;  /* 0x0000000205057824 */ /* 0x004fca00078e00ff */
[----:B------:R-:W-:Y:S01]  /*1a740*/  HMMA.16816.F32.BF16 R172, R192, R14, R172 ;  /* 0x0000000ec0ac723c */ /* 0x000fe200000418ac */
[----:B------:R-:W1:Y:S05]  /*1a750*/  MUFU.TANH R21, R21 ;  /* 0x0000001500157308 */ /* 0x000e6a0000002400 */
[----:B------:R-:W-:Y:S01]  /*1a760*/  HMMA.16816.F32.BF16 R180, R32, R18, R180 ;  /* 0x0000001220b4723c */ /* 0x000fe200000418b4 */
[-C--:B------:R-:W-:Y:S02]  /*1a770*/  FMUL.FTZ R17, R6, R0.reuse ;  /* 0x0000000006117220 */ /* 0x080fe40000410000 */
[----:B------:R-:W2:Y:S08]  /*1a780*/  MUFU.TANH R22, R22 ;  /* 0x0000001600167308 */ /* 0x000eb00000002400 */
[----:B------:R-:W4:Y:S01]  /*1a790*/  MUFU.TANH R29, R29 ;  /* 0x0000001d001d7308 */ /* 0x000f220000002400 */
[-C--:B------:R-:W-:Y:S01]  /*1a7a0*/  FMUL.FTZ R18, R186, R0.reuse ;  /* 0x00000000ba127220 */ /* 0x080fe20000410000 */
[----:B------:R-:W-:Y:S01]  /*1a7b0*/  LOP3.LUT R186, R5, 0x6, RZ, 0xc0, !PT ;  /* 0x0000000605ba7812 */ /* 0x000fe200078ec0ff */
[----:B------:R-:W-:-:S05]  /*1a7c0*/  FMUL.FTZ R6, R7, R0 ;  /* 0x0000000007067220 */ /* 0x000fca0000410000 */
[----:B------:R-:W5:Y:S01]  /*1a7d0*/  MUFU.TANH R24, R24 ;  /* 0x0000001800187308 */ /* 0x000f620000002400 */
[----:B------:R-:W-:Y:S02]  /*1a7e0*/  IMAD R5, R239, 0x40, R186 ;  /* 0x00000040ef057824 */ /* 0x000fe400078e02ba */
[-C--:B------:R-:W-:Y:S01]  /*1a7f0*/  FMUL.FTZ R184, R184, R0.reuse ;  /* 0x00000000b8b87220 */ /* 0x080fe20000410000 */
[----:B------:R-:W-:Y:S01]  /*1a800*/  FMUL.FTZ R185, R185, R0 ;  /* 0x00000000b9b97220 */ /* 0x000fe20000410000 */
[----:B------:R-:W-:Y:S01]  /*1a810*/  ISETP.GE.AND P1, PT, R165, 0x3, PT ;  /* 0x00000003a500780c */ /* 0x000fe20003f26270 */
[----:B------:R-:W-:Y:S01]  /*1a820*/  VIADD R7, R5, 0x1 ;  /* 0x0000000105077836 */ /* 0x000fe20000000000 */
[----:B------:R-:W-:-:S04]  /*1a830*/  DEPBAR.LE SB0, 0x0 ;  /* 0x000080000000791a */ /* 0x000fc80000000000 */
[C---:B------:R-:W-:Y:S01]  /*1a840*/  ISETP.GE.AND P5, PT, R7.reuse, R2, PT ;  /* 0x000000020700720c */ /* 0x040fe20003fa6270 */
[----:B---3--:R-:W-:Y:S01]  /*1a850*/  HMMA.16816.F32.BF16 R176, R32, R8, R176 ;  /* 0x0000000820b0723c */ /* 0x008fe200000418b0 */
[----:B------:R-:W-:Y:S01]  /*1a860*/  ISETP.GE.AND P6, PT, R7, R169, PT ;  /* 0x000000a90700720c */ /* 0x000fe20003fc6270 */
[----:B------:R-:W-:Y:S01]  /*1a870*/  VIADD R7, R5, 0x9 ;  /* 0x0000000905077836 */ /* 0x000fe20000000000 */
[----:B-1----:R-:W-:-:S04]  /*1a880*/  FSEL R15, R21, -INF , !P5 ;  /* 0xff800000150f7808 */ /* 0x002fc80006800000 */
[----:B------:R-:W-:Y:S01]  /*1a890*/  VIADD R8, R5, 0x8 ;  /* 0x0000000805087836 */ /* 0x000fe20000000000 */
[CC--:B------:R-:W-:Y:S01]  /*1a8a0*/  ISETP.GE.AND P3, PT, R7.reuse, R2.reuse, PT ;  /* 0x000000020700720c */ /* 0x0c0fe20003f66270 */
[----:B------:R-:W-:Y:S01]  /*1a8b0*/  HMMA.16816.F32.BF16 R172, R32, R10, R172 ;  /* 0x0000000a20ac723c */ /* 0x000fe200000418ac */
[----:B------:R-:W-:Y:S01]  /*1a8c0*/  ISETP.GE.AND P5, PT, R7, R169, PT ;  /* 0x000000a90700720c */ /* 0x000fe20003fa6270 */
[----:B------:R-:W-:Y:S01]  /*1a8d0*/  VIADD R7, R5, 0x10 ;  /* 0x0000001005077836 */ /* 0x000fe20000000000 */
[-C--:B------:R-:W-:Y:S02]  /*1a8e0*/  ISETP.GE.AND P4, PT, R8, R2.reuse, PT ;  /* 0x000000020800720c */ /* 0x080fe40003f86270 */
[----:B--2---:R-:W-:Y:S02]  /*1a8f0*/  FSEL R9, R22, -INF , !P6 ;  /* 0xff80000016097808 */ /* 0x004fe40007000000 */
[----:B------:R-:W-:Y:S01]  /*1a900*/  FSEL R19, R23, -INF , !P4 ;  /* 0xff80000017137808 */ /* 0x000fe20006000000 */
[----:B------:R-:W-:Y:S01]  /*1a910*/  MUFU.TANH R6, R6 ;  /* 0x0000000600067308 */ /* 0x000fe20000002400 */
[----:B------:R-:W-:-:S02]  /*1a920*/  ISETP.GE.AND P6, PT, R7, R2, PT ;  /* 0x000000020700720c */ /* 0x000fc40003fc6270 */
[-C--:B------:R-:W-:Y:S01]  /*1a930*/  ISETP.GE.AND P4, PT, R7, R169.reuse, PT ;  /* 0x000000a90700720c */ /* 0x080fe20003f86270 */
[----:B------:R-:W-:Y:S01]  /*1a940*/  VIADD R7, R5, 0x11 ;  /* 0x0000001105077836 */ /* 0x000fe20000000000 */
[----:B------:R-:W-:Y:S01]  /*1a950*/  ISETP.GE.AND P2, PT, R8, R169, PT ;  /* 0x000000a90800720c */ /* 0x000fe20003f46270 */
[----:B------:R-:W-:Y:S01]  /*1a960*/  FMUL.FTZ R181, R181, R0 ;  /* 0x00000000b5b57220 */ /* 0x000fe20000410000 */
[----:B------:R-:W-:Y:S01]  /*1a970*/  VIADD R21, R5, 0x18 ;  /* 0x0000001805157836 */ /* 0x000fe20000000000 */
[----:B------:R-:W-:Y:S01]  /*1a980*/  MUFU.TANH R27, R27 ;  /* 0x0000001b001b7308 */ /* 0x000fe20000002400 */
[----:B----4-:R-:W-:Y:S02]  /*1a990*/  FSEL R13, R29, -INF , !P2 ;  /* 0xff8000001d0d7808 */ /* 0x010fe40005000000 */
[----:B------:R-:W-:-:S05]  /*1a9a0*/  FSEL R8, R28, -INF , !P3 ;  /* 0xff8000001c087808 */ /* 0x000fca0005800000 */
[----:B------:R-:W1:Y:S01]  /*1a9b0*/  MUFU.TANH R26, R26 ;  /* 0x0000001a001a7308 */ /* 0x000e620000002400 */
[C---:B------:R-:W-:Y:S02]  /*1a9c0*/  ISETP.GE.AND P2, PT, R7.reuse, R2, PT ;  /* 0x000000020700720c */ /* 0x040fe40003f46270 */
[----:B------:R-:W-:-:S05]  /*1a9d0*/  ISETP.GE.AND P3, PT, R7, R169, PT ;  /* 0x000000a90700720c */ /* 0x000fca0003f66270 */
[----:B------:R-:W2:Y:S01]  /*1a9e0*/  MUFU.TANH R16, R16 ;  /* 0x0000001000107308 */ /* 0x000ea20000002400 */
[----:B-----5:R-:W-:Y:S01]  /*1a9f0*/  FSEL R7, R24, -INF , !P5 ;  /* 0xff80000018077808 */ /* 0x020fe20006800000 */
[----:B------:R-:W-:Y:S01]  /*1aa00*/  FMUL.FTZ R12, R187, R0 ;  /* 0x00000000bb0c7220 */ /* 0x000fe20000410000 */
[----:B------:R-:W-:-:S05]  /*1aa10*/  ISETP.GE.AND P5, PT, R21, R2, PT ;  /* 0x000000021500720c */ /* 0x000fca0003fa6270 */
[----:B------:R3:W-:Y:S01]  /*1aa20*/  MUFU.TANH R197, R181 ;  /* 0x000000b500c57308 */ /* 0x0007e20000002400 */
[-C--:B------:R-:W-:Y:S01]  /*1aa30*/  FMUL.FTZ R180, R180, R0.reuse ;  /* 0x00000000b4b47220 */ /* 0x080fe20000410000 */
[----:B------:R-:W-:-:S06]  /*1aa40*/  FMUL.FTZ R14, R176, R0 ;  /* 0x00000000b00e7220 */ /* 0x000fcc0000410000 */
[----:B------:R-:W-:Y:S01]  /*1aa50*/  MUFU.TANH R4, R4 ;  /* 0x0000000400047308 */ /* 0x000fe20000002400 */
[-C--:B------:R-:W-:Y:S01]  /*1aa60*/  FMUL.FTZ R10, R177, R0.reuse ;  /* 0x00000000b10a7220 */ /* 0x080fe20000410000 */
[----:B------:R-:W-:-:S06]  /*1aa70*/  FMUL.FTZ R183, R183, R0 ;  /* 0x00000000b7b77220 */ /* 0x000fcc0000410000 */
[----:B------:R-:W-:Y:S01]  /*1aa80*/  MUFU.TANH R17, R17 ;  /* 0x0000001100117308 */ /* 0x000fe20000002400 */
[----:B---3--:R-:W-:Y:S02]  /*1aa90*/  FSEL R181, R30, -INF , !P6 ;  /* 0xff8000001eb57808 */ /* 0x008fe40007000000 */
[----:B------:R-:W-:Y:S01]  /*1aaa0*/  ISETP.GE.AND P6, PT, R21, R169, PT ;  /* 0x000000a91500720c */ /* 0x000fe20003fc6270 */
[----:B------:R-:W-:-:S04]  /*1aab0*/  VIADD R21, R5, 0x19 ;  /* 0x0000001905157836 */ /* 0x000fc80000000000 */
[----:B------:R-:W3:Y:S01]  /*1aac0*/  MUFU.TANH R247, R184 ;  /* 0x000000b800f77308 */ /* 0x000ee20000002400 */
[-C--:B------:R-:W-:Y:S01]  /*1aad0*/  FMUL.FTZ R177, R178, R0.reuse ;  /* 0x00000000b2b17220 */ /* 0x080fe20000410000 */
[----:B------:R-:W-:Y:S02]  /*1aae0*/  VIADD R11, R5, 0x20 ;  /* 0x00000020050b7836 */ /* 0x000fe40000000000 */
[----:B------:R-:W-:-:S04]  /*1aaf0*/  FMUL.FTZ R182, R182, R0 ;  /* 0x00000000b6b67220 */ /* 0x000fc80000410000 */
[----:B------:R4:W-:Y:S01]  /*1ab00*/  MUFU.TANH R245, R185 ;  /* 0x000000b900f57308 */ /* 0x0009e20000002400 */
[----:B-1----:R-:W-:Y:S02]  /*1ab10*/  FSEL R187, R26, -INF , !P3 ;  /* 0xff8000001abb7808 */ /* 0x002fe40005800000 */
[----:B--2---:R-:W-:-:S05]  /*1ab20*/  FSEL R23, R16, -INF , !P5 ;  /* 0xff80000010177808 */ /* 0x004fca0006800000 */
[----:B------:R-:W1:Y:S01]  /*1ab30*/  MUFU.TANH R18, R18 ;  /* 0x0000001200127308 */ /* 0x000e620000002400 */
[----:B------:R-:W-:-:S07]  /*1ab40*/  ISETP.GE.AND P3, PT, R11, R2, PT ;  /* 0x000000020b00720c */ /* 0x000fce0003f66270 */
[----:B------:R-:W2:Y:S01]  /*1ab50*/  MUFU.TANH R12, R12 ;  /* 0x0000000c000c7308 */ /* 0x000ea20000002400 */
[----:B----4-:R-:W-:Y:S02]  /*1ab60*/  FSEL R185, R25, -INF , !P2 ;  /* 0xff80000019b97808 */ /* 0x010fe40005000000 */
[----:B------:R-:W-:-:S05]  /*1ab70*/  ISETP.GE.AND P2, PT, R21, R169, PT ;  /* 0x000000a91500720c */ /* 0x000fca0003f46270 */
[----:B------:R-:W4:Y:S01]  /*1ab80*/  MUFU.TANH R199, R180 ;  /* 0x000000b400c77308 */ /* 0x000f220000002400 */
[----:B------:R-:W-:Y:S01]  /*1ab90*/  FSEL R25, R6, -INF , !P2 ;  /* 0xff80000006197808 */ /* 0x000fe20005000000 */
[-C--:B------:R-:W-:Y:S01]  /*1aba0*/  FMUL.FTZ R6, R172, R0.reuse ;  /* 0x00000000ac067220 */ /* 0x080fe20000410000 */
[----:B------:R-:W-:Y:S01]  /*1abb0*/  ISETP.GE.AND P5, PT, R11, R169, PT ;  /* 0x000000a90b00720c */ /* 0x000fe20003fa6270 */
[----:B------:R-:W-:Y:S02]  /*1abc0*/  VIADD R11, R5, 0x21 ;  /* 0x00000021050b7836 */ /* 0x000fe40000000000 */
[-C--:B------:R-:W-:Y:S02]  /*1abd0*/  FMUL.FTZ R179, R179, R0.reuse ;  /* 0x00000000b3b37220 */ /* 0x080fe40000410000 */
[----:B------:R5:W4:Y:S01]  /*1abe0*/  MUFU.TANH R189, R183 ;  /* 0x000000b700bd7308 */ /* 0x000b220000002400 */
[----:B------:R-:W-:Y:S02]  /*1abf0*/  VIADD R16, R5, 0x28 ;  /* 0x0000002805107836 */ /* 0x000fe40000000000 */
[-C--:B------:R-:W-:Y:S01]  /*1ac00*/  FMUL.FTZ R29, R174, R0.reuse ;  /* 0x00000000ae1d7220 */ /* 0x080fe20000410000 */
[----:B------:R-:W-:-:S04]  /*1ac10*/  FMUL.FTZ R28, R175, R0 ;  /* 0x00000000af1c7220 */ /* 0x000fc80000410000 */
[----:B------:R-:W4:Y:S01]  /*1ac20*/  MUFU.TANH R14, R14 ;  /* 0x0000000e000e7308 */ /* 0x000f220000002400 */
[----:B---3--:R-:W-:Y:S01]  /*1ac30*/  FSEL R247, R247, -INF , !P3 ;  /* 0xff800000f7f77808 */ /* 0x008fe20005800000 */
[----:B------:R-:W-:-:S06]  /*1ac40*/  FMUL.FTZ R173, R173, R0 ;  /* 0x00000000adad7220 */ /* 0x000fcc0000410000 */
[----:B------:R-:W3:Y:S01]  /*1ac50*/  MUFU.TANH R191, R182 ;  /* 0x000000b600bf7308 */ /* 0x000ee20000002400 */
[----:B-----5:R-:W-:Y:S02]  /*1ac60*/  FSEL R183, R27, -INF , !P4 ;  /* 0xff8000001bb77808 */ /* 0x020fe40006000000 */
[----:B------:R-:W-:-:S05]  /*1ac70*/  ISETP.GE.AND P4, PT, R21, R2, PT ;  /* 0x000000021500720c */ /* 0x000fca0003f86270 */
[----:B------:R-:W5:Y:S01]  /*1ac80*/  MUFU.TANH R177, R177 ;  /* 0x000000b100b17308 */ /* 0x000f620000002400 */
[----:B------:R-:W-:Y:S02]  /*1ac90*/  FSEL R21, R4, -INF , !P4 ;  /* 0xff80000004157808 */ /* 0x000fe40006000000 */
[----:B------:R-:W-:Y:S02]  /*1aca0*/  FSEL R27, R17, -INF , !P6 ;  /* 0xff800000111b7808 */ /* 0x000fe40007000000 */
[CC--:B------:R-:W-:Y:S02]  /*1acb0*/  ISETP.GE.AND P6, PT, R11.reuse, R2.reuse, PT ;  /* 0x000000020b00720c */ /* 0x0c0fe40003fc6270 */
[-C--:B------:R-:W-:Y:S01]  /*1acc0*/  ISETP.GE.AND P4, PT, R11, R169.reuse, PT ;  /* 0x000000a90b00720c */ /* 0x080fe20003f86270 */
[----:B------:R-:W5:Y:S01]  /*1acd0*/  MUFU.TANH R10, R10 ;  /* 0x0000000a000a7308 */ /* 0x000f620000002400 */
[C---:B------:R-:W-:Y:S01]  /*1ace0*/  ISETP.GE.AND P2, PT, R16.reuse, R2, PT ;  /* 0x000000021000720c */ /* 0x040fe20003f46270 */
[C---:B------:R-:W-:Y:S01]  /*1acf0*/  VIADD R11, R5.reuse, 0x29 ;  /* 0x00000029050b7836 */ /* 0x040fe20000000000 */
[----:B------:R-:W-:Y:S01]  /*1ad00*/  ISETP.GE.AND P3, PT, R16, R169, PT ;  /* 0x000000a91000720c */ /* 0x000fe20003f66270 */
[----:B------:R-:W-:-:S04]  /*1ad10*/  VIADD R16, R5, 0x30 ;  /* 0x0000003005107836 */ /* 0x000fc80000000000 */
[----:B------:R3:W5:Y:S01]  /*1ad20*/  MUFU.TANH R4, R179 ;  /* 0x000000b300047308 */ /* 0x0007620000002400 */
[----:B-1----:R-:W-:-:S07]  /*1ad30*/  FSEL R195, R18, -INF , !P5 ;  /* 0xff80000012c37808 */ /* 0x002fce0006800000 */
[----:B------:R-:W1:Y:S01]  /*1ad40*/  MUFU.TANH R6, R6 ;  /* 0x0000000600067308 */ /* 0x000e620000002400 */
[----:B------:R-:W-:Y:S02]  /*1ad50*/  FSEL R245, R245, -INF , !P6 ;  /* 0xff800000f5f57808 */ /* 0x000fe40007000000 */
[----:B--2---:R-:W-:Y:S01]  /*1ad60*/  FSEL R193, R12, -INF , !P4 ;  /* 0xff8000000cc17808 */ /* 0x004fe20006000000 */
[----:B------:R-:W-:Y:S01]  /*1ad70*/  VIADD R0, R5, 0x38 ;  /* 0x0000003805007836 */ /* 0x000fe20000000000 */
[----:B------:R-:W-:-:S03]  /*1ad80*/  ISETP.GE.AND P5, PT, R11, R2, PT ;  /* 0x000000020b00720c */ /* 0x000fc60003fa6270 */
[----:B------:R-:W-:Y:S01]  /*1ad90*/  MUFU.TANH R188, R188 ;  /* 0x000000bc00bc7308 */ /* 0x000fe20000002400 */
[----:B------:R-:W-:Y:S01]  /*1ada0*/  ISETP.GE.AND P6, PT, R11, R169, PT ;  /* 0x000000a90b00720c */ /* 0x000fe20003fc6270 */
[----:B------:R-:W-:Y:S01]  /*1adb0*/  VIADD R11, R5, 0x31 ;  /* 0x00000031050b7836 */ /* 0x000fe20000000000 */
[----:B------:R-:W-:Y:S02]  /*1adc0*/  ISETP.GE.AND P4, PT, R16, R2, PT ;  /* 0x000000021000720c */ /* 0x000fe40003f86270 */
[----:B----4-:R-:W-:-:S03]  /*1add0*/  FSEL R199, R199, -INF , !P2 ;  /* 0xff800000c7c77808 */ /* 0x010fc60005000000 */
[----:B------:R-:W-:Y:S01]  /*1ade0*/  MUFU.TANH R176, R173 ;  /* 0x000000ad00b07308 */ /* 0x000fe20000002400 */
[----:B------:R-:W-:-:S07]  /*1adf0*/  ISETP.GE.AND P2, PT, R16, R169, PT ;  /* 0x000000a91000720c */ /* 0x000fce0003f46270 */
[----:B------:R-:W2:Y:S01]  /*1ae00*/  MUFU.TANH R29, R29 ;  /* 0x0000001d001d7308 */ /* 0x000ea20000002400 */
[----:B------:R-:W-:-:S07]  /*1ae10*/  FSEL R189, R189, -INF , !P6 ;  /* 0xff800000bdbd7808 */ /* 0x000fce0007000000 */
[----:B------:R-:W4:Y:S01]  /*1ae20*/  MUFU.TANH R28, R28 ;  /* 0x0000001c001c7308 */ /* 0x000f220000002400 */
[----:B---3--:R-:W-:Y:S02]  /*1ae30*/  FSEL R179, R14, -INF , !P4 ;  /* 0xff8000000eb37808 */ /* 0x008fe40006000000 */
[----:B------:R-:W-:Y:S02]  /*1ae40*/  FSEL R191, R191, -INF , !P3 ;  /* 0xff800000bfbf7808 */ /* 0x000fe40005800000 */
[----:B------:R-:W-:Y:S01]  /*1ae50*/  FSEL R197, R197, -INF , !P5 ;  /* 0xff800000c5c57808 */ /* 0x000fe20006800000 */
[----:B------:R-:W-:Y:S01]  /*1ae60*/  BAR.SYNC.DEFER_BLOCKING 0x0 ;  /* 0x0000000000007b1d */ /* 0x000fe20000010000 */
[C---:B------:R-:W-:Y:S02]  /*1ae70*/  ISETP.GE.AND P6, PT, R5.reuse, R2, PT ;  /* 0x000000020500720c */ /* 0x040fe40003fc6270 */
[C---:B------:R-:W-:Y:S01]  /*1ae80*/  ISETP.GE.AND P4, PT, R5.reuse, R169, PT ;  /* 0x000000a90500720c */ /* 0x040fe20003f86270 */
[----:B------:R-:W-:Y:S01]  /*1ae90*/  VIADD R5, R5, 0x39 ;  /* 0x0000003905057836 */ /* 0x000fe20000000000 */
[----:B-----5:R-:W-:-:S02]  /*1aea0*/  FSEL R177, R177, -INF , !P2 ;  /* 0xff800000b1b17808 */ /* 0x020fc40005000000 */
[CC--:B------:R-:W-:Y:S02]  /*1aeb0*/  ISETP.GE.AND P3, PT, R11.reuse, R2.reuse, PT ;  /* 0x000000020b00720c */ /* 0x0c0fe40003f66270 */
[-C--:B------:R-:W-:Y:S02]  /*1aec0*/  ISETP.GE.AND P5, PT, R11, R169.reuse, PT ;  /* 0x000000a90b00720c */ /* 0x080fe40003fa6270 */
[----:B------:R-:W-:Y:S02]  /*1aed0*/  ISETP.GE.AND P2, PT, R0, R2, PT ;  /* 0x000000020000720c */ /* 0x000fe40003f46270 */
[----:B------:R-:W-:Y:S02]  /*1aee0*/  FSEL R178, R10, -INF , !P3 ;  /* 0xff8000000ab27808 */ /* 0x000fe40005800000 */
[----:B------:R-:W-:Y:S02]  /*1aef0*/  FSEL R175, R4, -INF , !P5 ;  /* 0xff80000004af7808 */ /* 0x000fe40006800000 */
[----:B-1----:R-:W-:Y:S01]  /*1af00*/  FSEL R174, R6, -INF , !P2 ;  /* 0xff80000006ae7808 */ /* 0x002fe20005000000 */
[----:B------:R-:W-:Y:S01]  /*1af10*/  BSSY B1, `(.L_x_2963) ;  /* 0x000008d000017945 */ /* 0x000fe20003800000 */
[----:B------:R-:W-:-:S02]  /*1af20*/  ISETP.GE.AND P3, PT, R0, R169, PT ;  /* 0x000000a90000720c */ /* 0x000fc40003f66270 */
[C---:B------:R-:W-:Y:S02]  /*1af30*/  ISETP.GE.AND P5, PT, R5.reuse, R2, PT ;  /* 0x000000020500720c */ /* 0x040fe40003fa6270 */
[----:B------:R-:W-:Y:S02]  /*1af40*/  ISETP.GE.AND P2, PT, R5, R169, PT ;  /* 0x000000a90500720c */ /* 0x000fe40003f46270 */
[----:B--2---:R-:W-:Y:S02]  /*1af50*/  FSEL R29, R29, -INF , !P3 ;  /* 0xff8000001d1d7808 */ /* 0x004fe40005800000 */
[----:B------:R-:W-:Y:S02]  /*1af60*/  FSEL R11, R20, -INF , !P6 ;  /* 0xff800000140b7808 */ /* 0x000fe40007000000 */
[----:B------:R-:W-:Y:S02]  /*1af70*/  FSEL R176, R176, -INF , !P5 ;  /* 0xff800000b0b07808 */ /* 0x000fe40006800000 */
[----:B------:R-:W-:-:S02]  /*1af80*/  FSEL R5, R188, -INF , !P4 ;  /* 0xff800000bc057808 */ /* 0x000fc40006000000 */
        /* <DEDUP_REMOVED lines=47> */
[----:B------:R-:W-:Y:S02]  /*1b280*/  @P5 VIADD R14, R14, 0x1 ;  /* 0x000000010e0e5836 */ /* 0x000fe40000000000 */
[----:B------:R-:W-:Y:S02]  /*1b290*/  @P4 IADD3 R10, R10, 0x1, RZ ;  /* 0x000000010a0a4810 */ /* 0x000fe40007ffe0ff */
[----:B------:R-:W-:-:S03]  /*1b2a0*/  @!P2 IMAD.MOV R14, RZ, RZ, -R14 ;  /* 0x000000ffff0ea224 */ /* 0x000fc600078e0a0e */
[----:B------:R-:W-:Y:S02]  /*1b2b0*/  @!P0 IMAD.MOV R10, RZ, RZ, -R10 ;  /* 0x000000ffff0a8224 */ /* 0x000fe400078e0a0a */
[----:B------:R-:W-:-:S03]  /*1b2c0*/  SEL R33, R17, R14, !P1 ;  /* 0x0000000e11217207 */ /* 0x000fc60004800000 */
[----:B------:R-:W-:Y:S02]  /*1b2d0*/  SEL R2, R17, R10, !P1 ;  /* 0x0000000a11027207 */ /* 0x000fe40004800000 */
[----:B------:R-:W-:-:S04]  /*1b2e0*/  IMAD.WIDE R16, R33, 0x4, R240 ;  /* 0x0000000421107825 */ /* 0x000fc800078e02f0 */
[----:B------:R-:W-:Y:S02]  /*1b2f0*/  IMAD.WIDE R172, R2, 0x4, R240 ;  /* 0x0000000402ac7825 */ /* 0x000fe400078e02f0 */
        /* <DEDUP_REMOVED lines=12> */
[----:B----4-:R-:W-:Y:S02]  /*1b3c0*/  IMAD R31, R173, R17, RZ ;  /* 0x00000011ad1f7224 */ /* 0x010fe400078e02ff */
[----:B------:R-:W-:-:S04]  /*1b3d0*/  IMAD.WIDE.U32 R32, R17, R172, R32 ;  /* 0x000000ac11207225 */ /* 0x000fc800078e0020 */
[----:B------:R-:W-:Y:S02]  /*1b3e0*/  IMAD R0, R172, R0, R31 ;  /* 0x00000000ac007224 */ /* 0x000fe400078e021f */
[----:B------:R-:W-:-:S03]  /*1b3f0*/  IMAD.MOV.U32 R2, RZ, RZ, R32 ;  /* 0x000000ffff027224 */ /* 0x000fc600078e0020 */
[----:B------:R-:W-:Y:S01]  /*1b400*/  IADD3 R0, R33, R0, RZ ;  /* 0x0000000021007210 */ /* 0x000fe20007ffe0ff */
[----:B------:R-:W-:Y:S05]  /*1b410*/  BRA `(.L_x_2967) ;  /* 0x0000000000147947 */ /* 0x000fea0003800000 */
.L_x_2966:
[----:B------:R-:W-:Y:S02]  /*1b420*/  R2UR UR4, R202 ;  /* 0x00000000ca0472ca */ /* 0x000fe400000e0000 */
[----:B------:R-:W-:-:S13]  /*1b430*/  R2UR UR5, R203 ;  /* 0x00000000cb0572ca */ /* 0x000fda00000e0000 */
[----:B------:R-:W2:Y:S02]  /*1b440*/  LD.E R2, desc[UR4][R200.64+0x38] ;  /* 0x00003804c8027980 */ /* 0x000ea4000c101900 */
[----:B--2---:R-:W-:-:S05]  /*1b450*/  IMAD.U32 R2, R2, -0x40, RZ ;  /* 0xffffffc002027824 */ /* 0x004fca00078e00ff */
[----:B------:R-:W-:Y:S02]  /*1b460*/  SHF.R.S32.HI R0, RZ, 0x1f, R2 ;  /* 0x0000001fff007819 */ /* 0x000fe40000011402 */
.L_x_2967:
[----:B------:R-:W-:Y:S05]  /*1b470*/  BSYNC B0 ;  /* 0x0000000000007941 */ /* 0x000fea0003800000 */
.L_x_2965:
[----:B------:R-:W-:Y:S01]  /*1b480*/  LEA R230, P0, R2, R230, 0x1 ;  /* 0x000000e602e67211 */ /* 0x000fe200078008ff */
[----:B------:R-:W-:Y:S01]  /*1b490*/  IMAD.SHL.U32 R17, R166, 0x20, RZ ;  /* 0x00000020a6117824 */ /* 0x000fe200078e00ff */
[C---:B------:R-:W-:Y:S02]  /*1b4a0*/  R2UR UR12, R202.reuse ;  /* 0x00000000ca0c72ca */ /* 0x040fe400000e0000 */
[C---:B------:R-:W-:Y:S02]  /*1b4b0*/  R2UR UR13, R203.reuse ;  /* 0x00000000cb0d72ca */ /* 0x040fe400000e0000 */
[C---:B------:R-:W-:Y:S02]  /*1b4c0*/  R2UR UR10, R202.reuse ;  /* 0x00000000ca0a72ca */ /* 0x040fe400000e0000 */
[----:B------:R-:W-:Y:S02]  /*1b4d0*/  R2UR UR11, R203 ;  /* 0x00000000cb0b72ca */ /* 0x000fe400000e0000 */
[----:B------:R-:W-:-:S02]  /*1b4e0*/  R2UR UR8, R202 ;  /* 0x00000000ca0872ca */ /* 0x000fc400000e0000 */
[C---:B------:R-:W-:Y:S02]  /*1b4f0*/  R2UR UR9, R203.reuse ;  /* 0x00000000cb0972ca */ /* 0x040fe400000e0000 */
[----:B------:R-:W-:Y:S02]  /*1b500*/  LEA.HI.X R231, R2, R231, R0, 0x1, P0 ;  /* 0x000000e702e77211 */ /* 0x000fe400000f0c00 */
[----:B------:R-:W-:Y:S02]  /*1b510*/  R2UR UR4, R202 ;  /* 0x00000000ca0472ca */ /* 0x000fe400000e0000 */
[----:B------:R-:W-:Y:S01]  /*1b520*/  R2UR UR5, R203 ;  /* 0x00000000cb0572ca */ /* 0x000fe200000e0000 */
[----:B------:R-:W-:Y:S01]  /*1b530*/  @!PT LDS RZ, [RZ] ;  /* 0x00000000fffff984 */ /* 0x000fe20000000800 */
[----:B------:R-:W-:Y:S01]  /*1b540*/  @!PT LDS RZ, [RZ] ;  /* 0x00000000fffff984 */ /* 0x000fe20000000800 */
[----:B------:R-:W-:Y:S01]  /*1b550*/  @!PT LDS RZ, [RZ] ;  /* 0x00000000fffff984 */ /* 0x000fe20000000800 */
[----:B------:R1:W-:Y:S01]  /*1b560*/  LDGSTS.E.BYPASS.LTC128B.128 [R237+0x8000], desc[UR12][R230.64] ;  /* 0x08000000e6ed7fae */ /* 0x0003e2000b901d4c */
[----:B------:R-:W-:Y:S02]  /*1b570*/  SHF.L.U64.HI R0, R166, 0x5, R167 ;  /* 0x00000005a6007819 */ /* 0x000fe400000102a7 */
[----:B------:R-:W-:Y:S01]  /*1b580*/  IADD3 R32, P0, R230, R17, RZ ;  /* 0x00000011e6207210 */ /* 0x000fe20007f1e0ff */
[----:B------:R1:W-:Y:S01]  /*1b590*/  LDGSTS.E.BYPASS.LTC128B.128 [R237+0xa000], desc[UR10][R230.64+0x80] ;  /* 0x0a000080e6ed7fae */ /* 0x0003e2000b901d4a */
[----:B------:R-:W-:-:S02]  /*1b5a0*/  R2UR UR28, R202 ;  /* 0x00000000ca1c72ca */ /* 0x000fc400000e0000 */
[----:B------:R-:W-:Y:S01]  /*1b5b0*/  R2UR UR29, R203 ;  /* 0x00000000cb1d72ca */ /* 0x000fe200000e0000 */
[----:B------:R-:W-:Y:S01]  /*1b5c0*/  IMAD.X R33, R231, 0x1, R0, P0 ;  /* 0x00000001e7217824 */ /* 0x000fe200000e0600 */
[C---:B------:R-:W-:Y:S01]  /*1b5d0*/  R2UR UR26, R202.reuse ;  /* 0x00000000ca1a72ca */ /* 0x040fe200000e0000 */
[----:B------:R1:W-:Y:S01]  /*1b5e0*/  LDGSTS.E.BYPASS.LTC128B.128 [R237+0xc000], desc[UR8][R230.64+0x100] ;  /* 0x0c000100e6ed7fae */ /* 0x0003e2000b901d48 */
[C---:B------:R-:W-:Y:S02]  /*1b5f0*/  R2UR UR27, R203.reuse ;  /* 0x00000000cb1b72ca */ /* 0x040fe400000e0000 */
[C---:B------:R-:W-:Y:S01]  /*1b600*/  R2UR UR24, R202.reuse ;  /* 0x00000000ca1872ca */ /* 0x040fe200000e0000 */
[----:B------:R1:W-:Y:S01]  /*1b610*/  LDGSTS.E.BYPASS.LTC128B.128 [R237+0xe000], desc[UR4][R230.64+0x180] ;  /* 0x0e000180e6ed7fae */ /* 0x0003e2000b901d44 */
[----:B------:R-:W-:Y:S02]  /*1b620*/  R2UR UR25, R203 ;  /* 0x00000000cb1972ca */ /* 0x000fe400000e0000 */
[----:B------:R-:W-:-:S02]  /*1b630*/  R2UR UR22, R202 ;  /* 0x00000000ca1672ca */ /* 0x000fc400000e0000 */
[C---:B------:R-:W-:Y:S01]  /*1b640*/  R2UR UR23, R203.reuse ;  /* 0x00000000cb1772ca */ /* 0x040fe200000e0000 */
[----:B------:R1:W-:Y:S01]  /*1b650*/  LDGSTS.E.BYPASS.LTC128B.128 [R237+0x8800], desc[UR28][R32.64] ;  /* 0x0880000020ed7fae */ /* 0x0003e2000b901d5c */
[C---:B------:R-:W-:Y:S02]  /*1b660*/  R2UR UR20, R202.reuse ;  /* 0x00000000ca1472ca */ /* 0x040fe400000e0000 */
[C---:B------:R-:W-:Y:S01]  /*1b670*/  R2UR UR21, R203.reuse ;  /* 0x00000000cb1572ca */ /* 0x040fe200000e0000 */
[----:B------:R1:W-:Y:S01]  /*1b680*/  LDGSTS.E.BYPASS.LTC128B.128 [R237+0xa800], desc[UR26][R32.64+0x80] ;  /* 0x0a80008020ed7fae */ /* 0x0003e2000b901d5a */
[----:B------:R-:W-:Y:S02]  /*1b690*/  R2UR UR18, R202 ;  /* 0x00000000ca1272ca */ /* 0x000fe400000e0000 */
[----:B------:R-:W-:Y:S01]  /*1b6a0*/  R2UR UR19, R203 ;  /* 0x00000000cb1372ca */ /* 0x000fe200000e0000 */
[----:B------:R1:W-:Y:S01]  /*1b6b0*/  LDGSTS.E.BYPASS.LTC128B.128 [R237+0xc800], desc[UR24][R32.64+0x100] ;  /* 0x0c80010020ed7fae */ /* 0x0003e2000b901d58 */
[----:B------:R-:W-:-:S02]  /*1b6c0*/  IADD3 R30, P0, R32, R17, RZ ;  /* 0x00000011201e7210 */ /* 0x000fc40007f1e0ff */
[C---:B------:R-:W-:Y:S01]  /*1b6d0*/  R2UR UR16, R202.reuse ;  /* 0x00000000ca1072ca */ /* 0x040fe200000e0000 */
[----:B------:R1:W-:Y:S01]  /*1b6e0*/  LDGSTS.E.BYPASS.LTC128B.128 [R237+0xe800], desc[UR22][R32.64+0x180] ;  /* 0x0e80018020ed7fae */ /* 0x0003e2000b901d56 */
[----:B------:R-:W-:Y:S01]  /*1b6f0*/  R2UR UR17, R203 ;  /* 0x00000000cb1172ca */ /* 0x000fe200000e0000 */
[--C-:B------:R-:W-:Y:S01]  /*1b700*/  IMAD.X R31, R33, 0x1, R0.reuse, P0 ;  /* 0x00000001211f7824 */ /* 0x100fe200000e0600 */
[----:B------:R-:W-:Y:S02]  /*1b710*/  R2UR UR14, R202 ;  /* 0x00000000ca0e72ca */ /* 0x000fe400000e0000 */
[----:B------:R-:W-:Y:S02]  /*1b720*/  R2UR UR15, R203 ;  /* 0x00000000cb0f72ca */ /* 0x000fe400000e0000 */
[----:B------:R-:W-:Y:S01]  /*1b730*/  IADD3 R16, P0, R30, R17, RZ ;  /* 0x000000111e107210 */ /* 0x000fe20007f1e0ff */
[----:B------:R1:W-:Y:S04]  /*1b740*/  LDGSTS.E.BYPASS.LTC128B.128 [R237+0x9000], desc[UR20][R30.64] ;  /* 0x090000001eed7fae */ /* 0x0003e8000b901d54 */
        /* <DEDUP_REMOVED lines=9> */
.L_x_2964:
[----:B------:R-:W-:Y:S05]  /*1b7e0*/  BSYNC B1 ;  /* 0x0000000000017941 */ /* 0x000fea0003800000 */
.L_x_2963:
[----:B------:R-:W-:Y:S02]  /*1b7f0*/  R2UR UR4, R202 ;  /* 0x00000000ca0472ca */ /* 0x000fe400000e0000 */
[----:B------:R-:W-:-:S13]  /*1b800*/  R2UR UR5, R203 ;  /* 0x00000000cb0572ca */ /* 0x000fda00000e0000 */
[----:B-1----:R-:W2:Y:S01]  /*1b810*/  LD.E R31, desc[UR4][R200.64+0xdc] ;  /* 0x0000dc04c81f7980 */ /* 0x002ea2000c101900 */
[----:B------:R-:W-:-:S04]  /*1b820*/  FMNMX.FTZ R0, R164, R11, !PT ;  /* 0x0000000ba4007209 */ /* 0x000fc80007810000 */
        /* <DEDUP_REMOVED lines=28> */
[----:B------:R-:W-:-:S03]  /*1b9f0*/  FMNMX.FTZ R0, R175, R0, !PT ;  /* 0x00000000af007209 */ /* 0x000fc60007810000 */
[----:B------:R-:W1:Y:S01]  /*1ba00*/  SHFL.BFLY PT, R2, R33, 0x2, 0x1f ;  /* 0x0c401f0021027f89 */ /* 0x000e6200000e0000 */
        /* <DEDUP_REMOVED lines=20> */
[-C--:B------:R-:W-:Y:S01]  /*1bb50*/  FFMA.FTZ R35, R15, R31.reuse, -R180 ;  /* 0x0000001f0f237223 */ /* 0x080fe200000108b4 */
[-CC-:B------:R-:W-:Y:S01]  /*1bb60*/  FFMA.FTZ R32, R5, R31.reuse, -R30.reuse ;  /* 0x0000001f05207223 */ /* 0x180fe2000001081e */
[----:B------:R-:W2:Y:S01]  /*1bb70*/  LDSM.16.MT88.4 R16, [R229+0x10000] ;  /* 0x01000000e510783b */ /* 0x000ea20000004200 */
[----:B------:R-:W-:Y:S01]  /*1bb80*/  FSEL R5, R169, RZ, P1 ;  /* 0x000000ffa9057208 */ /* 0x000fe20000800000 */
[-C--:B------:R-:W-:Y:S01]  /*1bb90*/  FFMA.FTZ R0, R13, R31.reuse, -R30 ;  /* 0x0000001f0d007223 */ /* 0x080fe2000001081e */
[-CC-:B------:R-:W-:Y:S01]  /*1bba0*/  FFMA.FTZ R172, R11, R31.reuse, -R180.reuse ;  /* 0x0000001f0bac7223 */ /* 0x180fe200000108b4 */
[----:B------:R-:W3:Y:S01]  /*1bbb0*/  LDSM.16.MT88.4 R12, [R228+0x10000] ;  /* 0x01000000e40c783b */ /* 0x000ee20000004200 */
[-C--:B------:R-:W-:Y:S01]  /*1bbc0*/  FFMA.FTZ R33, R8, R31.reuse, -R180 ;  /* 0x0000001f08217223 */ /* 0x080fe200000108b4 */
[----:B------:R-:W-:Y:S01]  /*1bbd0*/  FADD.FTZ R4, R164, -R5 ;  /* 0x80000005a4047221 */ /* 0x000fe20000010000 */
[-CC-:B------:R-:W-:Y:S01]  /*1bbe0*/  FFMA.FTZ R2, R9, R31.reuse, -R30.reuse ;  /* 0x0000001f09027223 */ /* 0x180fe2000001081e */
[----:B------:R-:W-:Y:S01]  /*1bbf0*/  FFMA.FTZ R173, R7, R31, -R30 ;  /* 0x0000001f07ad7223 */ /* 0x000fe2000001081e */
[----:B------:R-:W-:Y:S01]  /*1bc00*/  MUFU.EX2 R172, R172 ;  /* 0x000000ac00ac7308 */ /* 0x000fe20000000800 */
[----:B------:R-:W-:Y:S01]  /*1bc10*/  FMUL.FTZ R164, R31, R4 ;  /* 0x000000041fa47220 */ /* 0x000fe20000410000 */
[----:B------:R-:W4:Y:S01]  /*1bc20*/  LDSM.16.MT88.4 R8, [R227+0x10000] ;  /* 0x01000000e308783b */ /* 0x000f220000004200 */
[-C--:B-1----:R-:W-:Y:S01]  /*1bc30*/  FMUL.FTZ R162, R162, R3.reuse ;  /* 0x00000003a2a27220 */ /* 0x082fe20000410000 */
        /* <DEDUP_REMOVED lines=58> */
[----:B------:R-:W-:Y:S01]  /*1bfe0*/  FMUL.FTZ R103, R103, R3 ;  /* 0x0000000367677220 */ /* 0x000fe20000410000 */
[--C-:B------:R-:W-:Y:S01]  /*1bff0*/  FFMA.FTZ R182, R23, R31, -R180.reuse ;  /* 0x0000001f17b67223 */ /* 0x100fe200000108b4 */
[----:B------:R-:W1:Y:S01]  /*1c000*/  MUFU.EX2 R164, R164 ;  /* 0x000000a400a47308 */ /* 0x000e620000000800 */
[-C--:B------:R-:W-:Y:S01]  /*1c010*/  FMUL.FTZ R110, R110, R3.reuse ;  /* 0x000000036e6e7220 */ /* 0x080fe20000410000 */
[-C--:B------:R-:W-:Y:S01]  /*1c020*/  FMUL.FTZ R111, R111, R3.reuse ;  /* 0x000000036f6f7220 */ /* 0x080fe20000410000 */
[-C--:B------:R-:W-:Y:S01]  /*1c030*/  FMUL.FTZ R114, R114, R3.reuse ;  /* 0x0000000372727220 */ /* 0x080fe20000410000 */
[----:B------:R-:W-:Y:S01]  /*1c040*/  FMUL.FTZ R115, R115, R3 ;  /* 0x0000000373737220 */ /* 0x000fe20000410000 */
[-C--:B------:R-:W-:Y:S01]  /*1c050*/  FFMA.FTZ R184, R185, R31.reuse, -R180 ;  /* 0x0000001fb9b87223 */ /* 0x080fe200000108b4 */
[-C--:B------:R-:W-:Y:S01]  /*1c060*/  FFMA.FTZ R188, R187, R31.reuse, -R30 ;  /* 0x0000001fbbbc7223 */ /* 0x080fe2000001081e */
[-C--:B------:R-:W-:Y:S01]  /*1c070*/  FFMA.FTZ R181, R181, R31.reuse, -R180 ;  /* 0x0000001fb5b57223 */ /* 0x080fe200000108b4 */
[-CC-:B------:R-:W-:Y:S01]  /*1c080*/  FFMA.FTZ R185, R183, R31.reuse, -R30.reuse ;  /* 0x0000001fb7b97223 */ /* 0x180fe2000001081e */
[----:B-----5:R-:W-:Y:S01]  /*1c090*/  F2FP.BF16.F32.PACK_AB R7, R173, R0 ;  /* 0x00000000ad07723e */ /* 0x020fe200000010ff */
[-CC-:B------:R-:W-:Y:S01]  /*1c0a0*/  FFMA.FTZ R186, R27, R31.reuse, -R30.reuse ;  /* 0x0000001f1bba7223 */ /* 0x180fe2000001081e */
[----:B------:R-:W-:Y:S01]  /*1c0b0*/  FFMA.FTZ R187, R25, R31, -R30 ;  /* 0x0000001f19bb7223 */ /* 0x000fe2000001081e */
[----:B------:R-:W-:Y:S01]  /*1c0c0*/  MUFU.EX2 R184, R184 ;  /* 0x000000b800b87308 */ /* 0x000fe20000000800 */
[-C--:B------:R-:W-:Y:S01]  /*1c0d0*/  FMUL.FTZ R118, R118, R3.reuse ;  /* 0x0000000376767220 */ /* 0x080fe20000410000 */
[-C--:B------:R-:W-:Y:S01]  /*1c0e0*/  FMUL.FTZ R119, R119, R3.reuse ;  /* 0x0000000377777220 */ /* 0x080fe20000410000 */
[-C--:B------:R-:W-:Y:S01]  /*1c0f0*/  FMUL.FTZ R122, R122, R3.reuse ;  /* 0x000000037a7a7220 */ /* 0x080fe20000410000 */
[-C--:B------:R-:W-:Y:S01]  /*1c100*/  FMUL.FTZ R123, R123, R3.reuse ;  /* 0x000000037b7b7220 */ /* 0x080fe20000410000 */
        /* <DEDUP_REMOVED lines=66> */
[----:B------:R-:W4:Y:S01]  /*1c530*/  MUFU.EX2 R181, R181 ;  /* 0x000000b500b57308 */ /* 0x000f220000000800 */
        /* <DEDUP_REMOVED lines=8> */
[----:B------:R-:W-:Y:S01]  /*1c5c0*/  MUFU.EX2 R182, R182 ;  /* 0x000000b600b67308 */ /* 0x000fe20000000800 */
[-C--:B------:R-:W-:Y:S01]  /*1c5d0*/  FMUL.FTZ R105, R105, R164.reuse ;  /* 0x000000a469697220 */ /* 0x080fe20000410000 */
[-C--:B------:R-:W-:Y:S01]  /*1c5e0*/  FMUL.FTZ R106, R106, R3.reuse ;  /* 0x000000036a6a7220 */ /* 0x080fe20000410000 */
[-C--:B------:R-:W-:Y:S01]  /*1c5f0*/  FMUL.FTZ R107, R107, R3.reuse ;  /* 0x000000036b6b7220 */ /* 0x080fe20000410000 */
[C---:B---3--:R-:W-:Y:S01]  /*1c600*/  HMMA.16816.F32.BF16 R44, R4.reuse, R8, R44 ;  /* 0x00000008042c723c */ /* 0x048fe2000004182c */
[-C--:B------:R-:W-:Y:S01]  /*1c610*/  FMUL.FTZ R124, R124, R164.reuse ;  /* 0x000000a47c7c7220 */ /* 0x080fe20000410000 */
[-C--:B------:R-:W-:Y:S01]  /*1c620*/  FMUL.FTZ R125, R125, R164.reuse ;  /* 0x000000a47d7d7220 */ /* 0x080fe20000410000 */
[-C--:B------:R-:W-:Y:S01]  /*1c630*/  FMUL.FTZ R128, R128, R164.reuse ;  /* 0x000000a480807220 */ /* 0x080fe20000410000 */
[----:B------:R-:W-:Y:S01]  /*1c640*/  MUFU.EX2 R185, R185 ;  /* 0x000000b900b97308 */ /* 0x000fe20000000800 */
[-C--:B------:R-:W-:Y:S01]  /*1c650*/  FMUL.FTZ R129, R129, R164.reuse ;  /* 0x000000a481817220 */ /* 0x080fe20000410000 */
[C---:B------:R-:W-:Y:S01]  /*1c660*/  HMMA.16816.F32.BF16 R48, R4.reuse, R10, R48 ;  /* 0x0000000a0430723c */ /* 0x040fe20000041830 */
[----:B------:R-:W3:Y:S01]  /*1c670*/  LDSM.16.MT88.4 R8, [R229+0x14000] ;  /* 0x01400000e508783b */ /* 0x000ee20000004200 */
[-C--:B------:R-:W-:Y:S01]  /*1c680*/  FMUL.FTZ R126, R126, R3.reuse ;  /* 0x000000037e7e7220 */ /* 0x080fe20000410000 */
[-C--:B------:R-:W-:Y:S01]  /*1c690*/  FMUL.FTZ R127, R127, R3.reuse ;  /* 0x000000037f7f7220 */ /* 0x080fe20000410000 */
[-C--:B------:R-:W-:Y:S01]  /*1c6a0*/  FMUL.FTZ R130, R130, R3.reuse ;  /* 0x0000000382827220 */ /* 0x080fe20000410000 */
[----:B------:R-:W-:Y:S01]  /*1c6b0*/  FMUL.FTZ R131, R131, R3 ;  /* 0x0000000383837220 */ /* 0x000fe20000410000 */
[----:B------:R-:W5:Y:S01]  /*1c6c0*/  MUFU.EX2 R188, R188 ;  /* 0x000000bc00bc7308 */ /* 0x000f620000000800 */
[----:B------:R-:W-:Y:S01]  /*1c6d0*/  LDSM.16.MT88.4 R24, [R226+0x10800] ;  /* 0x01080000e218783b */ /* 0x000fe20000004200 */
[-CC-:B------:R-:W-:Y:S01]  /*1c6e0*/  FFMA.FTZ R190, R247, R31.reuse, -R180.reuse ;  /* 0x0000001ff7be7223 */ /* 0x180fe200000108b4 */
[-CC-:B------:R-:W-:Y:S01]  /*1c6f0*/  FFMA.FTZ R201, R245, R31.reuse, -R180.reuse ;  /* 0x0000001ff5c97223 */ /* 0x180fe200000108b4 */
[-CC-:B------:R-:W-:Y:S01]  /*1c700*/  FFMA.FTZ R192, R199, R31.reuse, -R180.reuse ;  /* 0x0000001fc7c07223 */ /* 0x180fe200000108b4 */
[-C--:B------:R-:W-:Y:S01]  /*1c710*/  FFMA.FTZ R197, R197, R31.reuse, -R180 ;  /* 0x0000001fc5c57223 */ /* 0x080fe200000108b4 */
[-CC-:B------:R-:W-:Y:S01]  /*1c720*/  FFMA.FTZ R194, R195, R31.reuse, -R30.reuse ;  /* 0x0000001fc3c27223 */ /* 0x180fe2000001081e */
[-CC-:B------:R-:W-:Y:S01]  /*1c730*/  FFMA.FTZ R193, R193, R31.reuse, -R30.reuse ;  /* 0x0000001fc1c17223 */ /* 0x180fe2000001081e */
[----:B------:R-:W-:Y:S01]  /*1c740*/  MUFU.EX2 R186, R186 ;  /* 0x000000ba00ba7308 */ /* 0x000fe20000000800 */
[-CC-:B------:R-:W-:Y:S01]  /*1c750*/  FFMA.FTZ R191, R191, R31.reuse, -R30.reuse ;  /* 0x0000001fbfbf7223 */ /* 0x180fe2000001081e */
[-C--:B------:R-:W-:Y:S01]  /*1c760*/  FFMA.FTZ R196, R189, R31.reuse, -R30 ;  /* 0x0000001fbdc47223 */ /* 0x080fe2000001081e */
[C---:B-1----:R-:W-:Y:S01]  /*1c770*/  HMMA.16816.F32.BF16 R52, R4.reuse, R16, R52 ;  /* 0x000000100434723c */ /* 0x042fe20000041834 */
[-CC-:B------:R-:W-:Y:S01]  /*1c780*/  FFMA.FTZ R189, R176, R31.reuse, -R180.reuse ;  /* 0x0000001fb0bd7223 */ /* 0x180fe200000108b4 */
[-CC-:B------:R-:W-:Y:S01]  /*1c790*/  FFMA.FTZ R179, R179, R31.reuse, -R180.reuse ;  /* 0x0000001fb3b37223 */ /* 0x180fe200000108b4 */
[-CC-:B------:R-:W-:Y:S01]  /*1c7a0*/  FFMA.FTZ R178, R178, R31.reuse, -R180.reuse ;  /* 0x0000001fb2b27223 */ /* 0x180fe200000108b4 */
[-C--:B------:R-:W-:Y:S01]  /*1c7b0*/  FFMA.FTZ R174, R174, R31.reuse, -R180 ;  /* 0x0000001faeae7223 */ /* 0x080fe200000108b4 */
[----:B------:R-:W-:Y:S01]  /*1c7c0*/  MUFU.EX2 R187, R187 ;  /* 0x000000bb00bb7308 */ /* 0x000fe20000000800 */
[C---:B------:R-:W-:Y:S01]  /*1c7d0*/  HMMA.16816.F32.BF16 R56, R4.reuse, R18, R56 ;  /* 0x000000120438723c */ /* 0x040fe20000041838 */
[----:B------:R-:W1:Y:S01]  /*1c7e0*/  LDSM.16.MT88.4 R16, [R228+0x14000] ;  /* 0x01400000e410783b */ /* 0x000e620000004200 */
[-CC-:B------:R-:W-:Y:S01]  /*1c7f0*/  FFMA.FTZ R176, R177, R31.reuse, -R30.reuse ;  /* 0x0000001fb1b07223 */ /* 0x180fe2000001081e */
[-CC-:B------:R-:W-:Y:S01]  /*1c800*/  FFMA.FTZ R175, R175, R31.reuse, -R30.reuse ;  /* 0x0000001fafaf7223 */ /* 0x180fe2000001081e */
[----:B------:R-:W-:Y:S01]  /*1c810*/  FFMA.FTZ R177, R29, R31, -R30 ;  /* 0x0000001f1db17223 */ /* 0x000fe2000001081e */
[----:B------:R-:W-:Y:S01]  /*1c820*/  FFMA.FTZ R164, R251, R164, R172 ;  /* 0x000000a4fba47223 */ /* 0x000fe200000100ac */
[----:B--2---:R-:W-:Y:S01]  /*1c830*/  HMMA.16816.F32.BF16 R60, R4, R12, R60 ;  /* 0x0000000c043c723c */ /* 0x004fe2000004183c */
[----:B------:R-:W-:Y:S01]  /*1c840*/  MUFU.EX2 R190, R190 ;  /* 0x000000be00be7308 */ /* 0x000fe20000000800 */
[----:B------:R-:W-:Y:S01]  /*1c850*/  FFMA.FTZ R3, R249, R3, R32 ;  /* 0x00000003f9037223 */ /* 0x000fe20000010020 */
[----:B------:R-:W-:Y:S01]  /*1c860*/  FADD.FTZ R35, R35, R164 ;  /* 0x000000a423237221 */ /* 0x000fe20000010000 */
[----:B------:R-:W-:-:S02]  /*1c870*/  MOV R164, R169 ;  /* 0x000000a900a47202 */ /* 0x000fc40000000f00 */
[C---:B------:R-:W-:Y:S01]  /*1c880*/  HMMA.16816.F32.BF16 R64, R4.reuse, R14, R64 ;  /* 0x0000000e0440723c */ /* 0x040fe20000041840 */
[----:B------:R-:W2:Y:S01]  /*1c890*/  LDSM.16.MT88.4 R12, [R227+0x14000] ;  /* 0x01400000e30c783b */ /* 0x000ea20000004200 */
[----:B------:R-:W-:Y:S01]  /*1c8a0*/  FADD.FTZ R3, R2, R3 ;  /* 0x0000000302037221 */ /* 0x000fe20000010000 */
[----:B------:R-:W-:Y:S01]  /*1c8b0*/  MUFU.EX2 R201, R201 ;  /* 0x000000c900c97308 */ /* 0x000fe20000000800 */
[----:B------:R-:W-:Y:S02]  /*1c8c0*/  FADD.FTZ R34, R34, R35 ;  /* 0x0000002322227221 */ /* 0x000fe40000010000 */
[----:B---3--:R-:W-:Y:S01]  /*1c8d0*/  HMMA.16816.F32.BF16 R68, R4, R8, R68 ;  /* 0x000000080444723c */ /* 0x008fe20000041844 */
[----:B------:R-:W-:Y:S01]  /*1c8e0*/  FADD.FTZ R0, R0, R3 ;  /* 0x0000000300007221 */ /* 0x000fe20000010000 */
[----:B------:R-:W-:-:S03]  /*1c8f0*/  FADD.FTZ R34, R33, R34 ;  /* 0x0000002221227221 */ /* 0x000fc60000010000 */
[----:B------:R-:W-:Y:S01]  /*1c900*/  MUFU.EX2 R192, R192 ;  /* 0x000000c000c07308 */ /* 0x000fe20000000800 */
[----:B------:R-:W-:Y:S01]  /*1c910*/  HMMA.16816.F32.BF16 R72, R4, R10, R72 ;  /* 0x0000000a0448723c */ /* 0x000fe20000041848 */
[----:B------:R-:W3:Y:S01]  /*1c920*/  LDSM.16.MT88.4 R8, [R226+0x14000] ;  /* 0x01400000e208783b */ /* 0x000ee20000004200 */
[----:B------:R-:W-:Y:S01]  /*1c930*/  FADD.FTZ R0, R173, R0 ;  /* 0x00000000ad007221 */ /* 0x000fe20000010000 */
[----:B----4-:R-:W-:-:S04]  /*1c940*/  FADD.FTZ R3, R181, R34 ;  /* 0x00000022b5037221 */ /* 0x010fc80000010000 */
[----:B------:R-:W-:Y:S01]  /*1c950*/  MUFU.EX2 R197, R197 ;  /* 0x000000c500c57308 */ /* 0x000fe20000000800 */
[----:B------:R-:W-:-:S07]  /*1c960*/  FADD.FTZ R3, R184, R3 ;  /* 0x00000003b8037221 */ /* 0x000fce0000010000 */
[----:B------:R-:W-:Y:S01]  /*1c970*/  MUFU.EX2 R194, R194 ;  /* 0x000000c200c27308 */ /* 0x000fe20000000800 */
[C---:B-1----:R-:W-:Y:S06]  /*1c980*/  HMMA.16816.F32.BF16 R76, R4.reuse, R16, R76 ;  /* 0x00000010044c723c */ /* 0x042fec000004184c */
[C---:B------:R-:W-:Y:S01]  /*1c990*/  HMMA.16816.F32.BF16 R80, R4.reuse, R18, R80 ;  /* 0x000000120450723c */ /* 0x040fe20000041850 */
[----:B------:R-:W1:Y:S01]  /*1c9a0*/  LDSM.16.MT88.4 R16, [R229+0x16000] ;  /* 0x01600000e510783b */ /* 0x000e620000004200 */
[----:B------:R-:W-:Y:S04]  /*1c9b0*/  MUFU.EX2 R193, R193 ;  /* 0x000000c100c17308 */ /* 0x000fe80000000800 */
[C---:B--2---:R-:W-:Y:S04]  /*1c9c0*/  HMMA.16816.F32.BF16 R84, R4.reuse, R12, R84 ;  /* 0x0000000c0454723c */ /* 0x044fe80000041854 */
[----:B------:R-:W-:Y:S02]  /*1c9d0*/  MUFU.EX2 R191, R191 ;  /* 0x000000bf00bf7308 */ /* 0x000fe40000000800 */
[C---:B------:R-:W-:Y:S01]  /*1c9e0*/  HMMA.16816.F32.BF16 R88, R4.reuse, R14, R88 ;  /* 0x0000000e0458723c */ /* 0x040fe20000041858 */
[----:B------:R-:W2:Y:S05]  /*1c9f0*/  LDSM.16.MT88.4 R12, [R228+0x16000] ;  /* 0x01600000e40c783b */ /* 0x000eaa0000004200 */
[C---:B---3--:R-:W-:Y:S01]  /*1ca00*/  HMMA.16816.F32.BF16 R92, R4.reuse, R8, R92 ;  /* 0x00000008045c723c */ /* 0x048fe2000004185c */
[----:B------:R-:W-:Y:S05]  /*1ca10*/  MUFU.EX2 R196, R196 ;  /* 0x000000c400c47308 */ /* 0x000fea0000000800 */
[C---:B------:R-:W-:Y:S01]  /*1ca20*/  HMMA.16816.F32.BF16 R96, R4.reuse, R10, R96 ;  /* 0x0000000a0460723c */ /* 0x040fe20000041860 */
[----:B------:R-:W3:Y:S02]  /*1ca30*/  LDSM.16.MT88.4 R8, [R227+0x16000] ;  /* 0x01600000e308783b */ /* 0x000ee40000004200 */
[----:B------:R-:W-:Y:S08]  /*1ca40*/  MUFU.EX2 R179, R179 ;  /* 0x000000b300b37308 */ /* 0x000ff00000000800 */
[----:B------:R-:W-:Y:S01]  /*1ca50*/  MUFU.EX2 R178, R178 ;  /* 0x000000b200b27308 */ /* 0x000fe20000000800 */
[C---:B-1----:R-:W-:Y:S07]  /*1ca60*/  HMMA.16816.F32.BF16 R100, R4.reuse, R16, R100 ;  /* 0x000000100464723c */ /* 0x042fee0000041864 */
[----:B------:R-:W-:Y:S01]  /*1ca70*/  MUFU.EX2 R174, R174 ;  /* 0x000000ae00ae7308 */ /* 0x000fe20000000800 */
[C---:B------:R-:W-:Y:S01]  /*1ca80*/  HMMA.16816.F32.BF16 R104, R4.reuse, R18, R104 ;  /* 0x000000120468723c */ /* 0x040fe20000041868 */
[-C--:B------:R-:W-:Y:S01]  /*1ca90*/  FFMA.FTZ R16, R21, R31.reuse, -R180 ;  /* 0x0000001f15107223 */ /* 0x080fe200000108b4 */
[----:B------:R-:W-:Y:S01]  /*1caa0*/  FFMA.FTZ R180, R28, R31, -R30 ;  /* 0x0000001f1cb47223 */ /* 0x000fe2000001081e */
[----:B------:R-:W1:Y:S04]  /*1cab0*/  LDSM.16.MT88.4 R20, [R226+0x16000] ;  /* 0x01600000e214783b */ /* 0x000e680000004200 */
[----:B------:R-:W-:Y:S01]  /*1cac0*/  MUFU.EX2 R189, R189 ;  /* 0x000000bd00bd7308 */ /* 0x000fe20000000800 */
[C---:B--2---:R-:W-:Y:S01]  /*1cad0*/  HMMA.16816.F32.BF16 R108, R4.reuse, R12, R108 ;  /* 0x0000000c046c723c */ /* 0x044fe2000004186c */
[----:B------:R-:W-:Y:S05]  /*1cae0*/  LDSM.16.MT88.4 R28, [R227+0x15800] ;  /* 0x01580000e31c783b */ /* 0x000fea0000004200 */
[C---:B------:R-:W-:Y:S01]  /*1caf0*/  HMMA.16816.F32.BF16 R112, R4.reuse, R14, R112 ;  /* 0x0000000e0470723c */ /* 0x040fe20000041870 */
[----:B------:R-:W2:Y:S01]  /*1cb00*/  LDSM.16.MT88.4 R12, [R229+0x10800] ;  /* 0x01080000e50c783b */ /* 0x000ea20000004200 */
[----:B------:R4:W5:Y:S04]  /*1cb10*/  MUFU.EX2 R183, R16 ;  /* 0x0000001000b77308 */ /* 0x0009680000000800 */
[C---:B---3--:R-:W-:Y:S04]  /*1cb20*/  HMMA.16816.F32.BF16 R116, R4.reuse, R8, R116 ;  /* 0x000000080474723c */ /* 0x048fe80000041874 */
[----:B------:R-:W-:Y:S02]  /*1cb30*/  MUFU.EX2 R176, R176 ;  /* 0x000000b000b07308 */ /* 0x000fe40000000800 */
[C---:B------:R-:W-:Y:S01]  /*1cb40*/  HMMA.16816.F32.BF16 R120, R4.reuse, R10, R120 ;  /* 0x0000000a0478723c */ /* 0x040fe20000041878 */
[----:B------:R-:W3:Y:S05]  /*1cb50*/  LDSM.16.MT88.4 R8, [R228+0x10800] ;  /* 0x01080000e408783b */ /* 0x000eea0000004200 */
[----:B------:R-:W3:Y:S01]  /*1cb60*/  MUFU.EX2 R175, R175 ;  /* 0x000000af00af7308 */ /* 0x000ee20000000800 */
[----:B----4-:R-:W4:Y:S07]  /*1cb70*/  LDSM.16.MT88.4 R16, [R227+0x10800] ;  /* 0x01080000e310783b */ /* 0x010f2e0000004200 */
[----:B------:R-:W-:Y:S01]  /*1cb80*/  MUFU.EX2 R177, R177 ;  /* 0x000000b100b17308 */ /* 0x000fe20000000800 */
[C---:B-1----:R-:W-:Y:S07]  /*1cb90*/  HMMA.16816.F32.BF16 R124, R4.reuse, R20, R124 ;  /* 0x00000014047c723c */ /* 0x042fee000004187c */
[----:B------:R-:W1:Y:S01]  /*1cba0*/  MUFU.EX2 R180, R180 ;  /* 0x000000b400b47308 */ /* 0x000e620000000800 */
[----:B------:R-:W-:Y:S01]  /*1cbb0*/  HMMA.16816.F32.BF16 R128, R4, R22, R128 ;  /* 0x000000160480723c */ /* 0x000fe20000041880 */
[----:B------:R-:W1:Y:S06]  /*1cbc0*/  LDSM.16.MT88.4 R20, [R227+0x12800] ;  /* 0x01280000e314783b */ /* 0x000e6c0000004200 */
[----:B------:R-:W-:-:S02]  /*1cbd0*/  F2FP.BF16.F32.PACK_AB R4, R184, R181 ;  /* 0x000000b5b804723e */ /* 0x000fc400000010ff */
[----:B-----5:R-:W-:Y:S02]  /*1cbe0*/  F2FP.BF16.F32.PACK_AB R5, R188, R185 ;  /* 0x000000b9bc05723e */ /* 0x020fe400000010ff */
[----:B------:R-:W-:Y:S01]  /*1cbf0*/  F2FP.BF16.F32.PACK_AB R6, R183, R182 ;  /* 0x000000b6b706723e */ /* 0x000fe200000010ff */
[----:B------:R-:W-:Y:S01]  /*1cc00*/  FADD.FTZ R182, R182, R3 ;  /* 0x00000003b6b67221 */ /* 0x000fe20000010000 */
[----:B------:R-:W-:-:S03]  /*1cc10*/  F2FP.BF16.F32.PACK_AB R7, R187, R186 ;  /* 0x000000babb07723e */ /* 0x000fc600000010ff */
[----:B------:R-:W-:-:S04]  /*1cc20*/  FADD.FTZ R183, R183, R182 ;  /* 0x000000b6b7b77221 */ /* 0x000fc80000010000 */
        /* <DEDUP_REMOVED lines=146> */
[----:B------:R-:W-:Y:S03]  /*1d550*/  HMMA.16816.F32.BF16 R96, R4, R26, R96 ;  /* 0x0000001a0460723c */ /* 0x000fe60000041860 */
[----:B------:R-:W-:-:S03]  /*1d560*/  FADD.FTZ R0, R193, R0 ;  /* 0x00000000c1007221 */ /* 0x000fc60000010000 */
[----:B----4-:R-:W-:Y:S01]  /*1d570*/  HMMA.16816.F32.BF16 R100, R4, R16, R100 ;  /* 0x000000100464723c */ /* 0x010fe20000041864 */
[----:B------:R-:W-:Y:S01]  /*1d580*/  FADD.FTZ R3, R191, R0 ;  /* 0x00000000bf037221 */ /* 0x000fe20000010000 */
[----:B------:R-:W-:-:S03]  /*1d590*/  FADD.FTZ R0, R197, R192 ;  /* 0x000000c0c5007221 */ /* 0x000fc60000010000 */
[----:B------:R-:W-:Y:S01]  /*1d5a0*/  FADD.FTZ R3, R196, R3 ;  /* 0x00000003c4037221 */ /* 0x000fe20000010000 */
[C---:B------:R-:W-:Y:S01]  /*1d5b0*/  HMMA.16816.F32.BF16 R104, R4.reuse, R18, R104 ;  /* 0x000000120468723c */ /* 0x040fe20000041868 */
[----:B------:R-:W-:Y:S02]  /*1d5c0*/  FADD.FTZ R179, R179, R0 ;  /* 0x00000000b3b37221 */ /* 0x000fe40000010000 */
[----:B------:R-:W-:Y:S01]  /*1d5d0*/  FADD.FTZ R176, R176, R3 ;  /* 0x00000003b0b07221 */ /* 0x000fe20000010000 */
[----:B------:R-:W-:Y:S01]  /*1d5e0*/  MOV R3, R165 ;  /* 0x000000a500037202 */ /* 0x000fe20000000f00 */
[----:B------:R-:W-:Y:S01]  /*1d5f0*/  FADD.FTZ R179, R178, R179 ;  /* 0x000000b3b2b37221 */ /* 0x000fe20000010000 */
[----:B------:R-:W-:Y:S01]  /*1d600*/  HMMA.16816.F32.BF16 R112, R4, R14, R112 ;  /* 0x0000000e0470723c */ /* 0x000fe20000041870 */
[----:B------:R-:W-:Y:S02]  /*1d610*/  FADD.FTZ R176, R175, R176 ;  /* 0x000000b0afb07221 */ /* 0x000fe40000010000 */
[----:B------:R-:W-:-:S02]  /*1d620*/  FADD.FTZ R174, R174, R179 ;  /* 0x000000b3aeae7221 */ /* 0x000fc40000010000 */
[----:B------:R-:W-:Y:S01]  /*1d630*/  FADD.FTZ R177, R177, R176 ;  /* 0x000000b0b1b17221 */ /* 0x000fe20000010000 */
[----:B--2---:R-:W-:Y:S01]  /*1d640*/  HMMA.16816.F32.BF16 R116, R4, R8, R116 ;  /* 0x000000080474723c */ /* 0x004fe20000041874 */
[----:B------:R-:W-:Y:S02]  /*1d650*/  FADD.FTZ R251, R189, R174 ;  /* 0x000000aebdfb7221 */ /* 0x000fe40000010000 */
[----:B------:R-:W-:-:S03]  /*1d660*/  FADD.FTZ R249, R180, R177 ;  /* 0x000000b1b4f97221 */ /* 0x000fc60000010000 */
[C---:B------:R-:W-:Y:S06]  /*1d670*/  HMMA.16816.F32.BF16 R120, R4.reuse, R10, R120 ;  /* 0x0000000a0478723c */ /* 0x040fec0000041878 */
[C---:B---3--:R-:W-:Y:S06]  /*1d680*/  HMMA.16816.F32.BF16 R124, R4.reuse, R20, R124 ;  /* 0x00000014047c723c */ /* 0x048fec000004187c */
[----:B------:R-:W-:-:S15]  /*1d690*/  HMMA.16816.F32.BF16 R128, R4, R22, R128 ;  /* 0x000000160480723c */ /* 0x000fde0000041880 */
[----:B------:R-:W-:-:S09]  /*1d6a0*/  NOP ;  /* 0x0000000000007918 */ /* 0x000fd20000000000 */
.L_x_2959:
[----:B------:R-:W-:-:S13]  /*1d6b0*/  ISETP.GE.AND P0, PT, R239, 0x1, PT ;  /* 0x00000001ef00780c */ /* 0x000fda0003f06270 */
[----:B------:R-:W-:Y:S05]  /*1d6c0*/  @!P0 BRA `(.L_x_2968) ;  /* 0x0000004400048947 */ /* 0x000fea0003800000 */
[C---:B------:R-:W-:Y:S01]  /*1d6d0*/  SHF.L.U64.HI R244, R170.reuse, 0x5, R171 ;  /* 0x00000005aaf47819 */ /* 0x040fe200000102ab */
[----:B------:R-:W-:Y:S01]  /*1d6e0*/  IMAD.SHL.U32 R245, R170, 0x20, RZ ;  /* 0x00000020aaf57824 */ /* 0x000fe200078e00ff */
[C---:B------:R-:W-:Y:S01]  /*1d6f0*/  SHF.L.U64.HI R246, R166.reuse, 0x5, R167 ;  /* 0x00000005a6f67819 */ /* 0x040fe200000102a7 */
[----:B------:R-:W-:Y:S01]  /*1d700*/  IMAD.SHL.U32 R247, R166, 0x20, RZ ;  /* 0x00000020a6f77824 */ /* 0x000fe200078e00ff */
[----:B------:R-:W-:Y:S01]  /*1d710*/  MOV R0, R3 ;  /* 0x0000000300007202 */ /* 0x000fe20000000f00 */
[----:B------:R-:W-:-:S07]  /*1d720*/  IMAD.MOV.U32 R169, RZ, RZ, R164 ;  /* 0x000000ffffa97224 */ /* 0x000fce00078e00a4 */
.L_x_2977:
        /* <DEDUP_REMOVED lines=80> */
.L_x_2970:
[----:B-1----:R-:W-:Y:S02]  /*1dc30*/  R2UR UR4, R170 ;  /* 0x00000000aa0472ca */ /* 0x002fe400000e0000 */
[----:B------:R-:W-:Y:S11]  /*1dc40*/  R2UR UR5, R171 ;  /* 0x00000000ab0572ca */ /* 0x000ff600000e0000 */
[----:B------:R-:W-:Y:S02]  /*1dc50*/  @!UPT UIADD3 URZ, URZ, URZ, URZ ;  /* 0x0000003f3f3ff290 */ /* 0x000fe4000fffe03f */
[----:B--2---:R-:W2:Y:S02]  /*1dc60*/  LD.E R8, desc[UR4][R2.64+0x40] ;  /* 0x0000400402087980 */ /* 0x004ea4000c101900 */
[----:B--2---:R-:W-:Y:S05]  /*1dc70*/  IMAD.U32 R8, R8, -0x40, RZ ;  /* 0xffffffc008087824 */ /* 0x004fea00078e00ff */
[----:B------:R-:W-:Y:S02]  /*1dc80*/  SHF.R.S32.HI R7, RZ, 0x1f, R8 ;  /* 0x0000001fff077819 */ /* 0x000fe40000011408 */
.L_x_2971:
[----:B------:R-:W-:Y:S05]  /*1dc90*/  BSYNC B0 ;  /* 0x0000000000007941 */ /* 0x000fea0003800000 */
.L_x_2969:
        /* <DEDUP_REMOVED lines=23> */
[C---:B------:R-:W-:Y:S02]  /*1de10*/  R2UR UR24, R170.reuse ;  /* 0x00000000aa1872ca */ /* 0x040fe400000e0000 */
[----:B------:R-:W-:Y:S01]  /*1de20*/  LDGSTS.E.BYPASS.LTC128B.128 [R237+0x16000], desc[UR30][R242.64+0x180] ;  /* 0x16000180f2ed7fae */ /* 0x000fe2000b901d5e */
[C---:B------:R-:W-:Y:S02]  /*1de30*/  R2UR UR25, R171.reuse ;  /* 0x00000000ab1972ca */ /* 0x040fe400000e0000 */
[C---:B------:R-:W-:Y:S02]  /*1de40*/  R2UR UR22, R170.reuse ;  /* 0x00000000aa1672ca */ /* 0x040fe400000e0000 */
[----:B------:R-:W-:Y:S01]  /*1de50*/  LDGSTS.E.BYPASS.LTC128B.128 [R237+0x10800], desc[UR28][R6.64] ;  /* 0x1080000006ed7fae */ /* 0x000fe2000b901d5c */
[C---:B------:R-:W-:Y:S02]  /*1de60*/  R2UR UR23, R171.reuse ;  /* 0x00000000ab1772ca */ /* 0x040fe400000e0000 */
[C---:B------:R-:W-:Y:S02]  /*1de70*/  R2UR UR20, R170.reuse ;  /* 0x00000000aa1472ca */ /* 0x040fe400000e0000 */
[----:B------:R-:W-:Y:S01]  /*1de80*/  R2UR UR21, R171 ;  /* 0x00000000ab1572ca */ /* 0x000fe200000e0000 */
[----:B------:R-:W-:Y:S01]  /*1de90*/  LDGSTS.E.BYPASS.LTC128B.128 [R237+0x12800], desc[UR26][R6.64+0x80] ;  /* 0x1280008006ed7fae */ /* 0x000fe2000b901d5a */
[----:B------:R-:W-:Y:S02]  /*1dea0*/  IADD3 R4, P0, R245, R6, RZ ;  /* 0x00000006f5047210 */ /* 0x000fe40007f1e0ff */
[----:B------:R-:W-:Y:S02]  /*1deb0*/  R2UR UR18, R170 ;  /* 0x00000000aa1272ca */ /* 0x000fe400000e0000 */
        /* <DEDUP_REMOVED lines=18> */
[----:B------:R1:W-:Y:S01]  /*1dfe0*/  LDGSTS.E.BYPASS.LTC128B.128 [R237+0x17000], desc[UR14][R4.64+0x180] ;  /* 0x1700018004ed7fae */ /* 0x0003e2000b901d4e */
[C---:B------:R-:W-:Y:S02]  /*1dff0*/  R2UR UR9, R171.reuse ;  /* 0x00000000ab0972ca */ /* 0x040fe400000e0000 */
[----:B------:R-:W-:Y:S02]  /*1e000*/  R2UR UR4, R170 ;  /* 0x00000000aa0472ca */ /* 0x000fe400000e0000 */
[----:B------:R-:W-:Y:S01]  /*1e010*/  LDGSTS.E.BYPASS.LTC128B.128 [R237+0x11800], desc[UR12][R12.64] ;  /* 0x118000000ced7fae */ /* 0x000fe2000b901d4c */
[----:B------:R-:W-:Y:S02]  /*1e020*/  R2UR UR5, R171 ;  /* 0x00000000ab0572ca */ /* 0x000fe400000e0000 */
[----:B------:R-:W-:Y:S02]  /*1e030*/  ISETP.GE.AND P0, PT, R239, 0x2, PT ;  /* 0x00000002ef00780c */ /* 0x000fe40003f06270 */
[----:B------:R-:W-:Y:S05]  /*1e040*/  LDGSTS.E.BYPASS.LTC128B.128 [R237+0x13800], desc[UR10][R12.64+0x80] ;  /* 0x138000800ced7fae */ /* 0x000fea000b901d4a */
[----:B------:R-:W-:Y:S05]  /*1e050*/  LDGSTS.E.BYPASS.LTC128B.128 [R237+0x15800], desc[UR8][R12.64+0x100] ;  /* 0x158001000ced7fae */ /* 0x000fea000b901d48 */
[----:B------:R2:W-:Y:S05]  /*1e060*/  LDGSTS.E.BYPASS.LTC128B.128 [R237+0x17800], desc[UR4][R12.64+0x180] ;  /* 0x178001800ced7fae */ /* 0x0005ea000b901d44 */
[----:B------:R-:W-:Y:S05]  /*1e070*/  LDSM.16.M88.4 R32, [R225] ;  /* 0x00000000e120783b */ /* 0x000fea0000000200 */
[----:B------:R-:W1:Y:S05]  /*1e080*/  LDSM.16.M88.4 R8, [R224+0x8000] ;  /* 0x00800000e008783b */ /* 0x000e6a0000000200 */
[----:B------:R-:W2:Y:S05]  /*1e090*/  LDSM.16.M88.4 R16, [R224+0x8800] ;  /* 0x00880000e010783b */ /* 0x000eaa0000000200 */
[----:B------:R-:W3:Y:S05]  /*1e0a0*/  LDSM.16.M88.4 R24, [R224+0x9000] ;  /* 0x00900000e018783b */ /* 0x000eea0000000200 */
[----:B------:R-:W4:Y:S05]  /*1e0b0*/  LDSM.16.M88.4 R164, [R224+0x9800] ;  /* 0x00980000e0a4783b */ /* 0x000f2a0000000200 */
[----:B------:R-:W0:Y:S05]  /*1e0c0*/  LDGDEPBAR ;  /* 0x00000000000079af */ /* 0x000e2a0000000000 */
[----:B------:R-:W-:Y:S05]  /*1e0d0*/  LDSM.16.M88.4 R172, [R223] ;  /* 0x00000000dfac783b */ /* 0x000fea0000000200 */
[----:B------:R-:W5:Y:S05]  /*1e0e0*/  LDSM.16.M88.4 R176, [R222] ;  /* 0x00000000deb0783b */ /* 0x000f6a0000000200 */
[----:B------:R-:W5:Y:S05]  /*1e0f0*/  LDSM.16.M88.4 R180, [R218] ;  /* 0x00000000dab4783b */ /* 0x000f6a0000000200 */
[----:B------:R-:W5:Y:S01]  /*1e100*/  LDSM.16.M88.4 R184, [R217] ;  /* 0x00000000d9b8783b */ /* 0x000f620000000200 */
[C---:B-1----:R-:W-:Y:S04]  /*1e110*/  HMMA.16816.F32.BF16 R4, R32.reuse, R8, RZ ;  /* 0x000000082004723c */ /* 0x042fe800000418ff */
[----:B------:R-:W1:Y:S02]  /*1e120*/  LDSM.16.M88.4 R188, [R216] ;  /* 0x00000000d8bc783b */ /* 0x000e640000000200 */
[C---:B------:R-:W-:Y:S03]  /*1e130*/  HMMA.16816.F32.BF16 R8, R32.reuse, R10, RZ ;  /* 0x0000000a2008723c */ /* 0x040fe600000418ff */
[----:B------:R-:W-:Y:S03]  /*1e140*/  LDSM.16.M88.4 R192, [R221] ;  /* 0x00000000ddc0783b */ /* 0x000fe60000000200 */
[C---:B--2---:R-:W-:Y:S02]  /*1e150*/  HMMA.16816.F32.BF16 R12, R32.reuse, R16, RZ ;  /* 0x00000010200c723c */ /* 0x044fe400000418ff */
[----:B------:R-:W2:Y:S04]  /*1e160*/  LDSM.16.M88.4 R196, [R219+0x8000] ;  /* 0x00800000dbc4783b */ /* 0x000ea80000000200 */
[C---:B------:R-:W-:Y:S01]  /*1e170*/  HMMA.16816.F32.BF16 R16, R32.reuse, R18, RZ ;  /* 0x000000122010723c */ /* 0x040fe200000418ff */
[----:B------:R-:W-:Y:S05]  /*1e180*/  LDSM.16.M88.4 R200, [R219+0x9000] ;  /* 0x00900000dbc8783b */ /* 0x000fea0000000200 */
[C---:B---3--:R-:W-:Y:S01]  /*1e190*/  HMMA.16816.F32.BF16 R20, R32.reuse, R24, RZ ;  /* 0x000000182014723c */ /* 0x048fe200000418ff */
[----:B------:R-:W3:Y:S05]  /*1e1a0*/  LD.E R248, desc[UR4][R2.64+0x18c] ;  /* 0x00018c0402f87980 */ /* 0x000eea000c101900 */
[C---:B------:R-:W-:Y:S06]  /*1e1b0*/  HMMA.16816.F32.BF16 R24, R32.reuse, R26, RZ ;  /* 0x0000001a2018723c */ /* 0x040fec00000418ff */
[C---:B----4-:R-:W-:Y:S06]  /*1e1c0*/  HMMA.16816.F32.BF16 R28, R32.reuse, R164, RZ ;  /* 0x000000a4201c723c */ /* 0x050fec00000418ff */
[----:B------:R-:W-:Y:S01]  /*1e1d0*/  HMMA.16816.F32.BF16 R32, R32, R166, RZ ;  /* 0x000000a62020723c */ /* 0x000fe200000418ff */
[----:B------:R-:W4:Y:S05]  /*1e1e0*/  LDSM.16.M88.4 R164, [R219+0x8800] ;  /* 0x00880000dba4783b */ /* 0x000f2a0000000200 */
[C---:B-----5:R-:W-:Y:S06]  /*1e1f0*/  HMMA.16816.F32.BF16 R4, R172.reuse, R176, R4 ;  /* 0x000000b0ac04723c */ /* 0x060fec0000041804 */
[C---:B------:R-:W-:Y:S01]  /*1e200*/  HMMA.16816.F32.BF16 R8, R172.reuse, R178, R8 ;  /* 0x000000b2ac08723c */ /* 0x040fe20000041808 */
[----:B------:R-:W5:Y:S05]  /*1e210*/  LDSM.16.M88.4 R176, [R219+0x9800] ;  /* 0x00980000dbb0783b */ /* 0x000f6a0000000200 */
[C---:B------:R-:W-:Y:S06]  /*1e220*/  HMMA.16816.F32.BF16 R12, R172.reuse, R180, R12 ;  /* 0x000000b4ac0c723c */ /* 0x040fec000004180c */
[C---:B------:R-:W-:Y:S01]  /*1e230*/  HMMA.16816.F32.BF16 R16, R172.reuse, R182, R16 ;  /* 0x000000b6ac10723c */ /* 0x040fe20000041810 */
[----:B------:R-:W-:Y:S05]  /*1e240*/  LDSM.16.M88.4 R180, [R220] ;  /* 0x00000000dcb4783b */ /* 0x000fea0000000200 */
[C---:B------:R-:W-:Y:S06]  /*1e250*/  HMMA.16816.F32.BF16 R20, R172.reuse, R184, R20 ;  /* 0x000000b8ac14723c */ /* 0x040fec0000041814 */
[C---:B------:R-:W-:Y:S01]  /*1e260*/  HMMA.16816.F32.BF16 R24, R172.reuse, R186, R24 ;  /* 0x000000baac18723c */ /* 0x040fe20000041818 */
[----:B------:R-:W5:Y:S05]  /*1e270*/  LDSM.16.M88.4 R184, [R215] ;  /* 0x00000000d7b8783b */ /* 0x000f6a0000000200 */
[C---:B-1----:R-:W-:Y:S06]  /*1e280*/  HMMA.16816.F32.BF16 R28, R172.reuse, R188, R28 ;  /* 0x000000bcac1c723c */ /* 0x042fec000004181c */
[----:B------:R-:W-:Y:S01]  /*1e290*/  HMMA.16816.F32.BF16 R32, R172, R190, R32 ;  /* 0x000000beac20723c */ /* 0x000fe20000041820 */
[----:B------:R-:W1:Y:S05]  /*1e2a0*/  LDSM.16.M88.4 R172, [R215+0x800] ;  /* 0x00080000d7ac783b */ /* 0x000e6a0000000200 */
[C---:B--2---:R-:W-:Y:S01]  /*1e2b0*/  HMMA.16816.F32.BF16 R4, R192.reuse, R196, R4 ;  /* 0x000000c4c004723c */ /* 0x044fe20000041804 */
[----:B------:R-:W2:Y:S05]  /*1e2c0*/  LDSM.16.M88.4 R188, [R215+0x1000] ;  /* 0x00100000d7bc783b */ /* 0x000eaa0000000200 */
[C---:B------:R-:W-:Y:S01]  /*1e2d0*/  HMMA.16816.F32.BF16 R8, R192.reuse, R198, R8 ;  /* 0x000000c6c008723c */ /* 0x040fe20000041808 */
[----:B------:R-:W-:Y:S05]  /*1e2e0*/  LDSM.16.M88.4 R196, [R225+0x2000] ;  /* 0x00200000e1c4783b */ /* 0x000fea0000000200 */
[C---:B----4-:R-:W-:Y:S06]  /*1e2f0*/  HMMA.16816.F32.BF16 R12, R192.reuse, R164, R12 ;  /* 0x000000a4c00c723c */ /* 0x050fec000004180c */
[C---:B------:R-:W-:Y:S01]  /*1e300*/  HMMA.16816.F32.BF16 R16, R192.reuse, R166, R16 ;  /* 0x000000a6c010723c */ /* 0x040fe20000041810 */
[----:B------:R-:W4:Y:S05]  /*1e310*/  LDSM.16.M88.4 R164, [R215+0x1800] ;  /* 0x00180000d7a4783b */ /* 0x000f2a0000000200 */
[C---:B------:R-:W-:Y:S06]  /*1e320*/  HMMA.16816.F32.BF16 R20, R192.reuse, R200, R20 ;  /* 0x000000c8c014723c */ /* 0x040fec0000041814 */
[C---:B------:R-:W-:Y:S01]  /*1e330*/  HMMA.16816.F32.BF16 R24, R192.reuse, R202, R24 ;  /* 0x000000cac018723c */ /* 0x040fe20000041818 */
[----:B------:R-:W4:Y:S05]  /*1e340*/  LDSM.16.M88.4 R200, [R224+0xa000] ;  /* 0x00a00000e0c8783b */ /* 0x000f2a0000000200 */
[C---:B-----5:R-:W-:Y:S06]  /*1e350*/  HMMA.16816.F32.BF16 R28, R192.reuse, R176, R28 ;  /* 0x000000b0c01c723c */ /* 0x060fec000004181c */
[----:B------:R-:W-:Y:S01]  /*1e360*/  HMMA.16816.F32.BF16 R32, R192, R178, R32 ;  /* 0x000000b2c020723c */ /* 0x000fe20000041820 */
[----:B------:R-:W-:Y:S05]  /*1e370*/  LDSM.16.M88.4 R176, [R224+0xb000] ;  /* 0x00b00000e0b0783b */ /* 0x000fea0000000200 */
[C---:B------:R-:W-:Y:S01]  /*1e380*/  HMMA.16816.F32.BF16 R4, R180.reuse, R184, R4 ;  /* 0x000000b8b404723c */ /* 0x040fe20000041804 */
[----:B------:R-:W-:Y:S05]  /*1e390*/  LDSM.16.M88.4 R192, [R214] ;  /* 0x00000000d6c0783b */ /* 0x000fea0000000200 */
        /* <DEDUP_REMOVED lines=10> */
[----:B------:R-:W4:Y:S05]  /*1e440*/  LDSM.16.M88.4 R164, [R213] ;  /* 0x00000000d5a4783b */ /* 0x000f2a0000000200 */
[C---:B------:R-:W-:Y:S01]  /*1e450*/  HMMA.16816.F32.BF16 R4, R196.reuse, R200, R4 ;  /* 0x000000c8c404723c */ /* 0x040fe20000041804 */
[----:B------:R-:W5:Y:S05]  /*1e460*/  LDSM.16.M88.4 R180, [R212] ;  /* 0x00000000d4b4783b */ /* 0x000f6a0000000200 */
[C---:B------:R-:W-:Y:S01]  /*1e470*/  HMMA.16816.F32.BF16 R8, R196.reuse, R202, R8 ;  /* 0x000000cac408723c */ /* 0x040fe20000041808 */
[----:B------:R-:W5:Y:S05]  /*1e480*/  LDSM.16.M88.4 R200, [R211] ;  /* 0x00000000d3c8783b */ /* 0x000f6a0000000200 */
        /* <DEDUP_REMOVED lines=8> */
[----:B------:R-:W1:Y:S05]  /*1e510*/  LDSM.16.M88.4 R184, [R219+0xa800] ;  /* 0x00a80000dbb8783b */ /* 0x000e6a0000000200 */
[C---:B--2---:R-:W-:Y:S01]  /*1e520*/  HMMA.16816.F32.BF16 R4, R188.reuse, R192, R4 ;  /* 0x000000c0bc04723c */ /* 0x044fe20000041804 */
[----:B------:R-:W2:Y:S05]  /*1e530*/  LDSM.16.M88.4 R196, [R219+0xb000] ;  /* 0x00b00000dbc4783b */ /* 0x000eaa0000000200 */
[C---:B------:R-:W-:Y:S01]  /*1e540*/  HMMA.16816.F32.BF16 R8, R188.reuse, R194, R8 ;  /* 0x000000c2bc08723c */ /* 0x040fe20000041808 */
[----:B------:R-:W2:Y:S05]  /*1e550*/  LDSM.16.M88.4 R192, [R219+0xb800] ;  /* 0x00b80000dbc0783b */ /* 0x000eaa0000000200 */
        /* <DEDUP_REMOVED lines=8> */
[----:B------:R-:W5:Y:S05]  /*1e5e0*/  LDSM.16.M88.4 R188, [R215+0x2800] ;  /* 0x00280000d7bc783b */ /* 0x000f6a0000000200 */
[C---:B-1----:R-:W-:Y:S01]  /*1e5f0*/  HMMA.16816.F32.BF16 R4, R172.reuse, R176, R4 ;  /* 0x000000b0ac04723c */ /* 0x042fe20000041804 */
[----:B------:R-:W1:Y:S05]  /*1e600*/  LDSM.16.M88.4 R200, [R215+0x3000] ;  /* 0x00300000d7c8783b */ /* 0x000e6a0000000200 */
[C---:B------:R-:W-:Y:S01]  /*1e610*/  HMMA.16816.F32.BF16 R8, R172.reuse, R178, R8 ;  /* 0x000000b2ac08723c */ /* 0x040fe20000041808 */
[----:B------:R-:W3:Y:S05]  /*1e620*/  LDSM.16.M88.4 R176, [R215+0x3800] ;  /* 0x00380000d7b0783b */ /* 0x000eea0000000200 */
        /* <DEDUP_REMOVED lines=8> */
[----:B------:R-:W2:Y:S05]  /*1e6b0*/  LDSM.16.M88.4 R172, [R224+0xc800] ;  /* 0x00c80000e0ac783b */ /* 0x000eaa0000000200 */
[C---:B----4-:R-:W-:Y:S01]  /*1e6c0*/  HMMA.16816.F32.BF16 R4, R164.reuse, R180, R4 ;  /* 0x000000b4a404723c */ /* 0x050fe20000041804 */
[----:B------:R-:W4:Y:S05]  /*1e6d0*/  LDSM.16.M88.4 R192, [R224+0xd000] ;  /* 0x00d00000e0c0783b */ /* 0x000f2a0000000200 */
[C---:B------:R-:W-:Y:S01]  /*1e6e0*/  HMMA.16816.F32.BF16 R8, R164.reuse, R182, R8 ;  /* 0x000000b6a408723c */ /* 0x040fe20000041808 */
[----:B------:R-:W4:Y:S05]  /*1e6f0*/  LDSM.16.M88.4 R180, [R224+0xd800] ;  /* 0x00d80000e0b4783b */ /* 0x000f2a0000000200 */
[C---:B-----5:R-:W-:Y:S06]  /*1e700*/  HMMA.16816.F32.BF16 R12, R164.reuse, R188, R12 ;  /* 0x000000bca40c723c */ /* 0x060fec000004180c */
[C---:B------:R-:W-:Y:S01]  /*1e710*/  HMMA.16816.F32.BF16 R16, R164.reuse, R190, R16 ;  /* 0x000000bea410723c */ /* 0x040fe20000041810 */
[----:B------:R-:W-:Y:S05]  /*1e720*/  LDSM.16.M88.4 R188, [R223+0x4000] ;  /* 0x00400000dfbc783b */ /* 0x000fea0000000200 */
[C---:B-1----:R-:W-:Y:S06]  /*1e730*/  HMMA.16816.F32.BF16 R20, R164.reuse, R200, R20 ;  /* 0x000000c8a414723c */ /* 0x042fec0000041814 */
[C---:B------:R-:W-:Y:S01]  /*1e740*/  HMMA.16816.F32.BF16 R24, R164.reuse, R202, R24 ;  /* 0x000000caa418723c */ /* 0x040fe20000041818 */
[----:B------:R-:W1:Y:S05]  /*1e750*/  LDSM.16.M88.4 R200, [R210] ;  /* 0x00000000d2c8783b */ /* 0x000e6a0000000200 */
[C---:B---3--:R-:W-:Y:S06]  /*1e760*/  HMMA.16816.F32.BF16 R28, R164.reuse, R176, R28 ;  /* 0x000000b0a41c723c */ /* 0x048fec000004181c */
[----:B------:R-:W-:Y:S01]  /*1e770*/  HMMA.16816.F32.BF16 R32, R164, R178, R32 ;  /* 0x000000b2a420723c */ /* 0x000fe20000041820 */
[----:B------:R-:W3:Y:S05]  /*1e780*/  LDSM.16.M88.4 R164, [R209] ;  /* 0x00000000d1a4783b */ /* 0x000eea0000000200 */
[C---:B--2---:R-:W-:Y:S01]  /*1e790*/  HMMA.16816.F32.BF16 R4, R184.reuse, R196, R4 ;  /* 0x000000c4b804723c */ /* 0x044fe20000041804 */
[----:B------:R-:W-:Y:S05]  /*1e7a0*/  LDSM.16.M88.4 R176, [R207] ;  /* 0x00000000cfb0783b */ /* 0x000fea0000000200 */
[C---:B------:R-:W-:Y:S01]  /*1e7b0*/  HMMA.16816.F32.BF16 R8, R184.reuse, R198, R8 ;  /* 0x000000c6b808723c */ /* 0x040fe20000041808 */
[----:B------:R-:W-:Y:S05]  /*1e7c0*/  LDSM.16.M88.4 R196, [R219+0xc000] ;  /* 0x00c00000dbc4783b */ /* 0x000fea0000000200 */
[C---:B------:R-:W-:Y:S06]  /*1e7d0*/  HMMA.16816.F32.BF16 R12, R184.reuse, R172, R12 ;  /* 0x000000acb80c723c */ /* 0x040fec000004180c */
[C---:B------:R-:W-:Y:S01]  /*1e7e0*/  HMMA.16816.F32.BF16 R16, R184.reuse, R174, R16 ;  /* 0x000000aeb810723c */ /* 0x040fe20000041810 */
[----:B------:R-:W2:Y:S05]  /*1e7f0*/  LDSM.16.M88.4 R172, [R208] ;  /* 0x00000000d0ac783b */ /* 0x000eaa0000000200 */
[C---:B----4-:R-:W-:Y:S06]  /*1e800*/  HMMA.16816.F32.BF16 R20, R184.reuse, R192, R20 ;  /* 0x000000c0b814723c */ /* 0x050fec0000041814 */
        /* <DEDUP_REMOVED lines=8> */
[----:B------:R-:W1:Y:S05]  /*1e890*/  LDSM.16.M88.4 R200, [R219+0xd800] ;  /* 0x00d80000dbc8783b */ /* 0x000e6a0000000200 */
[C---:B---3--:R-:W-:Y:S06]  /*1e8a0*/  HMMA.16816.F32.BF16 R12, R188.reuse, R164, R12 ;  /* 0x000000a4bc0c723c */ /* 0x048fec000004180c */
[C---:B------:R-:W-:Y:S01]  /*1e8b0*/  HMMA.16816.F32.BF16 R16, R188.reuse, R166, R16 ;  /* 0x000000a6bc10723c */ /* 0x040fe20000041810 */
[----:B------:R-:W-:Y:S05]  /*1e8c0*/  LDSM.16.M88.4 R164, [R220+0x4000] ;  /* 0x00400000dca4783b */ /* 0x000fea0000000200 */
[C---:B--2---:R-:W-:Y:S06]  /*1e8d0*/  HMMA.16816.F32.BF16 R20, R188.reuse, R172, R20 ;  /* 0x000000acbc14723c */ /* 0x044fec0000041814 */
[C---:B------:R-:W-:Y:S01]  /*1e8e0*/  HMMA.16816.F32.BF16 R24, R188.reuse, R174, R24 ;  /* 0x000000aebc18723c */ /* 0x040fe20000041818 */
[----:B------:R-:W2:Y:S05]  /*1e8f0*/  LDSM.16.M88.4 R172, [R215+0x4000] ;  /* 0x00400000d7ac783b */ /* 0x000eaa0000000200 */
[C---:B------:R-:W-:Y:S06]  /*1e900*/  HMMA.16816.F32.BF16 R28, R188.reuse, R176, R28 ;  /* 0x000000b0bc1c723c */ /* 0x040fec000004181c */
[----:B------:R-:W-:Y:S01]  /*1e910*/  HMMA.16816.F32.BF16 R32, R188, R178, R32 ;  /* 0x000000b2bc20723c */ /* 0x000fe20000041820 */
[----:B------:R-:W3:Y:S05]  /*1e920*/  LDSM.16.M88.4 R176, [R215+0x4800] ;  /* 0x00480000d7b0783b */ /* 0x000eea0000000200 */
        /* <DEDUP_REMOVED lines=9> */
[----:B------:R-:W1:Y:S05]  /*1e9c0*/  LDSM.16.M88.4 R184, [R224+0xe000] ;  /* 0x00e00000e0b8783b */ /* 0x000e6a0000000200 */
[C---:B------:R-:W-:Y:S06]  /*1e9d0*/  HMMA.16816.F32.BF16 R28, R192.reuse, R200, R28 ;  /* 0x000000c8c01c723c */ /* 0x040fec000004181c */
[----:B------:R-:W-:Y:S01]  /*1e9e0*/  HMMA.16816.F32.BF16 R32, R192, R202, R32 ;  /* 0x000000cac020723c */ /* 0x000fe20000041820 */
[----:B------:R-:W5:Y:S05]  /*1e9f0*/  LDSM.16.M88.4 R192, [R224+0xe800] ;  /* 0x00e80000e0c0783b */ /* 0x000f6a0000000200 */
[C---:B--2---:R-:W-:Y:S01]  /*1ea00*/  HMMA.16816.F32.BF16 R4, R164.reuse, R172, R4 ;  /* 0x000000aca404723c */ /* 0x044fe20000041804 */
[----:B------:R-:W2:Y:S05]  /*1ea10*/  LDSM.16.M88.4 R200, [R224+0xf000] ;  /* 0x00f00000e0c8783b */ /* 0x000eaa0000000200 */
[C---:B------:R-:W-:Y:S01]  /*1ea20*/  HMMA.16816.F32.BF16 R8, R164.reuse, R174, R8 ;  /* 0x000000aea408723c */ /* 0x040fe20000041808 */
[----:B------:R-:W2:Y:S05]  /*1ea30*/  LDSM.16.M88.4 R172, [R224+0xf800] ;  /* 0x00f80000e0ac783b */ /* 0x000eaa0000000200 */
        /* <DEDUP_REMOVED lines=8> */
[----:B------:R-:W4:Y:S05]  /*1eac0*/  LDSM.16.M88.4 R164, [R205] ;  /* 0x00000000cda4783b */ /* 0x000f2a0000000200 */
[C---:B-1----:R-:W-:Y:S01]  /*1ead0*/  HMMA.16816.F32.BF16 R4, R180.reuse, R184, R4 ;  /* 0x000000b8b404723c */ /* 0x042fe20000041804 */
[----:B------:R-:W1:Y:S05]  /*1eae0*/  LDSM.16.M88.4 R196, [R204] ;  /* 0x00000000ccc4783b */ /* 0x000e6a0000000200 */
[C---:B------:R-:W-:Y:S01]  /*1eaf0*/  HMMA.16816.F32.BF16 R8, R180.reuse, R186, R8 ;  /* 0x000000bab408723c */ /* 0x040fe20000041808 */
[----:B------:R-:W1:Y:S05]  /*1eb00*/  LDSM.16.M88.4 R184, [R168] ;  /* 0x00000000a8b8783b */ /* 0x000e6a0000000200 */
[C---:B-----5:R-:W-:Y:S06]  /*1eb10*/  HMMA.16816.F32.BF16 R12, R180.reuse, R192, R12 ;  /* 0x000000c0b40c723c */ /* 0x060fec000004180c */
[C---:B------:R-:W-:Y:S01]  /*1eb20*/  HMMA.16816.F32.BF16 R16, R180.reuse, R194, R16 ;  /* 0x000000c2b410723c */ /* 0x040fe20000041810 */
[----:B------:R-:W-:Y:S05]  /*1eb30*/  LDSM.16.M88.4 R192, [R221+0x6000] ;  /* 0x00600000ddc0783b */ /* 0x000fea0000000200 */
[C---:B--2---:R-:W-:Y:S06]  /*1eb40*/  HMMA.16816.F32.BF16 R20, R180.reuse, R200, R20 ;  /* 0x000000c8b414723c */ /* 0x044fec0000041814 */
[C---:B------:R-:W-:Y:S01]  /*1eb50*/  HMMA.16816.F32.BF16 R24, R180.reuse, R202, R24 ;  /* 0x000000cab418723c */ /* 0x040fe20000041818 */
[----:B------:R-:W2:Y:S05]  /*1eb60*/  LDSM.16.M88.4 R200, [R219+0xe000] ;  /* 0x00e00000dbc8783b */ /* 0x000eaa0000000200 */
[C---:B------:R-:W-:Y:S06]  /*1eb70*/  HMMA.16816.F32.BF16 R28, R180.reuse, R172, R28 ;  /* 0x000000acb41c723c */ /* 0x040fec000004181c */
[----:B------:R-:W-:Y:S01]  /*1eb80*/  HMMA.16816.F32.BF16 R32, R180, R174, R32 ;  /* 0x000000aeb420723c */ /* 0x000fe20000041820 */
[----:B------:R-:W-:Y:S05]  /*1eb90*/  LDSM.16.M88.4 R172, [R219+0xf000] ;  /* 0x00f00000dbac783b */ /* 0x000fea0000000200 */
        /* <DEDUP_REMOVED lines=10> */
[C---:B------:R-:W-:Y:S06]  /*1ec40*/  HMMA.16816.F32.BF16 R28, R176.reuse, R184, R28 ;  /* 0x000000b8b01c723c */ /* 0x040fec000004181c */
[----:B------:R-:W-:Y:S06]  /*1ec50*/  HMMA.16816.F32.BF16 R32, R176, R186, R32 ;  /* 0x000000bab020723c */ /* 0x000fec0000041820 */
[C---:B--2---:R-:W-:Y:S06]  /*1ec60*/  HMMA.16816.F32.BF16 R4, R192.reuse, R200, R4 ;  /* 0x000000c8c004723c */ /* 0x044fec0000041804 */
[C---:B------:R-:W-:Y:S06]  /*1ec70*/  HMMA.16816.F32.BF16 R8, R192.reuse, R202, R8 ;  /* 0x000000cac008723c */ /* 0x040fec0000041808 */
[C---:B---3--:R-:W-:Y:S06]  /*1ec80*/  HMMA.16816.F32.BF16 R12, R192.reuse, R164, R12 ;  /* 0x000000a4c00c723c */ /* 0x048fec000004180c */
[C---:B------:R-:W-:Y:S01]  /*1ec90*/  HMMA.16816.F32.BF16 R16, R192.reuse, R166, R16 ;  /* 0x000000a6c010723c */ /* 0x040fe20000041810 */
[----:B------:R-:W2:Y:S05]  /*1eca0*/  LDSM.16.M88.4 R164, [R215+0x6800] ;  /* 0x00680000d7a4783b */ /* 0x000eaa0000000200 */
[C---:B------:R-:W-:Y:S06]  /*1ecb0*/  HMMA.16816.F32.BF16 R20, R192.reuse, R172, R20 ;  /* 0x000000acc014723c */ /* 0x040fec0000041814 */
[C---:B------:R-:W-:Y:S06]  /*1ecc0*/  HMMA.16816.F32.BF16 R24, R192.reuse, R174, R24 ;  /* 0x000000aec018723c */ /* 0x040fec0000041818 */
[C---:B------:R-:W-:Y:S06]  /*1ecd0*/  HMMA.16816.F32.BF16 R28, R192.reuse, R180, R28 ;  /* 0x000000b4c01c723c */ /* 0x040fec000004181c */
[----:B------:R-:W-:Y:S06]  /*1ece0*/  HMMA.16816.F32.BF16 R32, R192, R182, R32 ;  /* 0x000000b6c020723c */ /* 0x000fec0000041820 */
[C---:B-1----:R-:W-:Y:S06]  /*1ecf0*/  HMMA.16816.F32.BF16 R4, R188.reuse, R196, R4 ;  /* 0x000000c4bc04723c */ /* 0x042fec0000041804 */
[C---:B------:R-:W-:Y:S06]  /*1ed00*/  HMMA.16816.F32.BF16 R8, R188.reuse, R198, R8 ;  /* 0x000000c6bc08723c */ /* 0x040fec0000041808 */
[C---:B--2---:R-:W-:Y:S06]  /*1ed10*/  HMMA.16816.F32.BF16 R12, R188.reuse, R164, R12 ;  /* 0x000000a4bc0c723c */ /* 0x044fec000004180c */
        /* <DEDUP_REMOVED lines=45> */
[----:B------:R1:W1:Y:S10]  /*1eff0*/  MUFU.TANH R198, R16 ;  /* 0x0000001000c67308 */ /* 0x0002740000002400 */
        /* <DEDUP_REMOVED lines=51> */
[----:B------:R-:W-:Y:S02]  /*1f330*/  IABS R6, R11 ;  /* 0x0000000b00067213 */ /* 0x000fe40000000000 */
        /* <DEDUP_REMOVED lines=23> */
[----:B------:R-:W-:Y:S02]  /*1f4b0*/  ISETP.NE.AND P2, PT, R12, RZ, PT ;  /* 0x000000ff0c00720c */ /* 0x000fe40003f45270 */
[----:B------:R-:W-:Y:S07]  /*1f4c0*/  LOP3.LUT R7, RZ, R12, RZ, 0x33, !PT ;  /* 0x0000000cff077212 */ /* 0x000fee00078e33ff */
[----:B------:R-:W-:Y:S02]  /*1f4d0*/  @P3 VIADD R8, R8, 0x1 ;  /* 0x0000000108083836 */ /* 0x000fe40000000000 */
[----:B------:R-:W-:Y:S02]  /*1f4e0*/  @P4 VIADD R10, R10, 0x1 ;  /* 0x000000010a0a4836 */ /* 0x000fe40000000000 */
[----:B------:R-:W-:Y:S02]  /*1f4f0*/  @!P0 IMAD.MOV R8, RZ, RZ, -R8 ;  /* 0x000000ffff088224 */ /* 0x000fe400078e0a08 */
[----:B------:R-:W-:Y:S03]  /*1f500*/  @!P1 IMAD.MOV R10, RZ, RZ, -R10 ;  /* 0x000000ffff0a9224 */ /* 0x000fe600078e0a0a */
[C---:B------:R-:W-:Y:S02]  /*1f510*/  SEL R9, R7.reuse, R8, !P2 ;  /* 0x0000000807097207 */ /* 0x040fe40005000000 */
[----:B------:R-:W-:Y:S02]  /*1f520*/  SEL R7, R7, R10, !P2 ;  /* 0x0000000a07077207 */ /* 0x000fe40005000000 */
[-C--:B------:R-:W-:Y:S01]  /*1f530*/  LEA R18, P1, R9, R240.reuse, 0x2 ;  /* 0x000000f009127211 */ /* 0x080fe200078210ff */
[----:B------:R-:W3:Y:S01]  /*1f540*/  LD.E.64 R10, desc[UR4][R2.64+0x38] ;  /* 0x00003804020a7980 */ /* 0x000ee2000c101b00 */
        /* <DEDUP_REMOVED lines=19> */
.L_x_2975:
[----:B------:R-:W-:Y:S02]  /*1f680*/  R2UR UR4, R170 ;  /* 0x00000000aa0472ca */ /* 0x000fe400000e0000 */
[----:B------:R-:W-:Y:S11]  /*1f690*/  R2UR UR5, R171 ;  /* 0x00000000ab0572ca */ /* 0x000ff600000e0000 */
[----:B------:R-:W-:Y:S02]  /*1f6a0*/  @!UPT UIADD3 URZ, URZ, URZ, URZ ;  /* 0x0000003f3f3ff290 */ /* 0x000fe4000fffe03f */
[----:B-1----:R-:W2:Y:S02]  /*1f6b0*/  LD.E R12, desc[UR4][R2.64+0x38] ;  /* 0x00003804020c7980 */ /* 0x002ea4000c101900 */
[----:B--2---:R-:W-:Y:S05]  /*1f6c0*/  IMAD.U32 R12, R12, -0x40, RZ ;  /* 0xffffffc00c0c7824 */ /* 0x004fea00078e00ff */
[----:B------:R-:W-:Y:S02]  /*1f6d0*/  SHF.R.S32.HI R7, RZ, 0x1f, R12 ;  /* 0x0000001fff077819 */ /* 0x000fe4000001140c */
.L_x_2976:
[----:B------:R-:W-:Y:S05]  /*1f6e0*/  BSYNC B0 ;  /* 0x0000000000007941 */ /* 0x000fea0003800000 */
.L_x_2974:
[----:B------:R-:W-:Y:S02]  /*1f6f0*/  R2UR UR12, R170 ;  /* 0x00000000aa0c72ca */ /* 0x000fe400000e0000 */
[C---:B------:R-:W-:Y:S02]  /*1f700*/  R2UR UR13, R171.reuse ;  /* 0x00000000ab0d72ca */ /* 0x040fe400000e0000 */
[----:B------:R-:W-:Y:S02]  /*1f710*/  LEA R230, P0, R12, R230, 0x1 ;  /* 0x000000e60ce67211 */ /* 0x000fe400078008ff */
[C---:B------:R-:W-:Y:S02]  /*1f720*/  R2UR UR10, R170.reuse ;  /* 0x00000000aa0a72ca */ /* 0x040fe400000e0000 */
[C---:B------:R-:W-:Y:S02]  /*1f730*/  R2UR UR11, R171.reuse ;  /* 0x00000000ab0b72ca */ /* 0x040fe400000e0000 */
        /* <DEDUP_REMOVED lines=8> */
[----:B------:R2:W-:Y:S01]  /*1f7c0*/  LDGSTS.E.BYPASS.LTC128B.128 [R237+0x8000], desc[UR12][R230.64] ;  /* 0x08000000e6ed7fae */ /* 0x0005e2000b901d4c */
        /* <DEDUP_REMOVED lines=38> */
.L_x_2973:
[----:B------:R-:W-:Y:S05]  /*1fa30*/  BSYNC B1 ;  /* 0x0000000000017941 */ /* 0x000fea0003800000 */
.L_x_2972:
[----:B------:R-:W-:Y:S01]  /*1fa40*/  R2UR UR4, R170 ;  /* 0x00000000aa0472ca */ /* 0x000fe200000e0000 */
[----:B-1----:R-:W-:Y:S01]  /*1fa50*/  LDSM.16.MT88.4 R12, [R229+0x10000] ;  /* 0x01000000e50c783b */ /* 0x002fe20000004200 */
[----:B------:R-:W-:Y:S02]  /*1fa60*/  R2UR UR5, R171 ;  /* 0x00000000ab0572ca */ /* 0x000fe400000e0000 */
[----:B--2---:R-:W-:Y:S02]  /*1fa70*/  FMNMX.FTZ R5, R179, R169, !PT ;  /* 0x000000a9b3057209 */ /* 0x004fe40007810000 */
        /* <DEDUP_REMOVED lines=63> */
[-CC-:B------:R-:W-:Y:S01]  /*1fe70*/  FFMA.FTZ R169, R10, R166.reuse, -R179.reuse ;  /* 0x000000a60aa97223 */ /* 0x180fe200000108b3 */
[----:B------:R-:W2:Y:S01]  /*1fe80*/  MUFU.EX2 R0, R0 ;  /* 0x0000000000007308 */ /* 0x000ea20000000800 */
[-CC-:B------:R-:W-:Y:S01]  /*1fe90*/  FFMA.FTZ R199, R173, R166.reuse, -R179.reuse ;  /* 0x000000a6adc77223 */ /* 0x180fe200000108b3 */
[-C--:B------:R-:W-:Y:S01]  /*1fea0*/  FFMA.FTZ R203, R172, R166.reuse, -R179 ;  /* 0x000000a6accb7223 */ /* 0x080fe200000108b3 */
[-CC-:B------:R-:W-:Y:S01]  /*1feb0*/  FFMA.FTZ R183, R183, R166.reuse, -R185.reuse ;  /* 0x000000a6b7b77223 */ /* 0x180fe200000108b9 */
[-C--:B------:R-:W-:Y:S01]  /*1fec0*/  FFMA.FTZ R177, R177, R166.reuse, -R185 ;  /* 0x000000a6b1b17223 */ /* 0x080fe200000108b9 */
[--C-:B------:R-:W-:Y:S01]  /*1fed0*/  FFMA.FTZ R176, R176, R166, -R179.reuse ;  /* 0x000000a6b0b07223 */ /* 0x100fe200000108b3 */
[C---:B-1----:R-:W-:Y:S01]  /*1fee0*/  FMUL.FTZ R4, R2.reuse, R160 ;  /* 0x000000a002047220 */ /* 0x042fe20000410000 */
        /* <DEDUP_REMOVED lines=19> */
[----:B------:R-:W-:Y:S01]  /*20020*/  FMUL.FTZ R27, R0, R143 ;  /* 0x0000008f001b7220 */ /* 0x000fe20000410000 */
        /* <DEDUP_REMOVED lines=32> */
[----:B------:R-:W-:Y:S01]  /*20230*/  FFMA.FTZ R178, R178, R166, -R179 ;  /* 0x000000a6b2b27223 */ /* 0x000fe200000108b3 */
[C---:B------:R-:W-:Y:S01]  /*20240*/  FMUL.FTZ R56, R2.reuse, R56 ;  /* 0x0000003802387220 */ /* 0x040fe20000410000 */
[----:B------:R-:W-:Y:S01]  /*20250*/  FMUL.FTZ R57, R2, R57 ;  /* 0x0000003902397220 */ /* 0x000fe20000410000 */
[C---:B------:R-:W-:Y:S01]  /*20260*/  FMUL.FTZ R58, R0.reuse, R58 ;  /* 0x0000003a003a7220 */ /* 0x040fe20000410000 */
[----:B------:R-:W-:Y:S03]  /*20270*/  FMUL.FTZ R59, R0, R59 ;  /* 0x0000003b003b7220 */ /* 0x000fe60000410000 */
[----:B------:R-:W4:Y:S01]  /*20280*/  MUFU.EX2 R169, R169 ;  /* 0x000000a900a97308 */ /* 0x000f220000000800 */
        /* <DEDUP_REMOVED lines=25> */
[C---:B------:R-:W-:Y:S01]  /*20420*/  FMUL.FTZ R81, R2.reuse, R81 ;  /* 0x0000005102517220 */ /* 0x040fe20000410000 */
        /* <DEDUP_REMOVED lines=35> */
[----:B------:R-:W2:Y:S01]  /*20660*/  LDSM.16.MT88.4 R136, [R226+0x12000] ;  /* 0x01200000e288783b */ /* 0x000ea20000004200 */
        /* <DEDUP_REMOVED lines=8> */
[C---:B------:R-:W-:Y:S01]  /*206f0*/  HMMA.16816.F32.BF16 R32, R160.reuse, R158, R32 ;  /* 0x0000009ea020723c */ /* 0x040fe20000041820 */
[----:B------:R-:W-:Y:S04]  /*20700*/  LDSM.16.MT88.4 R156, [R228+0x12800] ;  /* 0x01280000e49c783b */ /* 0x000fe80000004200 */
[----:B------:R-:W-:Y:S01]  /*20710*/  FMUL.FTZ R103, R0, R103 ;  /* 0x0000006700677220 */ /* 0x000fe20000410000 */
[C---:B---3--:R-:W-:Y:S05]  /*20720*/  HMMA.16816.F32.BF16 R36, R160.reuse, R148, R36 ;  /* 0x00000094a024723c */ /* 0x048fea0000041824 */
        /* <DEDUP_REMOVED lines=9> */
[C---:B-----5:R-:W-:Y:S05]  /*207c0*/  HMMA.16816.F32.BF16 R52, R160.reuse, R132, R52 ;  /* 0x00000084a034723c */ /* 0x060fea0000041834 */
        /* <DEDUP_REMOVED lines=24> */
[-CC-:B------:R-:W-:Y:S01]  /*20950*/  FFMA.FTZ R197, R194, R166.reuse, -R185.reuse ;  /* 0x000000a6c2c57223 */ /* 0x180fe200000108b9 */
[C---:B---3--:R-:W-:Y:S05]  /*20960*/  HMMA.16816.F32.BF16 R76, R160.reuse, R132, R76 ;  /* 0x00000084a04c723c */ /* 0x048fea000004184c */
[-CC-:B------:R-:W-:Y:S01]  /*20970*/  FFMA.FTZ R194, R175, R166.reuse, -R185.reuse ;  /* 0x000000a6afc27223 */ /* 0x180fe200000108b9 */
[C---:B------:R-:W-:Y:S01]  /*20980*/  HMMA.16816.F32.BF16 R80, R160.reuse, R134, R80 ;  /* 0x00000086a050723c */ /* 0x040fe20000041850 */
[----:B------:R-:W3:Y:S01]  /*20990*/  LDSM.16.MT88.4 R132, [R229+0x16000] ;  /* 0x01600000e584783b */ /* 0x000ee20000004200 */
[----:B------:R-:W-:Y:S03]  /*209a0*/  MUFU.EX2 R197, R197 ;  /* 0x000000c500c57308 */ /* 0x000fe60000000800 */
[-C--:B------:R-:W-:Y:S01]  /*209b0*/  FFMA.FTZ R201, R200, R166.reuse, -R185 ;  /* 0x000000a6c8c97223 */ /* 0x080fe200000108b9 */
[C---:B--2---:R-:W-:Y:S06]  /*209c0*/  HMMA.16816.F32.BF16 R84, R160.reuse, R136, R84 ;  /* 0x00000088a054723c */ /* 0x044fec0000041854 */
[----:B------:R-:W2:Y:S01]  /*209d0*/  MUFU.EX2 R194, R194 ;  /* 0x000000c200c27308 */ /* 0x000ea20000000800 */
[-CC-:B------:R-:W-:Y:S01]  /*209e0*/  FFMA.FTZ R200, R174, R166.reuse, -R179.reuse ;  /* 0x000000a6aec87223 */ /* 0x180fe200000108b3 */
[C---:B------:R-:W-:Y:S01]  /*209f0*/  HMMA.16816.F32.BF16 R88, R160.reuse, R138, R88 ;  /* 0x0000008aa058723c */ /* 0x040fe20000041858 */
[----:B------:R-:W4:Y:S02]  /*20a00*/  LDSM.16.MT88.4 R136, [R228+0x16000] ;  /* 0x01600000e488783b */ /* 0x000f240000004200 */
[-C--:B------:R-:W-:Y:S01]  /*20a10*/  FFMA.FTZ R196, R196, R166.reuse, -R179 ;  /* 0x000000a6c4c47223 */ /* 0x080fe200000108b3 */
[--C-:B------:R-:W-:Y:S01]  /*20a20*/  FFMA.FTZ R198, R198, R166, -R185.reuse ;  /* 0x000000a6c6c67223 */ /* 0x100fe200000108b9 */
[C---:B------:R-:W-:Y:S01]  /*20a30*/  FMUL.FTZ R124, R2.reuse, R124 ;  /* 0x0000007c027c7220 */ /* 0x040fe20000410000 */
[----:B------:R-:W-:Y:S03]  /*20a40*/  FMUL.FTZ R125, R2, R125 ;  /* 0x0000007d027d7220 */ /* 0x000fe60000410000 */
[----:B------:R-:W-:Y:S01]  /*20a50*/  LDSM.16.MT88.4 R172, [R227+0x12800] ;  /* 0x01280000e3ac783b */ /* 0x000fe20000004200 */
[----:B------:R-:W-:Y:S01]  /*20a60*/  MUFU.EX2 R201, R201 ;  /* 0x000000c900c97308 */ /* 0x000fe20000000800 */
[C---:B------:R-:W-:Y:S01]  /*20a70*/  FMUL.FTZ R126, R0.reuse, R126 ;  /* 0x0000007e007e7220 */ /* 0x040fe20000410000 */
[----:B------:R-:W-:Y:S01]  /*20a80*/  FMUL.FTZ R127, R0, R127 ;  /* 0x0000007f007f7220 */ /* 0x000fe20000410000 */
[C---:B------:R-:W-:Y:S01]  /*20a90*/  FMUL.FTZ R128, R2.reuse, R128 ;  /* 0x0000008002807220 */ /* 0x040fe20000410000 */
[----:B------:R-:W-:Y:S01]  /*20aa0*/  FMUL.FTZ R129, R2, R129 ;  /* 0x0000008102817220 */ /* 0x000fe20000410000 */
[C---:B------:R-:W-:Y:S01]  /*20ab0*/  FMUL.FTZ R130, R0.reuse, R130 ;  /* 0x0000008200827220 */ /* 0x040fe20000410000 */
[----:B------:R-:W-:Y:S01]  /*20ac0*/  FMUL.FTZ R131, R0, R131 ;  /* 0x0000008300837220 */ /* 0x000fe20000410000 */
[C---:B-1----:R-:W-:Y:S03]  /*20ad0*/  HMMA.16816.F32.BF16 R92, R160.reuse, R140, R92 ;  /* 0x0000008ca05c723c */ /* 0x042fe6000004185c */
[----:B------:R-:W1:Y:S01]  /*20ae0*/  MUFU.EX2 R196, R196 ;  /* 0x000000c400c47308 */ /* 0x000e620000000800 */
[-CC-:B------:R-:W-:Y:S01]  /*20af0*/  FFMA.FTZ R248, R248, R166.reuse, -R185.reuse ;  /* 0x000000a6f8f87223 */ /* 0x180fe200000108b9 */
[-C--:B------:R-:W-:Y:S01]  /*20b00*/  FFMA.FTZ R187, R187, R166.reuse, -R185 ;  /* 0x000000a6bbbb7223 */ /* 0x080fe200000108b9 */
[-CC-:B------:R-:W-:Y:S01]  /*20b10*/  FFMA.FTZ R252, R252, R166.reuse, -R179.reuse ;  /* 0x000000a6fcfc7223 */ /* 0x180fe200000108b3 */
[C---:B------:R-:W-:Y:S01]  /*20b20*/  HMMA.16816.F32.BF16 R96, R160.reuse, R142, R96 ;  /* 0x0000008ea060723c */ /* 0x040fe20000041860 */
[----:B------:R-:W5:Y:S05]  /*20b30*/  LDSM.16.MT88.4 R140, [R227+0x16000] ;  /* 0x01600000e38c783b */ /* 0x000f6a0000004200 */
[----:B------:R-:W1:Y:S01]  /*20b40*/  MUFU.EX2 R198, R198 ;  /* 0x000000c600c67308 */ /* 0x000e620000000800 */
[-C--:B------:R-:W-:Y:S01]  /*20b50*/  FFMA.FTZ R250, R250, R166.reuse, -R179 ;  /* 0x000000a6fafa7223 */ /* 0x080fe200000108b3 */
[C---:B---3--:R-:W-:Y:S08]  /*20b60*/  HMMA.16816.F32.BF16 R100, R160.reuse, R132, R100 ;  /* 0x00000084a064723c */ /* 0x048ff00000041864 */
[----:B------:R-:W3:Y:S01]  /*20b70*/  MUFU.EX2 R200, R200 ;  /* 0x000000c800c87308 */ /* 0x000ee20000000800 */
[C---:B------:R-:W-:Y:S01]  /*20b80*/  HMMA.16816.F32.BF16 R104, R160.reuse, R134, R104 ;  /* 0x00000086a068723c */ /* 0x040fe20000041868 */
[----:B------:R-:W2:Y:S02]  /*20b90*/  LDSM.16.MT88.4 R132, [R226+0x16000] ;  /* 0x01600000e284783b */ /* 0x000ea40000004200 */
[-CC-:B------:R-:W-:Y:S03]  /*20ba0*/  FFMA.FTZ R202, R202, R166.reuse, -R185.reuse ;  /* 0x000000a6caca7223 */ /* 0x180fe600000108b9 */
[C---:B----4-:R-:W-:Y:S03]  /*20bb0*/  HMMA.16816.F32.BF16 R108, R160.reuse, R136, R108 ;  /* 0x00000088a06c723c */ /* 0x050fe6000004186c */
[----:B------:R-:W-:Y:S02]  /*20bc0*/  MUFU.EX2 R171, R187 ;  /* 0x000000bb00ab7308 */ /* 0x000fe40000000800 */
[-CC-:B------:R-:W-:Y:S01]  /*20bd0*/  FFMA.FTZ R186, R186, R166.reuse, -R185.reuse ;  /* 0x000000a6baba7223 */ /* 0x180fe200000108b9 */
[C---:B------:R-:W-:Y:S01]  /*20be0*/  HMMA.16816.F32.BF16 R112, R160.reuse, R138, R112 ;  /* 0x0000008aa070723c */ /* 0x040fe20000041870 */
[----:B------:R-:W4:Y:S06]  /*20bf0*/  LDSM.16.MT88.4 R136, [R229+0x10800] ;  /* 0x01080000e588783b */ /* 0x000f2c0000004200 */
[----:B------:R-:W-:Y:S01]  /*20c00*/  MUFU.EX2 R170, R186 ;  /* 0x000000ba00aa7308 */ /* 0x000fe20000000800 */
[-C--:B------:R-:W-:Y:S03]  /*20c10*/  FFMA.FTZ R185, R181, R166.reuse, -R185 ;  /* 0x000000a6b5b97223 */ /* 0x080fe600000108b9 */
[-CC-:B------:R-:W-:Y:S01]  /*20c20*/  FFMA.FTZ R184, R184, R166.reuse, -R179.reuse ;  /* 0x000000a6b8b87223 */ /* 0x180fe200000108b3 */
[-CC-:B------:R-:W-:Y:S01]  /*20c30*/  FFMA.FTZ R182, R182, R166.reuse, -R179.reuse ;  /* 0x000000a6b6b67223 */ /* 0x180fe200000108b3 */
[-CC-:B------:R-:W-:Y:S01]  /*20c40*/  FFMA.FTZ R167, R167, R166.reuse, -R179.reuse ;  /* 0x000000a6a7a77223 */ /* 0x180fe200000108b3 */
[----:B------:R-:W-:Y:S03]  /*20c50*/  FFMA.FTZ R179, R165, R166, -R179 ;  /* 0x000000a6a5b37223 */ /* 0x000fe600000108b3 */
[----:B------:R-:W-:Y:S01]  /*20c60*/  MUFU.EX2 R186, R178 ;  /* 0x000000b200ba7308 */ /* 0x000fe20000000800 */
[----:B------:R-:W-:Y:S01]  /*20c70*/  FFMA.FTZ R193, R0, R249, R193 ;  /* 0x000000f900c17223 */ /* 0x000fe200000100c1 */
[----:B------:R-:W-:Y:S01]  /*20c80*/  FFMA.FTZ R195, R2, R251, R195 ;  /* 0x000000fb02c37223 */ /* 0x000fe200000100c3 */
[C---:B-----5:R-:W-:Y:S07]  /*20c90*/  HMMA.16816.F32.BF16 R116, R160.reuse, R140, R116 ;  /* 0x0000008ca074723c */ /* 0x060fee0000041874 */
[----:B------:R-:W-:Y:S01]  /*20ca0*/  MUFU.EX2 R166, R179 ;  /* 0x000000b300a67308 */ /* 0x000fe20000000800 */
[----:B------:R-:W-:Y:S03]  /*20cb0*/  FADD.FTZ R193, R189, R193 ;  /* 0x000000c1bdc17221 */ /* 0x000fe60000010000 */
[----:B------:R-:W-:Y:S01]  /*20cc0*/  FADD.FTZ R192, R192, R195 ;  /* 0x000000c3c0c07221 */ /* 0x000fe20000010000 */
[C---:B------:R-:W-:Y:S01]  /*20cd0*/  HMMA.16816.F32.BF16 R120, R160.reuse, R142, R120 ;  /* 0x0000008ea078723c */ /* 0x040fe20000041878 */
[----:B------:R-:W5:Y:S04]  /*20ce0*/  LDSM.16.MT88.4 R140, [R229+0x12800] ;  /* 0x01280000e58c783b */ /* 0x000f680000004200 */
[----:B------:R-:W-:Y:S01]  /*20cf0*/  MUFU.EX2 R187, R184 ;  /* 0x000000b800bb7308 */ /* 0x000fe20000000800 */
[C---:B--2---:R-:W-:Y:S05]  /*20d00*/  HMMA.16816.F32.BF16 R124, R160.reuse, R132, R124 ;  /* 0x00000084a07c723c */ /* 0x044fea000004187c */
[----:B------:R-:W-:Y:S01]  /*20d10*/  FADD.FTZ R188, R188, R193 ;  /* 0x000000c1bcbc7221 */ /* 0x000fe20000010000 */
[----:B------:R-:W-:Y:S01]  /*20d20*/  HMMA.16816.F32.BF16 R128, R160, R134, R128 ;  /* 0x00000086a080723c */ /* 0x000fe20000041880 */
[----:B------:R-:W2:Y:S02]  /*20d30*/  LDSM.16.MT88.4 R160, [R226+0x12800] ;  /* 0x01280000e2a0783b */ /* 0x000ea40000004200 */
[----:B------:R-:W-:Y:S02]  /*20d40*/  MUFU.EX2 R184, R176 ;  /* 0x000000b000b87308 */ /* 0x000fe40000000800 */
[----:B------:R-:W-:Y:S01]  /*20d50*/  F2FP.BF16.F32.PACK_AB R132, R194, R197 ;  /* 0x000000c5c284723e */ /* 0x000fe200000010ff */
[----:B------:R-:W-:Y:S01]  /*20d60*/  FADD.FTZ R191, R191, R192 ;  /* 0x000000c0bfbf7221 */ /* 0x000fe20000010000 */
[----:B-1----:R-:W-:Y:S01]  /*20d70*/  F2FP.BF16.F32.PACK_AB R133, R196, R199 ;  /* 0x000000c7c485723e */ /* 0x002fe200000010ff */
[----:B------:R-:W-:Y:S05]  /*20d80*/  FADD.FTZ R188, R169, R188 ;  /* 0x000000bca9bc7221 */ /* 0x000fea0000010000 */
[----:B------:R-:W-:Y:S01]  /*20d90*/  MUFU.EX2 R232, R182 ;  /* 0x000000b600e87308 */ /* 0x000fe20000000800 */
[----:B------:R-:W-:Y:S01]  /*20da0*/  F2FP.BF16.F32.PACK_AB R134, R201, R198 ;  /* 0x000000c6c986723e */ /* 0x000fe200000010ff */
[----:B------:R-:W-:Y:S01]  /*20db0*/  FADD.FTZ R190, R190, R191 ;  /* 0x000000bfbebe7221 */ /* 0x000fe20000010000 */
[----:B---3--:R-:W-:Y:S01]  /*20dc0*/  F2FP.BF16.F32.PACK_AB R135, R203, R200 ;  /* 0x000000c8cb87723e */ /* 0x008fe200000010ff */
[----:B------:R-:W-:Y:S01]  /*20dd0*/  FADD.FTZ R199, R199, R188 ;  /* 0x000000bcc7c77221 */ /* 0x000fe20000010000 */
[----:B------:R-:W-:Y:S01]  /*20de0*/  MOV R169, R164 ;  /* 0x000000a400a97202 */ /* 0x000fe20000000f00 */
[----:B------:R-:W-:Y:S04]  /*20df0*/  FADD.FTZ R197, R197, R190 ;  /* 0x000000bec5c57221 */ /* 0x000fe80000010000 */
[----:B------:R1:W-:Y:S01]  /*20e00*/  MUFU.EX2 R182, R177 ;  /* 0x000000b100b67308 */ /* 0x0003e20000000800 */
[----:B------:R-:W-:Y:S01]  /*20e10*/  FADD.FTZ R199, R196, R199 ;  /* 0x000000c7c4c77221 */ /* 0x000fe20000010000 */
[C---:B----4-:R-:W-:Y:S05]  /*20e20*/  HMMA.16816.F32.BF16 R4, R132.reuse, R136, R4 ;  /* 0x000000888404723c */ /* 0x050fea0000041804 */
[----:B------:R-:W-:Y:S01]  /*20e30*/  FADD.FTZ R197, R194, R197 ;  /* 0x000000c5c2c57221 */ /* 0x000fe20000010000 */
[C---:B------:R-:W-:Y:S01]  /*20e40*/  HMMA.16816.F32.BF16 R8, R132.reuse, R138, R8 ;  /* 0x0000008a8408723c */ /* 0x040fe20000041808 */
[----:B------:R-:W3:Y:S01]  /*20e50*/  LDSM.16.MT88.4 R136, [R229+0x14800] ;  /* 0x01480000e588783b */ /* 0x000ee20000004200 */
[----:B------:R-:W-:Y:S03]  /*20e60*/  MUFU.EX2 R248, R248 ;  /* 0x000000f800f87308 */ /* 0x000fe60000000800 */
[----:B------:R-:W-:Y:S01]  /*20e70*/  FADD.FTZ R200, R200, R199 ;  /* 0x000000c7c8c87221 */ /* 0x000fe20000010000 */
[C---:B------:R-:W-:Y:S03]  /*20e80*/  HMMA.16816.F32.BF16 R12, R132.reuse, R144, R12 ;  /* 0x00000090840c723c */ /* 0x040fe6000004180c */
[----:B-1----:R-:W-:Y:S03]  /*20e90*/  LDSM.16.MT88.4 R176, [R226+0x11800] ;  /* 0x01180000e2b0783b */ /* 0x002fe60000004200 */
[----:B------:R-:W1:Y:S01]  /*20ea0*/  MUFU.EX2 R252, R252 ;  /* 0x000000fc00fc7308 */ /* 0x000e620000000800 */
[----:B------:R-:W-:Y:S01]  /*20eb0*/  FADD.FTZ R198, R198, R197 ;  /* 0x000000c5c6c67221 */ /* 0x000fe20000010000 */
[C---:B------:R-:W-:Y:S03]  /*20ec0*/  HMMA.16816.F32.BF16 R16, R132.reuse, R146, R16 ;  /* 0x000000928410723c */ /* 0x040fe60000041810 */
[----:B------:R-:W4:Y:S03]  /*20ed0*/  LDSM.16.MT88.4 R144, [R228+0x14800] ;  /* 0x01480000e490783b */ /* 0x000f260000004200 */
[C---:B------:R-:W-:Y:S02]  /*20ee0*/  HMMA.16816.F32.BF16 R20, R132.reuse, R148, R20 ;  /* 0x000000948414723c */ /* 0x040fe40000041814 */
[----:B------:R-:W2:Y:S03]  /*20ef0*/  MUFU.EX2 R250, R250 ;  /* 0x000000fa00fa7308 */ /* 0x000ea60000000800 */
[----:B------:R-:W-:Y:S01]  /*20f00*/  FADD.FTZ R203, R203, R200 ;  /* 0x000000c8cbcb7221 */ /* 0x000fe20000010000 */
[C---:B------:R-:W-:Y:S01]  /*20f10*/  HMMA.16816.F32.BF16 R24, R132.reuse, R150, R24 ;  /* 0x000000968418723c */ /* 0x040fe20000041818 */
[----:B------:R-:W-:Y:S05]  /*20f20*/  LDSM.16.MT88.4 R148, [R226+0x14800] ;  /* 0x01480000e294783b */ /* 0x000fea0000004200 */
[----:B------:R-:W4:Y:S01]  /*20f30*/  MUFU.EX2 R202, R202 ;  /* 0x000000ca00ca7308 */ /* 0x000f220000000800 */
[----:B------:R-:W-:Y:S01]  /*20f40*/  FADD.FTZ R201, R201, R198 ;  /* 0x000000c6c9c97221 */ /* 0x000fe20000010000 */
[C---:B------:R-:W-:Y:S08]  /*20f50*/  HMMA.16816.F32.BF16 R28, R132.reuse, R152, R28 ;  /* 0x00000098841c723c */ /* 0x040ff0000004181c */
[----:B------:R-:W-:Y:S01]  /*20f60*/  MUFU.EX2 R167, R167 ;  /* 0x000000a700a77308 */ /* 0x000fe20000000800 */
[C---:B------:R-:W-:Y:S01]  /*20f70*/  HMMA.16816.F32.BF16 R32, R132.reuse, R154, R32 ;  /* 0x0000009a8420723c */ /* 0x040fe20000041820 */
[----:B------:R-:W-:Y:S02]  /*20f80*/  LDSM.16.MT88.4 R152, [R228+0x16800] ;  /* 0x01680000e498783b */ /* 0x000fe40000004200 */
[----:B-1----:R-:W-:Y:S03]  /*20f90*/  FADD.FTZ R203, R252, R203 ;  /* 0x000000cbfccb7221 */ /* 0x002fe60000010000 */
[C---:B-----5:R-:W-:Y:S05]  /*20fa0*/  HMMA.16816.F32.BF16 R36, R132.reuse, R140, R36 ;  /* 0x0000008c8424723c */ /* 0x060fea0000041824 */
[C---:B--2---:R-:W-:Y:S01]  /*20fb0*/  FADD.FTZ R0, R250.reuse, R203 ;  /* 0x000000cbfa007221 */ /* 0x044fe20000010000 */
        /* <DEDUP_REMOVED lines=24> */
[C---:B------:R-:W-:Y:S05]  /*21140*/  HMMA.16816.F32.BF16 R104, R132.reuse, R138, R104 ;  /* 0x0000008a8468723c */ /* 0x040fea0000041868 */
[----:B------:R-:W-:Y:S01]  /*21150*/  F2FP.BF16.F32.PACK_AB R136, R171, R248 ;  /* 0x000000f8ab88723e */ /* 0x000fe200000010ff */
[C---:B------:R-:W-:Y:S05]  /*21160*/  HMMA.16816.F32.BF16 R108, R132.reuse, R152, R108 ;  /* 0x00000098846c723c */ /* 0x040fea000004186c */
[----:B------:R-:W-:Y:S01]  /*21170*/  F2FP.BF16.F32.PACK_AB R137, R250, R252 ;  /* 0x000000fcfa89723e */ /* 0x000fe200000010ff */
[C---:B------:R-:W-:Y:S01]  /*21180*/  HMMA.16816.F32.BF16 R112, R132.reuse, R154, R112 ;  /* 0x0000009a8470723c */ /* 0x040fe20000041870 */
[----:B------:R-:W-:Y:S04]  /*21190*/  LDSM.16.MT88.4 R152, [R228+0x13000] ;  /* 0x01300000e498783b */ /* 0x000fe80000004200 */
[----:B------:R-:W-:Y:S01]  /*211a0*/  F2FP.BF16.F32.PACK_AB R138, R170, R202 ;  /* 0x000000caaa8a723e */ /* 0x000fe200000010ff */
[C---:B------:R-:W-:Y:S05]  /*211b0*/  HMMA.16816.F32.BF16 R116, R132.reuse, R156, R116 ;  /* 0x0000009c8474723c */ /* 0x040fea0000041874 */
[-C--:B------:R-:W-:Y:S01]  /*211c0*/  F2FP.BF16.F32.PACK_AB R139, R232, R187.reuse ;  /* 0x000000bbe88b723e */ /* 0x080fe200000010ff */
[C---:B------:R-:W-:Y:S01]  /*211d0*/  HMMA.16816.F32.BF16 R120, R132.reuse, R158, R120 ;  /* 0x0000009e8478723c */ /* 0x040fe20000041878 */
[----:B------:R-:W-:Y:S04]  /*211e0*/  LDSM.16.MT88.4 R156, [R229+0x15000] ;  /* 0x01500000e59c783b */ /* 0x000fe80000004200 */
[----:B------:R-:W-:Y:S01]  /*211f0*/  FADD.FTZ R248, R248, R201 ;  /* 0x000000c9f8f87221 */ /* 0x000fe20000010000 */
[C---:B------:R-:W-:Y:S06]  /*21200*/  HMMA.16816.F32.BF16 R124, R132.reuse, R160, R124 ;  /* 0x000000a0847c723c */ /* 0x040fec000004187c */
[----:B------:R-:W-:Y:S01]  /*21210*/  HMMA.16816.F32.BF16 R128, R132, R162, R128 ;  /* 0x000000a28480723c */ /* 0x000fe20000041880 */
[----:B------:R-:W2:Y:S05]  /*21220*/  LDSM.16.MT88.4 R132, [R229+0x13000] ;  /* 0x01300000e584783b */ /* 0x000eaa0000004200 */
[C---:B---3--:R-:W-:Y:S03]  /*21230*/  HMMA.16816.F32.BF16 R4, R136.reuse, R144, R4 ;  /* 0x000000908804723c */ /* 0x048fe60000041804 */
[----:B------:R-:W-:Y:S03]  /*21240*/  LDSM.16.MT88.4 R160, [R228+0x15000] ;  /* 0x01500000e4a0783b */ /* 0x000fe60000004200 */
[C---:B------:R-:W-:Y:S05]  /*21250*/  HMMA.16816.F32.BF16 R8, R136.reuse, R146, R8 ;  /* 0x000000928808723c */ /* 0x040fea0000041808 */
[----:B------:R-:W3:Y:S01]  /*21260*/  LDSM.16.MT88.4 R144, [R227+0x13000] ;  /* 0x01300000e390783b */ /* 0x000ee20000004200 */
        /* <DEDUP_REMOVED lines=14> */
[----:B------:R-:W5:Y:S04]  /*21350*/  MUFU.EX2 R155, R185 ;  /* 0x000000b9009b7308 */ /* 0x000f680000000800 */
[----:B------:R-:W-:Y:S01]  /*21360*/  MOV R153, R187 ;  /* 0x000000bb00997202 */ /* 0x000fe20000000f00 */
[C---:B---3--:R-:W-:Y:S05]  /*21370*/  HMMA.16816.F32.BF16 R52, R136.reuse, R144, R52 ;  /* 0x000000908834723c */ /* 0x048fea0000041834 */
[----:B------:R-:W-:Y:S01]  /*21380*/  MUFU.EX2 R187, R180 ;  /* 0x000000b400bb7308 */ /* 0x000fe20000000800 */
[----:B------:R-:W-:Y:S01]  /*21390*/  MOV R152, R232 ;  /* 0x000000e800987202 */ /* 0x000fe20000000f00 */
[C---:B------:R-:W-:Y:S01]  /*213a0*/  HMMA.16816.F32.BF16 R56, R136.reuse, R146, R56 ;  /* 0x000000928838723c */ /* 0x040fe20000041838 */
[----:B------:R-:W-:Y:S07]  /*213b0*/  LDSM.16.MT88.4 R144, [R227+0x17000] ;  /* 0x01700000e390783b */ /* 0x000fee0000004200 */
[----:B------:R-:W3:Y:S01]  /*213c0*/  MUFU.EX2 R232, R183 ;  /* 0x000000b700e87308 */ /* 0x000ee20000000800 */
[C---:B-1----:R-:W-:Y:S03]  /*213d0*/  HMMA.16816.F32.BF16 R60, R136.reuse, R140, R60 ;  /* 0x0000008c883c723c */ /* 0x042fe6000004183c */
[----:B-----5:R-:W-:Y:S03]  /*213e0*/  MOV R165, R155 ;  /* 0x0000009b00a57202 */ /* 0x020fe60000000f00 */
[C---:B------:R-:W-:Y:S01]  /*213f0*/  HMMA.16816.F32.BF16 R64, R136.reuse, R142, R64 ;  /* 0x0000008e8840723c */ /* 0x040fe20000041840 */
[----:B------:R-:W1:Y:S05]  /*21400*/  LDSM.16.MT88.4 R140, [R228+0x17000] ;  /* 0x01700000e48c783b */ /* 0x000e6a0000004200 */
[C---:B------:R-:W-:Y:S06]  /*21410*/  HMMA.16816.F32.BF16 R68, R136.reuse, R156, R68 ;  /* 0x0000009c8844723c */ /* 0x040fec0000041844 */
[C---:B------:R-:W-:Y:S01]  /*21420*/  HMMA.16816.F32.BF16 R72, R136.reuse, R158, R72 ;  /* 0x0000009e8848723c */ /* 0x040fe20000041848 */
[----:B------:R-:W-:Y:S05]  /*21430*/  LDSM.16.MT88.4 R156, [R229+0x11800] ;  /* 0x01180000e59c783b */ /* 0x000fea0000004200 */
[C---:B------:R-:W-:Y:S06]  /*21440*/  HMMA.16816.F32.BF16 R76, R136.reuse, R160, R76 ;  /* 0x000000a0884c723c */ /* 0x040fec000004184c */
[C---:B------:R-:W-:Y:S06]  /*21450*/  HMMA.16816.F32.BF16 R80, R136.reuse, R162, R80 ;  /* 0x000000a28850723c */ /* 0x040fec0000041850 */
[C---:B------:R-:W-:Y:S06]  /*21460*/  HMMA.16816.F32.BF16 R84, R136.reuse, R172, R84 ;  /* 0x000000ac8854723c */ /* 0x040fec0000041854 */
[C---:B------:R-:W-:Y:S05]  /*21470*/  HMMA.16816.F32.BF16 R88, R136.reuse, R174, R88 ;  /* 0x000000ae8858723c */ /* 0x040fea0000041858 */
[----:B---3--:R-:W-:Y:S01]  /*21480*/  F2FP.BF16.F32.PACK_AB R172, R232, R187 ;  /* 0x000000bbe8ac723e */ /* 0x008fe200000010ff */
[C---:B----4-:R-:W-:Y:S05]  /*21490*/  HMMA.16816.F32.BF16 R92, R136.reuse, R148, R92 ;  /* 0x00000094885c723c */ /* 0x050fea000004185c */
[----:B------:R-:W-:Y:S01]  /*214a0*/  F2FP.BF16.F32.PACK_AB R175, R166, R167 ;  /* 0x000000a7a6af723e */ /* 0x000fe200000010ff */
        /* <DEDUP_REMOVED lines=9> */
[C---:B------:R-:W-:Y:S05]  /*21540*/  HMMA.16816.F32.BF16 R120, R136.reuse, R146, R120 ;  /* 0x000000928878723c */ /* 0x040fea0000041878 */
[----:B------:R-:W-:Y:S01]  /*21550*/  MOV R144, R152 ;  /* 0x0000009800907202 */ /* 0x000fe20000000f00 */
[C---:B---3--:R-:W-:Y:S05]  /*21560*/  HMMA.16816.F32.BF16 R124, R136.reuse, R148, R124 ;  /* 0x00000094887c723c */ /* 0x048fea000004187c */
[----:B------:R-:W-:Y:S01]  /*21570*/  MOV R146, R182 ;  /* 0x000000b600927202 */ /* 0x000fe20000000f00 */
[----:B------:R-:W-:Y:S01]  /*21580*/  HMMA.16816.F32.BF16 R128, R136, R150, R128 ;  /* 0x000000968880723c */ /* 0x000fe20000041880 */
[----:B------:R-:W3:Y:S04]  /*21590*/  LDSM.16.MT88.4 R180, [R229+0x13800] ;  /* 0x01380000e5b4783b */ /* 0x000ee80000004200 */
[----:B------:R-:W-:Y:S02]  /*215a0*/  MOV R147, R184 ;  /* 0x000000b800937202 */ /* 0x000fe40000000f00 */
[----:B------:R-:W-:Y:S04]  /*215b0*/  F2FP.BF16.F32.PACK_AB R174, R165, R146 ;  /* 0x00000092a5ae723e */ /* 0x000fe800000010ff */
[-C--:B------:R-:W-:Y:S02]  /*215c0*/  F2FP.BF16.F32.PACK_AB R173, R147, R186.reuse ;  /* 0x000000ba93ad723e */ /* 0x080fe400000010ff */
[----:B------:R-:W-:Y:S02]  /*215d0*/  MOV R138, R186 ;  /* 0x000000ba008a7202 */ /* 0x000fe40000000f00 */
[----:B------:R-:W-:Y:S02]  /*215e0*/  MOV R139, R187 ;  /* 0x000000bb008b7202 */ /* 0x000fe40000000f00 */
[----:B------:R-:W4:Y:S01]  /*215f0*/  LDSM.16.MT88.4 R184, [R228+0x13800] ;  /* 0x01380000e4b8783b */ /* 0x000f220000004200 */
[C---:B------:R-:W-:Y:S05]  /*21600*/  HMMA.16816.F32.BF16 R160, R172.reuse, R156, R4 ;  /* 0x0000009caca0723c */ /* 0x040fea0000041804 */
[----:B------:R-:W-:Y:S01]  /*21610*/  MOV R145, R153 ;  /* 0x0000009900917202 */ /* 0x000fe20000000f00 */
[C---:B------:R-:W-:Y:S01]  /*21620*/  HMMA.16816.F32.BF16 R156, R172.reuse, R158, R8 ;  /* 0x0000009eac9c723c */ /* 0x040fe20000041808 */
[----:B------:R-:W5:Y:S05]  /*21630*/  LDSM.16.MT88.4 R4, [R227+0x13800] ;  /* 0x01380000e304783b */ /* 0x000f6a0000004200 */
[C---:B--2---:R-:W-:Y:S03]  /*21640*/  HMMA.16816.F32.BF16 R152, R172.reuse, R132, R12 ;  /* 0x00000084ac98723c */ /* 0x044fe6000004180c */
[----:B------:R-:W2:Y:S03]  /*21650*/  LDSM.16.MT88.4 R8, [R226+0x13800] ;  /* 0x01380000e208783b */ /* 0x000ea60000004200 */
[C---:B------:R-:W-:Y:S05]  /*21660*/  HMMA.16816.F32.BF16 R148, R172.reuse, R134, R16 ;  /* 0x00000086ac94723c */ /* 0x040fea0000041810 */
[----:B------:R-:W-:Y:S01]  /*21670*/  MOV R132, R146 ;  /* 0x0000009200847202 */ /* 0x000fe20000000f00 */
[----:B------:R-:W2:Y:S01]  /*21680*/  LDSM.16.MT88.4 R12, [R229+0x15800] ;  /* 0x01580000e50c783b */ /* 0x000ea20000004200 */
[----:B------:R-:W-:Y:S04]  /*21690*/  MOV R133, R147 ;  /* 0x0000009300857202 */ /* 0x000fe80000000f00 */
[----:B------:R-:W-:Y:S02]  /*216a0*/  MOV R134, R144 ;  /* 0x0000009000867202 */ /* 0x000fe40000000f00 */
[----:B------:R-:W-:Y:S01]  /*216b0*/  MOV R135, R145 ;  /* 0x0000009100877202 */ /* 0x000fe20000000f00 */
[----:B------:R-:W2:Y:S01]  /*216c0*/  LDSM.16.MT88.4 R16, [R228+0x15800] ;  /* 0x01580000e410783b */ /* 0x000ea20000004200 */
[C---:B-1----:R-:W-:Y:S06]  /*216d0*/  HMMA.16816.F32.BF16 R144, R172.reuse, R140, R20 ;  /* 0x0000008cac90723c */ /* 0x042fec0000041814 */
[C---:B------:R-:W-:Y:S01]  /*216e0*/  HMMA.16816.F32.BF16 R140, R172.reuse, R142, R24 ;  /* 0x0000008eac8c723c */ /* 0x040fe20000041818 */
[----:B------:R-:W1:Y:S06]  /*216f0*/  LDSM.16.MT88.4 R20, [R227+0x15800] ;  /* 0x01580000e314783b */ /* 0x000e6c0000004200 */
        /* <DEDUP_REMOVED lines=15> */
[C---:B----4-:R-:W-:Y:S05]  /*217f0*/  HMMA.16816.F32.BF16 R44, R172.reuse, R184, R44 ;  /* 0x000000b8ac2c723c */ /* 0x050fea000004182c */
[----:B------:R-:W-:Y:S01]  /*21800*/  MOV R32, R30 ;  /* 0x0000001e00207202 */ /* 0x000fe20000000f00 */
[C---:B------:R-:W-:Y:S05]  /*21810*/  HMMA.16816.F32.BF16 R48, R172.reuse, R186, R48 ;  /* 0x000000baac30723c */ /* 0x040fea0000041830 */
[----:B------:R-:W-:Y:S01]  /*21820*/  MOV R179, R31 ;  /* 0x0000001f00b37202 */ /* 0x000fe20000000f00 */
[C---:B-----5:R-:W-:Y:S01]  /*21830*/  HMMA.16816.F32.BF16 R52, R172.reuse, R4, R52 ;  /* 0x00000004ac34723c */ /* 0x060fe20000041834 */
[----:B------:R-:W4:Y:S04]  /*21840*/  LDSM.16.MT88.4 R28, [R229+0x17800] ;  /* 0x01780000e51c783b */ /* 0x000f280000004200 */
[----:B------:R-:W-:Y:S01]  /*21850*/  MOV R35, R232 ;  /* 0x000000e800237202 */ /* 0x000fe20000000f00 */
[C---:B------:R-:W-:Y:S01]  /*21860*/  HMMA.16816.F32.BF16 R56, R172.reuse, R6, R56 ;  /* 0x00000006ac38723c */ /* 0x040fe20000041838 */
[----:B------:R-:W-:Y:S02]  /*21870*/  MOV R232, 0x80 ;  /* 0x0000008000e87802 */ /* 0x000fe40000000f00 */
[----:B------:R-:W5:Y:S02]  /*21880*/  LDSM.16.MT88.4 R4, [R228+0x17800] ;  /* 0x01780000e404783b */ /* 0x000f640000004200 */
[----:B------:R-:W-:Y:S01]  /*21890*/  FADD.FTZ R0, R179, R0 ;  /* 0x00000000b3007221 */ /* 0x000fe20000010000 */
[C---:B--2---:R-:W-:Y:S05]  /*218a0*/  HMMA.16816.F32.BF16 R60, R172.reuse, R8, R60 ;  /* 0x00000008ac3c723c */ /* 0x044fea000004183c */
[----:B------:R-:W-:Y:S01]  /*218b0*/  FADD.FTZ R0, R32, R0 ;  /* 0x0000000020007221 */ /* 0x000fe20000010000 */
[C---:B------:R-:W-:Y:S01]  /*218c0*/  HMMA.16816.F32.BF16 R64, R172.reuse, R10, R64 ;  /* 0x0000000aac40723c */ /* 0x040fe20000041840 */
[----:B------:R-:W2:Y:S04]  /*218d0*/  LDSM.16.MT88.4 R8, [R227+0x17800] ;  /* 0x01780000e308783b */ /* 0x000ea80000004200 */
[----:B------:R-:W-:Y:S01]  /*218e0*/  FADD.FTZ R0, R34, R0 ;  /* 0x0000000022007221 */ /* 0x000fe20000010000 */
[C---:B------:R-:W-:Y:S05]  /*218f0*/  HMMA.16816.F32.BF16 R68, R172.reuse, R12, R68 ;  /* 0x0000000cac44723c */ /* 0x040fea0000041844 */
[----:B------:R-:W-:Y:S01]  /*21900*/  FADD.FTZ R0, R176, R0 ;  /* 0x00000000b0007221 */ /* 0x000fe20000010000 */
[C---:B------:R-:W-:Y:S01]  /*21910*/  HMMA.16816.F32.BF16 R72, R172.reuse, R14, R72 ;  /* 0x0000000eac48723c */ /* 0x040fe20000041848 */
[----:B------:R-:W2:Y:S04]  /*21920*/  LDSM.16.MT88.4 R12, [R226+0x17800] ;  /* 0x01780000e20c783b */ /* 0x000ea80000004200 */
[----:B------:R-:W-:Y:S01]  /*21930*/  FADD.FTZ R167, R167, R0 ;  /* 0x00000000a7a77221 */ /* 0x000fe20000010000 */
[C---:B------:R-:W-:Y:S05]  /*21940*/  HMMA.16816.F32.BF16 R76, R172.reuse, R16, R76 ;  /* 0x00000010ac4c723c */ /* 0x040fea000004184c */
[----:B------:R-:W-:Y:S01]  /*21950*/  IADD3 R0, R239, -0x1, RZ ;  /* 0xffffffffef007810 */ /* 0x000fe20007ffe0ff */
[C---:B------:R-:W-:Y:S05]  /*21960*/  HMMA.16816.F32.BF16 R80, R172.reuse, R18, R80 ;  /* 0x00000012ac50723c */ /* 0x040fea0000041850 */
[----:B------:R-:W-:Y:S01]  /*21970*/  MOV R239, R0 ;  /* 0x0000000000ef7202 */ /* 0x000fe20000000f00 */
[C---:B-1----:R-:W-:Y:S05]  /*21980*/  HMMA.16816.F32.BF16 R84, R172.reuse, R20, R84 ;  /* 0x00000014ac54723c */ /* 0x042fea0000041854 */
[----:B------:R-:W-:Y:S01]  /*21990*/  FADD.FTZ R249, R166, R167 ;  /* 0x000000a7a6f97221 */ /* 0x000fe20000010000 */
[C---:B------:R-:W-:Y:S05]  /*219a0*/  HMMA.16816.F32.BF16 R88, R172.reuse, R22, R88 ;  /* 0x00000016ac58723c */ /* 0x040fea0000041858 */
[----:B------:R-:W-:Y:S01]  /*219b0*/  MOV R0, R3 ;  /* 0x0000000300007202 */ /* 0x000fe20000000f00 */
[C---:B---3--:R-:W-:Y:S06]  /*219c0*/  HMMA.16816.F32.BF16 R92, R172.reuse, R24, R92 ;  /* 0x00000018ac5c723c */ /* 0x048fec000004185c */
[C---:B------:R-:W-:Y:S06]  /*219d0*/  HMMA.16816.F32.BF16 R96, R172.reuse, R26, R96 ;  /* 0x0000001aac60723c */ /* 0x040fec0000041860 */
[C---:B----4-:R-:W-:Y:S06]  /*219e0*/  HMMA.16816.F32.BF16 R100, R172.reuse, R28, R100 ;  /* 0x0000001cac64723c */ /* 0x050fec0000041864 */
[C---:B------:R-:W-:Y:S06]  /*219f0*/  HMMA.16816.F32.BF16 R104, R172.reuse, R30, R104 ;  /* 0x0000001eac68723c */ /* 0x040fec0000041868 */
[C---:B-----5:R-:W-:Y:S06]  /*21a00*/  HMMA.16816.F32.BF16 R108, R172.reuse, R4, R108 ;  /* 0x00000004ac6c723c */ /* 0x060fec000004186c */
        /* <DEDUP_REMOVED lines=11> */
[----:B------:R-:W-:Y:S01]  /*21ac0*/  FADD.FTZ R251, R165, R2 ;  /* 0x00000002a5fb7221 */ /* 0x000fe20000010000 */
[----:B------:R-:W-:Y:S08]  /*21ad0*/  @P0 BRA `(.L_x_2977) ;  /* 0xffffffbc00140947 */ /* 0x000ff0000383ffff */
.L_x_2968:
        /* <DEDUP_REMOVED lines=14> */
.L_x_2994:
        /* <DEDUP_REMOVED lines=341> */
.L_x_2980:
        /* <DEDUP_REMOVED lines=8> */
.L_x_2981:
[----:B------:R-:W-:Y:S05]  /*23190*/  BSYNC B0 ;  /* 0x0000000000007941 */ /* 0x000fea0003800000 */
.L_x_2979:
        /* <DEDUP_REMOVED lines=83> */
.L_x_2983:
[----:B------:R-:W-:Y:S05]  /*236d0*/  BSYNC B0 ;  /* 0x0000000000007941 */ /* 0x000fea0003800000 */
.L_x_2982:
        /* <DEDUP_REMOVED lines=23> */
.L_x_2985:
[----:B------:R-:W-:Y:S05]  /*23850*/  BSYNC B0 ;  /* 0x0000000000007941 */ /* 0x000fea0003800000 */
.L_x_2984:
        /* <DEDUP_REMOVED lines=24> */
.L_x_2987:
[----:B------:R-:W-:Y:S05]  /*239e0*/  BSYNC B0 ;  /* 0x0000000000007941 */ /* 0x000fea0003800000 */
.L_x_2986:
        /* <DEDUP_REMOVED lines=24> */
.L_x_2989:
[----:B------:R-:W-:Y:S05]  /*23b70*/  BSYNC B0 ;  /* 0x0000000000007941 */ /* 0x000fea0003800000 */
.L_x_2988:
[----:B------:R-:W-:-:S04]  /*23b80*/  MOV R233, 0x0 ;  /* 0x0000000000e97802 */ /* 0x000fc80000000f00 */
[----:B-12345:R-:W-:Y:S05]  /*23b90*/  @P1 RET.REL.NODEC R232 `(_ZN5flash24flash_fwd_splitkv_kernelI23Flash_fwd_kernel_traitsILi256ELi64ELi64ELi4ELb0ELb0EN7cutlass10bfloat16_tE19Flash_kernel_traitsILi256ELi64ELi64ELi4ES3_EELb1ELb0ELb0ELb0ELb1ELb1ELb0ELb1EEEvNS_16Flash_fwd_paramsE) ;  /* 0xfffffdc4e8181950 */ /* 0x03efea0003c3ffff */
        /* <DEDUP_REMOVED lines=22> */
[----:B-1----:R-:W-:Y:S05]  /*23d00*/  RET.REL.NODEC R232 `(_ZN5flash24flash_fwd_splitkv_kernelI23Flash_fwd_kernel_traitsILi256ELi64ELi64ELi4ELb0ELb0EN7cutlass10bfloat16_tE19Flash_kernel_traitsILi256ELi64ELi64ELi4ES3_EELb1ELb0ELb0ELb0ELb1ELb1ELb0ELb1EEEvNS_16Flash_fwd_paramsE) ;  /* 0xfffffdc0e8bc7950 */ /* 0x002fea0003c3ffff */
.L_x_2978:
[----:B------:R-:W-:Y:S01]  /*23d10*/  MOV R5, 0x2 ;  /* 0x0000000200057802 */ /* 0x000fe20000000f00 */
[----:B------:R-:W-:Y:S01]  /*23d20*/  IMAD.MOV.U32 R0, RZ, RZ, 0x1f ;  /* 0x0000001fff007424 */ /* 0x000fe200078e00ff */
[----:B------:R-:W-:-:S07]  /*23d30*/  MOV R2, 0xffffffff ;  /* 0xffffffff00027802 */ /* 0x000fce0000000f00 */
[----:B-1---5:R-:W-:Y:S05]  /*23d40*/  WARPSYNC.COLLECTIVE R2, `(.L_x_2990) ;  /* 0x0000000002087348 */ /* 0x022fea0003c00000 */
[----:B------:R2:W3:Y:S02]  /*23d50*/  SHFL.BFLY P0, R13, R251, R5, R0 ;  /* 0x0c000005fb0d7389 */ /* 0x0004e40000000000 */
[----:B-123-5:R-:W-:Y:S01]  /*23d60*/  ENDCOLLECTIVE ;  /* 0x000000000000791b */ /* 0x02efe20003800000 */
.L_x_2990:
[----:B------:R-:W-:Y:S02]  /*23d70*/  IMAD.MOV.U32 R8, RZ, RZ, R13 ;  /* 0x000000ffff087224 */ /* 0x000fe400078e000d */
[----:B------:R-:W-:Y:S02]  /*23d80*/  IMAD.MOV.U32 R5, RZ, RZ, 0x1 ;  /* 0x00000001ff057424 */ /* 0x000fe400078e00ff */
[----:B------:R-:W-:-:S05]  /*23d90*/  FADD.FTZ R9, R8, R251 ;  /* 0x000000fb08097221 */ /* 0x000fca0000010000 */
[----:B------:R-:W-:-:S07]  /*23da0*/  MOV R251, R9 ;  /* 0x0000000900fb7202 */ /* 0x000fce0000000f00 */
[----:B------:R-:W-:Y:S05]  /*23db0*/  WARPSYNC.COLLECTIVE R2, `(.L_x_2991) ;  /* 0x0000000002087348 */ /* 0x000fea0003c00000 */
[----:B------:R1:W2:Y:S02]  /*23dc0*/  SHFL.BFLY P0, R13, R251, R5, R0 ;  /* 0x0c000005fb0d7389 */ /* 0x0002a40000000000 */
[----:B-12---:R-:W-:Y:S01]  /*23dd0*/  ENDCOLLECTIVE ;  /* 0x000000000000791b */ /* 0x006fe20003800000 */
.L_x_2991:
[----:B------:R-:W-:Y:S01]  /*23de0*/  MOV R251, R249 ;  /* 0x000000f900fb7202 */ /* 0x000fe20000000f00 */
[----:B------:R-:W-:Y:S01]  /*23df0*/  IMAD.MOV.U32 R5, RZ, RZ, 0x2 ;  /* 0x00000002ff057424 */ /* 0x000fe200078e00ff */
[----:B------:R-:W-:-:S07]  /*23e00*/  MOV R8, R13 ;  /* 0x0000000d00087202 */ /* 0x000fce0000000f00 */
[----:B------:R-:W-:Y:S05]  /*23e10*/  WARPSYNC.COLLECTIVE R2, `(.L_x_2992) ;  /* 0x0000000002087348 */ /* 0x000fea0003c00000 */
[----:B------:R1:W2:Y:S02]  /*23e20*/  SHFL.BFLY P0, R13, R251, R5, R0 ;  /* 0x0c000005fb0d7389 */ /* 0x0002a40000000000 */
[----:B-12---:R-:W-:Y:S01]  /*23e30*/  ENDCOLLECTIVE ;  /* 0x000000000000791b */ /* 0x006fe20003800000 */
.L_x_2992:
[----:B------:R-:W-:Y:S01]  /*23e40*/  FADD.FTZ R8, R9, R8 ;  /* 0x0000000809087221 */ /* 0x000fe20000010000 */
[----:B------:R-:W-:Y:S01]  /*23e50*/  FADD.FTZ R12, R13, R249 ;  /* 0x000000f90d0c7221 */ /* 0x000fe20000010000 */
[----:B------:R-:W-:-:S04]  /*23e60*/  MOV R5, 0x1 ;  /* 0x0000000100057802 */ /* 0x000fc80000000f00 */
[----:B------:R-:W-:-:S07]  /*23e70*/  MOV R251, R12 ;  /* 0x0000000c00fb7202 */ /* 0x000fce0000000f00 */
[----:B------:R-:W-:Y:S05]  /*23e80*/  WARPSYNC.COLLECTIVE R2, `(.L_x_2993) ;  /* 0x0000000002087348 */ /* 0x000fea0003c00000 */
[----:B------:R1:W2:Y:S02]  /*23e90*/  SHFL.BFLY P0, R13, R251, R5, R0 ;  /* 0x0c000005fb0d7389 */ /* 0x0002a40000000000 */
[----:B-12---:R-:W-:Y:S01]  /*23ea0*/  ENDCOLLECTIVE ;  /* 0x000000000000791b */ /* 0x006fe20003800000 */
.L_x_2993:
[----:B------:R-:W-:Y:S05]  /*23eb0*/  BRA `(.L_x_2994) ;  /* 0xffffffdc00407947 */ /* 0x000fea000383ffff */
.L_x_2995:
        /* <DEDUP_REMOVED lines=12> */
.L_x_4959:


//--------------------- .text._ZN5flash24flash_fwd_splitkv_kernelI23Flash_fwd_kernel_traitsILi256ELi64ELi64ELi4ELb0ELb0EN7cutlass10bfloat16_tE19Flash_kernel_traitsILi256ELi64ELi64ELi4ES3_EELb1ELb0ELb1ELb0ELb0ELb0ELb0ELb1EEEvNS_16Flash_fwd_paramsE --------------------------
	.section	.text._ZN5flash24flash_fwd_splitkv_kernelI23Flash_fwd_kernel_traitsILi256ELi64ELi64ELi4ELb0ELb0EN7cutlass10bfloat16_tE19Flash_kernel_traitsILi256ELi64ELi64ELi4ES3_EELb1ELb0ELb1ELb0ELb0ELb0ELb0ELb1EEEvNS_16Flash_fwd_paramsE,"ax",@progbits
	.align	128
        .global         _ZN5flash24flash_fwd_splitkv_kernelI23Flash_fwd_kernel_traitsILi256ELi64ELi64ELi4ELb0ELb0EN7cutlass10bfloat16_tE19Flash_kernel_traitsILi256ELi64ELi64ELi4ES3_EELb1ELb0ELb1ELb0ELb0ELb0ELb0ELb1EEEvNS_16Flash_fwd_paramsE
        .type           _ZN5flash24flash_fwd_splitkv_kernelI23Flash_fwd_kernel_traitsILi256ELi64ELi64ELi4ELb0ELb0EN7cutlass10bfloat16_tE19Flash_kernel_traitsILi256ELi64ELi64ELi4ES3_EELb1ELb0ELb1ELb0ELb0ELb0ELb0ELb1EEEvNS_16Flash_fwd_paramsE,@function
        .size           _ZN5flash24flash_fwd_splitkv_kernelI23Flash_fwd_kernel_traitsILi256ELi64ELi64ELi4ELb0ELb0EN7cutlass10bfloat16_tE19Flash_kernel_traitsILi256ELi64ELi64ELi4ES3_EELb1ELb0ELb1ELb0ELb0ELb0ELb0ELb1EEEvNS_16Flash_fwd_paramsE,(.L_x_4960 - _ZN5flash24flash_fwd_splitkv_kernelI23Flash_fwd_kernel_traitsILi256ELi64ELi64ELi4ELb0ELb0EN7cutlass10bfloat16_tE19Flash_kernel_traitsILi256ELi64ELi64ELi4ES3_EELb1ELb0ELb1ELb0ELb0ELb0ELb0ELb1EEEvNS_16Flash_fwd_paramsE)
        .other          _ZN5flash24flash_fwd_splitkv_kernelI23Flash_fwd_kernel_traitsILi256ELi64ELi64ELi4ELb0ELb0EN7cutlass10bfloat16_tE19Flash_kernel_traitsILi256ELi64ELi64ELi4ES3_EELb1ELb0ELb1ELb0ELb0ELb0ELb0ELb1EEEvNS_16Flash_fwd_paramsE,@"STO_CUDA_ENTRY STV_DEFAULT"
_ZN5flash24flash_fwd_splitkv_kernelI23Flash_fwd_kernel_traitsILi256ELi64ELi64ELi4ELb0ELb0EN7cutlass10bfloat16_tE19Flash_kernel_traitsILi256ELi64ELi64ELi4ES3_EELb1ELb0ELb1ELb0ELb0ELb0ELb0ELb1EEEvNS_16Flash_fwd_paramsE:
.text._ZN5flash24flash_fwd_splitkv_kernelI23Flash_fwd_kernel_traitsILi256ELi64ELi64ELi4ELb0ELb0EN7cutlass10bfloat16_tE19Flash_kernel_traitsILi256ELi64ELi64ELi4ES3_EELb1ELb0ELb1ELb0ELb0ELb0ELb0ELb1EEEvNS_16Flash_fwd_paramsE:
[----:B------:R-:W-:Y:S01]  /*0000*/  LDC R1, c[0x0][0x28] ;  /* 0x00000a00ff017b82 */ /* 0x000fe20000000800 */
[----:B------:R-:W1:Y:S07]  /*0010*/  S2R R240, SR_CTAID.X ;  /* 0x0000000000f07919 */ /* 0x000e6e0000002500 */
[----:B------:R-:W2:Y:S01]  /*0020*/  LDC.64 R10, c[0x0][0x198] ;  /* 0x00006600ff0a7b82 */ /* 0x000ea20000000a00 */
[----:B------:R-:W-:Y:S01]  /*0030*/  BSSY B4, `(.L_x_2996) ;  /* 0x0000005000047945 */ /* 0x000fe20003800000 */
[----:B------:R-:W-:Y:S01]  /*0040*/  MOV R237, 0x80 ;  /* 0x0000008000ed7802 */ /* 0x000fe20000000f00 */
[----:B------:R-:W3:Y:S01]  /*0050*/  S2R R239, SR_CTAID.Y ;  /* 0x0000000000ef7919 */ /* 0x000ee20000002600 */
[----:B------:R-:W4:Y:S05]  /*0060*/  S2R R238, SR_CTAID.Z ;  /* 0x0000000000ee7919 */ /* 0x000f2a0000002700 */
[----:B-1234-:R-:W-:Y:S05]  /*0070*/  CALL.REL.NOINC `($_ZN5flash24flash_fwd_splitkv_kernelI23Flash_fwd_kernel_traitsILi256ELi64ELi64ELi4ELb0ELb0EN7cutlass10bfloat16_tE19Flash_kernel_traitsILi256ELi64ELi64ELi4ES3_EELb1ELb0ELb1ELb0ELb0ELb0ELb0ELb1EEEvNS_16Flash_fwd_paramsE$_ZN5flash30compute_attn_1rowblock_splitkvI23Flash_fwd_kernel_traitsILi256ELi64ELi64ELi4ELb0ELb0EN7cutlass10bfloat16_tE19Flash_kernel_traitsILi256ELi64ELi64ELi4ES3_EELb1ELb0ELb1ELb0ELb0ELb0ELb0ELb1ENS_16Flash_fwd_paramsEEEvRKT8_iiiii) ;  /* 0x0000000000087944 */ /* 0x01efea0003c00000 */
[----:B------:R-:W-:Y:S05]  /*0080*/  BSYNC B4 ;  /* 0x0000000000047941 */ /* 0x000fea0003800000 */
.L_x_2996:
[----:B------:R-:W-:Y:S05]  /*0090*/  EXIT ;  /* 0x000000000000794d */ /* 0x000fea0003800000 */
        .type           $_ZN5flash24flash_fwd_splitkv_kernelI23Flash_fwd_kernel_traitsILi256ELi64ELi64ELi4ELb0ELb0EN7cutlass10bfloat16_tE19Flash_kernel_traitsILi256ELi64ELi64ELi4ES3_EELb1ELb0ELb1ELb0ELb0ELb0ELb0ELb1EEEvNS_16Flash_fwd_paramsE$_ZN5flash30compute_attn_1rowblock_splitkvI23Flash_fwd_kernel_traitsILi256ELi64ELi64ELi4ELb0ELb0EN7cutlass10bfloat16_tE19Flash_kernel_traitsILi256ELi64ELi64ELi4ES3_EELb1ELb0ELb1ELb0ELb0ELb0ELb0ELb1ENS_16Flash_fwd_paramsEEEvRKT8_iiiii,@function
        .size           $_ZN5flash24flash_fwd_splitkv_kernelI23Flash_fwd_kernel_traitsILi256ELi64ELi64ELi4ELb0ELb0EN7cutlass10bfloat16_tE19Flash_kernel_traitsILi256ELi64ELi64ELi4ES3_EELb1ELb0ELb1ELb0ELb0ELb0ELb0ELb1EEEvNS_16Flash_fwd_paramsE$_ZN5flash30compute_attn_1rowblock_splitkvI23Flash_fwd_kernel_traitsILi256ELi64ELi64ELi4ELb0ELb0EN7cutlass10bfloat16_tE19Flash_kernel_traitsILi256ELi64ELi64ELi4ES3_EELb1ELb0ELb1ELb0ELb0ELb0ELb0ELb1ENS_16Flash_fwd_paramsEEEvRKT8_iiiii,(.L_x_4960 - $_ZN5flash24flash_fwd_splitkv_kernelI23Flash_fwd_kernel_traitsILi256ELi64ELi64ELi4ELb0ELb0EN7cutlass10bfloat16_tE19Flash_kernel_traitsILi256ELi64ELi64ELi4ES3_EELb1ELb0ELb1ELb0ELb0ELb0ELb0ELb1EEEvNS_16Flash_fwd_paramsE$_ZN5flash30compute_attn_1rowblock_splitkvI23Flash_fwd_kernel_traitsILi256ELi64ELi64ELi4ELb0ELb0EN7cutlass10bfloat16_tE19Flash_kernel_traitsILi256ELi64ELi64ELi4ES3_EELb1ELb0ELb1ELb0ELb0ELb0ELb0ELb1ENS_16Flash_fwd_paramsEEEvRKT8_iiiii)
$_ZN5flash24flash_fwd_splitkv_kernelI23Flash_fwd_kernel_traitsILi256ELi64ELi64ELi4ELb0ELb0EN7cutlass10bfloat16_tE19Flash_kernel_traitsILi256ELi64ELi64ELi4ES3_EELb1ELb0ELb1ELb0ELb0ELb0ELb0ELb1EEEvNS_16Flash_fwd_paramsE$_ZN5flash30compute_attn_1rowblock_splitkvI23Flash_fwd_kernel_traitsILi256ELi64ELi64ELi4ELb0ELb0EN7cutlass10bfloat16_tE19Flash_kernel_traitsILi256ELi64ELi64ELi4ES3_EELb1ELb0ELb1ELb0ELb0ELb0ELb0ELb1ENS_16Flash_fwd_paramsEEEvRKT8_iiiii:
        /* <DEDUP_REMOVED lines=27> */
.L_x_2998:
[----:B------:R-:W-:Y:S05]  /*0250*/  BSYNC B0 ;  /* 0x0000000000007941 */ /* 0x000fea0003800000 */
.L_x_2997:
        /* <DEDUP_REMOVED lines=8> */
.L_x_3000:
[----:B------:R2:W5:Y:S02]  /*02e0*/  LD.E R61, desc[UR6][R10.64+0xb8] ;  /* 0x0000b8060a3d7980 */ /* 0x000564000c101900 */
.L_x_3001:
[----:B------:R-:W-:Y:S05]  /*02f0*/  BSYNC B0 ;  /* 0x0000000000007941 */ /* 0x000fea0003800000 */
.L_x_2999:
        /* <DEDUP_REMOVED lines=10> */
.L_x_3003:
[----:B------:R-:W3:Y:S01]  /*03a0*/  LD.E.64 R2, desc[UR6][R10.64+0x108] ;  /* 0x000108060a027980 */ /* 0x000ee2000c101b00 */
[----:B------:R-:W-:Y:S01]  /*03b0*/  BSSY B0, `(.L_x_3005) ;  /* 0x0000006000007945 */ /* 0x000fe20003800000 */
[----:B------:R-:W-:Y:S01]  /*03c0*/  IMAD.MOV.U32 R52, RZ, RZ, RZ ;  /* 0x000000ffff347224 */ /* 0x000fe200078e00ff */
[----:B---3--:R-:W-:-:S04]  /*03d0*/  ISETP.NE.U32.AND P0, PT, R2, RZ, PT ;  /* 0x000000ff0200720c */ /* 0x008fc80003f05070 */
[----:B------:R-:W-:-:S13]  /*03e0*/  ISETP.NE.AND.EX P0, PT, R3, RZ, PT, P0 ;  /* 0x000000ff0300720c */ /* 0x000fda0003f05300 */
[----:B------:R-:W-:Y:S05]  /*03f0*/  @!P0 BRA `(.L_x_3006) ;  /* 0x0000000000048947 */ /* 0x000fea0003800000 */
[----:B------:R1:W5:Y:S02]  /*0400*/  LD.E R52, desc[UR6][R10.64+0xbc] ;  /* 0x0000bc060a347980 */ /* 0x000364000c101900 */
.L_x_3006:
[----:B------:R-:W-:Y:S05]  /*0410*/  BSYNC B0 ;  /* 0x0000000000007941 */ /* 0x000fea0003800000 */
.L_x_3005:
[----:B-----5:R-:W-:Y:S02]  /*0420*/  IADD3 R52, R61, R52, RZ ;  /* 0x000000343d347210 */ /* 0x020fe40007ffe0ff */
.L_x_3004:
[----:B------:R-:W-:Y:S05]  /*0430*/  BSYNC B1 ;  /* 0x0000000000017941 */ /* 0x000fea0003800000 */
.L_x_3002:
[----:B------:R-:W-:Y:S01]  /*0440*/  IMAD.SHL.U32 R56, R240, 0x40, RZ ;  /* 0x00000040f0387824 */ /* 0x000fe200078e00ff */
[----:B------:R-:W-:Y:S01]  /*0450*/  MOV R2, R237 ;  /* 0x000000ed00027202 */ /* 0x000fe20000000f00 */
[----:B------:R-:W-:-:S03]  /*0460*/  IMAD.MOV.U32 R3, RZ, RZ, 0x0 ;  /* 0x00000000ff037424 */ /* 0x000fc600078e00ff */
[----:B------:R-:W-:-:S13]  /*0470*/  ISETP.GT.AND P0, PT, R241, R56, PT ;  /* 0x00000038f100720c */ /* 0x000fda0003f04270 */
[----:B-12---:R-:W-:Y:S05]  /*0480*/  @!P0 RET.REL.NODEC R2 `(_ZN5flash24flash_fwd_splitkv_kernelI23Flash_fwd_kernel_traitsILi256ELi64ELi64ELi4ELb0ELb0EN7cutlass10bfloat16_tE19Flash_kernel_traitsILi256ELi64ELi64ELi4ES3_EELb1ELb0ELb1ELb0ELb0ELb0ELb0ELb1EEEvNS_16Flash_fwd_paramsE) ;  /* 0xfffffff802dc8950 */ /* 0x006fea0003c3ffff */
        /* <DEDUP_REMOVED lines=32> */
[----:B------:R-:W-:-:S05]  /*0690*/  IMAD.SHL.U32 R20, R53, 0x8, RZ ;  /* 0x0000000835147824 */ /* 0x000fca00078e00ff */
[----:B------:R-:W-:Y:S02]  /*06a0*/  SHF.R.S32.HI R21, RZ, 0x1f, R20 ;  /* 0x0000001fff157819 */ /* 0x000fe40000011414 */
[----:B------:R-:W-:Y:S02]  /*06b0*/  SHF.R.S32.HI R8, RZ, 0x3, R8 ;  /* 0x00000003ff087819 */ /* 0x000fe40000011408 */
[----:B------:R-:W-:Y:S02]  /*06c0*/  IADD3 R241, -R56, R241, RZ ;  /* 0x000000f138f17210 */ /* 0x000fe40007ffe1ff */
[----:B-1----:R-:W-:Y:S01]  /*06d0*/  @!P0 SHF.R.S32.HI R10, RZ, 0x1f, R239 ;  /* 0x0000001fff0a8819 */ /* 0x002fe200000114ef */
        /* <DEDUP_REMOVED lines=45> */
.L_x_3009:
[----:B------:R-:W-:Y:S05]  /*09b0*/  BSYNC B0 ;  /* 0x0000000000007941 */ /* 0x000fea0003800000 */
.L_x_3008:
        /* <DEDUP_REMOVED lines=21> */
.L_x_3011:
[----:B------:R-:W-:Y:S05]  /*0b10*/  BSYNC B0 ;  /* 0x0000000000007941 */ /* 0x000fea0003800000 */
.L_x_3010:
        /* <DEDUP_REMOVED lines=23> */
.L_x_3013:
[----:B------:R-:W-:Y:S05]  /*0c90*/  BSYNC B0 ;  /* 0x0000000000007941 */ /* 0x000fea0003800000 */
.L_x_3012:
[C---:B------:R-:W-:Y:S01]  /*0ca0*/  VIADD R3, R8.reuse, 0x30 ;  /* 0x0000003008037836 */ /* 0x040fe20000000000 */
[-C--:B------:R-:W-:Y:S01]  /*0cb0*/  ISETP.GE.OR P6, PT, R8, R241.reuse, P3 ;  /* 0x000000f10800720c */ /* 0x080fe20001fc6670 */
[----:B------:R-:W-:Y:S01]  /*0cc0*/  BSSY B0, `(.L_x_3014) ;  /* 0x000001e000007945 */ /* 0x000fe20003800000 */
[-C--:B------:R-:W-:Y:S02]  /*0cd0*/  ISETP.GE.OR P4, PT, R12, R241.reuse, P3 ;  /* 0x000000f10c00720c */ /* 0x080fe40001f86670 */
[CC--:B------:R-:W-:Y:S02]  /*0ce0*/  ISETP.GE.AND P1, PT, R3.reuse, R241.reuse, PT ;  /* 0x000000f10300720c */ /* 0x0c0fe40003f26270 */
[C---:B------:R-:W-:Y:S02]  /*0cf0*/  IADD3 R0, P0, R56.reuse, R8, RZ ;  /* 0x0000000838007210 */ /* 0x040fe40007f1e0ff */
        /* <DEDUP_REMOVED lines=26> */
.L_x_3015:
[----:B------:R-:W-:Y:S05]  /*0ea0*/  BSYNC B0 ;  /* 0x0000000000007941 */ /* 0x000fea0003800000 */
.L_x_3014:
[----:B------:R5:W-:Y:S01]  /*0eb0*/  @!P5 ST.E desc[UR6][R12.64+0x40], R3 ;  /* 0x000040030c00d985 */ /* 0x000be2000c101906 */
[----:B------:R-:W-:-:S03]  /*0ec0*/  MOV R2, R237 ;  /* 0x000000ed00027202 */ /* 0x000fc60000000f00 */
[----:B------:R-:W-:Y:S04]  /*0ed0*/  @!P6 ST.E desc[UR6][R12.64], R4 ;  /* 0x000000040c00e985 */ /* 0x000fe8000c101906 */
[----:B------:R1:W-:Y:S01]  /*0ee0*/  @!P4 ST.E desc[UR6][R12.64+0x80], R0 ;  /* 0x000080000c00c985 */ /* 0x0003e2000c101906 */
[----:B-----5:R-:W-:-:S04]  /*0ef0*/  MOV R3, 0x0 ;  /* 0x0000000000037802 */ /* 0x020fc80000000f00 */
[----:B-1234-:R-:W-:Y:S05]  /*0f00*/  @P3 RET.REL.NODEC R2 `(_ZN5flash24flash_fwd_splitkv_kernelI23Flash_fwd_kernel_traitsILi256ELi64ELi64ELi4ELb0ELb0EN7cutlass10bfloat16_tE19Flash_kernel_traitsILi256ELi64ELi64ELi4ES3_EELb1ELb0ELb1ELb0ELb0ELb0ELb0ELb1EEEvNS_16Flash_fwd_paramsE) ;  /* 0xfffffff0023c3950 */ /* 0x01efea0003c3ffff */
[----:B------:R-:W-:Y:S02]  /*0f10*/  MOV R0, 0x7f800000 ;  /* 0x7f80000000007802 */ /* 0x000fe40000000f00 */
[----:B------:R-:W-:Y:S02]  /*0f20*/  MOV R2, R237 ;  /* 0x000000ed00027202 */ /* 0x000fe40000000f00 */
[----:B------:R-:W-:Y:S01]  /*0f30*/  MOV R3, 0x0 ;  /* 0x0000000000037802 */ /* 0x000fe20000000f00 */
[----:B------:R1:W-:Y:S03]  /*0f40*/  ST.E desc[UR6][R12.64+0xc0], R0 ;  /* 0x0000c0000c007985 */ /* 0x0003e6000c101906 */
[----:B-1----:R-:W-:Y:S05]  /*0f50*/  RET.REL.NODEC R2 `(_ZN5flash24flash_fwd_splitkv_kernelI23Flash_fwd_kernel_traitsILi256ELi64ELi64ELi4ELb0ELb0EN7cutlass10bfloat16_tE19Flash_kernel_traitsILi256ELi64ELi64ELi4ES3_EELb1ELb0ELb1ELb0ELb0ELb0ELb0ELb1EEEvNS_16Flash_fwd_paramsE) ;  /* 0xfffffff002287950 */ /* 0x002fea0003c3ffff */
.L_x_3007:
        /* <DEDUP_REMOVED lines=31> */
[----:B-----5:R-:W4:Y:S04]  /*1150*/  LD.E.64 R14, desc[UR6][R10.64+0x50] ;  /* 0x000050060a0e7980 */ /* 0x020f28000c101b00 */
        /* <DEDUP_REMOVED lines=26> */
[----:B------:R-:W-:-:S05]  /*1300*/  IMAD.WIDE R12, R9, 0x4, R244 ;  /* 0x00000004090c7825 */ /* 0x000fca00078e02f4 */
[----:B------:R-:W2:Y:S04]  /*1310*/  LD.E R3, desc[UR6][R12.64] ;  /* 0x000000060c037980 */ /* 0x000ea8000c101900 */
[----:B------:R-:W4:Y:S01]  /*1320*/  LD.E.64 R12, desc[UR6][R10.64+0x28] ;  /* 0x000028060a0c7980 */ /* 0x000f22000c101b00 */
        /* <DEDUP_REMOVED lines=22> */
[----:B------:R-:W-:-:S05]  /*1490*/  IMAD R17, R17, R9, R2 ;  /* 0x0000000911117224 */ /* 0x000fca00078e0202 */
[----:B------:R-:W-:Y:S02]  /*14a0*/  SHF.R.S32.HI R9, RZ, 0x1f, R17 ;  /* 0x0000001fff097819 */ /* 0x000fe40000011411 */
[----:B------:R-:W-:-:S05]  /*14b0*/  @P2 IADD3 R16, R16, 0x1, RZ ;  /* 0x0000000110102810 */ /* 0x000fca0007ffe0ff */
[----:B------:R-:W-:Y:S02]  /*14c0*/  @!P0 IADD3 R16, -R16, RZ, RZ ;  /* 0x000000ff10108210 */ /* 0x000fe40007ffe1ff */
[----:B------:R-:W-:-:S04]  /*14d0*/  @!P1 LOP3.LUT R16, RZ, R6, RZ, 0x33, !PT ;  /* 0x00000006ff109212 */ /* 0x000fc800078e33ff */
[----:B------:R-:W-:Y:S02]  /*14e0*/  SHF.R.S32.HI R8, RZ, 0x1f, R16 ;  /* 0x0000001fff087819 */ /* 0x000fe40000011410 */
[----:B--2---:R-:W-:Y:S01]  /*14f0*/  SHF.R.S32.HI R0, RZ, 0x1f, R3 ;  /* 0x0000001fff007819 */ /* 0x004fe20000011403 */
[----:B----4-:R-:W-:-:S04]  /*1500*/  IMAD R7, R19, R3, RZ ;  /* 0x0000000313077224 */ /* 0x010fc800078e02ff */
[C---:B------:R-:W-:Y:S02]  /*1510*/  IMAD R7, R18.reuse, R0, R7 ;  /* 0x0000000012077224 */ /* 0x040fe400078e0207 */
[----:B------:R-:W-:-:S04]  /*1520*/  IMAD.WIDE.U32 R18, R18, R3, RZ ;  /* 0x0000000312127225 */ /* 0x000fc800078e00ff */
[----:B------:R-:W-:Y:S02]  /*1530*/  IMAD.IADD R19, R19, 0x1, R7 ;  /* 0x0000000113137824 */ /* 0x000fe400078e0207 */
[----:B------:R-:W-:Y:S02]  /*1540*/  IMAD R7, R51, R17, RZ ;  /* 0x0000001133077224 */ /* 0x000fe400078e02ff */
[----:B------:R-:W-:-:S04]  /*1550*/  IMAD.WIDE.U32 R18, R17, R50, R18 ;  /* 0x0000003211127225 */ /* 0x000fc800078e0012 */
[----:B------:R-:W-:-:S04]  /*1560*/  IMAD R7, R50, R9, R7 ;  /* 0x0000000932077224 */ /* 0x000fc800078e0207 */
[----:B------:R-:W-:Y:S02]  /*1570*/  IMAD.IADD R19, R19, 0x1, R7 ;  /* 0x0000000113137824 */ /* 0x000fe400078e0207 */
[----:B------:R-:W-:Y:S02]  /*1580*/  IMAD R7, R15, R16, RZ ;  /* 0x000000100f077224 */ /* 0x000fe400078e02ff */
[-C--:B------:R-:W-:Y:S02]  /*1590*/  IMAD R6, R13, R3.reuse, RZ ;  /* 0x000000030d067224 */ /* 0x080fe400078e02ff */
[----:B------:R-:W-:Y:S02]  /*15a0*/  IMAD R7, R14, R8, R7 ;  /* 0x000000080e077224 */ /* 0x000fe400078e0207 */
[----:B------:R-:W-:-:S04]  /*15b0*/  IMAD.WIDE.U32 R20, R12, R3, RZ ;  /* 0x000000030c147225 */ /* 0x000fc800078e00ff */
[----:B------:R-:W-:-:S04]  /*15c0*/  IMAD.WIDE.U32 R14, R16, R14, R18 ;  /* 0x0000000e100e7225 */ /* 0x000fc800078e0012 */
[----:B------:R-:W-:Y:S01]  /*15d0*/  IMAD R6, R12, R0, R6 ;  /* 0x000000000c067224 */ /* 0x000fe200078e0206 */
[----:B------:R-:W-:Y:S02]  /*15e0*/  MOV R19, R20 ;  /* 0x0000001400137202 */ /* 0x000fe40000000f00 */
[----:B------:R-:W-:Y:S01]  /*15f0*/  IADD3 R0, R15, R7, RZ ;  /* 0x000000070f007210 */ /* 0x000fe20007ffe0ff */
[----:B------:R-:W-:Y:S01]  /*1600*/  IMAD.IADD R21, R21, 0x1, R6 ;  /* 0x0000000115157824 */ /* 0x000fe200078e0206 */
[----:B------:R-:W-:Y:S01]  /*1610*/  MOV R3, R14 ;  /* 0x0000000e00037202 */ /* 0x000fe20000000f00 */
[----:B-1----:R-:W-:Y:S05]  /*1620*/  BRA `(.L_x_3018) ;  /* 0x0000000400447947 */ /* 0x002fea0003800000 */
.L_x_3017:
        /* <DEDUP_REMOVED lines=34> */
[----:B------:R-:W-:Y:S02]  /*1850*/  ISETP.GE.U32.AND P2, PT, R0, R3, PT ;  /* 0x000000030000720c */ /* 0x000fe40003f46070 */
[----:B------:R-:W-:Y:S01]  /*1860*/  LOP3.LUT R3, R238, R7, RZ, 0x3c, !PT ;  /* 0x00000007ee037212 */ /* 0x000fe200078e3cff */
[C---:B------:R-:W-:Y:S02]  /*1870*/  @!P4 IMAD R2, R22.reuse, R8, R2 ;  /* 0x000000081602c224 */ /* 0x040fe400078e0202 */
[----:B------:R-:W-:Y:S01]  /*1880*/  @!P4 IMAD.WIDE.U32 R22, R22, R15, R24 ;  /* 0x0000000f1616c225 */ /* 0x000fe200078e0018 */
[----:B------:R-:W-:-:S02]  /*1890*/  @P4 IADD3 R13, R27, R13, RZ ;  /* 0x0000000d1b0d4210 */ /* 0x000fc40007ffe0ff */
[----:B------:R-:W-:Y:S01]  /*18a0*/  ISETP.GE.AND P1, PT, R3, RZ, PT ;  /* 0x000000ff0300720c */ /* 0x000fe20003f26270 */
[----:B------:R-:W-:Y:S01]  /*18b0*/  @P4 IMAD.MOV.U32 R14, RZ, RZ, R26 ;  /* 0x000000ffff0e4224 */ /* 0x000fe200078e001a */
[----:B------:R-:W-:Y:S01]  /*18c0*/  @!P4 IADD3 R13, R23, R2, RZ ;  /* 0x00000002170dc210 */ /* 0x000fe20007ffe0ff */
[----:B------:R-:W-:Y:S01]  /*18d0*/  @!P0 VIADD R6, R6, 0x1 ;  /* 0x0000000106068836 */ /* 0x000fe20000000000 */
[----:B------:R-:W-:Y:S01]  /*18e0*/  ISETP.NE.AND P0, PT, R7, RZ, PT ;  /* 0x000000ff0700720c */ /* 0x000fe20003f05270 */
[----:B------:R-:W-:Y:S01]  /*18f0*/  @!P4 IMAD.MOV.U32 R14, RZ, RZ, R22 ;  /* 0x000000ffff0ec224 */ /* 0x000fe200078e0016 */
[----:B------:R-:W-:Y:S01]  /*1900*/  LEA R2, R166, 0xffffffc0, 0x6 ;  /* 0xffffffc0a6027811 */ /* 0x000fe200078e30ff */
[----:B------:R-:W-:Y:S01]  /*1910*/  @!P4 IMAD R8, R49, R16, RZ ;  /* 0x000000103108c224 */ /* 0x000fe200078e02ff */
[----:B------:R-:W-:Y:S02]  /*1920*/  @!P4 SHF.R.S32.HI R0, RZ, 0x1f, R16 ;  /* 0x0000001fff00c819 */ /* 0x000fe40000011410 */
[----:B------:R-:W-:Y:S01]  /*1930*/  SHF.R.S32.HI R9, RZ, 0x1f, R2 ;  /* 0x0000001fff097819 */ /* 0x000fe20000011402 */
[----:B------:R-:W-:Y:S01]  /*1940*/  IMAD R12, R51, R2, RZ ;  /* 0x00000002330c7224 */ /* 0x000fe200078e02ff */
[----:B------:R-:W-:-:S02]  /*1950*/  MOV R24, R14 ;  /* 0x0000000e00187202 */ /* 0x000fc40000000f00 */
[----:B------:R-:W-:Y:S01]  /*1960*/  MOV R25, R13 ;  /* 0x0000000d00197202 */ /* 0x000fe20000000f00 */
[----:B------:R-:W-:Y:S01]  /*1970*/  @!P4 IMAD R0, R0, R48, R8 ;  /* 0x000000300000c224 */ /* 0x000fe200078e0208 */
[----:B------:R-:W-:Y:S01]  /*1980*/  @P2 IADD3 R6, R6, 0x1, RZ ;  /* 0x0000000106062810 */ /* 0x000fe20007ffe0ff */
[----:B------:R-:W-:Y:S01]  /*1990*/  @!P4 IMAD.WIDE.U32 R22, R48, R16, RZ ;  /* 0x000000103016c225 */ /* 0x000fe200078e00ff */
[----:B------:R-:W-:-:S03]  /*19a0*/  @P4 IADD3 R16, R16, R17, RZ ;  /* 0x0000001110104210 */ /* 0x000fc60007ffe0ff */
[----:B------:R-:W-:Y:S02]  /*19b0*/  IMAD R12, R9, R50, R12 ;  /* 0x00000032090c7224 */ /* 0x000fe400078e020c */
[----:B------:R-:W-:-:S04]  /*19c0*/  IMAD.WIDE.U32 R24, R50, R2, R24 ;  /* 0x0000000232187225 */ /* 0x000fc800078e0018 */
[----:B------:R-:W-:Y:S01]  /*19d0*/  @!P4 IMAD.IADD R23, R23, 0x1, R0 ;  /* 0x000000011717c824 */ /* 0x000fe200078e0200 */
[----:B------:R-:W-:Y:S01]  /*19e0*/  @!P4 SHF.R.S32.HI R0, RZ, 0x1f, R15 ;  /* 0x0000001fff00c819 */ /* 0x000fe2000001140f */
[----:B------:R-:W-:Y:S01]  /*19f0*/  @!P1 IMAD.MOV R6, RZ, RZ, -R6 ;  /* 0x000000ffff069224 */ /* 0x000fe200078e0a06 */
[----:B------:R-:W-:Y:S01]  /*1a00*/  @!P0 LOP3.LUT R6, RZ, R7, RZ, 0x33, !PT ;  /* 0x00000007ff068212 */ /* 0x000fe200078e33ff */
[----:B------:R-:W-:Y:S01]  /*1a10*/  @!P4 IMAD R3, R21, R15, RZ ;  /* 0x0000000f1503c224 */ /* 0x000fe200078e02ff */
[----:B------:R-:W-:Y:S02]  /*1a20*/  IADD3 R13, R25, R12, RZ ;  /* 0x0000000c190d7210 */ /* 0x000fe40007ffe0ff */
[----:B------:R-:W-:Y:S01]  /*1a30*/  MOV R12, R24 ;  /* 0x00000018000c7202 */ /* 0x000fe20000000f00 */
[----:B------:R-:W-:Y:S01]  /*1a40*/  @!P4 IMAD R0, R20, R0, R3 ;  /* 0x000000001400c224 */ /* 0x000fe200078e0203 */
[----:B------:R-:W-:Y:S01]  /*1a50*/  SHF.R.S32.HI R8, RZ, 0x1f, R6 ;  /* 0x0000001fff087819 */ /* 0x000fe20000011406 */
[----:B------:R-:W-:-:S02]  /*1a60*/  @P4 IMAD R21, R49, R16, RZ ;  /* 0x0000001031154224 */ /* 0x000fc400078e02ff */
[----:B------:R-:W-:Y:S02]  /*1a70*/  IMAD R3, R19, R6, RZ ;  /* 0x0000000613037224 */ /* 0x000fe400078e02ff */
[----:B------:R-:W-:-:S04]  /*1a80*/  @P4 IMAD.WIDE.U32 R16, R48, R16, RZ ;  /* 0x0000001030104225 */ /* 0x000fc800078e00ff */
        /* <DEDUP_REMOVED lines=11> */
.L_x_3018:
[----:B------:R-:W-:Y:S05]  /*1b40*/  BSYNC B0 ;  /* 0x0000000000007941 */ /* 0x000fea0003800000 */
.L_x_3016:
[----:B------:R-:W-:Y:S01]  /*1b50*/  ISETP.NE.AND P0, PT, R242, -0x1, PT ;  /* 0xfffffffff200780c */ /* 0x000fe20003f05270 */
[----:B------:R-:W2:Y:S04]  /*1b60*/  LD.E.64 R14, desc[UR6][R10.64+0x30] ;  /* 0x000030060a0e7980 */ /* 0x000ea8000c101b00 */
[----:B------:R-:W3:Y:S04]  /*1b70*/  LD.E.64 R12, desc[UR6][R10.64+0x10] ;  /* 0x000010060a0c7980 */ /* 0x000ee8000c101b00 */
[----:B------:R-:W4:Y:S04]  /*1b80*/  LD.E R63, desc[UR6][R10.64+0xc0] ;  /* 0x0000c0060a3f7980 */ /* 0x000f28000c101900 */
[----:B------:R-:W4:Y:S04]  /*1b90*/  @!P0 LD.E.64 R26, desc[UR6][R10.64+0x18] ;  /* 0x000018060a1a8980 */ /* 0x000f28000c101b00 */
[----:B------:R-:W4:Y:S04]  /*1ba0*/  LD.E.64 R6, desc[UR6][R10.64+0x48] ;  /* 0x000048060a067980 */ /* 0x000f28000c101b00 */
[----:B------:R-:W4:Y:S04]  /*1bb0*/  LD.E.64 R168, desc[UR6][R10.64+0x8] ;  /* 0x000008060aa87980 */ /* 0x000f28000c101b00 */
[----:B------:R1:W5:Y:S04]  /*1bc0*/  @P3 LD.E R20, desc[UR6][R4.64] ;  /* 0x0000000604143980 */ /* 0x000368000c101900 */
[----:B------:R2:W5:Y:S01]  /*1bd0*/  LD.E.64 R176, desc[UR6][R10.64] ;  /* 0x000000060ab07980 */ /* 0x000562000c101b00 */
[----:B------:R-:W-:-:S04]  /*1be0*/  SHF.R.S32.HI R55, RZ, 0x1f, R53 ;  /* 0x0000001fff377819 */ /* 0x000fc80000011435 */
[----:B------:R-:W-:-:S04]  /*1bf0*/  LEA.HI R22, R55, R53, RZ, 0x4 ;  /* 0x0000003537167211 */ /* 0x000fc800078f20ff */
[----:B------:R-:W-:-:S05]  /*1c00*/  LOP3.LUT R18, R22, 0xfffffff0, RZ, 0xc0, !PT ;  /* 0xfffffff016127812 */ /* 0x000fca00078ec0ff */
[----:B------:R-:W-:Y:S01]  /*1c10*/  IMAD.IADD R18, R53, 0x1, -R18 ;  /* 0x0000000135127824 */ /* 0x000fe200078e0a12 */
[----:B------:R-:W-:-:S04]  /*1c20*/  LEA.HI R164, R55, R53, RZ, 0x3 ;  /* 0x0000003537a47211 */ /* 0x000fc800078f18ff */
[----:B-1----:R-:W-:Y:S02]  /*1c30*/  SHF.R.S32.HI R4, RZ, 0x1f, R18 ;  /* 0x0000001fff047819 */ /* 0x002fe40000011412 */
[----:B------:R-:W-:Y:S02]  /*1c40*/  LOP3.LUT R57, R164, 0xfffffff8, RZ, 0xc0, !PT ;  /* 0xfffffff8a4397812 */ /* 0x000fe400078ec0ff */
[----:B------:R-:W-:-:S04]  /*1c50*/  LEA.HI R4, R4, R18, RZ, 0x3 ;  /* 0x0000001204047211 */ /* 0x000fc800078f18ff */
[----:B------:R-:W-:Y:S01]  /*1c60*/  LOP3.LUT R5, R4, 0xfffffff8, RZ, 0xc0, !PT ;  /* 0xfffffff804057812 */ /* 0x000fe200078ec0ff */
[----:B------:R-:W-:Y:S01]  /*1c70*/  IMAD.IADD R57, R53, 0x1, -R57 ;  /* 0x0000000135397824 */ /* 0x000fe200078e0a39 */
[----:B------:R-:W-:-:S03]  /*1c80*/  SHF.R.S32.HI R164, RZ, 0x3, R164 ;  /* 0x00000003ffa47819 */ /* 0x000fc600000114a4 */
[----:B------:R-:W-:Y:S02]  /*1c90*/  IMAD.IADD R5, R18, 0x1, -R5 ;  /* 0x0000000112057824 */ /* 0x000fe400078e0a05 */
[----:B------:R-:W-:Y:S02]  /*1ca0*/  IMAD.SHL.U32 R18, R57, 0x8, RZ ;  /* 0x0000000839127824 */ /* 0x000fe400078e00ff */
[----:B------:R-:W-:-:S03]  /*1cb0*/  IMAD.SHL.U32 R23, R164, 0x40, RZ ;  /* 0x00000040a4177824 */ /* 0x000fc600078e00ff */
[----:B------:R-:W-:Y:S02]  /*1cc0*/  IADD3 R30, P1, R18, R19, RZ ;  /* 0x00000013121e7210 */ /* 0x000fe40007f3e0ff */
[----:B------:R-:W-:Y:S01]  /*1cd0*/  SHF.R.S32.HI R19, RZ, 0x1f, R18 ;  /* 0x0000001fff137819 */ /* 0x000fe20000011412 */
[----:B-----5:R-:W-:Y:S01]  /*1ce0*/  IMAD R9, R9, R48, RZ ;  /* 0x0000003009097224 */ /* 0x020fe200078e02ff */
[----:B------:R-:W-:Y:S02]  /*1cf0*/  SHF.R.S32.HI R58, RZ, 0x4, R22 ;  /* 0x00000004ff3a7819 */ /* 0x000fe40000011416 */
[----:B------:R-:W-:Y:S01]  /*1d00*/  LOP3.LUT R23, R23, 0x1c0, RZ, 0xc0, !PT ;  /* 0x000001c017177812 */ /* 0x000fe200078ec0ff */
[----:B------:R-:W-:Y:S01]  /*1d10*/  IMAD.X R31, R19, 0x1, R21, P1 ;  /* 0x00000001131f7824 */ /* 0x000fe200008e0615 */
[----:B------:R-:W-:Y:S01]  /*1d20*/  LEA.HI R21, R55, R53, RZ, 0x6 ;  /* 0x0000003537157211 */ /* 0x000fe200078f30ff */
[C---:B------:R-:W-:Y:S01]  /*1d30*/  IMAD R9, R17.reuse, R49, R9 ;  /* 0x0000003111097224 */ /* 0x040fe200078e0209 */
[----:B------:R-:W-:Y:S01]  /*1d40*/  LEA.HI R22, R22, R58, RZ, 0x1 ;  /* 0x0000003a16167211 */ /* 0x000fe200078f08ff */
[----:B------:R-:W-:Y:S01]  /*1d50*/  IMAD.WIDE.U32 R30, R17, R48, R30 ;  /* 0x00000030111e7225 */ /* 0x000fe200078e001e */
[----:B------:R-:W-:-:S02]  /*1d60*/  LOP3.LUT R24, R23, 0x38, R18, 0xf8, !PT ;  /* 0x0000003817187812 */ /* 0x000fc400078ef812 */
[----:B------:R-:W-:Y:S01]  /*1d70*/  SHF.R.U32.HI R23, RZ, 0x3, R23 ;  /* 0x00000003ff177819 */ /* 0x000fe20000011617 */
[----:B------:R-:W-:Y:S01]  /*1d80*/  IMAD.SHL.U32 R21, R21, 0x8, RZ ;  /* 0x0000000815157824 */ /* 0x000fe200078e00ff */
[----:B------:R-:W-:Y:S01]  /*1d90*/  LOP3.LUT R22, R22, 0xfffffffe, RZ, 0xc0, !PT ;  /* 0xfffffffe16167812 */ /* 0x000fe200078ec0ff */
[----:B------:R-:W-:Y:S01]  /*1da0*/  IMAD.IADD R31, R31, 0x1, R9 ;  /* 0x000000011f1f7824 */ /* 0x000fe200078e0209 */
[----:B------:R-:W-:Y:S01]  /*1db0*/  LOP3.LUT R23, R24, R23, RZ, 0x3c, !PT ;  /* 0x0000001718177212 */ /* 0x000fe200078e3cff */
[----:B------:R-:W-:Y:S02]  /*1dc0*/  IMAD R9, R29, R16, RZ ;  /* 0x000000101d097224 */ /* 0x000fe400078e02ff */
[----:B------:R-:W-:Y:S01]  /*1dd0*/  IMAD.IADD R58, R58, 0x1, -R22 ;  /* 0x000000013a3a7824 */ /* 0x000fe200078e0a16 */
[----:B------:R-:W-:Y:S01]  /*1de0*/  LOP3.LUT R158, R23, 0xfffffe00, R21, 0xf8, !PT ;  /* 0xfffffe00179e7812 */ /* 0x000fe200078ef815 */
[-C--:B------:R-:W-:Y:S02]  /*1df0*/  IMAD R9, R8, R28.reuse, R9 ;  /* 0x0000001c08097224 */ /* 0x080fe400078e0209 */
[----:B------:R-:W-:Y:S01]  /*1e00*/  IMAD.WIDE.U32 R22, R16, R28, R30 ;  /* 0x0000001c10167225 */ /* 0x000fe200078e001e */
[----:B------:R-:W-:-:S02]  /*1e10*/  SHF.R.S32.HI R165, RZ, 0x1f, R164 ;  /* 0x0000001fffa57819 */ /* 0x000fc400000114a4 */
[----:B------:R-:W-:Y:S01]  /*1e20*/  SHF.R.S32.HI R59, RZ, 0x1f, R239 ;  /* 0x0000001fff3b7819 */ /* 0x000fe200000114ef */
[----:B------:R-:W-:Y:S02]  /*1e30*/  IMAD.SHL.U32 R17, R5, 0x40, RZ ;  /* 0x0000004005117824 */ /* 0x000fe400078e00ff */
[----:B------:R-:W-:Y:S02]  /*1e40*/  IMAD.IADD R23, R23, 0x1, R9 ;  /* 0x0000000117177824 */ /* 0x000fe400078e0209 */
[----:B------:R-:W-:Y:S01]  /*1e50*/  IMAD R184, R49, R164, RZ ;  /* 0x000000a431b87224 */ /* 0x000fe200078e02ff */
[----:B------:R-:W-:Y:S01]  /*1e60*/  LOP3.LUT R17, R17, 0x1c0, RZ, 0xc0, !PT ;  /* 0x000001c011117812 */ /* 0x000fe200078ec0ff */
[----:B------:R-:W-:Y:S02]  /*1e70*/  IMAD.SHL.U32 R21, R58, 0x8, RZ ;  /* 0x000000083a157824 */ /* 0x000fe400078e00ff */
[-C--:B------:R-:W-:Y:S02]  /*1e80*/  IMAD R184, R165, R48.reuse, R184 ;  /* 0x00000030a5b87224 */ /* 0x080fe400078e02b8 */
[----:B------:R-:W-:Y:S01]  /*1e90*/  IMAD.WIDE.U32 R22, R164, R48, R22 ;  /* 0x00000030a4167225 */ /* 0x000fe200078e0016 */
[----:B------:R-:W-:-:S02]  /*1ea0*/  LOP3.LUT R21, R17, 0x8, R21, 0xf8, !PT ;  /* 0x0000000811157812 */ /* 0x000fc400078ef815 */
[----:B------:R-:W-:Y:S01]  /*1eb0*/  SHF.R.U32.HI R41, RZ, 0x3, R17 ;  /* 0x00000003ff297819 */ /* 0x000fe20000011611 */
[----:B------:R-:W-:Y:S01]  /*1ec0*/  IMAD.IADD R184, R23, 0x1, R184 ;  /* 0x0000000117b87824 */ /* 0x000fe200078e02b8 */
[C---:B------:R-:W-:Y:S02]  /*1ed0*/  LOP3.LUT P5, RZ, R5.reuse, 0x4, RZ, 0xc0, !PT ;  /* 0x0000000405ff7812 */ /* 0x040fe400078ac0ff */
[----:B------:R-:W-:Y:S01]  /*1ee0*/  LOP3.LUT P4, RZ, R5, 0x2, RZ, 0xc0, !PT ;  /* 0x0000000205ff7812 */ /* 0x000fe2000788c0ff */
[----:B------:R-:W-:Y:S01]  /*1ef0*/  IMAD.SHL.U32 R4, R4, 0x40, RZ ;  /* 0x0000004004047824 */ /* 0x000fe200078e00ff */
[----:B------:R-:W-:Y:S02]  /*1f00*/  LOP3.LUT R41, R21, R41, RZ, 0x3c, !PT ;  /* 0x0000002915297212 */ /* 0x000fe400078e3cff */
[----:B------:R-:W-:Y:S02]  /*1f10*/  SHF.R.S32.HI R90, RZ, 0x1f, R61 ;  /* 0x0000001fff5a7819 */ /* 0x000fe4000001143d */
[----:B------:R-:W-:-:S02]  /*1f20*/  LOP3.LUT R41, R41, 0xfffffe00, R4, 0xf8, !PT ;  /* 0xfffffe0029297812 */ /* 0x000fc400078ef804 */
[----:B------:R-:W-:Y:S02]  /*1f30*/  SHF.R.S32.HI R159, RZ, 0x1f, R238 ;  /* 0x0000001fff9f7819 */ /* 0x000fe400000114ee */
[----:B------:R-:W-:-:S04]  /*1f40*/  LEA.HI R90, R90, R61, RZ, 0x6 ;  /* 0x0000003d5a5a7211 */ /* 0x000fc800078f30ff */
[----:B------:R-:W-:-:S04]  /*1f50*/  SHF.R.S32.HI R90, RZ, 0x6, R90 ;  /* 0x00000006ff5a7819 */ /* 0x000fc8000001145a */
[----:B------:R-:W-:Y:S01]  /*1f60*/  VIMNMX R90, RZ, R90, !PT ;  /* 0x0000005aff5a7248 */ /* 0x000fe20007fe0100 */
[----:B------:R-:W-:-:S04]  /*1f70*/  IMAD.WIDE R170, R240, 0x40, R164 ;  /* 0x00000040f0aa7825 */ /* 0x000fc800078e02a4 */
[----:B------:R-:W-:Y:S01]  /*1f80*/  IMAD R162, R51, R164, RZ ;  /* 0x000000a433a27224 */ /* 0x000fe200078e02ff */
[----:B------:R-:W-:-:S03]  /*1f90*/  LEA.HI R55, R55, R53, RZ, 0x5 ;  /* 0x0000003537377211 */ /* 0x000fc600078f28ff */
[----:B------:R-:W-:Y:S01]  /*1fa0*/  IMAD R162, R165, R50, R162 ;  /* 0x00000032a5a27224 */ /* 0x000fe200078e02a2 */
[----:B------:R-:W-:Y:S01]  /*1fb0*/  LOP3.LUT R54, R55, 0xffffffe0, RZ, 0xc0, !PT ;  /* 0xffffffe037367812 */ /* 0x000fe200078ec0ff */
[----:B------:R-:W-:Y:S02]  /*1fc0*/  IMAD.MOV.U32 R40, RZ, RZ, 0x10 ;  /* 0x00000010ff287424 */ /* 0x000fe400078e00ff */
[----:B------:R-:W-:Y:S01]  /*1fd0*/  IMAD.MOV.U32 R39, RZ, RZ, 0x20 ;  /* 0x00000020ff277424 */ /* 0x000fe200078e00ff */
[----:B------:R-:W-:Y:S01]  /*1fe0*/  SHF.L.U64.HI R234, R50, 0x4, R51 ;  /* 0x0000000432ea7819 */ /* 0x000fe20000010233 */
[----:B------:R-:W-:Y:S01]  /*1ff0*/  IMAD.SHL.U32 R231, R48, 0x10, RZ ;  /* 0x0000001030e77824 */ /* 0x000fe200078e00ff */
[----:B------:R-:W-:Y:S01]  /*2000*/  SHF.L.U32 R233, R50, 0x4, RZ ;  /* 0x0000000432e97819 */ /* 0x000fe200000006ff */
[----:B------:R-:W-:Y:S01]  /*2010*/  IMAD.IADD R54, R53, 0x1, -R54 ;  /* 0x0000000135367824 */ /* 0x000fe200078e0a36 */
[----:B------:R-:W-:Y:S01]  /*2020*/  SHF.L.U64.HI R232, R48, 0x4, R49 ;  /* 0x0000000430e87819 */ /* 0x000fe20000010231 */
[----:B------:R-:W-:Y:S01]  /*2030*/  IMAD.SHL.U32 R62, R57, 0x4, RZ ;  /* 0x00000004393e7824 */ /* 0x000fe200078e00ff */
[----:B------:R-:W-:-:S02]  /*2040*/  SHF.R.S32.HI R55, RZ, 0x5, R55 ;  /* 0x00000005ff377819 */ /* 0x000fc40000011437 */
[----:B------:R-:W-:Y:S02]  /*2050*/  SEL R40, R40, 0xfffffff0, !P4 ;  /* 0xfffffff028287807 */ /* 0x000fe40006000000 */
[----:B------:R-:W-:Y:S01]  /*2060*/  SEL R39, R39, 0xffffffe0, !P5 ;  /* 0xffffffe027277807 */ /* 0x000fe20006800000 */
[----:B--2---:R-:W-:Y:S01]  /*2070*/  @P0 IMAD.WIDE.U32 R24, R14, R242, RZ ;  /* 0x000000f20e180225 */ /* 0x004fe200078e00ff */
[----:B---3--:R-:W-:-:S03]  /*2080*/  LEA R185, P1, R22, R12, 0x1 ;  /* 0x0000000c16b97211 */ /* 0x008fc600078208ff */
[----:B----4-:R-:W-:-:S04]  /*2090*/  @!P0 IMAD R9, R27, R239, RZ ;  /* 0x000000ef1b098224 */ /* 0x010fc800078e02ff */
[C---:B------:R-:W-:Y:S02]  /*20a0*/  @!P0 IMAD R9, R26.reuse, R59, R9 ;  /* 0x0000003b1a098224 */ /* 0x040fe400078e0209 */
[----:B------:R-:W-:Y:S01]  /*20b0*/  @!P0 IMAD.WIDE.U32 R26, R26, R239, RZ ;  /* 0x000000ef1a1a8225 */ /* 0x000fe200078e00ff */
[----:B------:R-:W-:-:S03]  /*20c0*/  @P0 MOV R17, R24 ;  /* 0x0000001800110202 */ /* 0x000fc60000000f00 */
[----:B------:R-:W-:Y:S01]  /*20d0*/  @!P0 IMAD.MOV.U32 R17, RZ, RZ, R26 ;  /* 0x000000ffff118224 */ /* 0x000fe200078e001a */
[----:B------:R-:W-:Y:S01]  /*20e0*/  LEA.HI.X R184, R22, R13, R184, 0x1, P1 ;  /* 0x0000000d16b87211 */ /* 0x000fe200008f0cb8 */
[----:B------:R-:W-:Y:S02]  /*20f0*/  @P0 IMAD R5, R15, R242, RZ ;  /* 0x000000f20f050224 */ /* 0x000fe400078e02ff */
[C---:B------:R-:W-:Y:S01]  /*2100*/  VIADD R13, R18.reuse, 0x40 ;  /* 0x00000040120d7836 */ /* 0x040fe20000000000 */
[----:B------:R-:W-:Y:S01]  /*2110*/  IADD3 R24, P2, R18, R17, RZ ;  /* 0x0000001112187210 */ /* 0x000fe20007f5e0ff */
[----:B------:R-:W-:Y:S02]  /*2120*/  @P0 IMAD.IADD R5, R25, 0x1, R5 ;  /* 0x0000000119050824 */ /* 0x000fe400078e0205 */
[----:B------:R-:W-:Y:S02]  /*2130*/  @!P0 IMAD.IADD R5, R27, 0x1, R9 ;  /* 0x000000011b058824 */ /* 0x000fe400078e0209 */
[----:B------:R-:W-:Y:S01]  /*2140*/  @P0 IMAD.MOV.U32 R174, RZ, RZ, R14 ;  /* 0x000000ffffae0224 */ /* 0x000fe200078e000e */
[----:B------:R-:W-:Y:S01]  /*2150*/  @!P0 MOV R174, R14 ;  /* 0x0000000e00ae8202 */ /* 0x000fe20000000f00 */
[----:B------:R-:W-:-:S02]  /*2160*/  @P0 IMAD.MOV.U32 R175, RZ, RZ, R15 ;  /* 0x000000ffffaf0224 */ /* 0x000fc400078e000f */
[----:B------:R-:W-:Y:S01]  /*2170*/  @!P0 IMAD.MOV.U32 R175, RZ, RZ, R15 ;  /* 0x000000ffffaf8224 */ /* 0x000fe200078e000f */
[-C--:B------:R-:W-:Y:S01]  /*2180*/  ISETP.GE.AND P0, PT, R13, R63.reuse, PT ;  /* 0x0000003f0d00720c */ /* 0x080fe20003f06270 */
[C---:B------:R-:W-:Y:S01]  /*2190*/  VIADD R9, R18.reuse, 0xc0 ;  /* 0x000000c012097836 */ /* 0x040fe20000000000 */
[CC--:B------:R-:W-:Y:S01]  /*21a0*/  ISETP.GE.AND P1, PT, R18.reuse, R63.reuse, PT ;  /* 0x0000003f1200720c */ /* 0x0c0fe20003f26270 */
[----:B------:R-:W-:Y:S02]  /*21b0*/  IMAD R4, R7, R238, RZ ;  /* 0x000000ee07047224 */ /* 0x000fe400078e02ff */
[----:B------:R-:W-:Y:S01]  /*21c0*/  IMAD.X R25, R19, 0x1, R5, P2 ;  /* 0x0000000113197824 */ /* 0x000fe200010e0605 */
[----:B------:R-:W-:Y:S01]  /*21d0*/  SEL R5, RZ, 0xffffffff, P0 ;  /* 0xffffffffff057807 */ /* 0x000fe20000000000 */
[----:B------:R-:W-:Y:S01]  /*21e0*/  VIADD R12, R18, 0x80 ;  /* 0x00000080120c7836 */ /* 0x000fe20000000000 */
[----:B------:R-:W-:Y:S01]  /*21f0*/  ISETP.GE.AND P0, PT, R9, R63, PT ;  /* 0x0000003f0900720c */ /* 0x000fe20003f06270 */
[----:B------:R-:W-:-:S02]  /*2200*/  IMAD R4, R6, R159, R4 ;  /* 0x0000009f06047224 */ /* 0x000fc400078e0204 */
[----:B------:R-:W-:Y:S01]  /*2210*/  IMAD.WIDE.U32 R14, R238, R6, R24 ;  /* 0x00000006ee0e7225 */ /* 0x000fe200078e0018 */
[----:B------:R-:W-:Y:S02]  /*2220*/  SEL R6, RZ, 0x1, P1 ;  /* 0x00000001ff067807 */ /* 0x000fe40000800000 */
[----:B------:R-:W-:Y:S02]  /*2230*/  ISETP.GE.AND P1, PT, R12, R63, PT ;  /* 0x0000003f0c00720c */ /* 0x000fe40003f26270 */
[----:B------:R-:W-:Y:S01]  /*2240*/  SEL R60, RZ, 0x8, P0 ;  /* 0x00000008ff3c7807 */ /* 0x000fe20000000000 */
[----:B------:R-:W-:Y:S01]  /*2250*/  IMAD.IADD R15, R15, 0x1, R4 ;  /* 0x000000010f0f7824 */ /* 0x000fe200078e0204 */
[----:B------:R-:W-:Y:S02]  /*2260*/  IADD3 R160, P0, R18, R3, RZ ;  /* 0x0000000312a07210 */ /* 0x000fe40007f1e0ff */
[----:B------:R-:W-:Y:S02]  /*2270*/  SEL R4, RZ, 0x4, P1 ;  /* 0x00000004ff047807 */ /* 0x000fe40000800000 */
[----:B------:R-:W-:Y:S01]  /*2280*/  ISETP.GT.AND P1, PT, R166, R90, PT ;  /* 0x0000005aa600720c */ /* 0x000fe20003f24270 */
[----:B------:R-:W-:-:S02]  /*2290*/  IMAD.X R161, R19, 0x1, R0, P0 ;  /* 0x0000000113a17824 */ /* 0x000fc400000e0600 */
[----:B------:R-:W-:Y:S02]  /*22a0*/  IMAD.SHL.U32 R5, R5, 0x2, RZ ;  /* 0x0000000205057824 */ /* 0x000fe400078e00ff */
[----:B------:R-:W-:Y:S02]  /*22b0*/  IMAD R172, R171, R174, RZ ;  /* 0x000000aeabac7224 */ /* 0x000fe400078e02ff */
[----:B------:R-:W-:Y:S01]  /*22c0*/  IMAD.WIDE.U32 R160, R164, R50, R160 ;  /* 0x00000032a4a07225 */ /* 0x000fe200078e00a0 */
[----:B------:R-:W-:-:S03]  /*22d0*/  LOP3.LUT R5, R5, 0x2, R6, 0xe2, !PT ;  /* 0x0000000205057812 */ /* 0x000fc600078ee206 */
[----:B------:R-:W-:Y:S01]  /*22e0*/  IMAD R172, R170, R175, R172 ;  /* 0x000000afaaac7224 */ /* 0x000fe200078e02ac */
[----:B------:R-:W-:Y:S01]  /*22f0*/  LEA R236, P0, R160, R168, 0x1 ;  /* 0x000000a8a0ec7211 */ /* 0x000fe200078008ff */
[----:B------:R-:W-:Y:S02]  /*2300*/  IMAD.IADD R163, R161, 0x1, R162 ;  /* 0x00000001a1a37824 */ /* 0x000fe400078e02a2 */
[----:B------:R-:W-:Y:S01]  /*2310*/  IMAD.WIDE.U32 R170, R170, R174, R14 ;  /* 0x000000aeaaaa7225 */ /* 0x000fe200078e000e */
[----:B------:R-:W-:Y:S02]  /*2320*/  LOP3.LUT R60, R60, R5, R4, 0xfe, !PT ;  /* 0x000000053c3c7212 */ /* 0x000fe400078efe04 */
[----:B------:R-:W-:Y:S01]  /*2330*/  LEA.HI.X R235, R160, R169, R163, 0x1, P0 ;  /* 0x000000a9a0eb7211 */ /* 0x000fe200000f0ca3 */
[----:B------:R-:W-:Y:S02]  /*2340*/  @!P3 IMAD.MOV.U32 R20, RZ, RZ, RZ ;  /* 0x000000ffff14b224 */ /* 0x000fe400078e00ff */
        /* <DEDUP_REMOVED lines=174> */
.L_x_3137:
        /* <DEDUP_REMOVED lines=33> */
.L_x_3021:
[----:B------:R-:W-:Y:S05]  /*3040*/  BSYNC B0 ;  /* 0x0000000000007941 */ /* 0x000fea0003800000 */
.L_x_3020:
        /* <DEDUP_REMOVED lines=18> */
.L_x_3023:
[----:B------:R-:W-:Y:S05]  /*3170*/  BSYNC B0 ;  /* 0x0000000000007941 */ /* 0x000fea0003800000 */
.L_x_3022:
        /* <DEDUP_REMOVED lines=21> */
.L_x_3025:
[----:B------:R-:W-:Y:S05]  /*32d0*/  BSYNC B0 ;  /* 0x0000000000007941 */ /* 0x000fea0003800000 */
.L_x_3024:
        /* <DEDUP_REMOVED lines=18> */
.L_x_3027:
[----:B------:R-:W-:Y:S05]  /*3400*/  BSYNC B0 ;  /* 0x0000000000007941 */ /* 0x000fea0003800000 */
.L_x_3026:
        /* <DEDUP_REMOVED lines=68> */
.L_x_3034:
[----:B------:R-:W-:Y:S05]  /*3850*/  BSYNC B0 ;  /* 0x0000000000007941 */ /* 0x000fea0003800000 */
.L_x_3033:
        /* <DEDUP_REMOVED lines=49> */
.L_x_3036:
[----:B------:R-:W-:Y:S05]  /*3b70*/  BSYNC B0 ;  /* 0x0000000000007941 */ /* 0x000fea0003800000 */
.L_x_3035:
        /* <DEDUP_REMOVED lines=49> */
.L_x_3038:
[----:B------:R-:W-:Y:S05]  /*3e90*/  BSYNC B0 ;  /* 0x0000000000007941 */ /* 0x000fea0003800000 */
.L_x_3037:
        /* <DEDUP_REMOVED lines=48> */
.L_x_3032:
[----:B------:R-:W-:Y:S05]  /*41a0*/  BSYNC B1 ;  /* 0x0000000000017941 */ /* 0x000fea0003800000 */
.L_x_3031:
        /* <DEDUP_REMOVED lines=66> */
.L_x_3042:
[----:B------:R-:W-:Y:S05]  /*45d0*/  BSYNC B0 ;  /* 0x0000000000007941 */ /* 0x000fea0003800000 */
.L_x_3041:
        /* <DEDUP_REMOVED lines=51> */
.L_x_3044:
[----:B------:R-:W-:Y:S05]  /*4910*/  BSYNC B0 ;  /* 0x0000000000007941 */ /* 0x000fea0003800000 */
.L_x_3043:
        /* <DEDUP_REMOVED lines=51> */
.L_x_3046:
[----:B------:R-:W-:Y:S05]  /*4c50*/  BSYNC B0 ;  /* 0x0000000000007941 */ /* 0x000fea0003800000 */
.L_x_3045:
        /* <DEDUP_REMOVED lines=50> */
.L_x_3040:
[----:B------:R-:W-:Y:S05]  /*4f80*/  BSYNC B1 ;  /* 0x0000000000017941 */ /* 0x000fea0003800000 */
.L_x_3039:
        /* <DEDUP_REMOVED lines=66> */
.L_x_3050:
[----:B------:R-:W-:Y:S05]  /*53b0*/  BSYNC B0 ;  /* 0x0000000000007941 */ /* 0x000fea0003800000 */
.L_x_3049:
        /* <DEDUP_REMOVED lines=51> */
.L_x_3052:
[----:B------:R-:W-:Y:S05]  /*56f0*/  BSYNC B0 ;  /* 0x0000000000007941 */ /* 0x000fea0003800000 */
.L_x_3051:
        /* <DEDUP_REMOVED lines=51> */
.L_x_3054:
[----:B------:R-:W-:Y:S05]  /*5a30*/  BSYNC B0 ;  /* 0x0000000000007941 */ /* 0x000fea0003800000 */
.L_x_3053:
        /* <DEDUP_REMOVED lines=50> */
.L_x_3048:
[----:B------:R-:W-:Y:S05]  /*5d60*/  BSYNC B1 ;  /* 0x0000000000017941 */ /* 0x000fea0003800000 */
.L_x_3047:
        /* <DEDUP_REMOVED lines=70> */
.L_x_3058:
[----:B------:R-:W-:Y:S05]  /*61d0*/  BSYNC B0 ;  /* 0x0000000000007941 */ /* 0x000fea0003800000 */
.L_x_3057:
        /* <DEDUP_REMOVED lines=51> */
.L_x_3060:
[----:B------:R-:W-:Y:S05]  /*6510*/  BSYNC B0 ;  /* 0x0000000000007941 */ /* 0x000fea0003800000 */
.L_x_3059:
        /* <DEDUP_REMOVED lines=51> */
.L_x_3062:
[----:B------:R-:W-:Y:S05]  /*6850*/  BSYNC B0 ;  /* 0x0000000000007941 */ /* 0x000fea0003800000 */
.L_x_3061:
        /* <DEDUP_REMOVED lines=50> */
.L_x_3056:
[----:B------:R-:W-:Y:S05]  /*6b80*/  BSYNC B1 ;  /* 0x0000000000017941 */ /* 0x000fea0003800000 */
.L_x_3055:
[----:B------:R-:W2:Y:S02]  /*6b90*/  LD.E R0, desc[UR6][R10.64+0xd0] ;  /* 0x0000d0060a007980 */ /* 0x000ea4000c101900 */
[----:B--2---:R-:W-:Y:S05]  /*6ba0*/  IMAD.U32 R0, R0, -0x20, RZ ;  /* 0xffffffe000007824 */ /* 0x004fea00078e00ff */
[C---:B------:R-:W-:Y:S02]  /*6bb0*/  LEA R20, P1, R0.reuse, R20, 0x1 ;  /* 0x0000001400147211 */ /* 0x040fe400078208ff */
[C---:B------:R-:W-:Y:S02]  /*6bc0*/  LEA R42, P0, R0.reuse, R42, 0x1 ;  /* 0x0000002a002a7211 */ /* 0x040fe400078008ff */
[C---:B------:R-:W-:Y:S02]  /*6bd0*/  LEA.HI.X.SX32 R21, R0.reuse, R21, 0x1, P1 ;  /* 0x0000001500157211 */ /* 0x040fe400008f0eff */
[----:B------:R-:W-:Y:S01]  /*6be0*/  LEA.HI.X.SX32 R43, R0, R43, 0x1, P0 ;  /* 0x0000002b002b7211 */ /* 0x000fe200000f0eff */
[----:B------:R-:W-:Y:S05]  /*6bf0*/  BRA `(.L_x_3063) ;  /* 0x0000006800847947 */ /* 0x000fea0003800000 */
.L_x_3030:
        /* <DEDUP_REMOVED lines=94> */
.L_x_3069:
[----:B------:R-:W-:Y:S05]  /*71e0*/  BSYNC B0 ;  /* 0x0000000000007941 */ /* 0x000fea0003800000 */
.L_x_3068:
[----:B-----5:R2:W-:Y:S02]  /*71f0*/  ST.E.128 desc[UR6][R126.64], R24 ;  /* 0x000000187e007985 */ /* 0x0205e4000c101d06 */
.L_x_3067:
[----:B------:R-:W-:Y:S05]  /*7200*/  BSYNC B1 ;  /* 0x0000000000017941 */ /* 0x000fea0003800000 */
.L_x_3066:
        /* <DEDUP_REMOVED lines=92> */
.L_x_3073:
[----:B------:R-:W-:Y:S05]  /*77d0*/  BSYNC B0 ;  /* 0x0000000000007941 */ /* 0x000fea0003800000 */
.L_x_3072:
[----:B-----5:R2:W-:Y:S02]  /*77e0*/  ST.E.128 desc[UR6][R126.64+0x80], R24 ;  /* 0x000080187e007985 */ /* 0x0205e4000c101d06 */
.L_x_3071:
[----:B------:R-:W-:Y:S05]  /*77f0*/  BSYNC B1 ;  /* 0x0000000000017941 */ /* 0x000fea0003800000 */
.L_x_3070:
        /* <DEDUP_REMOVED lines=92> */
.L_x_3077:
[----:B------:R-:W-:Y:S05]  /*7dc0*/  BSYNC B0 ;  /* 0x0000000000007941 */ /* 0x000fea0003800000 */
.L_x_3076:
[----:B-----5:R2:W-:Y:S02]  /*7dd0*/  ST.E.128 desc[UR6][R126.64+0x100], R24 ;  /* 0x000100187e007985 */ /* 0x0205e4000c101d06 */
.L_x_3075:
[----:B------:R-:W-:Y:S05]  /*7de0*/  BSYNC B1 ;  /* 0x0000000000017941 */ /* 0x000fea0003800000 */
.L_x_3074:
        /* <DEDUP_REMOVED lines=91> */
.L_x_3079:
[----:B------:R-:W-:Y:S05]  /*83a0*/  BSYNC B0 ;  /* 0x0000000000007941 */ /* 0x000fea0003800000 */
.L_x_3078:
[----:B-----5:R2:W-:Y:S02]  /*83b0*/  ST.E.128 desc[UR6][R126.64+0x180], R24 ;  /* 0x000180187e007985 */ /* 0x0205e4000c101d06 */
.L_x_3065:
[----:B------:R-:W-:Y:S05]  /*83c0*/  BSYNC B2 ;  /* 0x0000000000027941 */ /* 0x000fea0003800000 */
.L_x_3064:
        /* <DEDUP_REMOVED lines=99> */
.L_x_3085:
[----:B------:R-:W-:Y:S05]  /*8a00*/  BSYNC B0 ;  /* 0x0000000000007941 */ /* 0x000fea0003800000 */
.L_x_3084:
[----:B-----5:R2:W-:Y:S02]  /*8a10*/  ST.E.128 desc[UR6][R192.64], R24 ;  /* 0x00000018c0007985 */ /* 0x0205e4000c101d06 */
.L_x_3083:
[----:B------:R-:W-:Y:S05]  /*8a20*/  BSYNC B1 ;  /* 0x0000000000017941 */ /* 0x000fea0003800000 */
.L_x_3082:
        /* <DEDUP_REMOVED lines=94> */
.L_x_3089:
[----:B------:R-:W-:Y:S05]  /*9010*/  BSYNC B0 ;  /* 0x0000000000007941 */ /* 0x000fea0003800000 */
.L_x_3088:
[----:B-----5:R2:W-:Y:S02]  /*9020*/  ST.E.128 desc[UR6][R192.64], R24 ;  /* 0x00000018c0007985 */ /* 0x0205e4000c101d06 */
.L_x_3087:
[----:B------:R-:W-:Y:S05]  /*9030*/  BSYNC B1 ;  /* 0x0000000000017941 */ /* 0x000fea0003800000 */
.L_x_3086:
        /* <DEDUP_REMOVED lines=94> */
.L_x_3093:
[----:B------:R-:W-:Y:S05]  /*9620*/  BSYNC B0 ;  /* 0x0000000000007941 */ /* 0x000fea0003800000 */
.L_x_3092:
[----:B-----5:R2:W-:Y:S02]  /*9630*/  ST.E.128 desc[UR6][R192.64], R24 ;  /* 0x00000018c0007985 */ /* 0x0205e4000c101d06 */
.L_x_3091:
[----:B------:R-:W-:Y:S05]  /*9640*/  BSYNC B1 ;  /* 0x0000000000017941 */ /* 0x000fea0003800000 */
.L_x_3090:
        /* <DEDUP_REMOVED lines=93> */
.L_x_3095:
[----:B------:R-:W-:Y:S05]  /*9c20*/  BSYNC B0 ;  /* 0x0000000000007941 */ /* 0x000fea0003800000 */
.L_x_3094:
[----:B-----5:R2:W-:Y:S02]  /*9c30*/  ST.E.128 desc[UR6][R192.64], R24 ;  /* 0x00000018c0007985 */ /* 0x0205e4000c101d06 */
.L_x_3081:
[----:B------:R-:W-:Y:S05]  /*9c40*/  BSYNC B2 ;  /* 0x0000000000027941 */ /* 0x000fea0003800000 */
.L_x_3080:
        /* <DEDUP_REMOVED lines=99> */
.L_x_3101:
[----:B------:R-:W-:Y:S05]  /*a280*/  BSYNC B0 ;  /* 0x0000000000007941 */ /* 0x000fea0003800000 */
.L_x_3100:
[----:B-----5:R2:W-:Y:S02]  /*a290*/  ST.E.128 desc[UR6][R192.64], R24 ;  /* 0x00000018c0007985 */ /* 0x0205e4000c101d06 */
.L_x_3099:
[----:B------:R-:W-:Y:S05]  /*a2a0*/  BSYNC B1 ;  /* 0x0000000000017941 */ /* 0x000fea0003800000 */
.L_x_3098:
        /* <DEDUP_REMOVED lines=94> */
.L_x_3105:
[----:B------:R-:W-:Y:S05]  /*a890*/  BSYNC B0 ;  /* 0x0000000000007941 */ /* 0x000fea0003800000 */
.L_x_3104:
[----:B-----5:R2:W-:Y:S02]  /*a8a0*/  ST.E.128 desc[UR6][R192.64], R24 ;  /* 0x00000018c0007985 */ /* 0x0205e4000c101d06 */
.L_x_3103:
[----:B------:R-:W-:Y:S05]  /*a8b0*/  BSYNC B1 ;  /* 0x0000000000017941 */ /* 0x000fea0003800000 */
.L_x_3102:
        /* <DEDUP_REMOVED lines=94> */
.L_x_3109:
[----:B------:R-:W-:Y:S05]  /*aea0*/  BSYNC B0 ;  /* 0x0000000000007941 */ /* 0x000fea0003800000 */
.L_x_3108:
[----:B-----5:R2:W-:Y:S02]  /*aeb0*/  ST.E.128 desc[UR6][R192.64], R24 ;  /* 0x00000018c0007985 */ /* 0x0205e4000c101d06 */
.L_x_3107:
[----:B------:R-:W-:Y:S05]  /*aec0*/  BSYNC B1 ;  /* 0x0000000000017941 */ /* 0x000fea0003800000 */
.L_x_3106:
        /* <DEDUP_REMOVED lines=93> */
.L_x_3111:
[----:B------:R-:W-:Y:S05]  /*b4a0*/  BSYNC B0 ;  /* 0x0000000000007941 */ /* 0x000fea0003800000 */
.L_x_3110:
[----:B-----5:R2:W-:Y:S02]  /*b4b0*/  ST.E.128 desc[UR6][R192.64], R24 ;  /* 0x00000018c0007985 */ /* 0x0205e4000c101d06 */
.L_x_3097:
[----:B------:R-:W-:Y:S05]  /*b4c0*/  BSYNC B2 ;  /* 0x0000000000027941 */ /* 0x000fea0003800000 */
.L_x_3096:
        /* <DEDUP_REMOVED lines=103> */
.L_x_3117:
[----:B------:R-:W-:Y:S05]  /*bb40*/  BSYNC B0 ;  /* 0x0000000000007941 */ /* 0x000fea0003800000 */
.L_x_3116:
[----:B-----5:R2:W-:Y:S02]  /*bb50*/  ST.E.128 desc[UR6][R186.64], R24 ;  /* 0x00000018ba007985 */ /* 0x0205e4000c101d06 */
.L_x_3115:
[----:B------:R-:W-:Y:S05]  /*bb60*/  BSYNC B1 ;  /* 0x0000000000017941 */ /* 0x000fea0003800000 */
.L_x_3114:
        /* <DEDUP_REMOVED lines=94> */
.L_x_3121:
[----:B------:R-:W-:Y:S05]  /*c150*/  BSYNC B0 ;  /* 0x0000000000007941 */ /* 0x000fea0003800000 */
.L_x_3120:
[----:B-----5:R2:W-:Y:S02]  /*c160*/  ST.E.128 desc[UR6][R186.64], R24 ;  /* 0x00000018ba007985 */ /* 0x0205e4000c101d06 */
.L_x_3119:
[----:B------:R-:W-:Y:S05]  /*c170*/  BSYNC B1 ;  /* 0x0000000000017941 */ /* 0x000fea0003800000 */
.L_x_3118:
        /* <DEDUP_REMOVED lines=94> */
.L_x_3125:
[----:B------:R-:W-:Y:S05]  /*c760*/  BSYNC B0 ;  /* 0x0000000000007941 */ /* 0x000fea0003800000 */
.L_x_3124:
[----:B-----5:R2:W-:Y:S02]  /*c770*/  ST.E.128 desc[UR6][R186.64], R24 ;  /* 0x00000018ba007985 */ /* 0x0205e4000c101d06 */
.L_x_3123:
[----:B------:R-:W-:Y:S05]  /*c780*/  BSYNC B1 ;  /* 0x0000000000017941 */ /* 0x000fea0003800000 */
.L_x_3122:
        /* <DEDUP_REMOVED lines=93> */
.L_x_3127:
[----:B------:R-:W-:Y:S05]  /*cd60*/  BSYNC B0 ;  /* 0x0000000000007941 */ /* 0x000fea0003800000 */
.L_x_3126:
[----:B-----5:R2:W-:Y:S02]  /*cd70*/  ST.E.128 desc[UR6][R186.64], R24 ;  /* 0x00000018ba007985 */ /* 0x0205e4000c101d06 */
.L_x_3113:
[----:B------:R-:W-:Y:S05]  /*cd80*/  BSYNC B2 ;  /* 0x0000000000027941 */ /* 0x000fea0003800000 */
.L_x_3112:
        /* <DEDUP_REMOVED lines=11> */
.L_x_3029:
        /* <DEDUP_REMOVED lines=29> */
.L_x_3129:
[----:B------:R-:W-:Y:S05]  /*d010*/  BSYNC B0 ;  /* 0x0000000000007941 */ /* 0x000fea0003800000 */
.L_x_3128:
        /* <DEDUP_REMOVED lines=30> */
.L_x_3131:
[----:B------:R-:W-:Y:S05]  /*d200*/  BSYNC B0 ;  /* 0x0000000000007941 */ /* 0x000fea0003800000 */
.L_x_3130:
        /* <DEDUP_REMOVED lines=30> */
.L_x_3133:
[----:B------:R-:W-:Y:S05]  /*d3f0*/  BSYNC B0 ;  /* 0x0000000000007941 */ /* 0x000fea0003800000 */
.L_x_3132:
        /* <DEDUP_REMOVED lines=33> */
.L_x_3063:
[----:B------:R-:W-:Y:S05]  /*d610*/  BSYNC B3 ;  /* 0x0000000000037941 */ /* 0x000fea0003800000 */
.L_x_3028:
        /* <DEDUP_REMOVED lines=91> */
.L_x_3135:
        /* <DEDUP_REMOVED lines=10> */
.L_x_3136:
[----:B------:R-:W-:Y:S05]  /*dc70*/  BSYNC B0 ;  /* 0x0000000000007941 */ /* 0x000fea0003800000 */
.L_x_3134:
[----:B------:R-:W-:Y:S04]  /*dc80*/  IADD3 R14, R14, -0x1, RZ ;  /* 0xffffffff0e0e7810 */ /* 0x000fe80007ffe0ff */
[----:B------:R-:W-:Y:S11]  /*dc90*/  ISETP.GT.AND P0, PT, R14, R90, PT ;  /* 0x0000005a0e00720c */ /* 0x000ff60003f04270 */
[----:B------:R-:W-:Y:S02]  /*dca0*/  @!UPT UIADD3 URZ, URZ, URZ, URZ ;  /* 0x0000003f3f3ff290 */ /* 0x000fe4000fffe03f */
[----:B------:R-:W-:Y:S05]  /*dcb0*/  @P0 BRA `(.L_x_3137) ;  /* 0xffffff50005c0947 */ /* 0x000fea000383ffff */
.L_x_3019:
        /* <DEDUP_REMOVED lines=23> */
[----:B-1----:R-:W-:Y:S02]  /*de30*/  LEA.HI R7, R0, R0, RZ, 0x1 ;  /* 0x0000000000077211 */ /* 0x002fe400078f08ff */
[----:B------:R-:W-:Y:S02]  /*de40*/  IADD3 R4, P1, R4, R170, RZ ;  /* 0x000000aa04047210 */ /* 0x000fe40007f3e0ff */
[----:B------:R-:W-:Y:S02]  /*de50*/  SHF.R.S32.HI R7, RZ, 0x1, R7 ;  /* 0x00000001ff077819 */ /* 0x000fe40000011407 */
[----:B---3--:R-:W-:Y:S01]  /*de60*/  ISETP.NE.AND P4, PT, R2, RZ, PT ;  /* 0x000000ff0200720c */ /* 0x008fe20003f85270 */
[----:B------:R-:W-:Y:S01]  /*de70*/  IMAD.MOV.U32 R172, RZ, RZ, R170 ;  /* 0x000000ffffac7224 */ /* 0x000fe200078e00aa */
[----:B------:R-:W-:Y:S01]  /*de80*/  LEA R64, P2, R170, R176, 0x1 ;  /* 0x000000b0aa407211 */ /* 0x000fe200078408ff */
[----:B------:R-:W-:Y:S01]  /*de90*/  IMAD R21, R164, R7, R62 ;  /* 0x00000007a4157224 */ /* 0x000fe200078e023e */
[----:B------:R-:W-:Y:S01]  /*dea0*/  LEA R5, P0, R174, R170, 0x5 ;  /* 0x000000aaae057211 */ /* 0x000fe200078028ff */
[--C-:B------:R-:W-:Y:S01]  /*deb0*/  IMAD.X R3, R3, 0x1, R173.reuse, P1 ;  /* 0x0000000103037824 */ /* 0x100fe200008e06ad */
[----:B------:R-:W-:Y:S01]  /*dec0*/  LEA.HI.X R65, R170, R177, R173, 0x1, P2 ;  /* 0x000000b1aa417211 */ /* 0x000fe200010f0cad */
[----:B------:R-:W-:Y:S01]  /*ded0*/  IMAD R14, R175, 0x30, RZ ;  /* 0x00000030af0e7824 */ /* 0x000fe200078e02ff */
[C---:B------:R-:W-:Y:S01]  /*dee0*/  LEA.HI.X R15, R174.reuse, R173, R175, 0x5, P0 ;  /* 0x000000adae0f7211 */ /* 0x040fe200000f2caf */
[----:B------:R-:W-:Y:S01]  /*def0*/  IMAD.WIDE.U32 R172, R174, 0x30, R172 ;  /* 0x00000030aeac7825 */ /* 0x000fe200078e00ac */
[----:B------:R-:W-:-:S02]  /*df00*/  LEA R46, P1, R4, R176, 0x1 ;  /* 0x000000b0042e7211 */ /* 0x000fc400078208ff */
[-C--:B------:R-:W-:Y:S01]  /*df10*/  LEA R44, P0, R5, R176.reuse, 0x1 ;  /* 0x000000b0052c7211 */ /* 0x080fe200078008ff */
[----:B------:R-:W-:Y:S01]  /*df20*/  IMAD.IADD R62, R62, 0x1, R21 ;  /* 0x000000013e3e7824 */ /* 0x000fe200078e0215 */
[-C--:B------:R-:W-:Y:S01]  /*df30*/  LEA.HI.X R47, R4, R177.reuse, R3, 0x1, P1 ;  /* 0x000000b1042f7211 */ /* 0x080fe200008f0c03 */
        /* <DEDUP_REMOVED lines=74> */
.L_x_3146:
[----:B------:R-:W-:Y:S05]  /*e3e0*/  BSYNC B0 ;  /* 0x0000000000007941 */ /* 0x000fea0003800000 */
.L_x_3145:
[----:B-----5:R3:W-:Y:S02]  /*e3f0*/  STS.128 [R243], R24 ;  /* 0x00000018f3007388 */ /* 0x0207e40000000c00 */
.L_x_3144:
[----:B------:R-:W-:Y:S05]  /*e400*/  BSYNC B1 ;  /* 0x0000000000017941 */ /* 0x000fea0003800000 */
.L_x_3143:
        /* <DEDUP_REMOVED lines=50> */
.L_x_3150:
[----:B------:R-:W-:Y:S05]  /*e730*/  BSYNC B0 ;  /* 0x0000000000007941 */ /* 0x000fea0003800000 */
.L_x_3149:
[----:B-----5:R1:W-:Y:S02]  /*e740*/  STS.128 [R243+0x2000], R24 ;  /* 0x00200018f3007388 */ /* 0x0203e40000000c00 */
.L_x_3148:
[----:B------:R-:W-:Y:S05]  /*e750*/  BSYNC B1 ;  /* 0x0000000000017941 */ /* 0x000fea0003800000 */
.L_x_3147:
        /* <DEDUP_REMOVED lines=50> */
.L_x_3154:
[----:B------:R-:W-:Y:S05]  /*ea80*/  BSYNC B0 ;  /* 0x0000000000007941 */ /* 0x000fea0003800000 */
.L_x_3153:
[----:B-----5:R3:W-:Y:S02]  /*ea90*/  STS.128 [R243+0x4000], R24 ;  /* 0x00400018f3007388 */ /* 0x0207e40000000c00 */
.L_x_3152:
[----:B------:R-:W-:Y:S05]  /*eaa0*/  BSYNC B1 ;  /* 0x0000000000017941 */ /* 0x000fea0003800000 */
.L_x_3151:
        /* <DEDUP_REMOVED lines=49> */
.L_x_3156:
[----:B------:R-:W-:Y:S05]  /*edc0*/  BSYNC B0 ;  /* 0x0000000000007941 */ /* 0x000fea0003800000 */
.L_x_3155:
[----:B-----5:R3:W-:Y:S02]  /*edd0*/  STS.128 [R243+0x6000], R24 ;  /* 0x00600018f3007388 */ /* 0x0207e40000000c00 */
.L_x_3142:
[----:B------:R-:W-:Y:S05]  /*ede0*/  BSYNC B2 ;  /* 0x0000000000027941 */ /* 0x000fea0003800000 */
.L_x_3141:
        /* <DEDUP_REMOVED lines=63> */
.L_x_3162:
[----:B------:R-:W-:Y:S05]  /*f1e0*/  BSYNC B0 ;  /* 0x0000000000007941 */ /* 0x000fea0003800000 */
.L_x_3161:
[----:B-----5:R3:W-:Y:S02]  /*f1f0*/  STS.128 [R243+0x800], R24 ;  /* 0x00080018f3007388 */ /* 0x0207e40000000c00 */
.L_x_3160:
[----:B------:R-:W-:Y:S05]  /*f200*/  BSYNC B1 ;  /* 0x0000000000017941 */ /* 0x000fea0003800000 */
.L_x_3159:
        /* <DEDUP_REMOVED lines=50> */
.L_x_3166:
[----:B------:R-:W-:Y:S05]  /*f530*/  BSYNC B0 ;  /* 0x0000000000007941 */ /* 0x000fea0003800000 */
.L_x_3165:
[----:B-----5:R3:W-:Y:S02]  /*f540*/  STS.128 [R243+0x2800], R24 ;  /* 0x00280018f3007388 */ /* 0x0207e40000000c00 */
.L_x_3164:
[----:B------:R-:W-:Y:S05]  /*f550*/  BSYNC B1 ;  /* 0x0000000000017941 */ /* 0x000fea0003800000 */
.L_x_3163:
        /* <DEDUP_REMOVED lines=50> */
.L_x_3170:
[----:B------:R-:W-:Y:S05]  /*f880*/  BSYNC B0 ;  /* 0x0000000000007941 */ /* 0x000fea0003800000 */
.L_x_3169:
[----:B-----5:R3:W-:Y:S02]  /*f890*/  STS.128 [R243+0x4800], R24 ;  /* 0x00480018f3007388 */ /* 0x0207e40000000c00 */
.L_x_3168:
[----:B------:R-:W-:Y:S05]  /*f8a0*/  BSYNC B1 ;  /* 0x0000000000017941 */ /* 0x000fea0003800000 */
.L_x_3167:
        /* <DEDUP_REMOVED lines=49> */
.L_x_3172:
[----:B------:R-:W-:Y:S05]  /*fbc0*/  BSYNC B0 ;  /* 0x0000000000007941 */ /* 0x000fea0003800000 */
.L_x_3171:
[----:B-----5:R3:W-:Y:S02]  /*fbd0*/  STS.128 [R243+0x6800], R24 ;  /* 0x00680018f3007388 */ /* 0x0207e40000000c00 */
.L_x_3158:
[----:B------:R-:W-:Y:S05]  /*fbe0*/  BSYNC B2 ;  /* 0x0000000000027941 */ /* 0x000fea0003800000 */
.L_x_3157:
        /* <DEDUP_REMOVED lines=64> */
.L_x_3178:
[----:B------:R-:W-:Y:S05]  /*fff0*/  BSYNC B0 ;  /* 0x0000000000007941 */ /* 0x000fea0003800000 */
.L_x_3177:
[----:B-----5:R3:W-:Y:S02]  /*10000*/  STS.128 [R243+0x1000], R24 ;  /* 0x00100018f3007388 */ /* 0x0207e40000000c00 */
.L_x_3176:
[----:B------:R-:W-:Y:S05]  /*10010*/  BSYNC B1 ;  /* 0x0000000000017941 */ /* 0x000fea0003800000 */
.L_x_3175:
        /* <DEDUP_REMOVED lines=50> */
.L_x_3182:
[----:B------:R-:W-:Y:S05]  /*10340*/  BSYNC B0 ;  /* 0x0000000000007941 */ /* 0x000fea0003800000 */
.L_x_3181:
[----:B-----5:R3:W-:Y:S02]  /*10350*/  STS.128 [R243+0x3000], R24 ;  /* 0x00300018f3007388 */ /* 0x0207e40000000c00 */
.L_x_3180:
[----:B------:R-:W-:Y:S05]  /*10360*/  BSYNC B1 ;  /* 0x0000000000017941 */ /* 0x000fea0003800000 */
.L_x_3179:
        /* <DEDUP_REMOVED lines=50> */
.L_x_3186:
[----:B------:R-:W-:Y:S05]  /*10690*/  BSYNC B0 ;  /* 0x0000000000007941 */ /* 0x000fea0003800000 */
.L_x_3185:
[----:B-----5:R3:W-:Y:S02]  /*106a0*/  STS.128 [R243+0x5000], R24 ;  /* 0x00500018f3007388 */ /* 0x0207e40000000c00 */
.L_x_3184:
[----:B------:R-:W-:Y:S05]  /*106b0*/  BSYNC B1 ;  /* 0x0000000000017941 */ /* 0x000fea0003800000 */
.L_x_3183:
        /* <DEDUP_REMOVED lines=47> */
.L_x_3188:
[----:B------:R-:W-:Y:S05]  /*109b0*/  BSYNC B0 ;  /* 0x0000000000007941 */ /* 0x000fea0003800000 */
.L_x_3187:
[----:B-----5:R1:W-:Y:S02]  /*109c0*/  STS.128 [R243+0x7000], R44 ;  /* 0x0070002cf3007388 */ /* 0x0203e40000000c00 */
.L_x_3174:
[----:B------:R-:W-:Y:S05]  /*109d0*/  BSYNC B2 ;  /* 0x0000000000027941 */ /* 0x000fea0003800000 */
.L_x_3173:
        /* <DEDUP_REMOVED lines=63> */
.L_x_3193:
[----:B------:R-:W-:Y:S05]  /*10dd0*/  BSYNC B0 ;  /* 0x0000000000007941 */ /* 0x000fea0003800000 */
.L_x_3192:
[----:B-----5:R1:W-:Y:S02]  /*10de0*/  STS.128 [R243+0x1800], R20 ;  /* 0x00180014f3007388 */ /* 0x0203e40000000c00 */
.L_x_3191:
[----:B------:R-:W-:Y:S05]  /*10df0*/  BSYNC B1 ;  /* 0x0000000000017941 */ /* 0x000fea0003800000 */
.L_x_3190:
[----:B------:R-:W-:Y:S01]  /*10e00*/  ISETP.GE.AND P0, PT, R13, R6, PT ;  /* 0x000000060d00720c */ /* 0x000fe20003f06270 */
[----:B------:R-:W-:-:S12]  /*10e10*/  BSSY B1, `(.L_x_3194) ;  /* 0x0000033000017945 */ /* 0x000fd80003800000 */
[----:B------:R1:W-:Y:S01]  /*10e20*/  @P0 STS.128 [R243+0x3800], RZ ;  /* 0x003800fff3000388 */ /* 0x0003e20000000c00 */
[----:B------:R-:W-:Y:S05]  /*10e30*/  @P0 BRA `(.L_x_3195) ;  /* 0x0000000000c00947 */ /* 0x000fea0003800000 */
[----:B------:R1:W5:Y:S01]  /*10e40*/  LD.E.128 R16, desc[UR6][R42.64+0x80] ;  /* 0x000080062a107980 */ /* 0x000362000c101d00 */
[----:B------:R-:W-:Y:S01]  /*10e50*/  ISETP.GE.AND P0, PT, R13, R0, PT ;  /* 0x000000000d00720c */ /* 0x000fe20003f06270 */
[----:B------:R-:W-:-:S12]  /*10e60*/  BSSY B0, `(.L_x_3196) ;  /* 0x000002c000007945 */ /* 0x000fd80003800000 */
[----:B------:R-:W-:Y:S05]  /*10e70*/  @P0 BRA `(.L_x_3197) ;  /* 0x0000000000a80947 */ /* 0x000fea0003800000 */
[----:B------:R-:W2:Y:S04]  /*10e80*/  LD.E.64 R2, desc[UR6][R26.64+0x40] ;  /* 0x000040061a027980 */ /* 0x000ea8000c101b00 */
[----:B------:R-:W3:Y:S01]  /*10e90*/  LD.E.64 R4, desc[UR6][R24.64+0x40] ;  /* 0x0000400618047980 */ /* 0x000ee2000c101b00 */
[C---:B-1---5:R-:W-:Y:S01]  /*10ea0*/  IMAD.U32 R23, R19.reuse, 0x10000, RZ ;  /* 0x0001000013177824 */ /* 0x062fe200078e00ff */
        /* <DEDUP_REMOVED lines=39> */
.L_x_3197:
[----:B------:R-:W-:Y:S05]  /*11120*/  BSYNC B0 ;  /* 0x0000000000007941 */ /* 0x000fea0003800000 */
.L_x_3196:
[----:B-----5:R1:W-:Y:S02]  /*11130*/  STS.128 [R243+0x3800], R16 ;  /* 0x00380010f3007388 */ /* 0x0203e40000000c00 */
.L_x_3195:
[----:B------:R-:W-:Y:S05]  /*11140*/  BSYNC B1 ;  /* 0x0000000000017941 */ /* 0x000fea0003800000 */
.L_x_3194:
        /* <DEDUP_REMOVED lines=50> */
.L_x_3201:
[----:B------:R-:W-:Y:S05]  /*11470*/  BSYNC B0 ;  /* 0x0000000000007941 */ /* 0x000fea0003800000 */
.L_x_3200:
[----:B-----5:R1:W-:Y:S02]  /*11480*/  STS.128 [R243+0x5800], R16 ;  /* 0x00580010f3007388 */ /* 0x0203e40000000c00 */
.L_x_3199:
[----:B------:R-:W-:Y:S05]  /*11490*/  BSYNC B1 ;  /* 0x0000000000017941 */ /* 0x000fea0003800000 */
.L_x_3198:
        /* <DEDUP_REMOVED lines=49> */
.L_x_3203:
[----:B------:R-:W-:Y:S05]  /*117b0*/  BSYNC B0 ;  /* 0x0000000000007941 */ /* 0x000fea0003800000 */
.L_x_3202:
[----:B-----5:R1:W-:Y:S01]  /*117c0*/  STS.128 [R243+0x7800], R16 ;  /* 0x00780010f3007388 */ /* 0x0203e20000000c00 */
[----:B------:R-:W-:Y:S05]  /*117d0*/  BRA `(.L_x_3189) ;  /* 0x00000068009c7947 */ /* 0x000fea0003800000 */
.L_x_3140:
        /* <DEDUP_REMOVED lines=93> */
.L_x_3209:
[----:B------:R-:W-:Y:S05]  /*11db0*/  BSYNC B0 ;  /* 0x0000000000007941 */ /* 0x000fea0003800000 */
.L_x_3208:
[----:B-----5:R3:W-:Y:S02]  /*11dc0*/  STS.128 [R243], R32 ;  /* 0x00000020f3007388 */ /* 0x0207e40000000c00 */
.L_x_3207:
[----:B------:R-:W-:Y:S05]  /*11dd0*/  BSYNC B1 ;  /* 0x0000000000017941 */ /* 0x000fea0003800000 */
.L_x_3206:
        /* <DEDUP_REMOVED lines=91> */
.L_x_3213:
[----:B------:R-:W-:Y:S05]  /*12390*/  BSYNC B0 ;  /* 0x0000000000007941 */ /* 0x000fea0003800000 */
.L_x_3212:
[----:B-----5:R1:W-:Y:S02]  /*123a0*/  STS.128 [R243+0x2000], R32 ;  /* 0x00200020f3007388 */ /* 0x0203e40000000c00 */
.L_x_3211:
[----:B------:R-:W-:Y:S05]  /*123b0*/  BSYNC B1 ;  /* 0x0000000000017941 */ /* 0x000fea0003800000 */
.L_x_3210:
        /* <DEDUP_REMOVED lines=91> */
.L_x_3217:
[----:B------:R-:W-:Y:S05]  /*12970*/  BSYNC B0 ;  /* 0x0000000000007941 */ /* 0x000fea0003800000 */
.L_x_3216:
[----:B-----5:R3:W-:Y:S02]  /*12980*/  STS.128 [R243+0x4000], R32 ;  /* 0x00400020f3007388 */ /* 0x0207e40000000c00 */
.L_x_3215:
[----:B------:R-:W-:Y:S05]  /*12990*/  BSYNC B1 ;  /* 0x0000000000017941 */ /* 0x000fea0003800000 */
.L_x_3214:
        /* <DEDUP_REMOVED lines=38> */
[----:B-12---:R-:W-:Y:S02]  /*12c00*/  LOP3.LUT R64, R21, 0xffff0000, RZ, 0xc0, !PT ;  /* 0xffff000015407812 */ /* 0x006fe400078ec0ff */
        /* <DEDUP_REMOVED lines=51> */
.L_x_3219:
[----:B------:R-:W-:Y:S05]  /*12f40*/  BSYNC B0 ;  /* 0x0000000000007941 */ /* 0x000fea0003800000 */
.L_x_3218:
[----:B-----5:R3:W-:Y:S02]  /*12f50*/  STS.128 [R243+0x6000], R32 ;  /* 0x00600020f3007388 */ /* 0x0207e40000000c00 */
.L_x_3205:
[----:B------:R-:W-:Y:S05]  /*12f60*/  BSYNC B2 ;  /* 0x0000000000027941 */ /* 0x000fea0003800000 */
.L_x_3204:
        /* <DEDUP_REMOVED lines=44> */
[----:B--2---:R-:W-:Y:S01]  /*13230*/  IMAD.U32 R64, R26, 0x10000, RZ ;  /* 0x000100001a407824 */ /* 0x004fe200078e00ff */
[C---:B------:R-:W-:Y:S01]  /*13240*/  SHF.L.U32 R24, R25.reuse, 0x10, RZ ;  /* 0x0000001019187819 */ /* 0x040fe200000006ff */
[----:B----4-:R-:W-:Y:S01]  /*13250*/  IMAD.U32 R67, R20, 0x10000, RZ ;  /* 0x0001000014437824 */ /* 0x010fe200078e00ff */
        /* <DEDUP_REMOVED lines=51> */
.L_x_3225:
[----:B------:R-:W-:Y:S05]  /*13590*/  BSYNC B0 ;  /* 0x0000000000007941 */ /* 0x000fea0003800000 */
.L_x_3224:
[----:B-----5:R3:W-:Y:S02]  /*135a0*/  STS.128 [R243+0x800], R32 ;  /* 0x00080020f3007388 */ /* 0x0207e40000000c00 */
.L_x_3223:
[----:B------:R-:W-:Y:S05]  /*135b0*/  BSYNC B1 ;  /* 0x0000000000017941 */ /* 0x000fea0003800000 */
.L_x_3222:
        /* <DEDUP_REMOVED lines=94> */
.L_x_3229:
[----:B------:R-:W-:Y:S05]  /*13ba0*/  BSYNC B0 ;  /* 0x0000000000007941 */ /* 0x000fea0003800000 */
.L_x_3228:
[----:B-----5:R3:W-:Y:S02]  /*13bb0*/  STS.128 [R243+0x2800], R32 ;  /* 0x00280020f3007388 */ /* 0x0207e40000000c00 */
.L_x_3227:
[----:B------:R-:W-:Y:S05]  /*13bc0*/  BSYNC B1 ;  /* 0x0000000000017941 */ /* 0x000fea0003800000 */
.L_x_3226:
        /* <DEDUP_REMOVED lines=94> */
.L_x_3233:
[----:B------:R-:W-:Y:S05]  /*141b0*/  BSYNC B0 ;  /* 0x0000000000007941 */ /* 0x000fea0003800000 */
.L_x_3232:
[----:B-----5:R3:W-:Y:S02]  /*141c0*/  STS.128 [R243+0x4800], R32 ;  /* 0x00480020f3007388 */ /* 0x0207e40000000c00 */
.L_x_3231:
[----:B------:R-:W-:Y:S05]  /*141d0*/  BSYNC B1 ;  /* 0x0000000000017941 */ /* 0x000fea0003800000 */
.L_x_3230:
        /* <DEDUP_REMOVED lines=93> */
.L_x_3235:
[----:B------:R-:W-:Y:S05]  /*147b0*/  BSYNC B0 ;  /* 0x0000000000007941 */ /* 0x000fea0003800000 */
.L_x_3234:
[----:B-----5:R1:W-:Y:S02]  /*147c0*/  STS.128 [R243+0x6800], R20 ;  /* 0x00680014f3007388 */ /* 0x0203e40000000c00 */
.L_x_3221:
[----:B------:R-:W-:Y:S05]  /*147d0*/  BSYNC B2 ;  /* 0x0000000000027941 */ /* 0x000fea0003800000 */
.L_x_3220:
        /* <DEDUP_REMOVED lines=99> */
.L_x_3241:
[----:B------:R-:W-:Y:S05]  /*14e10*/  BSYNC B0 ;  /* 0x0000000000007941 */ /* 0x000fea0003800000 */
.L_x_3240:
[----:B-----5:R3:W-:Y:S02]  /*14e20*/  STS.128 [R243+0x1000], R32 ;  /* 0x00100020f3007388 */ /* 0x0207e40000000c00 */
.L_x_3239:
[----:B------:R-:W-:Y:S05]  /*14e30*/  BSYNC B1 ;  /* 0x0000000000017941 */ /* 0x000fea0003800000 */
.L_x_3238:
        /* <DEDUP_REMOVED lines=94> */
.L_x_3245:
[----:B------:R-:W-:Y:S05]  /*15420*/  BSYNC B0 ;  /* 0x0000000000007941 */ /* 0x000fea0003800000 */
.L_x_3244:
[----:B-----5:R3:W-:Y:S02]  /*15430*/  STS.128 [R243+0x3000], R32 ;  /* 0x00300020f3007388 */ /* 0x0207e40000000c00 */
.L_x_3243:
[----:B------:R-:W-:Y:S05]  /*15440*/  BSYNC B1 ;  /* 0x0000000000017941 */ /* 0x000fea0003800000 */
.L_x_3242:
        /* <DEDUP_REMOVED lines=94> */
.L_x_3249:
[----:B------:R-:W-:Y:S05]  /*15a30*/  BSYNC B0 ;  /* 0x0000000000007941 */ /* 0x000fea0003800000 */
.L_x_3248:
[----:B-----5:R3:W-:Y:S02]  /*15a40*/  STS.128 [R243+0x5000], R32 ;  /* 0x00500020f3007388 */ /* 0x0207e40000000c00 */
.L_x_3247:
[----:B------:R-:W-:Y:S05]  /*15a50*/  BSYNC B1 ;  /* 0x0000000000017941 */ /* 0x000fea0003800000 */
.L_x_3246:
        /* <DEDUP_REMOVED lines=72> */
[----:B------:R-:W-:Y:S01]  /*15ee0*/  SHF.L.U32 R20, R33, 0x10, RZ ;  /* 0x0000001021147819 */ /* 0x000fe200000006ff */
        /* <DEDUP_REMOVED lines=20> */
.L_x_3251:
[----:B------:R-:W-:Y:S05]  /*16030*/  BSYNC B0 ;  /* 0x0000000000007941 */ /* 0x000fea0003800000 */
.L_x_3250:
[----:B-----5:R1:W-:Y:S02]  /*16040*/  STS.128 [R243+0x7000], R24 ;  /* 0x00700018f3007388 */ /* 0x0203e40000000c00 */
.L_x_3237:
[----:B------:R-:W-:Y:S05]  /*16050*/  BSYNC B2 ;  /* 0x0000000000027941 */ /* 0x000fea0003800000 */
.L_x_3236:
        /* <DEDUP_REMOVED lines=29> */
[----:B------:R-:W4:Y:S01]  /*16230*/  LD.E.128 R28, desc[UR6][R28.64] ;  /* 0x000000061c1c7980 */ /* 0x000f22000c101d00 */
[----:B------:R-:W-:Y:S02]  /*16240*/  LEA.HI.X.SX32 R4, R8, R4, 0x1, P1 ;  /* 0x0000000408047211 */ /* 0x000fe400008f0eff */
[----:B---3--:R-:W-:-:S04]  /*16250*/  LEA R32, P1, R5, R36, 0x1 ;  /* 0x0000002405207211 */ /* 0x008fc800078208ff */
[----:B------:R-:W-:-:S06]  /*16260*/  LEA.HI.X R33, R5, R37, R4, 0x1, P1 ;  /* 0x0000002505217211 */ /* 0x000fcc00008f0c04 */
[----:B------:R-:W3:Y:S01]  /*16270*/  LD.E.128 R32, desc[UR6][R32.64] ;  /* 0x0000000620207980 */ /* 0x000ee2000c101d00 */
[C---:B-----5:R-:W-:Y:S01]  /*16280*/  IMAD.U32 R8, R20.reuse, 0x10000, RZ ;  /* 0x0001000014087824 */ /* 0x060fe200078e00ff */
        /* <DEDUP_REMOVED lines=62> */
.L_x_3255:
[----:B------:R-:W-:Y:S05]  /*16670*/  BSYNC B0 ;  /* 0x0000000000007941 */ /* 0x000fea0003800000 */
.L_x_3254:
[----:B-----5:R1:W-:Y:S02]  /*16680*/  STS.128 [R243+0x1800], R20 ;  /* 0x00180014f3007388 */ /* 0x0203e40000000c00 */
.L_x_3253:
[----:B------:R-:W-:Y:S05]  /*16690*/  BSYNC B1 ;  /* 0x0000000000017941 */ /* 0x000fea0003800000 */
.L_x_3252:
        /* <DEDUP_REMOVED lines=95> */
.L_x_3259:
[----:B------:R-:W-:Y:S05]  /*16c90*/  BSYNC B0 ;  /* 0x0000000000007941 */ /* 0x000fea0003800000 */
.L_x_3258:
[----:B-----5:R1:W-:Y:S02]  /*16ca0*/  STS.128 [R243+0x3800], R20 ;  /* 0x00380014f3007388 */ /* 0x0203e40000000c00 */
.L_x_3257:
[----:B------:R-:W-:Y:S05]  /*16cb0*/  BSYNC B1 ;  /* 0x0000000000017941 */ /* 0x000fea0003800000 */
.L_x_3256:
        /* <DEDUP_REMOVED lines=31> */
[C---:B-----5:R-:W-:Y:S02]  /*16eb0*/  SHF.L.U32 R8, R20.reuse, 0x10, RZ ;  /* 0x0000001014087819 */ /* 0x060fe400000006ff */
[----:B------:R-:W-:Y:S01]  /*16ec0*/  LOP3.LUT R5, R20, 0xffff0000, RZ, 0xc0, !PT ;  /* 0xffff000014057812 */ /* 0x000fe200078ec0ff */
[C---:B------:R-:W-:Y:S01]  /*16ed0*/  IMAD.U32 R20, R21.reuse, 0x10000, RZ ;  /* 0x0001000015147824 */ /* 0x040fe200078e00ff */
[----:B------:R-:W-:Y:S02]  /*16ee0*/  LOP3.LUT R4, R21, 0xffff0000, RZ, 0xc0, !PT ;  /* 0xffff000015047812 */ /* 0x000fe400078ec0ff */
[C---:B------:R-:W-:Y:S02]  /*16ef0*/  SHF.L.U32 R18, R22.reuse, 0x10, RZ ;  /* 0x0000001016127819 */ /* 0x040fe400000006ff */
[----:B------:R-:W-:Y:S02]  /*16f00*/  LOP3.LUT R13, R22, 0xffff0000, RZ, 0xc0, !PT ;  /* 0xffff0000160d7812 */ /* 0x000fe400078ec0ff */
[C---:B------:R-:W-:Y:S01]  /*16f10*/  LOP3.LUT R12, R23.reuse, 0xffff0000, RZ, 0xc0, !PT ;  /* 0xffff0000170c7812 */ /* 0x040fe200078ec0ff */
[----:B------:R-:W-:Y:S01]  /*16f20*/  IMAD.U32 R23, R23, 0x10000, RZ ;  /* 0x0001000017177824 */ /* 0x000fe200078e00ff */
[----:B--2---:R-:W-:-:S02]  /*16f30*/  SHF.L.U32 R46, R24, 0x10, RZ ;  /* 0x00000010182e7819 */ /* 0x004fc400000006ff */
[----:B------:R-:W-:Y:S02]  /*16f40*/  LOP3.LUT R61, R25, 0xffff0000, RZ, 0xc0, !PT ;  /* 0xffff0000193d7812 */ /* 0x000fe400078ec0ff */
[----:B------:R-:W-:Y:S02]  /*16f50*/  SHF.L.U32 R47, R26, 0x10, RZ ;  /* 0x000000101a2f7819 */ /* 0x000fe400000006ff */
[C---:B----4-:R-:W-:Y:S01]  /*16f60*/  SHF.L.U32 R22, R28.reuse, 0x10, RZ ;  /* 0x000000101c167819 */ /* 0x050fe200000006ff */
[C---:B------:R-:W-:Y:S01]  /*16f70*/  IMAD.U32 R19, R29.reuse, 0x10000, RZ ;  /* 0x000100001d137824 */ /* 0x040fe200078e00ff */
[----:B------:R-:W-:Y:S02]  /*16f80*/  LOP3.LUT R21, R28, 0xffff0000, RZ, 0xc0, !PT ;  /* 0xffff00001c157812 */ /* 0x000fe400078ec0ff */
[----:B------:R-:W-:Y:S01]  /*16f90*/  LOP3.LUT R45, R29, 0xffff0000, RZ, 0xc0, !PT ;  /* 0xffff00001d2d7812 */ /* 0x000fe200078ec0ff */
[----:B------:R-:W-:Y:S01]  /*16fa0*/  IMAD.U32 R28, R31, 0x10000, RZ ;  /* 0x000100001f1c7824 */ /* 0x000fe200078e00ff */
[----:B------:R-:W-:-:S02]  /*16fb0*/  SHF.L.U32 R44, R30, 0x10, RZ ;  /* 0x000000101e2c7819 */ /* 0x000fc400000006ff */
[----:B------:R-:W-:Y:S02]  /*16fc0*/  LOP3.LUT R29, R30, 0xffff0000, RZ, 0xc0, !PT ;  /* 0xffff00001e1d7812 */ /* 0x000fe400078ec0ff */
[----:B------:R-:W-:Y:S02]  /*16fd0*/  LOP3.LUT R30, R31, 0xffff0000, RZ, 0xc0, !PT ;  /* 0xffff00001f1e7812 */ /* 0x000fe400078ec0ff */
[----:B------:R-:W-:Y:S01]  /*16fe0*/  LOP3.LUT R31, R24, 0xffff0000, RZ, 0xc0, !PT ;  /* 0xffff0000181f7812 */ /* 0x000fe200078ec0ff */
[----:B------:R-:W-:Y:S02]  /*16ff0*/  IMAD.U32 R24, R25, 0x10000, RZ ;  /* 0x0001000019187824 */ /* 0x000fe400078e00ff */
[----:B------:R-:W-:Y:S01]  /*17000*/  @!P0 FADD.FTZ R22, -R22, -RZ ;  /* 0x800000ff16168221 */ /* 0x000fe20000010100 */
[----:B------:R-:W-:Y:S02]  /*17010*/  IMAD.U32 R25, R27, 0x10000, RZ ;  /* 0x000100001b197824 */ /* 0x000fe400078e00ff */
        /* <DEDUP_REMOVED lines=10> */
[----:B---3--:R-:W-:Y:S01]  /*170c0*/  SHF.L.U32 R22, R32, 0x10, RZ ;  /* 0x0000001020167819 */ /* 0x008fe200000006ff */
[----:B------:R-:W-:Y:S01]  /*170d0*/  FMUL.FTZ R24, R24, R19 ;  /* 0x0000001318187220 */ /* 0x000fe20000410000 */
[----:B------:R-:W-:Y:S01]  /*170e0*/  LOP3.LUT R21, R32, 0xffff0000, RZ, 0xc0, !PT ;  /* 0xffff000020157812 */ /* 0x000fe200078ec0ff */
[----:B------:R-:W-:Y:S01]  /*170f0*/  FMUL.FTZ R26, R26, R29 ;  /* 0x0000001d1a1a7220 */ /* 0x000fe20000410000 */
[----:B------:R-:W-:Y:S01]  /*17100*/  FMUL.FTZ R27, R27, R30 ;  /* 0x0000001e1b1b7220 */ /* 0x000fe20000410000 */
[----:B------:R-:W-:Y:S01]  /*17110*/  LOP3.LUT R32, R33, 0xffff0000, RZ, 0xc0, !PT ;  /* 0xffff000021207812 */ /* 0x000fe200078ec0ff */
[----:B------:R-:W-:Y:S01]  /*17120*/  FMUL.FTZ R61, R61, R45 ;  /* 0x0000002d3d3d7220 */ /* 0x000fe20000410000 */
[----:B------:R-:W-:Y:S01]  /*17130*/  @!P0 FADD.FTZ R28, -R28, -RZ ;  /* 0x800000ff1c1c8221 */ /* 0x000fe20000010100 */
[----:B------:R-:W-:Y:S01]  /*17140*/  IMAD.U32 R19, R33, 0x10000, RZ ;  /* 0x0001000021137824 */ /* 0x000fe200078e00ff */
[C---:B------:R-:W-:Y:S01]  /*17150*/  SHF.L.U32 R30, R34.reuse, 0x10, RZ ;  /* 0x00000010221e7819 */ /* 0x040fe200000006ff */
[----:B------:R-:W-:Y:S01]  /*17160*/  FMUL.FTZ R47, R47, R44 ;  /* 0x0000002c2f2f7220 */ /* 0x000fe20000410000 */
[----:B------:R-:W-:Y:S01]  /*17170*/  LOP3.LUT R29, R34, 0xffff0000, RZ, 0xc0, !PT ;  /* 0xffff0000221d7812 */ /* 0x000fe200078ec0ff */
[----:B------:R-:W-:Y:S01]  /*17180*/  FMUL.FTZ R25, R25, R28 ;  /* 0x0000001c19197220 */ /* 0x000fe20000410000 */
[C---:B------:R-:W-:Y:S01]  /*17190*/  LOP3.LUT R34, R35.reuse, 0xffff0000, RZ, 0xc0, !PT ;  /* 0xffff000023227812 */ /* 0x040fe200078ec0ff */
[----:B------:R-:W-:Y:S01]  /*171a0*/  FFMA.FTZ R19, R20, R19, R24 ;  /* 0x0000001314137223 */ /* 0x000fe20000010018 */
[----:B------:R-:W-:Y:S01]  /*171b0*/  FFMA.FTZ R4, R4, R32, R61 ;  /* 0x0000002004047223 */ /* 0x000fe2000001003d */
[----:B------:R-:W-:-:S02]  /*171c0*/  IMAD.U32 R28, R35, 0x10000, RZ ;  /* 0x00010000231c7824 */ /* 0x000fc400078e00ff */
[----:B------:R-:W-:Y:S01]  /*171d0*/  FFMA.FTZ R8, R8, R22, R46 ;  /* 0x0000001608087223 */ /* 0x000fe2000001002e */
[----:B------:R-:W-:Y:S01]  /*171e0*/  FFMA.FTZ R5, R5, R21, R31 ;  /* 0x0000001505057223 */ /* 0x000fe2000001001f */
[----:B------:R-:W-:Y:S01]  /*171f0*/  FFMA.FTZ R18, R18, R30, R47 ;  /* 0x0000001e12127223 */ /* 0x000fe2000001002f */
[----:B------:R-:W-:Y:S01]  /*17200*/  FFMA.FTZ R13, R13, R29, R26 ;  /* 0x0000001d0d0d7223 */ /* 0x000fe2000001001a */
[----:B------:R-:W-:Y:S01]  /*17210*/  FFMA.FTZ R23, R23, R28, R25 ;  /* 0x0000001c17177223 */ /* 0x000fe20000010019 */
[----:B------:R-:W-:Y:S01]  /*17220*/  FFMA.FTZ R12, R12, R34, R27 ;  /* 0x000000220c0c7223 */ /* 0x000fe2000001001b */
[----:B------:R-:W-:Y:S02]  /*17230*/  F2FP.BF16.F32.PACK_AB R4, R4, R19 ;  /* 0x000000130404723e */ /* 0x000fe400000010ff */
[----:B------:R-:W-:Y:S02]  /*17240*/  F2FP.BF16.F32.PACK_AB R5, R5, R8 ;  /* 0x000000080505723e */ /* 0x000fe400000010ff */
[----:B------:R-:W-:Y:S01]  /*17250*/  F2FP.BF16.F32.PACK_AB R13, R13, R18 ;  /* 0x000000120d0d723e */ /* 0x000fe200000010ff */
[----:B------:R-:W-:Y:S01]  /*17260*/  IMAD.MOV.U32 R21, RZ, RZ, R4 ;  /* 0x000000ffff157224 */ /* 0x000fe200078e0004 */
[----:B------:R-:W-:-:S02]  /*17270*/  F2FP.BF16.F32.PACK_AB R23, R12, R23 ;  /* 0x000000170c17723e */ /* 0x000fc400000010ff */
[----:B------:R-:W-:Y:S02]  /*17280*/  MOV R20, R5 ;  /* 0x0000000500147202 */ /* 0x000fe40000000f00 */
[----:B------:R-:W-:Y:S02]  /*17290*/  MOV R22, R13 ;  /* 0x0000000d00167202 */ /* 0x000fe40000000f00 */
.L_x_3263:
[----:B------:R-:W-:Y:S05]  /*172a0*/  BSYNC B0 ;  /* 0x0000000000007941 */ /* 0x000fea0003800000 */
.L_x_3262:
[----:B-----5:R1:W-:Y:S02]  /*172b0*/  STS.128 [R243+0x5800], R20 ;  /* 0x00580014f3007388 */ /* 0x0203e40000000c00 */
.L_x_3261:
[----:B------:R-:W-:Y:S05]  /*172c0*/  BSYNC B1 ;  /* 0x0000000000017941 */ /* 0x000fea0003800000 */
.L_x_3260:
        /* <DEDUP_REMOVED lines=22> */
[----:B------:R2:W3:Y:S03]  /*17430*/  LD.E.128 R24, desc[UR6][R12.64] ;  /* 0x000000060c187980 */ /* 0x0004e6000c101d00 */
        /* <DEDUP_REMOVED lines=11> */
[C---:B--2---:R-:W-:Y:S01]  /*174f0*/  IMAD.U32 R12, R22.reuse, 0x10000, RZ ;  /* 0x00010000160c7824 */ /* 0x044fe200078e00ff */
[C---:B------:R-:W-:Y:S02]  /*17500*/  LOP3.LUT R0, R21.reuse, 0xffff0000, RZ, 0xc0, !PT ;  /* 0xffff000015007812 */ /* 0x040fe400078ec0ff */
[----:B------:R-:W-:Y:S02]  /*17510*/  SHF.L.U32 R20, R21, 0x10, RZ ;  /* 0x0000001015147819 */ /* 0x000fe400000006ff */
[----:B------:R-:W-:Y:S02]  /*17520*/  LOP3.LUT R9, R22, 0xffff0000, RZ, 0xc0, !PT ;  /* 0xffff000016097812 */ /* 0x000fe400078ec0ff */
[----:B------:R-:W-:-:S02]  /*17530*/  LOP3.LUT R8, R23, 0xffff0000, RZ, 0xc0, !PT ;  /* 0xffff000017087812 */ /* 0x000fc400078ec0ff */
[----:B------:R-:W-:Y:S01]  /*17540*/  SHF.L.U32 R23, R23, 0x10, RZ ;  /* 0x0000001017177819 */ /* 0x000fe200000006ff */
[C---:B---3--:R-:W-:Y:S01]  /*17550*/  IMAD.U32 R22, R24.reuse, 0x10000, RZ ;  /* 0x0001000018167824 */ /* 0x048fe200078e00ff */
        /* <DEDUP_REMOVED lines=8> */
[C---:B------:R-:W-:Y:S01]  /*175e0*/  IMAD.U32 R27, R16.reuse, 0x10000, RZ ;  /* 0x00010000101b7824 */ /* 0x040fe200078e00ff */
[----:B------:R-:W-:Y:S01]  /*175f0*/  LOP3.LUT R26, R16, 0xffff0000, RZ, 0xc0, !PT ;  /* 0xffff0000101a7812 */ /* 0x000fe200078ec0ff */
[----:B------:R-:W-:Y:S01]  /*17600*/  @!P0 FADD.FTZ R31, -R31, -RZ ;  /* 0x800000ff1f1f8221 */ /* 0x000fe20000010100 */
[----:B------:R-:W-:Y:S01]  /*17610*/  SHF.L.U32 R16, R17, 0x10, RZ ;  /* 0x0000001011107819 */ /* 0x000fe200000006ff */
        /* <DEDUP_REMOVED lines=9> */
[----:B------:R-:W-:Y:S01]  /*176b0*/  FMUL.FTZ R13, R13, R16 ;  /* 0x000000100d0d7220 */ /* 0x000fe20000410000 */
[----:B------:R-:W-:Y:S01]  /*176c0*/  @!P0 FADD.FTZ R18, -R18, -RZ ;  /* 0x800000ff12128221 */ /* 0x000fe20000010100 */
[----:B------:R-:W-:Y:S01]  /*176d0*/  LOP3.LUT R16, R4, 0xffff0000, RZ, 0xc0, !PT ;  /* 0xffff000004107812 */ /* 0x000fe200078ec0ff */
[----:B------:R-:W-:Y:S01]  /*176e0*/  @!P0 FADD.FTZ R19, -R19, -RZ ;  /* 0x800000ff13138221 */ /* 0x000fe20000010100 */
[----:B------:R-:W-:Y:S01]  /*176f0*/  FMUL.FTZ R24, R24, R17 ;  /* 0x0000001118187220 */ /* 0x000fe20000410000 */
[----:B------:R-:W-:Y:S01]  /*17700*/  FMUL.FTZ R25, R25, R18 ;  /* 0x0000001219197220 */ /* 0x000fe20000410000 */
[----:B------:R-:W-:-:S02]  /*17710*/  IMAD.U32 R17, R4, 0x10000, RZ ;  /* 0x0001000004117824 */ /* 0x000fc400078e00ff */
[----:B------:R-:W-:Y:S01]  /*17720*/  FMUL.FTZ R30, R30, R19 ;  /* 0x000000131e1e7220 */ /* 0x000fe20000410000 */
[C---:B------:R-:W-:Y:S01]  /*17730*/  SHF.L.U32 R4, R5.reuse, 0x10, RZ ;  /* 0x0000001005047819 */ /* 0x040fe200000006ff */
        /* <DEDUP_REMOVED lines=25> */
.L_x_3265:
[----:B------:R-:W-:Y:S05]  /*178d0*/  BSYNC B0 ;  /* 0x0000000000007941 */ /* 0x000fea0003800000 */
.L_x_3264:
[----:B-----5:R1:W-:Y:S01]  /*178e0*/  STS.128 [R243+0x7800], R20 ;  /* 0x00780014f3007388 */ /* 0x0203e20000000c00 */
[----:B------:R-:W-:Y:S05]  /*178f0*/  BRA `(.L_x_3189) ;  /* 0x0000000800547947 */ /* 0x000fea0003800000 */
.L_x_3139:
        /* <DEDUP_REMOVED lines=42> */
.L_x_3267:
[----:B------:R-:W-:Y:S05]  /*17ba0*/  BSYNC B0 ;  /* 0x0000000000007941 */ /* 0x000fea0003800000 */
.L_x_3266:
        /* <DEDUP_REMOVED lines=35> */
.L_x_3269:
[----:B------:R-:W-:Y:S05]  /*17de0*/  BSYNC B0 ;  /* 0x0000000000007941 */ /* 0x000fea0003800000 */
.L_x_3268:
[----:B------:R-:W-:Y:S04]  /*17df0*/  BSSY B0, `(.L_x_3270) ;  /* 0x0000022000007945 */ /* 0x000fe80003800000 */
[----:B------:R-:W-:Y:S05]  /*17e00*/  @P5 BRA `(.L_x_3271) ;  /* 0x0000000000805947 */ /* 0x000fea0003800000 */
[----:B------:R-:W-:Y:S02]  /*17e10*/  ISETP.GE.AND P5, PT, R18, R63, PT ;  /* 0x0000003f1200720c */ /* 0x000fe40003fa6270 */
[----:B----4-:R-:W-:-:S04]  /*17e20*/  LEA R2, P3, R174, R170, 0x5 ;  /* 0x000000aaae027211 */ /* 0x010fc800078628ff */
[----:B------:R-:W-:Y:S02]  /*17e30*/  LEA.HI.X R0, R174, R173, R175, 0x5, P3 ;  /* 0x000000adae007211 */ /* 0x000fe400018f2caf */
[----:B-123--:R-:W-:-:S04]  /*17e40*/  @!P0 LEA R6, P4, R2, R176, 0x1 ;  /* 0x000000b002068211 */ /* 0x00efc800078808ff */
        /* <DEDUP_REMOVED lines=28> */
.L_x_3271:
[----:B------:R-:W-:Y:S05]  /*18010*/  BSYNC B0 ;  /* 0x0000000000007941 */ /* 0x000fea0003800000 */
.L_x_3270:
[----:B------:R-:W-:Y:S05]  /*18020*/  @P6 BRA `(.L_x_3189) ;  /* 0x0000000000886947 */ /* 0x000fea0003800000 */
[----:B------:R-:W-:Y:S01]  /*18030*/  ISETP.GE.AND P5, PT, R18, R63, PT ;  /* 0x0000003f1200720c */ /* 0x000fe20003fa6270 */
[----:B------:R-:W-:Y:S02]  /*18040*/  IMAD.MOV.U32 R171, RZ, RZ, R173 ;  /* 0x000000ffffab7224 */ /* 0x000fe400078e00ad */
[----:B------:R-:W-:Y:S02]  /*18050*/  IMAD R0, R175, 0x30, RZ ;  /* 0x00000030af007824 */ /* 0x000fe400078e02ff */
[----:B------:R-:W-:-:S04]  /*18060*/  IMAD.WIDE.U32 R174, R174, 0x30, R170 ;  /* 0x00000030aeae7825 */ /* 0x000fc800078e00aa */
[----:B------:R-:W-:Y:S01]  /*18070*/  IMAD.IADD R0, R0, 0x1, R175 ;  /* 0x0000000100007824 */ /* 0x000fe200078e02af */
[CC--:B-1----:R-:W-:Y:S02]  /*18080*/  @!P0 LEA R4, P4, R174.reuse, R176.reuse, 0x1 ;  /* 0x000000b0ae048211 */ /* 0x0c2fe400078808ff */
[CC--:B----4-:R-:W-:Y:S01]  /*18090*/  @!P2 LEA R2, P3, R174.reuse, R176.reuse, 0x1 ;  /* 0x000000b0ae02a211 */ /* 0x0d0fe200078608ff */
[----:B------:R1:W-:Y:S01]  /*180a0*/  @P5 STS.128 [R243+0x1800], RZ ;  /* 0x001800fff3005388 */ /* 0x0003e20000000c00 */
[C---:B--23--:R-:W-:Y:S02]  /*180b0*/  @!P5 LEA R6, P6, R174.reuse, R176, 0x1 ;  /* 0x000000b0ae06d211 */ /* 0x04cfe400078c08ff */
        /* <DEDUP_REMOVED lines=25> */
.L_x_3189:
[----:B------:R-:W-:Y:S05]  /*18250*/  BSYNC B3 ;  /* 0x0000000000037941 */ /* 0x000fea0003800000 */
.L_x_3138:
[----:B------:R-:W-:Y:S01]  /*18260*/  VIADD R246, R166, 0xffffffff ;  /* 0xffffffffa6f67836 */ /* 0x000fe20000000000 */
[----:B------:R-:W-:Y:S01]  /*18270*/  BSSY B0, `(.L_x_3272) ;  /* 0x0000028000007945 */ /* 0x000fe20003800000 */
[----:B------:R-:W-:Y:S02]  /*18280*/  LOP3.LUT R247, R60, 0xff, RZ, 0xc0, !PT ;  /* 0x000000ff3cf77812 */ /* 0x000fe400078ec0ff */
[----:B-1-3--:R-:W-:-:S04]  /*18290*/  IMAD.SHL.U32 R8, R246, 0x40, RZ ;  /* 0x00000040f6087824 */ /* 0x00afc800078e00ff */
[----:B------:R-:W-:-:S05]  /*182a0*/  IMAD.IADD R0, R52, 0x1, -R8 ;  /* 0x0000000134007824 */ /* 0x000fca00078e0a08 */
[-C--:B------:R-:W-:Y:S02]  /*182b0*/  ISETP.GE.AND P1, PT, R164, R0.reuse, PT ;  /* 0x00000000a400720c */ /* 0x080fe40003f26270 */
[-C--:B------:R-:W-:Y:S02]  /*182c0*/  ISETP.GE.AND P5, PT, R14, R0.reuse, PT ;  /* 0x000000000e00720c */ /* 0x080fe40003fa6270 */
[-C--:B------:R-:W-:Y:S02]  /*182d0*/  ISETP.GE.AND P4, PT, R15, R0.reuse, PT ;  /* 0x000000000f00720c */ /* 0x080fe40003f86270 */
[----:B------:R-:W-:-:S07]  /*182e0*/  ISETP.GE.AND P0, PT, R38, R0, PT ;  /* 0x000000002600720c */ /* 0x000fce0003f06270 */
[----:B------:R-:W-:Y:S06]  /*182f0*/  @P1 BRA `(.L_x_3273) ;  /* 0x00000000007c1947 */ /* 0x000fec0003800000 */
[C---:B----4-:R-:W-:Y:S02]  /*18300*/  LOP3.LUT R2, R247.reuse, 0x1, RZ, 0xc0, !PT ;  /* 0x00000001f7027812 */ /* 0x050fe400078ec0ff */
[----:B------:R-:W-:Y:S02]  /*18310*/  R2P PR, R247, 0xe ;  /* 0x0000000ef7007804 */ /* 0x000fe40000000000 */
[----:B------:R-:W-:-:S11]  /*18320*/  ISETP.NE.U32.AND P6, PT, R2, 0x1, PT ;  /* 0x000000010200780c */ /* 0x000fd60003fc5070 */
[----:B--2--5:R-:W-:Y:S01]  /*18330*/  @P1 IMAD.MOV.U32 R6, RZ, RZ, R236 ;  /* 0x000000ffff061224 */ /* 0x024fe200078e00ec */
[-C--:B------:R-:W-:Y:S01]  /*18340*/  @P2 MOV R4, R236.reuse ;  /* 0x000000ec00042202 */ /* 0x080fe20000000f00 */
        /* <DEDUP_REMOVED lines=26> */
.L_x_3273:
[----:B------:R-:W-:Y:S05]  /*184f0*/  BSYNC B0 ;  /* 0x0000000000007941 */ /* 0x000fea0003800000 */
.L_x_3272:
[----:B------:R-:W-:Y:S04]  /*18500*/  BSSY B0, `(.L_x_3274) ;  /* 0x0000025000007945 */ /* 0x000fe80003800000 */
[----:B------:R-:W-:Y:S05]  /*18510*/  @P5 BRA `(.L_x_3275) ;  /* 0x00000000008c5947 */ /* 0x000fea0003800000 */
[C---:B---34-:R-:W-:Y:S02]  /*18520*/  LOP3.LUT R2, R247.reuse, 0x1, RZ, 0xc0, !PT ;  /* 0x00000001f7027812 */ /* 0x058fe400078ec0ff */
[C---:B------:R-:W-:Y:S02]  /*18530*/  LOP3.LUT P5, RZ, R247.reuse, 0x2, RZ, 0xc0, !PT ;  /* 0x00000002f7ff7812 */ /* 0x040fe400078ac0ff */
[----:B------:R-:W-:Y:S02]  /*18540*/  ISETP.NE.U32.AND P6, PT, R2, 0x1, PT ;  /* 0x000000010200780c */ /* 0x000fe40003fc5070 */
[----:B------:R-:W-:Y:S02]  /*18550*/  LOP3.LUT P3, RZ, R247, 0x4, RZ, 0xc0, !PT ;  /* 0x00000004f7ff7812 */ /* 0x000fe4000786c0ff */
[----:B------:R-:W-:-:S05]  /*18560*/  IADD3 R3, P1, R233, R160, RZ ;  /* 0x000000a0e9037210 */ /* 0x000fca0007f3e0ff */
[----:B------:R-:W-:Y:S02]  /*18570*/  IMAD.X R2, R234, 0x1, R163, P1 ;  /* 0x00000001ea027824 */ /* 0x000fe400008e06a3 */
[----:B------:R-:W-:Y:S02]  /*18580*/  @P5 LEA R12, P1, R3, R168, 0x1 ;  /* 0x000000a8030c5211 */ /* 0x000fe400078208ff */
[----:B-----5:R-:W-:Y:S02]  /*18590*/  @!P6 LEA R16, P2, R233, R236, 0x1 ;  /* 0x000000ece910e211 */ /* 0x020fe400078408ff */
[----:B------:R-:W-:Y:S02]  /*185a0*/  @P5 LEA.HI.X R13, R3, R169, R2, 0x1, P1 ;  /* 0x000000a9030d5211 */ /* 0x000fe400008f0c02 */
[----:B------:R-:W-:Y:S02]  /*185b0*/  @!P6 LEA.HI.X R17, R233, R235, R234, 0x1, P2 ;  /* 0x000000ebe911e211 */ /* 0x000fe400010f0cea */
[----:B------:R-:W-:-:S02]  /*185c0*/  LOP3.LUT P2, RZ, R247, 0x8, RZ, 0xc0, !PT ;  /* 0x00000008f7ff7812 */ /* 0x000fc4000784c0ff */
[CC--:B--2---:R-:W-:Y:S01]  /*185d0*/  @P3 LEA R6, P1, R3.reuse, R168.reuse, 0x1 ;  /* 0x000000a803063211 */ /* 0x0c4fe200078208ff */
        /* <DEDUP_REMOVED lines=23> */
.L_x_3275:
[----:B------:R-:W-:Y:S05]  /*18750*/  BSYNC B0 ;  /* 0x0000000000007941 */ /* 0x000fea0003800000 */
.L_x_3274:
[----:B------:R-:W-:Y:S04]  /*18760*/  BSSY B0, `(.L_x_3276) ;  /* 0x0000027000007945 */ /* 0x000fe80003800000 */
[----:B------:R-:W-:Y:S05]  /*18770*/  @P4 BRA `(.L_x_3277) ;  /* 0x0000000000944947 */ /* 0x000fea0003800000 */
[C---:B---34-:R-:W-:Y:S02]  /*18780*/  LOP3.LUT R2, R247.reuse, 0x1, RZ, 0xc0, !PT ;  /* 0x00000001f7027812 */ /* 0x058fe400078ec0ff */
[C---:B------:R-:W-:Y:S02]  /*18790*/  LOP3.LUT P5, RZ, R247.reuse, 0x2, RZ, 0xc0, !PT ;  /* 0x00000002f7ff7812 */ /* 0x040fe400078ac0ff */
[----:B------:R-:W-:Y:S01]  /*187a0*/  ISETP.NE.U32.AND P6, PT, R2, 0x1, PT ;  /* 0x000000010200780c */ /* 0x000fe20003fc5070 */
[C---:B------:R-:W-:Y:S01]  /*187b0*/  IMAD.SHL.U32 R2, R50.reuse, 0x20, RZ ;  /* 0x0000002032027824 */ /* 0x040fe200078e00ff */
[C---:B------:R-:W-:Y:S02]  /*187c0*/  LOP3.LUT P4, RZ, R247.reuse, 0x4, RZ, 0xc0, !PT ;  /* 0x00000004f7ff7812 */ /* 0x040fe4000788c0ff */
[----:B------:R-:W-:Y:S02]  /*187d0*/  LOP3.LUT P2, RZ, R247, 0x8, RZ, 0xc0, !PT ;  /* 0x00000008f7ff7812 */ /* 0x000fe4000784c0ff */
[----:B------:R-:W-:-:S02]  /*187e0*/  SHF.L.U64.HI R3, R50, 0x5, R51 ;  /* 0x0000000532037819 */ /* 0x000fc40000010233 */
[----:B-1----:R-:W-:-:S05]  /*187f0*/  LEA R4, P1, R50, R160, 0x5 ;  /* 0x000000a032047211 */ /* 0x002fca00078228ff */
[----:B--2--5:R-:W-:-:S04]  /*18800*/  @!P6 LEA R6, P3, R2, R236, 0x1 ;  /* 0x000000ec0206e211 */ /* 0x024fc800078608ff */
        /* <DEDUP_REMOVED lines=28> */
.L_x_3277:
[----:B------:R-:W-:Y:S05]  /*189d0*/  BSYNC B0 ;  /* 0x0000000000007941 */ /* 0x000fea0003800000 */
.L_x_3276:
[----:B------:R-:W-:Y:S04]  /*189e0*/  BSSY B0, `(.L_x_3278) ;  /* 0x000002a000007945 */ /* 0x000fe80003800000 */
[----:B------:R-:W-:Y:S05]  /*189f0*/  @P0 BRA `(.L_x_3279) ;  /* 0x0000000000a00947 */ /* 0x000fea0003800000 */
[C---:B---34-:R-:W-:Y:S01]  /*18a00*/  LOP3.LUT R2, R247.reuse, 0x1, RZ, 0xc0, !PT ;  /* 0x00000001f7027812 */ /* 0x058fe200078ec0ff */
        /* <DEDUP_REMOVED lines=8> */
[CC--:B-1----:R-:W-:Y:S02]  /*18a90*/  @P4 LEA R12, P6, R162.reuse, R168.reuse, 0x1 ;  /* 0x000000a8a20c4211 */ /* 0x0c2fe400078c08ff */
[----:B------:R-:W-:Y:S02]  /*18aa0*/  @!P5 IMAD.MOV.U32 R4, RZ, RZ, R236 ;  /* 0x000000ffff04d224 */ /* 0x000fe400078e00ec */
[----:B------:R-:W-:Y:S01]  /*18ab0*/  @!P5 IMAD.MOV.U32 R5, RZ, RZ, R235 ;  /* 0x000000ffff05d224 */ /* 0x000fe200078e00eb */
[CC--:B--2--5:R-:W-:Y:S01]  /*18ac0*/  @P3 LEA R6, P2, R162.reuse, R168.reuse, 0x1 ;  /* 0x000000a8a2063211 */ /* 0x0e4fe200078408ff */
[----:B------:R-:W-:Y:S01]  /*18ad0*/  @!P5 IMAD R51, R51, 0x60, RZ ;  /* 0x000000603333d824 */ /* 0x000fe200078e02ff */
[----:B------:R-:W-:Y:S01]  /*18ae0*/  @P1 LEA R16, P0, R162, R168, 0x1 ;  /* 0x000000a8a2101211 */ /* 0x000fe200078008ff */
[----:B------:R-:W-:Y:S01]  /*18af0*/  @!P5 IMAD.WIDE.U32 R4, R50, 0x60, R4 ;  /* 0x000000603204d825 */ /* 0x000fe200078e0004 */
[CCC-:B------:R-:W-:Y:S02]  /*18b00*/  @P4 LEA.HI.X R13, R162.reuse, R169.reuse, R2.reuse, 0x1, P6 ;  /* 0x000000a9a20d4211 */ /* 0x1c0fe400030f0c02 */
[CCC-:B------:R-:W-:Y:S01]  /*18b10*/  @P3 LEA.HI.X R7, R162.reuse, R169.reuse, R2.reuse, 0x1, P2 ;  /* 0x000000a9a2073211 */ /* 0x1c0fe200010f0c02 */
        /* <DEDUP_REMOVED lines=22> */
.L_x_3279:
[----:B------:R-:W-:Y:S05]  /*18c80*/  BSYNC B0 ;  /* 0x0000000000007941 */ /* 0x000fea0003800000 */
.L_x_3278:
[----:B-1---5:R-:W4:Y:S04]  /*18c90*/  LD.E.64 R16, desc[UR6][R10.64+0x1c0] ;  /* 0x0001c0060a107980 */ /* 0x022f28000c101b00 */
[----:B--23--:R-:W2:Y:S01]  /*18ca0*/  LD.E.64 R6, desc[UR6][R10.64+0x1b8] ;  /* 0x0001b8060a067980 */ /* 0x00cea2000c101b00 */
[----:B------:R-:W-:Y:S01]  /*18cb0*/  IMAD.SHL.U32 R4, R57, 0x40, RZ ;  /* 0x0000004039047824 */ /* 0x000fe200078e00ff */
[CC--:B------:R-:W-:Y:S01]  /*18cc0*/  ISETP.GE.AND P1, PT, R164.reuse, R0.reuse, PT ;  /* 0x00000000a400720c */ /* 0x0c0fe20003f26270 */
[----:B------:R-:W-:Y:S01]  /*18cd0*/  IMAD.MOV.U32 R158, RZ, RZ, R238 ;  /* 0x000000ffff9e7224 */ /* 0x000fe200078e00ee */
[----:B------:R-:W0:Y:S01]  /*18ce0*/  LDGDEPBAR ;  /* 0x00000000000079af */ /* 0x000e220000000000 */
[----:B----4-:R-:W-:Y:S01]  /*18cf0*/  IMAD.SHL.U32 R3, R164, 0x8, RZ ;  /* 0x00000008a4037824 */ /* 0x010fe200078e00ff */
[----:B------:R-:W-:Y:S01]  /*18d00*/  LOP3.LUT R4, R4, 0x1c0, RZ, 0xc0, !PT ;  /* 0x000001c004047812 */ /* 0x000fe200078ec0ff */
[----:B------:R-:W-:Y:S01]  /*18d10*/  IMAD R230, R55, 0x400, R41 ;  /* 0x0000040037e67824 */ /* 0x000fe200078e0229 */
[----:B------:R1:W5:Y:S01]  /*18d20*/  LD.E R9, desc[UR6][R10.64+0xd8] ;  /* 0x0000d8060a097980 */ /* 0x000362000c101900 */
[----:B------:R-:W-:-:S02]  /*18d30*/  ISETP.GE.AND P6, PT, R14, R0, PT ;  /* 0x000000000e00720c */ /* 0x000fc40003fc6270 */
[----:B------:R-:W-:Y:S02]  /*18d40*/  LOP3.LUT R3, R4, 0x8, R3, 0xf8, !PT ;  /* 0x0000000804037812 */ /* 0x000fe400078ef803 */
[----:B------:R-:W-:Y:S02]  /*18d50*/  SHF.R.U32.HI R4, RZ, 0x3, R4 ;  /* 0x00000003ff047819 */ /* 0x000fe40000011604 */
[----:B------:R-:W-:Y:S02]  /*18d60*/  ISETP.GE.AND P4, PT, R15, R0, PT ;  /* 0x000000000f00720c */ /* 0x000fe40003f86270 */
[----:B------:R-:W-:-:S05]  /*18d70*/  LOP3.LUT R3, R3, R4, RZ, 0x3c, !PT ;  /* 0x0000000403037212 */ /* 0x000fca00078e3cff */
[----:B------:R-:W-:Y:S01]  /*18d80*/  IMAD R229, R58, 0x200, R3 ;  /* 0x000002003ae57824 */ /* 0x000fe200078e0203 */
[----:B------:R-:W-:Y:S01]  /*18d90*/  BSSY B0, `(.L_x_3280) ;  /* 0x0000032000007945 */ /* 0x000fe20003800000 */
[----:B------:R-:W-:-:S03]  /*18da0*/  LEA R230, R230, UR4, 0x1 ;  /* 0x00000004e6e67c11 */ /* 0x000fc6000f8e08ff */
[----:B------:R-:W-:Y:S01]  /*18db0*/  LEA R229, R229, UR4, 0x1 ;  /* 0x00000004e5e57c11 */ /* 0x000fe2000f8e08ff */
[----:B------:R-:W-:Y:S02]  /*18dc0*/  IMAD R2, R17, R239, RZ ;  /* 0x000000ef11027224 */ /* 0x000fe400078e02ff */
[----:B------:R-:W-:-:S04]  /*18dd0*/  IMAD.WIDE.U32 R12, R239, R16, R158 ;  /* 0x00000010ef0c7225 */ /* 0x000fc800078e009e */
[----:B------:R-:W-:Y:S01]  /*18de0*/  IMAD R2, R16, R59, R2 ;  /* 0x0000003b10027224 */ /* 0x000fe200078e0202 */
[----:B--2---:R-:W-:-:S03]  /*18df0*/  LEA R6, P0, R12, R6, 0x2 ;  /* 0x000000060c067211 */ /* 0x004fc600078010ff */
[----:B------:R-:W-:-:S05]  /*18e00*/  IMAD.IADD R2, R13, 0x1, R2 ;  /* 0x000000010d027824 */ /* 0x000fca00078e0202 */
[----:B------:R-:W-:Y:S02]  /*18e10*/  LEA.HI.X R7, R12, R7, R2, 0x2, P0 ;  /* 0x000000070c077211 */ /* 0x000fe400000f1402 */
[----:B------:R1:W5:Y:S01]  /*18e20*/  LD.E R2, desc[UR6][R10.64+0x188] ;  /* 0x000188060a027980 */ /* 0x000362000c101900 */
[----:B------:R-:W-:-:S03]  /*18e30*/  ISETP.GE.AND P0, PT, R38, R0, PT ;  /* 0x000000002600720c */ /* 0x000fc60003f06270 */
[----:B------:R1:W5:Y:S01]  /*18e40*/  LD.E R3, desc[UR6][R6.64] ;  /* 0x0000000606037980 */ /* 0x000362000c101900 */
        /* <DEDUP_REMOVED lines=11> */
[-C--:B-1----:R-:W-:Y:S01]  /*18f00*/  @P2 MOV R6, R185.reuse ;  /* 0x000000b900062202 */ /* 0x082fe20000000f00 */
        /* <DEDUP_REMOVED lines=26> */
.L_x_3281:
[----:B------:R-:W-:Y:S05]  /*190b0*/  BSYNC B0 ;  /* 0x0000000000007941 */ /* 0x000fea0003800000 */
.L_x_3280:
        /* <DEDUP_REMOVED lines=11> */
[----:B------:R-:W-:-:S04]  /*19170*/  @!P6 LEA R14, P1, R231, R185, 0x1 ;  /* 0x000000b9e70ee211 */ /* 0x000fc800078208ff */
[C---:B------:R-:W-:Y:S02]  /*19180*/  @!P6 LEA.HI.X R15, R231.reuse, R184, R232, 0x1, P1 ;  /* 0x000000b8e70fe211 */ /* 0x040fe400008f0ce8 */
[----:B--2---:R-:W-:-:S03]  /*19190*/  @P5 LEA R12, P1, R231, R185, 0x1 ;  /* 0x000000b9e70c5211 */ /* 0x004fc600078208ff */
[----:B------:R-:W-:Y:S01]  /*191a0*/  @!PT LDS RZ, [RZ] ;  /* 0x00000000fffff984 */ /* 0x000fe20000000800 */
[----:B------:R-:W-:Y:S01]  /*191b0*/  @!PT LDS RZ, [RZ] ;  /* 0x00000000fffff984 */ /* 0x000fe20000000800 */
[----:B------:R-:W-:Y:S01]  /*191c0*/  @!PT LDS RZ, [RZ] ;  /* 0x00000000fffff984 */ /* 0x000fe20000000800 */
[----:B------:R4:W-:Y:S01]  /*191d0*/  @!P6 LDGSTS.E.BYPASS.LTC128B.128 [R243+0x10800], desc[UR6][R14.64] ;  /* 0x108000000ef3efae */ /* 0x0009e2000b901d46 */
[CCC-:B------:R-:W-:Y:S02]  /*191e0*/  @P5 LEA.HI.X R13, R231.reuse, R184.reuse, R232.reuse, 0x1, P1 ;  /* 0x000000b8e70d5211 */ /* 0x1c0fe400008f0ce8 */
[CC--:B-1----:R-:W-:Y:S01]  /*191f0*/  @P3 LEA R6, P1, R231.reuse, R185.reuse, 0x1 ;  /* 0x000000b9e7063211 */ /* 0x0c2fe200078208ff */
        /* <DEDUP_REMOVED lines=19> */
.L_x_3283:
[----:B------:R-:W-:Y:S05]  /*19330*/  BSYNC B0 ;  /* 0x0000000000007941 */ /* 0x000fea0003800000 */
.L_x_3282:
        /* <DEDUP_REMOVED lines=12> */
[----:B--2-4-:R-:W-:-:S05]  /*19400*/  SHF.L.U64.HI R4, R48, 0x5, R49 ;  /* 0x0000000530047819 */ /* 0x014fca0000010231 */
[CC--:B------:R-:W-:Y:S02]  /*19410*/  @P5 LEA R14, P1, R0.reuse, R185.reuse, 0x1 ;  /* 0x000000b9000e5211 */ /* 0x0c0fe400078208ff */
[CC--:B------:R-:W-:Y:S02]  /*19420*/  @!P6 LEA R16, P3, R0.reuse, R185.reuse, 0x1 ;  /* 0x000000b90010e211 */ /* 0x0c0fe400078608ff */
[CCC-:B------:R-:W-:Y:S02]  /*19430*/  @P5 LEA.HI.X R15, R0.reuse, R184.reuse, R4.reuse, 0x1, P1 ;  /* 0x000000b8000f5211 */ /* 0x1c0fe400008f0c04 */
[CCC-:B------:R-:W-:Y:S02]  /*19440*/  @!P6 LEA.HI.X R17, R0.reuse, R184.reuse, R4.reuse, 0x1, P3 ;  /* 0x000000b80011e211 */ /* 0x1c0fe400018f0c04 */
[CC--:B------:R-:W-:Y:S02]  /*19450*/  @P4 LEA R12, P3, R0.reuse, R185.reuse, 0x1 ;  /* 0x000000b9000c4211 */ /* 0x0c0fe400078608ff */
[C---:B-1----:R-:W-:Y:S01]  /*19460*/  @P2 LEA R6, P1, R0.reuse, R185, 0x1 ;  /* 0x000000b900062211 */ /* 0x042fe200078208ff */
        /* <DEDUP_REMOVED lines=22> */
.L_x_3285:
[----:B------:R-:W-:Y:S05]  /*195d0*/  BSYNC B0 ;  /* 0x0000000000007941 */ /* 0x000fea0003800000 */
.L_x_3284:
        /* <DEDUP_REMOVED lines=9> */
[----:B-12-4-:R-:W-:Y:S01]  /*19670*/  @P1 MOV R12, R185 ;  /* 0x000000b9000c1202 */ /* 0x016fe20000000f00 */
[--C-:B------:R-:W-:Y:S01]  /*19680*/  @P2 IMAD.MOV.U32 R6, RZ, RZ, R185.reuse ;  /* 0x000000ffff062224 */ /* 0x100fe200078e00b9 */
        /* <DEDUP_REMOVED lines=42> */
.L_x_3287:
[----:B------:R-:W-:Y:S05]  /*19930*/  BSYNC B0 ;  /* 0x0000000000007941 */ /* 0x000fea0003800000 */
.L_x_3286:
[----:B-12-4-:R-:W-:Y:S01]  /*19940*/  LDSM.16.M88.4 R12, [R230] ;  /* 0x00000000e60c783b */ /* 0x016fe20000000200 */
[----:B------:R-:W-:Y:S01]  /*19950*/  R2P PR, R57, 0x6 ;  /* 0x0000000639007804 */ /* 0x000fe20000000000 */
[C---:B------:R-:W-:Y:S01]  /*19960*/  VIADD R0, R229.reuse, 0x8000 ;  /* 0x00008000e5007836 */ /* 0x040fe20000000000 */
[----:B-----5:R-:W1:Y:S01]  /*19970*/  MUFU.RCP R9, R9 ;  /* 0x0000000900097308 */ /* 0x020e620000001000 */
[----:B------:R-:W2:Y:S01]  /*19980*/  LDSM.16.M88.4 R44, [R229+0x8000] ;  /* 0x00800000e52c783b */ /* 0x000ea20000000200 */
[----:B------:R-:W-:Y:S01]  /*19990*/  VIADD R227, R229, 0x8020 ;  /* 0x00008020e5e37836 */ /* 0x000fe20000000000 */
[----:B------:R-:W-:Y:S01]  /*199a0*/  BSSY B1, `(.L_x_3288) ;  /* 0x0000233000017945 */ /* 0x000fe20003800000 */
[--C-:B------:R-:W-:Y:S01]  /*199b0*/  IMAD R228, R40, 0x2, R230.reuse ;  /* 0x0000000228e47824 */ /* 0x100fe200078e02e6 */
[----:B------:R-:W4:Y:S01]  /*199c0*/  LDSM.16.M88.4 R28, [R229+0x8800] ;  /* 0x00880000e51c783b */ /* 0x000f220000000200 */
[C---:B------:R-:W-:Y:S02]  /*199d0*/  IMAD R226, R39.reuse, 0x2, R230 ;  /* 0x0000000227e27824 */ /* 0x040fe400078e02e6 */
[----:B------:R-:W-:Y:S01]  /*199e0*/  IMAD R225, R39, 0x2, R228 ;  /* 0x0000000227e17824 */ /* 0x000fe200078e02e4 */
[----:B------:R-:W3:Y:S01]  /*199f0*/  LDSM.16.M88.4 R20, [R229+0x9000] ;  /* 0x00900000e514783b */ /* 0x000ee20000000200 */
[----:B------:R-:W-:-:S02]  /*19a00*/  IMAD.SHL.U32 R53, R53, 0x2, RZ ;  /* 0x0000000235357824 */ /* 0x000fc400078e00ff */
[----:B------:R-:W-:Y:S01]  /*19a10*/  @P1 VIADD R227, R0, 0xffffffe0 ;  /* 0xffffffe000e31836 */ /* 0x000fe20000000000 */
[----:B------:R-:W3:Y:S01]  /*19a20*/  LDSM.16.M88.4 R64, [R229+0x9800] ;  /* 0x00980000e540783b */ /* 0x000ee20000000200 */
[----:B------:R-:W-:Y:S02]  /*19a30*/  IMAD.MOV.U32 R0, RZ, RZ, 0x40 ;  /* 0x00000040ff007424 */ /* 0x000fe400078e00ff */
[----:B------:R-:W-:Y:S01]  /*19a40*/  VIADD R219, R227, 0x800 ;  /* 0x00000800e3db7836 */ /* 0x000fe20000000000 */
[----:B------:R-:W-:Y:S01]  /*19a50*/  LDSM.16.M88.4 R16, [R228] ;  /* 0x00000000e410783b */ /* 0x000fe20000000200 */
[----:B-1----:R-:W-:Y:S01]  /*19a60*/  FMUL.FTZ R3, R3, R9 ;  /* 0x0000000903037220 */ /* 0x002fe20000410000 */
[----:B------:R-:W-:Y:S01]  /*19a70*/  SEL R0, R0, 0xffffffc0, !P2 ;  /* 0xffffffc000007807 */ /* 0x000fe20005000000 */
[C---:B------:R-:W-:Y:S01]  /*19a80*/  VIADD R218, R227.reuse, 0x1000 ;  /* 0x00001000e3da7836 */ /* 0x040fe20000000000 */
[----:B------:R-:W1:Y:S01]  /*19a90*/  LDSM.16.M88.4 R60, [R227] ;  /* 0x00000000e33c783b */ /* 0x000e620000000200 */
[----:B------:R-:W-:-:S02]  /*19aa0*/  VIADD R217, R227, 0x1800 ;  /* 0x00001800e3d97836 */ /* 0x000fc40000000000 */
[----:B------:R-:W-:Y:S01]  /*19ab0*/  IMAD.IADD R223, R229, 0x1, R0 ;  /* 0x00000001e5df7824 */ /* 0x000fe200078e0200 */
[----:B------:R-:W1:Y:S01]  /*19ac0*/  LDSM.16.M88.4 R76, [R227+0x800] ;  /* 0x00080000e34c783b */ /* 0x000e620000000200 */
[----:B------:R-:W-:Y:S01]  /*19ad0*/  IMAD.IADD R216, R0, 0x1, R227 ;  /* 0x0000000100d87824 */ /* 0x000fe200078e02e3 */
[----:B------:R-:W-:Y:S01]  /*19ae0*/  SHF.R.S32.HI R0, RZ, 0x1f, R54 ;  /* 0x0000001fff007819 */ /* 0x000fe20000011436 */
[C---:B------:R-:W-:Y:S01]  /*19af0*/  VIADD R215, R227.reuse, 0x2000 ;  /* 0x00002000e3d77836 */ /* 0x040fe20000000000 */
[----:B------:R-:W1:Y:S01]  /*19b00*/  LDSM.16.M88.4 R72, [R227+0x1000] ;  /* 0x00100000e348783b */ /* 0x000e620000000200 */
[C---:B------:R-:W-:Y:S01]  /*19b10*/  VIADD R214, R227.reuse, 0x2800 ;  /* 0x00002800e3d67836 */ /* 0x040fe20000000000 */
[----:B------:R-:W-:Y:S01]  /*19b20*/  LEA.HI R0, R0, R54, RZ, 0x2 ;  /* 0x0000003600007211 */ /* 0x000fe200078f10ff */
[C---:B------:R-:W-:Y:S01]  /*19b30*/  VIADD R213, R227.reuse, 0x3000 ;  /* 0x00003000e3d57836 */ /* 0x040fe20000000000 */
[----:B------:R-:W1:Y:S01]  /*19b40*/  LDSM.16.M88.4 R68, [R227+0x1800] ;  /* 0x00180000e344783b */ /* 0x000e620000000200 */
[C---:B------:R-:W-:Y:S01]  /*19b50*/  VIADD R212, R227.reuse, 0x3800 ;  /* 0x00003800e3d47836 */ /* 0x040fe20000000000 */
[----:B------:R-:W-:Y:S01]  /*19b60*/  SHF.R.S32.HI R0, RZ, 0x2, R0 ;  /* 0x00000002ff007819 */ /* 0x000fe20000011400 */
[C---:B------:R-:W-:Y:S01]  /*19b70*/  VIADD R211, R227.reuse, 0x4000 ;  /* 0x00004000e3d37836 */ /* 0x040fe20000000000 */
[----:B------:R-:W-:Y:S01]  /*19b80*/  LDSM.16.M88.4 R80, [R226] ;  /* 0x00000000e250783b */ /* 0x000fe20000000200 */
[----:B------:R-:W-:-:S02]  /*19b90*/  VIADD R210, R227, 0x4800 ;  /* 0x00004800e3d27836 */ /* 0x000fc40000000000 */
[----:B------:R-:W-:Y:S01]  /*19ba0*/  IMAD R55, R55, 0x10, R0 ;  /* 0x0000001037377824 */ /* 0x000fe200078e0200 */
[C---:B--2---:R-:W-:Y:S01]  /*19bb0*/  HMMA.16816.F32.BF16 R48, R12.reuse, R44, RZ ;  /* 0x0000002c0c30723c */ /* 0x044fe200000418ff */
[----:B------:R-:W2:Y:S01]  /*19bc0*/  LDSM.16.M88.4 R4, [R223+0x8000] ;  /* 0x00800000df04783b */ /* 0x000ea20000000200 */
[----:B------:R-:W-:Y:S02]  /*19bd0*/  VIADD R209, R227, 0x5000 ;  /* 0x00005000e3d17836 */ /* 0x000fe40000000000 */
[----:B------:R-:W-:Y:S01]  /*19be0*/  IADD3 R55, R55, 0x1, R56 ;  /* 0x0000000137377810 */ /* 0x000fe20007ffe038 */
[----:B------:R-:W-:Y:S01]  /*19bf0*/  LDSM.16.M88.4 R92, [R223+0x9800] ;  /* 0x00980000df5c783b */ /* 0x000fe20000000200 */
[----:B------:R-:W-:Y:S01]  /*19c00*/  HMMA.16816.F32.BF16 R44, R12, R46, RZ ;  /* 0x0000002e0c2c723c */ /* 0x000fe200000418ff */
[C---:B------:R-:W-:Y:S01]  /*19c10*/  VIADD R208, R227.reuse, 0x5800 ;  /* 0x00005800e3d07836 */ /* 0x040fe20000000000 */
[----:B------:R-:W-:Y:S01]  /*19c20*/  IADD3 R55, R52, R55, -R241 ;  /* 0x0000003734377210 */ /* 0x000fe20007ffe8f1 */
[----:B------:R-:W-:Y:S01]  /*19c30*/  LDSM.16.M88.4 R88, [R216] ;  /* 0x00000000d858783b */ /* 0x000fe20000000200 */
[----:B------:R-:W-:-:S02]  /*19c40*/  VIADD R207, R227, 0x6000 ;  /* 0x00006000e3cf7836 */ /* 0x000fc40000000000 */
[C---:B----4-:R-:W-:Y:S01]  /*19c50*/  HMMA.16816.F32.BF16 R32, R12.reuse, R28, RZ ;  /* 0x0000001c0c20723c */ /* 0x050fe200000418ff */
[----:B------:R-:W-:Y:S01]  /*19c60*/  IMAD.IADD R2, R2, 0x1, R55 ;  /* 0x0000000102027824 */ /* 0x000fe200078e0237 */
[----:B------:R-:W0:Y:S01]  /*19c70*/  LDGDEPBAR ;  /* 0x00000000000079af */ /* 0x000e220000000000 */
[C---:B------:R-:W-:Y:S02]  /*19c80*/  VIADD R206, R227.reuse, 0x6800 ;  /* 0x00006800e3ce7836 */ /* 0x040fe40000000000 */
[C---:B------:R-:W-:Y:S01]  /*19c90*/  VIADD R205, R227.reuse, 0x7000 ;  /* 0x00007000e3cd7836 */ /* 0x040fe20000000000 */
[----:B---3--:R-:W-:Y:S01]  /*19ca0*/  HMMA.16816.F32.BF16 R24, R12, R20, RZ ;  /* 0x000000140c18723c */ /* 0x008fe200000418ff */
[C---:B------:R-:W-:Y:S01]  /*19cb0*/  VIMNMX R0, R2.reuse, R52, PT ;  /* 0x0000003402007248 */ /* 0x040fe20003fe0100 */
[----:B------:R-:W-:Y:S01]  /*19cc0*/  VIADD R204, R227, 0x7800 ;  /* 0x00007800e3cc7836 */ /* 0x000fe20000000000 */
[----:B------:R-:W-:-:S03]  /*19cd0*/  VIADDMNMX R2, R2, 0x8, R52, PT ;  /* 0x0000000802027846 */ /* 0x000fc60003800134 */
[C---:B------:R-:W-:Y:S06]  /*19ce0*/  HMMA.16816.F32.BF16 R28, R12.reuse, R30, RZ ;  /* 0x0000001e0c1c723c */ /* 0x040fec00000418ff */
[C---:B------:R-:W-:Y:S06]  /*19cf0*/  HMMA.16816.F32.BF16 R20, R12.reuse, R22, RZ ;  /* 0x000000160c14723c */ /* 0x040fec00000418ff */
[C---:B------:R-:W-:Y:S06]  /*19d00*/  HMMA.16816.F32.BF16 R84, R12.reuse, R64, RZ ;  /* 0x000000400c54723c */ /* 0x040fec00000418ff */
[----:B------:R-:W-:Y:S01]  /*19d10*/  HMMA.16816.F32.BF16 R12, R12, R66, RZ ;  /* 0x000000420c0c723c */ /* 0x000fe200000418ff */
[----:B------:R-:W3:Y:S05]  /*19d20*/  LDSM.16.M88.4 R64, [R223+0x8800] ;  /* 0x00880000df40783b */ /* 0x000eea0000000200 */
        /* <DEDUP_REMOVED lines=8> */
[----:B------:R-:W4:Y:S05]  /*19db0*/  LDSM.16.M88.4 R72, [R225] ;  /* 0x00000000e148783b */ /* 0x000f2a0000000200 */
[C---:B------:R-:W-:Y:S06]  /*19dc0*/  HMMA.16816.F32.BF16 R84, R16.reuse, R68, R84 ;  /* 0x000000441054723c */ /* 0x040fec0000041854 */
[----:B------:R-:W-:Y:S01]  /*19dd0*/  HMMA.16816.F32.BF16 R12, R16, R70, R12 ;  /* 0x00000046100c723c */ /* 0x000fe2000004180c */
[----:B------:R-:W4:Y:S04]  /*19de0*/  LDSM.16.M88.4 R16, [R216+0x800] ;  /* 0x00080000d810783b */ /* 0x000f280000000200 */
[----:B------:R-:W-:Y:S01]  /*19df0*/  LDSM.16.M88.4 R68, [R229+0xa000] ;  /* 0x00a00000e544783b */ /* 0x000fe20000000200 */
        /* <DEDUP_REMOVED lines=25> */
[----:B------:R-:W2:Y:S01]  /*19f90*/  LDSM.16.M88.4 R72, [R227+0x3000] ;  /* 0x00300000e348783b */ /* 0x000ea20000000200 */
        /* <DEDUP_REMOVED lines=41> */
[----:B------:R-:W-:Y:S05]  /*1a230*/  LDSM.16.M88.4 R88, [R227+0x5800] ;  /* 0x00580000e358783b */ /* 0x000fea0000000200 */
        /* <DEDUP_REMOVED lines=9> */
[----:B------:R-:W3:Y:S01]  /*1a2d0*/  LDSM.16.M88.4 R4, [R227+0x5000] ;  /* 0x00500000e304783b */ /* 0x000ee20000000200 */
[C---:B----4-:R-:W-:Y:S06]  /*1a2e0*/  HMMA.16816.F32.BF16 R48, R60.reuse, R72, R48 ;  /* 0x000000483c30723c */ /* 0x050fec0000041830 */
[C---:B------:R-:W-:Y:S01]  /*1a2f0*/  HMMA.16816.F32.BF16 R44, R60.reuse, R74, R44 ;  /* 0x0000004a3c2c723c */ /* 0x040fe2000004182c */
[----:B------:R-:W-:Y:S05]  /*1a300*/  LDSM.16.M88.4 R72, [R223+0xc800] ;  /* 0x00c80000df48783b */ /* 0x000fea0000000200 */
[C---:B--2---:R-:W-:Y:S06]  /*1a310*/  HMMA.16816.F32.BF16 R32, R60.reuse, R16, R32 ;  /* 0x000000103c20723c */ /* 0x044fec0000041820 */
[C---:B------:R-:W-:Y:S01]  /*1a320*/  HMMA.16816.F32.BF16 R28, R60.reuse, R18, R28 ;  /* 0x000000123c1c723c */ /* 0x040fe2000004181c */
[----:B------:R-:W-:Y:S05]  /*1a330*/  LDSM.16.M88.4 R16, [R223+0xc000] ;  /* 0x00c00000df10783b */ /* 0x000fea0000000200 */
[C---:B------:R-:W-:Y:S06]  /*1a340*/  HMMA.16816.F32.BF16 R24, R60.reuse, R12, R24 ;  /* 0x0000000c3c18723c */ /* 0x040fec0000041818 */
[C---:B------:R-:W-:Y:S01]  /*1a350*/  HMMA.16816.F32.BF16 R20, R60.reuse, R14, R20 ;  /* 0x0000000e3c14723c */ /* 0x040fe20000041814 */
[----:B------:R-:W2:Y:S05]  /*1a360*/  LDSM.16.M88.4 R12, [R226+0x4000] ;  /* 0x00400000e20c783b */ /* 0x000eaa0000000200 */
[C---:B------:R-:W-:Y:S06]  /*1a370*/  HMMA.16816.F32.BF16 R84, R60.reuse, R92, R84 ;  /* 0x0000005c3c54723c */ /* 0x040fec0000041854 */
[----:B------:R-:W-:Y:S01]  /*1a380*/  HMMA.16816.F32.BF16 R80, R60, R94, R80 ;  /* 0x0000005e3c50723c */ /* 0x000fe20000041850 */
[----:B------:R-:W4:Y:S04]  /*1a390*/  LDSM.16.M88.4 R60, [R223+0xd000] ;  /* 0x00d00000df3c783b */ /* 0x000f280000000200 */
[----:B------:R-:W-:Y:S01]  /*1a3a0*/  LDSM.16.M88.4 R92, [R228+0x6000] ;  /* 0x00600000e45c783b */ /* 0x000fe20000000200 */
[C---:B-1----:R-:W-:Y:S06]  /*1a3b0*/  HMMA.16816.F32.BF16 R48, R76.reuse, R68, R48 ;  /* 0x000000444c30723c */ /* 0x042fec0000041830 */
[C---:B------:R-:W-:Y:S01]  /*1a3c0*/  HMMA.16816.F32.BF16 R44, R76.reuse, R70, R44 ;  /* 0x000000464c2c723c */ /* 0x040fe2000004182c */
[----:B------:R-:W1:Y:S05]  /*1a3d0*/  LDSM.16.M88.4 R68, [R223+0xd800] ;  /* 0x00d80000df44783b */ /* 0x000e6a0000000200 */
[C---:B---3--:R-:W-:Y:S06]  /*1a3e0*/  HMMA.16816.F32.BF16 R32, R76.reuse, R64, R32 ;  /* 0x000000404c20723c */ /* 0x048fec0000041820 */
        /* <DEDUP_REMOVED lines=17> */
[----:B------:R-:W-:Y:S05]  /*1a500*/  LDSM.16.M88.4 R60, [R230+0x6000] ;  /* 0x00600000e63c783b */ /* 0x000fea0000000200 */
[C---:B-1----:R-:W-:Y:S06]  /*1a510*/  HMMA.16816.F32.BF16 R84, R12.reuse, R68, R84 ;  /* 0x000000440c54723c */ /* 0x042fec0000041854 */
[----:B------:R-:W-:Y:S01]  /*1a520*/  HMMA.16816.F32.BF16 R80, R12, R70, R80 ;  /* 0x000000460c50723c */ /* 0x000fe20000041850 */
[----:B------:R-:W1:Y:S04]  /*1a530*/  LDSM.16.M88.4 R12, [R229+0xe800] ;  /* 0x00e80000e50c783b */ /* 0x000e680000000200 */
[----:B------:R-:W4:Y:S01]  /*1a540*/  LDSM.16.M88.4 R68, [R229+0xf000] ;  /* 0x00f00000e544783b */ /* 0x000f220000000200 */
[C---:B---3--:R-:W-:Y:S06]  /*1a550*/  HMMA.16816.F32.BF16 R32, R4.reuse, R88, R32 ;  /* 0x000000580420723c */ /* 0x048fec0000041820 */
[C---:B------:R-:W-:Y:S01]  /*1a560*/  HMMA.16816.F32.BF16 R28, R4.reuse, R90, R28 ;  /* 0x0000005a041c723c */ /* 0x040fe2000004181c */
[----:B------:R-:W-:Y:S05]  /*1a570*/  LDSM.16.M88.4 R88, [R227+0x7800] ;  /* 0x00780000e358783b */ /* 0x000fea0000000200 */
[C---:B------:R-:W-:Y:S06]  /*1a580*/  HMMA.16816.F32.BF16 R48, R4.reuse, R64, R48 ;  /* 0x000000400430723c */ /* 0x040fec0000041830 */
[C---:B------:R-:W-:Y:S01]  /*1a590*/  HMMA.16816.F32.BF16 R44, R4.reuse, R66, R44 ;  /* 0x00000042042c723c */ /* 0x040fe2000004182c */
[----:B------:R-:W3:Y:S05]  /*1a5a0*/  LDSM.16.M88.4 R64, [R229+0xf800] ;  /* 0x00f80000e540783b */ /* 0x000eea0000000200 */
[C---:B--2---:R-:W-:Y:S06]  /*1a5b0*/  HMMA.16816.F32.BF16 R24, R4.reuse, R16, R24 ;  /* 0x000000100418723c */ /* 0x044fec0000041818 */
[C---:B------:R-:W-:Y:S01]  /*1a5c0*/  HMMA.16816.F32.BF16 R20, R4.reuse, R18, R20 ;  /* 0x000000120414723c */ /* 0x040fe20000041814 */
[----:B------:R-:W2:Y:S05]  /*1a5d0*/  LDSM.16.M88.4 R16, [R227+0x6000] ;  /* 0x00600000e310783b */ /* 0x000eaa0000000200 */
[C---:B------:R-:W-:Y:S06]  /*1a5e0*/  HMMA.16816.F32.BF16 R84, R4.reuse, R76, R84 ;  /* 0x0000004c0454723c */ /* 0x040fec0000041854 */
        /* <DEDUP_REMOVED lines=8> */
[----:B------:R-:W1:Y:S05]  /*1a670*/  LDSM.16.M88.4 R72, [R223+0xe000] ;  /* 0x00e00000df48783b */ /* 0x000e6a0000000200 */
[C---:B----4-:R-:W-:Y:S06]  /*1a680*/  HMMA.16816.F32.BF16 R24, R60.reuse, R68, R24 ;  /* 0x000000443c18723c */ /* 0x050fec0000041818 */
[C---:B------:R-:W-:Y:S01]  /*1a690*/  HMMA.16816.F32.BF16 R20, R60.reuse, R70, R20 ;  /* 0x000000463c14723c */ /* 0x040fe20000041814 */
[----:B------:R-:W4:Y:S05]  /*1a6a0*/  LDSM.16.M88.4 R68, [R223+0xe800] ;  /* 0x00e80000df44783b */ /* 0x000f2a0000000200 */
[C---:B---3--:R-:W-:Y:S06]  /*1a6b0*/  HMMA.16816.F32.BF16 R84, R60.reuse, R64, R84 ;  /* 0x000000403c54723c */ /* 0x048fec0000041854 */
[----:B------:R-:W-:Y:S01]  /*1a6c0*/  HMMA.16816.F32.BF16 R80, R60, R66, R80 ;  /* 0x000000423c50723c */ /* 0x000fe20000041850 */
[----:B------:R-:W3:Y:S04]  /*1a6d0*/  LDSM.16.M88.4 R64, [R223+0xf000] ;  /* 0x00f00000df40783b */ /* 0x000ee80000000200 */
[----:B------:R-:W3:Y:S01]  /*1a6e0*/  LDSM.16.M88.4 R60, [R223+0xf800] ;  /* 0x00f80000df3c783b */ /* 0x000ee20000000200 */
[C---:B--2---:R-:W-:Y:S06]  /*1a6f0*/  HMMA.16816.F32.BF16 R48, R92.reuse, R16, R48 ;  /* 0x000000105c30723c */ /* 0x044fec0000041830 */
[C---:B------:R-:W-:Y:S01]  /*1a700*/  HMMA.16816.F32.BF16 R44, R92.reuse, R18, R44 ;  /* 0x000000125c2c723c */ /* 0x040fe2000004182c */
[----:B------:R-:W-:Y:S05]  /*1a710*/  LDSM.16.M88.4 R16, [R216+0x6000] ;  /* 0x00600000d810783b */ /* 0x000fea0000000200 */
[C---:B------:R-:W-:Y:S06]  /*1a720*/  HMMA.16816.F32.BF16 R32, R92.reuse, R4, R32 ;  /* 0x000000045c20723c */ /* 0x040fec0000041820 */
[C---:B------:R-:W-:Y:S01]  /*1a730*/  HMMA.16816.F32.BF16 R28, R92.reuse, R6, R28 ;  /* 0x000000065c1c723c */ /* 0x040fe2000004181c */
[----:B------:R-:W2:Y:S05]  /*1a740*/  LDSM.16.M88.4 R4, [R225+0x6000] ;  /* 0x00600000e104783b */ /* 0x000eaa0000000200 */
[C---:B-1----:R-:W-:Y:S06]  /*1a750*/  HMMA.16816.F32.BF16 R24, R92.reuse, R12, R24 ;  /* 0x0000000c5c18723c */ /* 0x042fec0000041818 */
[C---:B------:R-:W-:Y:S01]  /*1a760*/  HMMA.16816.F32.BF16 R20, R92.reuse, R14, R20 ;  /* 0x0000000e5c14723c */ /* 0x040fe20000041814 */
[----:B------:R-:W1:Y:S05]  /*1a770*/  LDSM.16.M88.4 R12, [R216+0x6800] ;  /* 0x00680000d80c783b */ /* 0x000e6a0000000200 */
[C---:B------:R-:W-:Y:S06]  /*1a780*/  HMMA.16816.F32.BF16 R84, R92.reuse, R88, R84 ;  /* 0x000000585c54723c */ /* 0x040fec0000041854 */
[----:B------:R-:W-:Y:S06]  /*1a790*/  HMMA.16816.F32.BF16 R80, R92, R90, R80 ;  /* 0x0000005a5c50723c */ /* 0x000fec0000041850 */
[C---:B------:R-:W-:Y:S06]  /*1a7a0*/  HMMA.16816.F32.BF16 R48, R76.reuse, R72, R48 ;  /* 0x000000484c30723c */ /* 0x040fec0000041830 */
[C---:B------:R-:W-:Y:S01]  /*1a7b0*/  HMMA.16816.F32.BF16 R44, R76.reuse, R74, R44 ;  /* 0x0000004a4c2c723c */ /* 0x040fe2000004182c */
[----:B------:R-:W1:Y:S05]  /*1a7c0*/  LDSM.16.M88.4 R72, [R216+0x7000] ;  /* 0x00700000d848783b */ /* 0x000e6a0000000200 */
[C---:B----4-:R-:W-:Y:S06]  /*1a7d0*/  HMMA.16816.F32.BF16 R32, R76.reuse, R68, R32 ;  /* 0x000000444c20723c */ /* 0x050fec0000041820 */
[C---:B------:R-:W-:Y:S06]  /*1a7e0*/  HMMA.16816.F32.BF16 R28, R76.reuse, R70, R28 ;  /* 0x000000464c1c723c */ /* 0x040fec000004181c */
[----:B---3--:R-:W-:Y:S01]  /*1a7f0*/  HMMA.16816.F32.BF16 R68, R76, R64, R24 ;  /* 0x000000404c44723c */ /* 0x008fe20000041818 */
[----:B------:R-:W3:Y:S01]  /*1a800*/  LDSM.16.M88.4 R24, [R216+0x7800] ;  /* 0x00780000d818783b */ /* 0x000ee20000000200 */
[----:B------:R-:W-:-:S04]  /*1a810*/  DEPBAR.LE SB0, 0x0 ;  /* 0x000080000000791a */ /* 0x000fc80000000000 */
[C---:B------:R-:W-:Y:S06]  /*1a820*/  HMMA.16816.F32.BF16 R20, R76.reuse, R66, R20 ;  /* 0x000000424c14723c */ /* 0x040fec0000041814 */
[C---:B------:R-:W-:Y:S06]  /*1a830*/  HMMA.16816.F32.BF16 R84, R76.reuse, R60, R84 ;  /* 0x0000003c4c54723c */ /* 0x040fec0000041854 */
[----:B------:R-:W-:Y:S06]  /*1a840*/  HMMA.16816.F32.BF16 R80, R76, R62, R80 ;  /* 0x0000003e4c50723c */ /* 0x000fec0000041850 */
[C---:B--2---:R-:W-:Y:S06]  /*1a850*/  HMMA.16816.F32.BF16 R48, R4.reuse, R16, R48 ;  /* 0x000000100430723c */ /* 0x044fec0000041830 */
[C---:B------:R-:W-:Y:S06]  /*1a860*/  HMMA.16816.F32.BF16 R44, R4.reuse, R18, R44 ;  /* 0x00000012042c723c */ /* 0x040fec000004182c */
[----:B-1----:R-:W-:Y:S01]  /*1a870*/  HMMA.16816.F32.BF16 R32, R4, R12, R32 ;  /* 0x0000000c0420723c */ /* 0x002fe20000041820 */
[----:B------:R-:W-:-:S05]  /*1a880*/  LOP3.LUT R18, R53, 0x6, RZ, 0xc0, !PT ;  /* 0x0000000635127812 */ /* 0x000fca00078ec0ff */
[----:B------:R-:W-:Y:S01]  /*1a890*/  IMAD.IADD R18, R8, 0x1, R18 ;  /* 0x0000000108127824 */ /* 0x000fe200078e0212 */
[C---:B------:R-:W-:Y:S03]  /*1a8a0*/  HMMA.16816.F32.BF16 R28, R4.reuse, R14, R28 ;  /* 0x0000000e041c723c */ /* 0x040fe6000004181c */
[C---:B------:R-:W-:Y:S02]  /*1a8b0*/  VIADD R9, R18.reuse, 0x1 ;  /* 0x0000000112097836 */ /* 0x040fe40000000000 */
[C---:B------:R-:W-:Y:S01]  /*1a8c0*/  VIADD R13, R18.reuse, 0x8 ;  /* 0x00000008120d7836 */ /* 0x040fe20000000000 */
[----:B------:R-:W-:Y:S01]  /*1a8d0*/  HMMA.16816.F32.BF16 R68, R4, R72, R68 ;  /* 0x000000480444723c */ /* 0x000fe20000041844 */
[C---:B------:R-:W-:Y:S01]  /*1a8e0*/  VIADD R14, R18.reuse, 0x10 ;  /* 0x00000010120e7836 */ /* 0x040fe20000000000 */
[C---:B------:R-:W-:Y:S01]  /*1a8f0*/  ISETP.GE.AND P6, PT, R9.reuse, R0, PT ;  /* 0x000000000900720c */ /* 0x040fe20003fc6270 */
[----:B------:R-:W-:Y:S01]  /*1a900*/  VIADD R15, R18, 0x11 ;  /* 0x00000011120f7836 */ /* 0x000fe20000000000 */
[----:B------:R-:W-:-:S02]  /*1a910*/  ISETP.GE.AND P4, PT, R9, R2, PT ;  /* 0x000000020900720c */ /* 0x000fc40003f86270 */
[----:B------:R-:W-:Y:S01]  /*1a920*/  I2FP.F32.S32 R12, R9 ;  /* 0x00000009000c7245 */ /* 0x000fe20000201400 */
[C---:B------:R-:W-:Y:S01]  /*1a930*/  HMMA.16816.F32.BF16 R20, R4.reuse, R74, R20 ;  /* 0x0000004a0414723c */ /* 0x040fe20000041814 */
[----:B------:R-:W-:Y:S02]  /*1a940*/  I2FP.F32.S32 R9, R13 ;  /* 0x0000000d00097245 */ /* 0x000fe40000201400 */
[----:B------:R-:W-:Y:S01]  /*1a950*/  ISETP.GE.AND P5, PT, R13, R0, PT ;  /* 0x000000000d00720c */ /* 0x000fe20003fa6270 */
[C---:B------:R-:W-:Y:S01]  /*1a960*/  FFMA.FTZ R17, R3.reuse, R12, R51 ;  /* 0x0000000c03117223 */ /* 0x040fe20000010033 */
[----:B------:R-:W-:Y:S01]  /*1a970*/  BAR.SYNC.DEFER_BLOCKING 0x0 ;  /* 0x0000000000007b1d */ /* 0x000fe20000010000 */
[----:B---3--:R-:W-:Y:S01]  /*1a980*/  HMMA.16816.F32.BF16 R84, R4, R24, R84 ;  /* 0x000000180454723c */ /* 0x008fe20000041854 */
[CC--:B------:R-:W-:Y:S01]  /*1a990*/  FFMA.FTZ R19, R3.reuse, R9.reuse, R44 ;  /* 0x0000000903137223 */ /* 0x0c0fe2000001002c */
[----:B------:R-:W-:Y:S01]  /*1a9a0*/  ISETP.GE.AND P3, PT, R14, R0, PT ;  /* 0x000000000e00720c */ /* 0x000fe20003f66270 */
[----:B------:R-:W-:Y:S01]  /*1a9b0*/  FFMA.FTZ R16, R3, R9, R46 ;  /* 0x0000000903107223 */ /* 0x000fe2000001002e */
[----:B------:R-:W-:-:S02]  /*1a9c0*/  FSEL R17, R17, -INF , !P4 ;  /* 0xff80000011117808 */ /* 0x000fc40006000000 */
[----:B------:R-:W-:Y:S01]  /*1a9d0*/  HMMA.16816.F32.BF16 R80, R4, R26, R80 ;  /* 0x0000001a0450723c */ /* 0x000fe20000041850 */
[----:B------:R-:W-:Y:S01]  /*1a9e0*/  FFMA.FTZ R24, R3, R12, R49 ;  /* 0x0000000c03187223 */ /* 0x000fe20000010031 */
[----:B------:R-:W-:Y:S01]  /*1a9f0*/  FSEL R19, R19, -INF , !P5 ;  /* 0xff80000013137808 */ /* 0x000fe20006800000 */
[----:B------:R-:W-:Y:S01]  /*1aa00*/  VIADD R12, R18, 0x19 ;  /* 0x00000019120c7836 */ /* 0x000fe20000000000 */
[----:B------:R-:W-:Y:S02]  /*1aa10*/  ISETP.GE.AND P4, PT, R15, R0, PT ;  /* 0x000000000f00720c */ /* 0x000fe40003f86270 */
[----:B------:R-:W-:Y:S01]  /*1aa20*/  FSEL R24, R24, -INF , !P6 ;  /* 0xff80000018187808 */ /* 0x000fe20007000000 */
[----:B------:R-:W-:Y:S01]  /*1aa30*/  VIADD R7, R18, 0x9 ;  /* 0x0000000912077836 */ /* 0x000fe20000000000 */
[----:B------:R-:W-:Y:S01]  /*1aa40*/  ISETP.GE.AND P6, PT, R14, R2, PT ;  /* 0x000000020e00720c */ /* 0x000fe20003fc6270 */
[C---:B------:R-:W-:Y:S01]  /*1aa50*/  VIADD R26, R18.reuse, 0x20 ;  /* 0x00000020121a7836 */ /* 0x040fe20000000000 */
[----:B------:R-:W-:Y:S01]  /*1aa60*/  I2FP.F32.S32 R14, R14 ;  /* 0x0000000e000e7245 */ /* 0x000fe20000201400 */
[----:B------:R-:W-:Y:S01]  /*1aa70*/  VIADD R27, R18, 0x28 ;  /* 0x00000028121b7836 */ /* 0x000fe20000000000 */
[----:B------:R-:W-:-:S02]  /*1aa80*/  ISETP.GE.AND P0, PT, R7, R0, PT ;  /* 0x000000000700720c */ /* 0x000fc40003f06270 */
[----:B------:R-:W-:Y:S01]  /*1aa90*/  ISETP.GE.AND P1, PT, R7, R2, PT ;  /* 0x000000020700720c */ /* 0x000fe20003f26270 */
[CC--:B------:R-:W-:Y:S01]  /*1aaa0*/  FFMA.FTZ R6, R3.reuse, R14.reuse, R32 ;  /* 0x0000000e03067223 */ /* 0x0c0fe20000010020 */
[----:B------:R-:W-:Y:S01]  /*1aab0*/  I2FP.F32.S32 R7, R7 ;  /* 0x0000000700077245 */ /* 0x000fe20000201400 */
[----:B------:R-:W-:Y:S01]  /*1aac0*/  FFMA.FTZ R14, R3, R14, R34 ;  /* 0x0000000e030e7223 */ /* 0x000fe20000010022 */
[-C--:B------:R-:W-:Y:S02]  /*1aad0*/  ISETP.GE.AND P5, PT, R15, R2.reuse, PT ;  /* 0x000000020f00720c */ /* 0x080fe40003fa6270 */
[----:B------:R-:W-:Y:S01]  /*1aae0*/  I2FP.F32.S32 R15, R15 ;  /* 0x0000000f000f7245 */ /* 0x000fe20000201400 */
[-C--:B------:R-:W-:Y:S01]  /*1aaf0*/  FFMA.FTZ R25, R3, R7.reuse, R45 ;  /* 0x0000000703197223 */ /* 0x080fe2000001002d */
[----:B------:R-:W-:Y:S01]  /*1ab00*/  ISETP.GE.AND P2, PT, R13, R2, PT ;  /* 0x000000020d00720c */ /* 0x000fe20003f46270 */
[----:B------:R-:W-:Y:S01]  /*1ab10*/  FFMA.FTZ R7, R3, R7, R47 ;  /* 0x0000000703077223 */ /* 0x000fe2000001002f */
[----:B------:R-:W-:-:S02]  /*1ab20*/  VIADD R13, R18, 0x18 ;  /* 0x00000018120d7836 */ /* 0x000fc40000000000 */
[CC--:B------:R-:W-:Y:S01]  /*1ab30*/  FFMA.FTZ R5, R3.reuse, R15.reuse, R33 ;  /* 0x0000000f03057223 */ /* 0x0c0fe20000010021 */
[----:B------:R-:W-:Y:S01]  /*1ab40*/  FSEL R16, R16, -INF , !P2 ;  /* 0xff80000010107808 */ /* 0x000fe20005000000 */
[----:B------:R-:W-:Y:S01]  /*1ab50*/  FFMA.FTZ R15, R3, R15, R35 ;  /* 0x0000000f030f7223 */ /* 0x000fe20000010023 */
[----:B------:R-:W-:Y:S02]  /*1ab60*/  FSEL R25, R25, -INF , !P0 ;  /* 0xff80000019197808 */ /* 0x000fe40004000000 */
[----:B------:R-:W-:Y:S02]  /*1ab70*/  FSEL R7, R7, -INF , !P1 ;  /* 0xff80000007077808 */ /* 0x000fe40004800000 */
[----:B------:R-:W-:Y:S02]  /*1ab80*/  FSEL R6, R6, -INF , !P3 ;  /* 0xff80000006067808 */ /* 0x000fe40005800000 */
[C---:B------:R-:W-:Y:S02]  /*1ab90*/  ISETP.GE.AND P2, PT, R13.reuse, R0, PT ;  /* 0x000000000d00720c */ /* 0x040fe40003f46270 */
[----:B------:R-:W-:-:S02]  /*1aba0*/  ISETP.GE.AND P0, PT, R13, R2, PT ;  /* 0x000000020d00720c */ /* 0x000fc40003f06270 */
[C---:B------:R-:W-:Y:S02]  /*1abb0*/  ISETP.GE.AND P1, PT, R12.reuse, R0, PT ;  /* 0x000000000c00720c */ /* 0x040fe40003f26270 */
[----:B------:R-:W-:Y:S02]  /*1abc0*/  ISETP.GE.AND P3, PT, R12, R2, PT ;  /* 0x000000020c00720c */ /* 0x000fe40003f66270 */
[----:B------:R-:W-:Y:S02]  /*1abd0*/  FSEL R14, R14, -INF , !P6 ;  /* 0xff8000000e0e7808 */ /* 0x000fe40007000000 */
[----:B------:R-:W-:Y:S02]  /*1abe0*/  FSEL R5, R5, -INF , !P4 ;  /* 0xff80000005057808 */ /* 0x000fe40006000000 */
[----:B------:R-:W-:Y:S02]  /*1abf0*/  I2FP.F32.S32 R13, R13 ;  /* 0x0000000d000d7245 */ /* 0x000fe40000201400 */
[----:B------:R-:W-:-:S02]  /*1ac00*/  I2FP.F32.S32 R12, R12 ;  /* 0x0000000c000c7245 */ /* 0x000fc40000201400 */
[C---:B------:R-:W-:Y:S01]  /*1ac10*/  ISETP.GE.AND P6, PT, R26.reuse, R0, PT ;  /* 0x000000001a00720c */ /* 0x040fe20003fc6270 */
[CC--:B------:R-:W-:Y:S01]  /*1ac20*/  FFMA.FTZ R4, R3.reuse, R13.reuse, R28 ;  /* 0x0000000d03047223 */ /* 0x0c0fe2000001001c */
[----:B------:R-:W-:Y:S01]  /*1ac30*/  ISETP.GE.AND P4, PT, R26, R2, PT ;  /* 0x000000021a00720c */ /* 0x000fe20003f86270 */
[C---:B------:R-:W-:Y:S01]  /*1ac40*/  FFMA.FTZ R9, R3.reuse, R12, R29 ;  /* 0x0000000c03097223 */ /* 0x040fe2000001001d */
[----:B------:R-:W-:Y:S01]  /*1ac50*/  I2FP.F32.S32 R26, R26 ;  /* 0x0000001a001a7245 */ /* 0x000fe20000201400 */
[C---:B------:R-:W-:Y:S01]  /*1ac60*/  FFMA.FTZ R13, R3.reuse, R13, R30 ;  /* 0x0000000d030d7223 */ /* 0x040fe2000001001e */
[----:B------:R-:W-:Y:S01]  /*1ac70*/  FFMA.FTZ R12, R3, R12, R31 ;  /* 0x0000000c030c7223 */ /* 0x000fe2000001001f */
[C---:B------:R-:W-:Y:S01]  /*1ac80*/  VIADD R28, R18.reuse, 0x21 ;  /* 0x00000021121c7836 */ /* 0x040fe20000000000 */
[----:B------:R-:W-:Y:S01]  /*1ac90*/  FSEL R9, R9, -INF , !P1 ;  /* 0xff80000009097808 */ /* 0x000fe20004800000 */
[CC--:B------:R-:W-:Y:S01]  /*1aca0*/  FFMA.FTZ R68, R3.reuse, R26.reuse, R68 ;  /* 0x0000001a03447223 */ /* 0x0c0fe20000010044 */
[----:B------:R-:W-:Y:S01]  /*1acb0*/  FFMA.FTZ R70, R3, R26, R70 ;  /* 0x0000001a03467223 */ /* 0x000fe20000010046 */
[C---:B------:R-:W-:Y:S01]  /*1acc0*/  VIADD R26, R18.reuse, 0x29 ;  /* 0x00000029121a7836 */ /* 0x040fe20000000000 */
[----:B------:R-:W-:Y:S01]  /*1acd0*/  FSEL R13, R13, -INF , !P0 ;  /* 0xff8000000d0d7808 */ /* 0x000fe20004000000 */
[----:B------:R-:W-:Y:S01]  /*1ace0*/  VIADD R29, R18, 0x30 ;  /* 0x00000030121d7836 */ /* 0x000fe20000000000 */
[----:B------:R-:W-:-:S02]  /*1acf0*/  FSEL R12, R12, -INF , !P3 ;  /* 0xff8000000c0c7808 */ /* 0x000fc40005800000 */
[----:B------:R-:W-:Y:S02]  /*1ad00*/  FSEL R180, R68, -INF , !P6 ;  /* 0xff80000044b47808 */ /* 0x000fe40007000000 */
[C---:B------:R-:W-:Y:S02]  /*1ad10*/  ISETP.GE.AND P0, PT, R27.reuse, R0, PT ;  /* 0x000000001b00720c */ /* 0x040fe40003f06270 */
[----:B------:R-:W-:Y:S02]  /*1ad20*/  ISETP.GE.AND P1, PT, R27, R2, PT ;  /* 0x000000021b00720c */ /* 0x000fe40003f26270 */
[C---:B------:R-:W-:Y:S02]  /*1ad30*/  ISETP.GE.AND P3, PT, R26.reuse, R0, PT ;  /* 0x000000001a00720c */ /* 0x040fe40003f66270 */
[----:B------:R-:W-:Y:S02]  /*1ad40*/  ISETP.GE.AND P6, PT, R26, R2, PT ;  /* 0x000000021a00720c */ /* 0x000fe40003fc6270 */
[----:B------:R-:W-:-:S02]  /*1ad50*/  I2FP.F32.S32 R27, R27 ;  /* 0x0000001b001b7245 */ /* 0x000fc40000201400 */
[----:B------:R-:W-:Y:S02]  /*1ad60*/  I2FP.F32.S32 R26, R26 ;  /* 0x0000001a001a7245 */ /* 0x000fe40000201400 */
[----:B------:R-:W-:Y:S01]  /*1ad70*/  FSEL R15, R15, -INF , !P5 ;  /* 0xff8000000f0f7808 */ /* 0x000fe20006800000 */
[CC--:B------:R-:W-:Y:S01]  /*1ad80*/  FFMA.FTZ R183, R3.reuse, R27.reuse, R20 ;  /* 0x0000001b03b77223 */ /* 0x0c0fe20000010014 */
[----:B------:R-:W-:Y:S01]  /*1ad90*/  FSEL R4, R4, -INF , !P2 ;  /* 0xff80000004047808 */ /* 0x000fe20005000000 */
[C---:B------:R-:W-:Y:S01]  /*1ada0*/  FFMA.FTZ R22, R3.reuse, R27, R22 ;  /* 0x0000001b03167223 */ /* 0x040fe20000010016 */
[C---:B------:R-:W-:Y:S01]  /*1adb0*/  ISETP.GE.AND P5, PT, R28.reuse, R0, PT ;  /* 0x000000001c00720c */ /* 0x040fe20003fa6270 */
[C---:B------:R-:W-:Y:S01]  /*1adc0*/  FFMA.FTZ R21, R3.reuse, R26, R21 ;  /* 0x0000001a03157223 */ /* 0x040fe20000010015 */
[----:B------:R-:W-:Y:S01]  /*1add0*/  ISETP.GE.AND P2, PT, R28, R2, PT ;  /* 0x000000021c00720c */ /* 0x000fe20003f46270 */
[----:B------:R-:W-:Y:S01]  /*1ade0*/  VIADD R20, R18, 0x38 ;  /* 0x0000003812147836 */ /* 0x000fe20000000000 */
[----:B------:R-:W-:Y:S01]  /*1adf0*/  I2FP.F32.S32 R28, R28 ;  /* 0x0000001c001c7245 */ /* 0x000fe20000201400 */
[----:B------:R-:W-:Y:S01]  /*1ae00*/  FFMA.FTZ R23, R3, R26, R23 ;  /* 0x0000001a03177223 */ /* 0x000fe20000010017 */
[----:B------:R-:W-:-:S02]  /*1ae10*/  FSEL R190, R22, -INF , !P1 ;  /* 0xff80000016be7808 */ /* 0x000fc40004800000 */
[----:B------:R-:W-:Y:S01]  /*1ae20*/  FSEL R186, R21, -INF , !P3 ;  /* 0xff80000015ba7808 */ /* 0x000fe20005800000 */
[C---:B------:R-:W-:Y:S01]  /*1ae30*/  FFMA.FTZ R69, R3.reuse, R28, R69 ;  /* 0x0000001c03457223 */ /* 0x040fe20000010045 */
[C---:B------:R-:W-:Y:S01]  /*1ae40*/  ISETP.GE.AND P1, PT, R20.reuse, R0, PT ;  /* 0x000000001400720c */ /* 0x040fe20003f26270 */
[----:B------:R-:W-:Y:S01]  /*1ae50*/  FFMA.FTZ R71, R3, R28, R71 ;  /* 0x0000001c03477223 */ /* 0x000fe20000010047 */
[----:B------:R-:W-:Y:S01]  /*1ae60*/  ISETP.GE.AND P3, PT, R20, R2, PT ;  /* 0x000000021400720c */ /* 0x000fe20003f66270 */
[----:B------:R-:W-:Y:S01]  /*1ae70*/  VIADD R28, R18, 0x31 ;  /* 0x00000031121c7836 */ /* 0x000fe20000000000 */
[----:B------:R-:W-:Y:S02]  /*1ae80*/  I2FP.F32.S32 R20, R20 ;  /* 0x0000001400147245 */ /* 0x000fe40000201400 */
[----:B------:R-:W-:Y:S02]  /*1ae90*/  FSEL R187, R70, -INF , !P4 ;  /* 0xff80000046bb7808 */ /* 0x000fe40006000000 */
[----:B------:R-:W-:Y:S01]  /*1aea0*/  FSEL R181, R69, -INF , !P5 ;  /* 0xff80000045b57808 */ /* 0x000fe20006800000 */
[----:B------:R-:W-:Y:S01]  /*1aeb0*/  FFMA.FTZ R80, R3, R20, R80 ;  /* 0x0000001403507223 */ /* 0x000fe20000010050 */
[----:B------:R-:W-:Y:S01]  /*1aec0*/  ISETP.GE.AND P4, PT, R29, R0, PT ;  /* 0x000000001d00720c */ /* 0x000fe20003f86270 */
[----:B------:R-:W-:Y:S01]  /*1aed0*/  FFMA.FTZ R82, R3, R20, R82 ;  /* 0x0000001403527223 */ /* 0x000fe20000010052 */
[----:B------:R-:W-:Y:S01]  /*1aee0*/  ISETP.GE.AND P5, PT, R29, R2, PT ;  /* 0x000000021d00720c */ /* 0x000fe20003fa6270 */
[----:B------:R-:W-:Y:S01]  /*1aef0*/  VIADD R20, R18, 0x39 ;  /* 0x0000003912147836 */ /* 0x000fe20000000000 */
[----:B------:R-:W-:-:S02]  /*1af00*/  I2FP.F32.S32 R29, R29 ;  /* 0x0000001d001d7245 */ /* 0x000fc40000201400 */
[----:B------:R-:W-:Y:S02]  /*1af10*/  FSEL R188, R71, -INF , !P2 ;  /* 0xff80000047bc7808 */ /* 0x000fe40005000000 */
[----:B------:R-:W-:Y:S01]  /*1af20*/  FSEL R183, R183, -INF , !P0 ;  /* 0xff800000b7b77808 */ /* 0x000fe20004000000 */
[CC--:B------:R-:W-:Y:S01]  /*1af30*/  FFMA.FTZ R84, R3.reuse, R29.reuse, R84 ;  /* 0x0000001d03547223 */ /* 0x0c0fe20000010054 */
[C---:B------:R-:W-:Y:S01]  /*1af40*/  ISETP.GE.AND P2, PT, R28.reuse, R0, PT ;  /* 0x000000001c00720c */ /* 0x040fe20003f46270 */
[----:B------:R-:W-:Y:S01]  /*1af50*/  FFMA.FTZ R29, R3, R29, R86 ;  /* 0x0000001d031d7223 */ /* 0x000fe20000010056 */
[----:B------:R-:W-:Y:S02]  /*1af60*/  ISETP.GE.AND P0, PT, R28, R2, PT ;  /* 0x000000021c00720c */ /* 0x000fe40003f06270 */
[----:B------:R-:W-:Y:S02]  /*1af70*/  I2FP.F32.S32 R28, R28 ;  /* 0x0000001c001c7245 */ /* 0x000fe40000201400 */
[----:B------:R-:W-:-:S02]  /*1af80*/  FSEL R189, R80, -INF , !P1 ;  /* 0xff80000050bd7808 */ /* 0x000fc40004800000 */
[----:B------:R-:W-:Y:S01]  /*1af90*/  ISETP.GE.AND P1, PT, R166, 0x2, PT ;  /* 0x00000002a600780c */ /* 0x000fe20003f26270 */
[-C--:B------:R-:W-:Y:S01]  /*1afa0*/  FFMA.FTZ R85, R3, R28.reuse, R85 ;  /* 0x0000001c03557223 */ /* 0x080fe20000010055 */
[----:B------:R-:W-:Y:S01]  /*1afb0*/  FSEL R191, R23, -INF , !P6 ;  /* 0xff80000017bf7808 */ /* 0x000fe20007000000 */
[----:B------:R-:W-:Y:S01]  /*1afc0*/  FFMA.FTZ R28, R3, R28, R87 ;  /* 0x0000001c031c7223 */ /* 0x000fe20000010057 */
[----:B------:R-:W-:Y:S02]  /*1afd0*/  FSEL R193, R84, -INF , !P4 ;  /* 0xff80000054c17808 */ /* 0x000fe40006000000 */
[C---:B------:R-:W-:Y:S02]  /*1afe0*/  ISETP.GE.AND P6, PT, R18.reuse, R0, PT ;  /* 0x000000001200720c */ /* 0x040fe40003fc6270 */
[----:B------:R-:W-:Y:S02]  /*1aff0*/  ISETP.GE.AND P4, PT, R18, R2, PT ;  /* 0x000000021200720c */ /* 0x000fe40003f86270 */
[----:B------:R-:W-:-:S02]  /*1b000*/  I2FP.F32.S32 R18, R18 ;  /* 0x0000001200127245 */ /* 0x000fc40000201400 */
[----:B------:R-:W-:Y:S02]  /*1b010*/  I2FP.F32.S32 R21, R20 ;  /* 0x0000001400157245 */ /* 0x000fe40000201400 */
[----:B------:R-:W-:Y:S02]  /*1b020*/  FSEL R29, R29, -INF , !P5 ;  /* 0xff8000001d1d7808 */ /* 0x000fe40006800000 */
[----:B------:R-:W-:Y:S01]  /*1b030*/  FSEL R192, R85, -INF , !P2 ;  /* 0xff80000055c07808 */ /* 0x000fe20005000000 */
[CC--:B------:R-:W-:Y:S01]  /*1b040*/  FFMA.FTZ R30, R3.reuse, R21.reuse, R81 ;  /* 0x00000015031e7223 */ /* 0x0c0fe20000010051 */
[C---:B------:R-:W-:Y:S01]  /*1b050*/  ISETP.GE.AND P5, PT, R20.reuse, R0, PT ;  /* 0x000000001400720c */ /* 0x040fe20003fa6270 */
[C---:B------:R-:W-:Y:S01]  /*1b060*/  FFMA.FTZ R83, R3.reuse, R21, R83 ;  /* 0x0000001503537223 */ /* 0x040fe20000010053 */
[----:B------:R-:W-:Y:S01]  /*1b070*/  ISETP.GE.AND P2, PT, R20, R2, PT ;  /* 0x000000021400720c */ /* 0x000fe20003f46270 */
[CC--:B------:R-:W-:Y:S01]  /*1b080*/  FFMA.FTZ R20, R3.reuse, R18.reuse, R48 ;  /* 0x0000001203147223 */ /* 0x0c0fe20000010030 */
[----:B------:R-:W-:Y:S01]  /*1b090*/  FFMA.FTZ R18, R3, R18, R50 ;  /* 0x0000001203127223 */ /* 0x000fe20000010032 */
[----:B------:R-:W-:-:S02]  /*1b0a0*/  FSEL R28, R28, -INF , !P0 ;  /* 0xff8000001c1c7808 */ /* 0x000fc40004000000 */
[----:B------:R-:W-:Y:S02]  /*1b0b0*/  ISETP.NE.U32.AND P0, PT, R244, RZ, PT ;  /* 0x000000fff400720c */ /* 0x000fe40003f05070 */
[----:B------:R-:W-:Y:S02]  /*1b0c0*/  FSEL R182, R82, -INF , !P3 ;  /* 0xff80000052b67808 */ /* 0x000fe40005800000 */
[----:B------:R-:W-:Y:S02]  /*1b0d0*/  ISETP.NE.AND.EX P0, PT, R245, RZ, PT, P0 ;  /* 0x000000fff500720c */ /* 0x000fe40003f05300 */
[----:B------:R-:W-:Y:S02]  /*1b0e0*/  FSEL R20, R20, -INF , !P6 ;  /* 0xff80000014147808 */ /* 0x000fe40007000000 */
[----:B------:R-:W-:Y:S02]  /*1b0f0*/  FSEL R18, R18, -INF , !P4 ;  /* 0xff80000012127808 */ /* 0x000fe40006000000 */
[----:B------:R-:W-:-:S02]  /*1b100*/  FSEL R30, R30, -INF , !P5 ;  /* 0xff8000001e1e7808 */ /* 0x000fc40006800000 */
[----:B------:R-:W-:Y:S01]  /*1b110*/  FSEL R177, R83, -INF , !P2 ;  /* 0xff80000053b17808 */ /* 0x000fe20005000000 */
[----:B------:R-:W-:Y:S06]  /*1b120*/  @!P1 BRA `(.L_x_3289) ;  /* 0x0000000800e89947 */ /* 0x000fec0003800000 */
        /* <DEDUP_REMOVED lines=32> */
[----:B------:R-:W-:Y:S02]  /*1b330*/  ISETP.GE.U32.AND P5, PT, R21, R26, PT ;  /* 0x0000001a1500720c */ /* 0x000fe40003fa6070 */
[----:B------:R-:W-:-:S02]  /*1b340*/  @!P3 IADD3 R27, R27, 0x1, RZ ;  /* 0x000000011b1bb810 */ /* 0x000fc40007ffe0ff */
[----:B------:R-:W-:-:S07]  /*1b350*/  ISETP.NE.AND P3, PT, R33, RZ, PT ;  /* 0x000000ff2100720c */ /* 0x000fce0003f65270 */
[----:B------:R-:W-:Y:S02]  /*1b360*/  @P6 VIADD R32, R32, 0x1 ;  /* 0x0000000120206836 */ /* 0x000fe40000000000 */
[----:B------:R-:W-:Y:S02]  /*1b370*/  @P5 IADD3 R27, R27, 0x1, RZ ;  /* 0x000000011b1b5810 */ /* 0x000fe40007ffe0ff */
[----:B------:R-:W-:Y:S02]  /*1b380*/  IMAD.MOV.U32 R22, RZ, RZ, R32 ;  /* 0x000000ffff167224 */ /* 0x000fe400078e0020 */
[----:B------:R-:W-:Y:S02]  /*1b390*/  MOV R23, R27 ;  /* 0x0000001b00177202 */ /* 0x000fe40000000f00 */
[----:B------:R-:W-:Y:S01]  /*1b3a0*/  @!P4 IMAD.MOV R22, RZ, RZ, -R22 ;  /* 0x000000ffff16c224 */ /* 0x000fe200078e0a16 */
[----:B------:R-:W2:Y:S01]  /*1b3b0*/  LD.E.64 R26, desc[UR6][R10.64+0x38] ;  /* 0x000038060a1a7980 */ /* 0x000ea2000c101b00 */
[----:B------:R-:W-:-:S03]  /*1b3c0*/  @!P2 IADD3 R23, -R23, RZ, RZ ;  /* 0x000000ff1717a210 */ /* 0x000fc60007ffe1ff */
[C---:B------:R-:W-:Y:S02]  /*1b3d0*/  SEL R22, R8.reuse, R22, !P3 ;  /* 0x0000001608167207 */ /* 0x040fe40005800000 */
[----:B------:R-:W-:-:S03]  /*1b3e0*/  SEL R23, R8, R23, !P3 ;  /* 0x0000001708177207 */ /* 0x000fc60005800000 */
[----:B------:R-:W-:-:S04]  /*1b3f0*/  IMAD.WIDE R36, R22, 0x4, R244 ;  /* 0x0000000416247825 */ /* 0x000fc800078e02f4 */
[----:B------:R-:W-:Y:S01]  /*1b400*/  IMAD.WIDE R34, R23, 0x4, R244 ;  /* 0x0000000417227825 */ /* 0x000fe200078e02f4 */
        /* <DEDUP_REMOVED lines=8> */
[----:B------:R-:W-:-:S04]  /*1b490*/  IMAD R22, R26, R23, R22 ;  /* 0x000000171a167224 */ /* 0x000fc800078e0216 */
[----:B------:R-:W-:Y:S01]  /*1b4a0*/  IMAD.IADD R33, R33, 0x1, R22 ;  /* 0x0000000121217824 */ /* 0x000fe200078e0216 */
[----:B---3--:R-:W-:-:S04]  /*1b4b0*/  IADD3 R8, -R21, R8, RZ ;  /* 0x0000000815087210 */ /* 0x008fc80007ffe1ff */
[----:B------:R-:W-:Y:S01]  /*1b4c0*/  SHF.R.S32.HI R23, RZ, 0x1f, R8 ;  /* 0x0000001fff177819 */ /* 0x000fe20000011408 */
[----:B----4-:R-:W-:-:S04]  /*1b4d0*/  IMAD R21, R35, R8, RZ ;  /* 0x0000000823157224 */ /* 0x010fc800078e02ff */
[----:B------:R-:W-:Y:S02]  /*1b4e0*/  IMAD R21, R34, R23, R21 ;  /* 0x0000001722157224 */ /* 0x000fe400078e0215 */
[----:B------:R-:W-:-:S05]  /*1b4f0*/  IMAD.WIDE.U32 R22, R8, R34, R32 ;  /* 0x0000002208167225 */ /* 0x000fca00078e0020 */
[----:B------:R-:W-:Y:S01]  /*1b500*/  IADD3 R8, R23, R21, RZ ;  /* 0x0000001517087210 */ /* 0x000fe20007ffe0ff */
[----:B------:R-:W-:Y:S05]  /*1b510*/  BRA `(.L_x_3292) ;  /* 0x00000000000c7947 */ /* 0x000fea0003800000 */
.L_x_3291:
[----:B------:R-:W2:Y:S02]  /*1b520*/  LD.E R22, desc[UR6][R10.64+0x38] ;  /* 0x000038060a167980 */ /* 0x000ea4000c101900 */
[----:B--2---:R-:W-:-:S04]  /*1b530*/  LEA R22, -R22, RZ, 0x6 ;  /* 0x000000ff16167211 */ /* 0x004fc800078e31ff */
[----:B------:R-:W-:Y:S02]  /*1b540*/  SHF.R.S32.HI R8, RZ, 0x1f, R22 ;  /* 0x0000001fff087819 */ /* 0x000fe40000011416 */
.L_x_3292:
[----:B------:R-:W-:Y:S05]  /*1b550*/  BSYNC B0 ;  /* 0x0000000000007941 */ /* 0x000fea0003800000 */
.L_x_3290:
[C---:B------:R-:W-:Y:S02]  /*1b560*/  LOP3.LUT P6, RZ, R247.reuse, 0x1, RZ, 0xc0, !PT ;  /* 0x00000001f7ff7812 */ /* 0x040fe400078cc0ff */
[C---:B------:R-:W-:Y:S02]  /*1b570*/  LOP3.LUT P5, RZ, R247.reuse, 0x2, RZ, 0xc0, !PT ;  /* 0x00000002f7ff7812 */ /* 0x040fe400078ac0ff */
[C---:B------:R-:W-:Y:S02]  /*1b580*/  LEA R48, P3, R22.reuse, R236, 0x1 ;  /* 0x000000ec16307211 */ /* 0x040fe400078608ff */
[C---:B------:R-:W-:Y:S02]  /*1b590*/  IADD3 R21, P2, R22.reuse, R233, RZ ;  /* 0x000000e916157210 */ /* 0x040fe40007f5e0ff */
[C---:B------:R-:W-:Y:S02]  /*1b5a0*/  LOP3.LUT P4, RZ, R247.reuse, 0x4, RZ, 0xc0, !PT ;  /* 0x00000004f7ff7812 */ /* 0x040fe4000788c0ff */
[----:B------:R-:W-:Y:S01]  /*1b5b0*/  LEA.HI.X R49, R22, R235, R8, 0x1, P3 ;  /* 0x000000eb16317211 */ /* 0x000fe200018f0c08 */
[----:B------:R-:W-:Y:S01]  /*1b5c0*/  IMAD.X R8, R8, 0x1, R234, P2 ;  /* 0x0000000108087824 */ /* 0x000fe200010e06ea */
[----:B------:R-:W-:-:S02]  /*1b5d0*/  LOP3.LUT P3, RZ, R247, 0x8, RZ, 0xc0, !PT ;  /* 0x00000008f7ff7812 */ /* 0x000fc4000786c0ff */
[CC--:B------:R-:W-:Y:S01]  /*1b5e0*/  @P6 LEA R46, P2, R21.reuse, R236.reuse, 0x1 ;  /* 0x000000ec152e6211 */ /* 0x0c0fe200078408ff */
[----:B------:R-:W-:Y:S01]  /*1b5f0*/  @!PT LDS RZ, [RZ] ;  /* 0x00000000fffff984 */ /* 0x000fe20000000800 */
[----:B------:R-:W-:Y:S01]  /*1b600*/  @!PT LDS RZ, [RZ] ;  /* 0x00000000fffff984 */ /* 0x000fe20000000800 */
[----:B------:R-:W-:Y:S01]  /*1b610*/  @!PT LDS RZ, [RZ] ;  /* 0x00000000fffff984 */ /* 0x000fe20000000800 */
[----:B------:R1:W-:Y:S03]  /*1b620*/  @P6 LDGSTS.E.BYPASS.LTC128B.128 [R243+0x8000], desc[UR6][R48.64] ;  /* 0x0800000030f36fae */ /* 0x0003e6000b901d46 */
[C---:B------:R-:W-:Y:S01]  /*1b630*/  @P6 LEA.HI.X R47, R21.reuse, R235, R8, 0x1, P2 ;  /* 0x000000eb152f6211 */ /* 0x040fe200010f0c08 */
[----:B------:R1:W-:Y:S01]  /*1b640*/  @!P6 STS.128 [R243+0x8000], RZ ;  /* 0x008000fff300e388 */ /* 0x0003e20000000c00 */
[----:B------:R-:W-:-:S03]  /*1b650*/  @P5 LEA R42, P2, R21, R236, 0x1 ;  /* 0x000000ec152a5211 */ /* 0x000fc600078408ff */
[----:B------:R-:W-:Y:S01]  /*1b660*/  @!PT LDS RZ, [RZ] ;  /* 0x00000000fffff984 */ /* 0x000fe20000000800 */
[----:B------:R-:W-:Y:S01]  /*1b670*/  @!PT LDS RZ, [RZ] ;  /* 0x00000000fffff984 */ /* 0x000fe20000000800 */
[----:B------:R-:W-:Y:S01]  /*1b680*/  @!PT LDS RZ, [RZ] ;  /* 0x00000000fffff984 */ /* 0x000fe20000000800 */
[----:B------:R1:W-:Y:S01]  /*1b690*/  @P5 LDGSTS.E.BYPASS.LTC128B.128 [R243+0xa000], desc[UR6][R48.64+0x80] ;  /* 0x0a00008030f35fae */ /* 0x0003e2000b901d46 */
[CCC-:B------:R-:W-:Y:S02]  /*1b6a0*/  @P5 LEA.HI.X R43, R21.reuse, R235.reuse, R8.reuse, 0x1, P2 ;  /* 0x000000eb152b5211 */ /* 0x1c0fe400010f0c08 */
[CC--:B------:R-:W-:Y:S01]  /*1b6b0*/  @P4 LEA R36, P2, R21.reuse, R236.reuse, 0x1 ;  /* 0x000000ec15244211 */ /* 0x0c0fe200078408ff */
[----:B------:R1:W-:Y:S03]  /*1b6c0*/  @!P5 STS.128 [R243+0xa000], RZ ;  /* 0x00a000fff300d388 */ /* 0x0003e60000000c00 */
[C---:B------:R-:W-:Y:S01]  /*1b6d0*/  @P4 LEA.HI.X R37, R21.reuse, R235, R8, 0x1, P2 ;  /* 0x000000eb15254211 */ /* 0x040fe200010f0c08 */
[----:B------:R-:W-:Y:S01]  /*1b6e0*/  @!PT LDS RZ, [RZ] ;  /* 0x00000000fffff984 */ /* 0x000fe20000000800 */
[----:B------:R-:W-:Y:S01]  /*1b6f0*/  @!PT LDS RZ, [RZ] ;  /* 0x00000000fffff984 */ /* 0x000fe20000000800 */
[----:B------:R-:W-:Y:S01]  /*1b700*/  @!PT LDS RZ, [RZ] ;  /* 0x00000000fffff984 */ /* 0x000fe20000000800 */
[----:B------:R1:W-:Y:S01]  /*1b710*/  @P4 LDGSTS.E.BYPASS.LTC128B.128 [R243+0xc000], desc[UR6][R48.64+0x100] ;  /* 0x0c00010030f34fae */ /* 0x0003e2000b901d46 */
[----:B------:R-:W-:-:S03]  /*1b720*/  @P3 LEA R34, P2, R21, R236, 0x1 ;  /* 0x000000ec15223211 */ /* 0x000fc600078408ff */
[----:B------:R1:W-:Y:S01]  /*1b730*/  @!P4 STS.128 [R243+0xc000], RZ ;  /* 0x00c000fff300c388 */ /* 0x0003e20000000c00 */
[C---:B------:R-:W-:Y:S02]  /*1b740*/  @P3 LEA.HI.X R35, R21.reuse, R235, R8, 0x1, P2 ;  /* 0x000000eb15233211 */ /* 0x040fe400010f0c08 */
[----:B------:R-:W-:Y:S01]  /*1b750*/  IADD3 R21, P2, R21, R233, RZ ;  /* 0x000000e915157210 */ /* 0x000fe20007f5e0ff */
[----:B------:R-:W-:Y:S01]  /*1b760*/  @!PT LDS RZ, [RZ] ;  /* 0x00000000fffff984 */ /* 0x000fe20000000800 */
[----:B------:R-:W-:Y:S01]  /*1b770*/  @!PT LDS RZ, [RZ] ;  /* 0x00000000fffff984 */ /* 0x000fe20000000800 */
[----:B------:R-:W-:Y:S01]  /*1b780*/  @!PT LDS RZ, [RZ] ;  /* 0x00000000fffff984 */ /* 0x000fe20000000800 */
[----:B------:R1:W-:Y:S04]  /*1b790*/  @P3 LDGSTS.E.BYPASS.LTC128B.128 [R243+0xe000], desc[UR6][R48.64+0x180] ;  /* 0x0e00018030f33fae */ /* 0x0003e8000b901d46 */
[----:B------:R-:W-:Y:S01]  /*1b7a0*/  IMAD.X R8, R8, 0x1, R234, P2 ;  /* 0x0000000108087824 */ /* 0x000fe200010e06ea */
        /* <DEDUP_REMOVED lines=9> */
[CCC-:B------:R-:W-:Y:S02]  /*1b840*/  @P5 LEA.HI.X R33, R21.reuse, R235.reuse, R8.reuse, 0x1, P2 ;  /* 0x000000eb15215211 */ /* 0x1c0fe400010f0c08 */
        /* <DEDUP_REMOVED lines=12> */
[C---:B------:R-:W-:Y:S02]  /*1b910*/  @P3 LEA.HI.X R23, R21.reuse, R235, R8, 0x1, P2 ;  /* 0x000000eb15173211 */ /* 0x040fe400010f0c08 */
[----:B------:R-:W-:Y:S01]  /*1b920*/  IADD3 R21, P2, R21, R233, RZ ;  /* 0x000000e915157210 */ /* 0x000fe20007f5e0ff */
[----:B------:R1:W-:Y:S04]  /*1b930*/  @!P4 STS.128 [R243+0xc800], RZ ;  /* 0x00c800fff300c388 */ /* 0x0003e80000000c00 */
[----:B------:R-:W-:Y:S01]  /*1b940*/  IMAD.X R8, R8, 0x1, R234, P2 ;  /* 0x0000000108087824 */ /* 0x000fe200010e06ea */
        /* <DEDUP_REMOVED lines=20> */
[----:B------:R-:W-:Y:S01]  /*1ba90*/  @P3 LEA R56, P2, R21, R236, 0x1 ;  /* 0x000000ec15383211 */ /* 0x000fe200078408ff */
[----:B------:R-:W-:-:S02]  /*1baa0*/  IMAD.MOV.U32 R236, RZ, RZ, R48 ;  /* 0x000000ffffec7224 */ /* 0x000fc400078e0030 */
        /* <DEDUP_REMOVED lines=34> */
.L_x_3289:
[----:B------:R-:W-:Y:S05]  /*1bcd0*/  BSYNC B1 ;  /* 0x0000000000017941 */ /* 0x000fea0003800000 */
.L_x_3288:
[----:B------:R-:W2:Y:S01]  /*1bce0*/  LD.E R179, desc[UR6][R10.64+0xdc] ;  /* 0x0000dc060ab37980 */ /* 0x000ea2000c101900 */
[----:B-1----:R-:W-:Y:S02]  /*1bcf0*/  FMNMX.FTZ R23, R20, R24, !PT ;  /* 0x0000001814177209 */ /* 0x002fe40007810000 */
        /* <DEDUP_REMOVED lines=44> */
[----:B------:R-:W4:Y:S04]  /*1bfc0*/  LDSM.16.MT88.4 R72, [R222+0x12000] ;  /* 0x01200000de48783b */ /* 0x000f280000004200 */
[----:B------:R-:W5:Y:S04]  /*1bfd0*/  LDSM.16.MT88.4 R80, [R221+0x12000] ;  /* 0x01200000dd50783b */ /* 0x000f680000004200 */
[----:B------:R-:W5:Y:S04]  /*1bfe0*/  LDSM.16.MT88.4 R88, [R220+0x12000] ;  /* 0x01200000dc58783b */ /* 0x000f680000004200 */
[----:B------:R-:W5:Y:S01]  /*1bff0*/  LDSM.16.MT88.4 R96, [R224+0x14000] ;  /* 0x01400000e060783b */ /* 0x000f620000004200 */
[----:B-1----:R-:W-:-:S03]  /*1c000*/  FMNMX.FTZ R165, R21, R165, !PT ;  /* 0x000000a515a57209 */ /* 0x002fc60007810000 */
[----:B------:R-:W1:Y:S01]  /*1c010*/  LDSM.16.MT88.4 R104, [R222+0x14000] ;  /* 0x01400000de68783b */ /* 0x000e620000004200 */
[----:B---3--:R-:W-:-:S03]  /*1c020*/  FMNMX.FTZ R164, R8, R164, !PT ;  /* 0x000000a408a47209 */ /* 0x008fc60007810000 */
[----:B------:R-:W3:Y:S01]  /*1c030*/  LDSM.16.MT88.4 R112, [R221+0x14000] ;  /* 0x01400000dd70783b */ /* 0x000ee20000004200 */
[----:B------:R-:W-:-:S03]  /*1c040*/  FSETP.NEU.FTZ.AND P2, PT, R165, -INF , PT ;  /* 0xff800000a500780b */ /* 0x000fc60003f5d000 */
[----:B------:R-:W3:Y:S04]  /*1c050*/  LDSM.16.MT88.4 R120, [R220+0x14000] ;  /* 0x01400000dc78783b */ /* 0x000ee80000004200 */
[----:B------:R-:W3:Y:S04]  /*1c060*/  LDSM.16.MT88.4 R128, [R224+0x16000] ;  /* 0x01600000e080783b */ /* 0x000ee80000004200 */
[----:B------:R-:W3:Y:S04]  /*1c070*/  LDSM.16.MT88.4 R136, [R222+0x16000] ;  /* 0x01600000de88783b */ /* 0x000ee80000004200 */
[----:B------:R-:W3:Y:S01]  /*1c080*/  LDSM.16.MT88.4 R140, [R221+0x16000] ;  /* 0x01600000dd8c783b */ /* 0x000ee20000004200 */
        /* <DEDUP_REMOVED lines=16> */
[----:B------:R-:W-:Y:S01]  /*1c190*/  MUFU.EX2 R174, R174 ;  /* 0x000000ae00ae7308 */ /* 0x000fe20000000800 */
[----:B------:R-:W2:Y:S01]  /*1c1a0*/  LDSM.16.MT88.4 R4, [R220+0x16000] ;  /* 0x01600000dc04783b */ /* 0x000ea20000004200 */
[-CC-:B------:R-:W-:Y:S01]  /*1c1b0*/  FFMA.FTZ R167, R14, R179.reuse, -R178.reuse ;  /* 0x000000b30ea77223 */ /* 0x180fe200000108b2 */
[-CC-:B------:R-:W-:Y:S01]  /*1c1c0*/  FFMA.FTZ R33, R15, R179.reuse, -R178.reuse ;  /* 0x000000b30f217223 */ /* 0x180fe200000108b2 */
[-CC-:B------:R-:W-:Y:S01]  /*1c1d0*/  FFMA.FTZ R32, R13, R179.reuse, -R178.reuse ;  /* 0x000000b30d207223 */ /* 0x180fe200000108b2 */
[----:B------:R-:W2:Y:S01]  /*1c1e0*/  LDSM.16.MT88.4 R16, [R224+0x10800] ;  /* 0x01080000e010783b */ /* 0x000ea20000004200 */
[-CC-:B------:R-:W-:Y:S01]  /*1c1f0*/  FFMA.FTZ R8, R12, R179.reuse, -R178.reuse ;  /* 0x000000b30c087223 */ /* 0x180fe200000108b2 */
[-CC-:B------:R-:W-:Y:S01]  /*1c200*/  FFMA.FTZ R9, R9, R179.reuse, -R31.reuse ;  /* 0x000000b309097223 */ /* 0x180fe2000001081f */
[----:B------:R-:W4:Y:S01]  /*1c210*/  MUFU.EX2 R173, R173 ;  /* 0x000000ad00ad7308 */ /* 0x000f220000000800 */
[----:B------:R-:W2:Y:S01]  /*1c220*/  LDSM.16.MT88.4 R12, [R220+0x10800] ;  /* 0x01080000dc0c783b */ /* 0x000ea20000004200 */
[-CC-:B------:R-:W-:Y:S01]  /*1c230*/  FFMA.FTZ R180, R180, R179.reuse, -R31.reuse ;  /* 0x000000b3b4b47223 */ /* 0x180fe2000001081f */
[-CC-:B------:R-:W-:Y:S01]  /*1c240*/  FFMA.FTZ R181, R181, R179.reuse, -R31.reuse ;  /* 0x000000b3b5b57223 */ /* 0x180fe2000001081f */
[-CC-:B------:R-:W-:Y:S01]  /*1c250*/  FFMA.FTZ R183, R183, R179.reuse, -R31.reuse ;  /* 0x000000b3b7b77223 */ /* 0x180fe2000001081f */
[----:B------:R-:W2:Y:S01]  /*1c260*/  LDSM.16.MT88.4 R20, [R222+0x10800] ;  /* 0x01080000de14783b */ /* 0x000ea20000004200 */
[-CC-:B------:R-:W-:Y:S01]  /*1c270*/  FFMA.FTZ R186, R186, R179.reuse, -R31.reuse ;  /* 0x000000b3baba7223 */ /* 0x180fe2000001081f */
[-CC-:B------:R-:W-:Y:S01]  /*1c280*/  FFMA.FTZ R187, R187, R179.reuse, -R178.reuse ;  /* 0x000000b3bbbb7223 */ /* 0x180fe200000108b2 */
[----:B------:R-:W5:Y:S01]  /*1c290*/  MUFU.EX2 R171, R171 ;  /* 0x000000ab00ab7308 */ /* 0x000f620000000800 */
[----:B------:R-:W2:Y:S01]  /*1c2a0*/  LDSM.16.MT88.4 R24, [R221+0x10800] ;  /* 0x01080000dd18783b */ /* 0x000ea20000004200 */
[-CC-:B------:R-:W-:Y:S01]  /*1c2b0*/  FFMA.FTZ R188, R188, R179.reuse, -R178.reuse ;  /* 0x000000b3bcbc7223 */ /* 0x180fe200000108b2 */
[-CC-:B------:R-:W-:Y:S01]  /*1c2c0*/  FFMA.FTZ R190, R190, R179.reuse, -R178.reuse ;  /* 0x000000b3bebe7223 */ /* 0x180fe200000108b2 */
[-CC-:B------:R-:W-:Y:S01]  /*1c2d0*/  FFMA.FTZ R191, R191, R179.reuse, -R178.reuse ;  /* 0x000000b3bfbf7223 */ /* 0x180fe200000108b2 */
[-CC-:B------:R-:W-:Y:S01]  /*1c2e0*/  FFMA.FTZ R193, R193, R179.reuse, -R31.reuse ;  /* 0x000000b3c1c17223 */ /* 0x180fe2000001081f */
[-CC-:B------:R-:W-:Y:S01]  /*1c2f0*/  FFMA.FTZ R192, R192, R179.reuse, -R31.reuse ;  /* 0x000000b3c0c07223 */ /* 0x180fe2000001081f */
[-CC-:B------:R-:W-:Y:S01]  /*1c300*/  FFMA.FTZ R189, R189, R179.reuse, -R31.reuse ;  /* 0x000000b3bdbd7223 */ /* 0x180fe2000001081f */
[----:B------:R-:W1:Y:S01]  /*1c310*/  MUFU.EX2 R169, R169 ;  /* 0x000000a900a97308 */ /* 0x000e620000000800 */
[----:B----4-:R-:W-:Y:S01]  /*1c320*/  F2FP.BF16.F32.PACK_AB R144, R173, R174 ;  /* 0x000000aead90723e */ /* 0x010fe200000010ff */
[-C--:B------:R-:W-:Y:S01]  /*1c330*/  FFMA.FTZ R249, R30, R179.reuse, -R31 ;  /* 0x000000b31ef97223 */ /* 0x080fe2000001081f */
[-CC-:B------:R-:W-:Y:S01]  /*1c340*/  FFMA.FTZ R194, R29, R179.reuse, -R178.reuse ;  /* 0x000000b31dc27223 */ /* 0x180fe200000108b2 */
[-CC-:B------:R-:W-:Y:S01]  /*1c350*/  FFMA.FTZ R195, R28, R179.reuse, -R178.reuse ;  /* 0x000000b31cc37223 */ /* 0x180fe200000108b2 */
[-CC-:B------:R-:W-:Y:S01]  /*1c360*/  FFMA.FTZ R182, R182, R179.reuse, -R178.reuse ;  /* 0x000000b3b6b67223 */ /* 0x180fe200000108b2 */
[----:B------:R-:W-:Y:S01]  /*1c370*/  FFMA.FTZ R248, R177, R179, -R178 ;  /* 0x000000b3b1f87223 */ /* 0x000fe200000108b2 */
[----:B------:R-:W-:Y:S01]  /*1c380*/  LDSM.16.MT88.4 R28, [R224+0x11800] ;  /* 0x01180000e01c783b */ /* 0x000fe20000004200 */
[----:B------:R-:W-:Y:S01]  /*1c390*/  MUFU.EX2 R175, R175 ;  /* 0x000000af00af7308 */ /* 0x000fe20000000800 */
[----:B------:R-:W-:-:S04]  /*1c3a0*/  FADD.FTZ R173, R174, R173 ;  /* 0x000000adaead7221 */ /* 0x000fc80000010000 */
[----:B-----5:R-:W-:-:S03]  /*1c3b0*/  FADD.FTZ R173, R171, R173 ;  /* 0x000000adabad7221 */ /* 0x020fc60000010000 */
[----:B------:R-:W4:Y:S01]  /*1c3c0*/  MUFU.EX2 R176, R176 ;  /* 0x000000b000b07308 */ /* 0x000f220000000800 */
[C---:B-1----:R-:W-:Y:S01]  /*1c3d0*/  F2FP.BF16.F32.PACK_AB R146, R169.reuse, R171 ;  /* 0x000000aba992723e */ /* 0x042fe200000010ff */
[----:B------:R-:W-:-:S06]  /*1c3e0*/  FADD.FTZ R173, R169, R173 ;  /* 0x000000ada9ad7221 */ /* 0x000fcc0000010000 */
[----:B------:R-:W1:Y:S08]  /*1c3f0*/  MUFU.EX2 R172, R172 ;  /* 0x000000ac00ac7308 */ /* 0x000e700000000800 */
[----:B------:R-:W5:Y:S01]  /*1c400*/  MUFU.EX2 R170, R170 ;  /* 0x000000aa00aa7308 */ /* 0x000f620000000800 */
[----:B----4-:R-:W-:Y:S01]  /*1c410*/  F2FP.BF16.F32.PACK_AB R145, R176, R175 ;  /* 0x000000afb091723e */ /* 0x010fe200000010ff */
[----:B------:R-:W-:-:S06]  /*1c420*/  FADD.FTZ R175, R175, R176 ;  /* 0x000000b0afaf7221 */ /* 0x000fcc0000010000 */
[----:B------:R-:W4:Y:S01]  /*1c430*/  MUFU.EX2 R168, R168 ;  /* 0x000000a800a87308 */ /* 0x000f220000000800 */
[----:B-1----:R-:W-:-:S07]  /*1c440*/  FADD.FTZ R175, R172, R175 ;  /* 0x000000afacaf7221 */ /* 0x002fce0000010000 */
[----:B------:R-:W1:Y:S01]  /*1c450*/  MUFU.EX2 R35, R35 ;  /* 0x0000002300237308 */ /* 0x000e620000000800 */
[C---:B-----5:R-:W-:Y:S01]  /*1c460*/  F2FP.BF16.F32.PACK_AB R147, R170.reuse, R172 ;  /* 0x000000acaa93723e */ /* 0x060fe200000010ff */
[----:B------:R-:W-:-:S06]  /*1c470*/  FADD.FTZ R175, R170, R175 ;  /* 0x000000afaaaf7221 */ /* 0x000fcc0000010000 */
[----:B------:R-:W-:Y:S01]  /*1c480*/  HMMA.16816.F32.BF16 R160, R144, R156, RZ ;  /* 0x0000009c90a0723c */ /* 0x000fe200000418ff */
[----:B------:R-:W-:Y:S01]  /*1c490*/  MUFU.EX2 R34, R34 ;  /* 0x0000002200227308 */ /* 0x000fe20000000800 */
[----:B----4-:R-:W-:-:S04]  /*1c4a0*/  FADD.FTZ R173, R168, R173 ;  /* 0x000000ada8ad7221 */ /* 0x010fc80000010000 */
[C---:B------:R-:W-:Y:S03]  /*1c4b0*/  HMMA.16816.F32.BF16 R156, R144.reuse, R158, RZ ;  /* 0x0000009e909c723c */ /* 0x040fe600000418ff */
[----:B------:R-:W-:Y:S01]  /*1c4c0*/  MUFU.EX2 R9, R9 ;  /* 0x0000000900097308 */ /* 0x000fe20000000800 */
[----:B-1----:R-:W-:Y:S02]  /*1c4d0*/  FADD.FTZ R173, R35, R173 ;  /* 0x000000ad23ad7221 */ /* 0x002fe40000010000 */
        /* <DEDUP_REMOVED lines=15> */
[----:B------:R-:W4:Y:S03]  /*1c5d0*/  MUFU.EX2 R181, R181 ;  /* 0x000000b500b57308 */ /* 0x000f260000000800 */
[C---:B------:R-:W-:Y:S05]  /*1c5e0*/  HMMA.16816.F32.BF16 R92, R144.reuse, R96, RZ ;  /* 0x00000060905c723c */ /* 0x040fea00000418ff */
[----:B------:R-:W-:Y:S01]  /*1c5f0*/  MUFU.EX2 R183, R183 ;  /* 0x000000b700b77308 */ /* 0x000fe20000000800 */
[C---:B------:R-:W-:Y:S06]  /*1c600*/  HMMA.16816.F32.BF16 R100, R144.reuse, R104, RZ ;  /* 0x000000689064723c */ /* 0x040fec00000418ff */
[C---:B---3--:R-:W-:Y:S01]  /*1c610*/  HMMA.16816.F32.BF16 R108, R144.reuse, R112, RZ ;  /* 0x00000070906c723c */ /* 0x048fe200000418ff */
        /* <DEDUP_REMOVED lines=84> */
[----:B------:R-:W3:Y:S05]  /*1cb60*/  LDSM.16.MT88.4 R20, [R222+0x11000] ;  /* 0x01100000de14783b */ /* 0x000eea0000004200 */
[C---:B-1----:R-:W-:Y:S06]  /*1cb70*/  HMMA.16816.F32.BF16 R148, R4.reuse, R16, R148 ;  /* 0x000000100494723c */ /* 0x042fec0000041894 */
[----:B------:R-:W-:Y:S01]  /*1cb80*/  HMMA.16816.F32.BF16 R144, R4, R18, R144 ;  /* 0x000000120490723c */ /* 0x000fe20000041890 */
[----:B------:R-:W1:Y:S06]  /*1cb90*/  LDSM.16.MT88.4 R16, [R220+0x11000] ;  /* 0x01100000dc10783b */ /* 0x000e6c0000004200 */
[----:B------:R-:W-:Y:S01]  /*1cba0*/  F2FP.BF16.F32.PACK_AB R4, R181, R180 ;  /* 0x000000b4b504723e */ /* 0x000fe200000010ff */
[----:B------:R-:W-:Y:S01]  /*1cbb0*/  FADD.FTZ R180, R180, R34 ;  /* 0x00000022b4b47221 */ /* 0x000fe20000010000 */
[----:B------:R-:W-:Y:S01]  /*1cbc0*/  F2FP.BF16.F32.PACK_AB R5, R188, R187 ;  /* 0x000000bbbc05723e */ /* 0x000fe200000010ff */
[----:B------:R-:W-:Y:S01]  /*1cbd0*/  FADD.FTZ R187, R187, R32 ;  /* 0x00000020bbbb7221 */ /* 0x000fe20000010000 */
[----:B------:R-:W-:Y:S01]  /*1cbe0*/  F2FP.BF16.F32.PACK_AB R6, R186, R183 ;  /* 0x000000b7ba06723e */ /* 0x000fe200000010ff */
[----:B------:R-:W-:Y:S01]  /*1cbf0*/  FADD.FTZ R180, R181, R180 ;  /* 0x000000b4b5b47221 */ /* 0x000fe20000010000 */
[----:B-----5:R-:W-:Y:S01]  /*1cc00*/  F2FP.BF16.F32.PACK_AB R7, R191, R190 ;  /* 0x000000bebf07723e */ /* 0x020fe200000010ff */
        /* <DEDUP_REMOVED lines=11> */
[----:B------:R-:W-:Y:S01]  /*1ccc0*/  HMMA.16816.F32.BF16 R160, R4, R24, R160 ;  /* 0x0000001804a0723c */ /* 0x000fe200000418a0 */
[----:B------:R-:W-:Y:S01]  /*1ccd0*/  FADD.FTZ R190, R195, R190 ;  /* 0x000000bec3be7221 */ /* 0x000fe20000010000 */
[----:B------:R-:W-:-:S03]  /*1cce0*/  FADD.FTZ R183, R189, R183 ;  /* 0x000000b7bdb77221 */ /* 0x000fc60000010000 */
        /* <DEDUP_REMOVED lines=44> */
[----:B------:R-:W1:Y:S06]  /*1cfb0*/  LDSM.16.MT88.4 R16, [R224+0x13800] ;  /* 0x01380000e010783b */ /* 0x000e6c0000004200 */
[----:B------:R-:W-:-:S02]  /*1cfc0*/  F2FP.BF16.F32.PACK_AB R4, R192, R193 ;  /* 0x000000c1c004723e */ /* 0x000fc400000010ff */
[----:B------:R-:W-:Y:S02]  /*1cfd0*/  F2FP.BF16.F32.PACK_AB R5, R195, R194 ;  /* 0x000000c2c305723e */ /* 0x000fe400000010ff */
[C---:B------:R-:W-:Y:S01]  /*1cfe0*/  F2FP.BF16.F32.PACK_AB R6, R249.reuse, R189 ;  /* 0x000000bdf906723e */ /* 0x040fe200000010ff */
[----:B------:R-:W-:Y:S01]  /*1cff0*/  FADD.FTZ R249, R249, R183 ;  /* 0x000000b7f9f97221 */ /* 0x000fe20000010000 */
[C---:B------:R-:W-:Y:S01]  /*1d000*/  F2FP.BF16.F32.PACK_AB R7, R248.reuse, R182 ;  /* 0x000000b6f807723e */ /* 0x040fe200000010ff */
[----:B------:R-:W-:-:S06]  /*1d010*/  FADD.FTZ R248, R248, R190 ;  /* 0x000000bef8f87221 */ /* 0x000fcc0000010000 */
        /* <DEDUP_REMOVED lines=34> */
[C---:B------:R-:W-:Y:S06]  /*1d240*/  HMMA.16816.F32.BF16 R112, R4.reuse, R30, R112 ;  /* 0x0000001e0470723c */ /* 0x040fec0000041870 */
[C---:B----4-:R-:W-:Y:S06]  /*1d250*/  HMMA.16816.F32.BF16 R124, R4.reuse, R24, R124 ;  /* 0x00000018047c723c */ /* 0x050fec000004187c */
[C---:B------:R-:W-:Y:S06]  /*1d260*/  HMMA.16816.F32.BF16 R128, R4.reuse, R26, R128 ;  /* 0x0000001a0480723c */ /* 0x040fec0000041880 */
[C---:B---3--:R-:W-:Y:S06]  /*1d270*/  HMMA.16816.F32.BF16 R132, R4.reuse, R20, R132 ;  /* 0x000000140484723c */ /* 0x048fec0000041884 */
[C---:B------:R-:W-:Y:S06]  /*1d280*/  HMMA.16816.F32.BF16 R136, R4.reuse, R22, R136 ;  /* 0x000000160488723c */ /* 0x040fec0000041888 */
[C---:B-1----:R-:W-:Y:S06]  /*1d290*/  HMMA.16816.F32.BF16 R152, R4.reuse, R16, R152 ;  /* 0x000000100498723c */ /* 0x042fec0000041898 */
[C---:B------:R-:W-:Y:S06]  /*1d2a0*/  HMMA.16816.F32.BF16 R140, R4.reuse, R18, R140 ;  /* 0x00000012048c723c */ /* 0x040fec000004188c */
[C---:B--2---:R-:W-:Y:S06]  /*1d2b0*/  HMMA.16816.F32.BF16 R148, R4.reuse, R12, R148 ;  /* 0x0000000c0494723c */ /* 0x044fec0000041894 */
[----:B------:R-:W-:Y:S01]  /*1d2c0*/  HMMA.16816.F32.BF16 R144, R4, R14, R144 ;  /* 0x0000000e0490723c */ /* 0x000fe20000041890 */
[----:B------:R-:W-:-:S08]  /*1d2d0*/  NOP ;  /* 0x0000000000007918 */ /* 0x000fd00000000000 */
[----:B------:R-:W-:-:S15]  /*1d2e0*/  @!P1 BRA `(.L_x_3293) ;  /* 0x0000005000309947 */ /* 0x000fde0003800000 */
[----:B------:R-:W1:Y:S01]  /*1d2f0*/  LDC.64 R8, c[0x0][0x208] ;  /* 0x00008200ff087b82 */ /* 0x000e620000000a00 */
[----:B------:R-:W-:-:S04]  /*1d300*/  DEPBAR.LE SB0, 0x0 ;  /* 0x000080000000791a */ /* 0x000fc80000000000 */
[----:B------:R-:W-:Y:S05]  /*1d310*/  WARPSYNC.ALL ;  /* 0x0000000000007948 */ /* 0x000fea0003800000 */
[----:B------:R-:W-:Y:S01]  /*1d320*/  BSSY B0, `(.L_x_3294) ;  /* 0x000004e000007945 */ /* 0x000fe20003800000 */
[----:B------:R-:W-:Y:S01]  /*1d330*/  IADD3 R246, R166, -0x2, RZ ;  /* 0xfffffffea6f67810 */ /* 0x000fe20007ffe0ff */
[----:B------:R-:W-:Y:S06]  /*1d340*/  BAR.SYNC.DEFER_BLOCKING 0x0 ;  /* 0x0000000000007b1d */ /* 0x000fec0000010000 */
[----:B------:R-:W-:Y:S05]  /*1d350*/  @!P0 BRA `(.L_x_3295) ;  /* 0x0000000400148947 */ /* 0x000fea0003800000 */
[----:B-1----:R-:W-:Y:S02]  /*1d360*/  R2UR UR4, R8 ;  /* 0x00000000080472ca */ /* 0x002fe400000e0000 */
[----:B------:R-:W-:-:S13]  /*1d370*/  R2UR UR5, R9 ;  /* 0x00000000090572ca */ /* 0x000fda00000e0000 */
[----:B------:R-:W2:Y:S01]  /*1d380*/  LD.E R15, desc[UR4][R10.64+0x170] ;  /* 0x000170040a0f7980 */ /* 0x000ea2000c101900 */
        /* <DEDUP_REMOVED lines=66> */
.L_x_3295:
[----:B-1----:R-:W-:Y:S02]  /*1d7b0*/  R2UR UR4, R8 ;  /* 0x00000000080472ca */ /* 0x002fe400000e0000 */
[----:B------:R-:W-:-:S13]  /*1d7c0*/  R2UR UR5, R9 ;  /* 0x00000000090572ca */ /* 0x000fda00000e0000 */
[----:B------:R-:W2:Y:S02]  /*1d7d0*/  LD.E R6, desc[UR4][R10.64+0x40] ;  /* 0x000040040a067980 */ /* 0x000ea4000c101900 */
[----:B--2---:R-:W-:-:S05]  /*1d7e0*/  IMAD.U32 R6, R6, -0x40, RZ ;  /* 0xffffffc006067824 */ /* 0x004fca00078e00ff */
[----:B------:R-:W-:Y:S02]  /*1d7f0*/  SHF.R.S32.HI R5, RZ, 0x1f, R6 ;  /* 0x0000001fff057819 */ /* 0x000fe40000011406 */
.L_x_3296:
[----:B------:R-:W-:Y:S05]  /*1d800*/  BSYNC B0 ;  /* 0x0000000000007941 */ /* 0x000fea0003800000 */
.L_x_3294:
        /* <DEDUP_REMOVED lines=58> */
[----:B------:R-:W-:Y:S02]  /*1dbb0*/  @P1 R2UR UR15, R9 ;  /* 0x00000000090f12ca */ /* 0x000fe400000e0000 */
[----:B------:R-:W-:Y:S01]  /*1dbc0*/  ISETP.GE.AND P4, PT, R166, 0x3, PT ;  /* 0x00000003a600780c */ /* 0x000fe20003f86270 */
[----:B------:R-:W-:Y:S01]  /*1dbd0*/  @!P3 STS.128 [R243+0x12000], RZ ;  /* 0x012000fff300b388 */ /* 0x000fe20000000c00 */
[----:B--2---:R-:W-:Y:S02]  /*1dbe0*/  @P2 IMAD.MOV.U32 R4, RZ, RZ, R200 ;  /* 0x000000ffff042224 */ /* 0x004fe400078e00c8 */
[----:B------:R-:W-:-:S05]  /*1dbf0*/  @P2 IMAD.MOV.U32 R5, RZ, RZ, R201 ;  /* 0x000000ffff052224 */ /* 0x000fca00078e00c9 */
[----:B------:R-:W-:Y:S01]  /*1dc00*/  @!PT LDS RZ, [RZ] ;  /* 0x00000000fffff984 */ /* 0x000fe20000000800 */
[----:B------:R-:W-:Y:S01]  /*1dc10*/  @!PT LDS RZ, [RZ] ;  /* 0x00000000fffff984 */ /* 0x000fe20000000800 */
[----:B------:R-:W-:Y:S01]  /*1dc20*/  @!PT LDS RZ, [RZ] ;  /* 0x00000000fffff984 */ /* 0x000fe20000000800 */
[----:B------:R2:W-:Y:S04]  /*1dc30*/  @P2 LDGSTS.E.BYPASS.LTC128B.128 [R243+0x14000], desc[UR4][R4.64+0x100] ;  /* 0x1400010004f32fae */ /* 0x0005e8000b901d44 */
[----:B------:R-:W-:Y:S01]  /*1dc40*/  @!P2 STS.128 [R243+0x14000], RZ ;  /* 0x014000fff300a388 */ /* 0x000fe20000000c00 */
[----:B--2---:R-:W-:Y:S02]  /*1dc50*/  @P1 IMAD.MOV.U32 R4, RZ, RZ, R200 ;  /* 0x000000ffff041224 */ /* 0x004fe400078e00c8 */
        /* <DEDUP_REMOVED lines=75> */
[----:B--2---:R-:W2:Y:S04]  /*1e110*/  LDSM.16.M88.4 R28, [R230] ;  /* 0x00000000e61c783b */ /* 0x004ea80000000200 */
[----:B------:R-:W-:Y:S04]  /*1e120*/  LDSM.16.M88.4 R24, [R228] ;  /* 0x00000000e418783b */ /* 0x000fe80000000200 */
[----:B---3--:R-:W3:Y:S04]  /*1e130*/  LDSM.16.M88.4 R4, [R229+0x8000] ;  /* 0x00800000e504783b */ /* 0x008ee80000000200 */
[----:B------:R-:W-:Y:S04]  /*1e140*/  LDSM.16.M88.4 R16, [R227] ;  /* 0x00000000e310783b */ /* 0x000fe80000000200 */
[----:B------:R-:W5:Y:S04]  /*1e150*/  LDSM.16.M88.4 R168, [R229+0x9000] ;  /* 0x00900000e5a8783b */ /* 0x000f680000000200 */
[----:B------:R-:W4:Y:S04]  /*1e160*/  LDSM.16.M88.4 R20, [R229+0x9800] ;  /* 0x00980000e514783b */ /* 0x000f280000000200 */
[----:B------:R-:W1:Y:S04]  /*1e170*/  LDSM.16.M88.4 R196, [R219] ;  /* 0x00000000dbc4783b */ /* 0x000e680000000200 */
[----:B------:R-:W1:Y:S04]  /*1e180*/  LDSM.16.M88.4 R192, [R218] ;  /* 0x00000000dac0783b */ /* 0x000e680000000200 */
[----:B------:R-:W1:Y:S04]  /*1e190*/  LDSM.16.M88.4 R188, [R217] ;  /* 0x00000000d9bc783b */ /* 0x000e680000000200 */
[----:B------:R-:W-:Y:S01]  /*1e1a0*/  LDSM.16.M88.4 R184, [R226] ;  /* 0x00000000e2b8783b */ /* 0x000fe20000000200 */
[C---:B--2---:R-:W-:Y:S03]  /*1e1b0*/  HMMA.16816.F32.BF16 R180, R28.reuse, R176, RZ ;  /* 0x000000b01cb4723c */ /* 0x044fe600000418ff */
[----:B------:R-:W0:Y:S03]  /*1e1c0*/  LDGDEPBAR ;  /* 0x00000000000079af */ /* 0x000e260000000000 */
[C---:B------:R-:W-:Y:S06]  /*1e1d0*/  HMMA.16816.F32.BF16 R176, R28.reuse, R178, RZ ;  /* 0x000000b21cb0723c */ /* 0x040fec00000418ff */
[C---:B---3--:R-:W-:Y:S06]  /*1e1e0*/  HMMA.16816.F32.BF16 R12, R28.reuse, R4, RZ ;  /* 0x000000041c0c723c */ /* 0x048fec00000418ff */
[C---:B------:R-:W-:Y:S06]  /*1e1f0*/  HMMA.16816.F32.BF16 R4, R28.reuse, R6, RZ ;  /* 0x000000061c04723c */ /* 0x040fec00000418ff */
[C---:B-----5:R-:W-:Y:S06]  /*1e200*/  HMMA.16816.F32.BF16 R172, R28.reuse, R168, RZ ;  /* 0x000000a81cac723c */ /* 0x060fec00000418ff */
[----:B------:R-:W-:Y:S06]  /*1e210*/  HMMA.16816.F32.BF16 R168, R28, R170, RZ ;  /* 0x000000aa1ca8723c */ /* 0x000fec00000418ff */
[C---:B------:R-:W-:Y:S06]  /*1e220*/  HMMA.16816.F32.BF16 R12, R24.reuse, R16, R12 ;  /* 0x00000010180c723c */ /* 0x040fec000004180c */
[----:B------:R-:W-:Y:S01]  /*1e230*/  HMMA.16816.F32.BF16 R4, R24, R18, R4 ;  /* 0x000000121804723c */ /* 0x000fe20000041804 */
[----:B------:R-:W2:Y:S05]  /*1e240*/  LDSM.16.M88.4 R16, [R223+0x8800] ;  /* 0x00880000df10783b */ /* 0x000eaa0000000200 */
[C---:B----4-:R-:W-:Y:S06]  /*1e250*/  HMMA.16816.F32.BF16 R32, R28.reuse, R20, RZ ;  /* 0x000000141c20723c */ /* 0x050fec00000418ff */
[----:B------:R-:W-:Y:S01]  /*1e260*/  HMMA.16816.F32.BF16 R28, R28, R22, RZ ;  /* 0x000000161c1c723c */ /* 0x000fe200000418ff */
[----:B------:R-:W3:Y:S05]  /*1e270*/  LDSM.16.M88.4 R20, [R223+0x8000] ;  /* 0x00800000df14783b */ /* 0x000eea0000000200 */
[C---:B-1----:R-:W-:Y:S06]  /*1e280*/  HMMA.16816.F32.BF16 R180, R24.reuse, R196, R180 ;  /* 0x000000c418b4723c */ /* 0x042fec00000418b4 */
[C---:B------:R-:W-:Y:S01]  /*1e290*/  HMMA.16816.F32.BF16 R176, R24.reuse, R198, R176 ;  /* 0x000000c618b0723c */ /* 0x040fe200000418b0 */
[----:B------:R-:W1:Y:S05]  /*1e2a0*/  LDSM.16.M88.4 R196, [R223+0x9000] ;  /* 0x00900000dfc4783b */ /* 0x000e6a0000000200 */
[C---:B------:R-:W-:Y:S06]  /*1e2b0*/  HMMA.16816.F32.BF16 R172, R24.reuse, R192, R172 ;  /* 0x000000c018ac723c */ /* 0x040fec00000418ac */
[C---:B------:R-:W-:Y:S01]  /*1e2c0*/  HMMA.16816.F32.BF16 R168, R24.reuse, R194, R168 ;  /* 0x000000c218a8723c */ /* 0x040fe200000418a8 */
[----:B------:R-:W-:Y:S05]  /*1e2d0*/  LDSM.16.M88.4 R192, [R225] ;  /* 0x00000000e1c0783b */ /* 0x000fea0000000200 */
[C---:B------:R-:W-:Y:S06]  /*1e2e0*/  HMMA.16816.F32.BF16 R32, R24.reuse, R188, R32 ;  /* 0x000000bc1820723c */ /* 0x040fec0000041820 */
[----:B------:R-:W-:Y:S01]  /*1e2f0*/  HMMA.16816.F32.BF16 R28, R24, R190, R28 ;  /* 0x000000be181c723c */ /* 0x000fe2000004181c */
[----:B------:R-:W4:Y:S04]  /*1e300*/  LDSM.16.M88.4 R24, [R216] ;  /* 0x00000000d818783b */ /* 0x000f280000000200 */
[----:B------:R-:W-:Y:S01]  /*1e310*/  LDSM.16.M88.4 R188, [R223+0x9800] ;  /* 0x00980000dfbc783b */ /* 0x000fe20000000200 */
[C---:B--2---:R-:W-:Y:S06]  /*1e320*/  HMMA.16816.F32.BF16 R180, R184.reuse, R16, R180 ;  /* 0x00000010b8b4723c */ /* 0x044fec00000418b4 */
[C---:B------:R-:W-:Y:S01]  /*1e330*/  HMMA.16816.F32.BF16 R176, R184.reuse, R18, R176 ;  /* 0x00000012b8b0723c */ /* 0x040fe200000418b0 */
[----:B------:R-:W2:Y:S05]  /*1e340*/  LDSM.16.M88.4 R16, [R216+0x1000] ;  /* 0x00100000d810783b */ /* 0x000eaa0000000200 */
[C---:B---3--:R-:W-:Y:S06]  /*1e350*/  HMMA.16816.F32.BF16 R12, R184.reuse, R20, R12 ;  /* 0x00000014b80c723c */ /* 0x048fec000004180c */
[C---:B------:R-:W-:Y:S01]  /*1e360*/  HMMA.16816.F32.BF16 R4, R184.reuse, R22, R4 ;  /* 0x00000016b804723c */ /* 0x040fe20000041804 */
[----:B------:R-:W3:Y:S05]  /*1e370*/  LDSM.16.M88.4 R20, [R216+0x800] ;  /* 0x00080000d814783b */ /* 0x000eea0000000200 */
[C---:B-1----:R-:W-:Y:S06]  /*1e380*/  HMMA.16816.F32.BF16 R172, R184.reuse, R196, R172 ;  /* 0x000000c4b8ac723c */ /* 0x042fec00000418ac */
[----:B------:R-:W-:Y:S01]  /*1e390*/  HMMA.16816.F32.BF16 R168, R184, R198, R168 ;  /* 0x000000c6b8a8723c */ /* 0x000fe200000418a8 */
[----:B------:R-:W1:Y:S05]  /*1e3a0*/  LDSM.16.M88.4 R196, [R216+0x1800] ;  /* 0x00180000d8c4783b */ /* 0x000e6a0000000200 */
[C---:B----4-:R-:W-:Y:S06]  /*1e3b0*/  HMMA.16816.F32.BF16 R12, R192.reuse, R24, R12 ;  /* 0x00000018c00c723c */ /* 0x050fec000004180c */
[C---:B------:R-:W-:Y:S01]  /*1e3c0*/  HMMA.16816.F32.BF16 R4, R192.reuse, R26, R4 ;  /* 0x0000001ac004723c */ /* 0x040fe20000041804 */
[----:B------:R-:W-:Y:S05]  /*1e3d0*/  LDSM.16.M88.4 R24, [R229+0xb000] ;  /* 0x00b00000e518783b */ /* 0x000fea0000000200 */
[C---:B--2---:R-:W-:Y:S06]  /*1e3e0*/  HMMA.16816.F32.BF16 R172, R192.reuse, R16, R172 ;  /* 0x00000010c0ac723c */ /* 0x044fec00000418ac */
[----:B------:R-:W-:Y:S01]  /*1e3f0*/  HMMA.16816.F32.BF16 R168, R192, R18, R168 ;  /* 0x00000012c0a8723c */ /* 0x000fe200000418a8 */
[----:B------:R-:W2:Y:S05]  /*1e400*/  LDSM.16.M88.4 R16, [R230+0x2000] ;  /* 0x00200000e610783b */ /* 0x000eaa0000000200 */
[C---:B------:R-:W-:Y:S06]  /*1e410*/  HMMA.16816.F32.BF16 R32, R184.reuse, R188, R32 ;  /* 0x000000bcb820723c */ /* 0x040fec0000041820 */
[----:B------:R-:W-:Y:S01]  /*1e420*/  HMMA.16816.F32.BF16 R28, R184, R190, R28 ;  /* 0x000000beb81c723c */ /* 0x000fe2000004181c */
[----:B------:R-:W4:Y:S04]  /*1e430*/  LDSM.16.M88.4 R188, [R229+0xa000] ;  /* 0x00a00000e5bc783b */ /* 0x000f280000000200 */
[----:B------:R-:W5:Y:S01]  /*1e440*/  LDSM.16.M88.4 R184, [R229+0xa800] ;  /* 0x00a80000e5b8783b */ /* 0x000f620000000200 */
[C---:B---3--:R-:W-:Y:S06]  /*1e450*/  HMMA.16816.F32.BF16 R180, R192.reuse, R20, R180 ;  /* 0x00000014c0b4723c */ /* 0x048fec00000418b4 */
[C---:B------:R-:W-:Y:S01]  /*1e460*/  HMMA.16816.F32.BF16 R176, R192.reuse, R22, R176 ;  /* 0x00000016c0b0723c */ /* 0x040fe200000418b0 */
[----:B------:R-:W3:Y:S05]  /*1e470*/  LDSM.16.M88.4 R20, [R229+0xb800] ;  /* 0x00b80000e514783b */ /* 0x000eea0000000200 */
[C---:B-1----:R-:W-:Y:S06]  /*1e480*/  HMMA.16816.F32.BF16 R32, R192.reuse, R196, R32 ;  /* 0x000000c4c020723c */ /* 0x042fec0000041820 */
[----:B------:R-:W-:Y:S01]  /*1e490*/  HMMA.16816.F32.BF16 R28, R192, R198, R28 ;  /* 0x000000c6c01c723c */ /* 0x000fe2000004181c */
[----:B------:R-:W-:Y:S04]  /*1e4a0*/  LDSM.16.M88.4 R196, [R215] ;  /* 0x00000000d7c4783b */ /* 0x000fe80000000200 */
[----:B------:R-:W-:Y:S01]  /*1e4b0*/  LDSM.16.M88.4 R192, [R214] ;  /* 0x00000000d6c0783b */ /* 0x000fe20000000200 */
[C---:B--2---:R-:W-:Y:S06]  /*1e4c0*/  HMMA.16816.F32.BF16 R172, R16.reuse, R24, R172 ;  /* 0x0000001810ac723c */ /* 0x044fec00000418ac */
[C---:B------:R-:W-:Y:S01]  /*1e4d0*/  HMMA.16816.F32.BF16 R168, R16.reuse, R26, R168 ;  /* 0x0000001a10a8723c */ /* 0x040fe200000418a8 */
[----:B------:R-:W1:Y:S05]  /*1e4e0*/  LDSM.16.M88.4 R24, [R228+0x2000] ;  /* 0x00200000e418783b */ /* 0x000e6a0000000200 */
[C---:B----4-:R-:W-:Y:S06]  /*1e4f0*/  HMMA.16816.F32.BF16 R12, R16.reuse, R188, R12 ;  /* 0x000000bc100c723c */ /* 0x050fec000004180c */
[C---:B------:R-:W-:Y:S01]  /*1e500*/  HMMA.16816.F32.BF16 R4, R16.reuse, R190, R4 ;  /* 0x000000be1004723c */ /* 0x040fe20000041804 */
[----:B------:R-:W2:Y:S05]  /*1e510*/  LDSM.16.M88.4 R188, [R213] ;  /* 0x00000000d5bc783b */ /* 0x000eaa0000000200 */
[C---:B-----5:R-:W-:Y:S06]  /*1e520*/  HMMA.16816.F32.BF16 R180, R16.reuse, R184, R180 ;  /* 0x000000b810b4723c */ /* 0x060fec00000418b4 */
[C---:B------:R-:W-:Y:S01]  /*1e530*/  HMMA.16816.F32.BF16 R176, R16.reuse, R186, R176 ;  /* 0x000000ba10b0723c */ /* 0x040fe200000418b0 */
[----:B------:R-:W4:Y:S05]  /*1e540*/  LDSM.16.M88.4 R184, [R212] ;  /* 0x00000000d4b8783b */ /* 0x000f2a0000000200 */
        /* <DEDUP_REMOVED lines=38> */
[----:B------:R-:W-:Y:S05]  /*1e7b0*/  LDSM.16.M88.4 R192, [R228+0x4000] ;  /* 0x00400000e4c0783b */ /* 0x000fea0000000200 */
[C---:B--2---:R-:W-:Y:S06]  /*1e7c0*/  HMMA.16816.F32.BF16 R32, R24.reuse, R188, R32 ;  /* 0x000000bc1820723c */ /* 0x044fec0000041820 */
[----:B------:R-:W-:Y:S01]  /*1e7d0*/  HMMA.16816.F32.BF16 R28, R24, R190, R28 ;  /* 0x000000be181c723c */ /* 0x000fe2000004181c */
[----:B------:R-:W1:Y:S04]  /*1e7e0*/  LDSM.16.M88.4 R188, [R229+0xd800] ;  /* 0x00d80000e5bc783b */ /* 0x000e680000000200 */
[----:B------:R-:W-:Y:S01]  /*1e7f0*/  LDSM.16.M88.4 R24, [R211] ;  /* 0x00000000d318783b */ /* 0x000fe20000000200 */
[C---:B----4-:R-:W-:Y:S06]  /*1e800*/  HMMA.16816.F32.BF16 R12, R184.reuse, R20, R12 ;  /* 0x00000014b80c723c */ /* 0x050fec000004180c */
[C---:B------:R-:W-:Y:S01]  /*1e810*/  HMMA.16816.F32.BF16 R4, R184.reuse, R22, R4 ;  /* 0x00000016b804723c */ /* 0x040fe20000041804 */
[----:B------:R-:W2:Y:S05]  /*1e820*/  LDSM.16.M88.4 R20, [R210] ;  /* 0x00000000d214783b */ /* 0x000eaa0000000200 */
[C---:B---3--:R-:W-:Y:S06]  /*1e830*/  HMMA.16816.F32.BF16 R180, R184.reuse, R16, R180 ;  /* 0x00000010b8b4723c */ /* 0x048fec00000418b4 */
[C---:B------:R-:W-:Y:S01]  /*1e840*/  HMMA.16816.F32.BF16 R176, R184.reuse, R18, R176 ;  /* 0x00000012b8b0723c */ /* 0x040fe200000418b0 */
[----:B------:R-:W3:Y:S05]  /*1e850*/  LDSM.16.M88.4 R16, [R209] ;  /* 0x00000000d110783b */ /* 0x000eea0000000200 */
[C---:B-----5:R-:W-:Y:S06]  /*1e860*/  HMMA.16816.F32.BF16 R172, R184.reuse, R196, R172 ;  /* 0x000000c4b8ac723c */ /* 0x060fec00000418ac */
[C---:B------:R-:W-:Y:S01]  /*1e870*/  HMMA.16816.F32.BF16 R168, R184.reuse, R198, R168 ;  /* 0x000000c6b8a8723c */ /* 0x040fe200000418a8 */
[----:B------:R-:W4:Y:S05]  /*1e880*/  LDSM.16.M88.4 R196, [R208] ;  /* 0x00000000d0c4783b */ /* 0x000f2a0000000200 */
[C---:B-1----:R-:W-:Y:S06]  /*1e890*/  HMMA.16816.F32.BF16 R32, R184.reuse, R188, R32 ;  /* 0x000000bcb820723c */ /* 0x042fec0000041820 */
[----:B------:R-:W-:Y:S01]  /*1e8a0*/  HMMA.16816.F32.BF16 R28, R184, R190, R28 ;  /* 0x000000beb81c723c */ /* 0x000fe2000004181c */
[----:B------:R-:W-:Y:S04]  /*1e8b0*/  LDSM.16.M88.4 R188, [R223+0xc000] ;  /* 0x00c00000dfbc783b */ /* 0x000fe80000000200 */
[----:B------:R-:W-:Y:S01]  /*1e8c0*/  LDSM.16.M88.4 R184, [R223+0xc800] ;  /* 0x00c80000dfb8783b */ /* 0x000fe20000000200 */
[C---:B--2---:R-:W-:Y:S06]  /*1e8d0*/  HMMA.16816.F32.BF16 R180, R192.reuse, R20, R180 ;  /* 0x00000014c0b4723c */ /* 0x044fec00000418b4 */
[C---:B------:R-:W-:Y:S01]  /*1e8e0*/  HMMA.16816.F32.BF16 R176, R192.reuse, R22, R176 ;  /* 0x00000016c0b0723c */ /* 0x040fe200000418b0 */
[----:B------:R-:W-:Y:S05]  /*1e8f0*/  LDSM.16.M88.4 R20, [R223+0xd000] ;  /* 0x00d00000df14783b */ /* 0x000fea0000000200 */
[C---:B---3--:R-:W-:Y:S06]  /*1e900*/  HMMA.16816.F32.BF16 R172, R192.reuse, R16, R172 ;  /* 0x00000010c0ac723c */ /* 0x048fec00000418ac */
        /* <DEDUP_REMOVED lines=21> */
[----:B------:R-:W5:Y:S01]  /*1ea60*/  LDSM.16.M88.4 R16, [R229+0xe000] ;  /* 0x00e00000e510783b */ /* 0x000f620000000200 */
        /* <DEDUP_REMOVED lines=13> */
[C---:B-----5:R-:W-:Y:S06]  /*1eb40*/  HMMA.16816.F32.BF16 R12, R196.reuse, R16, R12 ;  /* 0x00000010c40c723c */ /* 0x060fec000004180c */
[C---:B------:R-:W-:Y:S01]  /*1eb50*/  HMMA.16816.F32.BF16 R4, R196.reuse, R18, R4 ;  /* 0x00000012c404723c */ /* 0x040fe20000041804 */
[----:B------:R-:W5:Y:S05]  /*1eb60*/  LDSM.16.M88.4 R16, [R206] ;  /* 0x00000000ce10783b */ /* 0x000f6a0000000200 */
[C---:B-1----:R-:W-:Y:S06]  /*1eb70*/  HMMA.16816.F32.BF16 R180, R196.reuse, R192, R180 ;  /* 0x000000c0c4b4723c */ /* 0x042fec00000418b4 */
[C---:B------:R-:W-:Y:S01]  /*1eb80*/  HMMA.16816.F32.BF16 R176, R196.reuse, R194, R176 ;  /* 0x000000c2c4b0723c */ /* 0x040fe200000418b0 */
[----:B------:R-:W-:Y:S05]  /*1eb90*/  LDSM.16.M88.4 R192, [R226+0x6000] ;  /* 0x00600000e2c0783b */ /* 0x000fea0000000200 */
[C---:B---3--:R-:W-:Y:S06]  /*1eba0*/  HMMA.16816.F32.BF16 R172, R196.reuse, R188, R172 ;  /* 0x000000bcc4ac723c */ /* 0x048fec00000418ac */
[C---:B------:R-:W-:Y:S01]  /*1ebb0*/  HMMA.16816.F32.BF16 R168, R196.reuse, R190, R168 ;  /* 0x000000bec4a8723c */ /* 0x040fe200000418a8 */
[----:B------:R-:W1:Y:S05]  /*1ebc0*/  LDSM.16.M88.4 R188, [R223+0xe000] ;  /* 0x00e00000dfbc783b */ /* 0x000e6a0000000200 */
[C---:B----4-:R-:W-:Y:S06]  /*1ebd0*/  HMMA.16816.F32.BF16 R32, R196.reuse, R184, R32 ;  /* 0x000000b8c420723c */ /* 0x050fec0000041820 */
[----:B------:R-:W-:Y:S01]  /*1ebe0*/  HMMA.16816.F32.BF16 R28, R196, R186, R28 ;  /* 0x000000bac41c723c */ /* 0x000fe2000004181c */
[----:B------:R-:W3:Y:S04]  /*1ebf0*/  LDSM.16.M88.4 R196, [R204] ;  /* 0x00000000ccc4783b */ /* 0x000ee80000000200 */
[----:B------:R-:W-:Y:S01]  /*1ec00*/  LDSM.16.M88.4 R184, [R223+0xe800] ;  /* 0x00e80000dfb8783b */ /* 0x000fe20000000200 */
[C---:B--2---:R-:W-:Y:S06]  /*1ec10*/  HMMA.16816.F32.BF16 R12, R24.reuse, R20, R12 ;  /* 0x00000014180c723c */ /* 0x044fec000004180c */
[C---:B------:R-:W-:Y:S01]  /*1ec20*/  HMMA.16816.F32.BF16 R4, R24.reuse, R22, R4 ;  /* 0x000000161804723c */ /* 0x040fe20000041804 */
[----:B------:R-:W2:Y:S05]  /*1ec30*/  LDSM.16.M88.4 R20, [R205] ;  /* 0x00000000cd14783b */ /* 0x000eaa0000000200 */
[C---:B-----5:R-:W-:Y:S06]  /*1ec40*/  HMMA.16816.F32.BF16 R180, R24.reuse, R16, R180 ;  /* 0x0000001018b4723c */ /* 0x060fec00000418b4 */
[----:B------:R-:W-:Y:S01]  /*1ec50*/  HMMA.16816.F32.BF16 R176, R24, R18, R176 ;  /* 0x0000001218b0723c */ /* 0x000fe200000418b0 */
[----:B------:R-:W-:Y:S05]  /*1ec60*/  LDSM.16.M88.4 R16, [R216+0x6800] ;  /* 0x00680000d810783b */ /* 0x000fea0000000200 */
[C---:B-1----:R-:W-:Y:S06]  /*1ec70*/  HMMA.16816.F32.BF16 R12, R192.reuse, R188, R12 ;  /* 0x000000bcc00c723c */ /* 0x042fec000004180c */
[----:B------:R-:W-:Y:S01]  /*1ec80*/  HMMA.16816.F32.BF16 R4, R192, R190, R4 ;  /* 0x000000bec004723c */ /* 0x000fe20000041804 */
[----:B------:R-:W1:Y:S05]  /*1ec90*/  LDSM.16.M88.4 R188, [R223+0xf000] ;  /* 0x00f00000dfbc783b */ /* 0x000e6a0000000200 */
[C---:B---3--:R-:W-:Y:S06]  /*1eca0*/  HMMA.16816.F32.BF16 R32, R24.reuse, R196, R32 ;  /* 0x000000c41820723c */ /* 0x048fec0000041820 */
[C---:B------:R-:W-:Y:S06]  /*1ecb0*/  HMMA.16816.F32.BF16 R28, R24.reuse, R198, R28 ;  /* 0x000000c6181c723c */ /* 0x040fec000004181c */
[C---:B--2---:R-:W-:Y:S06]  /*1ecc0*/  HMMA.16816.F32.BF16 R172, R24.reuse, R20, R172 ;  /* 0x0000001418ac723c */ /* 0x044fec00000418ac */
[----:B------:R-:W-:Y:S01]  /*1ecd0*/  HMMA.16816.F32.BF16 R168, R24, R22, R168 ;  /* 0x0000001618a8723c */ /* 0x000fe200000418a8 */
[----:B------:R-:W2:Y:S04]  /*1ece0*/  LDSM.16.M88.4 R24, [R225+0x6000] ;  /* 0x00600000e118783b */ /* 0x000ea80000000200 */
[----:B------:R-:W3:Y:S01]  /*1ecf0*/  LDSM.16.M88.4 R20, [R216+0x6000] ;  /* 0x00600000d814783b */ /* 0x000ee20000000200 */
[C---:B------:R-:W-:Y:S06]  /*1ed00*/  HMMA.16816.F32.BF16 R180, R192.reuse, R184, R180 ;  /* 0x000000b8c0b4723c */ /* 0x040fec00000418b4 */
[C---:B------:R-:W-:Y:S01]  /*1ed10*/  HMMA.16816.F32.BF16 R176, R192.reuse, R186, R176 ;  /* 0x000000bac0b0723c */ /* 0x040fe200000418b0 */
[----:B------:R-:W4:Y:S05]  /*1ed20*/  LDSM.16.M88.4 R184, [R223+0xf800] ;  /* 0x00f80000dfb8783b */ /* 0x000f2a0000000200 */
[C---:B-1----:R-:W-:Y:S06]  /*1ed30*/  HMMA.16816.F32.BF16 R172, R192.reuse, R188, R172 ;  /* 0x000000bcc0ac723c */ /* 0x042fec00000418ac */
[----:B------:R-:W-:Y:S06]  /*1ed40*/  HMMA.16816.F32.BF16 R168, R192, R190, R168 ;  /* 0x000000bec0a8723c */ /* 0x000fec00000418a8 */
[C---:B--2---:R-:W-:Y:S06]  /*1ed50*/  HMMA.16816.F32.BF16 R180, R24.reuse, R16, R180 ;  /* 0x0000001018b4723c */ /* 0x044fec00000418b4 */
[C---:B---3--:R-:W-:Y:S06]  /*1ed60*/  HMMA.16816.F32.BF16 R4, R24.reuse, R22, R4 ;  /* 0x000000161804723c */ /* 0x048fec0000041804 */
[C---:B------:R-:W-:Y:S01]  /*1ed70*/  HMMA.16816.F32.BF16 R176, R24.reuse, R18, R176 ;  /* 0x0000001218b0723c */ /* 0x040fe200000418b0 */
[----:B------:R-:W-:Y:S01]  /*1ed80*/  IMAD.SHL.U32 R22, R167, 0x2, RZ ;  /* 0x00000002a7167824 */ /* 0x000fe200078e00ff */
[----:B------:R-:W1:Y:S04]  /*1ed90*/  LDSM.16.M88.4 R16, [R216+0x7000] ;  /* 0x00700000d810783b */ /* 0x000e680000000200 */
[----:B------:R-:W-:Y:S01]  /*1eda0*/  HMMA.16816.F32.BF16 R12, R24, R20, R12 ;  /* 0x00000014180c723c */ /* 0x000fe2000004180c */
[----:B------:R-:W-:-:S05]  /*1edb0*/  LOP3.LUT R22, R22, 0x6, RZ, 0xc0, !PT ;  /* 0x0000000616167812 */ /* 0x000fca00078ec0ff */
[----:B------:R-:W-:Y:S01]  /*1edc0*/  IMAD R22, R246, 0x40, R22 ;  /* 0x00000040f6167824 */ /* 0x000fe200078e0216 */
[C---:B----4-:R-:W-:Y:S03]  /*1edd0*/  HMMA.16816.F32.BF16 R32, R192.reuse, R184, R32 ;  /* 0x000000b8c020723c */ /* 0x050fe60000041820 */
[C---:B------:R-:W-:Y:S02]  /*1ede0*/  VIADD R23, R22.reuse, 0x1 ;  /* 0x0000000116177836 */ /* 0x040fe40000000000 */
[C---:B------:R-:W-:Y:S01]  /*1edf0*/  VIADD R20, R22.reuse, 0x8 ;  /* 0x0000000816147836 */ /* 0x040fe20000000000 */
[----:B------:R-:W-:Y:S01]  /*1ee00*/  HMMA.16816.F32.BF16 R28, R192, R186, R28 ;  /* 0x000000bac01c723c */ /* 0x000fe2000004181c */
[----:B------:R-:W-:Y:S01]  /*1ee10*/  VIADD R167, R22, 0x21 ;  /* 0x0000002116a77836 */ /* 0x000fe20000000000 */
[C---:B------:R-:W-:Y:S01]  /*1ee20*/  ISETP.GE.AND P6, PT, R23.reuse, R0, PT ;  /* 0x000000001700720c */ /* 0x040fe20003fc6270 */
[----:B------:R-:W-:Y:S01]  /*1ee30*/  IMAD.MOV.U32 R185, RZ, RZ, R200 ;  /* 0x000000ffffb97224 */ /* 0x000fe200078e00c8 */
[----:B------:R-:W-:Y:S01]  /*1ee40*/  ISETP.GE.AND P5, PT, R23, R2, PT ;  /* 0x000000021700720c */ /* 0x000fe20003fa6270 */
[----:B------:R-:W-:Y:S01]  /*1ee50*/  IMAD.MOV.U32 R184, RZ, RZ, R201 ;  /* 0x000000ffffb87224 */ /* 0x000fe200078e00c9 */
[----:B------:R-:W-:-:S02]  /*1ee60*/  I2FP.F32.S32 R23, R23 ;  /* 0x0000001700177245 */ /* 0x000fc40000201400 */
[----:B------:R-:W-:-:S03]  /*1ee70*/  I2FP.F32.S32 R21, R20 ;  /* 0x0000001400157245 */ /* 0x000fc60000201400 */
[CC--:B------:R-:W-:Y:S01]  /*1ee80*/  FFMA.FTZ R197, R3.reuse, R23.reuse, R13 ;  /* 0x0000001703c57223 */ /* 0x0c0fe2000001000d */
[C---:B------:R-:W-:Y:S01]  /*1ee90*/  FFMA.FTZ R15, R3.reuse, R23, R15 ;  /* 0x00000017030f7223 */ /* 0x040fe2000001000f */
[CC--:B------:R-:W-:Y:S01]  /*1eea0*/  FFMA.FTZ R13, R3.reuse, R21.reuse, R6 ;  /* 0x00000015030d7223 */ /* 0x0c0fe20000010006 */
[----:B------:R-:W-:Y:S02]  /*1eeb0*/  VIADD R6, R22, 0x9 ;  /* 0x0000000916067836 */ /* 0x000fe40000000000 */
[----:B------:R-:W-:Y:S01]  /*1eec0*/  FFMA.FTZ R23, R3, R21, R4 ;  /* 0x0000001503177223 */ /* 0x000fe20000010004 */
[----:B------:R-:W-:Y:S02]  /*1eed0*/  FSEL R197, R197, -INF , !P6 ;  /* 0xff800000c5c57808 */ /* 0x000fe40007000000 */
[----:B------:R-:W-:Y:S02]  /*1eee0*/  FSEL R15, R15, -INF , !P5 ;  /* 0xff8000000f0f7808 */ /* 0x000fe40006800000 */
[----:B------:R-:W-:-:S02]  /*1eef0*/  ISETP.GE.AND P6, PT, R20, R0, PT ;  /* 0x000000001400720c */ /* 0x000fc40003fc6270 */
[----:B------:R-:W-:Y:S01]  /*1ef00*/  ISETP.GE.AND P5, PT, R20, R2, PT ;  /* 0x000000021400720c */ /* 0x000fe20003fa6270 */
[----:B------:R-:W-:Y:S01]  /*1ef10*/  VIADD R20, R22, 0x11 ;  /* 0x0000001116147836 */ /* 0x000fe20000000000 */
[----:B------:R-:W-:Y:S01]  /*1ef20*/  I2FP.F32.S32 R4, R6 ;  /* 0x0000000600047245 */ /* 0x000fe20000201400 */
[C---:B-1----:R-:W-:Y:S01]  /*1ef30*/  HMMA.16816.F32.BF16 R172, R24.reuse, R16, R172 ;  /* 0x0000001018ac723c */ /* 0x042fe200000418ac */
[----:B------:R-:W-:Y:S02]  /*1ef40*/  FSEL R23, R23, -INF , !P6 ;  /* 0xff80000017177808 */ /* 0x000fe40007000000 */
[----:B------:R-:W-:Y:S01]  /*1ef50*/  FSEL R13, R13, -INF , !P5 ;  /* 0xff8000000d0d7808 */ /* 0x000fe20006800000 */
[C---:B------:R-:W-:Y:S01]  /*1ef60*/  FFMA.FTZ R5, R3.reuse, R4, R5 ;  /* 0x0000000403057223 */ /* 0x040fe20000010005 */
[C---:B------:R-:W-:Y:S01]  /*1ef70*/  ISETP.GE.AND P6, PT, R6.reuse, R0, PT ;  /* 0x000000000600720c */ /* 0x040fe20003fc6270 */
[----:B------:R-:W-:Y:S01]  /*1ef80*/  FFMA.FTZ R7, R3, R4, R7 ;  /* 0x0000000403077223 */ /* 0x000fe20000010007 */
[----:B------:R-:W-:Y:S01]  /*1ef90*/  ISETP.GE.AND P5, PT, R6, R2, PT ;  /* 0x000000020600720c */ /* 0x000fe20003fa6270 */
[----:B------:R-:W-:Y:S01]  /*1efa0*/  VIADD R6, R22, 0x10 ;  /* 0x0000001016067836 */ /* 0x000fe20000000000 */
[----:B------:R-:W-:Y:S01]  /*1efb0*/  FSEL R17, R5, -INF , !P6 ;  /* 0xff80000005117808 */ /* 0x000fe20007000000 */
[----:B------:R-:W-:Y:S01]  /*1efc0*/  HMMA.16816.F32.BF16 R168, R24, R18, R168 ;  /* 0x0000001218a8723c */ /* 0x000fe200000418a8 */
[----:B------:R-:W-:-:S02]  /*1efd0*/  I2FP.F32.S32 R4, R20 ;  /* 0x0000001400047245 */ /* 0x000fc40000201400 */
[----:B------:R-:W-:Y:S02]  /*1efe0*/  I2FP.F32.S32 R5, R6 ;  /* 0x0000000600057245 */ /* 0x000fe40000201400 */
[----:B------:R-:W-:Y:S01]  /*1eff0*/  FSEL R16, R7, -INF , !P5 ;  /* 0xff80000007107808 */ /* 0x000fe20006800000 */
[C---:B------:R-:W-:Y:S01]  /*1f000*/  FFMA.FTZ R166, R3.reuse, R4, R181 ;  /* 0x0000000403a67223 */ /* 0x040fe200000100b5 */
[C---:B------:R-:W-:Y:S01]  /*1f010*/  ISETP.GE.AND P6, PT, R6.reuse, R0, PT ;  /* 0x000000000600720c */ /* 0x040fe20003fc6270 */
[CC--:B------:R-:W-:Y:S01]  /*1f020*/  FFMA.FTZ R21, R3.reuse, R5.reuse, R180 ;  /* 0x0000000503157223 */ /* 0x0c0fe200000100b4 */
[----:B------:R-:W-:Y:S01]  /*1f030*/  ISETP.GE.AND P5, PT, R6, R2, PT ;  /* 0x000000020600720c */ /* 0x000fe20003fa6270 */
[C---:B------:R-:W-:Y:S01]  /*1f040*/  FFMA.FTZ R182, R3.reuse, R5, R182 ;  /* 0x0000000503b67223 */ /* 0x040fe200000100b6 */
[----:B------:R-:W-:Y:S01]  /*1f050*/  FFMA.FTZ R183, R3, R4, R183 ;  /* 0x0000000403b77223 */ /* 0x000fe200000100b7 */
[C---:B------:R-:W-:Y:S01]  /*1f060*/  VIADD R19, R22.reuse, 0x18 ;  /* 0x0000001816137836 */ /* 0x040fe20000000000 */
[----:B------:R-:W1:Y:S01]  /*1f070*/  LDSM.16.M88.4 R4, [R216+0x7800] ;  /* 0x00780000d804783b */ /* 0x000e620000000200 */
[----:B------:R-:W-:Y:S01]  /*1f080*/  FSEL R21, R21, -INF , !P6 ;  /* 0xff80000015157808 */ /* 0x000fe20007000000 */
[----:B------:R-:W-:Y:S01]  /*1f090*/  VIADD R18, R22, 0x19 ;  /* 0x0000001916127836 */ /* 0x000fe20000000000 */
[----:B------:R-:W-:Y:S01]  /*1f0a0*/  FSEL R181, R182, -INF , !P5 ;  /* 0xff800000b6b57808 */ /* 0x000fe20006800000 */
[----:B------:R-:W-:-:S04]  /*1f0b0*/  DEPBAR.LE SB0, 0x0 ;  /* 0x000080000000791a */ /* 0x000fc80000000000 */
[----:B------:R-:W-:Y:S01]  /*1f0c0*/  BAR.SYNC.DEFER_BLOCKING 0x0 ;  /* 0x0000000000007b1d */ /* 0x000fe20000010000 */
[C---:B------:R-:W-:Y:S02]  /*1f0d0*/  ISETP.GE.AND P6, PT, R20.reuse, R0, PT ;  /* 0x000000001400720c */ /* 0x040fe40003fc6270 */
[----:B------:R-:W-:Y:S02]  /*1f0e0*/  ISETP.GE.AND P5, PT, R20, R2, PT ;  /* 0x000000021400720c */ /* 0x000fe40003fa6270 */
[----:B------:R-:W-:Y:S02]  /*1f0f0*/  FSEL R20, R166, -INF , !P6 ;  /* 0xff800000a6147808 */ /* 0x000fe40007000000 */
[----:B------:R-:W-:Y:S02]  /*1f100*/  FSEL R183, R183, -INF , !P5 ;  /* 0xff800000b7b77808 */ /* 0x000fe40006800000 */
[C---:B------:R-:W-:Y:S02]  /*1f110*/  ISETP.GE.AND P6, PT, R19.reuse, R0, PT ;  /* 0x000000001300720c */ /* 0x040fe40003fc6270 */
[----:B------:R-:W-:-:S02]  /*1f120*/  ISETP.GE.AND P5, PT, R19, R2, PT ;  /* 0x000000021300720c */ /* 0x000fc40003fa6270 */
[----:B------:R-:W-:Y:S02]  /*1f130*/  I2FP.F32.S32 R19, R19 ;  /* 0x0000001300137245 */ /* 0x000fe40000201400 */
[----:B------:R-:W-:Y:S02]  /*1f140*/  I2FP.F32.S32 R196, R18 ;  /* 0x0000001200c47245 */ /* 0x000fe40000201400 */
[----:B------:R-:W-:Y:S01]  /*1f150*/  I2FP.F32.S32 R166, R167 ;  /* 0x000000a700a67245 */ /* 0x000fe20000201400 */
[CC--:B------:R-:W-:Y:S01]  /*1f160*/  FFMA.FTZ R176, R3.reuse, R19.reuse, R176 ;  /* 0x0000001303b07223 */ /* 0x0c0fe200000100b0 */
[C---:B------:R-:W-:Y:S01]  /*1f170*/  FFMA.FTZ R178, R3.reuse, R19, R178 ;  /* 0x0000001303b27223 */ /* 0x040fe200000100b2 */
[----:B------:R-:W-:Y:S02]  /*1f180*/  VIADD R19, R22, 0x20 ;  /* 0x0000002016137836 */ /* 0x000fe40000000000 */
[CC--:B------:R-:W-:Y:S01]  /*1f190*/  FFMA.FTZ R177, R3.reuse, R196.reuse, R177 ;  /* 0x000000c403b17223 */ /* 0x0c0fe200000100b1 */
[C---:B------:R-:W-:Y:S01]  /*1f1a0*/  FFMA.FTZ R196, R3.reuse, R196, R179 ;  /* 0x000000c403c47223 */ /* 0x040fe200000100b3 */
[----:B------:R-:W-:Y:S01]  /*1f1b0*/  FSEL R179, R176, -INF , !P6 ;  /* 0xff800000b0b37808 */ /* 0x000fe20007000000 */
[CC--:B------:R-:W-:Y:S01]  /*1f1c0*/  FFMA.FTZ R173, R3.reuse, R166.reuse, R173 ;  /* 0x000000a603ad7223 */ /* 0x0c0fe200000100ad */
[----:B------:R-:W-:Y:S01]  /*1f1d0*/  FSEL R182, R178, -INF , !P5 ;  /* 0xff800000b2b67808 */ /* 0x000fe20006800000 */
[----:B------:R-:W-:Y:S01]  /*1f1e0*/  FFMA.FTZ R175, R3, R166, R175 ;  /* 0x000000a603af7223 */ /* 0x000fe200000100af */
[----:B------:R-:W-:-:S02]  /*1f1f0*/  ISETP.GE.AND P6, PT, R18, R0, PT ;  /* 0x000000001200720c */ /* 0x000fc40003fc6270 */
[----:B------:R-:W-:Y:S02]  /*1f200*/  ISETP.GE.AND P5, PT, R18, R2, PT ;  /* 0x000000021200720c */ /* 0x000fe40003fa6270 */
[----:B------:R-:W-:Y:S01]  /*1f210*/  I2FP.F32.S32 R18, R19 ;  /* 0x0000001300127245 */ /* 0x000fe20000201400 */
[C---:B-1----:R-:W-:Y:S01]  /*1f220*/  HMMA.16816.F32.BF16 R32, R24.reuse, R4, R32 ;  /* 0x000000041820723c */ /* 0x042fe20000041820 */
[----:B------:R-:W-:Y:S02]  /*1f230*/  FSEL R180, R177, -INF , !P6 ;  /* 0xff800000b1b47808 */ /* 0x000fe40007000000 */
[----:B------:R-:W-:Y:S01]  /*1f240*/  FSEL R196, R196, -INF , !P5 ;  /* 0xff800000c4c47808 */ /* 0x000fe20006800000 */
[CC--:B------:R-:W-:Y:S01]  /*1f250*/  FFMA.FTZ R172, R3.reuse, R18.reuse, R172 ;  /* 0x0000001203ac7223 */ /* 0x0c0fe200000100ac */
[----:B------:R-:W-:Y:S01]  /*1f260*/  FFMA.FTZ R174, R3, R18, R174 ;  /* 0x0000001203ae7223 */ /* 0x000fe200000100ae */
[C---:B------:R-:W-:Y:S01]  /*1f270*/  VIADD R18, R22.reuse, 0x28 ;  /* 0x0000002816127836 */ /* 0x040fe20000000000 */
[C---:B------:R-:W-:Y:S01]  /*1f280*/  ISETP.GE.AND P6, PT, R19.reuse, R0, PT ;  /* 0x000000001300720c */ /* 0x040fe20003fc6270 */
[----:B------:R-:W-:Y:S01]  /*1f290*/  VIADD R4, R22, 0x29 ;  /* 0x0000002916047836 */ /* 0x000fe20000000000 */
[----:B------:R-:W-:Y:S01]  /*1f2a0*/  ISETP.GE.AND P5, PT, R19, R2, PT ;  /* 0x000000021300720c */ /* 0x000fe20003fa6270 */
[----:B------:R-:W-:Y:S01]  /*1f2b0*/  HMMA.16816.F32.BF16 R28, R24, R6, R28 ;  /* 0x00000006181c723c */ /* 0x000fe2000004181c */
[----:B------:R-:W-:-:S02]  /*1f2c0*/  FSEL R192, R172, -INF , !P6 ;  /* 0xff800000acc07808 */ /* 0x000fc40007000000 */
[----:B------:R-:W-:Y:S02]  /*1f2d0*/  I2FP.F32.S32 R19, R18 ;  /* 0x0000001200137245 */ /* 0x000fe40000201400 */
[----:B------:R-:W-:Y:S02]  /*1f2e0*/  FSEL R188, R174, -INF , !P5 ;  /* 0xff800000aebc7808 */ /* 0x000fe40006800000 */
[----:B------:R-:W-:Y:S01]  /*1f2f0*/  ISETP.GE.AND P6, PT, R167, R0, PT ;  /* 0x00000000a700720c */ /* 0x000fe20003fc6270 */
[-C--:B------:R-:W-:Y:S01]  /*1f300*/  FFMA.FTZ R168, R3, R19.reuse, R168 ;  /* 0x0000001303a87223 */ /* 0x080fe200000100a8 */
[----:B------:R-:W-:Y:S01]  /*1f310*/  ISETP.GE.AND P5, PT, R167, R2, PT ;  /* 0x00000002a700720c */ /* 0x000fe20003fa6270 */
[----:B------:R-:W-:Y:S01]  /*1f320*/  FFMA.FTZ R170, R3, R19, R170 ;  /* 0x0000001303aa7223 */ /* 0x000fe200000100aa */
[----:B------:R-:W-:Y:S02]  /*1f330*/  FSEL R194, R173, -INF , !P6 ;  /* 0xff800000adc27808 */ /* 0x000fe40007000000 */
[----:B------:R-:W-:-:S02]  /*1f340*/  FSEL R189, R175, -INF , !P5 ;  /* 0xff800000afbd7808 */ /* 0x000fc40006800000 */
[C---:B------:R-:W-:Y:S02]  /*1f350*/  ISETP.GE.AND P6, PT, R18.reuse, R0, PT ;  /* 0x000000001200720c */ /* 0x040fe40003fc6270 */
[----:B------:R-:W-:Y:S02]  /*1f360*/  ISETP.GE.AND P5, PT, R18, R2, PT ;  /* 0x000000021200720c */ /* 0x000fe40003fa6270 */
[----:B------:R-:W-:Y:S02]  /*1f370*/  FSEL R191, R168, -INF , !P6 ;  /* 0xff800000a8bf7808 */ /* 0x000fe40007000000 */
[----:B------:R-:W-:Y:S02]  /*1f380*/  FSEL R187, R170, -INF , !P5 ;  /* 0xff800000aabb7808 */ /* 0x000fe40006800000 */
[----:B------:R-:W-:Y:S02]  /*1f390*/  I2FP.F32.S32 R5, R4 ;  /* 0x0000000400057245 */ /* 0x000fe40000201400 */
[----:B------:R-:W-:-:S02]  /*1f3a0*/  ISETP.GE.AND P6, PT, R4, R0, PT ;  /* 0x000000000400720c */ /* 0x000fc40003fc6270 */
[----:B------:R-:W-:Y:S01]  /*1f3b0*/  ISETP.GE.AND P5, PT, R4, R2, PT ;  /* 0x000000020400720c */ /* 0x000fe20003fa6270 */
[C---:B------:R-:W-:Y:S02]  /*1f3c0*/  VIADD R4, R22.reuse, 0x30 ;  /* 0x0000003016047836 */ /* 0x040fe40000000000 */
[CC--:B------:R-:W-:Y:S01]  /*1f3d0*/  FFMA.FTZ R169, R3.reuse, R5.reuse, R169 ;  /* 0x0000000503a97223 */ /* 0x0c0fe200000100a9 */
[----:B------:R-:W-:Y:S01]  /*1f3e0*/  FFMA.FTZ R171, R3, R5, R171 ;  /* 0x0000000503ab7223 */ /* 0x000fe200000100ab */
[----:B------:R-:W-:Y:S01]  /*1f3f0*/  VIADD R5, R22, 0x31 ;  /* 0x0000003116057836 */ /* 0x000fe20000000000 */
[----:B------:R-:W-:Y:S02]  /*1f400*/  I2FP.F32.S32 R7, R4 ;  /* 0x0000000400077245 */ /* 0x000fe40000201400 */
[----:B------:R-:W-:Y:S02]  /*1f410*/  FSEL R193, R169, -INF , !P6 ;  /* 0xff800000a9c17808 */ /* 0x000fe40007000000 */
[----:B------:R-:W-:Y:S01]  /*1f420*/  FSEL R190, R171, -INF , !P5 ;  /* 0xff800000abbe7808 */ /* 0x000fe20006800000 */
[CC--:B------:R-:W-:Y:S01]  /*1f430*/  FFMA.FTZ R32, R3.reuse, R7.reuse, R32 ;  /* 0x0000000703207223 */ /* 0x0c0fe20000010020 */
[----:B------:R-:W-:Y:S01]  /*1f440*/  FFMA.FTZ R34, R3, R7, R34 ;  /* 0x0000000703227223 */ /* 0x000fe20000010022 */
[----:B------:R-:W-:-:S02]  /*1f450*/  ISETP.GE.AND P6, PT, R4, R0, PT ;  /* 0x000000000400720c */ /* 0x000fc40003fc6270 */
        /* <DEDUP_REMOVED lines=8> */
[----:B------:R-:W-:-:S02]  /*1f4e0*/  ISETP.GE.AND P5, PT, R5, R2, PT ;  /* 0x000000020500720c */ /* 0x000fc40003fa6270 */
[----:B------:R-:W-:Y:S02]  /*1f4f0*/  I2FP.F32.S32 R5, R4 ;  /* 0x0000000400057245 */ /* 0x000fe40000201400 */
[----:B------:R-:W-:Y:S02]  /*1f500*/  I2FP.F32.S32 R6, R22 ;  /* 0x0000001600067245 */ /* 0x000fe40000201400 */
[----:B------:R-:W-:Y:S01]  /*1f510*/  FSEL R175, R33, -INF , !P6 ;  /* 0xff80000021af7808 */ /* 0x000fe20007000000 */
[CC--:B------:R-:W-:Y:S01]  /*1f520*/  FFMA.FTZ R28, R3.reuse, R5.reuse, R28 ;  /* 0x00000005031c7223 */ /* 0x0c0fe2000001001c */
[----:B------:R-:W-:Y:S01]  /*1f530*/  FFMA.FTZ R30, R3, R5, R30 ;  /* 0x00000005031e7223 */ /* 0x000fe2000001001e */
[----:B------:R-:W-:Y:S01]  /*1f540*/  ISETP.GE.AND P6, PT, R4, R0, PT ;  /* 0x000000000400720c */ /* 0x000fe20003fc6270 */
[----:B------:R-:W-:Y:S01]  /*1f550*/  VIADD R5, R22, 0x39 ;  /* 0x0000003916057836 */ /* 0x000fe20000000000 */
[----:B------:R-:W-:Y:S01]  /*1f560*/  FSEL R170, R35, -INF , !P5 ;  /* 0xff80000023aa7808 */ /* 0x000fe20006800000 */
[C---:B------:R-:W-:Y:S01]  /*1f570*/  FFMA.FTZ R14, R3.reuse, R6, R14 ;  /* 0x00000006030e7223 */ /* 0x040fe2000001000e */
[----:B------:R-:W-:Y:S01]  /*1f580*/  ISETP.GE.AND P5, PT, R4, R2, PT ;  /* 0x000000020400720c */ /* 0x000fe20003fa6270 */
[----:B------:R-:W-:Y:S01]  /*1f590*/  FFMA.FTZ R4, R3, R6, R12 ;  /* 0x0000000603047223 */ /* 0x000fe2000001000c */
[----:B------:R-:W-:-:S02]  /*1f5a0*/  FSEL R173, R28, -INF , !P6 ;  /* 0xff8000001cad7808 */ /* 0x000fc40007000000 */
[----:B------:R-:W-:Y:S02]  /*1f5b0*/  ISETP.GE.AND P6, PT, R22, R0, PT ;  /* 0x000000001600720c */ /* 0x000fe40003fc6270 */
[----:B------:R-:W-:Y:S02]  /*1f5c0*/  I2FP.F32.S32 R6, R5 ;  /* 0x0000000500067245 */ /* 0x000fe40000201400 */
[----:B------:R-:W-:Y:S02]  /*1f5d0*/  FSEL R28, R30, -INF , !P5 ;  /* 0xff8000001e1c7808 */ /* 0x000fe40006800000 */
[----:B------:R-:W-:Y:S01]  /*1f5e0*/  ISETP.GE.AND P5, PT, R22, R2, PT ;  /* 0x000000021600720c */ /* 0x000fe20003fa6270 */
[CC--:B------:R-:W-:Y:S01]  /*1f5f0*/  FFMA.FTZ R29, R3.reuse, R6.reuse, R29 ;  /* 0x00000006031d7223 */ /* 0x0c0fe2000001001d */
[----:B------:R-:W-:Y:S01]  /*1f600*/  FSEL R4, R4, -INF , !P6 ;  /* 0xff80000004047808 */ /* 0x000fe20007000000 */
[----:B------:R-:W-:Y:S01]  /*1f610*/  FFMA.FTZ R31, R3, R6, R31 ;  /* 0x00000006031f7223 */ /* 0x000fe2000001001f */
[----:B------:R-:W-:-:S02]  /*1f620*/  ISETP.GE.AND P6, PT, R5, R0, PT ;  /* 0x000000000500720c */ /* 0x000fc40003fc6270 */
[----:B------:R-:W-:Y:S02]  /*1f630*/  FSEL R0, R14, -INF , !P5 ;  /* 0xff8000000e007808 */ /* 0x000fe40006800000 */
        /* <DEDUP_REMOVED lines=10> */
[C---:B------:R-:W-:Y:S02]  /*1f6e0*/  R2UR UR12, R8.reuse ;  /* 0x00000000080c72ca */ /* 0x040fe400000e0000 */
        /* <DEDUP_REMOVED lines=29> */
[----:B------:R-:W-:Y:S02]  /*1f8c0*/  ISETP.GE.AND P5, PT, R5, RZ, PT ;  /* 0x000000ff0500720c */ /* 0x000fe40003fa6270 */
[-C--:B------:R-:W-:Y:S02]  /*1f8d0*/  ISETP.GE.U32.AND P0, PT, R7, R12.reuse, PT ;  /* 0x0000000c0700720c */ /* 0x080fe40003f06070 */
[-C--:B------:R-:W-:Y:S02]  /*1f8e0*/  @!P4 IADD3 R2, R2, -R12.reuse, RZ ;  /* 0x8000000c0202c210 */ /* 0x080fe40007ffe0ff */
[----:B------:R-:W-:Y:S02]  /*1f8f0*/  @!P4 IADD3 R19, R19, 0x1, RZ ;  /* 0x000000011313c810 */ /* 0x000fe40007ffe0ff */
[----:B------:R-:W-:-:S02]  /*1f900*/  ISETP.GE.U32.AND P6, PT, R2, R12, PT ;  /* 0x0000000c0200720c */ /* 0x000fc40003fc6070 */
[----:B------:R-:W-:Y:S02]  /*1f910*/  ISETP.NE.AND P4, PT, R22, RZ, PT ;  /* 0x000000ff1600720c */ /* 0x000fe40003f85270 */
[----:B------:R-:W-:-:S03]  /*1f920*/  LOP3.LUT R2, RZ, R22, RZ, 0x33, !PT ;  /* 0x00000016ff027212 */ /* 0x000fc600078e33ff */
[----:B------:R-:W-:Y:S01]  /*1f930*/  @P0 VIADD R18, R18, 0x1 ;  /* 0x0000000112120836 */ /* 0x000fe20000000000 */
[----:B------:R-:W-:-:S03]  /*1f940*/  ISETP.GE.AND P0, PT, R14, RZ, PT ;  /* 0x000000ff0e00720c */ /* 0x000fc60003f06270 */
[----:B------:R-:W-:Y:S02]  /*1f950*/  IMAD.MOV.U32 R6, RZ, RZ, R18 ;  /* 0x000000ffff067224 */ /* 0x000fe400078e0012 */
[----:B------:R-:W-:Y:S02]  /*1f960*/  @P6 VIADD R19, R19, 0x1 ;  /* 0x0000000113136836 */ /* 0x000fe40000000000 */
[----:B------:R-:W-:-:S03]  /*1f970*/  @!P5 IMAD.MOV R6, RZ, RZ, -R6 ;  /* 0x000000ffff06d224 */ /* 0x000fc600078e0a06 */
[----:B------:R-:W-:Y:S02]  /*1f980*/  MOV R7, R19 ;  /* 0x0000001300077202 */ /* 0x000fe40000000f00 */
[----:B------:R-:W-:Y:S01]  /*1f990*/  SEL R6, R2, R6, !P4 ;  /* 0x0000000602067207 */ /* 0x000fe20006000000 */
[----:B------:R-:W2:Y:S02]  /*1f9a0*/  LD.E.64 R18, desc[UR4][R10.64+0x38] ;  /* 0x000038040a127980 */ /* 0x000ea4000c101b00 */
[----:B------:R-:W-:Y:S02]  /*1f9b0*/  @!P0 IMAD.MOV R7, RZ, RZ, -R7 ;  /* 0x000000ffff078224 */ /* 0x000fe400078e0a07 */
[----:B------:R-:W-:-:S03]  /*1f9c0*/  IMAD.WIDE R26, R6, 0x4, R244 ;  /* 0x00000004061a7825 */ /* 0x000fc600078e02f4 */
[----:B------:R-:W-:Y:S02]  /*1f9d0*/  SEL R7, R2, R7, !P4 ;  /* 0x0000000702077207 */ /* 0x000fe40006000000 */
[----:B------:R1:W3:Y:S03]  /*1f9e0*/  LD.E R5, desc[UR12][R26.64] ;  /* 0x0000000c1a057980 */ /* 0x0002e6000c101900 */
[----:B------:R-:W-:-:S05]  /*1f9f0*/  IMAD.WIDE R24, R7, 0x4, R244 ;  /* 0x0000000407187825 */ /* 0x000fca00078e02f4 */
[----:B------:R-:W3:Y:S04]  /*1fa00*/  LD.E R2, desc[UR10][R24.64] ;  /* 0x0000000a18027980 */ /* 0x000ee8000c101900 */
[----:B------:R-:W4:Y:S01]  /*1fa10*/  LD.E.64 R24, desc[UR8][R10.64+0x20] ;  /* 0x000020080a187980 */ /* 0x000f22000c101b00 */
[----:B------:R-:W-:-:S05]  /*1fa20*/  IADD3 R6, R6, -R7, RZ ;  /* 0x8000000706067210 */ /* 0x000fca0007ffe0ff */
[----:B------:R-:W-:-:S05]  /*1fa30*/  IMAD R22, R22, R6, -0x40 ;  /* 0xffffffc016167424 */ /* 0x000fca00078e0206 */
[----:B------:R-:W-:Y:S01]  /*1fa40*/  SHF.R.S32.HI R7, RZ, 0x1f, R22 ;  /* 0x0000001fff077819 */ /* 0x000fe20000011416 */
[-C--:B--2---:R-:W-:Y:S02]  /*1fa50*/  IMAD R6, R19, R22.reuse, RZ ;  /* 0x0000001613067224 */ /* 0x084fe400078e02ff */
[----:B-1----:R-:W-:-:S04]  /*1fa60*/  IMAD.WIDE.U32 R26, R18, R22, RZ ;  /* 0x00000016121a7225 */ /* 0x002fc800078e00ff */
        /* <DEDUP_REMOVED lines=10> */
.L_x_3300:
[----:B------:R-:W-:Y:S02]  /*1fb10*/  R2UR UR4, R8 ;  /* 0x00000000080472ca */ /* 0x000fe400000e0000 */
[----:B------:R-:W-:-:S13]  /*1fb20*/  R2UR UR5, R9 ;  /* 0x00000000090572ca */ /* 0x000fda00000e0000 */
[----:B------:R-:W2:Y:S02]  /*1fb30*/  LD.E R12, desc[UR4][R10.64+0x38] ;  /* 0x000038040a0c7980 */ /* 0x000ea4000c101900 */
[----:B--2---:R-:W-:-:S05]  /*1fb40*/  IMAD.U32 R12, R12, -0x40, RZ ;  /* 0xffffffc00c0c7824 */ /* 0x004fca00078e00ff */
[----:B------:R-:W-:Y:S02]  /*1fb50*/  SHF.R.S32.HI R7, RZ, 0x1f, R12 ;  /* 0x0000001fff077819 */ /* 0x000fe4000001140c */
.L_x_3301:
[----:B------:R-:W-:Y:S05]  /*1fb60*/  BSYNC B0 ;  /* 0x0000000000007941 */ /* 0x000fea0003800000 */
.L_x_3299:
[----:B------:R-:W-:Y:S02]  /*1fb70*/  LOP3.LUT R5, R247, 0x1, RZ, 0xc0, !PT ;  /* 0x00000001f7057812 */ /* 0x000fe400078ec0ff */
[-C--:B------:R-:W-:Y:S02]  /*1fb80*/  @P3 IADD3 R6, P0, R12, R233.reuse, RZ ;  /* 0x000000e90c063210 */ /* 0x080fe40007f1e0ff */
[----:B------:R-:W-:Y:S02]  /*1fb90*/  ISETP.NE.U32.AND P6, PT, R5, 0x1, PT ;  /* 0x000000010500780c */ /* 0x000fe40003fc5070 */
[----:B------:R-:W-:Y:S01]  /*1fba0*/  @P3 LEA R34, P5, R6, R236, 0x1 ;  /* 0x000000ec06223211 */ /* 0x000fe200078a08ff */
[----:B------:R-:W-:Y:S01]  /*1fbb0*/  @P3 IMAD.X R2, R7, 0x1, R234, P0 ;  /* 0x0000000107023824 */ /* 0x000fe200000e06ea */
[CC--:B------:R-:W-:Y:S02]  /*1fbc0*/  @P2 IADD3 R14, P0, R12.reuse, R233.reuse, RZ ;  /* 0x000000e90c0e2210 */ /* 0x0c0fe40007f1e0ff */
[----:B------:R-:W-:-:S02]  /*1fbd0*/  @P1 IADD3 R5, P4, R12, R233, RZ ;  /* 0x000000e90c051210 */ /* 0x000fc40007f9e0ff */
[-C--:B------:R-:W-:Y:S01]  /*1fbe0*/  @P3 LEA.HI.X R35, R6, R235.reuse, R2, 0x1, P5 ;  /* 0x000000eb06233211 */ /* 0x080fe200028f0c02 */
[C-C-:B------:R-:W-:Y:S01]  /*1fbf0*/  @P2 IMAD.X R6, R7.reuse, 0x1, R234.reuse, P0 ;  /* 0x0000000107062824 */ /* 0x140fe200000e06ea */
[CC--:B------:R-:W-:Y:S01]  /*1fc00*/  @P2 LEA R32, P0, R14.reuse, R236.reuse, 0x1 ;  /* 0x000000ec0e202211 */ /* 0x0c0fe200078008ff */
[----:B------:R-:W-:Y:S01]  /*1fc10*/  @P1 IMAD.X R2, R7, 0x1, R234, P4 ;  /* 0x0000000107021824 */ /* 0x000fe200020e06ea */
[----:B------:R-:W-:Y:S02]  /*1fc20*/  @P1 LEA R30, P4, R5, R236, 0x1 ;  /* 0x000000ec051e1211 */ /* 0x000fe400078808ff */
[----:B------:R-:W-:Y:S02]  /*1fc30*/  @P2 LEA.HI.X R33, R14, R235, R6, 0x1, P0 ;  /* 0x000000eb0e212211 */ /* 0x000fe400000f0c06 */
[----:B------:R-:W-:Y:S02]  /*1fc40*/  @!P6 R2UR UR8, R8 ;  /* 0x000000000808e2ca */ /* 0x000fe400000e0000 */
[----:B------:R-:W-:-:S02]  /*1fc50*/  @!P6 R2UR UR9, R9 ;  /* 0x000000000909e2ca */ /* 0x000fc400000e0000 */
[----:B------:R-:W-:Y:S02]  /*1fc60*/  IADD3 R6, P5, P0, R233, R233, R12 ;  /* 0x000000e9e9067210 */ /* 0x000fe400078be00c */
[----:B------:R-:W-:Y:S02]  /*1fc70*/  @P1 LEA.HI.X R31, R5, R235, R2, 0x1, P4 ;  /* 0x000000eb051f1211 */ /* 0x000fe400020f0c02 */
[----:B------:R-:W-:Y:S02]  /*1fc80*/  LEA R168, P4, R12, R236, 0x1 ;  /* 0x000000ec0ca87211 */ /* 0x000fe400078808ff */
[----:B------:R-:W-:Y:S02]  /*1fc90*/  @P3 R2UR UR4, R8 ;  /* 0x00000000080432ca */ /* 0x000fe400000e0000 */
[----:B------:R-:W-:Y:S02]  /*1fca0*/  @P3 R2UR UR5, R9 ;  /* 0x00000000090532ca */ /* 0x000fe400000e0000 */
[----:B------:R-:W-:-:S02]  /*1fcb0*/  IADD3.X R5, R234, R234, R7, P5, P0 ;  /* 0x000000eaea057210 */ /* 0x000fc40002fe0407 */
[CC--:B------:R-:W-:Y:S02]  /*1fcc0*/  @!P6 LEA R166, P0, R6.reuse, R236.reuse, 0x1 ;  /* 0x000000ec06a6e211 */ /* 0x0c0fe400078008ff */
[-C--:B------:R-:W-:Y:S02]  /*1fcd0*/  @P3 LEA R26, P5, R6, R236.reuse, 0x1 ;  /* 0x000000ec061a3211 */ /* 0x080fe400078a08ff */
[-C--:B------:R-:W-:Y:S02]  /*1fce0*/  LEA.HI.X R169, R12, R235.reuse, R7, 0x1, P4 ;  /* 0x000000eb0ca97211 */ /* 0x080fe400020f0c07 */
[CCC-:B------:R-:W-:Y:S02]  /*1fcf0*/  @!P6 LEA.HI.X R167, R6.reuse, R235.reuse, R5.reuse, 0x1, P0 ;  /* 0x000000eb06a7e211 */ /* 0x1c0fe400000f0c05 */
[C---:B------:R-:W-:Y:S01]  /*1fd00*/  @P3 LEA.HI.X R27, R6.reuse, R235, R5, 0x1, P5 ;  /* 0x000000eb061b3211 */ /* 0x040fe200028f0c05 */
[----:B------:R-:W-:Y:S01]  /*1fd10*/  @!PT LDS RZ, [RZ] ;  /* 0x00000000fffff984 */ /* 0x000fe20000000800 */
[----:B------:R-:W-:Y:S01]  /*1fd20*/  @!PT LDS RZ, [RZ] ;  /* 0x00000000fffff984 */ /* 0x000fe20000000800 */
[----:B------:R-:W-:Y:S01]  /*1fd30*/  @!PT LDS RZ, [RZ] ;  /* 0x00000000fffff984 */ /* 0x000fe20000000800 */
[----:B------:R1:W-:Y:S01]  /*1fd40*/  @!P6 LDGSTS.E.BYPASS.LTC128B.128 [R243+0x8000], desc[UR8][R168.64] ;  /* 0x08000000a8f3efae */ /* 0x0003e2000b901d48 */
[----:B------:R-:W-:-:S02]  /*1fd50*/  @P2 LEA R24, P4, R6, R236, 0x1 ;  /* 0x000000ec06182211 */ /* 0x000fc400078808ff */
[C---:B------:R-:W-:Y:S01]  /*1fd60*/  @P1 LEA R18, P0, R6.reuse, R236, 0x1 ;  /* 0x000000ec06121211 */ /* 0x040fe200078008ff */
[----:B------:R1:W-:Y:S01]  /*1fd70*/  @P6 STS.128 [R243+0x8000], RZ ;  /* 0x008000fff3006388 */ /* 0x0003e20000000c00 */
[----:B------:R-:W-:Y:S02]  /*1fd80*/  IADD3 R2, P5, R6, R233, RZ ;  /* 0x000000e906027210 */ /* 0x000fe40007fbe0ff */
[----:B------:R-:W-:Y:S01]  /*1fd90*/  @P2 R2UR UR8, R8 ;  /* 0x00000000080822ca */ /* 0x000fe200000e0000 */
[----:B------:R-:W-:Y:S01]  /*1fda0*/  @!PT LDS RZ, [RZ] ;  /* 0x00000000fffff984 */ /* 0x000fe20000000800 */
[----:B------:R-:W-:Y:S01]  /*1fdb0*/  @!PT LDS RZ, [RZ] ;  /* 0x00000000fffff984 */ /* 0x000fe20000000800 */
[----:B------:R-:W-:Y:S01]  /*1fdc0*/  @!PT LDS RZ, [RZ] ;  /* 0x00000000fffff984 */ /* 0x000fe20000000800 */
[----:B------:R1:W-:Y:S01]  /*1fdd0*/  @P3 LDGSTS.E.BYPASS.LTC128B.128 [R243+0xa000], desc[UR4][R168.64+0x80] ;  /* 0x0a000080a8f33fae */ /* 0x0003e2000b901d44 */
[----:B------:R-:W-:Y:S02]  /*1fde0*/  @P2 R2UR UR9, R9 ;  /* 0x00000000090922ca */ /* 0x000fe400000e0000 */
[CCC-:B------:R-:W-:Y:S01]  /*1fdf0*/  @P2 LEA.HI.X R25, R6.reuse, R235.reuse, R5.reuse, 0x1, P4 ;  /* 0x000000eb06192211 */ /* 0x1c0fe200020f0c05 */
[----:B------:R1:W-:Y:S01]  /*1fe00*/  @!P3 STS.128 [R243+0xa000], RZ ;  /* 0x00a000fff300b388 */ /* 0x0003e20000000c00 */
[----:B------:R-:W-:Y:S01]  /*1fe10*/  @P1 LEA.HI.X R19, R6, R235, R5, 0x1, P0 ;  /* 0x000000eb06131211 */ /* 0x000fe200000f0c05 */
[----:B------:R-:W-:Y:S01]  /*1fe20*/  IMAD.X R5, R5, 0x1, R234, P5 ;  /* 0x0000000105057824 */ /* 0x000fe200028e06ea */
[----:B------:R-:W-:-:S02]  /*1fe30*/  @!P6 IADD3 R12, P4, R12, R233, RZ ;  /* 0x000000e90c0ce210 */ /* 0x000fc40007f9e0ff */
[----:B------:R-:W-:Y:S02]  /*1fe40*/  @P1 R2UR UR10, R8 ;  /* 0x00000000080a12ca */ /* 0x000fe400000e0000 */
[----:B------:R-:W-:Y:S01]  /*1fe50*/  @P1 R2UR UR11, R9 ;  /* 0x00000000090b12ca */ /* 0x000fe200000e0000 */
[----:B------:R-:W-:Y:S01]  /*1fe60*/  @!P6 IMAD.X R7, R7, 0x1, R234, P4 ;  /* 0x000000010707e824 */ /* 0x000fe200020e06ea */
[----:B------:R-:W-:Y:S01]  /*1fe70*/  @P3 LEA R202, P5, R2, R236, 0x1 ;  /* 0x000000ec02ca3211 */ /* 0x000fe200078a08ff */
[----:B------:R-:W-:Y:S01]  /*1fe80*/  @!PT LDS RZ, [RZ] ;  /* 0x00000000fffff984 */ /* 0x000fe20000000800 */
[----:B------:R-:W-:Y:S01]  /*1fe90*/  @!PT LDS RZ, [RZ] ;  /* 0x00000000fffff984 */ /* 0x000fe20000000800 */
[----:B------:R-:W-:Y:S01]  /*1fea0*/  @!PT LDS RZ, [RZ] ;  /* 0x00000000fffff984 */ /* 0x000fe20000000800 */
[----:B------:R1:W-:Y:S01]  /*1feb0*/  @P2 LDGSTS.E.BYPASS.LTC128B.128 [R243+0xc000], desc[UR8][R168.64+0x100] ;  /* 0x0c000100a8f32fae */ /* 0x0003e2000b901d48 */
[----:B------:R-:W-:Y:S02]  /*1fec0*/  @!P6 R2UR UR4, R8 ;  /* 0x000000000804e2ca */ /* 0x000fe400000e0000 */
[----:B------:R-:W-:Y:S01]  /*1fed0*/  @!P6 R2UR UR5, R9 ;  /* 0x000000000905e2ca */ /* 0x000fe200000e0000 */
[----:B------:R1:W-:Y:S01]  /*1fee0*/  @!P2 STS.128 [R243+0xc000], RZ ;  /* 0x00c000fff300a388 */ /* 0x0003e20000000c00 */
[----:B------:R-:W-:-:S02]  /*1fef0*/  @P3 LEA.HI.X R203, R2, R235, R5, 0x1, P5 ;  /* 0x000000eb02cb3211 */ /* 0x000fc400028f0c05 */
[----:B------:R-:W-:Y:S02]  /*1ff00*/  @!P6 LEA R6, P5, R12, R236, 0x1 ;  /* 0x000000ec0c06e211 */ /* 0x000fe400078a08ff */
[----:B------:R-:W-:Y:S01]  /*1ff10*/  @P3 R2UR UR8, R8 ;  /* 0x00000000080832ca */ /* 0x000fe200000e0000 */
[----:B------:R-:W-:Y:S01]  /*1ff20*/  @!PT LDS RZ, [RZ] ;  /* 0x00000000fffff984 */ /* 0x000fe20000000800 */
[----:B------:R-:W-:Y:S01]  /*1ff30*/  @!PT LDS RZ, [RZ] ;  /* 0x00000000fffff984 */ /* 0x000fe20000000800 */
[----:B------:R-:W-:Y:S01]  /*1ff40*/  @!PT LDS RZ, [RZ] ;  /* 0x00000000fffff984 */ /* 0x000fe20000000800 */
[----:B------:R1:W-:Y:S01]  /*1ff50*/  @P1 LDGSTS.E.BYPASS.LTC128B.128 [R243+0xe000], desc[UR10][R168.64+0x180] ;  /* 0x0e000180a8f31fae */ /* 0x0003e2000b901d4a */
[----:B------:R-:W-:Y:S02]  /*1ff60*/  @!P6 LEA.HI.X R7, R12, R235, R7, 0x1, P5 ;  /* 0x000000eb0c07e211 */ /* 0x000fe400028f0c07 */
[C---:B------:R-:W-:Y:S01]  /*1ff70*/  @P3 R2UR UR9, R9.reuse ;  /* 0x00000000090932ca */ /* 0x040fe200000e0000 */
[----:B------:R1:W-:Y:S01]  /*1ff80*/  @!P1 STS.128 [R243+0xe000], RZ ;  /* 0x00e000fff3009388 */ /* 0x0003e20000000c00 */
[C---:B------:R-:W-:Y:S02]  /*1ff90*/  @P1 R2UR UR12, R8.reuse ;  /* 0x00000000080c12ca */ /* 0x040fe400000e0000 */
[----:B------:R-:W-:Y:S01]  /*1ffa0*/  @P1 R2UR UR13, R9 ;  /* 0x00000000090d12ca */ /* 0x000fe200000e0000 */
[----:B------:R-:W-:Y:S01]  /*1ffb0*/  @!PT LDS RZ, [RZ] ;  /* 0x00000000fffff984 */ /* 0x000fe20000000800 */
[----:B------:R-:W-:Y:S01]  /*1ffc0*/  @!PT LDS RZ, [RZ] ;  /* 0x00000000fffff984 */ /* 0x000fe20000000800 */
[----:B------:R-:W-:Y:S01]  /*1ffd0*/  @!PT LDS RZ, [RZ] ;  /* 0x00000000fffff984 */ /* 0x000fe20000000800 */
[----:B------:R1:W-:Y:S01]  /*1ffe0*/  @!P6 LDGSTS.E.BYPASS.LTC128B.128 [R243+0x8800], desc[UR4][R6.64] ;  /* 0x0880000006f3efae */ /* 0x0003e2000b901d44 */
[----:B------:R-:W-:-:S02]  /*1fff0*/  @P2 R2UR UR4, R8 ;  /* 0x00000000080422ca */ /* 0x000fc400000e0000 */
[C---:B------:R-:W-:Y:S01]  /*20000*/  @P2 R2UR UR5, R9.reuse ;  /* 0x00000000090522ca */ /* 0x040fe200000e0000 */
[----:B------:R1:W-:Y:S01]  /*20010*/  @P6 STS.128 [R243+0x8800], RZ ;  /* 0x008800fff3006388 */ /* 0x0003e20000000c00 */
[C---:B------:R-:W-:Y:S02]  /*20020*/  @!P6 R2UR UR10, R8.reuse ;  /* 0x00000000080ae2ca */ /* 0x040fe400000e0000 */
[C---:B------:R-:W-:Y:S01]  /*20030*/  @!P6 R2UR UR11, R9.reuse ;  /* 0x00000000090be2ca */ /* 0x040fe200000e0000 */
[----:B------:R-:W-:Y:S01]  /*20040*/  @!PT LDS RZ, [RZ] ;  /* 0x00000000fffff984 */ /* 0x000fe20000000800 */
[----:B------:R-:W-:Y:S01]  /*20050*/  @!PT LDS RZ, [RZ] ;  /* 0x00000000fffff984 */ /* 0x000fe20000000800 */
[----:B------:R-:W-:Y:S01]  /*20060*/  @!PT LDS RZ, [RZ] ;  /* 0x00000000fffff984 */ /* 0x000fe20000000800 */
[----:B------:R1:W-:Y:S01]  /*20070*/  @P3 LDGSTS.E.BYPASS.LTC128B.128 [R243+0xa800], desc[UR8][R34.64+0x80] ;  /* 0x0a80008022f33fae */ /* 0x0003e2000b901d48 */
[----:B------:R-:W-:Y:S02]  /*20080*/  @P1 R2UR UR14, R8 ;  /* 0x00000000080e12ca */ /* 0x000fe400000e0000 */
[----:B------:R-:W-:Y:S01]  /*20090*/  @P1 R2UR UR15, R9 ;  /* 0x00000000090f12ca */ /* 0x000fe200000e0000 */
[----:B------:R1:W-:Y:S01]  /*200a0*/  @!P3 STS.128 [R243+0xa800], RZ ;  /* 0x00a800fff300b388 */ /* 0x0003e20000000c00 */
[----:B------:R-:W-:-:S02]  /*200b0*/  @!P6 LEA R250, P0, R2, R236, 0x1 ;  /* 0x000000ec02fae211 */ /* 0x000fc400078008ff */
[CC--:B------:R-:W-:Y:S01]  /*200c0*/  @P2 LEA R200, P4, R2.reuse, R236.reuse, 0x1 ;  /* 0x000000ec02c82211 */ /* 0x0c0fe200078808ff */
[----:B------:R-:W-:Y:S01]  /*200d0*/  @!PT LDS RZ, [RZ] ;  /* 0x00000000fffff984 */ /* 0x000fe20000000800 */
[----:B------:R-:W-:Y:S01]  /*200e0*/  @!PT LDS RZ, [RZ] ;  /* 0x00000000fffff984 */ /* 0x000fe20000000800 */
[----:B------:R-:W-:Y:S01]  /*200f0*/  @!PT LDS RZ, [RZ] ;  /* 0x00000000fffff984 */ /* 0x000fe20000000800 */
[----:B------:R1:W-:Y:S01]  /*20100*/  @P2 LDGSTS.E.BYPASS.LTC128B.128 [R243+0xc800], desc[UR4][R32.64+0x100] ;  /* 0x0c80010020f32fae */ /* 0x0003e2000b901d44 */
[CCC-:B------:R-:W-:Y:S02]  /*20110*/  @!P6 LEA.HI.X R251, R2.reuse, R235.reuse, R5.reuse, 0x1, P0 ;  /* 0x000000eb02fbe211 */ /* 0x1c0fe400000f0c05 */
[C---:B------:R-:W-:Y:S01]  /*20120*/  @P1 LEA R198, P0, R2.reuse, R236, 0x1 ;  /* 0x000000ec02c61211 */ /* 0x040fe200078008ff */
[----:B------:R1:W-:Y:S01]  /*20130*/  @!P2 STS.128 [R243+0xc800], RZ ;  /* 0x00c800fff300a388 */ /* 0x0003e20000000c00 */
[CCC-:B------:R-:W-:Y:S01]  /*20140*/  @P2 LEA.HI.X R201, R2.reuse, R235.reuse, R5.reuse, 0x1, P4 ;  /* 0x000000eb02c92211 */ /* 0x1c0fe200020f0c05 */
[----:B------:R-:W-:Y:S01]  /*20150*/  IMAD.MOV.U32 R236, RZ, RZ, R168 ;  /* 0x000000ffffec7224 */ /* 0x000fe200078e00a8 */
[----:B------:R-:W-:Y:S01]  /*20160*/  @P1 LEA.HI.X R199, R2, R235, R5, 0x1, P0 ;  /* 0x000000eb02c71211 */ /* 0x000fe200000f0c05 */
[----:B------:R-:W-:Y:S01]  /*20170*/  @!PT LDS RZ, [RZ] ;  /* 0x00000000fffff984 */ /* 0x000fe20000000800 */
[----:B------:R-:W-:Y:S01]  /*20180*/  @!PT LDS RZ, [RZ] ;  /* 0x00000000fffff984 */ /* 0x000fe20000000800 */
[----:B------:R-:W-:Y:S01]  /*20190*/  @!PT LDS RZ, [RZ] ;  /* 0x00000000fffff984 */ /* 0x000fe20000000800 */
[----:B------:R1:W-:Y:S01]  /*201a0*/  @P1 LDGSTS.E.BYPASS.LTC128B.128 [R243+0xe800], desc[UR12][R30.64+0x180] ;  /* 0x0e8001801ef31fae */ /* 0x0003e2000b901d4c */
[C---:B------:R-:W-:Y:S01]  /*201b0*/  @!P6 R2UR UR12, R8.reuse ;  /* 0x00000000080ce2ca */ /* 0x040fe200000e0000 */
[----:B------:R-:W-:Y:S01]  /*201c0*/  IMAD.MOV.U32 R235, RZ, RZ, R169 ;  /* 0x000000ffffeb7224 */ /* 0x000fe200078e00a9 */
        /* <DEDUP_REMOVED lines=49> */
.L_x_3298:
[----:B------:R-:W-:Y:S05]  /*204e0*/  BSYNC B1 ;  /* 0x0000000000017941 */ /* 0x000fea0003800000 */
.L_x_3297:
[----:B------:R-:W-:Y:S01]  /*204f0*/  R2UR UR4, R8 ;  /* 0x00000000080472ca */ /* 0x000fe200000e0000 */
[----:B-1----:R-:W-:Y:S01]  /*20500*/  LDSM.16.MT88.4 R24, [R221+0x12800] ;  /* 0x01280000dd18783b */ /* 0x002fe20000004200 */
[----:B------:R-:W-:-:S13]  /*20510*/  R2UR UR5, R9 ;  /* 0x00000000090572ca */ /* 0x000fda00000e0000 */
[----:B------:R1:W2:Y:S01]  /*20520*/  LD.E R31, desc[UR4][R10.64+0xdc] ;  /* 0x0000dc040a1f7980 */ /* 0x0002a2000c101900 */
        /* <DEDUP_REMOVED lines=12> */
[----:B------:R-:W-:Y:S01]  /*205f0*/  FMNMX.FTZ R6, R182, R6, !PT ;  /* 0x00000006b6067209 */ /* 0x000fe20007810000 */
[----:B-1----:R-:W-:Y:S01]  /*20600*/  LDSM.16.MT88.4 R8, [R222+0x10000] ;  /* 0x01000000de08783b */ /* 0x002fe20000004200 */
        /* <DEDUP_REMOVED lines=29> */
[----:B------:R-:W-:-:S05]  /*207e0*/  FSEL R5, R167, RZ, P0 ;  /* 0x000000ffa7057208 */ /* 0x000fca0000000000 */
[----:B------:R-:W-:Y:S01]  /*207f0*/  FADD.FTZ R5, R164, -R5 ;  /* 0x80000005a4057221 */ /* 0x000fe20000010000 */
[C---:B--2---:R-:W-:Y:S01]  /*20800*/  FMUL.FTZ R30, R31.reuse, R167 ;  /* 0x000000a71f1e7220 */ /* 0x044fe20000410000 */
[C---:B------:R-:W-:Y:S02]  /*20810*/  FMUL.FTZ R174, R31.reuse, R168 ;  /* 0x000000a81fae7220 */ /* 0x040fe40000410000 */
[----:B------:R-:W-:Y:S02]  /*20820*/  FMUL.FTZ R5, R31, R5 ;  /* 0x000000051f057220 */ /* 0x000fe40000410000 */
[----:B------:R-:W-:Y:S02]  /*20830*/  FSEL R30, R30, RZ, P0 ;  /* 0x000000ff1e1e7208 */ /* 0x000fe40000000000 */
[----:B------:R-:W1:Y:S01]  /*20840*/  MUFU.EX2 R164, R5 ;  /* 0x0000000500a47308 */ /* 0x000e620000000800 */
[----:B------:R-:W-:Y:S02]  /*20850*/  FSEL R174, R174, RZ, P1 ;  /* 0x000000ffaeae7208 */ /* 0x000fe40000800000 */
[-CC-:B------:R-:W-:Y:S01]  /*20860*/  FFMA.FTZ R32, R0, R31.reuse, -R30.reuse ;  /* 0x0000001f00207223 */ /* 0x180fe2000001081e */
[-CC-:B------:R-:W-:Y:S01]  /*20870*/  FFMA.FTZ R2, R15, R31.reuse, -R30.reuse ;  /* 0x0000001f0f027223 */ /* 0x180fe2000001081e */
[-C--:B------:R-:W-:Y:S01]  /*20880*/  FFMA.FTZ R0, R13, R31.reuse, -R30 ;  /* 0x0000001f0d007223 */ /* 0x080fe2000001081e */
[-CC-:B------:R-:W-:Y:S01]  /*20890*/  FFMA.FTZ R166, R4, R31.reuse, -R174.reuse ;  /* 0x0000001f04a67223 */ /* 0x180fe200000108ae */
[----:B------:R-:W2:Y:S01]  /*208a0*/  LDSM.16.MT88.4 R12, [R224+0x10000] ;  /* 0x01000000e00c783b */ /* 0x000ea20000004200 */
[----:B------:R-:W-:Y:S01]  /*208b0*/  FSEL R4, R168, RZ, P1 ;  /* 0x000000ffa8047208 */ /* 0x000fe20000800000 */
[-CC-:B------:R-:W-:Y:S01]  /*208c0*/  FFMA.FTZ R35, R197, R31.reuse, -R174.reuse ;  /* 0x0000001fc5237223 */ /* 0x180fe200000108ae */
[-CC-:B------:R-:W-:Y:S01]  /*208d0*/  FFMA.FTZ R34, R23, R31.reuse, -R174.reuse ;  /* 0x0000001f17227223 */ /* 0x180fe200000108ae */
[-C--:B------:R-:W-:Y:S01]  /*208e0*/  FFMA.FTZ R33, R17, R31.reuse, -R174 ;  /* 0x0000001f11217223 */ /* 0x080fe200000108ae */
[----:B------:R-:W-:Y:S01]  /*208f0*/  MUFU.EX2 R166, R166 ;  /* 0x000000a600a67308 */ /* 0x000fe20000000800 */
[----:B------:R-:W-:Y:S01]  /*20900*/  FADD.FTZ R4, R165, -R4 ;  /* 0x80000004a5047221 */ /* 0x000fe20000010000 */
[-C--:B------:R-:W-:Y:S01]  /*20910*/  FFMA.FTZ R165, R16, R31.reuse, -R30 ;  /* 0x0000001f10a57223 */ /* 0x080fe2000001081e */
[-CC-:B------:R-:W-:Y:S01]  /*20920*/  FFMA.FTZ R177, R21, R31.reuse, -R174.reuse ;  /* 0x0000001f15b17223 */ /* 0x180fe200000108ae */
[----:B------:R-:W3:Y:S01]  /*20930*/  LDSM.16.MT88.4 R16, [R221+0x10000] ;  /* 0x01000000dd10783b */ /* 0x000ee20000004200 */
[----:B------:R-:W-:Y:S01]  /*20940*/  FMUL.FTZ R4, R31, R4 ;  /* 0x000000041f047220 */ /* 0x000fe20000410000 */
[-C--:B-1----:R-:W-:Y:S01]  /*20950*/  FMUL.FTZ R162, R162, R164.reuse ;  /* 0x000000a4a2a27220 */ /* 0x082fe20000410000 */
        /* <DEDUP_REMOVED lines=56> */
[-CC-:B------:R-:W-:Y:S01]  /*20ce0*/  FFMA.FTZ R178, R20, R31.reuse, -R174.reuse ;  /* 0x0000001f14b27223 */ /* 0x180fe200000108ae */
[----:B------:R4:W5:Y:S01]  /*20cf0*/  MUFU.EX2 R169, R4 ;  /* 0x0000000400a97308 */ /* 0x0009620000000800 */
[----:B------:R-:W-:Y:S01]  /*20d00*/  LDSM.16.MT88.4 R20, [R221+0x16000] ;  /* 0x01600000dd14783b */ /* 0x000fe20000004200 */
[-C--:B------:R-:W-:Y:S01]  /*20d10*/  FMUL.FTZ R126, R126, R164.reuse ;  /* 0x000000a47e7e7220 */ /* 0x080fe20000410000 */
[-C--:B------:R-:W-:Y:S01]  /*20d20*/  FMUL.FTZ R127, R127, R164.reuse ;  /* 0x000000a47f7f7220 */ /* 0x080fe20000410000 */
[-C--:B------:R-:W-:Y:S01]  /*20d30*/  FMUL.FTZ R130, R130, R164.reuse ;  /* 0x000000a482827220 */ /* 0x080fe20000410000 */
[----:B------:R-:W-:Y:S01]  /*20d40*/  FMUL.FTZ R131, R131, R164 ;  /* 0x000000a483837220 */ /* 0x000fe20000410000 */
[-CC-:B------:R-:W-:Y:S01]  /*20d50*/  FFMA.FTZ R179, R179, R31.reuse, -R174.reuse ;  /* 0x0000001fb3b37223 */ /* 0x180fe200000108ae */
[-C--:B------:R-:W-:Y:S01]  /*20d60*/  FFMA.FTZ R180, R180, R31.reuse, -R174 ;  /* 0x0000001fb4b47223 */ /* 0x080fe200000108ae */
[-CC-:B------:R-:W-:Y:S01]  /*20d70*/  FFMA.FTZ R181, R181, R31.reuse, -R30.reuse ;  /* 0x0000001fb5b57223 */ /* 0x180fe2000001081e */
[----:B-1----:R-:W-:Y:S01]  /*20d80*/  F2FP.BF16.F32.PACK_AB R7, R165, R0 ;  /* 0x00000000a507723e */ /* 0x002fe200000010ff */
[-CC-:B------:R-:W-:Y:S01]  /*20d90*/  FFMA.FTZ R183, R183, R31.reuse, -R30.reuse ;  /* 0x0000001fb7b77223 */ /* 0x180fe2000001081e */
[-CC-:B------:R-:W-:Y:S01]  /*20da0*/  FFMA.FTZ R182, R182, R31.reuse, -R30.reuse ;  /* 0x0000001fb6b67223 */ /* 0x180fe2000001081e */
[----:B------:R-:W-:Y:S01]  /*20db0*/  FFMA.FTZ R186, R196, R31, -R30 ;  /* 0x0000001fc4ba7223 */ /* 0x000fe2000001081e */
[----:B------:R-:W1:Y:S01]  /*20dc0*/  MUFU.EX2 R177, R177 ;  /* 0x000000b100b17308 */ /* 0x000e620000000800 */
[-C--:B------:R-:W-:Y:S01]  /*20dd0*/  FMUL.FTZ R134, R134, R164.reuse ;  /* 0x000000a486867220 */ /* 0x080fe20000410000 */
[-C--:B------:R-:W-:Y:S01]  /*20de0*/  FMUL.FTZ R135, R135, R164.reuse ;  /* 0x000000a487877220 */ /* 0x080fe20000410000 */
[----:B------:R-:W-:Y:S01]  /*20df0*/  FMUL.FTZ R138, R138, R164 ;  /* 0x000000a48a8a7220 */ /* 0x000fe20000410000 */
[----:B----4-:R-:W-:Y:S01]  /*20e00*/  F2FP.BF16.F32.PACK_AB R4, R35, R166 ;  /* 0x000000a62304723e */ /* 0x010fe200000010ff */
        /* <DEDUP_REMOVED lines=64> */
[----:B------:R-:W-:Y:S01]  /*21210*/  MUFU.EX2 R178, R178 ;  /* 0x000000b200b27308 */ /* 0x000fe20000000800 */
[-C--:B------:R-:W-:Y:S01]  /*21220*/  FMUL.FTZ R132, R132, R169.reuse ;  /* 0x000000a984847220 */ /* 0x080fe20000410000 */
[-C--:B------:R-:W-:Y:S01]  /*21230*/  FMUL.FTZ R133, R133, R169.reuse ;  /* 0x000000a985857220 */ /* 0x080fe20000410000 */
[C---:B----4-:R-:W-:Y:S01]  /*21240*/  HMMA.16816.F32.BF16 R60, R4.reuse, R8, R60 ;  /* 0x00000008043c723c */ /* 0x050fe2000004183c */
[-C--:B------:R-:W-:Y:S01]  /*21250*/  FMUL.FTZ R136, R136, R169.reuse ;  /* 0x000000a988887220 */ /* 0x080fe20000410000 */
[-C--:B------:R-:W-:Y:S01]  /*21260*/  FMUL.FTZ R137, R137, R169.reuse ;  /* 0x000000a989897220 */ /* 0x080fe20000410000 */
[-C--:B------:R-:W-:Y:S01]  /*21270*/  FMUL.FTZ R139, R139, R164.reuse ;  /* 0x000000a48b8b7220 */ /* 0x080fe20000410000 */
[-C--:B------:R-:W-:Y:S01]  /*21280*/  FMUL.FTZ R152, R152, R169.reuse ;  /* 0x000000a998987220 */ /* 0x080fe20000410000 */
[----:B------:R-:W-:Y:S01]  /*21290*/  MUFU.EX2 R179, R179 ;  /* 0x000000b300b37308 */ /* 0x000fe20000000800 */
[C---:B------:R-:W-:Y:S01]  /*212a0*/  HMMA.16816.F32.BF16 R64, R4.reuse, R10, R64 ;  /* 0x0000000a0440723c */ /* 0x040fe20000041840 */
[----:B------:R-:W4:Y:S01]  /*212b0*/  LDSM.16.MT88.4 R8, [R220+0x12000] ;  /* 0x01200000dc08783b */ /* 0x000f220000004200 */
        /* <DEDUP_REMOVED lines=13> */
[----:B------:R-:W5:Y:S01]  /*21390*/  MUFU.EX2 R181, R181 ;  /* 0x000000b500b57308 */ /* 0x000f620000000800 */
[-C--:B------:R-:W-:Y:S01]  /*213a0*/  FMUL.FTZ R150, R150, R164.reuse ;  /* 0x000000a496967220 */ /* 0x080fe20000410000 */
[-C--:B------:R-:W-:Y:S01]  /*213b0*/  FMUL.FTZ R151, R151, R164.reuse ;  /* 0x000000a497977220 */ /* 0x080fe20000410000 */
[-C--:B------:R-:W-:Y:S01]  /*213c0*/  FMUL.FTZ R144, R144, R169.reuse ;  /* 0x000000a990907220 */ /* 0x080fe20000410000 */
[----:B------:R-:W-:Y:S01]  /*213d0*/  FMUL.FTZ R145, R145, R169 ;  /* 0x000000a991917220 */ /* 0x000fe20000410000 */
[-C--:B------:R-:W-:Y:S01]  /*213e0*/  FMUL.FTZ R146, R146, R164.reuse ;  /* 0x000000a492927220 */ /* 0x080fe20000410000 */
[-C--:B------:R-:W-:Y:S01]  /*213f0*/  FMUL.FTZ R147, R147, R164.reuse ;  /* 0x000000a493937220 */ /* 0x080fe20000410000 */
[C---:B------:R-:W-:Y:S01]  /*21400*/  HMMA.16816.F32.BF16 R152, R4.reuse, R20, R152 ;  /* 0x000000140498723c */ /* 0x040fe20000041898 */
[----:B------:R-:W5:Y:S01]  /*21410*/  MUFU.EX2 R183, R183 ;  /* 0x000000b700b77308 */ /* 0x000f620000000800 */
[-CC-:B------:R-:W-:Y:S01]  /*21420*/  FFMA.FTZ R192, R192, R31.reuse, -R174.reuse ;  /* 0x0000001fc0c07223 */ /* 0x180fe200000108ae */
[-CC-:B------:R-:W-:Y:S01]  /*21430*/  FFMA.FTZ R194, R194, R31.reuse, -R174.reuse ;  /* 0x0000001fc2c27223 */ /* 0x180fe200000108ae */
[-CC-:B------:R-:W-:Y:S01]  /*21440*/  FFMA.FTZ R191, R191, R31.reuse, -R174.reuse ;  /* 0x0000001fbfbf7223 */ /* 0x180fe200000108ae */
[-C--:B------:R-:W-:Y:S01]  /*21450*/  FFMA.FTZ R193, R193, R31.reuse, -R174 ;  /* 0x0000001fc1c17223 */ /* 0x080fe200000108ae */
[C---:B------:R-:W-:Y:S01]  /*21460*/  HMMA.16816.F32.BF16 R140, R4.reuse, R22, R140 ;  /* 0x00000016048c723c */ /* 0x040fe2000004188c */
[----:B------:R-:W-:Y:S01]  /*21470*/  LDSM.16.MT88.4 R20, [R221+0x10800] ;  /* 0x01080000dd14783b */ /* 0x000fe20000004200 */
[-CC-:B------:R-:W-:Y:S01]  /*21480*/  FFMA.FTZ R188, R188, R31.reuse, -R30.reuse ;  /* 0x0000001fbcbc7223 */ /* 0x180fe2000001081e */
[----:B------:R-:W-:Y:S01]  /*21490*/  MUFU.EX2 R182, R182 ;  /* 0x000000b600b67308 */ /* 0x000fe20000000800 */
[-CC-:B------:R-:W-:Y:S01]  /*214a0*/  FFMA.FTZ R189, R189, R31.reuse, -R30.reuse ;  /* 0x0000001fbdbd7223 */ /* 0x180fe2000001081e */
[-CC-:B------:R-:W-:Y:S01]  /*214b0*/  FFMA.FTZ R187, R187, R31.reuse, -R30.reuse ;  /* 0x0000001fbbbb7223 */ /* 0x180fe2000001081e */
[C---:B--2---:R-:W-:Y:S01]  /*214c0*/  HMMA.16816.F32.BF16 R76, R4.reuse, R12, R76 ;  /* 0x0000000c044c723c */ /* 0x044fe2000004184c */
[-C--:B------:R-:W-:Y:S01]  /*214d0*/  FFMA.FTZ R190, R190, R31.reuse, -R30 ;  /* 0x0000001fbebe7223 */ /* 0x080fe2000001081e */
[-CC-:B------:R-:W-:Y:S01]  /*214e0*/  FFMA.FTZ R176, R176, R31.reuse, -R174.reuse ;  /* 0x0000001fb0b07223 */ /* 0x180fe200000108ae */
[-CC-:B------:R-:W-:Y:S01]  /*214f0*/  FFMA.FTZ R175, R175, R31.reuse, -R174.reuse ;  /* 0x0000001fafaf7223 */ /* 0x180fe200000108ae */
[-CC-:B------:R-:W-:Y:S01]  /*21500*/  FFMA.FTZ R173, R173, R31.reuse, -R174.reuse ;  /* 0x0000001fadad7223 */ /* 0x180fe200000108ae */
[----:B------:R-:W2:Y:S01]  /*21510*/  MUFU.EX2 R186, R186 ;  /* 0x000000ba00ba7308 */ /* 0x000ea20000000800 */
[C---:B------:R-:W-:Y:S01]  /*21520*/  HMMA.16816.F32.BF16 R80, R4.reuse, R14, R80 ;  /* 0x0000000e0450723c */ /* 0x040fe20000041850 */
[----:B------:R-:W2:Y:S01]  /*21530*/  LDSM.16.MT88.4 R12, [R222+0x14000] ;  /* 0x01400000de0c783b */ /* 0x000ea20000004200 */
[-C--:B------:R-:W-:Y:S01]  /*21540*/  FFMA.FTZ R172, R172, R31.reuse, -R174 ;  /* 0x0000001facac7223 */ /* 0x080fe200000108ae */
[-CC-:B------:R-:W-:Y:S01]  /*21550*/  FFMA.FTZ R171, R171, R31.reuse, -R30.reuse ;  /* 0x0000001fabab7223 */ /* 0x180fe2000001081e */
[-CC-:B------:R-:W-:Y:S01]  /*21560*/  FFMA.FTZ R170, R170, R31.reuse, -R30.reuse ;  /* 0x0000001faaaa7223 */ /* 0x180fe2000001081e */
[-CC-:B------:R-:W-:Y:S01]  /*21570*/  FFMA.FTZ R174, R28, R31.reuse, -R30.reuse ;  /* 0x0000001f1cae7223 */ /* 0x180fe2000001081e */
[C---:B----4-:R-:W-:Y:S01]  /*21580*/  HMMA.16816.F32.BF16 R84, R4.reuse, R8, R84 ;  /* 0x000000080454723c */ /* 0x050fe20000041854 */
[----:B------:R-:W4:Y:S01]  /*21590*/  MUFU.EX2 R192, R192 ;  /* 0x000000c000c07308 */ /* 0x000f220000000800 */
[----:B------:R-:W-:Y:S01]  /*215a0*/  FFMA.FTZ R195, R29, R31, -R30 ;  /* 0x0000001f1dc37223 */ /* 0x000fe2000001081e */
[----:B------:R-:W-:Y:S01]  /*215b0*/  FFMA.FTZ R166, R249, R169, R166 ;  /* 0x000000a9f9a67223 */ /* 0x000fe200000100a6 */
[----:B------:R-:W-:Y:S01]  /*215c0*/  LDSM.16.MT88.4 R28, [R221+0x13800] ;  /* 0x01380000dd1c783b */ /* 0x000fe20000004200 */
[----:B------:R-:W-:Y:S01]  /*215d0*/  FFMA.FTZ R32, R248, R164, R32 ;  /* 0x000000a4f8207223 */ /* 0x000fe20000010020 */
[C---:B------:R-:W-:Y:S01]  /*215e0*/  HMMA.16816.F32.BF16 R88, R4.reuse, R10, R88 ;  /* 0x0000000a0458723c */ /* 0x040fe20000041858 */
[----:B------:R-:W-:Y:S01]  /*215f0*/  FADD.FTZ R166, R35, R166 ;  /* 0x000000a623a67221 */ /* 0x000fe20000010000 */
[----:B------:R-:W4:Y:S01]  /*21600*/  LDSM.16.MT88.4 R8, [R221+0x14000] ;  /* 0x01400000dd08783b */ /* 0x000f220000004200 */
[----:B------:R-:W-:Y:S01]  /*21610*/  MUFU.EX2 R194, R194 ;  /* 0x000000c200c27308 */ /* 0x000fe20000000800 */
[----:B------:R-:W-:Y:S01]  /*21620*/  FADD.FTZ R32, R2, R32 ;  /* 0x0000002002207221 */ /* 0x000fe20000010000 */
[----:B------:R-:W-:Y:S01]  /*21630*/  FADD.FTZ R166, R34, R166 ;  /* 0x000000a622a67221 */ /* 0x000fe20000010000 */
[----:B---3--:R-:W-:Y:S01]  /*21640*/  HMMA.16816.F32.BF16 R92, R4, R16, R92 ;  /* 0x00000010045c723c */ /* 0x008fe2000004185c */
[----:B------:R-:W-:Y:S01]  /*21650*/  MOV R164, R167 ;  /* 0x000000a700a47202 */ /* 0x000fe20000000f00 */
[----:B------:R-:W-:Y:S01]  /*21660*/  FADD.FTZ R32, R0, R32 ;  /* 0x0000002000207221 */ /* 0x000fe20000010000 */
[----:B------:R-:W-:-:S02]  /*21670*/  FADD.FTZ R166, R33, R166 ;  /* 0x000000a621a67221 */ /* 0x000fc40000010000 */
[----:B------:R-:W-:Y:S01]  /*21680*/  MUFU.EX2 R191, R191 ;  /* 0x000000bf00bf7308 */ /* 0x000fe20000000800 */
[C---:B------:R-:W-:Y:S01]  /*21690*/  HMMA.16816.F32.BF16 R96, R4.reuse, R18, R96 ;  /* 0x000000120460723c */ /* 0x040fe20000041860 */
[----:B------:R-:W3:Y:S01]  /*216a0*/  LDSM.16.MT88.4 R16, [R220+0x14000] ;  /* 0x01400000dc10783b */ /* 0x000ee20000004200 */
[----:B------:R-:W-:Y:S01]  /*216b0*/  FADD.FTZ R32, R165, R32 ;  /* 0x00000020a5207221 */ /* 0x000fe20000010000 */
[----:B-1----:R-:W-:Y:S01]  /*216c0*/  FADD.FTZ R166, R177, R166 ;  /* 0x000000a6b1a67221 */ /* 0x002fe20000010000 */
[----:B------:R-:W-:Y:S02]  /*216d0*/  MOV R165, R168 ;  /* 0x000000a800a57202 */ /* 0x000fe40000000f00 */
[----:B-----5:R-:W-:Y:S01]  /*216e0*/  FADD.FTZ R32, R181, R32 ;  /* 0x00000020b5207221 */ /* 0x020fe20000010000 */
[----:B------:R-:W-:Y:S08]  /*216f0*/  MUFU.EX2 R193, R193 ;  /* 0x000000c100c17308 */ /* 0x000ff00000000800 */
[----:B------:R-:W1:Y:S01]  /*21700*/  MUFU.EX2 R188, R188 ;  /* 0x000000bc00bc7308 */ /* 0x000e620000000800 */
[C---:B--2---:R-:W-:Y:S06]  /*21710*/  HMMA.16816.F32.BF16 R100, R4.reuse, R12, R100 ;  /* 0x0000000c0464723c */ /* 0x044fec0000041864 */
[C---:B------:R-:W-:Y:S01]  /*21720*/  HMMA.16816.F32.BF16 R104, R4.reuse, R14, R104 ;  /* 0x0000000e0468723c */ /* 0x040fe20000041868 */
[----:B------:R-:W2:Y:S01]  /*21730*/  LDSM.16.MT88.4 R12, [R224+0x16000] ;  /* 0x01600000e00c783b */ /* 0x000ea20000004200 */
[----:B------:R-:W5:Y:S04]  /*21740*/  MUFU.EX2 R189, R189 ;  /* 0x000000bd00bd7308 */ /* 0x000f680000000800 */
[C---:B----4-:R-:W-:Y:S04]  /*21750*/  HMMA.16816.F32.BF16 R108, R4.reuse, R8, R108 ;  /* 0x00000008046c723c */ /* 0x050fe8000004186c */
[----:B------:R-:W-:Y:S02]  /*21760*/  MUFU.EX2 R187, R187 ;  /* 0x000000bb00bb7308 */ /* 0x000fe40000000800 */
[C---:B------:R-:W-:Y:S01]  /*21770*/  HMMA.16816.F32.BF16 R112, R4.reuse, R10, R112 ;  /* 0x0000000a0470723c */ /* 0x040fe20000041870 */
[----:B------:R-:W4:Y:S05]  /*21780*/  LDSM.16.MT88.4 R8, [R222+0x16000] ;  /* 0x01600000de08783b */ /* 0x000f2a0000004200 */
[----:B------:R-:W5:Y:S01]  /*21790*/  MUFU.EX2 R190, R190 ;  /* 0x000000be00be7308 */ /* 0x000f620000000800 */
[C---:B---3--:R-:W-:Y:S06]  /*217a0*/  HMMA.16816.F32.BF16 R116, R4.reuse, R16, R116 ;  /* 0x000000100474723c */ /* 0x048fec0000041874 */
[C---:B------:R-:W-:Y:S01]  /*217b0*/  HMMA.16816.F32.BF16 R120, R4.reuse, R18, R120 ;  /* 0x000000120478723c */ /* 0x040fe20000041878 */
[----:B------:R-:W3:Y:S01]  /*217c0*/  LDSM.16.MT88.4 R16, [R220+0x16000] ;  /* 0x01600000dc10783b */ /* 0x000ee20000004200 */
[----:B------:R-:W5:Y:S08]  /*217d0*/  MUFU.EX2 R176, R176 ;  /* 0x000000b000b07308 */ /* 0x000f700000000800 */
[----:B------:R-:W-:Y:S01]  /*217e0*/  MUFU.EX2 R175, R175 ;  /* 0x000000af00af7308 */ /* 0x000fe20000000800 */
[C---:B--2---:R-:W-:Y:S07]  /*217f0*/  HMMA.16816.F32.BF16 R124, R4.reuse, R12, R124 ;  /* 0x0000000c047c723c */ /* 0x044fee000004187c */
[----:B------:R-:W-:Y:S01]  /*21800*/  MUFU.EX2 R173, R173 ;  /* 0x000000ad00ad7308 */ /* 0x000fe20000000800 */
[C---:B------:R-:W-:Y:S01]  /*21810*/  HMMA.16816.F32.BF16 R128, R4.reuse, R14, R128 ;  /* 0x0000000e0480723c */ /* 0x040fe20000041880 */
[----:B------:R-:W2:Y:S06]  /*21820*/  LDSM.16.MT88.4 R12, [R224+0x10800] ;  /* 0x01080000e00c783b */ /* 0x000eac0000004200 */
[----:B------:R-:W-:Y:S01]  /*21830*/  MUFU.EX2 R172, R172 ;  /* 0x000000ac00ac7308 */ /* 0x000fe20000000800 */
[C---:B----4-:R-:W-:Y:S07]  /*21840*/  HMMA.16816.F32.BF16 R132, R4.reuse, R8, R132 ;  /* 0x000000080484723c */ /* 0x050fee0000041884 */
[----:B------:R-:W4:Y:S01]  /*21850*/  MUFU.EX2 R171, R171 ;  /* 0x000000ab00ab7308 */ /* 0x000f220000000800 */
[C---:B------:R-:W-:Y:S01]  /*21860*/  HMMA.16816.F32.BF16 R136, R4.reuse, R10, R136 ;  /* 0x0000000a0488723c */ /* 0x040fe20000041888 */
[----:B------:R-:W5:Y:S05]  /*21870*/  LDSM.16.MT88.4 R8, [R222+0x10800] ;  /* 0x01080000de08783b */ /* 0x000f6a0000004200 */
[C---:B---3--:R-:W-:Y:S01]  /*21880*/  HMMA.16816.F32.BF16 R148, R4.reuse, R16, R148 ;  /* 0x000000100494723c */ /* 0x048fe20000041894 */
[----:B------:R-:W3:Y:S05]  /*21890*/  MUFU.EX2 R170, R170 ;  /* 0x000000aa00aa7308 */ /* 0x000eea0000000800 */
[----:B------:R-:W-:Y:S01]  /*218a0*/  HMMA.16816.F32.BF16 R144, R4, R18, R144 ;  /* 0x000000120490723c */ /* 0x000fe20000041890 */
[----:B------:R-:W4:Y:S02]  /*218b0*/  LDSM.16.MT88.4 R16, [R220+0x10800] ;  /* 0x01080000dc10783b */ /* 0x000f240000004200 */
[----:B------:R-:W3:Y:S04]  /*218c0*/  MUFU.EX2 R174, R174 ;  /* 0x000000ae00ae7308 */ /* 0x000ee80000000800 */
[C---:B------:R-:W-:Y:S01]  /*218d0*/  F2FP.BF16.F32.PACK_AB R4, R178.reuse, R177 ;  /* 0x000000b1b204723e */ /* 0x040fe200000010ff */
[----:B------:R-:W-:Y:S01]  /*218e0*/  FADD.FTZ R178, R178, R166 ;  /* 0x000000a6b2b27221 */ /* 0x000fe20000010000 */
[C---:B------:R-:W-:Y:S01]  /*218f0*/  F2FP.BF16.F32.PACK_AB R5, R183.reuse, R181 ;  /* 0x000000b5b705723e */ /* 0x040fe200000010ff */
[----:B------:R-:W-:Y:S01]  /*21900*/  FADD.FTZ R183, R183, R32 ;  /* 0x00000020b7b77221 */ /* 0x000fe20000010000 */
[----:B------:R-:W-:Y:S01]  /*21910*/  F2FP.BF16.F32.PACK_AB R6, R180, R179 ;  /* 0x000000b3b406723e */ /* 0x000fe200000010ff */
[----:B------:R-:W3:Y:S01]  /*21920*/  MUFU.EX2 R195, R195 ;  /* 0x000000c300c37308 */ /* 0x000ee20000000800 */
[----:B------:R-:W-:Y:S01]  /*21930*/  F2FP.BF16.F32.PACK_AB R7, R186, R182 ;  /* 0x000000b6ba07723e */ /* 0x000fe200000010ff */
[----:B------:R-:W-:Y:S01]  /*21940*/  FADD.FTZ R178, R179, R178 ;  /* 0x000000b2b3b27221 */ /* 0x000fe20000010000 */
[----:B------:R-:W-:-:S03]  /*21950*/  FADD.FTZ R183, R182, R183 ;  /* 0x000000b7b6b77221 */ /* 0x000fc60000010000 */
[----:B------:R-:W-:Y:S01]  /*21960*/  FADD.FTZ R180, R180, R178 ;  /* 0x000000b2b4b47221 */ /* 0x000fe20000010000 */
[----:B------:R-:W-:Y:S01]  /*21970*/  FADD.FTZ R186, R186, R183 ;  /* 0x000000b7baba7221 */ /* 0x000fe20000010000 */
[----:B--2---:R-:W-:Y:S02]  /*21980*/  HMMA.16816.F32.BF16 R160, R4, R12, R160 ;  /* 0x0000000c04a0723c */ /* 0x004fe400000418a0 */
[----:B------:R-:W-:Y:S01]  /*21990*/  FADD.FTZ R180, R192, R180 ;  /* 0x000000b4c0b47221 */ /* 0x000fe20000010000 */
[----:B-1----:R-:W-:-:S03]  /*219a0*/  FADD.FTZ R186, R188, R186 ;  /* 0x000000babcba7221 */ /* 0x002fc60000010000 */
[C---:B------:R-:W-:Y:S01]  /*219b0*/  HMMA.16816.F32.BF16 R156, R4.reuse, R14, R156 ;  /* 0x0000000e049c723c */ /* 0x040fe2000004189c */
[----:B------:R-:W1:Y:S05]  /*219c0*/  LDSM.16.MT88.4 R12, [R224+0x12800] ;  /* 0x01280000e00c783b */ /* 0x000e6a0000004200 */
[C---:B-----5:R-:W-:Y:S06]  /*219d0*/  HMMA.16816.F32.BF16 R36, R4.reuse, R8, R36 ;  /* 0x000000080424723c */ /* 0x060fec0000041824 */
        /* <DEDUP_REMOVED lines=41> */
[C---:B----4-:R-:W-:Y:S06]  /*21c70*/  HMMA.16816.F32.BF16 R148, R4.reuse, R16, R148 ;  /* 0x000000100494723c */ /* 0x050fec0000041894 */
[----:B------:R-:W-:Y:S01]  /*21c80*/  HMMA.16816.F32.BF16 R144, R4, R18, R144 ;  /* 0x000000120490723c */ /* 0x000fe20000041890 */
[----:B------:R-:W4:Y:S06]  /*21c90*/  LDSM.16.MT88.4 R16, [R220+0x11000] ;  /* 0x01100000dc10783b */ /* 0x000f2c0000004200 */
        /* <DEDUP_REMOVED lines=16> */
[----:B---3--:R-:W-:Y:S01]  /*21da0*/  FADD.FTZ R190, R170, R190 ;  /* 0x000000beaabe7221 */ /* 0x008fe20000010000 */
[----:B------:R-:W-:-:S03]  /*21db0*/  FADD.FTZ R193, R173, R193 ;  /* 0x000000c1adc17221 */ /* 0x000fc60000010000 */
[----:B------:R-:W-:Y:S01]  /*21dc0*/  HMMA.16816.F32.BF16 R36, R4, R20, R36 ;  /* 0x000000140424723c */ /* 0x000fe20000041824 */
[----:B------:R-:W-:Y:S01]  /*21dd0*/  FADD.FTZ R190, R174, R190 ;  /* 0x000000beaebe7221 */ /* 0x000fe20000010000 */
[----:B------:R-:W-:-:S03]  /*21de0*/  FADD.FTZ R249, R172, R193 ;  /* 0x000000c1acf97221 */ /* 0x000fc60000010000 */
[----:B------:R-:W-:Y:S01]  /*21df0*/  FADD.FTZ R248, R195, R190 ;  /* 0x000000bec3f87221 */ /* 0x000fe20000010000 */
        /* <DEDUP_REMOVED lines=16> */
[----:B------:R-:W-:Y:S05]  /*21f00*/  LDSM.16.MT88.4 R8, [R222+0x17000] ;  /* 0x01700000de08783b */ /* 0x000fea0000004200 */
[C---:B----4-:R-:W-:Y:S06]  /*21f10*/  HMMA.16816.F32.BF16 R84, R4.reuse, R16, R84 ;  /* 0x000000100454723c */ /* 0x050fec0000041854 */
        /* <DEDUP_REMOVED lines=61> */
[C---:B------:R-:W-:Y:S06]  /*222f0*/  HMMA.16816.F32.BF16 R104, R4.reuse, R26, R104 ;  /* 0x0000001a0468723c */ /* 0x040fec0000041868 */
[C---:B--2---:R-:W-:Y:S06]  /*22300*/  HMMA.16816.F32.BF16 R108, R4.reuse, R28, R108 ;  /* 0x0000001c046c723c */ /* 0x044fec000004186c */
[C---:B------:R-:W-:Y:S06]  /*22310*/  HMMA.16816.F32.BF16 R112, R4.reuse, R30, R112 ;  /* 0x0000001e0470723c */ /* 0x040fec0000041870 */
[C---:B------:R-:W-:Y:S06]  /*22320*/  HMMA.16816.F32.BF16 R124, R4.reuse, R16, R124 ;  /* 0x00000010047c723c */ /* 0x040fec000004187c */
[C---:B------:R-:W-:Y:S06]  /*22330*/  HMMA.16816.F32.BF16 R128, R4.reuse, R18, R128 ;  /* 0x000000120480723c */ /* 0x040fec0000041880 */
[C---:B-1----:R-:W-:Y:S06]  /*22340*/  HMMA.16816.F32.BF16 R132, R4.reuse, R12, R132 ;  /* 0x0000000c0484723c */ /* 0x042fec0000041884 */
[C---:B------:R-:W-:Y:S06]  /*22350*/  HMMA.16816.F32.BF16 R136, R4.reuse, R14, R136 ;  /* 0x0000000e0488723c */ /* 0x040fec0000041888 */
[C---:B-----5:R-:W-:Y:S06]  /*22360*/  HMMA.16816.F32.BF16 R152, R4.reuse, R8, R152 ;  /* 0x000000080498723c */ /* 0x060fec0000041898 */
[C---:B------:R-:W-:Y:S06]  /*22370*/  HMMA.16816.F32.BF16 R140, R4.reuse, R10, R140 ;  /* 0x0000000a048c723c */ /* 0x040fec000004188c */
[C---:B---3--:R-:W-:Y:S06]  /*22380*/  HMMA.16816.F32.BF16 R148, R4.reuse, R20, R148 ;  /* 0x000000140494723c */ /* 0x048fec0000041894 */
[----:B------:R-:W-:-:S15]  /*22390*/  HMMA.16816.F32.BF16 R144, R4, R22, R144 ;  /* 0x000000160490723c */ /* 0x000fde0000041890 */
[----:B------:R-:W-:-:S09]  /*223a0*/  NOP ;  /* 0x0000000000007918 */ /* 0x000fd20000000000 */
.L_x_3293:
[----:B------:R-:W-:-:S13]  /*223b0*/  ISETP.GE.AND P0, PT, R246, 0x1, PT ;  /* 0x00000001f600780c */ /* 0x000fda0003f06270 */
[----:B------:R-:W-:Y:S05]  /*223c0*/  @!P0 BRA `(.L_x_3302) ;  /* 0x0000004c00508947 */ /* 0x000fea0003800000 */
[----:B------:R-:W-:Y:S02]  /*223d0*/  MOV R2, R164 ;  /* 0x000000a400027202 */ /* 0x000fe40000000f00 */
[----:B------:R-:W-:-:S07]  /*223e0*/  MOV R0, R165 ;  /* 0x000000a500007202 */ /* 0x000fce0000000f00 */
.L_x_3311:
        /* <DEDUP_REMOVED lines=11> */
[----:B--2---:R-:W-:Y:S02]  /*224a0*/  R2UR UR4, R164 ;  /* 0x00000000a40472ca */ /* 0x004fe400000e0000 */
        /* <DEDUP_REMOVED lines=8> */
[----:B-1----:R-:W2:Y:S01]  /*22530*/  LD.E R11, desc[UR4][R166.64+0x170] ;  /* 0x00017004a60b7980 */ /* 0x002ea2000c101900 */
[----:B------:R-:W-:Y:S02]  /*22540*/  R2UR UR8, R164 ;  /* 0x00000000a40872ca */ /* 0x000fe400000e0000 */
[----:B------:R-:W-:Y:S02]  /*22550*/  R2UR UR9, R165 ;  /* 0x00000000a50972ca */ /* 0x000fe400000e0000 */
[-C--:B--2---:R-:W-:Y:S02]  /*22560*/  IABS R8, R11.reuse ;  /* 0x0000000b00087213 */ /* 0x084fe40000000000 */
[-C--:B------:R-:W-:Y:S02]  /*22570*/  IABS R6, R11.reuse ;  /* 0x0000000b00067213 */ /* 0x080fe40000000000 */
[----:B------:R-:W1:Y:S01]  /*22580*/  I2F.RP R14, R8 ;  /* 0x00000008000e7306 */ /* 0x000e620000209400 */
[-C--:B------:R-:W-:Y:S02]  /*22590*/  LOP3.LUT R12, R12, R11.reuse, RZ, 0x3c, !PT ;  /* 0x0000000b0c0c7212 */ /* 0x080fe400078e3cff */
[----:B------:R-:W-:Y:S01]  /*225a0*/  IMAD.MOV R6, RZ, RZ, -R6 ;  /* 0x000000ffff067224 */ /* 0x000fe200078e0a06 */
[-C--:B------:R-:W-:Y:S04]  /*225b0*/  LOP3.LUT R4, R4, R11.reuse, RZ, 0x3c, !PT ;  /* 0x0000000b04047212 */ /* 0x080fe800078e3cff */
[----:B------:R-:W-:Y:S02]  /*225c0*/  ISETP.GE.AND P0, PT, R4, RZ, PT ;  /* 0x000000ff0400720c */ /* 0x000fe40003f06270 */
[----:B------:R-:W-:Y:S01]  /*225d0*/  LOP3.LUT R4, RZ, R11, RZ, 0x33, !PT ;  /* 0x0000000bff047212 */ /* 0x000fe200078e33ff */
        /* <DEDUP_REMOVED lines=22> */
[----:B------:R-:W-:Y:S06]  /*22740*/  ISETP.NE.AND P2, PT, R11, RZ, PT ;  /* 0x000000ff0b00720c */ /* 0x000fec0003f45270 */
        /* <DEDUP_REMOVED lines=12> */
[----:B------:R-:W-:Y:S01]  /*22810*/  IMAD R11, R11, R9, -0x40 ;  /* 0xffffffc00b0b7424 */ /* 0x000fe200078e0209 */
[----:B------:R1:W4:Y:S04]  /*22820*/  LD.E R5, desc[UR12][R6.64] ;  /* 0x0000000c06057980 */ /* 0x000328000c101900 */
[----:B-1----:R-:W-:Y:S01]  /*22830*/  SHF.R.S32.HI R7, RZ, 0x1f, R11 ;  /* 0x0000001fff077819 */ /* 0x002fe2000001140b */
        /* <DEDUP_REMOVED lines=11> */
.L_x_3304:
[----:B--2---:R-:W-:Y:S02]  /*228f0*/  R2UR UR4, R164 ;  /* 0x00000000a40472ca */ /* 0x004fe400000e0000 */
[----:B------:R-:W-:Y:S11]  /*22900*/  R2UR UR5, R165 ;  /* 0x00000000a50572ca */ /* 0x000ff600000e0000 */
[----:B------:R-:W-:Y:S02]  /*22910*/  @!UPT UIADD3 URZ, URZ, URZ, URZ ;  /* 0x0000003f3f3ff290 */ /* 0x000fe4000fffe03f */
[----:B-1----:R-:W2:Y:S02]  /*22920*/  LD.E R8, desc[UR4][R166.64+0x40] ;  /* 0x00004004a6087980 */ /* 0x002ea4000c101900 */
[----:B--2---:R-:W-:Y:S05]  /*22930*/  IMAD.U32 R8, R8, -0x40, RZ ;  /* 0xffffffc008087824 */ /* 0x004fea00078e00ff */
[----:B------:R-:W-:Y:S02]  /*22940*/  SHF.R.S32.HI R5, RZ, 0x1f, R8 ;  /* 0x0000001fff057819 */ /* 0x000fe40000011408 */
.L_x_3305:
[----:B------:R-:W-:Y:S05]  /*22950*/  BSYNC B0 ;  /* 0x0000000000007941 */ /* 0x000fea0003800000 */
.L_x_3303:
        /* <DEDUP_REMOVED lines=8> */
[C---:B------:R-:W-:Y:S02]  /*229e0*/  @P6 R2UR UR4, R164.reuse ;  /* 0x00000000a40462ca */ /* 0x040fe400000e0000 */
[----:B------:R-:W-:Y:S01]  /*229f0*/  @P6 R2UR UR5, R165 ;  /* 0x00000000a50562ca */ /* 0x000fe200000e0000 */
        /* <DEDUP_REMOVED lines=92> */
[C---:B------:R-:W-:Y:S01]  /*22fc0*/  @P4 R2UR UR9, R165.reuse ;  /* 0x00000000a50942ca */ /* 0x040fe200000e0000 */
[----:B------:R-:W-:Y:S01]  /*22fd0*/  @!P5 STS.128 [R243+0x13000], RZ ;  /* 0x013000fff300d388 */ /* 0x000fe20000000c00 */
[----:B------:R-:W-:Y:S02]  /*22fe0*/  @P3 LEA.HI.X R29, R4, R184, R5, 0x1, P0 ;  /* 0x000000b8041d3211 */ /* 0x000fe400000f0c05 */
[----:B------:R-:W-:Y:S01]  /*22ff0*/  ISETP.GE.AND P0, PT, R246, 0x2, PT ;  /* 0x00000002f600780c */ /* 0x000fe20003f06270 */
        /* <DEDUP_REMOVED lines=44> */
[----:B------:R-:W-:Y:S04]  /*232c0*/  LDSM.16.M88.4 R192, [R223+0x8000] ;  /* 0x00800000dfc0783b */ /* 0x000fe80000000200 */
[----:B------:R-:W-:Y:S01]  /*232d0*/  LDSM.16.M88.4 R196, [R225] ;  /* 0x00000000e1c4783b */ /* 0x000fe20000000200 */
[C---:B------:R-:W-:Y:S03]  /*232e0*/  HMMA.16816.F32.BF16 R8, R32.reuse, R10, RZ ;  /* 0x0000000a2008723c */ /* 0x040fe600000418ff */
[----:B------:R-:W-:Y:S03]  /*232f0*/  LDSM.16.M88.4 R200, [R216] ;  /* 0x00000000d8c8783b */ /* 0x000fe60000000200 */
[C---:B-1----:R-:W-:Y:S06]  /*23300*/  HMMA.16816.F32.BF16 R12, R32.reuse, R16, RZ ;  /* 0x00000010200c723c */ /* 0x042fec00000418ff */
[C---:B------:R-:W-:Y:S06]  /*23310*/  HMMA.16816.F32.BF16 R16, R32.reuse, R18, RZ ;  /* 0x000000122010723c */ /* 0x040fec00000418ff */
[C---:B--2---:R-:W-:Y:S06]  /*23320*/  HMMA.16816.F32.BF16 R20, R32.reuse, R24, RZ ;  /* 0x000000182014723c */ /* 0x044fec00000418ff */
[C---:B------:R-:W-:Y:S06]  /*23330*/  HMMA.16816.F32.BF16 R24, R32.reuse, R26, RZ ;  /* 0x0000001a2018723c */ /* 0x040fec00000418ff */
[C---:B-----5:R-:W-:Y:S06]  /*23340*/  HMMA.16816.F32.BF16 R28, R32.reuse, R168, RZ ;  /* 0x000000a8201c723c */ /* 0x060fec00000418ff */
        /* <DEDUP_REMOVED lines=12> */
[----:B------:R-:W-:Y:S01]  /*23410*/  HMMA.16816.F32.BF16 R32, R172, R190, R32 ;  /* 0x000000beac20723c */ /* 0x000fe20000041820 */
[----:B------:R-:W5:Y:S04]  /*23420*/  LDSM.16.M88.4 R172, [R216+0x800] ;  /* 0x00080000d8ac783b */ /* 0x000f680000000200 */
        /* <DEDUP_REMOVED lines=9> */
[----:B------:R-:W-:Y:S05]  /*234c0*/  LDSM.16.M88.4 R180, [R229+0xa800] ;  /* 0x00a80000e5b4783b */ /* 0x000fea0000000200 */
[C---:B----4-:R-:W-:Y:S06]  /*234d0*/  HMMA.16816.F32.BF16 R28, R168.reuse, R184, R28 ;  /* 0x000000b8a81c723c */ /* 0x050fec000004181c */
[----:B------:R-:W-:Y:S01]  /*234e0*/  HMMA.16816.F32.BF16 R32, R168, R186, R32 ;  /* 0x000000baa820723c */ /* 0x000fe20000041820 */
[----:B------:R-:W2:Y:S04]  /*234f0*/  LDSM.16.M88.4 R168, [R230+0x2000] ;  /* 0x00200000e6a8783b */ /* 0x000ea80000000200 */
[----:B------:R-:W-:Y:S01]  /*23500*/  LDSM.16.M88.4 R184, [R229+0xb800] ;  /* 0x00b80000e5b8783b */ /* 0x000fe20000000200 */
[C---:B------:R-:W-:Y:S06]  /*23510*/  HMMA.16816.F32.BF16 R4, R196.reuse, R200, R4 ;  /* 0x000000c8c404723c */ /* 0x040fec0000041804 */
[C---:B------:R-:W-:Y:S01]  /*23520*/  HMMA.16816.F32.BF16 R8, R196.reuse, R202, R8 ;  /* 0x000000cac408723c */ /* 0x040fe20000041808 */
[----:B------:R-:W-:Y:S05]  /*23530*/  LDSM.16.M88.4 R200, [R215] ;  /* 0x00000000d7c8783b */ /* 0x000fea0000000200 */
[C---:B-----5:R-:W-:Y:S06]  /*23540*/  HMMA.16816.F32.BF16 R12, R196.reuse, R172, R12 ;  /* 0x000000acc40c723c */ /* 0x060fec000004180c */
[C---:B------:R-:W-:Y:S01]  /*23550*/  HMMA.16816.F32.BF16 R16, R196.reuse, R174, R16 ;  /* 0x000000aec410723c */ /* 0x040fe20000041810 */
[----:B------:R-:W3:Y:S05]  /*23560*/  LDSM.16.M88.4 R172, [R229+0xb000] ;  /* 0x00b00000e5ac783b */ /* 0x000eea0000000200 */
[C---:B------:R-:W-:Y:S06]  /*23570*/  HMMA.16816.F32.BF16 R20, R196.reuse, R188, R20 ;  /* 0x000000bcc414723c */ /* 0x040fec0000041814 */
[C---:B------:R-:W-:Y:S01]  /*23580*/  HMMA.16816.F32.BF16 R24, R196.reuse, R190, R24 ;  /* 0x000000bec418723c */ /* 0x040fe20000041818 */
[----:B------:R-:W4:Y:S05]  /*23590*/  LDSM.16.M88.4 R188, [R228+0x2000] ;  /* 0x00200000e4bc783b */ /* 0x000f2a0000000200 */
[C---:B-1----:R-:W-:Y:S06]  /*235a0*/  HMMA.16816.F32.BF16 R28, R196.reuse, R192, R28 ;  /* 0x000000c0c41c723c */ /* 0x042fec000004181c */
[----:B------:R-:W-:Y:S01]  /*235b0*/  HMMA.16816.F32.BF16 R32, R196, R194, R32 ;  /* 0x000000c2c420723c */ /* 0x000fe20000041820 */
[----:B------:R-:W1:Y:S04]  /*235c0*/  LDSM.16.M88.4 R192, [R214] ;  /* 0x00000000d6c0783b */ /* 0x000e680000000200 */
[----:B------:R-:W-:Y:S01]  /*235d0*/  LDSM.16.M88.4 R196, [R223+0xb000] ;  /* 0x00b00000dfc4783b */ /* 0x000fe20000000200 */
[C---:B--2---:R-:W-:Y:S06]  /*235e0*/  HMMA.16816.F32.BF16 R4, R168.reuse, R176, R4 ;  /* 0x000000b0a804723c */ /* 0x044fec0000041804 */
[C---:B------:R-:W-:Y:S01]  /*235f0*/  HMMA.16816.F32.BF16 R8, R168.reuse, R178, R8 ;  /* 0x000000b2a808723c */ /* 0x040fe20000041808 */
[----:B------:R-:W2:Y:S05]  /*23600*/  LDSM.16.M88.4 R176, [R213] ;  /* 0x00000000d5b0783b */ /* 0x000eaa0000000200 */
[C---:B------:R-:W-:Y:S06]  /*23610*/  HMMA.16816.F32.BF16 R12, R168.reuse, R180, R12 ;  /* 0x000000b4a80c723c */ /* 0x040fec000004180c */
[C---:B------:R-:W-:Y:S01]  /*23620*/  HMMA.16816.F32.BF16 R16, R168.reuse, R182, R16 ;  /* 0x000000b6a810723c */ /* 0x040fe20000041810 */
[----:B------:R-:W5:Y:S05]  /*23630*/  LDSM.16.M88.4 R180, [R212] ;  /* 0x00000000d4b4783b */ /* 0x000f6a0000000200 */
[C---:B---3--:R-:W-:Y:S06]  /*23640*/  HMMA.16816.F32.BF16 R20, R168.reuse, R172, R20 ;  /* 0x000000aca814723c */ /* 0x048fec0000041814 */
[C---:B------:R-:W-:Y:S01]  /*23650*/  HMMA.16816.F32.BF16 R24, R168.reuse, R174, R24 ;  /* 0x000000aea818723c */ /* 0x040fe20000041818 */
[----:B------:R-:W-:Y:S05]  /*23660*/  LDSM.16.M88.4 R172, [R223+0xa000] ;  /* 0x00a00000dfac783b */ /* 0x000fea0000000200 */
[C---:B------:R-:W-:Y:S06]  /*23670*/  HMMA.16816.F32.BF16 R28, R168.reuse, R184, R28 ;  /* 0x000000b8a81c723c */ /* 0x040fec000004181c */
[----:B------:R-:W-:Y:S01]  /*23680*/  HMMA.16816.F32.BF16 R32, R168, R186, R32 ;  /* 0x000000baa820723c */ /* 0x000fe20000041820 */
[----:B------:R-:W3:Y:S04]  /*23690*/  LDSM.16.M88.4 R168, [R226+0x2000] ;  /* 0x00200000e2a8783b */ /* 0x000ee80000000200 */
[----:B------:R-:W3:Y:S01]  /*236a0*/  LDSM.16.M88.4 R184, [R223+0xa800] ;  /* 0x00a80000dfb8783b */ /* 0x000ee20000000200 */
[C---:B----4-:R-:W-:Y:S06]  /*236b0*/  HMMA.16816.F32.BF16 R4, R188.reuse, R200, R4 ;  /* 0x000000c8bc04723c */ /* 0x050fec0000041804 */
[C---:B------:R-:W-:Y:S01]  /*236c0*/  HMMA.16816.F32.BF16 R8, R188.reuse, R202, R8 ;  /* 0x000000cabc08723c */ /* 0x040fe20000041808 */
[----:B------:R-:W4:Y:S05]  /*236d0*/  LDSM.16.M88.4 R200, [R223+0xb800] ;  /* 0x00b80000dfc8783b */ /* 0x000f2a0000000200 */
[C---:B-1----:R-:W-:Y:S06]  /*236e0*/  HMMA.16816.F32.BF16 R12, R188.reuse, R192, R12 ;  /* 0x000000c0bc0c723c */ /* 0x042fec000004180c */
        /* <DEDUP_REMOVED lines=17> */
[----:B------:R-:W5:Y:S05]  /*23800*/  LDSM.16.M88.4 R196, [R229+0xc000] ;  /* 0x00c00000e5c4783b */ /* 0x000f6a0000000200 */
        /* <DEDUP_REMOVED lines=13> */
[C---:B-----5:R-:W-:Y:S06]  /*238e0*/  HMMA.16816.F32.BF16 R28, R176.reuse, R184, R28 ;  /* 0x000000b8b01c723c */ /* 0x060fec000004181c */
[----:B------:R-:W-:Y:S01]  /*238f0*/  HMMA.16816.F32.BF16 R32, R176, R186, R32 ;  /* 0x000000bab020723c */ /* 0x000fe20000041820 */
[----:B------:R-:W3:Y:S04]  /*23900*/  LDSM.16.M88.4 R176, [R211] ;  /* 0x00000000d3b0783b */ /* 0x000ee80000000200 */
[----:B------:R-:W5:Y:S01]  /*23910*/  LDSM.16.M88.4 R184, [R210] ;  /* 0x00000000d2b8783b */ /* 0x000f620000000200 */
[C---:B------:R-:W-:Y:S06]  /*23920*/  HMMA.16816.F32.BF16 R4, R188.reuse, R196, R4 ;  /* 0x000000c4bc04723c */ /* 0x040fec0000041804 */
[C---:B------:R-:W-:Y:S01]  /*23930*/  HMMA.16816.F32.BF16 R8, R188.reuse, R198, R8 ;  /* 0x000000c6bc08723c */ /* 0x040fe20000041808 */
[----:B------:R-:W5:Y:S05]  /*23940*/  LDSM.16.M88.4 R196, [R209] ;  /* 0x00000000d1c4783b */ /* 0x000f6a0000000200 */
[C---:B----4-:R-:W-:Y:S06]  /*23950*/  HMMA.16816.F32.BF16 R12, R188.reuse, R168, R12 ;  /* 0x000000a8bc0c723c */ /* 0x050fec000004180c */
[C---:B------:R-:W-:Y:S01]  /*23960*/  HMMA.16816.F32.BF16 R16, R188.reuse, R170, R16 ;  /* 0x000000aabc10723c */ /* 0x040fe20000041810 */
[----:B------:R-:W-:Y:S05]  /*23970*/  LDSM.16.M88.4 R168, [R226+0x4000] ;  /* 0x00400000e2a8783b */ /* 0x000fea0000000200 */
        /* <DEDUP_REMOVED lines=10> */
[C---:B-----5:R-:W-:Y:S06]  /*23a20*/  HMMA.16816.F32.BF16 R12, R172.reuse, R184, R12 ;  /* 0x000000b8ac0c723c */ /* 0x060fec000004180c */
[C---:B------:R-:W-:Y:S01]  /*23a30*/  HMMA.16816.F32.BF16 R16, R172.reuse, R186, R16 ;  /* 0x000000baac10723c */ /* 0x040fe20000041810 */
[----:B------:R-:W4:Y:S05]  /*23a40*/  LDSM.16.M88.4 R184, [R223+0xd800] ;  /* 0x00d80000dfb8783b */ /* 0x000f2a0000000200 */
[C---:B------:R-:W-:Y:S06]  /*23a50*/  HMMA.16816.F32.BF16 R20, R172.reuse, R196, R20 ;  /* 0x000000c4ac14723c */ /* 0x040fec0000041814 */
[C---:B------:R-:W-:Y:S01]  /*23a60*/  HMMA.16816.F32.BF16 R24, R172.reuse, R198, R24 ;  /* 0x000000c6ac18723c */ /* 0x040fe20000041818 */
[----:B------:R-:W5:Y:S05]  /*23a70*/  LDSM.16.M88.4 R196, [R216+0x4000] ;  /* 0x00400000d8c4783b */ /* 0x000f6a0000000200 */
[C---:B------:R-:W-:Y:S06]  /*23a80*/  HMMA.16816.F32.BF16 R28, R172.reuse, R200, R28 ;  /* 0x000000c8ac1c723c */ /* 0x040fec000004181c */
[----:B------:R-:W-:Y:S01]  /*23a90*/  HMMA.16816.F32.BF16 R32, R172, R202, R32 ;  /* 0x000000caac20723c */ /* 0x000fe20000041820 */
[----:B------:R-:W5:Y:S04]  /*23aa0*/  LDSM.16.M88.4 R172, [R216+0x4800] ;  /* 0x00480000d8ac783b */ /* 0x000f680000000200 */
        /* <DEDUP_REMOVED lines=13> */
[----:B------:R-:W3:Y:S01]  /*23b80*/  LDSM.16.M88.4 R184, [R229+0xf000] ;  /* 0x00f00000e5b8783b */ /* 0x000ee20000000200 */
[C---:B-----5:R-:W-:Y:S06]  /*23b90*/  HMMA.16816.F32.BF16 R4, R188.reuse, R196, R4 ;  /* 0x000000c4bc04723c */ /* 0x060fec0000041804 */
[C---:B------:R-:W-:Y:S01]  /*23ba0*/  HMMA.16816.F32.BF16 R8, R188.reuse, R198, R8 ;  /* 0x000000c6bc08723c */ /* 0x040fe20000041808 */
[----:B------:R-:W4:Y:S05]  /*23bb0*/  LDSM.16.M88.4 R196, [R229+0xf800] ;  /* 0x00f80000e5c4783b */ /* 0x000f2a0000000200 */
[C---:B------:R-:W-:Y:S06]  /*23bc0*/  HMMA.16816.F32.BF16 R12, R188.reuse, R172, R12 ;  /* 0x000000acbc0c723c */ /* 0x040fec000004180c */
[C---:B------:R-:W-:Y:S01]  /*23bd0*/  HMMA.16816.F32.BF16 R16, R188.reuse, R174, R16 ;  /* 0x000000aebc10723c */ /* 0x040fe20000041810 */
[----:B------:R-:W-:Y:S05]  /*23be0*/  LDSM.16.M88.4 R172, [R228+0x6000] ;  /* 0x00600000e4ac783b */ /* 0x000fea0000000200 */
[C---:B-1----:R-:W-:Y:S06]  /*23bf0*/  HMMA.16816.F32.BF16 R20, R188.reuse, R192, R20 ;  /* 0x000000c0bc14723c */ /* 0x042fec0000041814 */
[C---:B------:R-:W-:Y:S01]  /*23c00*/  HMMA.16816.F32.BF16 R24, R188.reuse, R194, R24 ;  /* 0x000000c2bc18723c */ /* 0x040fe20000041818 */
[----:B------:R-:W1:Y:S05]  /*23c10*/  LDSM.16.M88.4 R192, [R207] ;  /* 0x00000000cfc0783b */ /* 0x000e6a0000000200 */
[C---:B------:R-:W-:Y:S06]  /*23c20*/  HMMA.16816.F32.BF16 R28, R188.reuse, R200, R28 ;  /* 0x000000c8bc1c723c */ /* 0x040fec000004181c */
[----:B------:R-:W-:Y:S01]  /*23c30*/  HMMA.16816.F32.BF16 R32, R188, R202, R32 ;  /* 0x000000cabc20723c */ /* 0x000fe20000041820 */
[----:B------:R-:W5:Y:S04]  /*23c40*/  LDSM.16.M88.4 R188, [R206] ;  /* 0x00000000cebc783b */ /* 0x000f680000000200 */
[----:B------:R-:W-:Y:S01]  /*23c50*/  LDSM.16.M88.4 R200, [R223+0xe000] ;  /* 0x00e00000dfc8783b */ /* 0x000fe20000000200 */
[C---:B--2---:R-:W-:Y:S06]  /*23c60*/  HMMA.16816.F32.BF16 R4, R168.reuse, R176, R4 ;  /* 0x000000b0a804723c */ /* 0x044fec0000041804 */
[C---:B------:R-:W-:Y:S01]  /*23c70*/  HMMA.16816.F32.BF16 R8, R168.reuse, R178, R8 ;  /* 0x000000b2a808723c */ /* 0x040fe20000041808 */
[----:B------:R-:W2:Y:S05]  /*23c80*/  LDSM.16.M88.4 R176, [R205] ;  /* 0x00000000cdb0783b */ /* 0x000eaa0000000200 */
[C---:B------:R-:W-:Y:S06]  /*23c90*/  HMMA.16816.F32.BF16 R12, R168.reuse, R180, R12 ;  /* 0x000000b4a80c723c */ /* 0x040fec000004180c */
[C---:B------:R-:W-:Y:S01]  /*23ca0*/  HMMA.16816.F32.BF16 R16, R168.reuse, R182, R16 ;  /* 0x000000b6a810723c */ /* 0x040fe20000041810 */
[----:B------:R-:W2:Y:S05]  /*23cb0*/  LDSM.16.M88.4 R180, [R204] ;  /* 0x00000000ccb4783b */ /* 0x000eaa0000000200 */
        /* <DEDUP_REMOVED lines=16> */
[C---:B------:R-:W-:Y:S06]  /*23dc0*/  HMMA.16816.F32.BF16 R28, R172.reuse, R180, R28 ;  /* 0x000000b4ac1c723c */ /* 0x040fec000004181c */
[----:B------:R-:W-:Y:S01]  /*23dd0*/  HMMA.16816.F32.BF16 R32, R172, R182, R32 ;  /* 0x000000b6ac20723c */ /* 0x000fe20000041820 */
[----:B------:R-:W2:Y:S04]  /*23de0*/  LDSM.16.M88.4 R172, [R225+0x6000] ;  /* 0x00600000e1ac783b */ /* 0x000ea80000000200 */
[----:B------:R-:W5:Y:S01]  /*23df0*/  LDSM.16.M88.4 R180, [R216+0x6800] ;  /* 0x00680000d8b4783b */ /* 0x000f620000000200 */
[C---:B---3--:R-:W-:Y:S06]  /*23e00*/  HMMA.16816.F32.BF16 R4, R184.reuse, R200, R4 ;  /* 0x000000c8b804723c */ /* 0x048fec0000041804 */
[C---:B------:R-:W-:Y:S01]  /*23e10*/  HMMA.16816.F32.BF16 R8, R184.reuse, R202, R8 ;  /* 0x000000cab808723c */ /* 0x040fe20000041808 */
[----:B------:R-:W3:Y:S01]  /*23e20*/  LDSM.16.M88.4 R200, [R216+0x7800] ;  /* 0x00780000d8c8783b */ /* 0x000ee20000000200 */
[----:B------:R-:W-:Y:S04]  /*23e30*/  DEPBAR.LE SB0, 0x0 ;  /* 0x000080000000791a */ /* 0x000fe80000000000 */
[C---:B----4-:R-:W-:Y:S01]  /*23e40*/  HMMA.16816.F32.BF16 R12, R184.reuse, R168, R12 ;  /* 0x000000a8b80c723c */ /* 0x050fe2000004180c */
[----:B------:R-:W-:Y:S05]  /*23e50*/  BAR.SYNC.DEFER_BLOCKING 0x0 ;  /* 0x0000000000007b1d */ /* 0x000fea0000010000 */
[C---:B------:R-:W-:Y:S06]  /*23e60*/  HMMA.16816.F32.BF16 R16, R184.reuse, R170, R16 ;  /* 0x000000aab810723c */ /* 0x040fec0000041810 */
[C---:B-1----:R-:W-:Y:S06]  /*23e70*/  HMMA.16816.F32.BF16 R20, R184.reuse, R192, R20 ;  /* 0x000000c0b814723c */ /* 0x042fec0000041814 */
[C---:B------:R-:W-:Y:S06]  /*23e80*/  HMMA.16816.F32.BF16 R24, R184.reuse, R194, R24 ;  /* 0x000000c2b818723c */ /* 0x040fec0000041818 */
[C---:B------:R-:W-:Y:S06]  /*23e90*/  HMMA.16816.F32.BF16 R28, R184.reuse, R196, R28 ;  /* 0x000000c4b81c723c */ /* 0x040fec000004181c */
[----:B------:R-:W-:Y:S06]  /*23ea0*/  HMMA.16816.F32.BF16 R32, R184, R198, R32 ;  /* 0x000000c6b820723c */ /* 0x000fec0000041820 */
[C---:B--2---:R-:W-:Y:S05]  /*23eb0*/  HMMA.16816.F32.BF16 R4, R172.reuse, R176, R4 ;  /* 0x000000b0ac04723c */ /* 0x044fea0000041804 */
[----:B------:R-:W-:Y:S01]  /*23ec0*/  IMAD.MOV.U32 R185, RZ, RZ, R250 ;  /* 0x000000ffffb97224 */ /* 0x000fe200078e00fa */
[C---:B------:R-:W-:Y:S05]  /*23ed0*/  HMMA.16816.F32.BF16 R8, R172.reuse, R178, R8 ;  /* 0x000000b2ac08723c */ /* 0x040fea0000041808 */
[----:B------:R-:W-:Y:S01]  /*23ee0*/  IMAD.MOV.U32 R184, RZ, RZ, R251 ;  /* 0x000000ffffb87224 */ /* 0x000fe200078e00fb */
[C---:B-----5:R-:W-:Y:S06]  /*23ef0*/  HMMA.16816.F32.BF16 R12, R172.reuse, R180, R12 ;  /* 0x000000b4ac0c723c */ /* 0x060fec000004180c */
[C---:B------:R-:W-:Y:S06]  /*23f00*/  HMMA.16816.F32.BF16 R16, R172.reuse, R182, R16 ;  /* 0x000000b6ac10723c */ /* 0x040fec0000041810 */
[C---:B------:R-:W-:Y:S06]  /*23f10*/  HMMA.16816.F32.BF16 R20, R172.reuse, R188, R20 ;  /* 0x000000bcac14723c */ /* 0x040fec0000041814 */
[C---:B------:R-:W-:Y:S06]  /*23f20*/  HMMA.16816.F32.BF16 R24, R172.reuse, R190, R24 ;  /* 0x000000beac18723c */ /* 0x040fec0000041818 */
[C---:B---3--:R-:W-:Y:S06]  /*23f30*/  HMMA.16816.F32.BF16 R28, R172.reuse, R200, R28 ;  /* 0x000000c8ac1c723c */ /* 0x048fec000004181c */
        /* <DEDUP_REMOVED lines=53> */
[----:B------:R-:W3:Y:S01]  /*24290*/  LD.E.64 R176, desc[UR4][R166.64+0x38] ;  /* 0x00003804a6b07980 */ /* 0x000ee2000c101b00 */
[----:B------:R-:W-:Y:S02]  /*242a0*/  @!P0 IMAD.MOV R172, RZ, RZ, -R172 ;  /* 0x000000ffffac8224 */ /* 0x000fe400078e0aac */
[----:B------:R-:W-:Y:S01]  /*242b0*/  @P2 VIADD R174, R174, 0x1 ;  /* 0x00000001aeae2836 */ /* 0x000fe20000000000 */
[C---:B------:R-:W-:Y:S04]  /*242c0*/  ISETP.NE.AND P2, PT, R175.reuse, RZ, PT ;  /* 0x000000ffaf00720c */ /* 0x040fe80003f45270 */
[C---:B------:R-:W-:Y:S03]  /*242d0*/  SEL R172, R168.reuse, R172, !P2 ;  /* 0x000000aca8ac7207 */ /* 0x040fe60005000000 */
[----:B------:R-:W-:Y:S05]  /*242e0*/  @!P1 IMAD.MOV R174, RZ, RZ, -R174 ;  /* 0x000000ffffae9224 */ /* 0x000fea00078e0aae */
        /* <DEDUP_REMOVED lines=21> */
.L_x_3309:
[----:B------:R-:W-:Y:S02]  /*24440*/  R2UR UR4, R164 ;  /* 0x00000000a40472ca */ /* 0x000fe400000e0000 */
[----:B------:R-:W-:Y:S11]  /*24450*/  R2UR UR5, R165 ;  /* 0x00000000a50572ca */ /* 0x000ff600000e0000 */
[----:B------:R-:W-:Y:S02]  /*24460*/  @!UPT UIADD3 URZ, URZ, URZ, URZ ;  /* 0x0000003f3f3ff290 */ /* 0x000fe4000fffe03f */
[----:B------:R-:W2:Y:S02]  /*24470*/  LD.E R172, desc[UR4][R166.64+0x38] ;  /* 0x00003804a6ac7980 */ /* 0x000ea4000c101900 */
[----:B--2---:R-:W-:Y:S05]  /*24480*/  IMAD.U32 R172, R172, -0x40, RZ ;  /* 0xffffffc0acac7824 */ /* 0x004fea00078e00ff */
[----:B------:R-:W-:Y:S02]  /*24490*/  SHF.R.S32.HI R169, RZ, 0x1f, R172 ;  /* 0x0000001fffa97819 */ /* 0x000fe400000114ac */
.L_x_3310:
[----:B------:R-:W-:Y:S05]  /*244a0*/  BSYNC B0 ;  /* 0x0000000000007941 */ /* 0x000fea0003800000 */
.L_x_3308:
        /* <DEDUP_REMOVED lines=135> */
.L_x_3307:
[----:B------:R-:W-:Y:S05]  /*24d20*/  BSYNC B1 ;  /* 0x0000000000017941 */ /* 0x000fea0003800000 */
.L_x_3306:
[----:B------:R-:W-:Y:S01]  /*24d30*/  R2UR UR4, R164 ;  /* 0x00000000a40472ca */ /* 0x000fe200000e0000 */
[----:B-1----:R-:W-:Y:S01]  /*24d40*/  LDSM.16.MT88.4 R172, [R222+0x10000] ;  /* 0x01000000deac783b */ /* 0x002fe20000004200 */
[----:B------:R-:W-:Y:S02]  /*24d50*/  R2UR UR5, R165 ;  /* 0x00000000a50572ca */ /* 0x000fe400000e0000 */
[----:B------:R-:W-:Y:S01]  /*24d60*/  IADD3 R186, R246, -0x1, RZ ;  /* 0xfffffffff6ba7810 */ /* 0x000fe20007ffe0ff */
[----:B------:R-:W1:Y:S04]  /*24d70*/  S2R R164, SR_TID.X ;  /* 0x0000000000a47919 */ /* 0x000e680000002100 */
[----:B------:R-:W-:Y:S08]  /*24d80*/  LDSM.16.MT88.4 R176, [R221+0x10000] ;  /* 0x01000000ddb0783b */ /* 0x000ff00000004200 */
[----:B------:R2:W3:Y:S04]  /*24d90*/  LD.E R166, desc[UR4][R166.64+0xdc] ;  /* 0x0000dc04a6a67980 */ /* 0x0004e8000c101900 */
[----:B------:R-:W-:Y:S01]  /*24da0*/  LDSM.16.MT88.4 R180, [R220+0x12800] ;  /* 0x01280000dcb4783b */ /* 0x000fe20000004200 */
[----:B-1----:R-:W-:Y:S04]  /*24db0*/  SHF.L.U32 R164, R164, 0x1, RZ ;  /* 0x00000001a4a47819 */ /* 0x002fe800000006ff */
[----:B------:R-:W-:Y:S04]  /*24dc0*/  LOP3.LUT R164, R164, 0x6, RZ, 0xc0, !PT ;  /* 0x00000006a4a47812 */ /* 0x000fe800078ec0ff */
[----:B------:R-:W-:Y:S04]  /*24dd0*/  LEA R164, R186, R164, 0x6 ;  /* 0x000000a4baa47211 */ /* 0x000fe800078e30ff */
[C---:B------:R-:W-:Y:S02]  /*24de0*/  IADD3 R168, R164.reuse, 0x1, RZ ;  /* 0x00000001a4a87810 */ /* 0x040fe40007ffe0ff */
[----:B------:R-:W-:Y:S02]  /*24df0*/  I2FP.F32.S32 R165, R164 ;  /* 0x000000a400a57245 */ /* 0x000fe40000201400 */
[----:B------:R-:W-:Y:S02]  /*24e00*/  I2FP.F32.S32 R168, R168 ;  /* 0x000000a800a87245 */ /* 0x000fe40000201400 */
[C---:B--2---:R-:W-:Y:S01]  /*24e10*/  IADD3 R167, R164.reuse, 0x8, RZ ;  /* 0x00000008a4a77810 */ /* 0x044fe20007ffe0ff */
[CC--:B------:R-:W-:Y:S01]  /*24e20*/  FFMA.FTZ R6, R3.reuse, R165.reuse, R6 ;  /* 0x000000a503067223 */ /* 0x0c0fe20000010006 */
[C---:B------:R-:W-:Y:S01]  /*24e30*/  FFMA.FTZ R4, R3.reuse, R165, R4 ;  /* 0x000000a503047223 */ /* 0x040fe20000010004 */
[CC--:B------:R-:W-:Y:S01]  /*24e40*/  FFMA.FTZ R7, R3.reuse, R168.reuse, R7 ;  /* 0x000000a803077223 */ /* 0x0c0fe20000010007 */
[C---:B------:R-:W-:Y:S01]  /*24e50*/  FFMA.FTZ R5, R3.reuse, R168, R5 ;  /* 0x000000a803057223 */ /* 0x040fe20000010005 */
[C---:B------:R-:W-:Y:S02]  /*24e60*/  IADD3 R168, R164.reuse, 0x10, RZ ;  /* 0x00000010a4a87810 */ /* 0x040fe40007ffe0ff */
[C---:B------:R-:W-:Y:S02]  /*24e70*/  IADD3 R165, R164.reuse, 0x9, RZ ;  /* 0x00000009a4a57810 */ /* 0x040fe40007ffe0ff */
[----:B------:R-:W-:Y:S02]  /*24e80*/  I2FP.F32.S32 R168, R168 ;  /* 0x000000a800a87245 */ /* 0x000fe40000201400 */
[----:B------:R-:W-:Y:S02]  /*24e90*/  I2FP.F32.S32 R167, R167 ;  /* 0x000000a700a77245 */ /* 0x000fe40000201400 */
[----:B------:R-:W-:Y:S01]  /*24ea0*/  I2FP.F32.S32 R165, R165 ;  /* 0x000000a500a57245 */ /* 0x000fe20000201400 */
[CC--:B------:R-:W-:Y:S01]  /*24eb0*/  FFMA.FTZ R14, R3.reuse, R168.reuse, R14 ;  /* 0x000000a8030e7223 */ /* 0x0c0fe2000001000e */
[C---:B------:R-:W-:Y:S01]  /*24ec0*/  FFMA.FTZ R12, R3.reuse, R168, R12 ;  /* 0x000000a8030c7223 */ /* 0x040fe2000001000c */
[----:B------:R-:W-:Y:S01]  /*24ed0*/  IADD3 R168, R164, 0x19, RZ ;  /* 0x00000019a4a87810 */ /* 0x000fe20007ffe0ff */
[CC--:B------:R-:W-:Y:S01]  /*24ee0*/  FFMA.FTZ R10, R3.reuse, R167.reuse, R10 ;  /* 0x000000a7030a7223 */ /* 0x0c0fe2000001000a */
[C---:B------:R-:W-:Y:S01]  /*24ef0*/  FFMA.FTZ R8, R3.reuse, R167, R8 ;  /* 0x000000a703087223 */ /* 0x040fe20000010008 */
[----:B------:R-:W-:Y:S01]  /*24f00*/  FMNMX.FTZ R169, R4, R0, !PT ;  /* 0x0000000004a97209 */ /* 0x000fe20007810000 */
[CC--:B------:R-:W-:Y:S01]  /*24f10*/  FFMA.FTZ R11, R3.reuse, R165.reuse, R11 ;  /* 0x000000a5030b7223 */ /* 0x0c0fe2000001000b */
[----:B------:R-:W-:Y:S01]  /*24f20*/  I2FP.F32.S32 R168, R168 ;  /* 0x000000a800a87245 */ /* 0x000fe20000201400 */
[C---:B------:R-:W-:Y:S01]  /*24f30*/  FFMA.FTZ R9, R3.reuse, R165, R9 ;  /* 0x000000a503097223 */ /* 0x040fe20000010009 */
[C---:B------:R-:W-:Y:S02]  /*24f40*/  IADD3 R167, R164.reuse, 0x11, RZ ;  /* 0x00000011a4a77810 */ /* 0x040fe40007ffe0ff */
[----:B------:R-:W-:Y:S01]  /*24f50*/  IADD3 R165, R164, 0x18, RZ ;  /* 0x00000018a4a57810 */ /* 0x000fe20007ffe0ff */
[CC--:B------:R-:W-:Y:S01]  /*24f60*/  FFMA.FTZ R19, R3.reuse, R168.reuse, R19 ;  /* 0x000000a803137223 */ /* 0x0c0fe20000010013 */
[----:B------:R-:W-:Y:S01]  /*24f70*/  FFMA.FTZ R17, R3, R168, R17 ;  /* 0x000000a803117223 */ /* 0x000fe20000010011 */
[----:B------:R-:W-:Y:S02]  /*24f80*/  FMNMX.FTZ R168, R6, R2, !PT ;  /* 0x0000000206a87209 */ /* 0x000fe40007810000 */
[----:B------:R-:W-:Y:S02]  /*24f90*/  FMNMX.FTZ R169, R5, R169, !PT ;  /* 0x000000a905a97209 */ /* 0x000fe40007810000 */
[----:B------:R-:W-:Y:S02]  /*24fa0*/  FMNMX.FTZ R168, R7, R168, !PT ;  /* 0x000000a807a87209 */ /* 0x000fe40007810000 */
[----:B------:R-:W-:Y:S02]  /*24fb0*/  I2FP.F32.S32 R167, R167 ;  /* 0x000000a700a77245 */ /* 0x000fe40000201400 */
[----:B------:R-:W-:Y:S02]  /*24fc0*/  FMNMX.FTZ R168, R10, R168, !PT ;  /* 0x000000a80aa87209 */ /* 0x000fe40007810000 */
[----:B------:R-:W-:Y:S01]  /*24fd0*/  I2FP.F32.S32 R165, R165 ;  /* 0x000000a500a57245 */ /* 0x000fe20000201400 */
[-C--:B------:R-:W-:Y:S01]  /*24fe0*/  FFMA.FTZ R15, R3, R167.reuse, R15 ;  /* 0x000000a7030f7223 */ /* 0x080fe2000001000f */
[----:B------:R-:W-:Y:S01]  /*24ff0*/  FMNMX.FTZ R168, R11, R168, !PT ;  /* 0x000000a80ba87209 */ /* 0x000fe20007810000 */
[C---:B------:R-:W-:Y:S01]  /*25000*/  FFMA.FTZ R13, R3.reuse, R167, R13 ;  /* 0x000000a7030d7223 */ /* 0x040fe2000001000d */
[----:B------:R-:W-:Y:S01]  /*25010*/  FMNMX.FTZ R169, R8, R169, !PT ;  /* 0x000000a908a97209 */ /* 0x000fe20007810000 */
[CC--:B------:R-:W-:Y:S01]  /*25020*/  FFMA.FTZ R18, R3.reuse, R165.reuse, R18 ;  /* 0x000000a503127223 */ /* 0x0c0fe20000010012 */
[----:B------:R-:W-:Y:S01]  /*25030*/  FMNMX.FTZ R168, R14, R168, !PT ;  /* 0x000000a80ea87209 */ /* 0x000fe20007810000 */
[----:B------:R-:W-:Y:S01]  /*25040*/  FFMA.FTZ R16, R3, R165, R16 ;  /* 0x000000a503107223 */ /* 0x000fe20000010010 */
[----:B------:R-:W-:Y:S02]  /*25050*/  FMNMX.FTZ R169, R9, R169, !PT ;  /* 0x000000a909a97209 */ /* 0x000fe40007810000 */
[C---:B------:R-:W-:Y:S02]  /*25060*/  IADD3 R167, R164.reuse, 0x20, RZ ;  /* 0x00000020a4a77810 */ /* 0x040fe40007ffe0ff */
[----:B------:R-:W-:Y:S02]  /*25070*/  IADD3 R165, R164, 0x21, RZ ;  /* 0x00000021a4a57810 */ /* 0x000fe40007ffe0ff */
[----:B------:R-:W-:Y:S02]  /*25080*/  FMNMX.FTZ R168, R15, R168, !PT ;  /* 0x000000a80fa87209 */ /* 0x000fe40007810000 */
[----:B------:R-:W-:Y:S02]  /*25090*/  FMNMX.FTZ R169, R12, R169, !PT ;  /* 0x000000a90ca97209 */ /* 0x000fe40007810000 */
[----:B------:R-:W-:Y:S02]  /*250a0*/  IADD3 R170, R164, 0x28, RZ ;  /* 0x00000028a4aa7810 */ /* 0x000fe40007ffe0ff */
[----:B------:R-:W-:Y:S02]  /*250b0*/  I2FP.F32.S32 R167, R167 ;  /* 0x000000a700a77245 */ /* 0x000fe40000201400 */
[----:B------:R-:W-:Y:S02]  /*250c0*/  I2FP.F32.S32 R165, R165 ;  /* 0x000000a500a57245 */ /* 0x000fe40000201400 */
[----:B------:R-:W-:Y:S01]  /*250d0*/  FMNMX.FTZ R168, R18, R168, !PT ;  /* 0x000000a812a87209 */ /* 0x000fe20007810000 */
[----:B------:R-:W-:Y:S01]  /*250e0*/  FFMA.FTZ R22, R3, R167, R22 ;  /* 0x000000a703167223 */ /* 0x000fe20000010016 */
[----:B------:R-:W-:Y:S01]  /*250f0*/  FMNMX.FTZ R169, R13, R169, !PT ;  /* 0x000000a90da97209 */ /* 0x000fe20007810000 */
[CC--:B------:R-:W-:Y:S01]  /*25100*/  FFMA.FTZ R23, R3.reuse, R165.reuse, R23 ;  /* 0x000000a503177223 */ /* 0x0c0fe20000010017 */
[----:B------:R-:W-:Y:S01]  /*25110*/  I2FP.F32.S32 R170, R170 ;  /* 0x000000aa00aa7245 */ /* 0x000fe20000201400 */
[C---:B------:R-:W-:Y:S01]  /*25120*/  FFMA.FTZ R21, R3.reuse, R165, R21 ;  /* 0x000000a503157223 */ /* 0x040fe20000010015 */
[----:B------:R-:W-:Y:S01]  /*25130*/  IADD3 R165, R164, 0x30, RZ ;  /* 0x00000030a4a57810 */ /* 0x000fe20007ffe0ff */
[----:B------:R-:W-:Y:S01]  /*25140*/  FFMA.FTZ R20, R3, R167, R20 ;  /* 0x000000a703147223 */ /* 0x000fe20000010014 */
[----:B------:R-:W-:Y:S01]  /*25150*/  FMNMX.FTZ R168, R19, R168, !PT ;  /* 0x000000a813a87209 */ /* 0x000fe20007810000 */
[CC--:B------:R-:W-:Y:S01]  /*25160*/  FFMA.FTZ R26, R3.reuse, R170.reuse, R26 ;  /* 0x000000aa031a7223 */ /* 0x0c0fe2000001001a */
[----:B------:R-:W-:Y:S01]  /*25170*/  FMNMX.FTZ R169, R16, R169, !PT ;  /* 0x000000a910a97209 */ /* 0x000fe20007810000 */
[----:B------:R-:W-:Y:S01]  /*25180*/  FFMA.FTZ R24, R3, R170, R24 ;  /* 0x000000aa03187223 */ /* 0x000fe20000010018 */
[----:B------:R-:W-:Y:S02]  /*25190*/  IADD3 R167, R164, 0x29, RZ ;  /* 0x00000029a4a77810 */ /* 0x000fe40007ffe0ff */
[----:B------:R-:W-:Y:S02]  /*251a0*/  I2FP.F32.S32 R165, R165 ;  /* 0x000000a500a57245 */ /* 0x000fe40000201400 */
[----:B------:R-:W-:Y:S02]  /*251b0*/  FMNMX.FTZ R170, R22, R168, !PT ;  /* 0x000000a816aa7209 */ /* 0x000fe40007810000 */
[----:B------:R-:W-:Y:S01]  /*251c0*/  FMNMX.FTZ R169, R17, R169, !PT ;  /* 0x000000a911a97209 */ /* 0x000fe20007810000 */
[C---:B------:R-:W-:Y:S01]  /*251d0*/  FFMA.FTZ R30, R3.reuse, R165, R30 ;  /* 0x000000a5031e7223 */ /* 0x040fe2000001001e */
[----:B------:R-:W-:Y:S01]  /*251e0*/  I2FP.F32.S32 R167, R167 ;  /* 0x000000a700a77245 */ /* 0x000fe20000201400 */
[----:B------:R-:W-:Y:S01]  /*251f0*/  FFMA.FTZ R28, R3, R165, R28 ;  /* 0x000000a5031c7223 */ /* 0x000fe2000001001c */
[----:B------:R-:W-:Y:S02]  /*25200*/  FMNMX.FTZ R170, R23, R170, !PT ;  /* 0x000000aa17aa7209 */ /* 0x000fe40007810000 */
[----:B------:R-:W-:Y:S01]  /*25210*/  FMNMX.FTZ R168, R20, R169, !PT ;  /* 0x000000a914a87209 */ /* 0x000fe20007810000 */
[CC--:B------:R-:W-:Y:S01]  /*25220*/  FFMA.FTZ R27, R3.reuse, R167.reuse, R27 ;  /* 0x000000a7031b7223 */ /* 0x0c0fe2000001001b */
[----:B------:R-:W-:Y:S01]  /*25230*/  IADD3 R165, R164, 0x31, RZ ;  /* 0x00000031a4a57810 */ /* 0x000fe20007ffe0ff */
[----:B------:R-:W-:Y:S01]  /*25240*/  FFMA.FTZ R25, R3, R167, R25 ;  /* 0x000000a703197223 */ /* 0x000fe20000010019 */
[----:B------:R-:W-:Y:S02]  /*25250*/  FMNMX.FTZ R170, R26, R170, !PT ;  /* 0x000000aa1aaa7209 */ /* 0x000fe40007810000 */
[----:B------:R-:W-:Y:S02]  /*25260*/  FMNMX.FTZ R168, R21, R168, !PT ;  /* 0x000000a815a87209 */ /* 0x000fe40007810000 */
[----:B------:R-:W-:Y:S02]  /*25270*/  I2FP.F32.S32 R169, R165 ;  /* 0x000000a500a97245 */ /* 0x000fe40000201400 */
[C---:B------:R-:W-:Y:S02]  /*25280*/  IADD3 R167, R164.reuse, 0x38, RZ ;  /* 0x00000038a4a77810 */ /* 0x040fe40007ffe0ff */
[----:B------:R-:W-:Y:S01]  /*25290*/  IADD3 R165, R164, 0x39, RZ ;  /* 0x00000039a4a57810 */ /* 0x000fe20007ffe0ff */
[-C--:B------:R-:W-:Y:S01]  /*252a0*/  FFMA.FTZ R31, R3, R169.reuse, R31 ;  /* 0x000000a9031f7223 */ /* 0x080fe2000001001f */
[----:B------:R-:W-:Y:S01]  /*252b0*/  FMNMX.FTZ R164, R27, R170, !PT ;  /* 0x000000aa1ba47209 */ /* 0x000fe20007810000 */
[----:B------:R-:W-:Y:S01]  /*252c0*/  FFMA.FTZ R29, R3, R169, R29 ;  /* 0x000000a9031d7223 */ /* 0x000fe2000001001d */
[----:B------:R-:W-:Y:S02]  /*252d0*/  FMNMX.FTZ R168, R24, R168, !PT ;  /* 0x000000a818a87209 */ /* 0x000fe40007810000 */
        /* <DEDUP_REMOVED lines=9> */
[----:B------:R-:W-:Y:S01]  /*25370*/  FMNMX.FTZ R164, R34, R164, !PT ;  /* 0x000000a422a47209 */ /* 0x000fe20007810000 */
[----:B------:R-:W-:Y:S01]  /*25380*/  FFMA.FTZ R33, R3, R165, R33 ;  /* 0x000000a503217223 */ /* 0x000fe20000010021 */
[----:B------:R-:W-:Y:S02]  /*25390*/  FMNMX.FTZ R168, R29, R168, !PT ;  /* 0x000000a81da87209 */ /* 0x000fe40007810000 */
[----:B------:R-:W-:Y:S02]  /*253a0*/  FMNMX.FTZ R164, R35, R164, !PT ;  /* 0x000000a423a47209 */ /* 0x000fe40007810000 */
[----:B------:R-:W-:Y:S03]  /*253b0*/  FMNMX.FTZ R167, R32, R168, !PT ;  /* 0x000000a820a77209 */ /* 0x000fe60007810000 */
[----:B------:R-:W1:Y:S01]  /*253c0*/  SHFL.BFLY PT, R165, R164, 0x2, 0x1f ;  /* 0x0c401f00a4a57f89 */ /* 0x000e6200000e0000 */
[----:B------:R-:W-:Y:S07]  /*253d0*/  FMNMX.FTZ R167, R33, R167, !PT ;  /* 0x000000a721a77209 */ /* 0x000fee0007810000 */
[----:B------:R-:W2:Y:S01]  /*253e0*/  SHFL.BFLY PT, R168, R167, 0x2, 0x1f ;  /* 0x0c401f00a7a87f89 */ /* 0x000ea200000e0000 */
[----:B-1----:R-:W-:Y:S07]  /*253f0*/  FMNMX.FTZ R165, R164, R165, !PT ;  /* 0x000000a5a4a57209 */ /* 0x002fee0007810000 */
[----:B------:R-:W1:Y:S01]  /*25400*/  SHFL.BFLY PT, R164, R165, 0x1, 0x1f ;  /* 0x0c201f00a5a47f89 */ /* 0x000e6200000e0000 */
[----:B--2---:R-:W-:Y:S07]  /*25410*/  FMNMX.FTZ R168, R167, R168, !PT ;  /* 0x000000a8a7a87209 */ /* 0x004fee0007810000 */
[----:B------:R-:W2:Y:S01]  /*25420*/  SHFL.BFLY PT, R167, R168, 0x1, 0x1f ;  /* 0x0c201f00a8a77f89 */ /* 0x000ea200000e0000 */
[----:B-1----:R-:W-:Y:S04]  /*25430*/  FMNMX.FTZ R164, R165, R164, !PT ;  /* 0x000000a4a5a47209 */ /* 0x002fe80007810000 */
[C---:B------:R-:W-:Y:S01]  /*25440*/  FSETP.NEU.FTZ.AND P0, PT, R164.reuse, -INF , PT ;  /* 0xff800000a400780b */ /* 0x040fe20003f1d000 */
[----:B------:R-:W-:Y:S01]  /*25450*/  FADD.FTZ R2, -R164, R2 ;  /* 0x00000002a4027221 */ /* 0x000fe20000010100 */
[----:B--2---:R-:W-:Y:S02]  /*25460*/  FMNMX.FTZ R165, R168, R167, !PT ;  /* 0x000000a7a8a57209 */ /* 0x004fe40007810000 */
[----:B------:R-:W1:Y:S03]  /*25470*/  LDSM.16.MT88.4 R168, [R224+0x10000] ;  /* 0x01000000e0a8783b */ /* 0x000e660000004200 */
[C---:B------:R-:W-:Y:S01]  /*25480*/  FADD.FTZ R167, -R165.reuse, R0 ;  /* 0x00000000a5a77221 */ /* 0x040fe20000010100 */
[C---:B---3--:R-:W-:Y:S01]  /*25490*/  FMUL.FTZ R194, R166.reuse, R164 ;  /* 0x000000a4a6c27220 */ /* 0x048fe20000410000 */
[C---:B------:R-:W-:Y:S01]  /*254a0*/  FMUL.FTZ R195, R166.reuse, R165 ;  /* 0x000000a5a6c37220 */ /* 0x040fe20000410000 */
[C---:B------:R-:W-:Y:S01]  /*254b0*/  FMUL.FTZ R0, R166.reuse, R2 ;  /* 0x00000002a6007220 */ /* 0x040fe20000410000 */
[----:B------:R-:W-:Y:S02]  /*254c0*/  FMUL.FTZ R2, R166, R167 ;  /* 0x000000a7a6027220 */ /* 0x000fe40000410000 */
[----:B------:R-:W-:Y:S02]  /*254d0*/  FSEL R194, R194, RZ, P0 ;  /* 0x000000ffc2c27208 */ /* 0x000fe40000000000 */
[----:B------:R-:W-:Y:S01]  /*254e0*/  FSETP.NEU.FTZ.AND P0, PT, R165, -INF , PT ;  /* 0xff800000a500780b */ /* 0x000fe20003f1d000 */
[----:B------:R-:W2:Y:S02]  /*254f0*/  MUFU.EX2 R0, R0 ;  /* 0x0000000000007308 */ /* 0x000ea40000000800 */
        /* <DEDUP_REMOVED lines=10> */
[----:B------:R-:W3:Y:S01]  /*255a0*/  MUFU.EX2 R2, R2 ;  /* 0x0000000200027308 */ /* 0x000ee20000000800 */
[-CC-:B------:R-:W-:Y:S01]  /*255b0*/  FFMA.FTZ R24, R24, R166.reuse, -R195.reuse ;  /* 0x000000a618187223 */ /* 0x180fe200000108c3 */
[-CC-:B------:R-:W-:Y:S01]  /*255c0*/  FFMA.FTZ R196, R14, R166.reuse, -R194.reuse ;  /* 0x000000a60ec47223 */ /* 0x180fe200000108c2 */
[-CC-:B------:R-:W-:Y:S01]  /*255d0*/  FFMA.FTZ R198, R15, R166.reuse, -R194.reuse ;  /* 0x000000a60fc67223 */ /* 0x180fe200000108c2 */
[--C-:B------:R-:W-:Y:S01]  /*255e0*/  FFMA.FTZ R200, R12, R166, -R195.reuse ;  /* 0x000000a60cc87223 */ /* 0x100fe200000108c3 */
        /* <DEDUP_REMOVED lines=83> */
[C---:B-1----:R-:W-:Y:S01]  /*25b20*/  HMMA.16816.F32.BF16 R4, R160.reuse, R168, R4 ;  /* 0x000000a8a004723c */ /* 0x042fe20000041804 */
[----:B------:R-:W-:Y:S04]  /*25b30*/  MUFU.EX2 R196, R196 ;  /* 0x000000c400c47308 */ /* 0x000fe80000000800 */
[----:B------:R-:W-:Y:S01]  /*25b40*/  FMUL.FTZ R93, R2, R93 ;  /* 0x0000005d025d7220 */ /* 0x000fe20000410000 */
[C---:B------:R-:W-:Y:S01]  /*25b50*/  HMMA.16816.F32.BF16 R8, R160.reuse, R170, R8 ;  /* 0x000000aaa008723c */ /* 0x040fe20000041808 */
[----:B------:R-:W1:Y:S04]  /*25b60*/  LDSM.16.MT88.4 R168, [R224+0x12000] ;  /* 0x01200000e0a8783b */ /* 0x000e680000004200 */
[----:B------:R-:W-:Y:S01]  /*25b70*/  MUFU.EX2 R198, R198 ;  /* 0x000000c600c67308 */ /* 0x000fe20000000800 */
[----:B------:R-:W-:Y:S01]  /*25b80*/  ISETP.GT.AND P0, PT, R246, 0x1, PT ;  /* 0x00000001f600780c */ /* 0x000fe20003f04270 */
[C---:B------:R-:W-:Y:S01]  /*25b90*/  FMUL.FTZ R98, R0.reuse, R98 ;  /* 0x0000006200627220 */ /* 0x040fe20000410000 */
[C---:B------:R-:W-:Y:S03]  /*25ba0*/  HMMA.16816.F32.BF16 R36, R160.reuse, R172, R36 ;  /* 0x000000aca024723c */ /* 0x040fe60000041824 */
[----:B------:R-:W-:Y:S03]  /*25bb0*/  FMUL.FTZ R99, R0, R99 ;  /* 0x0000006300637220 */ /* 0x000fe60000410000 */
[C---:B------:R-:W-:Y:S01]  /*25bc0*/  HMMA.16816.F32.BF16 R40, R160.reuse, R174, R40 ;  /* 0x000000aea028723c */ /* 0x040fe20000041828 */
[----:B------:R-:W2:Y:S01]  /*25bd0*/  LDSM.16.MT88.4 R172, [R222+0x12000] ;  /* 0x01200000deac783b */ /* 0x000ea20000004200 */
[----:B------:R-:W-:Y:S03]  /*25be0*/  MUFU.EX2 R200, R200 ;  /* 0x000000c800c87308 */ /* 0x000fe60000000800 */
[C---:B------:R-:W-:Y:S01]  /*25bf0*/  FMUL.FTZ R96, R2.reuse, R96 ;  /* 0x0000006002607220 */ /* 0x040fe20000410000 */
[C---:B------:R-:W-:Y:S05]  /*25c00*/  HMMA.16816.F32.BF16 R44, R160.reuse, R176, R44 ;  /* 0x000000b0a02c723c */ /* 0x040fea000004182c */
[----:B------:R-:W-:Y:S01]  /*25c10*/  FMUL.FTZ R97, R2, R97 ;  /* 0x0000006102617220 */ /* 0x000fe20000410000 */
[C---:B------:R-:W-:Y:S01]  /*25c20*/  HMMA.16816.F32.BF16 R48, R160.reuse, R178, R48 ;  /* 0x000000b2a030723c */ /* 0x040fe20000041830 */
[----:B------:R-:W-:Y:S04]  /*25c30*/  LDSM.16.MT88.4 R176, [R221+0x12800] ;  /* 0x01280000ddb0783b */ /* 0x000fe80000004200 */
        /* <DEDUP_REMOVED lines=54> */
[C---:B------:R-:W-:Y:S01]  /*25fa0*/  FMUL.FTZ R133, R2.reuse, R133 ;  /* 0x0000008502857220 */ /* 0x040fe20000410000 */
[C---:B------:R-:W-:Y:S01]  /*25fb0*/  HMMA.16816.F32.BF16 R104, R160.reuse, R158, R104 ;  /* 0x0000009ea068723c */ /* 0x040fe20000041868 */
[----:B------:R-:W3:Y:S04]  /*25fc0*/  LDSM.16.MT88.4 R156, [R224+0x16000] ;  /* 0x01600000e09c783b */ /* 0x000ee80000004200 */
[--C-:B------:R-:W-:Y:S01]  /*25fd0*/  FFMA.FTZ R201, R13, R166, -R195.reuse ;  /* 0x000000a60dc97223 */ /* 0x100fe200000108c3 */
[C---:B-1----:R-:W-:Y:S05]  /*25fe0*/  HMMA.16816.F32.BF16 R108, R160.reuse, R168, R108 ;  /* 0x000000a8a06c723c */ /* 0x042fea000004186c */
[----:B------:R-:W-:Y:S01]  /*25ff0*/  FMUL.FTZ R13, R2, R153 ;  /* 0x00000099020d7220 */ /* 0x000fe20000410000 */
[C---:B------:R-:W-:Y:S01]  /*26000*/  HMMA.16816.F32.BF16 R112, R160.reuse, R170, R112 ;  /* 0x000000aaa070723c */ /* 0x040fe20000041870 */
[----:B------:R-:W1:Y:S01]  /*26010*/  LDSM.16.MT88.4 R168, [R222+0x16000] ;  /* 0x01600000dea8783b */ /* 0x000e620000004200 */
[----:B------:R-:W4:Y:S03]  /*26020*/  MUFU.EX2 R201, R201 ;  /* 0x000000c900c97308 */ /* 0x000f260000000800 */
[C---:B------:R-:W-:Y:S01]  /*26030*/  FMUL.FTZ R138, R0.reuse, R138 ;  /* 0x0000008a008a7220 */ /* 0x040fe20000410000 */
[C---:B--2---:R-:W-:Y:S03]  /*26040*/  HMMA.16816.F32.BF16 R116, R160.reuse, R172, R116 ;  /* 0x000000aca074723c */ /* 0x044fe60000041874 */
[----:B------:R-:W-:Y:S02]  /*26050*/  LDSM.16.MT88.4 R152, [R224+0x10800] ;  /* 0x01080000e098783b */ /* 0x000fe40000004200 */
[----:B------:R-:W-:Y:S01]  /*26060*/  FMUL.FTZ R139, R0, R139 ;  /* 0x0000008b008b7220 */ /* 0x000fe20000410000 */
[C---:B------:R-:W-:Y:S05]  /*26070*/  HMMA.16816.F32.BF16 R120, R160.reuse, R174, R120 ;  /* 0x000000aea078723c */ /* 0x040fea0000041878 */
[----:B------:R-:W2:Y:S01]  /*26080*/  LDSM.16.MT88.4 R172, [R221+0x16000] ;  /* 0x01600000ddac783b */ /* 0x000ea20000004200 */
[C---:B------:R-:W-:Y:S01]  /*26090*/  FMUL.FTZ R136, R2.reuse, R136 ;  /* 0x0000008802887220 */ /* 0x040fe20000410000 */
[----:B------:R-:W-:Y:S01]  /*260a0*/  FMUL.FTZ R137, R2, R137 ;  /* 0x0000008902897220 */ /* 0x000fe20000410000 */
[-CC-:B------:R-:W-:Y:S03]  /*260b0*/  FFMA.FTZ R197, R18, R166.reuse, -R194.reuse ;  /* 0x000000a612c57223 */ /* 0x180fe600000108c2 */
[-CC-:B------:R-:W-:Y:S01]  /*260c0*/  FFMA.FTZ R199, R19, R166.reuse, -R194.reuse ;  /* 0x000000a613c77223 */ /* 0x180fe200000108c2 */
[-CC-:B------:R-:W-:Y:S01]  /*260d0*/  FFMA.FTZ R202, R16, R166.reuse, -R195.reuse ;  /* 0x000000a610ca7223 */ /* 0x180fe200000108c3 */
[--C-:B------:R-:W-:Y:S01]  /*260e0*/  FFMA.FTZ R203, R17, R166, -R195.reuse ;  /* 0x000000a611cb7223 */ /* 0x100fe200000108c3 */
[C---:B------:R-:W-:Y:S01]  /*260f0*/  FMUL.FTZ R142, R0.reuse, R142 ;  /* 0x0000008e008e7220 */ /* 0x040fe20000410000 */
[----:B------:R-:W-:Y:S01]  /*26100*/  FMUL.FTZ R143, R0, R143 ;  /* 0x0000008f008f7220 */ /* 0x000fe20000410000 */
[C---:B------:R-:W-:Y:S01]  /*26110*/  FMUL.FTZ R140, R2.reuse, R140 ;  /* 0x0000008c028c7220 */ /* 0x040fe20000410000 */
[C---:B---3--:R-:W-:Y:S01]  /*26120*/  HMMA.16816.F32.BF16 R124, R160.reuse, R156, R124 ;  /* 0x0000009ca07c723c */ /* 0x048fe2000004187c */
[----:B------:R-:W-:Y:S02]  /*26130*/  MUFU.EX2 R197, R197 ;  /* 0x000000c500c57308 */ /* 0x000fe40000000800 */
[----:B------:R-:W-:Y:S01]  /*26140*/  FMUL.FTZ R141, R2, R141 ;  /* 0x0000008d028d7220 */ /* 0x000fe20000410000 */
[C---:B------:R-:W-:Y:S01]  /*26150*/  FMUL.FTZ R18, R0.reuse, R150 ;  /* 0x0000009600127220 */ /* 0x040fe20000410000 */
[----:B------:R-:W-:Y:S01]  /*26160*/  FMUL.FTZ R19, R0, R151 ;  /* 0x0000009700137220 */ /* 0x000fe20000410000 */
[C---:B------:R-:W-:Y:S01]  /*26170*/  HMMA.16816.F32.BF16 R128, R160.reuse, R158, R128 ;  /* 0x0000009ea080723c */ /* 0x040fe20000041880 */
[----:B------:R-:W3:Y:S04]  /*26180*/  LDSM.16.MT88.4 R156, [R220+0x16000] ;  /* 0x01600000dc9c783b */ /* 0x000ee80000004200 */
[----:B------:R-:W5:Y:S01]  /*26190*/  MUFU.EX2 R199, R199 ;  /* 0x000000c700c77308 */ /* 0x000f620000000800 */
[C---:B------:R-:W-:Y:S01]  /*261a0*/  FMUL.FTZ R16, R2.reuse, R148 ;  /* 0x0000009402107220 */ /* 0x040fe20000410000 */
[C---:B-1----:R-:W-:Y:S04]  /*261b0*/  HMMA.16816.F32.BF16 R132, R160.reuse, R168, R132 ;  /* 0x000000a8a084723c */ /* 0x042fe80000041884 */
[----:B----4-:R-:W-:Y:S02]  /*261c0*/  F2FP.BF16.F32.PACK_AB R148, R201, R200 ;  /* 0x000000c8c994723e */ /* 0x010fe400000010ff */
[C---:B------:R-:W-:Y:S01]  /*261d0*/  HMMA.16816.F32.BF16 R136, R160.reuse, R170, R136 ;  /* 0x000000aaa088723c */ /* 0x040fe20000041888 */
[----:B------:R-:W1:Y:S01]  /*261e0*/  LDSM.16.MT88.4 R168, [R222+0x10800] ;  /* 0x01080000dea8783b */ /* 0x000e620000004200 */
[----:B------:R-:W-:Y:S03]  /*261f0*/  MUFU.EX2 R202, R202 ;  /* 0x000000ca00ca7308 */ /* 0x000fe60000000800 */
[----:B------:R-:W-:Y:S01]  /*26200*/  FMUL.FTZ R17, R2, R149 ;  /* 0x0000009502117220 */ /* 0x000fe20000410000 */
[----:B------:R-:W-:Y:S01]  /*26210*/  F2FP.BF16.F32.PACK_AB R149, R198, R196 ;  /* 0x000000c4c695723e */ /* 0x000fe200000010ff */
[C---:B------:R-:W-:Y:S01]  /*26220*/  FMUL.FTZ R146, R0.reuse, R146 ;  /* 0x0000009200927220 */ /* 0x040fe20000410000 */
[----:B-----5:R-:W-:Y:S01]  /*26230*/  F2FP.BF16.F32.PACK_AB R151, R199, R197 ;  /* 0x000000c5c797723e */ /* 0x020fe200000010ff */
[C---:B--2---:R-:W-:Y:S03]  /*26240*/  HMMA.16816.F32.BF16 R12, R160.reuse, R172, R12 ;  /* 0x000000aca00c723c */ /* 0x044fe6000004180c */
[----:B------:R-:W2:Y:S01]  /*26250*/  MUFU.EX2 R203, R203 ;  /* 0x000000cb00cb7308 */ /* 0x000ea20000000800 */
[----:B------:R-:W-:Y:S01]  /*26260*/  FMUL.FTZ R147, R0, R147 ;  /* 0x0000009300937220 */ /* 0x000fe20000410000 */
[C---:B------:R-:W-:Y:S01]  /*26270*/  FMUL.FTZ R144, R2.reuse, R144 ;  /* 0x0000009002907220 */ /* 0x040fe20000410000 */
[----:B------:R-:W-:Y:S01]  /*26280*/  FMUL.FTZ R145, R2, R145 ;  /* 0x0000009102917220 */ /* 0x000fe20000410000 */
[C---:B------:R-:W-:Y:S01]  /*26290*/  HMMA.16816.F32.BF16 R140, R160.reuse, R174, R140 ;  /* 0x000000aea08c723c */ /* 0x040fe2000004188c */
[----:B------:R-:W4:Y:S03]  /*262a0*/  LDSM.16.MT88.4 R172, [R221+0x10800] ;  /* 0x01080000ddac783b */ /* 0x000f260000004200 */
[-CC-:B------:R-:W-:Y:S01]  /*262b0*/  FFMA.FTZ R20, R20, R166.reuse, -R195.reuse ;  /* 0x000000a614147223 */ /* 0x180fe200000108c3 */
[-CC-:B------:R-:W-:Y:S01]  /*262c0*/  FFMA.FTZ R251, R23, R166.reuse, -R194.reuse ;  /* 0x000000a617fb7223 */ /* 0x180fe200000108c2 */
[-C--:B------:R-:W-:Y:S01]  /*262d0*/  FFMA.FTZ R21, R21, R166.reuse, -R195 ;  /* 0x000000a615157223 */ /* 0x080fe200000108c3 */
[-CC-:B------:R-:W-:Y:S01]  /*262e0*/  FFMA.FTZ R252, R26, R166.reuse, -R194.reuse ;  /* 0x000000a61afc7223 */ /* 0x180fe200000108c2 */
[----:B------:R5:W-:Y:S03]  /*262f0*/  MUFU.EX2 R23, R20 ;  /* 0x0000001400177308 */ /* 0x000be60000000800 */
[----:B------:R-:W-:Y:S01]  /*26300*/  FFMA.FTZ R250, R22, R166, -R194 ;  /* 0x000000a616fa7223 */ /* 0x000fe200000108c2 */
[----:B--2---:R-:W-:Y:S01]  /*26310*/  F2FP.BF16.F32.PACK_AB R150, R203, R202 ;  /* 0x000000cacb96723e */ /* 0x004fe200000010ff */
[C---:B---3--:R-:W-:Y:S03]  /*26320*/  HMMA.16816.F32.BF16 R16, R160.reuse, R156, R16 ;  /* 0x0000009ca010723c */ /* 0x048fe60000041810 */
[----:B------:R-:W-:Y:S02]  /*26330*/  FFMA.FTZ R193, R2, R249, R193 ;  /* 0x000000f902c17223 */ /* 0x000fe400000100c1 */
[----:B------:R-:W-:Y:S01]  /*26340*/  MUFU.EX2 R26, R21 ;  /* 0x00000015001a7308 */ /* 0x000fe20000000800 */
[----:B------:R-:W-:Y:S01]  /*26350*/  MOV R246, R186 ;  /* 0x000000ba00f67202 */ /* 0x000fe20000000f00 */
[----:B------:R-:W-:Y:S01]  /*26360*/  HMMA.16816.F32.BF16 R144, R160, R158, R144 ;  /* 0x0000009ea090723c */ /* 0x000fe20000041890 */
[----:B------:R-:W2:Y:S03]  /*26370*/  LDSM.16.MT88.4 R156, [R220+0x10800] ;  /* 0x01080000dc9c783b */ /* 0x000ea60000004200 */
[----:B------:R-:W-:Y:S02]  /*26380*/  FFMA.FTZ R192, R0, R248, R192 ;  /* 0x000000f800c07223 */ /* 0x000fe400000100c0 */
[C---:B------:R-:W-:Y:S02]  /*26390*/  HMMA.16816.F32.BF16 R4, R148.reuse, R152, R4 ;  /* 0x000000989404723c */ /* 0x040fe40000041804 */
[----:B------:R-:W-:Y:S01]  /*263a0*/  MUFU.EX2 R22, R27 ;  /* 0x0000001b00167308 */ /* 0x000fe20000000800 */
[----:B------:R-:W-:Y:S02]  /*263b0*/  LDSM.16.MT88.4 R160, [R222+0x12800] ;  /* 0x01280000dea0783b */ /* 0x000fe40000004200 */
[----:B-----5:R-:W-:Y:S01]  /*263c0*/  FFMA.FTZ R20, R25, R166, -R195 ;  /* 0x000000a619147223 */ /* 0x020fe200000108c3 */
[C---:B------:R-:W-:Y:S06]  /*263d0*/  HMMA.16816.F32.BF16 R8, R148.reuse, R154, R8 ;  /* 0x0000009a9408723c */ /* 0x040fec0000041808 */
[----:B------:R-:W-:Y:S01]  /*263e0*/  MUFU.EX2 R21, R20 ;  /* 0x0000001400157308 */ /* 0x000fe20000000800 */
[----:B------:R-:W3:Y:S01]  /*263f0*/  LDSM.16.MT88.4 R152, [R224+0x12800] ;  /* 0x01280000e098783b */ /* 0x000ee20000004200 */
[C---:B-1----:R-:W-:Y:S08]  /*26400*/  HMMA.16816.F32.BF16 R36, R148.reuse, R168, R36 ;  /* 0x000000a89424723c */ /* 0x042ff00000041824 */
[----:B------:R-:W1:Y:S01]  /*26410*/  MUFU.EX2 R250, R250 ;  /* 0x000000fa00fa7308 */ /* 0x000e620000000800 */
[C---:B------:R-:W-:Y:S01]  /*26420*/  HMMA.16816.F32.BF16 R40, R148.reuse, R170, R40 ;  /* 0x000000aa9428723c */ /* 0x040fe20000041828 */
[----:B------:R-:W5:Y:S02]  /*26430*/  LDSM.16.MT88.4 R168, [R224+0x14800] ;  /* 0x01480000e0a8783b */ /* 0x000f640000004200 */
[----:B------:R-:W-:Y:S03]  /*26440*/  FADD.FTZ R193, R191, R193 ;  /* 0x000000c1bfc17221 */ /* 0x000fe60000010000 */
[C---:B----4-:R-:W-:Y:S03]  /*26450*/  HMMA.16816.F32.BF16 R44, R148.reuse, R172, R44 ;  /* 0x000000ac942c723c */ /* 0x050fe6000004182c */
[----:B------:R-:W4:Y:S02]  /*26460*/  MUFU.EX2 R251, R251 ;  /* 0x000000fb00fb7308 */ /* 0x000f240000000800 */
[----:B------:R-:W-:Y:S01]  /*26470*/  FADD.FTZ R192, R188, R192 ;  /* 0x000000c0bcc07221 */ /* 0x000fe20000010000 */
[C---:B------:R-:W-:Y:S01]  /*26480*/  HMMA.16816.F32.BF16 R48, R148.reuse, R174, R48 ;  /* 0x000000ae9430723c */ /* 0x040fe20000041830 */
[----:B------:R-:W4:Y:S06]  /*26490*/  LDSM.16.MT88.4 R172, [R222+0x14800] ;  /* 0x01480000deac783b */ /* 0x000f2c0000004200 */
[----:B------:R-:W-:Y:S01]  /*264a0*/  MUFU.EX2 R252, R252 ;  /* 0x000000fc00fc7308 */ /* 0x000fe20000000800 */
[----:B------:R-:W-:Y:S01]  /*264b0*/  FADD.FTZ R193, R190, R193 ;  /* 0x000000c1bec17221 */ /* 0x000fe20000010000 */
[C---:B--2---:R-:W-:Y:S03]  /*264c0*/  HMMA.16816.F32.BF16 R52, R148.reuse, R156, R52 ;  /* 0x0000009c9434723c */ /* 0x044fe60000041834 */
[----:B------:R-:W-:Y:S03]  /*264d0*/  FADD.FTZ R192, R187, R192 ;  /* 0x000000c0bbc07221 */ /* 0x000fe60000010000 */
[C---:B------:R-:W-:Y:S01]  /*264e0*/  HMMA.16816.F32.BF16 R56, R148.reuse, R158, R56 ;  /* 0x0000009e9438723c */ /* 0x040fe20000041838 */
[----:B------:R-:W2:Y:S04]  /*264f0*/  LDSM.16.MT88.4 R156, [R221+0x14800] ;  /* 0x01480000dd9c783b */ /* 0x000ea80000004200 */
[----:B------:R-:W-:Y:S01]  /*26500*/  FADD.FTZ R189, R189, R193 ;  /* 0x000000c1bdbd7221 */ /* 0x000fe20000010000 */
[----:B------:R-:W-:Y:S01]  /*26510*/  FADD.FTZ R192, R167, R192 ;  /* 0x000000c0a7c07221 */ /* 0x000fe20000010000 */
[----:B------:R-:W-:Y:S01]  /*26520*/  MOV R2, R164 ;  /* 0x000000a400027202 */ /* 0x000fe20000000f00 */
[C---:B---3--:R-:W-:Y:S03]  /*26530*/  HMMA.16816.F32.BF16 R60, R148.reuse, R152, R60 ;  /* 0x00000098943c723c */ /* 0x048fe6000004183c */
[----:B------:R-:W-:Y:S01]  /*26540*/  FADD.FTZ R189, R200, R189 ;  /* 0x000000bdc8bd7221 */ /* 0x000fe20000010000 */
[----:B------:R-:W-:Y:S02]  /*26550*/  FADD.FTZ R196, R196, R192 ;  /* 0x000000c0c4c47221 */ /* 0x000fe40000010000 */
[C---:B------:R-:W-:Y:S01]  /*26560*/  HMMA.16816.F32.BF16 R64, R148.reuse, R154, R64 ;  /* 0x0000009a9440723c */ /* 0x040fe20000041840 */
[----:B------:R-:W3:Y:S04]  /*26570*/  LDSM.16.MT88.4 R152, [R220+0x14800] ;  /* 0x01480000dc98783b */ /* 0x000ee80000004200 */
[----:B------:R-:W-:Y:S01]  /*26580*/  FADD.FTZ R189, R201, R189 ;  /* 0x000000bdc9bd7221 */ /* 0x000fe20000010000 */
[C---:B------:R-:W-:Y:S05]  /*26590*/  HMMA.16816.F32.BF16 R68, R148.reuse, R160, R68 ;  /* 0x000000a09444723c */ /* 0x040fea0000041844 */
[----:B------:R-:W-:Y:S01]  /*265a0*/  FADD.FTZ R196, R198, R196 ;  /* 0x000000c4c6c47221 */ /* 0x000fe20000010000 */
[C---:B------:R-:W-:Y:S01]  /*265b0*/  HMMA.16816.F32.BF16 R72, R148.reuse, R162, R72 ;  /* 0x000000a29448723c */ /* 0x040fe20000041848 */
[----:B------:R-:W3:Y:S04]  /*265c0*/  LDSM.16.MT88.4 R160, [R224+0x16800] ;  /* 0x01680000e0a0783b */ /* 0x000ee80000004200 */
        /* <DEDUP_REMOVED lines=10> */
[----:B-1----:R-:W-:Y:S01]  /*26670*/  FADD.FTZ R199, R250, R199 ;  /* 0x000000c7fac77221 */ /* 0x002fe20000010000 */
[C---:B-----5:R-:W-:Y:S05]  /*26680*/  HMMA.16816.F32.BF16 R92, R148.reuse, R168, R92 ;  /* 0x000000a8945c723c */ /* 0x060fea000004185c */
[C---:B----4-:R-:W-:Y:S01]  /*26690*/  FADD.FTZ R199, R251.reuse, R199 ;  /* 0x000000c7fbc77221 */ /* 0x050fe20000010000 */
        /* <DEDUP_REMOVED lines=11> */
[C---:B------:R-:W-:Y:S06]  /*26750*/  HMMA.16816.F32.BF16 R124, R148.reuse, R160, R124 ;  /* 0x000000a0947c723c */ /* 0x040fec000004187c */
[C---:B------:R-:W-:Y:S05]  /*26760*/  HMMA.16816.F32.BF16 R128, R148.reuse, R162, R128 ;  /* 0x000000a29480723c */ /* 0x040fea0000041880 */
[----:B------:R-:W-:Y:S01]  /*26770*/  MOV R161, R23 ;  /* 0x0000001700a17202 */ /* 0x000fe20000000f00 */
[C---:B-1----:R-:W-:Y:S01]  /*26780*/  HMMA.16816.F32.BF16 R132, R148.reuse, R168, R132 ;  /* 0x000000a89484723c */ /* 0x042fe20000041884 */
[----:B------:R1:W5:Y:S04]  /*26790*/  MUFU.EX2 R23, R24 ;  /* 0x0000001800177308 */ /* 0x0003680000000800 */
[----:B------:R-:W-:Y:S01]  /*267a0*/  MOV R160, R26 ;  /* 0x0000001a00a07202 */ /* 0x000fe20000000f00 */
[C---:B------:R-:W-:Y:S05]  /*267b0*/  HMMA.16816.F32.BF16 R136, R148.reuse, R170, R136 ;  /* 0x000000aa9488723c */ /* 0x040fea0000041888 */
[----:B------:R-:W-:Y:S01]  /*267c0*/  MOV R168, R160 ;  /* 0x000000a000a87202 */ /* 0x000fe20000000f00 */
[C---:B----4-:R-:W-:Y:S05]  /*267d0*/  HMMA.16816.F32.BF16 R12, R148.reuse, R172, R12 ;  /* 0x000000ac940c723c */ /* 0x050fea000004180c */
[----:B------:R-:W-:Y:S01]  /*267e0*/  MOV R169, R161 ;  /* 0x000000a100a97202 */ /* 0x000fe20000000f00 */
[C---:B------:R-:W-:Y:S01]  /*267f0*/  HMMA.16816.F32.BF16 R140, R148.reuse, R174, R140 ;  /* 0x000000ae948c723c */ /* 0x040fe2000004188c */
[----:B-1----:R-:W1:Y:S04]  /*26800*/  LDSM.16.MT88.4 R24, [R220+0x11000] ;  /* 0x01100000dc18783b */ /* 0x002e680000004200 */
[----:B------:R-:W-:Y:S01]  /*26810*/  MOV R170, R21 ;  /* 0x0000001500aa7202 */ /* 0x000fe20000000f00 */
[C---:B------:R-:W-:Y:S03]  /*26820*/  HMMA.16816.F32.BF16 R16, R148.reuse, R176, R16 ;  /* 0x000000b09410723c */ /* 0x040fe60000041810 */
[----:B------:R-:W4:Y:S02]  /*26830*/  LDSM.16.MT88.4 R160, [R224+0x13000] ;  /* 0x01300000e0a0783b */ /* 0x000f240000004200 */
[----:B-----5:R-:W-:Y:S01]  /*26840*/  MOV R171, R23 ;  /* 0x0000001700ab7202 */ /* 0x020fe20000000f00 */
[----:B------:R-:W-:Y:S05]  /*26850*/  HMMA.16816.F32.BF16 R144, R148, R178, R144 ;  /* 0x000000b29490723c */ /* 0x000fea0000041890 */
[----:B------:R-:W-:Y:S01]  /*26860*/  MOV R173, R22 ;  /* 0x0000001600ad7202 */ /* 0x000fe20000000f00 */
[----:B------:R-:W5:Y:S01]  /*26870*/  LDSM.16.MT88.4 R148, [R222+0x13000] ;  /* 0x01300000de94783b */ /* 0x000f620000004200 */
[----:B------:R-:W-:Y:S01]  /*26880*/  F2FP.BF16.F32.PACK_AB R21, R251, R250 ;  /* 0x000000fafb15723e */ /* 0x000fe200000010ff */
[----:B------:R-:W-:Y:S03]  /*26890*/  FFMA.FTZ R176, R32, R166, -R195 ;  /* 0x000000a620b07223 */ /* 0x000fe600000108c3 */
[----:B------:R-:W-:Y:S01]  /*268a0*/  F2FP.BF16.F32.PACK_AB R23, R173, R252 ;  /* 0x000000fcad17723e */ /* 0x000fe200000010ff */
[----:B------:R-:W-:Y:S01]  /*268b0*/  FFMA.FTZ R177, R34, R166, -R194 ;  /* 0x000000a622b17223 */ /* 0x000fe200000108c2 */
[----:B------:R-:W-:Y:S01]  /*268c0*/  F2FP.BF16.F32.PACK_AB R20, R168, R169 ;  /* 0x000000a9a814723e */ /* 0x000fe200000010ff */
[----:B------:R-:W-:Y:S01]  /*268d0*/  MUFU.EX2 R176, R176 ;  /* 0x000000b000b07308 */ /* 0x000fe20000000800 */
[----:B------:R-:W-:Y:S01]  /*268e0*/  F2FP.BF16.F32.PACK_AB R22, R170, R171 ;  /* 0x000000abaa16723e */ /* 0x000fe200000010ff */
[----:B------:R-:W-:Y:S01]  /*268f0*/  FADD.FTZ R252, R252, R199 ;  /* 0x000000c7fcfc7221 */ /* 0x000fe20000010000 */
[----:B------:R-:W-:Y:S02]  /*26900*/  MOV R178, R170 ;  /* 0x000000aa00b27202 */ /* 0x000fe40000000f00 */
[----:B------:R-:W-:Y:S02]  /*26910*/  MOV R179, R173 ;  /* 0x000000ad00b37202 */ /* 0x000fe40000000f00 */
[----:B------:R-:W-:Y:S01]  /*26920*/  LDSM.16.MT88.4 R172, [R222+0x15000] ;  /* 0x01500000deac783b */ /* 0x000fe20000004200 */
[C---:B--2---:R-:W-:Y:S02]  /*26930*/  HMMA.16816.F32.BF16 R4, R20.reuse, R156, R4 ;  /* 0x0000009c1404723c */ /* 0x044fe40000041804 */
[----:B------:R-:W-:Y:S03]  /*26940*/  MUFU.EX2 R177, R177 ;  /* 0x000000b100b17308 */ /* 0x000fe60000000800 */
[----:B------:R-:W-:Y:S01]  /*26950*/  FADD.FTZ R252, R179, R252 ;  /* 0x000000fcb3fc7221 */ /* 0x000fe20000010000 */
[C---:B------:R-:W-:Y:S01]  /*26960*/  HMMA.16816.F32.BF16 R8, R20.reuse, R158, R8 ;  /* 0x0000009e1408723c */ /* 0x040fe20000041808 */
[----:B------:R-:W2:Y:S05]  /*26970*/  LDSM.16.MT88.4 R156, [R221+0x13000] ;  /* 0x01300000dd9c783b */ /* 0x000eaa0000004200 */
[C---:B------:R-:W-:Y:S06]  /*26980*/  HMMA.16816.F32.BF16 R36, R20.reuse, R180, R36 ;  /* 0x000000b41424723c */ /* 0x040fec0000041824 */
[C---:B------:R-:W-:Y:S05]  /*26990*/  HMMA.16816.F32.BF16 R40, R20.reuse, R182, R40 ;  /* 0x000000b61428723c */ /* 0x040fea0000041828 */
[----:B------:R-:W-:Y:S01]  /*269a0*/  MOV R181, R171 ;  /* 0x000000ab00b57202 */ /* 0x000fe20000000f00 */
[C---:B---3--:R-:W-:Y:S05]  /*269b0*/  HMMA.16816.F32.BF16 R44, R20.reuse, R152, R44 ;  /* 0x00000098142c723c */ /* 0x048fea000004182c */
[----:B------:R-:W-:Y:S01]  /*269c0*/  MOV R180, R168 ;  /* 0x000000a800b47202 */ /* 0x000fe20000000f00 */
[C---:B------:R-:W-:Y:S01]  /*269d0*/  HMMA.16816.F32.BF16 R48, R20.reuse, R154, R48 ;  /* 0x0000009a1430723c */ /* 0x040fe20000041830 */
[----:B------:R-:W3:Y:S04]  /*269e0*/  LDSM.16.MT88.4 R152, [R220+0x13000] ;  /* 0x01300000dc98783b */ /* 0x000ee80000004200 */
[----:B------:R-:W-:Y:S01]  /*269f0*/  MOV R183, R169 ;  /* 0x000000a900b77202 */ /* 0x000fe20000000f00 */
[C---:B-1----:R-:W-:Y:S03]  /*26a00*/  HMMA.16816.F32.BF16 R52, R20.reuse, R24, R52 ;  /* 0x000000181434723c */ /* 0x042fe60000041834 */
[----:B------:R-:W1:Y:S02]  /*26a10*/  LDSM.16.MT88.4 R168, [R224+0x15000] ;  /* 0x01500000e0a8783b */ /* 0x000e640000004200 */
[----:B------:R-:W-:Y:S01]  /*26a20*/  FADD.FTZ R0, R183, R202 ;  /* 0x000000cab7007221 */ /* 0x000fe20000010000 */
[C---:B------:R-:W-:Y:S05]  /*26a30*/  HMMA.16816.F32.BF16 R56, R20.reuse, R26, R56 ;  /* 0x0000001a1438723c */ /* 0x040fea0000041838 */
[----:B------:R-:W1:Y:S01]  /*26a40*/  LDSM.16.MT88.4 R24, [R221+0x15000] ;  /* 0x01500000dd18783b */ /* 0x000e620000004200 */
[C---:B----4-:R-:W-:Y:S05]  /*26a50*/  HMMA.16816.F32.BF16 R60, R20.reuse, R160, R60 ;  /* 0x000000a0143c723c */ /* 0x050fea000004183c */
[----:B------:R-:W-:Y:S01]  /*26a60*/  FADD.FTZ R0, R180, R0 ;  /* 0x00000000b4007221 */ /* 0x000fe20000010000 */
[C---:B------:R-:W-:Y:S01]  /*26a70*/  HMMA.16816.F32.BF16 R64, R20.reuse, R162, R64 ;  /* 0x000000a21440723c */ /* 0x040fe20000041840 */
[----:B------:R-:W4:Y:S04]  /*26a80*/  LDSM.16.MT88.4 R160, [R220+0x15000] ;  /* 0x01500000dca0783b */ /* 0x000f280000004200 */
[----:B------:R-:W-:Y:S01]  /*26a90*/  FADD.FTZ R0, R181, R0 ;  /* 0x00000000b5007221 */ /* 0x000fe20000010000 */
[C---:B-----5:R-:W-:Y:S05]  /*26aa0*/  HMMA.16816.F32.BF16 R68, R20.reuse, R148, R68 ;  /* 0x000000941444723c */ /* 0x060fea0000041844 */
[----:B------:R-:W-:Y:S01]  /*26ab0*/  FADD.FTZ R0, R178, R0 ;  /* 0x00000000b2007221 */ /* 0x000fe20000010000 */
[C---:B------:R-:W-:Y:S01]  /*26ac0*/  HMMA.16816.F32.BF16 R72, R20.reuse, R150, R72 ;  /* 0x000000961448723c */ /* 0x040fe20000041848 */
[----:B------:R-:W5:Y:S05]  /*26ad0*/  LDSM.16.MT88.4 R148, [R224+0x17000] ;  /* 0x01700000e094783b */ /* 0x000f6a0000004200 */
[C---:B--2---:R-:W-:Y:S06]  /*26ae0*/  HMMA.16816.F32.BF16 R76, R20.reuse, R156, R76 ;  /* 0x0000009c144c723c */ /* 0x044fec000004184c */
[C---:B------:R-:W-:Y:S01]  /*26af0*/  HMMA.16816.F32.BF16 R80, R20.reuse, R158, R80 ;  /* 0x0000009e1450723c */ /* 0x040fe20000041850 */
[----:B------:R-:W-:Y:S05]  /*26b00*/  LDSM.16.MT88.4 R156, [R224+0x11800] ;  /* 0x01180000e09c783b */ /* 0x000fea0000004200 */
[C---:B---3--:R-:W-:Y:S06]  /*26b10*/  HMMA.16816.F32.BF16 R84, R20.reuse, R152, R84 ;  /* 0x000000981454723c */ /* 0x048fec0000041854 */
[C---:B------:R-:W-:Y:S01]  /*26b20*/  HMMA.16816.F32.BF16 R88, R20.reuse, R154, R88 ;  /* 0x0000009a1458723c */ /* 0x040fe20000041858 */
[----:B------:R-:W2:Y:S05]  /*26b30*/  LDSM.16.MT88.4 R152, [R222+0x17000] ;  /* 0x01700000de98783b */ /* 0x000eaa0000004200 */
[C---:B-1----:R-:W-:Y:S06]  /*26b40*/  HMMA.16816.F32.BF16 R92, R20.reuse, R168, R92 ;  /* 0x000000a8145c723c */ /* 0x042fec000004185c */
[C---:B------:R-:W-:Y:S01]  /*26b50*/  HMMA.16816.F32.BF16 R96, R20.reuse, R170, R96 ;  /* 0x000000aa1460723c */ /* 0x040fe20000041860 */
[----:B------:R-:W-:Y:S05]  /*26b60*/  LDSM.16.MT88.4 R168, [R224+0x13800] ;  /* 0x01380000e0a8783b */ /* 0x000fea0000004200 */
[C---:B------:R-:W-:Y:S06]  /*26b70*/  HMMA.16816.F32.BF16 R100, R20.reuse, R172, R100 ;  /* 0x000000ac1464723c */ /* 0x040fec0000041864 */
[C---:B------:R-:W-:Y:S05]  /*26b80*/  HMMA.16816.F32.BF16 R104, R20.reuse, R174, R104 ;  /* 0x000000ae1468723c */ /* 0x040fea0000041868 */
[-CC-:B------:R-:W-:Y:S01]  /*26b90*/  FFMA.FTZ R172, R30, R166.reuse, -R194.reuse ;  /* 0x000000a61eac7223 */ /* 0x180fe200000108c2 */
[C---:B------:R-:W-:Y:S05]  /*26ba0*/  HMMA.16816.F32.BF16 R108, R20.reuse, R24, R108 ;  /* 0x00000018146c723c */ /* 0x040fea000004186c */
[-CC-:B------:R-:W-:Y:S01]  /*26bb0*/  FFMA.FTZ R173, R31, R166.reuse, -R194.reuse ;  /* 0x000000a61fad7223 */ /* 0x180fe200000108c2 */
[C---:B------:R-:W-:Y:S01]  /*26bc0*/  HMMA.16816.F32.BF16 R112, R20.reuse, R26, R112 ;  /* 0x0000001a1470723c */ /* 0x040fe20000041870 */
[----:B------:R-:W1:Y:S01]  /*26bd0*/  LDSM.16.MT88.4 R24, [R221+0x17000] ;  /* 0x01700000dd18783b */ /* 0x000e620000004200 */
[----:B------:R-:W3:Y:S03]  /*26be0*/  MUFU.EX2 R172, R172 ;  /* 0x000000ac00ac7308 */ /* 0x000ee60000000800 */
[-CC-:B------:R-:W-:Y:S01]  /*26bf0*/  FFMA.FTZ R174, R28, R166.reuse, -R195.reuse ;  /* 0x000000a61cae7223 */ /* 0x180fe200000108c3 */
[C---:B----4-:R-:W-:Y:S06]  /*26c00*/  HMMA.16816.F32.BF16 R116, R20.reuse, R160, R116 ;  /* 0x000000a01474723c */ /* 0x050fec0000041874 */
[----:B------:R-:W4:Y:S01]  /*26c10*/  MUFU.EX2 R173, R173 ;  /* 0x000000ad00ad7308 */ /* 0x000f220000000800 */
[-CC-:B------:R-:W-:Y:S01]  /*26c20*/  FFMA.FTZ R175, R29, R166.reuse, -R195.reuse ;  /* 0x000000a61daf7223 */ /* 0x180fe200000108c3 */
[C---:B------:R-:W-:Y:S01]  /*26c30*/  HMMA.16816.F32.BF16 R120, R20.reuse, R162, R120 ;  /* 0x000000a21478723c */ /* 0x040fe20000041878 */
[----:B------:R-:W4:Y:S02]  /*26c40*/  LDSM.16.MT88.4 R28, [R220+0x17000] ;  /* 0x01700000dc1c783b */ /* 0x000f240000004200 */
[-C--:B------:R-:W-:Y:S03]  /*26c50*/  FFMA.FTZ R195, R33, R166.reuse, -R195 ;  /* 0x000000a621c37223 */ /* 0x080fe600000108c3 */
[C---:B-----5:R-:W-:Y:S02]  /*26c60*/  HMMA.16816.F32.BF16 R124, R20.reuse, R148, R124 ;  /* 0x00000094147c723c */ /* 0x060fe4000004187c */
[----:B------:R-:W-:Y:S03]  /*26c70*/  MUFU.EX2 R174, R174 ;  /* 0x000000ae00ae7308 */ /* 0x000fe60000000800 */
[----:B------:R-:W-:Y:S01]  /*26c80*/  FFMA.FTZ R194, R35, R166, -R194 ;  /* 0x000000a623c27223 */ /* 0x000fe200000108c2 */
[C---:B------:R-:W-:Y:S01]  /*26c90*/  HMMA.16816.F32.BF16 R128, R20.reuse, R150, R128 ;  /* 0x000000961480723c */ /* 0x040fe20000041880 */
[----:B------:R-:W5:Y:S05]  /*26ca0*/  LDSM.16.MT88.4 R148, [R222+0x11800] ;  /* 0x01180000de94783b */ /* 0x000f6a0000004200 */
[----:B------:R-:W4:Y:S01]  /*26cb0*/  MUFU.EX2 R175, R175 ;  /* 0x000000af00af7308 */ /* 0x000f220000000800 */
[----:B---3--:R-:W-:Y:S01]  /*26cc0*/  FADD.FTZ R252, R172, R252 ;  /* 0x000000fcacfc7221 */ /* 0x008fe20000010000 */
[C---:B--2---:R-:W-:Y:S01]  /*26cd0*/  HMMA.16816.F32.BF16 R132, R20.reuse, R152, R132 ;  /* 0x000000981484723c */ /* 0x044fe20000041884 */
[----:B------:R-:W2:Y:S07]  /*26ce0*/  LDSM.16.MT88.4 R32, [R221+0x11800] ;  /* 0x01180000dd20783b */ /* 0x000eae0000004200 */
[----:B------:R-:W3:Y:S01]  /*26cf0*/  MUFU.EX2 R195, R195 ;  /* 0x000000c300c37308 */ /* 0x000ee20000000800 */
[C---:B------:R-:W-:Y:S01]  /*26d00*/  HMMA.16816.F32.BF16 R136, R20.reuse, R154, R136 ;  /* 0x0000009a1488723c */ /* 0x040fe20000041888 */
[----:B------:R-:W2:Y:S05]  /*26d10*/  LDSM.16.MT88.4 R152, [R220+0x11800] ;  /* 0x01180000dc98783b */ /* 0x000eaa0000004200 */
[C---:B-1----:R-:W-:Y:S03]  /*26d20*/  HMMA.16816.F32.BF16 R12, R20.reuse, R24, R12 ;  /* 0x00000018140c723c */ /* 0x042fe6000004180c */
[----:B------:R-:W1:Y:S02]  /*26d30*/  MUFU.EX2 R194, R194 ;  /* 0x000000c200c27308 */ /* 0x000e640000000800 */
[C---:B----4-:R-:W-:Y:S01]  /*26d40*/  FADD.FTZ R252, R173.reuse, R252 ;  /* 0x000000fcadfc7221 */ /* 0x050fe20000010000 */
[C---:B------:R-:W-:Y:S05]  /*26d50*/  HMMA.16816.F32.BF16 R140, R20.reuse, R26, R140 ;  /* 0x0000001a148c723c */ /* 0x040fea000004188c */
[----:B------:R-:W-:Y:S01]  /*26d60*/  F2FP.BF16.F32.PACK_AB R25, R173, R172 ;  /* 0x000000acad19723e */ /* 0x000fe200000010ff */
[C---:B------:R-:W-:Y:S05]  /*26d70*/  HMMA.16816.F32.BF16 R16, R20.reuse, R28, R16 ;  /* 0x0000001c1410723c */ /* 0x040fea0000041810 */
[----:B------:R-:W-:Y:S01]  /*26d80*/  F2FP.BF16.F32.PACK_AB R24, R175, R174 ;  /* 0x000000aeaf18723e */ /* 0x000fe200000010ff */
[----:B------:R-:W-:Y:S01]  /*26d90*/  HMMA.16816.F32.BF16 R144, R20, R30, R144 ;  /* 0x0000001e1490723c */ /* 0x000fe20000041890 */
[----:B------:R-:W-:Y:S04]  /*26da0*/  LDSM.16.MT88.4 R20, [R220+0x13800] ;  /* 0x01380000dc14783b */ /* 0x000fe80000004200 */
[----:B---3--:R-:W-:Y:S01]  /*26db0*/  F2FP.BF16.F32.PACK_AB R26, R195, R176 ;  /* 0x000000b0c31a723e */ /* 0x008fe200000010ff */
[----:B------:R-:W-:Y:S01]  /*26dc0*/  FADD.FTZ R174, R174, R0 ;  /* 0x00000000aeae7221 */ /* 0x000fe20000010000 */
[C---:B-1----:R-:W-:Y:S01]  /*26dd0*/  F2FP.BF16.F32.PACK_AB R27, R194.reuse, R177 ;  /* 0x000000b1c21b723e */ /* 0x042fe200000010ff */
[----:B------:R-:W-:Y:S01]  /*26de0*/  FADD.FTZ R252, R177, R252 ;  /* 0x000000fcb1fc7221 */ /* 0x000fe20000010000 */
[----:B------:R-:W-:Y:S02]  /*26df0*/  LDSM.16.MT88.4 R28, [R224+0x15800] ;  /* 0x01580000e01c783b */ /* 0x000fe40000004200 */
[----:B------:R-:W-:Y:S01]  /*26e00*/  MOV R0, R165 ;  /* 0x000000a500007202 */ /* 0x000fe20000000f00 */
[----:B------:R-:W-:Y:S01]  /*26e10*/  FADD.FTZ R174, R175, R174 ;  /* 0x000000aeafae7221 */ /* 0x000fe20000010000 */
[----:B------:R-:W-:Y:S01]  /*26e20*/  FADD.FTZ R248, R194, R252 ;  /* 0x000000fcc2f87221 */ /* 0x000fe20000010000 */
[C---:B------:R-:W-:Y:S03]  /*26e30*/  HMMA.16816.F32.BF16 R160, R24.reuse, R156, R4 ;  /* 0x0000009c18a0723c */ /* 0x040fe60000041804 */
[----:B------:R-:W1:Y:S02]  /*26e40*/  LDSM.16.MT88.4 R4, [R222+0x13800] ;  /* 0x01380000de04783b */ /* 0x000e640000004200 */
[----:B------:R-:W-:Y:S01]  /*26e50*/  FADD.FTZ R174, R176, R174 ;  /* 0x000000aeb0ae7221 */ /* 0x000fe20000010000 */
[C---:B------:R-:W-:Y:S05]  /*26e60*/  HMMA.16816.F32.BF16 R156, R24.reuse, R158, R8 ;  /* 0x0000009e189c723c */ /* 0x040fea0000041808 */
[----:B------:R-:W3:Y:S01]  /*26e70*/  LDSM.16.MT88.4 R8, [R221+0x13800] ;  /* 0x01380000dd08783b */ /* 0x000ee20000004200 */
[C---:B-----5:R-:W-:Y:S05]  /*26e80*/  HMMA.16816.F32.BF16 R36, R24.reuse, R148, R36 ;  /* 0x000000941824723c */ /* 0x060fea0000041824 */
[----:B------:R-:W-:Y:S01]  /*26e90*/  FADD.FTZ R249, R195, R174 ;  /* 0x000000aec3f97221 */ /* 0x000fe20000010000 */
        /* <DEDUP_REMOVED lines=20> */
[C---:B------:R-:W-:Y:S06]  /*26fe0*/  HMMA.16816.F32.BF16 R92, R24.reuse, R28, R92 ;  /* 0x0000001c185c723c */ /* 0x040fec000004185c */
[C---:B------:R-:W-:Y:S06]  /*26ff0*/  HMMA.16816.F32.BF16 R96, R24.reuse, R30, R96 ;  /* 0x0000001e1860723c */ /* 0x040fec0000041860 */
[C---:B----4-:R-:W-:Y:S06]  /*27000*/  HMMA.16816.F32.BF16 R100, R24.reuse, R148, R100 ;  /* 0x000000941864723c */ /* 0x050fec0000041864 */
[C---:B------:R-:W-:Y:S06]  /*27010*/  HMMA.16816.F32.BF16 R104, R24.reuse, R150, R104 ;  /* 0x000000961868723c */ /* 0x040fec0000041868 */
        /* <DEDUP_REMOVED lines=15> */
.L_x_3302:
        /* <DEDUP_REMOVED lines=14> */
.L_x_3328:
        /* <DEDUP_REMOVED lines=17> */
[C---:B------:R-:W-:Y:S01]  /*27300*/  FMUL.FTZ R156, R2.reuse, R156 ;  /* 0x0000009c029c7220 */ /* 0x040fe20000410000 */
        /* <DEDUP_REMOVED lines=15> */
[C---:B------:R-:W-:Y:S01]  /*27400*/  FMUL.FTZ R38, R3.reuse, R38 ;  /* 0x0000002603267220 */ /* 0x040fe20000410000 */
[C---:B------:R-:W-:Y:S01]  /*27410*/  FMUL.FTZ R40, R2.reuse, R40 ;  /* 0x0000002802287220 */ /* 0x040fe20000410000 */
[----:B------:R-:W-:Y:S01]  /*27420*/  FMUL.FTZ R41, R2, R41 ;  /* 0x0000002902297220 */ /* 0x000fe20000410000 */
[----:B------:R-:W-:Y:S01]  /*27430*/  IADD3 R14, R14, -R13, RZ ;  /* 0x8000000d0e0e7210 */ /* 0x000fe20007ffe0ff */
[----:B------:R-:W-:Y:S01]  /*27440*/  FMUL.FTZ R43, R3, R43 ;  /* 0x0000002b032b7220 */ /* 0x000fe20000410000 */
[----:B------:R-:W-:Y:S01]  /*27450*/  LEA.HI R13, R9, R5, RZ, 0x5 ;  /* 0x00000005090d7211 */ /* 0x000fe200078f28ff */
[C---:B------:R-:W-:Y:S01]  /*27460*/  FMUL.FTZ R42, R3.reuse, R42 ;  /* 0x0000002a032a7220 */ /* 0x040fe20000410000 */
        /* <DEDUP_REMOVED lines=9> */
[----:B------:R-:W-:Y:S01]  /*27500*/  FMUL.FTZ R48, R2, R48 ;  /* 0x0000003002307220 */ /* 0x000fe20000410000 */
[----:B------:R-:W-:Y:S01]  /*27510*/  LEA.HI R16, R16, R16, RZ, 0x1d ;  /* 0x0000001010107211 */ /* 0x000fe200078fe8ff */
[----:B------:R-:W-:Y:S01]  /*27520*/  FMUL.FTZ R49, R2, R49 ;  /* 0x0000003102317220 */ /* 0x000fe20000410000 */
[----:B------:R-:W-:Y:S01]  /*27530*/  ISETP.NE.U32.AND P0, PT, R17, 0x1, PT ;  /* 0x000000011100780c */ /* 0x000fe20003f05070 */
[C---:B------:R-:W-:Y:S01]  /*27540*/  FMUL.FTZ R51, R3.reuse, R51 ;  /* 0x0000003303337220 */ /* 0x040fe20000410000 */
[----:B------:R-:W-:Y:S01]  /*27550*/  LEA R12, R12, R16, 0x1 ;  /* 0x000000100c0c7211 */ /* 0x000fe200078e08ff */
[C---:B------:R-:W-:Y:S01]  /*27560*/  FMUL.FTZ R50, R3.reuse, R50 ;  /* 0x0000003203327220 */ /* 0x040fe20000410000 */
[----:B------:R-:W-:Y:S01]  /*27570*/  R2P PR, R14, 0x6 ;  /* 0x000000060e007804 */ /* 0x000fe20000000000 */
[----:B------:R-:W-:Y:S01]  /*27580*/  FMUL.FTZ R52, R2, R52 ;  /* 0x0000003402347220 */ /* 0x000fe20000410000 */
[----:B------:R-:W-:Y:S01]  /*27590*/  LEA R12, R12, UR4, 0x1 ;  /* 0x000000040c0c7c11 */ /* 0x000fe2000f8e08ff */
[----:B------:R-:W-:Y:S01]  /*275a0*/  FMUL.FTZ R53, R2, R53 ;  /* 0x0000003502357220 */ /* 0x000fe20000410000 */
[----:B------:R-:W-:Y:S01]  /*275b0*/  MOV R14, 0x20 ;  /* 0x00000020000e7802 */ /* 0x000fe20000000f00 */
[C---:B------:R-:W-:Y:S01]  /*275c0*/  FMUL.FTZ R55, R3.reuse, R55 ;  /* 0x0000003703377220 */ /* 0x040fe20000410000 */
[----:B------:R-:W-:Y:S01]  /*275d0*/  MOV R17, 0x40 ;  /* 0x0000004000117802 */ /* 0x000fe20000000f00 */
[C---:B------:R-:W-:Y:S01]  /*275e0*/  FMUL.FTZ R54, R3.reuse, R54 ;  /* 0x0000003603367220 */ /* 0x040fe20000410000 */
[----:B------:R-:W-:Y:S01]  /*275f0*/  IADD3 R16, R12, -0x10, RZ ;  /* 0xfffffff00c107810 */ /* 0x000fe20007ffe0ff */
[----:B------:R-:W-:Y:S01]  /*27600*/  FMUL.FTZ R56, R2, R56 ;  /* 0x0000003802387220 */ /* 0x000fe20000410000 */
[----:B------:R-:W-:Y:S01]  /*27610*/  SEL R14, R14, 0xffffffe0, !P1 ;  /* 0xffffffe00e0e7807 */ /* 0x000fe20004800000 */
[----:B------:R-:W-:Y:S01]  /*27620*/  FMUL.FTZ R57, R2, R57 ;  /* 0x0000003902397220 */ /* 0x000fe20000410000 */
[----:B------:R-:W-:Y:S01]  /*27630*/  @P0 IADD3 R16, R12, 0x10, RZ ;  /* 0x000000100c100810 */ /* 0x000fe20007ffe0ff */
[----:B------:R-:W-:Y:S01]  /*27640*/  FMUL.FTZ R59, R3, R59 ;  /* 0x0000003b033b7220 */ /* 0x000fe20000410000 */
[----:B------:R-:W-:Y:S01]  /*27650*/  F2FP.BF16.F32.PACK_AB R160, R161, R160 ;  /* 0x000000a0a1a0723e */ /* 0x000fe200000010ff */
[----:B------:R-:W-:Y:S01]  /*27660*/  FMUL.FTZ R58, R3, R58 ;  /* 0x0000003a033a7220 */ /* 0x000fe20000410000 */
[----:B------:R-:W-:Y:S01]  /*27670*/  F2FP.BF16.F32.PACK_AB R162, R163, R162 ;  /* 0x000000a2a3a2723e */ /* 0x000fe200000010ff */
[C---:B------:R-:W-:Y:S01]  /*27680*/  FMUL.FTZ R60, R2.reuse, R60 ;  /* 0x0000003c023c7220 */ /* 0x040fe20000410000 */
[----:B------:R-:W-:Y:S01]  /*27690*/  SEL R17, R17, 0xffffffc0, !P2 ;  /* 0xffffffc011117807 */ /* 0x000fe20005000000 */
[C---:B------:R-:W-:Y:S01]  /*276a0*/  FMUL.FTZ R61, R2.reuse, R61 ;  /* 0x0000003d023d7220 */ /* 0x040fe20000410000 */
[----:B------:R-:W-:Y:S01]  /*276b0*/  F2FP.BF16.F32.PACK_AB R156, R157, R156 ;  /* 0x0000009c9d9c723e */ /* 0x000fe200000010ff */
[----:B------:R-:W-:Y:S01]  /*276c0*/  FMUL.FTZ R63, R3, R63 ;  /* 0x0000003f033f7220 */ /* 0x000fe20000410000 */
[----:B------:R-:W-:Y:S01]  /*276d0*/  F2FP.BF16.F32.PACK_AB R158, R159, R158 ;  /* 0x0000009e9f9e723e */ /* 0x000fe200000010ff */
[----:B------:R-:W-:Y:S01]  /*276e0*/  FMUL.FTZ R62, R3, R62 ;  /* 0x0000003e033e7220 */ /* 0x000fe20000410000 */
[----:B------:R-:W-:Y:S01]  /*276f0*/  F2FP.BF16.F32.PACK_AB R36, R37, R36 ;  /* 0x000000242524723e */ /* 0x000fe200000010ff */
[C---:B------:R-:W-:Y:S01]  /*27700*/  FMUL.FTZ R64, R2.reuse, R64 ;  /* 0x0000004002407220 */ /* 0x040fe20000410000 */
[----:B------:R-:W-:Y:S01]  /*27710*/  F2FP.BF16.F32.PACK_AB R38, R39, R38 ;  /* 0x000000262726723e */ /* 0x000fe200000010ff */
[----:B------:R-:W-:Y:S01]  /*27720*/  FMUL.FTZ R65, R2, R65 ;  /* 0x0000004102417220 */ /* 0x000fe20000410000 */
[----:B------:R-:W-:Y:S01]  /*27730*/  IADD3 R18, R12, R14, RZ ;  /* 0x0000000e0c127210 */ /* 0x000fe20007ffe0ff */
[----:B------:R-:W-:Y:S01]  /*27740*/  FMUL.FTZ R67, R3, R67 ;  /* 0x0000004303437220 */ /* 0x000fe20000410000 */
[----:B------:R-:W-:Y:S01]  /*27750*/  F2FP.BF16.F32.PACK_AB R40, R41, R40 ;  /* 0x000000282928723e */ /* 0x000fe200000010ff */
[----:B------:R-:W-:Y:S01]  /*27760*/  FMUL.FTZ R66, R3, R66 ;  /* 0x0000004203427220 */ /* 0x000fe20000410000 */
        /* <DEDUP_REMOVED lines=9> */
[----:B------:R-:W-:Y:S01]  /*27800*/  STS [R12], R160 ;  /* 0x000000a00c007388 */ /* 0x000fe20000000800 */
[----:B------:R-:W-:Y:S01]  /*27810*/  F2FP.BF16.F32.PACK_AB R48, R49, R48 ;  /* 0x000000303130723e */ /* 0x000fe200000010ff */
[C---:B------:R-:W-:Y:S01]  /*27820*/  FMUL.FTZ R72, R2.reuse, R72 ;  /* 0x0000004802487220 */ /* 0x040fe20000410000 */
        /* <DEDUP_REMOVED lines=20> */
[C---:B------:R-:W-:Y:S01]  /*27970*/  FMUL.FTZ R81, R2.reuse, R81 ;  /* 0x0000005102517220 */ /* 0x040fe20000410000 */
[----:B------:R-:W-:Y:S01]  /*27980*/  STS [R18+0x400], R38 ;  /* 0x0004002612007388 */ /* 0x000fe20000000800 */
[----:B------:R-:W-:Y:S01]  /*27990*/  F2FP.BF16.F32.PACK_AB R60, R61, R60 ;  /* 0x0000003c3d3c723e */ /* 0x000fe200000010ff */
[C---:B------:R-:W-:Y:S01]  /*279a0*/  FMUL.FTZ R83, R3.reuse, R83 ;  /* 0x0000005303537220 */ /* 0x040fe20000410000 */
[----:B------:R-:W-:Y:S01]  /*279b0*/  FMUL.FTZ R82, R3, R82 ;  /* 0x0000005203527220 */ /* 0x000fe20000410000 */
[----:B------:R-:W-:Y:S01]  /*279c0*/  F2FP.BF16.F32.PACK_AB R62, R63, R62 ;  /* 0x0000003e3f3e723e */ /* 0x000fe200000010ff */
[----:B------:R-:W-:Y:S01]  /*279d0*/  STS [R14], R40 ;  /* 0x000000280e007388 */ /* 0x000fe20000000800 */
[C---:B------:R-:W-:Y:S01]  /*279e0*/  FMUL.FTZ R84, R2.reuse, R84 ;  /* 0x0000005402547220 */ /* 0x040fe20000410000 */
[C---:B------:R-:W-:Y:S01]  /*279f0*/  FMUL.FTZ R85, R2.reuse, R85 ;  /* 0x0000005502557220 */ /* 0x040fe20000410000 */
[----:B------:R-:W-:Y:S01]  /*27a00*/  F2FP.BF16.F32.PACK_AB R64, R65, R64 ;  /* 0x000000404140723e */ /* 0x000fe200000010ff */
[----:B------:R-:W-:Y:S01]  /*27a10*/  STS [R14+0x400], R42 ;  /* 0x0004002a0e007388 */ /* 0x000fe20000000800 */
        /* <DEDUP_REMOVED lines=35> */
[----:B------:R-:W-:Y:S01]  /*27c50*/  STS [R12+0x2000], R60 ;  /* 0x0020003c0c007388 */ /* 0x000fe20000000800 */
        /* <DEDUP_REMOVED lines=18> */
[C---:B------:R-:W-:Y:S01]  /*27d80*/  FMUL.FTZ R113, R2.reuse, R113 ;  /* 0x0000007102717220 */ /* 0x040fe20000410000 */
[----:B------:R-:W-:Y:S01]  /*27d90*/  STS [R18+0x2400], R70 ;  /* 0x0024004612007388 */ /* 0x000fe20000000800 */
[----:B------:R-:W-:Y:S01]  /*27da0*/  F2FP.BF16.F32.PACK_AB R92, R93, R92 ;  /* 0x0000005c5d5c723e */ /* 0x000fe200000010ff */
        /* <DEDUP_REMOVED lines=72> */
[C---:B------:R-:W-:Y:S01]  /*28230*/  FMUL.FTZ R144, R2.reuse, R144 ;  /* 0x0000009002907220 */ /* 0x040fe20000410000 */
        /* <DEDUP_REMOVED lines=43> */
[----:B------:R2:W-:Y:S04]  /*284f0*/  STS [R17+0x6000], R2 ;  /* 0x0060000211007388 */ /* 0x0005e80000000800 */
[----:B------:R3:W-:Y:S04]  /*28500*/  STS [R17+0x6400], R3 ;  /* 0x0064000311007388 */ /* 0x0007e80000000800 */
[----:B-1----:R-:W4:Y:S04]  /*28510*/  @!P0 LD.E.64 R18, desc[UR8][R10.64+0x80] ;  /* 0x000080080a128980 */ /* 0x002f28000c101b00 */
[----:B------:R-:W4:Y:S01]  /*28520*/  LD.E.64 R82, desc[UR10][R10.64+0x88] ;  /* 0x0000880a0a527980 */ /* 0x000f22000c101b00 */
[----:B------:R-:W1:Y:S01]  /*28530*/  @P4 MUFU.LG2 R16, R8 ;  /* 0x0000000800104308 */ /* 0x000e620000000c00 */
[----:B------:R-:W-:Y:S02]  /*28540*/  BSSY B0, `(.L_x_3313) ;  /* 0x0000028000007945 */ /* 0x000fe40003800000 */
[----:B------:R4:W5:Y:S04]  /*28550*/  LD.E.64 R80, desc[UR4][R10.64+0x90] ;  /* 0x000090040a507980 */ /* 0x000968000c101b00 */
[----:B--2---:R-:W2:Y:S01]  /*28560*/  LD.E.U8 R2, desc[UR4][R10.64+0x1c8] ;  /* 0x0001c8040a027980 */ /* 0x004ea2000c101100 */
[----:B------:R3:W3:Y:S01]  /*28570*/  @P3 MUFU.LG2 R14, R0 ;  /* 0x00000000000e3308 */ /* 0x0006e20000000c00 */
[----:B-1----:R-:W-:Y:S01]  /*28580*/  @P4 FMUL.FTZ R16, R16, 0.69314718246459960938 ;  /* 0x3f31721810104820 */ /* 0x002fe20000410000 */
[----:B---3--:R-:W-:-:S02]  /*28590*/  MOV R3, 0x7f800000 ;  /* 0x7f80000000037802 */ /* 0x008fc40000000f00 */
[----:B------:R-:W-:Y:S01]  /*285a0*/  @!P0 SHF.R.S32.HI R0, RZ, 0x1f, R239 ;  /* 0x0000001fff008819 */ /* 0x000fe200000114ef */
[----:B------:R-:W-:Y:S01]  /*285b0*/  @P3 FMUL.FTZ R14, R14, 0.69314718246459960938 ;  /* 0x3f3172180e0e3820 */ /* 0x000fe20000410000 */
[----:B------:R-:W-:Y:S01]  /*285c0*/  MOV R8, 0x7f800000 ;  /* 0x7f80000000087802 */ /* 0x000fe20000000f00 */
[C---:B-----5:R-:W-:Y:S02]  /*285d0*/  @P4 FFMA.FTZ R3, R4.reuse, R165, R16 ;  /* 0x000000a504034223 */ /* 0x060fe40000010010 */
[----:B------:R-:W-:Y:S01]  /*285e0*/  @P3 FFMA.FTZ R8, R4, R164, R14 ;  /* 0x000000a404083223 */ /* 0x000fe2000001000e */
[----:B----4-:R-:W-:-:S04]  /*285f0*/  @!P0 IMAD R12, R19, R239, RZ ;  /* 0x000000ef130c8224 */ /* 0x010fc800078e02ff */
[----:B------:R-:W-:Y:S02]  /*28600*/  @!P0 IMAD R12, R18, R0, R12 ;  /* 0x00000000120c8224 */ /* 0x000fe400078e020c */
[-C--:B------:R-:W-:Y:S02]  /*28610*/  @P0 IMAD R0, R83, R242.reuse, RZ ;  /* 0x000000f253000224 */ /* 0x080fe400078e02ff */
[----:B------:R-:W-:Y:S01]  /*28620*/  @P0 IMAD.WIDE.U32 R20, R82, R242, RZ ;  /* 0x000000f252140225 */ /* 0x000fe200078e00ff */
[----:B--2---:R-:W-:-:S03]  /*28630*/  ISETP.NE.AND P1, PT, R2, RZ, PT ;  /* 0x000000ff0200720c */ /* 0x004fc60003f25270 */
[----:B------:R-:W-:Y:S01]  /*28640*/  @!P0 IMAD.WIDE.U32 R18, R18, R239, RZ ;  /* 0x000000ef12128225 */ /* 0x000fe200078e00ff */
[----:B------:R-:W-:Y:S02]  /*28650*/  @P0 IADD3 R0, R21, R0, RZ ;  /* 0x0000000015000210 */ /* 0x000fe40007ffe0ff */
[----:B------:R-:W-:Y:S02]  /*28660*/  @P0 MOV R2, R20 ;  /* 0x0000001400020202 */ /* 0x000fe40000000f00 */
[----:B------:R-:W-:Y:S02]  /*28670*/  @!P0 IADD3 R0, R19, R12, RZ ;  /* 0x0000000c13008210 */ /* 0x000fe40007ffe0ff */
[----:B------:R-:W-:-:S03]  /*28680*/  @!P0 MOV R2, R18 ;  /* 0x0000001200028202 */ /* 0x000fc60000000f00 */
[----:B------:R-:W-:Y:S05]  /*28690*/  @!P1 BRA `(.L_x_3314) ;  /* 0x0000000000289947 */ /* 0x000fea0003800000 */
        /* <DEDUP_REMOVED lines=10> */
.L_x_3314:
        /* <DEDUP_REMOVED lines=8> */
.L_x_3315:
[----:B------:R-:W-:Y:S05]  /*287c0*/  BSYNC B0 ;  /* 0x0000000000007941 */ /* 0x000fea0003800000 */
.L_x_3313:
        /* <DEDUP_REMOVED lines=58> */
.L_x_3317:
[----:B------:R-:W-:Y:S05]  /*28b70*/  BSYNC B0 ;  /* 0x0000000000007941 */ /* 0x000fea0003800000 */
.L_x_3316:
[----:B---3--:R-:W-:Y:S02]  /*28b80*/  LEA.HI R3, R9, R5, RZ, 0x3 ;  /* 0x0000000509037211 */ /* 0x008fe400078f18ff */
[----:B------:R-:W-:Y:S02]  /*28b90*/  R2UR UR4, R6 ;  /* 0x00000000060472ca */ /* 0x000fe400000e0000 */
[----:B------:R-:W-:Y:S02]  /*28ba0*/  LOP3.LUT R3, R3, 0xfffffff8, RZ, 0xc0, !PT ;  /* 0xfffffff803037812 */ /* 0x000fe400078ec0ff */
[----:B------:R-:W-:-:S03]  /*28bb0*/  R2UR UR5, R7 ;  /* 0x00000000070572ca */ /* 0x000fc600000e0000 */
[----:B------:R-:W-:-:S04]  /*28bc0*/  IMAD.IADD R3, R5, 0x1, -R3 ;  /* 0x0000000105037824 */ /* 0x000fc800078e0a03 */
[----:B------:R-:W-:Y:S01]  /*28bd0*/  IMAD.SHL.U32 R78, R3, 0x8, RZ ;  /* 0x00000008034e7824 */ /* 0x000fe200078e00ff */
[----:B------:R-:W-:Y:S01]  /*28be0*/  LEA.HI R4, R4, R76, RZ, 0x3 ;  /* 0x0000004c04047211 */ /* 0x000fe200078f18ff */
[----:B------:R-:W-:-:S03]  /*28bf0*/  IMAD.SHL.U32 R240, R240, 0x40, RZ ;  /* 0x00000040f0f07824 */ /* 0x000fc600078e00ff */
[----:B------:R-:W-:Y:S01]  /*28c00*/  SHF.R.S32.HI R79, RZ, 0x1f, R78 ;  /* 0x0000001fff4f7819 */ /* 0x000fe2000001144e */
[----:B------:R-:W-:Y:S01]  /*28c10*/  IMAD.IADD R241, R241, 0x1, -R240 ;  /* 0x00000001f1f17824 */ /* 0x000fe200078e0af0 */
[----:B------:R-:W-:Y:S01]  /*28c20*/  SHF.R.S32.HI R9, RZ, 0x3, R4 ;  /* 0x00000003ff097819 */ /* 0x000fe20000011404 */
[----:B--2---:R2:W5:Y:S01]  /*28c30*/  LD.E R10, desc[UR4][R10.64+0xc0] ;  /* 0x0000c0040a0a7980 */ /* 0x004562000c101900 */
[----:B------:R-:W-:Y:S01]  /*28c40*/  SHF.R.S32.HI R8, RZ, 0x1f, R240 ;  /* 0x0000001fff087819 */ /* 0x000fe200000114f0 */
[-C--:B-----5:R-:W-:Y:S01]  /*28c50*/  IMAD.WIDE.U32 R86, R82, R240.reuse, R78 ;  /* 0x000000f052567225 */ /* 0x0a0fe200078e004e */
[----:B------:R-:W-:Y:S01]  /*28c60*/  LOP3.LUT R4, R4, 0xfffffff8, RZ, 0xc0, !PT ;  /* 0xfffffff804047812 */ /* 0x000fe200078ec0ff */
[----:B------:R-:W-:Y:S01]  /*28c70*/  BSSY B0, `(.L_x_3318) ;  /* 0x000002f000007945 */ /* 0x000fe20003800000 */
[----:B------:R-:W-:Y:S01]  /*28c80*/  SHF.R.S32.HI R5, RZ, 0x1f, R238 ;  /* 0x0000001fff057819 */ /* 0x000fe200000114ee */
[----:B------:R-:W-:Y:S02]  /*28c90*/  IMAD R240, R83, R240, RZ ;  /* 0x000000f053f07224 */ /* 0x000fe400078e02ff */
[----:B------:R-:W-:Y:S01]  /*28ca0*/  IMAD.IADD R4, R76, 0x1, -R4 ;  /* 0x000000014c047824 */ /* 0x000fe200078e0a04 */
[----:B------:R-:W-:Y:S01]  /*28cb0*/  IADD3 R76, P1, R2, R86, RZ ;  /* 0x00000056024c7210 */ /* 0x000fe20007f3e0ff */
[----:B------:R-:W-:Y:S01]  /*28cc0*/  IMAD R8, R82, R8, R240 ;  /* 0x0000000852087224 */ /* 0x000fe200078e02f0 */
[----:B------:R-:W-:Y:S01]  /*28cd0*/  IADD3 R2, R9, 0x20, RZ ;  /* 0x0000002009027810 */ /* 0x000fe20007ffe0ff */
[----:B------:R-:W-:-:S02]  /*28ce0*/  IMAD R3, R81, R238, RZ ;  /* 0x000000ee51037224 */ /* 0x000fc400078e02ff */
[----:B------:R-:W-:Y:S01]  /*28cf0*/  IMAD.SHL.U32 R4, R4, 0x8, RZ ;  /* 0x0000000804047824 */ /* 0x000fe200078e00ff */
[----:B------:R-:W-:Y:S01]  /*28d00*/  IADD3.X R77, R0, R87, R8, P1, !PT ;  /* 0x00000057004d7210 */ /* 0x000fe20000ffe408 */
[----:B------:R-:W-:Y:S01]  /*28d10*/  IMAD R3, R80, R5, R3 ;  /* 0x0000000550037224 */ /* 0x000fe200078e0203 */
[CC--:B------:R-:W-:Y:S01]  /*28d20*/  ISETP.GE.AND P1, PT, R9.reuse, R241.reuse, PT ;  /* 0x000000f10900720c */ /* 0x0c0fe20003f26270 */
[----:B------:R-:W-:Y:S01]  /*28d30*/  VIADD R5, R9, 0x10 ;  /* 0x0000001009057836 */ /* 0x000fe20000000000 */
[-C--:B------:R-:W-:Y:S01]  /*28d40*/  ISETP.GE.AND P6, PT, R2, R241.reuse, PT ;  /* 0x000000f10200720c */ /* 0x080fe20003fc6270 */
[----:B------:R-:W-:Y:S01]  /*28d50*/  IMAD.WIDE.U32 R80, R80, R238, R76 ;  /* 0x000000ee50507225 */ /* 0x000fe200078e004c */
[----:B------:R-:W-:Y:S02]  /*28d60*/  IADD3 R0, R4, 0x40, RZ ;  /* 0x0000004004007810 */ /* 0x000fe40007ffe0ff */
[----:B------:R-:W-:Y:S01]  /*28d70*/  ISETP.GE.AND P0, PT, R5, R241, PT ;  /* 0x000000f10500720c */ /* 0x000fe20003f06270 */
[----:B------:R-:W-:Y:S01]  /*28d80*/  VIADD R5, R9, 0x30 ;  /* 0x0000003009057836 */ /* 0x000fe20000000000 */
[----:B------:R-:W-:Y:S01]  /*28d90*/  SHF.R.S32.HI R2, RZ, 0x1f, R9 ;  /* 0x0000001fff027819 */ /* 0x000fe20000011409 */
[----:B------:R-:W-:-:S03]  /*28da0*/  IMAD.IADD R77, R81, 0x1, R3 ;  /* 0x00000001514d7824 */ /* 0x000fc600078e0203 */
[----:B------:R-:W-:Y:S01]  /*28db0*/  ISETP.GE.AND P5, PT, R5, R241, PT ;  /* 0x000000f10500720c */ /* 0x000fe20003fa6270 */
[C---:B------:R-:W-:Y:S02]  /*28dc0*/  VIADD R5, R4.reuse, 0xc0 ;  /* 0x000000c004057836 */ /* 0x040fe40000000000 */
[----:B------:R-:W-:Y:S01]  /*28dd0*/  VIADD R4, R4, 0x80 ;  /* 0x0000008004047836 */ /* 0x000fe20000000000 */
[----:B--2---:R-:W-:Y:S09]  /*28de0*/  @P1 BRA `(.L_x_3319) ;  /* 0x00000000005c1947 */ /* 0x004ff20003800000 */
[----:B------:R-:W-:Y:S01]  /*28df0*/  IMAD R3, R83, R9, RZ ;  /* 0x0000000953037224 */ /* 0x000fe200078e02ff */
[-C--:B------:R-:W-:Y:S01]  /*28e00*/  ISETP.GE.AND P4, PT, R78, R10.reuse, PT ;  /* 0x0000000a4e00720c */ /* 0x080fe20003f86270 */
        /* <DEDUP_REMOVED lines=21> */
.L_x_3319:
[----:B------:R-:W-:Y:S05]  /*28f60*/  BSYNC B0 ;  /* 0x0000000000007941 */ /* 0x000fea0003800000 */
.L_x_3318:
[----:B------:R-:W-:Y:S04]  /*28f70*/  BSSY B0, `(.L_x_3320) ;  /* 0x000001c000007945 */ /* 0x000fe80003800000 */
[----:B------:R-:W-:Y:S05]  /*28f80*/  @P0 BRA `(.L_x_3321) ;  /* 0x0000000000680947 */ /* 0x000fea0003800000 */
[----:B------:R-:W-:Y:S01]  /*28f90*/  IADD3 R8, P3, R9, 0x10, RZ ;  /* 0x0000001009087810 */ /* 0x000fe20007f7e0ff */
[----:B-12---:R-:W-:Y:S01]  /*28fa0*/  IMAD.MOV.U32 R20, RZ, RZ, R80 ;  /* 0x000000ffff147224 */ /* 0x006fe200078e0050 */
[-C--:B------:R-:W-:Y:S01]  /*28fb0*/  ISETP.GE.AND P4, PT, R78, R10.reuse, PT ;  /* 0x0000000a4e00720c */ /* 0x080fe20003f86270 */
[----:B------:R-:W-:Y:S01]  /*28fc0*/  IMAD.MOV.U32 R21, RZ, RZ, R77 ;  /* 0x000000ffff157224 */ /* 0x000fe200078e004d */
[-C--:B------:R-:W-:Y:S01]  /*28fd0*/  ISETP.GE.AND P2, PT, R0, R10.reuse, PT ;  /* 0x0000000a0000720c */ /* 0x080fe20003f46270 */
[----:B------:R-:W-:Y:S01]  /*28fe0*/  IMAD.X R3, RZ, RZ, R2, P3 ;  /* 0x000000ffff037224 */ /* 0x000fe200018e0602 */
[----:B------:R-:W-:Y:S01]  /*28ff0*/  ISETP.GE.AND P1, PT, R4, R10, PT ;  /* 0x0000000a0400720c */ /* 0x000fe20003f26270 */
        /* <DEDUP_REMOVED lines=19> */
.L_x_3321:
[----:B------:R-:W-:Y:S05]  /*29130*/  BSYNC B0 ;  /* 0x0000000000007941 */ /* 0x000fea0003800000 */
.L_x_3320:
[----:B------:R-:W-:Y:S04]  /*29140*/  BSSY B0, `(.L_x_3322) ;  /* 0x000001c000007945 */ /* 0x000fe80003800000 */
[----:B------:R-:W-:Y:S05]  /*29150*/  @P6 BRA `(.L_x_3323) ;  /* 0x0000000000686947 */ /* 0x000fea0003800000 */
[----:B------:R-:W-:Y:S01]  /*29160*/  IADD3 R8, P3, R9, 0x20, RZ ;  /* 0x0000002009087810 */ /* 0x000fe20007f7e0ff */
[----:B-1-3--:R-:W-:Y:S01]  /*29170*/  IMAD.MOV.U32 R16, RZ, RZ, R80 ;  /* 0x000000ffff107224 */ /* 0x00afe200078e0050 */
        /* <DEDUP_REMOVED lines=24> */
.L_x_3323:
[----:B------:R-:W-:Y:S05]  /*29300*/  BSYNC B0 ;  /* 0x0000000000007941 */ /* 0x000fea0003800000 */
.L_x_3322:
[----:B-1--4-:R-:W-:Y:S02]  /*29310*/  MOV R12, R237 ;  /* 0x000000ed000c7202 */ /* 0x012fe40000000f00 */
[----:B------:R-:W-:-:S04]  /*29320*/  MOV R13, 0x0 ;  /* 0x00000000000d7802 */ /* 0x000fc80000000f00 */
[----:B--23--:R-:W-:Y:S05]  /*29330*/  @P5 RET.REL.NODEC R12 `(_ZN5flash24flash_fwd_splitkv_kernelI23Flash_fwd_kernel_traitsILi256ELi64ELi64ELi4ELb0ELb0EN7cutlass10bfloat16_tE19Flash_kernel_traitsILi256ELi64ELi64ELi4ES3_EELb1ELb0ELb1ELb0ELb0ELb0ELb0ELb1EEEvNS_16Flash_fwd_paramsE) ;  /* 0xfffffd6c0c305950 */ /* 0x00cfea0003c3ffff */
        /* <DEDUP_REMOVED lines=10> */
[----:B------:R-:W-:Y:S01]  /*293e0*/  LEA R4, P4, R12, R84, 0x1 ;  /* 0x000000540c047211 */ /* 0x000fe200078808ff */
[----:B------:R-:W-:Y:S02]  /*293f0*/  IMAD.MOV.U32 R3, RZ, RZ, 0x0 ;  /* 0x00000000ff037424 */ /* 0x000fe400078e00ff */
[----:B------:R-:W-:Y:S01]  /*29400*/  IMAD R2, R83, R9, R2 ;  /* 0x0000000953027224 */ /* 0x000fe200078e0202 */
[C---:B------:R-:W-:Y:S02]  /*29410*/  @!P3 R2UR UR10, R6.reuse ;  /* 0x00000000060ab2ca */ /* 0x040fe400000e0000 */
[----:B------:R-:W-:Y:S01]  /*29420*/  @!P3 R2UR UR11, R7 ;  /* 0x00000000070bb2ca */ /* 0x000fe200000e0000 */
[----:B------:R-:W-:Y:S01]  /*29430*/  IMAD.IADD R2, R13, 0x1, R2 ;  /* 0x000000010d027824 */ /* 0x000fe200078e0202 */
[----:B------:R-:W-:Y:S02]  /*29440*/  @!P2 R2UR UR8, R6 ;  /* 0x000000000608a2ca */ /* 0x000fe400000e0000 */
[----:B------:R-:W-:-:S02]  /*29450*/  @!P2 R2UR UR9, R7 ;  /* 0x000000000709a2ca */ /* 0x000fc400000e0000 */
[----:B------:R-:W-:Y:S02]  /*29460*/  @!P1 R2UR UR4, R6 ;  /* 0x00000000060492ca */ /* 0x000fe400000e0000 */
[----:B------:R-:W-:Y:S02]  /*29470*/  @!P1 R2UR UR5, R7 ;  /* 0x00000000070592ca */ /* 0x000fe400000e0000 */
[----:B------:R-:W-:Y:S01]  /*29480*/  LEA.HI.X R5, R12, R85, R2, 0x1, P4 ;  /* 0x000000550c057211 */ /* 0x000fe200020f0c02 */
[----:B------:R-:W-:-:S04]  /*29490*/  IMAD.MOV.U32 R2, RZ, RZ, R237 ;  /* 0x000000ffff027224 */ /* 0x000fc800078e00ed */
[----:B------:R-:W-:Y:S04]  /*294a0*/  @!P3 ST.E.128 desc[UR10][R4.64], R56 ;  /* 0x000000380400b985 */ /* 0x000fe8000c101d0a */
[----:B------:R-:W-:Y:S04]  /*294b0*/  @!P2 ST.E.128 desc[UR8][R4.64+0x80], R40 ;  /* 0x000080280400a985 */ /* 0x000fe8000c101d08 */
[----:B------:R1:W-:Y:S02]  /*294c0*/  @!P1 ST.E.128 desc[UR4][R4.64+0x100], R24 ;  /* 0x0001001804009985 */ /* 0x0003e4000c101d04 */
[----:B-1----:R-:W-:Y:S05]  /*294d0*/  @P0 RET.REL.NODEC R2 `(_ZN5flash24flash_fwd_splitkv_kernelI23Flash_fwd_kernel_traitsILi256ELi64ELi64ELi4ELb0ELb0EN7cutlass10bfloat16_tE19Flash_kernel_traitsILi256ELi64ELi64ELi4ES3_EELb1ELb0ELb1ELb0ELb0ELb0ELb0ELb1EEEvNS_16Flash_fwd_paramsE) ;  /* 0xfffffd6802c80950 */ /* 0x002fea0003c3ffff */
[----:B------:R-:W-:Y:S01]  /*294e0*/  R2UR UR4, R6 ;  /* 0x00000000060472ca */ /* 0x000fe200000e0000 */
[----:B------:R-:W-:Y:S01]  /*294f0*/  IMAD.MOV.U32 R2, RZ, RZ, R237 ;  /* 0x000000ffff027224 */ /* 0x000fe200078e00ed */
[----:B------:R-:W-:Y:S01]  /*29500*/  R2UR UR5, R7 ;  /* 0x00000000070572ca */ /* 0x000fe200000e0000 */
[----:B------:R-:W-:-:S12]  /*29510*/  IMAD.MOV.U32 R3, RZ, RZ, 0x0 ;  /* 0x00000000ff037424 */ /* 0x000fd800078e00ff */
[----:B------:R1:W-:Y:S02]  /*29520*/  ST.E.128 desc[UR4][R4.64+0x180], R72 ;  /* 0x0001804804007985 */ /* 0x0003e4000c101d04 */
[----:B-1----:R-:W-:Y:S05]  /*29530*/  RET.REL.NODEC R2 `(_ZN5flash24flash_fwd_splitkv_kernelI23Flash_fwd_kernel_traitsILi256ELi64ELi64ELi4ELb0ELb0EN7cutlass10bfloat16_tE19Flash_kernel_traitsILi256ELi64ELi64ELi4ES3_EELb1ELb0ELb1ELb0ELb0ELb0ELb0ELb1EEEvNS_16Flash_fwd_paramsE) ;  /* 0xfffffd6802b07950 */ /* 0x002fea0003c3ffff */
.L_x_3312:
[----:B------:R-:W-:Y:S01]  /*29540*/  MOV R0, 0x1f ;  /* 0x0000001f00007802 */ /* 0x000fe20000000f00 */
[----:B------:R-:W-:Y:S01]  /*29550*/  IMAD.MOV.U32 R2, RZ, RZ, 0x2 ;  /* 0x00000002ff027424 */ /* 0x000fe200078e00ff */
[----:B------:R-:W-:Y:S01]  /*29560*/  MOV R5, R249 ;  /* 0x000000f900057202 */ /* 0x000fe20000000f00 */
[----:B------:R-:W-:-:S07]  /*29570*/  IMAD.MOV.U32 R3, RZ, RZ, -0x1 ;  /* 0xffffffffff037424 */ /* 0x000fce00078e00ff */
[----:B-1---5:R-:W-:Y:S05]  /*29580*/  WARPSYNC.COLLECTIVE R3, `(.L_x_3324) ;  /* 0x0000000003087348 */ /* 0x022fea0003c00000 */
[----:B------:R2:W3:Y:S02]  /*29590*/  SHFL.BFLY P0, R0, R5, R2, R0 ;  /* 0x0c00000205007389 */ /* 0x0004e40000000000 */
[----:B-123-5:R-:W-:Y:S01]  /*295a0*/  ENDCOLLECTIVE ;  /* 0x000000000000791b */ /* 0x02efe20003800000 */
.L_x_3324:
        /* <DEDUP_REMOVED lines=8> */
.L_x_3325:
        /* <DEDUP_REMOVED lines=8> */
.L_x_3326:
[----:B------:R-:W-:Y:S01]  /*296b0*/  FADD.FTZ R248, R0, R248 ;  /* 0x000000f800f87221 */ /* 0x000fe20000010000 */
[----:B------:R-:W-:Y:S02]  /*296c0*/  MOV R0, 0x1f ;  /* 0x0000001f00007802 */ /* 0x000fe40000000f00 */
[----:B------:R-:W-:Y:S01]  /*296d0*/  MOV R2, 0x1 ;  /* 0x0000000100027802 */ /* 0x000fe20000000f00 */
[----:B------:R-:W-:-:S07]  /*296e0*/  IMAD.MOV.U32 R5, RZ, RZ, R248 ;  /* 0x000000ffff057224 */ /* 0x000fce00078e00f8 */
[----:B------:R-:W-:Y:S05]  /*296f0*/  WARPSYNC.COLLECTIVE R3, `(.L_x_3327) ;  /* 0x0000000003087348 */ /* 0x000fea0003c00000 */
[----:B------:R1:W2:Y:S02]  /*29700*/  SHFL.BFLY P0, R0, R5, R2, R0 ;  /* 0x0c00000205007389 */ /* 0x0002a40000000000 */
[----:B-12---:R-:W-:Y:S01]  /*29710*/  ENDCOLLECTIVE ;  /* 0x000000000000791b */ /* 0x006fe20003800000 */
.L_x_3327:
[----:B------:R-:W-:Y:S05]  /*29720*/  BRA `(.L_x_3328) ;  /* 0xffffffd800b07947 */ /* 0x000fea000383ffff */
.L_x_3329:
        /* <DEDUP_REMOVED lines=13> */
.L_x_4960:


//--------------------- .text._ZN5flash24flash_fwd_splitkv_kernelI23Flash_fwd_kernel_traitsILi256ELi64ELi64ELi4ELb0ELb0EN7cutlass10bfloat16_tE19Flash_kernel_traitsILi256ELi64ELi64ELi4ES3_EELb1ELb0ELb1ELb0ELb0ELb1ELb0ELb1EEEvNS_16Flash_fwd_paramsE --------------------------
	.section	.text._ZN5flash24flash_fwd_splitkv_kernelI23Flash_fwd_kernel_traitsILi256ELi64ELi64ELi4ELb0ELb0EN7cutlass10bfloat16_tE19Flash_kernel_traitsILi256ELi64ELi64ELi4ES3_EELb1ELb0ELb1ELb0ELb0ELb1ELb0ELb1EEEvNS_16Flash_fwd_paramsE,"ax",@progbits
	.align	128
        .global         _ZN5flash24flash_fwd_splitkv_kernelI23Flash_fwd_kernel_traitsILi256ELi64ELi64ELi4ELb0ELb0EN7cutlass10bfloat16_tE19Flash_kernel_traitsILi256ELi64ELi64ELi4ES3_EELb1ELb0ELb1ELb0ELb0ELb1ELb0ELb1EEEvNS_16Flash_fwd_paramsE
        .type           _ZN5flash24flash_fwd_splitkv_kernelI23Flash_fwd_kernel_traitsILi256ELi64ELi64ELi4ELb0ELb0EN7cutlass10bfloat16_tE19Flash_kernel_traitsILi256ELi64ELi64ELi4ES3_EELb1ELb0ELb1ELb0ELb0ELb1ELb0ELb1EEEvNS_16Flash_fwd_paramsE,@function
        .size           _ZN5flash24flash_fwd_splitkv_kernelI23Flash_fwd_kernel_traitsILi256ELi64ELi64ELi4ELb0ELb0EN7cutlass10bfloat16_tE19Flash_kernel_traitsILi256ELi64ELi64ELi4ES3_EELb1ELb0ELb1ELb0ELb0ELb1ELb0ELb1EEEvNS_16Flash_fwd_paramsE,(.L_x_4961 - _ZN5flash24flash_fwd_splitkv_kernelI23Flash_fwd_kernel_traitsILi256ELi64ELi64ELi4ELb0ELb0EN7cutlass10bfloat16_tE19Flash_kernel_traitsILi256ELi64ELi64ELi4ES3_EELb1ELb0ELb1ELb0ELb0ELb1ELb0ELb1EEEvNS_16Flash_fwd_paramsE)
        .other          _ZN5flash24flash_fwd_splitkv_kernelI23Flash_fwd_kernel_traitsILi256ELi64ELi64ELi4ELb0ELb0EN7cutlass10bfloat16_tE19Flash_kernel_traitsILi256ELi64ELi64ELi4ES3_EELb1ELb0ELb1ELb0ELb0ELb1ELb0ELb1EEEvNS_16Flash_fwd_paramsE,@"STO_CUDA_ENTRY STV_DEFAULT"
_ZN5flash24flash_fwd_splitkv_kernelI23Flash_fwd_kernel_traitsILi256ELi64ELi64ELi4ELb0ELb0EN7cutlass10bfloat16_tE19Flash_kernel_traitsILi256ELi64ELi64ELi4ES3_EELb1ELb0ELb1ELb0ELb0ELb1ELb0ELb1EEEvNS_16Flash_fwd_paramsE:
.text._ZN5flash24flash_fwd_splitkv_kernelI23Flash_fwd_kernel_traitsILi256ELi64ELi64ELi4ELb0ELb0EN7cutlass10bfloat16_tE19Flash_kernel_traitsILi256ELi64ELi64ELi4ES3_EELb1ELb0ELb1ELb0ELb0ELb1ELb0ELb1EEEvNS_16Flash_fwd_paramsE:
        /* <DEDUP_REMOVED lines=8> */
[----:B-1-34-:R-:W-:Y:S05]  /*0080*/  CALL.REL.NOINC `($_ZN5flash24flash_fwd_splitkv_kernelI23Flash_fwd_kernel_traitsILi256ELi64ELi64ELi4ELb0ELb0EN7cutlass10bfloat16_tE19Flash_kernel_traitsILi256ELi64ELi64ELi4ES3_EELb1ELb0ELb1ELb0ELb0ELb1ELb0ELb1EEEvNS_16Flash_fwd_paramsE$_ZN5flash30compute_attn_1rowblock_splitkvI23Flash_fwd_kernel_traitsILi256ELi64ELi64ELi4ELb0ELb0EN7cutlass10bfloat16_tE19Flash_kernel_traitsILi256ELi64ELi64ELi4ES3_EELb1ELb0ELb1ELb0ELb0ELb1ELb0ELb1ENS_16Flash_fwd_paramsEEEvRKT8_iiiii) ;  /* 0x0000000000087944 */ /* 0x01afea0003c00000 */
[----:B------:R-:W-:Y:S05]  /*0090*/  BSYNC B4 ;  /* 0x0000000000047941 */ /* 0x000fea0003800000 */
.L_x_3330:
[----:B------:R-:W-:Y:S05]  /*00a0*/  EXIT ;  /* 0x000000000000794d */ /* 0x000fea0003800000 */
        .type           $_ZN5flash24flash_fwd_splitkv_kernelI23Flash_fwd_kernel_traitsILi256ELi64ELi64ELi4ELb0ELb0EN7cutlass10bfloat16_tE19Flash_kernel_traitsILi256ELi64ELi64ELi4ES3_EELb1ELb0ELb1ELb0ELb0ELb1ELb0ELb1EEEvNS_16Flash_fwd_paramsE$_ZN5flash30compute_attn_1rowblock_splitkvI23Flash_fwd_kernel_traitsILi256ELi64ELi64ELi4ELb0ELb0EN7cutlass10bfloat16_tE19Flash_kernel_traitsILi256ELi64ELi64ELi4ES3_EELb1ELb0ELb1ELb0ELb0ELb1ELb0ELb1ENS_16Flash_fwd_paramsEEEvRKT8_iiiii,@function
        .size           $_ZN5flash24flash_fwd_splitkv_kernelI23Flash_fwd_kernel_traitsILi256ELi64ELi64ELi4ELb0ELb0EN7cutlass10bfloat16_tE19Flash_kernel_traitsILi256ELi64ELi64ELi4ES3_EELb1ELb0ELb1ELb0ELb0ELb1ELb0ELb1EEEvNS_16Flash_fwd_paramsE$_ZN5flash30compute_attn_1rowblock_splitkvI23Flash_fwd_kernel_traitsILi256ELi64ELi64ELi4ELb0ELb0EN7cutlass10bfloat16_tE19Flash_kernel_traitsILi256ELi64ELi64ELi4ES3_EELb1ELb0ELb1ELb0ELb0ELb1ELb0ELb1ENS_16Flash_fwd_paramsEEEvRKT8_iiiii,(.L_x_4961 - $_ZN5flash24flash_fwd_splitkv_kernelI23Flash_fwd_kernel_traitsILi256ELi64ELi64ELi4ELb0ELb0EN7cutlass10bfloat16_tE19Flash_kernel_traitsILi256ELi64ELi64ELi4ES3_EELb1ELb0ELb1ELb0ELb0ELb1ELb0ELb1EEEvNS_16Flash_fwd_paramsE$_ZN5flash30compute_attn_1rowblock_splitkvI23Flash_fwd_kernel_traitsILi256ELi64ELi64ELi4ELb0ELb0EN7cutlass10bfloat16_tE19Flash_kernel_traitsILi256ELi64ELi64ELi4ES3_EELb1ELb0ELb1ELb0ELb0ELb1ELb0ELb1ENS_16Flash_fwd_paramsEEEvRKT8_iiiii)
$_ZN5flash24flash_fwd_splitkv_kernelI23Flash_fwd_kernel_traitsILi256ELi64ELi64ELi4ELb0ELb0EN7cutlass10bfloat16_tE19Flash_kernel_traitsILi256ELi64ELi64ELi4ES3_EELb1ELb0ELb1ELb0ELb0ELb1ELb0ELb1EEEvNS_16Flash_fwd_paramsE$_ZN5flash30compute_attn_1rowblock_splitkvI23Flash_fwd_kernel_traitsILi256ELi64ELi64ELi4ELb0ELb0EN7cutlass10bfloat16_tE19Flash_kernel_traitsILi256ELi64ELi64ELi4ES3_EELb1ELb0ELb1ELb0ELb0ELb1ELb0ELb1ENS_16Flash_fwd_paramsEEEvRKT8_iiiii:
        /* <DEDUP_REMOVED lines=27> */
.L_x_3332:
[----:B------:R-:W-:Y:S05]  /*0260*/  BSYNC B0 ;  /* 0x0000000000007941 */ /* 0x000fea0003800000 */
.L_x_3331:
        /* <DEDUP_REMOVED lines=8> */
.L_x_3334:
[----:B------:R2:W5:Y:S02]  /*02f0*/  LD.E R61, desc[UR6][R10.64+0xb8] ;  /* 0x0000b8060a3d7980 */ /* 0x000564000c101900 */
.L_x_3335:
[----:B------:R-:W-:Y:S05]  /*0300*/  BSYNC B0 ;  /* 0x0000000000007941 */ /* 0x000fea0003800000 */
.L_x_3333:
[----:B-1-3--:R-:W3:Y:S01]  /*0310*/  LD.E.64 R2, desc[UR6][R10.64+0xf8] ;  /* 0x0000f8060a027980 */ /* 0x00aee2000c101b00 */
[----:B------:R-:W-:Y:S01]  /*0320*/  BSSY B1, `(.L_x_3336) ;  /* 0x0000012000017945 */ /* 0x000fe20003800000 */
[----:B-----5:R-:W-:Y:S01]  /*0330*/  IMAD.IADD R61, R61, 0x1, -R16 ;  /* 0x000000013d3d7824 */ /* 0x020fe200078e0a10 */
[----:B---3--:R-:W-:-:S04]  /*0340*/  ISETP.NE.U32.AND P0, PT, R2, RZ, PT ;  /* 0x000000ff0200720c */ /* 0x008fc80003f05070 */
[----:B------:R-:W-:-:S13]  /*0350*/  ISETP.NE.AND.EX P0, PT, R3, RZ, PT, P0 ;  /* 0x000000ff0300720c */ /* 0x000fda0003f05300 */
[----:B------:R-:W-:Y:S05]  /*0360*/  @!P0 BRA `(.L_x_3337) ;  /* 0x0000000000108947 */ /* 0x000fea0003800000 */
[----:B------:R-:W-:-:S05]  /*0370*/  IMAD.WIDE R2, R243, 0x4, R2 ;  /* 0x00000004f3027825 */ /* 0x000fca00078e0202 */
[----:B------:R-:W3:Y:S02]  /*0380*/  LD.E R53, desc[UR6][R2.64] ;  /* 0x0000000602357980 */ /* 0x000ee4000c101900 */
[----:B---3--:R-:W-:Y:S01]  /*0390*/  IADD3 R53, R53, -R16, RZ ;  /* 0x8000001035357210 */ /* 0x008fe20007ffe0ff */
[----:B------:R-:W-:Y:S05]  /*03a0*/  BRA `(.L_x_3338) ;  /* 0x0000000000247947 */ /* 0x000fea0003800000 */
.L_x_3337:
[----:B------:R-:W3:Y:S01]  /*03b0*/  LD.E.64 R2, desc[UR6][R10.64+0x108] ;  /* 0x000108060a027980 */ /* 0x000ee2000c101b00 */
[----:B------:R-:W-:Y:S01]  /*03c0*/  BSSY B0, `(.L_x_3339) ;  /* 0x0000006000007945 */ /* 0x000fe20003800000 */
[----:B------:R-:W-:Y:S01]  /*03d0*/  IMAD.MOV.U32 R53, RZ, RZ, RZ ;  /* 0x000000ffff357224 */ /* 0x000fe200078e00ff */
[----:B---3--:R-:W-:-:S04]  /*03e0*/  ISETP.NE.U32.AND P0, PT, R2, RZ, PT ;  /* 0x000000ff0200720c */ /* 0x008fc80003f05070 */
[----:B------:R-:W-:-:S13]  /*03f0*/  ISETP.NE.AND.EX P0, PT, R3, RZ, PT, P0 ;  /* 0x000000ff0300720c */ /* 0x000fda0003f05300 */
[----:B------:R-:W-:Y:S05]  /*0400*/  @!P0 BRA `(.L_x_3340) ;  /* 0x0000000000048947 */ /* 0x000fea0003800000 */
[----:B------:R1:W5:Y:S02]  /*0410*/  LD.E R53, desc[UR6][R10.64+0xbc] ;  /* 0x0000bc060a357980 */ /* 0x000364000c101900 */
.L_x_3340:
[----:B------:R-:W-:Y:S05]  /*0420*/  BSYNC B0 ;  /* 0x0000000000007941 */ /* 0x000fea0003800000 */
.L_x_3339:
[----:B-----5:R-:W-:Y:S02]  /*0430*/  IADD3 R53, R61, R53, RZ ;  /* 0x000000353d357210 */ /* 0x020fe40007ffe0ff */
.L_x_3338:
[----:B------:R-:W-:Y:S05]  /*0440*/  BSYNC B1 ;  /* 0x0000000000017941 */ /* 0x000fea0003800000 */
.L_x_3336:
[----:B------:R-:W-:Y:S01]  /*0450*/  IMAD.SHL.U32 R56, R244, 0x40, RZ ;  /* 0x00000040f4387824 */ /* 0x000fe200078e00ff */
[----:B------:R-:W-:Y:S01]  /*0460*/  MOV R2, R241 ;  /* 0x000000f100027202 */ /* 0x000fe20000000f00 */
[----:B------:R-:W-:-:S03]  /*0470*/  IMAD.MOV.U32 R3, RZ, RZ, 0x0 ;  /* 0x00000000ff037424 */ /* 0x000fc600078e00ff */
[----:B------:R-:W-:-:S13]  /*0480*/  ISETP.GT.AND P0, PT, R245, R56, PT ;  /* 0x00000038f500720c */ /* 0x000fda0003f04270 */
[----:B-12---:R-:W-:Y:S05]  /*0490*/  @!P0 RET.REL.NODEC R2 `(_ZN5flash24flash_fwd_splitkv_kernelI23Flash_fwd_kernel_traitsILi256ELi64ELi64ELi4ELb0ELb0EN7cutlass10bfloat16_tE19Flash_kernel_traitsILi256ELi64ELi64ELi4ES3_EELb1ELb0ELb1ELb0ELb0ELb1ELb0ELb1EEEvNS_16Flash_fwd_paramsE) ;  /* 0xfffffff802d88950 */ /* 0x006fea0003c3ffff */
        /* <DEDUP_REMOVED lines=82> */
.L_x_3343:
[----:B------:R-:W-:Y:S05]  /*09c0*/  BSYNC B0 ;  /* 0x0000000000007941 */ /* 0x000fea0003800000 */
.L_x_3342:
        /* <DEDUP_REMOVED lines=21> */
.L_x_3345:
[----:B------:R-:W-:Y:S05]  /*0b20*/  BSYNC B0 ;  /* 0x0000000000007941 */ /* 0x000fea0003800000 */
.L_x_3344:
        /* <DEDUP_REMOVED lines=23> */
.L_x_3347:
[----:B------:R-:W-:Y:S05]  /*0ca0*/  BSYNC B0 ;  /* 0x0000000000007941 */ /* 0x000fea0003800000 */
.L_x_3346:
        /* <DEDUP_REMOVED lines=32> */
.L_x_3349:
[----:B------:R-:W-:Y:S05]  /*0eb0*/  BSYNC B0 ;  /* 0x0000000000007941 */ /* 0x000fea0003800000 */
.L_x_3348:
[----:B------:R5:W-:Y:S01]  /*0ec0*/  @!P5 ST.E desc[UR6][R12.64+0x40], R3 ;  /* 0x000040030c00d985 */ /* 0x000be2000c101906 */
[----:B------:R-:W-:-:S03]  /*0ed0*/  MOV R2, R241 ;  /* 0x000000f100027202 */ /* 0x000fc60000000f00 */
[----:B------:R-:W-:Y:S04]  /*0ee0*/  @!P6 ST.E desc[UR6][R12.64], R4 ;  /* 0x000000040c00e985 */ /* 0x000fe8000c101906 */
[----:B------:R1:W-:Y:S01]  /*0ef0*/  @!P4 ST.E desc[UR6][R12.64+0x80], R0 ;  /* 0x000080000c00c985 */ /* 0x0003e2000c101906 */
[----:B-----5:R-:W-:-:S04]  /*0f00*/  MOV R3, 0x0 ;  /* 0x0000000000037802 */ /* 0x020fc80000000f00 */
[----:B-1234-:R-:W-:Y:S05]  /*0f10*/  @P3 RET.REL.NODEC R2 `(_ZN5flash24flash_fwd_splitkv_kernelI23Flash_fwd_kernel_traitsILi256ELi64ELi64ELi4ELb0ELb0EN7cutlass10bfloat16_tE19Flash_kernel_traitsILi256ELi64ELi64ELi4ES3_EELb1ELb0ELb1ELb0ELb0ELb1ELb0ELb1EEEvNS_16Flash_fwd_paramsE) ;  /* 0xfffffff002383950 */ /* 0x01efea0003c3ffff */
[----:B------:R-:W-:Y:S02]  /*0f20*/  MOV R0, 0x7f800000 ;  /* 0x7f80000000007802 */ /* 0x000fe40000000f00 */
[----:B------:R-:W-:Y:S02]  /*0f30*/  MOV R2, R241 ;  /* 0x000000f100027202 */ /* 0x000fe40000000f00 */
[----:B------:R-:W-:Y:S01]  /*0f40*/  MOV R3, 0x0 ;  /* 0x0000000000037802 */ /* 0x000fe20000000f00 */
[----:B------:R1:W-:Y:S03]  /*0f50*/  ST.E desc[UR6][R12.64+0xc0], R0 ;  /* 0x0000c0000c007985 */ /* 0x0003e6000c101906 */
[----:B-1----:R-:W-:Y:S05]  /*0f60*/  RET.REL.NODEC R2 `(_ZN5flash24flash_fwd_splitkv_kernelI23Flash_fwd_kernel_traitsILi256ELi64ELi64ELi4ELb0ELb0EN7cutlass10bfloat16_tE19Flash_kernel_traitsILi256ELi64ELi64ELi4ES3_EELb1ELb0ELb1ELb0ELb0ELb1ELb0ELb1EEEvNS_16Flash_fwd_paramsE) ;  /* 0xfffffff002247950 */ /* 0x002fea0003c3ffff */
.L_x_3341:
        /* <DEDUP_REMOVED lines=109> */
.L_x_3351:
        /* <DEDUP_REMOVED lines=81> */
.L_x_3352:
[----:B------:R-:W-:Y:S05]  /*1b50*/  BSYNC B0 ;  /* 0x0000000000007941 */ /* 0x000fea0003800000 */
.L_x_3350:
        /* <DEDUP_REMOVED lines=302> */
.L_x_3471:
        /* <DEDUP_REMOVED lines=33> */
.L_x_3355:
[----:B------:R-:W-:Y:S05]  /*3050*/  BSYNC B0 ;  /* 0x0000000000007941 */ /* 0x000fea0003800000 */
.L_x_3354:
        /* <DEDUP_REMOVED lines=18> */
.L_x_3357:
[----:B------:R-:W-:Y:S05]  /*3180*/  BSYNC B0 ;  /* 0x0000000000007941 */ /* 0x000fea0003800000 */
.L_x_3356:
        /* <DEDUP_REMOVED lines=21> */
.L_x_3359:
[----:B------:R-:W-:Y:S05]  /*32e0*/  BSYNC B0 ;  /* 0x0000000000007941 */ /* 0x000fea0003800000 */
.L_x_3358:
        /* <DEDUP_REMOVED lines=18> */
.L_x_3361:
[----:B------:R-:W-:Y:S05]  /*3410*/  BSYNC B0 ;  /* 0x0000000000007941 */ /* 0x000fea0003800000 */
.L_x_3360:
        /* <DEDUP_REMOVED lines=68> */
.L_x_3368:
[----:B------:R-:W-:Y:S05]  /*3860*/  BSYNC B0 ;  /* 0x0000000000007941 */ /* 0x000fea0003800000 */
.L_x_3367:
        /* <DEDUP_REMOVED lines=49> */
.L_x_3370:
[----:B------:R-:W-:Y:S05]  /*3b80*/  BSYNC B0 ;  /* 0x0000000000007941 */ /* 0x000fea0003800000 */
.L_x_3369:
        /* <DEDUP_REMOVED lines=49> */
.L_x_3372:
[----:B------:R-:W-:Y:S05]  /*3ea0*/  BSYNC B0 ;  /* 0x0000000000007941 */ /* 0x000fea0003800000 */
.L_x_3371:
        /* <DEDUP_REMOVED lines=48> */
.L_x_3366:
[----:B------:R-:W-:Y:S05]  /*41b0*/  BSYNC B1 ;  /* 0x0000000000017941 */ /* 0x000fea0003800000 */
.L_x_3365:
        /* <DEDUP_REMOVED lines=66> */
.L_x_3376:
[----:B------:R-:W-:Y:S05]  /*45e0*/  BSYNC B0 ;  /* 0x0000000000007941 */ /* 0x000fea0003800000 */
.L_x_3375:
        /* <DEDUP_REMOVED lines=51> */
.L_x_3378:
[----:B------:R-:W-:Y:S05]  /*4920*/  BSYNC B0 ;  /* 0x0000000000007941 */ /* 0x000fea0003800000 */
.L_x_3377:
        /* <DEDUP_REMOVED lines=51> */
.L_x_3380:
[----:B------:R-:W-:Y:S05]  /*4c60*/  BSYNC B0 ;  /* 0x0000000000007941 */ /* 0x000fea0003800000 */
.L_x_3379:
        /* <DEDUP_REMOVED lines=50> */
.L_x_3374:
[----:B------:R-:W-:Y:S05]  /*4f90*/  BSYNC B1 ;  /* 0x0000000000017941 */ /* 0x000fea0003800000 */
.L_x_3373:
        /* <DEDUP_REMOVED lines=66> */
.L_x_3384:
[----:B------:R-:W-:Y:S05]  /*53c0*/  BSYNC B0 ;  /* 0x0000000000007941 */ /* 0x000fea0003800000 */
.L_x_3383:
        /* <DEDUP_REMOVED lines=51> */
.L_x_3386:
[----:B------:R-:W-:Y:S05]  /*5700*/  BSYNC B0 ;  /* 0x0000000000007941 */ /* 0x000fea0003800000 */
.L_x_3385:
        /* <DEDUP_REMOVED lines=51> */
.L_x_3388:
[----:B------:R-:W-:Y:S05]  /*5a40*/  BSYNC B0 ;  /* 0x0000000000007941 */ /* 0x000fea0003800000 */
.L_x_3387:
        /* <DEDUP_REMOVED lines=50> */
.L_x_3382:
[----:B------:R-:W-:Y:S05]  /*5d70*/  BSYNC B1 ;  /* 0x0000000000017941 */ /* 0x000fea0003800000 */
.L_x_3381:
        /* <DEDUP_REMOVED lines=70> */
.L_x_3392:
[----:B------:R-:W-:Y:S05]  /*61e0*/  BSYNC B0 ;  /* 0x0000000000007941 */ /* 0x000fea0003800000 */
.L_x_3391:
        /* <DEDUP_REMOVED lines=51> */
.L_x_3394:
[----:B------:R-:W-:Y:S05]  /*6520*/  BSYNC B0 ;  /* 0x0000000000007941 */ /* 0x000fea0003800000 */
.L_x_3393:
        /* <DEDUP_REMOVED lines=51> */
.L_x_3396:
[----:B------:R-:W-:Y:S05]  /*6860*/  BSYNC B0 ;  /* 0x0000000000007941 */ /* 0x000fea0003800000 */
.L_x_3395:
        /* <DEDUP_REMOVED lines=50> */
.L_x_3390:
[----:B------:R-:W-:Y:S05]  /*6b90*/  BSYNC B1 ;  /* 0x0000000000017941 */ /* 0x000fea0003800000 */
.L_x_3389:
[----:B------:R-:W2:Y:S02]  /*6ba0*/  LD.E R0, desc[UR6][R10.64+0xd0] ;  /* 0x0000d0060a007980 */ /* 0x000ea4000c101900 */
[----:B--2---:R-:W-:Y:S05]  /*6bb0*/  IMAD.U32 R0, R0, -0x20, RZ ;  /* 0xffffffe000007824 */ /* 0x004fea00078e00ff */
[C---:B------:R-:W-:Y:S02]  /*6bc0*/  LEA R20, P1, R0.reuse, R20, 0x1 ;  /* 0x0000001400147211 */ /* 0x040fe400078208ff */
[C---:B------:R-:W-:Y:S02]  /*6bd0*/  LEA R42, P0, R0.reuse, R42, 0x1 ;  /* 0x0000002a002a7211 */ /* 0x040fe400078008ff */
[C---:B------:R-:W-:Y:S02]  /*6be0*/  LEA.HI.X.SX32 R21, R0.reuse, R21, 0x1, P1 ;  /* 0x0000001500157211 */ /* 0x040fe400008f0eff */
[----:B------:R-:W-:Y:S01]  /*6bf0*/  LEA.HI.X.SX32 R43, R0, R43, 0x1, P0 ;  /* 0x0000002b002b7211 */ /* 0x000fe200000f0eff */
[----:B------:R-:W-:Y:S05]  /*6c00*/  BRA `(.L_x_3397) ;  /* 0x0000006800847947 */ /* 0x000fea0003800000 */
.L_x_3364:
        /* <DEDUP_REMOVED lines=94> */
.L_x_3403:
[----:B------:R-:W-:Y:S05]  /*71f0*/  BSYNC B0 ;  /* 0x0000000000007941 */ /* 0x000fea0003800000 */
.L_x_3402:
[----:B-----5:R2:W-:Y:S02]  /*7200*/  ST.E.128 desc[UR6][R126.64], R24 ;  /* 0x000000187e007985 */ /* 0x0205e4000c101d06 */
.L_x_3401:
[----:B------:R-:W-:Y:S05]  /*7210*/  BSYNC B1 ;  /* 0x0000000000017941 */ /* 0x000fea0003800000 */
.L_x_3400:
        /* <DEDUP_REMOVED lines=92> */
.L_x_3407:
[----:B------:R-:W-:Y:S05]  /*77e0*/  BSYNC B0 ;  /* 0x0000000000007941 */ /* 0x000fea0003800000 */
.L_x_3406:
[----:B-----5:R2:W-:Y:S02]  /*77f0*/  ST.E.128 desc[UR6][R126.64+0x80], R24 ;  /* 0x000080187e007985 */ /* 0x0205e4000c101d06 */
.L_x_3405:
[----:B------:R-:W-:Y:S05]  /*7800*/  BSYNC B1 ;  /* 0x0000000000017941 */ /* 0x000fea0003800000 */
.L_x_3404:
        /* <DEDUP_REMOVED lines=92> */
.L_x_3411:
[----:B------:R-:W-:Y:S05]  /*7dd0*/  BSYNC B0 ;  /* 0x0000000000007941 */ /* 0x000fea0003800000 */
.L_x_3410:
[----:B-----5:R2:W-:Y:S02]  /*7de0*/  ST.E.128 desc[UR6][R126.64+0x100], R24 ;  /* 0x000100187e007985 */ /* 0x0205e4000c101d06 */
.L_x_3409:
[----:B------:R-:W-:Y:S05]  /*7df0*/  BSYNC B1 ;  /* 0x0000000000017941 */ /* 0x000fea0003800000 */
.L_x_3408:
        /* <DEDUP_REMOVED lines=91> */
.L_x_3413:
[----:B------:R-:W-:Y:S05]  /*83b0*/  BSYNC B0 ;  /* 0x0000000000007941 */ /* 0x000fea0003800000 */
.L_x_3412:
[----:B-----5:R2:W-:Y:S02]  /*83c0*/  ST.E.128 desc[UR6][R126.64+0x180], R24 ;  /* 0x000180187e007985 */ /* 0x0205e4000c101d06 */
.L_x_3399:
[----:B------:R-:W-:Y:S05]  /*83d0*/  BSYNC B2 ;  /* 0x0000000000027941 */ /* 0x000fea0003800000 */
.L_x_3398:
        /* <DEDUP_REMOVED lines=99> */
.L_x_3419:
[----:B------:R-:W-:Y:S05]  /*8a10*/  BSYNC B0 ;  /* 0x0000000000007941 */ /* 0x000fea0003800000 */
.L_x_3418:
[----:B-----5:R2:W-:Y:S02]  /*8a20*/  ST.E.128 desc[UR6][R192.64], R24 ;  /* 0x00000018c0007985 */ /* 0x0205e4000c101d06 */
.L_x_3417:
[----:B------:R-:W-:Y:S05]  /*8a30*/  BSYNC B1 ;  /* 0x0000000000017941 */ /* 0x000fea0003800000 */
.L_x_3416:
        /* <DEDUP_REMOVED lines=94> */
.L_x_3423:
[----:B------:R-:W-:Y:S05]  /*9020*/  BSYNC B0 ;  /* 0x0000000000007941 */ /* 0x000fea0003800000 */
.L_x_3422:
[----:B-----5:R2:W-:Y:S02]  /*9030*/  ST.E.128 desc[UR6][R192.64], R24 ;  /* 0x00000018c0007985 */ /* 0x0205e4000c101d06 */
.L_x_3421:
[----:B------:R-:W-:Y:S05]  /*9040*/  BSYNC B1 ;  /* 0x0000000000017941 */ /* 0x000fea0003800000 */
.L_x_3420:
        /* <DEDUP_REMOVED lines=94> */
.L_x_3427:
[----:B------:R-:W-:Y:S05]  /*9630*/  BSYNC B0 ;  /* 0x0000000000007941 */ /* 0x000fea0003800000 */
.L_x_3426:
[----:B-----5:R2:W-:Y:S02]  /*9640*/  ST.E.128 desc[UR6][R192.64], R24 ;  /* 0x00000018c0007985 */ /* 0x0205e4000c101d06 */
.L_x_3425:
[----:B------:R-:W-:Y:S05]  /*9650*/  BSYNC B1 ;  /* 0x0000000000017941 */ /* 0x000fea0003800000 */
.L_x_3424:
        /* <DEDUP_REMOVED lines=93> */
.L_x_3429:
[----:B------:R-:W-:Y:S05]  /*9c30*/  BSYNC B0 ;  /* 0x0000000000007941 */ /* 0x000fea0003800000 */
.L_x_3428:
[----:B-----5:R2:W-:Y:S02]  /*9c40*/  ST.E.128 desc[UR6][R192.64], R24 ;  /* 0x00000018c0007985 */ /* 0x0205e4000c101d06 */
.L_x_3415:
[----:B------:R-:W-:Y:S05]  /*9c50*/  BSYNC B2 ;  /* 0x0000000000027941 */ /* 0x000fea0003800000 */
.L_x_3414:
        /* <DEDUP_REMOVED lines=99> */
.L_x_3435:
[----:B------:R-:W-:Y:S05]  /*a290*/  BSYNC B0 ;  /* 0x0000000000007941 */ /* 0x000fea0003800000 */
.L_x_3434:
[----:B-----5:R2:W-:Y:S02]  /*a2a0*/  ST.E.128 desc[UR6][R192.64], R24 ;  /* 0x00000018c0007985 */ /* 0x0205e4000c101d06 */
.L_x_3433:
[----:B------:R-:W-:Y:S05]  /*a2b0*/  BSYNC B1 ;  /* 0x0000000000017941 */ /* 0x000fea0003800000 */
.L_x_3432:
        /* <DEDUP_REMOVED lines=94> */
.L_x_3439:
[----:B------:R-:W-:Y:S05]  /*a8a0*/  BSYNC B0 ;  /* 0x0000000000007941 */ /* 0x000fea0003800000 */
.L_x_3438:
[----:B-----5:R2:W-:Y:S02]  /*a8b0*/  ST.E.128 desc[UR6][R192.64], R24 ;  /* 0x00000018c0007985 */ /* 0x0205e4000c101d06 */
.L_x_3437:
[----:B------:R-:W-:Y:S05]  /*a8c0*/  BSYNC B1 ;  /* 0x0000000000017941 */ /* 0x000fea0003800000 */
.L_x_3436:
        /* <DEDUP_REMOVED lines=94> */
.L_x_3443:
[----:B------:R-:W-:Y:S05]  /*aeb0*/  BSYNC B0 ;  /* 0x0000000000007941 */ /* 0x000fea0003800000 */
.L_x_3442:
[----:B-----5:R2:W-:Y:S02]  /*aec0*/  ST.E.128 desc[UR6][R192.64], R24 ;  /* 0x00000018c0007985 */ /* 0x0205e4000c101d06 */
.L_x_3441:
[----:B------:R-:W-:Y:S05]  /*aed0*/  BSYNC B1 ;  /* 0x0000000000017941 */ /* 0x000fea0003800000 */
.L_x_3440:
        /* <DEDUP_REMOVED lines=93> */
.L_x_3445:
[----:B------:R-:W-:Y:S05]  /*b4b0*/  BSYNC B0 ;  /* 0x0000000000007941 */ /* 0x000fea0003800000 */
.L_x_3444:
[----:B-----5:R2:W-:Y:S02]  /*b4c0*/  ST.E.128 desc[UR6][R192.64], R24 ;  /* 0x00000018c0007985 */ /* 0x0205e4000c101d06 */
.L_x_3431:
[----:B------:R-:W-:Y:S05]  /*b4d0*/  BSYNC B2 ;  /* 0x0000000000027941 */ /* 0x000fea0003800000 */
.L_x_3430:
        /* <DEDUP_REMOVED lines=103> */
.L_x_3451:
[----:B------:R-:W-:Y:S05]  /*bb50*/  BSYNC B0 ;  /* 0x0000000000007941 */ /* 0x000fea0003800000 */
.L_x_3450:
[----:B-----5:R2:W-:Y:S02]  /*bb60*/  ST.E.128 desc[UR6][R186.64], R24 ;  /* 0x00000018ba007985 */ /* 0x0205e4000c101d06 */
.L_x_3449:
[----:B------:R-:W-:Y:S05]  /*bb70*/  BSYNC B1 ;  /* 0x0000000000017941 */ /* 0x000fea0003800000 */
.L_x_3448:
        /* <DEDUP_REMOVED lines=94> */
.L_x_3455:
[----:B------:R-:W-:Y:S05]  /*c160*/  BSYNC B0 ;  /* 0x0000000000007941 */ /* 0x000fea0003800000 */
.L_x_3454:
[----:B-----5:R2:W-:Y:S02]  /*c170*/  ST.E.128 desc[UR6][R186.64], R24 ;  /* 0x00000018ba007985 */ /* 0x0205e4000c101d06 */
.L_x_3453:
[----:B------:R-:W-:Y:S05]  /*c180*/  BSYNC B1 ;  /* 0x0000000000017941 */ /* 0x000fea0003800000 */
.L_x_3452:
        /* <DEDUP_REMOVED lines=94> */
.L_x_3459:
[----:B------:R-:W-:Y:S05]  /*c770*/  BSYNC B0 ;  /* 0x0000000000007941 */ /* 0x000fea0003800000 */
.L_x_3458:
[----:B-----5:R2:W-:Y:S02]  /*c780*/  ST.E.128 desc[UR6][R186.64], R24 ;  /* 0x00000018ba007985 */ /* 0x0205e4000c101d06 */
.L_x_3457:
[----:B------:R-:W-:Y:S05]  /*c790*/  BSYNC B1 ;  /* 0x0000000000017941 */ /* 0x000fea0003800000 */
.L_x_3456:
        /* <DEDUP_REMOVED lines=93> */
.L_x_3461:
[----:B------:R-:W-:Y:S05]  /*cd70*/  BSYNC B0 ;  /* 0x0000000000007941 */ /* 0x000fea0003800000 */
.L_x_3460:
[----:B-----5:R2:W-:Y:S02]  /*cd80*/  ST.E.128 desc[UR6][R186.64], R24 ;  /* 0x00000018ba007985 */ /* 0x0205e4000c101d06 */
.L_x_3447:
[----:B------:R-:W-:Y:S05]  /*cd90*/  BSYNC B2 ;  /* 0x0000000000027941 */ /* 0x000fea0003800000 */
.L_x_3446:
        /* <DEDUP_REMOVED lines=11> */
.L_x_3363:
        /* <DEDUP_REMOVED lines=29> */
.L_x_3463:
[----:B------:R-:W-:Y:S05]  /*d020*/  BSYNC B0 ;  /* 0x0000000000007941 */ /* 0x000fea0003800000 */
.L_x_3462:
        /* <DEDUP_REMOVED lines=30> */
.L_x_3465:
[----:B------:R-:W-:Y:S05]  /*d210*/  BSYNC B0 ;  /* 0x0000000000007941 */ /* 0x000fea0003800000 */
.L_x_3464:
        /* <DEDUP_REMOVED lines=30> */
.L_x_3467:
[----:B------:R-:W-:Y:S05]  /*d400*/  BSYNC B0 ;  /* 0x0000000000007941 */ /* 0x000fea0003800000 */
.L_x_3466:
        /* <DEDUP_REMOVED lines=33> */
.L_x_3397:
[----:B------:R-:W-:Y:S05]  /*d620*/  BSYNC B3 ;  /* 0x0000000000037941 */ /* 0x000fea0003800000 */
.L_x_3362:
        /* <DEDUP_REMOVED lines=91> */
.L_x_3469:
        /* <DEDUP_REMOVED lines=10> */
.L_x_3470:
[----:B------:R-:W-:Y:S05]  /*dc80*/  BSYNC B0 ;  /* 0x0000000000007941 */ /* 0x000fea0003800000 */
.L_x_3468:
[----:B------:R-:W-:Y:S04]  /*dc90*/  IADD3 R14, R14, -0x1, RZ ;  /* 0xffffffff0e0e7810 */ /* 0x000fe80007ffe0ff */
[----:B------:R-:W-:Y:S11]  /*dca0*/  ISETP.GT.AND P0, PT, R14, R90, PT ;  /* 0x0000005a0e00720c */ /* 0x000ff60003f04270 */
[----:B------:R-:W-:Y:S02]  /*dcb0*/  @!UPT UIADD3 URZ, URZ, URZ, URZ ;  /* 0x0000003f3f3ff290 */ /* 0x000fe4000fffe03f */
[----:B------:R-:W-:Y:S05]  /*dcc0*/  @P0 BRA `(.L_x_3471) ;  /* 0xffffff50005c0947 */ /* 0x000fea000383ffff */
.L_x_3353:
        /* <DEDUP_REMOVED lines=114> */
.L_x_3480:
[----:B------:R-:W-:Y:S05]  /*e3f0*/  BSYNC B0 ;  /* 0x0000000000007941 */ /* 0x000fea0003800000 */
.L_x_3479:
[----:B-----5:R3:W-:Y:S02]  /*e400*/  STS.128 [R247], R24 ;  /* 0x00000018f7007388 */ /* 0x0207e40000000c00 */
.L_x_3478:
[----:B------:R-:W-:Y:S05]  /*e410*/  BSYNC B1 ;  /* 0x0000000000017941 */ /* 0x000fea0003800000 */
.L_x_3477:
        /* <DEDUP_REMOVED lines=50> */
.L_x_3484:
[----:B------:R-:W-:Y:S05]  /*e740*/  BSYNC B0 ;  /* 0x0000000000007941 */ /* 0x000fea0003800000 */
.L_x_3483:
[----:B-----5:R1:W-:Y:S02]  /*e750*/  STS.128 [R247+0x2000], R24 ;  /* 0x00200018f7007388 */ /* 0x0203e40000000c00 */
.L_x_3482:
[----:B------:R-:W-:Y:S05]  /*e760*/  BSYNC B1 ;  /* 0x0000000000017941 */ /* 0x000fea0003800000 */
.L_x_3481:
        /* <DEDUP_REMOVED lines=50> */
.L_x_3488:
[----:B------:R-:W-:Y:S05]  /*ea90*/  BSYNC B0 ;  /* 0x0000000000007941 */ /* 0x000fea0003800000 */
.L_x_3487:
[----:B-----5:R3:W-:Y:S02]  /*eaa0*/  STS.128 [R247+0x4000], R24 ;  /* 0x00400018f7007388 */ /* 0x0207e40000000c00 */
.L_x_3486:
[----:B------:R-:W-:Y:S05]  /*eab0*/  BSYNC B1 ;  /* 0x0000000000017941 */ /* 0x000fea0003800000 */
.L_x_3485:
        /* <DEDUP_REMOVED lines=49> */
.L_x_3490:
[----:B------:R-:W-:Y:S05]  /*edd0*/  BSYNC B0 ;  /* 0x0000000000007941 */ /* 0x000fea0003800000 */
.L_x_3489:
[----:B-----5:R3:W-:Y:S02]  /*ede0*/  STS.128 [R247+0x6000], R24 ;  /* 0x00600018f7007388 */ /* 0x0207e40000000c00 */
.L_x_3476:
[----:B------:R-:W-:Y:S05]  /*edf0*/  BSYNC B2 ;  /* 0x0000000000027941 */ /* 0x000fea0003800000 */
.L_x_3475:
        /* <DEDUP_REMOVED lines=63> */
.L_x_3496:
[----:B------:R-:W-:Y:S05]  /*f1f0*/  BSYNC B0 ;  /* 0x0000000000007941 */ /* 0x000fea0003800000 */
.L_x_3495:
[----:B-----5:R3:W-:Y:S02]  /*f200*/  STS.128 [R247+0x800], R24 ;  /* 0x00080018f7007388 */ /* 0x0207e40000000c00 */
.L_x_3494:
[----:B------:R-:W-:Y:S05]  /*f210*/  BSYNC B1 ;  /* 0x0000000000017941 */ /* 0x000fea0003800000 */
.L_x_3493:
        /* <DEDUP_REMOVED lines=50> */
.L_x_3500:
[----:B------:R-:W-:Y:S05]  /*f540*/  BSYNC B0 ;  /* 0x0000000000007941 */ /* 0x000fea0003800000 */
.L_x_3499:
[----:B-----5:R3:W-:Y:S02]  /*f550*/  STS.128 [R247+0x2800], R24 ;  /* 0x00280018f7007388 */ /* 0x0207e40000000c00 */
.L_x_3498:
[----:B------:R-:W-:Y:S05]  /*f560*/  BSYNC B1 ;  /* 0x0000000000017941 */ /* 0x000fea0003800000 */
.L_x_3497:
        /* <DEDUP_REMOVED lines=50> */
.L_x_3504:
[----:B------:R-:W-:Y:S05]  /*f890*/  BSYNC B0 ;  /* 0x0000000000007941 */ /* 0x000fea0003800000 */
.L_x_3503:
[----:B-----5:R3:W-:Y:S02]  /*f8a0*/  STS.128 [R247+0x4800], R24 ;  /* 0x00480018f7007388 */ /* 0x0207e40000000c00 */
.L_x_3502:
[----:B------:R-:W-:Y:S05]  /*f8b0*/  BSYNC B1 ;  /* 0x0000000000017941 */ /* 0x000fea0003800000 */
.L_x_3501:
        /* <DEDUP_REMOVED lines=49> */
.L_x_3506:
[----:B------:R-:W-:Y:S05]  /*fbd0*/  BSYNC B0 ;  /* 0x0000000000007941 */ /* 0x000fea0003800000 */
.L_x_3505:
[----:B-----5:R3:W-:Y:S02]  /*fbe0*/  STS.128 [R247+0x6800], R24 ;  /* 0x00680018f7007388 */ /* 0x0207e40000000c00 */
.L_x_3492:
[----:B------:R-:W-:Y:S05]  /*fbf0*/  BSYNC B2 ;  /* 0x0000000000027941 */ /* 0x000fea0003800000 */
.L_x_3491:
        /* <DEDUP_REMOVED lines=64> */
.L_x_3512:
[----:B------:R-:W-:Y:S05]  /*10000*/  BSYNC B0 ;  /* 0x0000000000007941 */ /* 0x000fea0003800000 */
.L_x_3511:
[----:B-----5:R3:W-:Y:S02]  /*10010*/  STS.128 [R247+0x1000], R24 ;  /* 0x00100018f7007388 */ /* 0x0207e40000000c00 */
.L_x_3510:
[----:B------:R-:W-:Y:S05]  /*10020*/  BSYNC B1 ;  /* 0x0000000000017941 */ /* 0x000fea0003800000 */
.L_x_3509:
        /* <DEDUP_REMOVED lines=50> */
.L_x_3516:
[----:B------:R-:W-:Y:S05]  /*10350*/  BSYNC B0 ;  /* 0x0000000000007941 */ /* 0x000fea0003800000 */
.L_x_3515:
[----:B-----5:R3:W-:Y:S02]  /*10360*/  STS.128 [R247+0x3000], R24 ;  /* 0x00300018f7007388 */ /* 0x0207e40000000c00 */
.L_x_3514:
[----:B------:R-:W-:Y:S05]  /*10370*/  BSYNC B1 ;  /* 0x0000000000017941 */ /* 0x000fea0003800000 */
.L_x_3513:
        /* <DEDUP_REMOVED lines=50> */
.L_x_3520:
[----:B------:R-:W-:Y:S05]  /*106a0*/  BSYNC B0 ;  /* 0x0000000000007941 */ /* 0x000fea0003800000 */
.L_x_3519:
[----:B-----5:R3:W-:Y:S02]  /*106b0*/  STS.128 [R247+0x5000], R24 ;  /* 0x00500018f7007388 */ /* 0x0207e40000000c00 */
.L_x_3518:
[----:B------:R-:W-:Y:S05]  /*106c0*/  BSYNC B1 ;  /* 0x0000000000017941 */ /* 0x000fea0003800000 */
.L_x_3517:
        /* <DEDUP_REMOVED lines=47> */
.L_x_3522:
[----:B------:R-:W-:Y:S05]  /*109c0*/  BSYNC B0 ;  /* 0x0000000000007941 */ /* 0x000fea0003800000 */
.L_x_3521:
[----:B-----5:R1:W-:Y:S02]  /*109d0*/  STS.128 [R247+0x7000], R44 ;  /* 0x0070002cf7007388 */ /* 0x0203e40000000c00 */
.L_x_3508:
[----:B------:R-:W-:Y:S05]  /*109e0*/  BSYNC B2 ;  /* 0x0000000000027941 */ /* 0x000fea0003800000 */
.L_x_3507:
        /* <DEDUP_REMOVED lines=63> */
.L_x_3527:
[----:B------:R-:W-:Y:S05]  /*10de0*/  BSYNC B0 ;  /* 0x0000000000007941 */ /* 0x000fea0003800000 */
.L_x_3526:
[----:B-----5:R1:W-:Y:S02]  /*10df0*/  STS.128 [R247+0x1800], R20 ;  /* 0x00180014f7007388 */ /* 0x0203e40000000c00 */
.L_x_3525:
[----:B------:R-:W-:Y:S05]  /*10e00*/  BSYNC B1 ;  /* 0x0000000000017941 */ /* 0x000fea0003800000 */
.L_x_3524:
        /* <DEDUP_REMOVED lines=50> */
.L_x_3531:
[----:B------:R-:W-:Y:S05]  /*11130*/  BSYNC B0 ;  /* 0x0000000000007941 */ /* 0x000fea0003800000 */
.L_x_3530:
[----:B-----5:R1:W-:Y:S02]  /*11140*/  STS.128 [R247+0x3800], R16 ;  /* 0x00380010f7007388 */ /* 0x0203e40000000c00 */
.L_x_3529:
[----:B------:R-:W-:Y:S05]  /*11150*/  BSYNC B1 ;  /* 0x0000000000017941 */ /* 0x000fea0003800000 */
.L_x_3528:
        /* <DEDUP_REMOVED lines=50> */
.L_x_3535:
[----:B------:R-:W-:Y:S05]  /*11480*/  BSYNC B0 ;  /* 0x0000000000007941 */ /* 0x000fea0003800000 */
.L_x_3534:
[----:B-----5:R1:W-:Y:S02]  /*11490*/  STS.128 [R247+0x5800], R16 ;  /* 0x00580010f7007388 */ /* 0x0203e40000000c00 */
.L_x_3533:
[----:B------:R-:W-:Y:S05]  /*114a0*/  BSYNC B1 ;  /* 0x0000000000017941 */ /* 0x000fea0003800000 */
.L_x_3532:
        /* <DEDUP_REMOVED lines=49> */
.L_x_3537:
[----:B------:R-:W-:Y:S05]  /*117c0*/  BSYNC B0 ;  /* 0x0000000000007941 */ /* 0x000fea0003800000 */
.L_x_3536:
[----:B-----5:R1:W-:Y:S01]  /*117d0*/  STS.128 [R247+0x7800], R16 ;  /* 0x00780010f7007388 */ /* 0x0203e20000000c00 */
[----:B------:R-:W-:Y:S05]  /*117e0*/  BRA `(.L_x_3523) ;  /* 0x00000068009c7947 */ /* 0x000fea0003800000 */
.L_x_3474:
        /* <DEDUP_REMOVED lines=93> */
.L_x_3543:
[----:B------:R-:W-:Y:S05]  /*11dc0*/  BSYNC B0 ;  /* 0x0000000000007941 */ /* 0x000fea0003800000 */
.L_x_3542:
[----:B-----5:R3:W-:Y:S02]  /*11dd0*/  STS.128 [R247], R32 ;  /* 0x00000020f7007388 */ /* 0x0207e40000000c00 */
.L_x_3541:
[----:B------:R-:W-:Y:S05]  /*11de0*/  BSYNC B1 ;  /* 0x0000000000017941 */ /* 0x000fea0003800000 */
.L_x_3540:
        /* <DEDUP_REMOVED lines=91> */
.L_x_3547:
[----:B------:R-:W-:Y:S05]  /*123a0*/  BSYNC B0 ;  /* 0x0000000000007941 */ /* 0x000fea0003800000 */
.L_x_3546:
[----:B-----5:R1:W-:Y:S02]  /*123b0*/  STS.128 [R247+0x2000], R32 ;  /* 0x00200020f7007388 */ /* 0x0203e40000000c00 */
.L_x_3545:
[----:B------:R-:W-:Y:S05]  /*123c0*/  BSYNC B1 ;  /* 0x0000000000017941 */ /* 0x000fea0003800000 */
.L_x_3544:
        /* <DEDUP_REMOVED lines=91> */
.L_x_3551:
[----:B------:R-:W-:Y:S05]  /*12980*/  BSYNC B0 ;  /* 0x0000000000007941 */ /* 0x000fea0003800000 */
.L_x_3550:
[----:B-----5:R3:W-:Y:S02]  /*12990*/  STS.128 [R247+0x4000], R32 ;  /* 0x00400020f7007388 */ /* 0x0207e40000000c00 */
.L_x_3549:
[----:B------:R-:W-:Y:S05]  /*129a0*/  BSYNC B1 ;  /* 0x0000000000017941 */ /* 0x000fea0003800000 */
.L_x_3548:
        /* <DEDUP_REMOVED lines=90> */
.L_x_3553:
[----:B------:R-:W-:Y:S05]  /*12f50*/  BSYNC B0 ;  /* 0x0000000000007941 */ /* 0x000fea0003800000 */
.L_x_3552:
[----:B-----5:R3:W-:Y:S02]  /*12f60*/  STS.128 [R247+0x6000], R32 ;  /* 0x00600020f7007388 */ /* 0x0207e40000000c00 */
.L_x_3539:
[----:B------:R-:W-:Y:S05]  /*12f70*/  BSYNC B2 ;  /* 0x0000000000027941 */ /* 0x000fea0003800000 */
.L_x_3538:
        /* <DEDUP_REMOVED lines=98> */
.L_x_3559:
[----:B------:R-:W-:Y:S05]  /*135a0*/  BSYNC B0 ;  /* 0x0000000000007941 */ /* 0x000fea0003800000 */
.L_x_3558:
[----:B-----5:R3:W-:Y:S02]  /*135b0*/  STS.128 [R247+0x800], R32 ;  /* 0x00080020f7007388 */ /* 0x0207e40000000c00 */
.L_x_3557:
[----:B------:R-:W-:Y:S05]  /*135c0*/  BSYNC B1 ;  /* 0x0000000000017941 */ /* 0x000fea0003800000 */
.L_x_3556:
        /* <DEDUP_REMOVED lines=94> */
.L_x_3563:
[----:B------:R-:W-:Y:S05]  /*13bb0*/  BSYNC B0 ;  /* 0x0000000000007941 */ /* 0x000fea0003800000 */
.L_x_3562:
[----:B-----5:R3:W-:Y:S02]  /*13bc0*/  STS.128 [R247+0x2800], R32 ;  /* 0x00280020f7007388 */ /* 0x0207e40000000c00 */
.L_x_3561:
[----:B------:R-:W-:Y:S05]  /*13bd0*/  BSYNC B1 ;  /* 0x0000000000017941 */ /* 0x000fea0003800000 */
.L_x_3560:
        /* <DEDUP_REMOVED lines=94> */
.L_x_3567:
[----:B------:R-:W-:Y:S05]  /*141c0*/  BSYNC B0 ;  /* 0x0000000000007941 */ /* 0x000fea0003800000 */
.L_x_3566:
[----:B-----5:R3:W-:Y:S02]  /*141d0*/  STS.128 [R247+0x4800], R32 ;  /* 0x00480020f7007388 */ /* 0x0207e40000000c00 */
.L_x_3565:
[----:B------:R-:W-:Y:S05]  /*141e0*/  BSYNC B1 ;  /* 0x0000000000017941 */ /* 0x000fea0003800000 */
.L_x_3564:
        /* <DEDUP_REMOVED lines=93> */
.L_x_3569:
[----:B------:R-:W-:Y:S05]  /*147c0*/  BSYNC B0 ;  /* 0x0000000000007941 */ /* 0x000fea0003800000 */
.L_x_3568:
[----:B-----5:R1:W-:Y:S02]  /*147d0*/  STS.128 [R247+0x6800], R20 ;  /* 0x00680014f7007388 */ /* 0x0203e40000000c00 */
.L_x_3555:
[----:B------:R-:W-:Y:S05]  /*147e0*/  BSYNC B2 ;  /* 0x0000000000027941 */ /* 0x000fea0003800000 */
.L_x_3554:
        /* <DEDUP_REMOVED lines=99> */
.L_x_3575:
[----:B------:R-:W-:Y:S05]  /*14e20*/  BSYNC B0 ;  /* 0x0000000000007941 */ /* 0x000fea0003800000 */
.L_x_3574:
[----:B-----5:R3:W-:Y:S02]  /*14e30*/  STS.128 [R247+0x1000], R32 ;  /* 0x00100020f7007388 */ /* 0x0207e40000000c00 */
.L_x_3573:
[----:B------:R-:W-:Y:S05]  /*14e40*/  BSYNC B1 ;  /* 0x0000000000017941 */ /* 0x000fea0003800000 */
.L_x_3572:
        /* <DEDUP_REMOVED lines=94> */
.L_x_3579:
[----:B------:R-:W-:Y:S05]  /*15430*/  BSYNC B0 ;  /* 0x0000000000007941 */ /* 0x000fea0003800000 */
.L_x_3578:
[----:B-----5:R3:W-:Y:S02]  /*15440*/  STS.128 [R247+0x3000], R32 ;  /* 0x00300020f7007388 */ /* 0x0207e40000000c00 */
.L_x_3577:
[----:B------:R-:W-:Y:S05]  /*15450*/  BSYNC B1 ;  /* 0x0000000000017941 */ /* 0x000fea0003800000 */
.L_x_3576:
        /* <DEDUP_REMOVED lines=94> */
.L_x_3583:
[----:B------:R-:W-:Y:S05]  /*15a40*/  BSYNC B0 ;  /* 0x0000000000007941 */ /* 0x000fea0003800000 */
.L_x_3582:
[----:B-----5:R3:W-:Y:S02]  /*15a50*/  STS.128 [R247+0x5000], R32 ;  /* 0x00500020f7007388 */ /* 0x0207e40000000c00 */
.L_x_3581:
[----:B------:R-:W-:Y:S05]  /*15a60*/  BSYNC B1 ;  /* 0x0000000000017941 */ /* 0x000fea0003800000 */
.L_x_3580:
        /* <DEDUP_REMOVED lines=93> */
.L_x_3585:
[----:B------:R-:W-:Y:S05]  /*16040*/  BSYNC B0 ;  /* 0x0000000000007941 */ /* 0x000fea0003800000 */
.L_x_3584:
[----:B-----5:R1:W-:Y:S02]  /*16050*/  STS.128 [R247+0x7000], R24 ;  /* 0x00700018f7007388 */ /* 0x0203e40000000c00 */
.L_x_3571:
[----:B------:R-:W-:Y:S05]  /*16060*/  BSYNC B2 ;  /* 0x0000000000027941 */ /* 0x000fea0003800000 */
.L_x_3570:
        /* <DEDUP_REMOVED lines=97> */
.L_x_3589:
[----:B------:R-:W-:Y:S05]  /*16680*/  BSYNC B0 ;  /* 0x0000000000007941 */ /* 0x000fea0003800000 */
.L_x_3588:
[----:B-----5:R1:W-:Y:S02]  /*16690*/  STS.128 [R247+0x1800], R20 ;  /* 0x00180014f7007388 */ /* 0x0203e40000000c00 */
.L_x_3587:
[----:B------:R-:W-:Y:S05]  /*166a0*/  BSYNC B1 ;  /* 0x0000000000017941 */ /* 0x000fea0003800000 */
.L_x_3586:
        /* <DEDUP_REMOVED lines=95> */
.L_x_3593:
[----:B------:R-:W-:Y:S05]  /*16ca0*/  BSYNC B0 ;  /* 0x0000000000007941 */ /* 0x000fea0003800000 */
.L_x_3592:
[----:B-----5:R1:W-:Y:S02]  /*16cb0*/  STS.128 [R247+0x3800], R20 ;  /* 0x00380014f7007388 */ /* 0x0203e40000000c00 */
.L_x_3591:
[----:B------:R-:W-:Y:S05]  /*16cc0*/  BSYNC B1 ;  /* 0x0000000000017941 */ /* 0x000fea0003800000 */
.L_x_3590:
        /* <DEDUP_REMOVED lines=94> */
.L_x_3597:
[----:B------:R-:W-:Y:S05]  /*172b0*/  BSYNC B0 ;  /* 0x0000000000007941 */ /* 0x000fea0003800000 */
.L_x_3596:
[----:B-----5:R1:W-:Y:S02]  /*172c0*/  STS.128 [R247+0x5800], R20 ;  /* 0x00580014f7007388 */ /* 0x0203e40000000c00 */
.L_x_3595:
[----:B------:R-:W-:Y:S05]  /*172d0*/  BSYNC B1 ;  /* 0x0000000000017941 */ /* 0x000fea0003800000 */
.L_x_3594:
        /* <DEDUP_REMOVED lines=96> */
.L_x_3599:
[----:B------:R-:W-:Y:S05]  /*178e0*/  BSYNC B0 ;  /* 0x0000000000007941 */ /* 0x000fea0003800000 */
.L_x_3598:
[----:B-----5:R1:W-:Y:S01]  /*178f0*/  STS.128 [R247+0x7800], R20 ;  /* 0x00780014f7007388 */ /* 0x0203e20000000c00 */
[----:B------:R-:W-:Y:S05]  /*17900*/  BRA `(.L_x_3523) ;  /* 0x0000000800547947 */ /* 0x000fea0003800000 */
.L_x_3473:
        /* <DEDUP_REMOVED lines=42> */
.L_x_3601:
[----:B------:R-:W-:Y:S05]  /*17bb0*/  BSYNC B0 ;  /* 0x0000000000007941 */ /* 0x000fea0003800000 */
.L_x_3600:
        /* <DEDUP_REMOVED lines=35> */
.L_x_3603:
[----:B------:R-:W-:Y:S05]  /*17df0*/  BSYNC B0 ;  /* 0x0000000000007941 */ /* 0x000fea0003800000 */
.L_x_3602:
        /* <DEDUP_REMOVED lines=34> */
.L_x_3605:
[----:B------:R-:W-:Y:S05]  /*18020*/  BSYNC B0 ;  /* 0x0000000000007941 */ /* 0x000fea0003800000 */
.L_x_3604:
        /* <DEDUP_REMOVED lines=35> */
.L_x_3523:
[----:B------:R-:W-:Y:S05]  /*18260*/  BSYNC B3 ;  /* 0x0000000000037941 */ /* 0x000fea0003800000 */
.L_x_3472:
        /* <DEDUP_REMOVED lines=41> */
.L_x_3607:
[----:B------:R-:W-:Y:S05]  /*18500*/  BSYNC B0 ;  /* 0x0000000000007941 */ /* 0x000fea0003800000 */
.L_x_3606:
        /* <DEDUP_REMOVED lines=37> */
.L_x_3609:
[----:B------:R-:W-:Y:S05]  /*18760*/  BSYNC B0 ;  /* 0x0000000000007941 */ /* 0x000fea0003800000 */
.L_x_3608:
        /* <DEDUP_REMOVED lines=39> */
.L_x_3611:
[----:B------:R-:W-:Y:S05]  /*189e0*/  BSYNC B0 ;  /* 0x0000000000007941 */ /* 0x000fea0003800000 */
.L_x_3610:
        /* <DEDUP_REMOVED lines=42> */
.L_x_3613:
[----:B------:R-:W-:Y:S05]  /*18c90*/  BSYNC B0 ;  /* 0x0000000000007941 */ /* 0x000fea0003800000 */
.L_x_3612:
        /* <DEDUP_REMOVED lines=15> */
[----:B------:R-:W-:Y:S02]  /*18d90*/  IMAD R233, R58, 0x200, R3 ;  /* 0x000002003ae97824 */ /* 0x000fe400078e0203 */
[----:B------:R1:W5:Y:S01]  /*18da0*/  LD.E R3, desc[UR6][R10.64+0x188] ;  /* 0x000188060a037980 */ /* 0x000362000c101900 */
[----:B------:R-:W-:Y:S01]  /*18db0*/  BSSY B0, `(.L_x_3614) ;  /* 0x0000031000007945 */ /* 0x000fe20003800000 */
[----:B------:R-:W-:Y:S02]  /*18dc0*/  LEA R234, R234, UR4, 0x1 ;  /* 0x00000004eaea7c11 */ /* 0x000fe4000f8e08ff */
[----:B------:R-:W-:Y:S01]  /*18dd0*/  LEA R233, R233, UR4, 0x1 ;  /* 0x00000004e9e97c11 */ /* 0x000fe2000f8e08ff */
[----:B------:R-:W-:Y:S02]  /*18de0*/  IMAD R2, R17, R243, RZ ;  /* 0x000000f311027224 */ /* 0x000fe400078e02ff */
[----:B------:R-:W-:-:S04]  /*18df0*/  IMAD.WIDE.U32 R12, R243, R16, R158 ;  /* 0x00000010f30c7225 */ /* 0x000fc800078e009e */
[----:B------:R-:W-:Y:S01]  /*18e00*/  IMAD R2, R16, R59, R2 ;  /* 0x0000003b10027224 */ /* 0x000fe200078e0202 */
[----:B--2---:R-:W-:-:S03]  /*18e10*/  LEA R6, P0, R12, R6, 0x2 ;  /* 0x000000060c067211 */ /* 0x004fc600078010ff */
[----:B------:R-:W-:-:S05]  /*18e20*/  IMAD.IADD R2, R13, 0x1, R2 ;  /* 0x000000010d027824 */ /* 0x000fca00078e0202 */
[----:B------:R-:W-:Y:S02]  /*18e30*/  LEA.HI.X R7, R12, R7, R2, 0x2, P0 ;  /* 0x000000070c077211 */ /* 0x000fe400000f1402 */
        /* <DEDUP_REMOVED lines=40> */
.L_x_3615:
[----:B------:R-:W-:Y:S05]  /*190c0*/  BSYNC B0 ;  /* 0x0000000000007941 */ /* 0x000fea0003800000 */
.L_x_3614:
        /* <DEDUP_REMOVED lines=39> */
.L_x_3617:
[----:B------:R-:W-:Y:S05]  /*19340*/  BSYNC B0 ;  /* 0x0000000000007941 */ /* 0x000fea0003800000 */
.L_x_3616:
        /* <DEDUP_REMOVED lines=41> */
.L_x_3619:
[----:B------:R-:W-:Y:S05]  /*195e0*/  BSYNC B0 ;  /* 0x0000000000007941 */ /* 0x000fea0003800000 */
.L_x_3618:
        /* <DEDUP_REMOVED lines=53> */
.L_x_3621:
[----:B------:R-:W-:Y:S05]  /*19940*/  BSYNC B0 ;  /* 0x0000000000007941 */ /* 0x000fea0003800000 */
.L_x_3620:
[----:B------:R-:W-:Y:S01]  /*19950*/  LDSM.16.M88.4 R28, [R234] ;  /* 0x00000000ea1c783b */ /* 0x000fe20000000200 */
[----:B------:R-:W-:Y:S01]  /*19960*/  R2P PR, R57, 0x6 ;  /* 0x0000000639007804 */ /* 0x000fe20000000000 */
[C---:B------:R-:W-:Y:S02]  /*19970*/  VIADD R0, R233.reuse, 0x8000 ;  /* 0x00008000e9007836 */ /* 0x040fe40000000000 */
[----:B-1----:R-:W1:Y:S01]  /*19980*/  LDSM.16.M88.4 R16, [R233+0x8000] ;  /* 0x00800000e910783b */ /* 0x002e620000000200 */
[----:B------:R-:W-:Y:S02]  /*19990*/  VIADD R231, R233, 0x8020 ;  /* 0x00008020e9e77836 */ /* 0x000fe40000000000 */
[--C-:B------:R-:W-:Y:S01]  /*199a0*/  IMAD R232, R40, 0x2, R234.reuse ;  /* 0x0000000228e87824 */ /* 0x100fe200078e02ea */
[----:B------:R-:W3:Y:S01]  /*199b0*/  LDSM.16.M88.4 R64, [R233+0x8800] ;  /* 0x00880000e940783b */ /* 0x000ee20000000200 */
[C---:B------:R-:W-:Y:S02]  /*199c0*/  IMAD R230, R39.reuse, 0x2, R234 ;  /* 0x0000000227e67824 */ /* 0x040fe400078e02ea */
[----:B------:R-:W-:Y:S01]  /*199d0*/  IMAD R229, R39, 0x2, R232 ;  /* 0x0000000227e57824 */ /* 0x000fe200078e02e8 */
[----:B--2-4-:R-:W-:Y:S02]  /*199e0*/  LDSM.16.M88.4 R12, [R232] ;  /* 0x00000000e80c783b */ /* 0x014fe40000000200 */
[----:B------:R-:W-:Y:S01]  /*199f0*/  @P1 VIADD R231, R0, 0xffffffe0 ;  /* 0xffffffe000e71836 */ /* 0x000fe20000000000 */
[----:B------:R-:W-:Y:S01]  /*19a00*/  MOV R0, 0x40 ;  /* 0x0000004000007802 */ /* 0x000fe20000000f00 */
[----:B------:R-:W2:Y:S03]  /*19a10*/  LDSM.16.M88.4 R88, [R233+0x9000] ;  /* 0x00900000e958783b */ /* 0x000ea60000000200 */
[----:B------:R-:W-:Y:S01]  /*19a20*/  SEL R0, R0, 0xffffffc0, !P2 ;  /* 0xffffffc000007807 */ /* 0x000fe20005000000 */
[----:B------:R-:W4:Y:S04]  /*19a30*/  LDSM.16.M88.4 R24, [R231] ;  /* 0x00000000e718783b */ /* 0x000f280000000200 */
[----:B------:R-:W4:Y:S01]  /*19a40*/  LDSM.16.M88.4 R32, [R233+0x9800] ;  /* 0x00980000e920783b */ /* 0x000f220000000200 */
[----:B------:R-:W-:-:S02]  /*19a50*/  IMAD.IADD R227, R233, 0x1, R0 ;  /* 0x00000001e9e37824 */ /* 0x000fc400078e0200 */
[----:B------:R-:W-:Y:S01]  /*19a60*/  IMAD.IADD R220, R0, 0x1, R231 ;  /* 0x0000000100dc7824 */ /* 0x000fe200078e02e7 */
        /* <DEDUP_REMOVED lines=9> */
[C---:B---3--:R-:W-:Y:S01]  /*19b00*/  HMMA.16816.F32.BF16 R44, R28.reuse, R64, RZ ;  /* 0x000000401c2c723c */ /* 0x048fe200000418ff */
[----:B------:R-:W-:Y:S04]  /*19b10*/  LDSM.16.M88.4 R60, [R227+0x9000] ;  /* 0x00900000e33c783b */ /* 0x000fe80000000200 */
[----:B------:R-:W-:Y:S01]  /*19b20*/  LDSM.16.M88.4 R100, [R220+0x1800] ;  /* 0x00180000dc64783b */ /* 0x000fe20000000200 */
[----:B--2---:R-:W-:Y:S03]  /*19b30*/  HMMA.16816.F32.BF16 R92, R28, R88, RZ ;  /* 0x000000581c5c723c */ /* 0x004fe600000418ff */
[----:B------:R-:W2:Y:S03]  /*19b40*/  LD.E R36, desc[UR6][R10.64+0x18c] ;  /* 0x00018c060a247980 */ /* 0x000ea6000c101900 */
[C---:B----4-:R-:W-:Y:S01]  /*19b50*/  HMMA.16816.F32.BF16 R20, R12.reuse, R24, R20 ;  /* 0x000000180c14723c */ /* 0x050fe20000041814 */
[----:B------:R-:W-:Y:S04]  /*19b60*/  LDSM.16.M88.4 R104, [R229+0x4000] ;  /* 0x00400000e568783b */ /* 0x000fe80000000200 */
[----:B------:R-:W-:Y:S01]  /*19b70*/  LDSM.16.M88.4 R108, [R233+0xe800] ;  /* 0x00e80000e96c783b */ /* 0x000fe20000000200 */
[----:B------:R-:W-:Y:S03]  /*19b80*/  HMMA.16816.F32.BF16 R16, R12, R26, R16 ;  /* 0x0000001a0c10723c */ /* 0x000fe60000041810 */
[----:B------:R-:W3:Y:S03]  /*19b90*/  LDSM.16.M88.4 R24, [R220] ;  /* 0x00000000dc18783b */ /* 0x000ee60000000200 */
[C---:B------:R-:W-:Y:S01]  /*19ba0*/  HMMA.16816.F32.BF16 R64, R28.reuse, R66, RZ ;  /* 0x000000421c40723c */ /* 0x040fe200000418ff */
[----:B------:R-:W-:Y:S01]  /*19bb0*/  IMAD.SHL.U32 R52, R52, 0x2, RZ ;  /* 0x0000000234347824 */ /* 0x000fe200078e00ff */
[----:B------:R-:W0:Y:S04]  /*19bc0*/  LDGDEPBAR ;  /* 0x00000000000079af */ /* 0x000e280000000000 */
[C---:B------:R-:W-:Y:S06]  /*19bd0*/  HMMA.16816.F32.BF16 R88, R28.reuse, R90, RZ ;  /* 0x0000005a1c58723c */ /* 0x040fec00000418ff */
[C---:B------:R-:W-:Y:S06]  /*19be0*/  HMMA.16816.F32.BF16 R84, R28.reuse, R32, RZ ;  /* 0x000000201c54723c */ /* 0x040fec00000418ff */
[----:B------:R-:W-:Y:S01]  /*19bf0*/  HMMA.16816.F32.BF16 R28, R28, R34, RZ ;  /* 0x000000221c1c723c */ /* 0x000fe200000418ff */
[----:B------:R-:W4:Y:S05]  /*19c00*/  LDSM.16.M88.4 R32, [R227+0x9800] ;  /* 0x00980000e320783b */ /* 0x000f2a0000000200 */
[C---:B------:R-:W-:Y:S06]  /*19c10*/  HMMA.16816.F32.BF16 R20, R80.reuse, R4, R20 ;  /* 0x000000045014723c */ /* 0x040fec0000041814 */
[----:B------:R-:W-:Y:S01]  /*19c20*/  HMMA.16816.F32.BF16 R16, R80, R6, R16 ;  /* 0x000000065010723c */ /* 0x000fe20000041810 */
[----:B------:R-:W-:Y:S05]  /*19c30*/  LDSM.16.M88.4 R4, [R233+0xa000] ;  /* 0x00a00000e904783b */ /* 0x000fea0000000200 */
[C---:B------:R-:W-:Y:S06]  /*19c40*/  HMMA.16816.F32.BF16 R44, R12.reuse, R96, R44 ;  /* 0x000000600c2c723c */ /* 0x040fec000004182c */
[C---:B------:R-:W-:Y:S01]  /*19c50*/  HMMA.16816.F32.BF16 R64, R12.reuse, R98, R64 ;  /* 0x000000620c40723c */ /* 0x040fe20000041840 */
[----:B------:R-:W-:Y:S05]  /*19c60*/  LDSM.16.M88.4 R96, [R233+0xb800] ;  /* 0x00b80000e960783b */ /* 0x000fea0000000200 */
[C---:B------:R-:W-:Y:S06]  /*19c70*/  HMMA.16816.F32.BF16 R92, R12.reuse, R76, R92 ;  /* 0x0000004c0c5c723c */ /* 0x040fec000004185c */
[C---:B------:R-:W-:Y:S01]  /*19c80*/  HMMA.16816.F32.BF16 R88, R12.reuse, R78, R88 ;  /* 0x0000004e0c58723c */ /* 0x040fe20000041858 */
[----:B------:R-:W4:Y:S05]  /*19c90*/  LDSM.16.M88.4 R76, [R234+0x2000] ;  /* 0x00200000ea4c783b */ /* 0x000f2a0000000200 */
[C---:B-1----:R-:W-:Y:S06]  /*19ca0*/  HMMA.16816.F32.BF16 R84, R12.reuse, R48, R84 ;  /* 0x000000300c54723c */ /* 0x042fec0000041854 */
[----:B------:R-:W-:Y:S01]  /*19cb0*/  HMMA.16816.F32.BF16 R28, R12, R50, R28 ;  /* 0x000000320c1c723c */ /* 0x000fe2000004181c */
[----:B------:R-:W1:Y:S04]  /*19cc0*/  LDSM.16.M88.4 R48, [R220+0x800] ;  /* 0x00080000dc30783b */ /* 0x000e680000000200 */
[----:B------:R-:W1:Y:S01]  /*19cd0*/  LDSM.16.M88.4 R12, [R220+0x1000] ;  /* 0x00100000dc0c783b */ /* 0x000e620000000200 */
[C---:B---3--:R-:W-:Y:S06]  /*19ce0*/  HMMA.16816.F32.BF16 R20, R72.reuse, R24, R20 ;  /* 0x000000184814723c */ /* 0x048fec0000041814 */
[----:B------:R-:W-:Y:S01]  /*19cf0*/  HMMA.16816.F32.BF16 R16, R72, R26, R16 ;  /* 0x0000001a4810723c */ /* 0x000fe20000041810 */
[----:B------:R-:W-:Y:S05]  /*19d00*/  LDSM.16.M88.4 R24, [R231+0x2000] ;  /* 0x00200000e718783b */ /* 0x000fea0000000200 */
[C---:B------:R-:W-:Y:S06]  /*19d10*/  HMMA.16816.F32.BF16 R44, R80.reuse, R68, R44 ;  /* 0x00000044502c723c */ /* 0x040fec000004182c */
[C---:B------:R-:W-:Y:S01]  /*19d20*/  HMMA.16816.F32.BF16 R64, R80.reuse, R70, R64 ;  /* 0x000000465040723c */ /* 0x040fe20000041840 */
[----:B------:R-:W-:Y:S05]  /*19d30*/  LDSM.16.M88.4 R68, [R230+0x2000] ;  /* 0x00200000e644783b */ /* 0x000fea0000000200 */
[C---:B------:R-:W-:Y:S06]  /*19d40*/  HMMA.16816.F32.BF16 R92, R80.reuse, R60, R92 ;  /* 0x0000003c505c723c */ /* 0x040fec000004185c */
[C---:B------:R-:W-:Y:S01]  /*19d50*/  HMMA.16816.F32.BF16 R88, R80.reuse, R62, R88 ;  /* 0x0000003e5058723c */ /* 0x040fe20000041858 */
[----:B------:R-:W3:Y:S05]  /*19d60*/  LDSM.16.M88.4 R60, [R232+0x2000] ;  /* 0x00200000e83c783b */ /* 0x000eea0000000200 */
[C---:B----4-:R-:W-:Y:S06]  /*19d70*/  HMMA.16816.F32.BF16 R84, R80.reuse, R32, R84 ;  /* 0x000000205054723c */ /* 0x050fec0000041854 */
[----:B------:R-:W-:Y:S01]  /*19d80*/  HMMA.16816.F32.BF16 R80, R80, R34, R28 ;  /* 0x000000225050723c */ /* 0x000fe2000004181c */
[----:B------:R-:W4:Y:S04]  /*19d90*/  LDSM.16.M88.4 R32, [R233+0xa800] ;  /* 0x00a80000e920783b */ /* 0x000f280000000200 */
[----:B------:R-:W4:Y:S01]  /*19da0*/  LDSM.16.M88.4 R28, [R233+0xb000] ;  /* 0x00b00000e91c783b */ /* 0x000f220000000200 */
[C---:B------:R-:W-:Y:S06]  /*19db0*/  HMMA.16816.F32.BF16 R20, R76.reuse, R4, R20 ;  /* 0x000000044c14723c */ /* 0x040fec0000041814 */
[----:B------:R-:W-:Y:S01]  /*19dc0*/  HMMA.16816.F32.BF16 R16, R76, R6, R16 ;  /* 0x000000064c10723c */ /* 0x000fe20000041810 */
[----:B------:R-:W4:Y:S05]  /*19dd0*/  LDSM.16.M88.4 R4, [R227+0xa000] ;  /* 0x00a00000e304783b */ /* 0x000f2a0000000200 */
[C---:B-1----:R-:W-:Y:S06]  /*19de0*/  HMMA.16816.F32.BF16 R44, R72.reuse, R48, R44 ;  /* 0x00000030482c723c */ /* 0x042fec000004182c */
[C---:B------:R-:W-:Y:S01]  /*19df0*/  HMMA.16816.F32.BF16 R64, R72.reuse, R50, R64 ;  /* 0x000000324840723c */ /* 0x040fe20000041840 */
[----:B------:R-:W1:Y:S05]  /*19e00*/  LDSM.16.M88.4 R48, [R231+0x2800] ;  /* 0x00280000e730783b */ /* 0x000e6a0000000200 */
[C---:B------:R-:W-:Y:S06]  /*19e10*/  HMMA.16816.F32.BF16 R92, R72.reuse, R12, R92 ;  /* 0x0000000c485c723c */ /* 0x040fec000004185c */
[----:B------:R-:W-:Y:S01]  /*19e20*/  HMMA.16816.F32.BF16 R88, R72, R14, R88 ;  /* 0x0000000e4858723c */ /* 0x000fe20000041858 */
[----:B------:R-:W1:Y:S05]  /*19e30*/  LDSM.16.M88.4 R12, [R231+0x3000] ;  /* 0x00300000e70c783b */ /* 0x000e6a0000000200 */
[C---:B---3--:R-:W-:Y:S06]  /*19e40*/  HMMA.16816.F32.BF16 R20, R60.reuse, R24, R20 ;  /* 0x000000183c14723c */ /* 0x048fec0000041814 */
[----:B------:R-:W-:Y:S01]  /*19e50*/  HMMA.16816.F32.BF16 R16, R60, R26, R16 ;  /* 0x0000001a3c10723c */ /* 0x000fe20000041810 */
        /* <DEDUP_REMOVED lines=8> */
[C---:B------:R-:W-:Y:S06]  /*19ee0*/  HMMA.16816.F32.BF16 R92, R76.reuse, R28, R92 ;  /* 0x0000001c4c5c723c */ /* 0x040fec000004185c */
[----:B------:R-:W-:Y:S01]  /*19ef0*/  HMMA.16816.F32.BF16 R88, R76, R30, R88 ;  /* 0x0000001e4c58723c */ /* 0x000fe20000041858 */
[----:B------:R-:W4:Y:S05]  /*19f00*/  LDSM.16.M88.4 R28, [R227+0xb000] ;  /* 0x00b00000e31c783b */ /* 0x000f2a0000000200 */
[C---:B------:R-:W-:Y:S06]  /*19f10*/  HMMA.16816.F32.BF16 R20, R68.reuse, R4, R20 ;  /* 0x000000044414723c */ /* 0x040fec0000041814 */
[----:B------:R-:W-:Y:S01]  /*19f20*/  HMMA.16816.F32.BF16 R16, R68, R6, R16 ;  /* 0x000000064410723c */ /* 0x000fe20000041810 */
[----:B------:R-:W-:Y:S05]  /*19f30*/  LDSM.16.M88.4 R4, [R233+0xc000] ;  /* 0x00c00000e904783b */ /* 0x000fea0000000200 */
        /* <DEDUP_REMOVED lines=45> */
[----:B------:R-:W3:Y:S05]  /*1a210*/  LDSM.16.M88.4 R32, [R220+0x4000] ;  /* 0x00400000dc20783b */ /* 0x000eea0000000200 */
[C---:B------:R-:W-:Y:S06]  /*1a220*/  HMMA.16816.F32.BF16 R92, R76.reuse, R28, R92 ;  /* 0x0000001c4c5c723c */ /* 0x040fec000004185c */
[----:B------:R-:W-:Y:S01]  /*1a230*/  HMMA.16816.F32.BF16 R88, R76, R30, R88 ;  /* 0x0000001e4c58723c */ /* 0x000fe20000041858 */
[----:B------:R-:W-:Y:S05]  /*1a240*/  LDSM.16.M88.4 R28, [R227+0xd000] ;  /* 0x00d00000e31c783b */ /* 0x000fea0000000200 */
[C---:B--2---:R-:W-:Y:S06]  /*1a250*/  HMMA.16816.F32.BF16 R20, R4.reuse, R68, R20 ;  /* 0x000000440414723c */ /* 0x044fec0000041814 */
[----:B------:R-:W-:Y:S01]  /*1a260*/  HMMA.16816.F32.BF16 R16, R4, R70, R16 ;  /* 0x000000460410723c */ /* 0x000fe20000041810 */
[----:B------:R-:W-:Y:S05]  /*1a270*/  LDSM.16.M88.4 R68, [R233+0xe000] ;  /* 0x00e00000e944783b */ /* 0x000fea0000000200 */
[C---:B------:R-:W-:Y:S06]  /*1a280*/  HMMA.16816.F32.BF16 R84, R76.reuse, R96, R84 ;  /* 0x000000604c54723c */ /* 0x040fec0000041854 */
[----:B------:R-:W-:Y:S01]  /*1a290*/  HMMA.16816.F32.BF16 R80, R76, R98, R80 ;  /* 0x000000624c50723c */ /* 0x000fe20000041850 */
[----:B------:R-:W2:Y:S04]  /*1a2a0*/  LDSM.16.M88.4 R76, [R234+0x6000] ;  /* 0x00600000ea4c783b */ /* 0x000ea80000000200 */
[----:B------:R-:W-:Y:S01]  /*1a2b0*/  LDSM.16.M88.4 R96, [R220+0x5800] ;  /* 0x00580000dc60783b */ /* 0x000fe20000000200 */
[C---:B-1----:R-:W-:Y:S06]  /*1a2c0*/  HMMA.16816.F32.BF16 R44, R60.reuse, R48, R44 ;  /* 0x000000303c2c723c */ /* 0x042fec000004182c */
[C---:B------:R-:W-:Y:S01]  /*1a2d0*/  HMMA.16816.F32.BF16 R64, R60.reuse, R50, R64 ;  /* 0x000000323c40723c */ /* 0x040fe20000041840 */
[----:B------:R-:W-:Y:S05]  /*1a2e0*/  LDSM.16.M88.4 R48, [R227+0xd800] ;  /* 0x00d80000e330783b */ /* 0x000fea0000000200 */
        /* <DEDUP_REMOVED lines=12> */
[----:B------:R-:W3:Y:S05]  /*1a3b0*/  LDSM.16.M88.4 R24, [R231+0x6000] ;  /* 0x00600000e718783b */ /* 0x000eea0000000200 */
[C---:B--2---:R-:W-:Y:S06]  /*1a3c0*/  HMMA.16816.F32.BF16 R20, R76.reuse, R68, R20 ;  /* 0x000000444c14723c */ /* 0x044fec0000041814 */
[----:B------:R-:W-:Y:S01]  /*1a3d0*/  HMMA.16816.F32.BF16 R16, R76, R70, R16 ;  /* 0x000000464c10723c */ /* 0x000fe20000041810 */
        /* <DEDUP_REMOVED lines=9> */
[----:B------:R-:W1:Y:S04]  /*1a470*/  LDSM.16.M88.4 R48, [R231+0x6800] ;  /* 0x00680000e730783b */ /* 0x000e680000000200 */
[----:B------:R-:W4:Y:S01]  /*1a480*/  LDSM.16.M88.4 R4, [R229+0x6000] ;  /* 0x00600000e504783b */ /* 0x000f220000000200 */
[C---:B---3--:R-:W-:Y:S06]  /*1a490*/  HMMA.16816.F32.BF16 R20, R60.reuse, R24, R20 ;  /* 0x000000183c14723c */ /* 0x048fec0000041814 */
[----:B------:R-:W-:Y:S01]  /*1a4a0*/  HMMA.16816.F32.BF16 R16, R60, R26, R16 ;  /* 0x0000001a3c10723c */ /* 0x000fe20000041810 */
[----:B------:R-:W3:Y:S05]  /*1a4b0*/  LDSM.16.M88.4 R24, [R227+0xe800] ;  /* 0x00e80000e318783b */ /* 0x000eea0000000200 */
[C---:B------:R-:W-:Y:S06]  /*1a4c0*/  HMMA.16816.F32.BF16 R44, R76.reuse, R108, R44 ;  /* 0x0000006c4c2c723c */ /* 0x040fec000004182c */
[----:B------:R-:W-:Y:S06]  /*1a4d0*/  HMMA.16816.F32.BF16 R64, R76, R110, R64 ;  /* 0x0000006e4c40723c */ /* 0x000fec0000041840 */
[C---:B------:R-:W-:Y:S06]  /*1a4e0*/  HMMA.16816.F32.BF16 R92, R104.reuse, R100, R92 ;  /* 0x00000064685c723c */ /* 0x040fec000004185c */
[----:B------:R-:W-:Y:S06]  /*1a4f0*/  HMMA.16816.F32.BF16 R88, R104, R102, R88 ;  /* 0x000000666858723c */ /* 0x000fec0000041858 */
[----:B--2---:R-:W-:Y:S06]  /*1a500*/  HMMA.16816.F32.BF16 R20, R32, R28, R20 ;  /* 0x0000001c2014723c */ /* 0x004fec0000041814 */
[C---:B------:R-:W-:Y:S06]  /*1a510*/  HMMA.16816.F32.BF16 R84, R104.reuse, R96, R84 ;  /* 0x000000606854723c */ /* 0x040fec0000041854 */
[----:B------:R-:W-:Y:S01]  /*1a520*/  HMMA.16816.F32.BF16 R80, R104, R98, R80 ;  /* 0x000000626850723c */ /* 0x000fe20000041850 */
[----:B------:R-:W2:Y:S05]  /*1a530*/  LDSM.16.M88.4 R96, [R231+0x7000] ;  /* 0x00700000e760783b */ /* 0x000eaa0000000200 */
[----:B------:R-:W-:Y:S01]  /*1a540*/  HMMA.16816.F32.BF16 R16, R32, R30, R16 ;  /* 0x0000001e2010723c */ /* 0x000fe20000041810 */
[----:B------:R-:W-:Y:S05]  /*1a550*/  LDSM.16.M88.4 R28, [R220+0x6800] ;  /* 0x00680000dc1c783b */ /* 0x000fea0000000200 */
[C---:B-1----:R-:W-:Y:S06]  /*1a560*/  HMMA.16816.F32.BF16 R44, R60.reuse, R48, R44 ;  /* 0x000000303c2c723c */ /* 0x042fec000004182c */
[----:B------:R-:W-:Y:S01]  /*1a570*/  HMMA.16816.F32.BF16 R64, R60, R50, R64 ;  /* 0x000000323c40723c */ /* 0x000fe20000041840 */
[----:B------:R-:W1:Y:S05]  /*1a580*/  LDSM.16.M88.4 R48, [R231+0x7800] ;  /* 0x00780000e730783b */ /* 0x000e6a0000000200 */
[C---:B------:R-:W-:Y:S06]  /*1a590*/  HMMA.16816.F32.BF16 R92, R76.reuse, R72, R92 ;  /* 0x000000484c5c723c */ /* 0x040fec000004185c */
[----:B------:R-:W-:Y:S06]  /*1a5a0*/  HMMA.16816.F32.BF16 R88, R76, R74, R88 ;  /* 0x0000004a4c58723c */ /* 0x000fec0000041858 */
[C---:B----4-:R-:W-:Y:S06]  /*1a5b0*/  HMMA.16816.F32.BF16 R20, R4.reuse, R12, R20 ;  /* 0x0000000c0414723c */ /* 0x050fec0000041814 */
[----:B------:R-:W-:Y:S01]  /*1a5c0*/  HMMA.16816.F32.BF16 R16, R4, R14, R16 ;  /* 0x0000000e0410723c */ /* 0x000fe20000041810 */
[----:B------:R-:W4:Y:S05]  /*1a5d0*/  LDSM.16.M88.4 R12, [R227+0xf000] ;  /* 0x00f00000e30c783b */ /* 0x000f2a0000000200 */
[C---:B------:R-:W-:Y:S06]  /*1a5e0*/  HMMA.16816.F32.BF16 R84, R76.reuse, R68, R84 ;  /* 0x000000444c54723c */ /* 0x040fec0000041854 */
[----:B------:R-:W-:Y:S01]  /*1a5f0*/  HMMA.16816.F32.BF16 R80, R76, R70, R80 ;  /* 0x000000464c50723c */ /* 0x000fe20000041850 */
[----:B------:R-:W-:Y:S05]  /*1a600*/  LDSM.16.M88.4 R68, [R220+0x7000] ;  /* 0x00700000dc44783b */ /* 0x000fea0000000200 */
[C---:B---3--:R-:W-:Y:S06]  /*1a610*/  HMMA.16816.F32.BF16 R44, R32.reuse, R24, R44 ;  /* 0x00000018202c723c */ /* 0x048fec000004182c */
[----:B------:R-:W-:Y:S01]  /*1a620*/  HMMA.16816.F32.BF16 R64, R32, R26, R64 ;  /* 0x0000001a2040723c */ /* 0x000fe20000041840 */
[----:B------:R-:W3:Y:S05]  /*1a630*/  LDSM.16.M88.4 R24, [R227+0xf800] ;  /* 0x00f80000e318783b */ /* 0x000eea0000000200 */
[C---:B--2---:R-:W-:Y:S06]  /*1a640*/  HMMA.16816.F32.BF16 R92, R60.reuse, R96, R92 ;  /* 0x000000603c5c723c */ /* 0x044fec000004185c */
[----:B------:R-:W-:Y:S01]  /*1a650*/  HMMA.16816.F32.BF16 R88, R60, R98, R88 ;  /* 0x000000623c58723c */ /* 0x000fe20000041858 */
[-C--:B------:R-:W-:Y:S01]  /*1a660*/  FMUL.FTZ R16, R16, R36.reuse ;  /* 0x0000002410107220 */ /* 0x080fe20000410000 */
[-C--:B------:R-:W-:Y:S01]  /*1a670*/  FMUL.FTZ R17, R17, R36.reuse ;  /* 0x0000002411117220 */ /* 0x080fe20000410000 */
[-C--:B------:R-:W-:Y:S01]  /*1a680*/  FMUL.FTZ R18, R18, R36.reuse ;  /* 0x0000002412127220 */ /* 0x080fe20000410000 */
[----:B------:R-:W-:-:S02]  /*1a690*/  FMUL.FTZ R19, R19, R36 ;  /* 0x0000002413137220 */ /* 0x000fc40000410000 */
[C---:B-1----:R-:W-:Y:S01]  /*1a6a0*/  HMMA.16816.F32.BF16 R84, R60.reuse, R48, R84 ;  /* 0x000000303c54723c */ /* 0x042fe20000041854 */
[----:B-----5:R1:W2:Y:S05]  /*1a6b0*/  MUFU.RCP R0, R9 ;  /* 0x0000000900007308 */ /* 0x0202aa0000001000 */
[----:B------:R-:W-:Y:S03]  /*1a6c0*/  HMMA.16816.F32.BF16 R80, R60, R50, R80 ;  /* 0x000000323c50723c */ /* 0x000fe60000041850 */
[----:B------:R-:W-:Y:S03]  /*1a6d0*/  MUFU.TANH R37, R19 ;  /* 0x0000001300257308 */ /* 0x000fe60000002400 */
[----:B------:R-:W-:Y:S01]  /*1a6e0*/  HMMA.16816.F32.BF16 R44, R4, R28, R44 ;  /* 0x0000001c042c723c */ /* 0x000fe2000004182c */
[-C--:B-1----:R-:W-:Y:S01]  /*1a6f0*/  FMUL.FTZ R9, R21, R36.reuse ;  /* 0x0000002415097220 */ /* 0x082fe20000410000 */
[----:B------:R-:W-:-:S03]  /*1a700*/  FMUL.FTZ R21, R23, R36 ;  /* 0x0000002417157220 */ /* 0x000fc60000410000 */
[----:B------:R-:W-:Y:S01]  /*1a710*/  MUFU.TANH R28, R17 ;  /* 0x00000011001c7308 */ /* 0x000fe20000002400 */
[C---:B----4-:R-:W-:Y:S07]  /*1a720*/  HMMA.16816.F32.BF16 R92, R32.reuse, R12, R92 ;  /* 0x0000000c205c723c */ /* 0x050fee000004185c */
[----:B------:R-:W-:Y:S08]  /*1a730*/  MUFU.TANH R23, R16 ;  /* 0x0000001000177308 */ /* 0x000ff00000002400 */
[----:B------:R1:W-:Y:S01]  /*1a740*/  MUFU.TANH R29, R18 ;  /* 0x00000012001d7308 */ /* 0x0003e20000002400 */
[C---:B------:R-:W-:Y:S01]  /*1a750*/  HMMA.16816.F32.BF16 R88, R32.reuse, R14, R88 ;  /* 0x0000000e2058723c */ /* 0x040fe20000041858 */
[----:B-1----:R-:W1:Y:S06]  /*1a760*/  LDSM.16.M88.4 R16, [R220+0x7800] ;  /* 0x00780000dc10783b */ /* 0x002e6c0000000200 */
[----:B------:R-:W-:Y:S01]  /*1a770*/  SHF.R.S32.HI R15, RZ, 0x1f, R54 ;  /* 0x0000001fff0f7819 */ /* 0x000fe20000011436 */
[C---:B---3--:R-:W-:Y:S06]  /*1a780*/  HMMA.16816.F32.BF16 R84, R32.reuse, R24, R84 ;  /* 0x000000182054723c */ /* 0x048fec0000041854 */
[----:B------:R-:W-:Y:S01]  /*1a790*/  HMMA.16816.F32.BF16 R80, R32, R26, R80 ;  /* 0x0000001a2050723c */ /* 0x000fe20000041850 */
[----:B------:R-:W-:-:S05]  /*1a7a0*/  LEA.HI R54, R15, R54, RZ, 0x2 ;  /* 0x000000360f367211 */ /* 0x000fca00078f10ff */
[----:B------:R-:W-:Y:S01]  /*1a7b0*/  HMMA.16816.F32.BF16 R64, R4, R30, R64 ;  /* 0x0000001e0440723c */ /* 0x000fe20000041840 */
[----:B------:R-:W-:-:S05]  /*1a7c0*/  SHF.R.S32.HI R54, RZ, 0x2, R54 ;  /* 0x00000002ff367819 */ /* 0x000fca0000011436 */
[----:B------:R-:W-:Y:S01]  /*1a7d0*/  HMMA.16816.F32.BF16 R92, R4, R68, R92 ;  /* 0x00000044045c723c */ /* 0x000fe2000004185c */
[----:B------:R-:W-:Y:S01]  /*1a7e0*/  LEA R54, R55, R54, 0x4 ;  /* 0x0000003637367211 */ /* 0x000fe200078e20ff */
[----:B------:R-:W3:Y:S01]  /*1a7f0*/  MUFU.TANH R9, R9 ;  /* 0x0000000900097308 */ /* 0x000ee20000002400 */
[----:B--2---:R-:W-:Y:S01]  /*1a800*/  FMUL.FTZ R0, R2, R0 ;  /* 0x0000000002007220 */ /* 0x004fe20000410000 */
[-C--:B------:R-:W-:Y:S01]  /*1a810*/  FMUL.FTZ R13, R46, R36.reuse ;  /* 0x000000242e0d7220 */ /* 0x080fe20000410000 */
[----:B------:R-:W-:Y:S01]  /*1a820*/  IADD3 R56, R54, 0x1, R56 ;  /* 0x0000000136387810 */ /* 0x000fe20007ffe038 */
[----:B------:R-:W-:Y:S01]  /*1a830*/  FMUL.FTZ R27, R22, R36 ;  /* 0x00000024161b7220 */ /* 0x000fe20000410000 */
[----:B------:R-:W-:-:S03]  /*1a840*/  LOP3.LUT R22, R52, 0x6, RZ, 0xc0, !PT ;  /* 0x0000000634167812 */ /* 0x000fc600078ec0ff */
[----:B------:R-:W2:Y:S01]  /*1a850*/  MUFU.TANH R21, R21 ;  /* 0x0000001500157308 */ /* 0x000ea20000002400 */
[----:B------:R-:W-:Y:S01]  /*1a860*/  IADD3 R56, R53, R56, -R245 ;  /* 0x0000003835387210 */ /* 0x000fe20007ffe8f5 */
[----:B------:R-:W-:Y:S01]  /*1a870*/  IMAD.IADD R22, R8, 0x1, R22 ;  /* 0x0000000108167824 */ /* 0x000fe200078e0216 */
[----:B------:R-:W-:Y:S01]  /*1a880*/  HMMA.16816.F32.BF16 R88, R4, R70, R88 ;  /* 0x000000460458723c */ /* 0x000fe20000041858 */
[-C--:B------:R-:W-:Y:S01]  /*1a890*/  FMUL.FTZ R12, R45, R36.reuse ;  /* 0x000000242d0c7220 */ /* 0x080fe20000410000 */
[-C--:B------:R-:W-:Y:S01]  /*1a8a0*/  FMUL.FTZ R14, R47, R36.reuse ;  /* 0x000000242f0e7220 */ /* 0x080fe20000410000 */
[----:B------:R-:W-:Y:S02]  /*1a8b0*/  IMAD.IADD R3, R3, 0x1, R56 ;  /* 0x0000000103037824 */ /* 0x000fe400078e0238 */
[-C--:B------:R-:W-:Y:S01]  /*1a8c0*/  FMUL.FTZ R30, R44, R36.reuse ;  /* 0x000000242c1e7220 */ /* 0x080fe20000410000 */
[----:B------:R-:W-:Y:S01]  /*1a8d0*/  FMUL.FTZ R20, R20, R36 ;  /* 0x0000002414147220 */ /* 0x000fe20000410000 */
[----:B------:R-:W-:-:S04]  /*1a8e0*/  DEPBAR.LE SB0, 0x0 ;  /* 0x000080000000791a */ /* 0x000fc80000000000 */
[----:B-1----:R-:W-:Y:S01]  /*1a8f0*/  HMMA.16816.F32.BF16 R84, R4, R16, R84 ;  /* 0x000000100454723c */ /* 0x002fe20000041854 */
[C---:B------:R-:W-:Y:S02]  /*1a900*/  VIMNMX R2, R3.reuse, R53, PT ;  /* 0x0000003503027248 */ /* 0x040fe40003fe0100 */
[----:B------:R-:W-:-:S03]  /*1a910*/  VIADDMNMX R3, R3, 0x8, R53, PT ;  /* 0x0000000803037846 */ /* 0x000fc60003800135 */
[----:B------:R-:W-:Y:S01]  /*1a920*/  HMMA.16816.F32.BF16 R80, R4, R18, R80 ;  /* 0x000000120450723c */ /* 0x000fe20000041850 */
[----:B------:R-:W-:Y:S06]  /*1a930*/  MUFU.TANH R30, R30 ;  /* 0x0000001e001e7308 */ /* 0x000fec0000002400 */
[C---:B------:R-:W-:Y:S01]  /*1a940*/  VIADD R6, R22.reuse, 0x1 ;  /* 0x0000000116067836 */ /* 0x040fe20000000000 */
[----:B------:R-:W-:Y:S01]  /*1a950*/  IADD3 R5, R22, 0x8, RZ ;  /* 0x0000000816057810 */ /* 0x000fe20007ffe0ff */
[----:B------:R-:W1:Y:S03]  /*1a960*/  MUFU.TANH R13, R13 ;  /* 0x0000000d000d7308 */ /* 0x000e660000002400 */
[----:B------:R-:W-:-:S02]  /*1a970*/  ISETP.GE.AND P6, PT, R6, R2, PT ;  /* 0x000000020600720c */ /* 0x000fc40003fc6270 */
[-C--:B------:R-:W-:Y:S02]  /*1a980*/  ISETP.GE.AND P4, PT, R6, R3.reuse, PT ;  /* 0x000000030600720c */ /* 0x080fe40003f86270 */
[C---:B------:R-:W-:Y:S02]  /*1a990*/  ISETP.GE.AND P5, PT, R5.reuse, R2, PT ;  /* 0x000000020500720c */ /* 0x040fe40003fa6270 */
[----:B------:R-:W-:Y:S01]  /*1a9a0*/  ISETP.GE.AND P2, PT, R5, R3, PT ;  /* 0x000000030500720c */ /* 0x000fe20003f46270 */
[----:B------:R-:W4:Y:S01]  /*1a9b0*/  MUFU.TANH R12, R12 ;  /* 0x0000000c000c7308 */ /* 0x000f220000002400 */
[----:B------:R-:W-:Y:S02]  /*1a9c0*/  I2FP.F32.S32 R6, R6 ;  /* 0x0000000600067245 */ /* 0x000fe40000201400 */
[----:B------:R-:W-:-:S05]  /*1a9d0*/  I2FP.F32.S32 R5, R5 ;  /* 0x0000000500057245 */ /* 0x000fca0000201400 */
[----:B------:R-:W4:Y:S01]  /*1a9e0*/  MUFU.TANH R14, R14 ;  /* 0x0000000e000e7308 */ /* 0x000f220000002400 */
[C---:B---3--:R-:W-:Y:S01]  /*1a9f0*/  FFMA.FTZ R9, R0.reuse, R6, R9 ;  /* 0x0000000600097223 */ /* 0x048fe20000010009 */
[CC--:B------:R-:W-:Y:S01]  /*1aa00*/  FFMA.FTZ R18, R0.reuse, R5.reuse, R23 ;  /* 0x0000000500127223 */ /* 0x0c0fe20000010017 */
[----:B------:R-:W-:Y:S01]  /*1aa10*/  FFMA.FTZ R16, R0, R5, R29 ;  /* 0x0000000500107223 */ /* 0x000fe2000001001d */
[----:B------:R-:W-:Y:S02]  /*1aa20*/  VIADD R5, R22, 0x10 ;  /* 0x0000001016057836 */ /* 0x000fe40000000000 */
[-C--:B------:R-:W-:Y:S01]  /*1aa30*/  FMUL.FTZ R24, R64, R36.reuse ;  /* 0x0000002440187220 */ /* 0x080fe20000410000 */
[-C--:B------:R-:W-:Y:S01]  /*1aa40*/  FMUL.FTZ R26, R66, R36.reuse ;  /* 0x00000024421a7220 */ /* 0x080fe20000410000 */
[-C--:B------:R-:W-:Y:S01]  /*1aa50*/  FMUL.FTZ R32, R92, R36.reuse ;  /* 0x000000245c207220 */ /* 0x080fe20000410000 */
[----:B------:R-:W-:Y:S01]  /*1aa60*/  FMUL.FTZ R94, R94, R36 ;  /* 0x000000245e5e7220 */ /* 0x000fe20000410000 */
[----:B--2---:R-:W-:Y:S01]  /*1aa70*/  FFMA.FTZ R17, R0, R6, R21 ;  /* 0x0000000600117223 */ /* 0x004fe20000010015 */
[----:B------:R-:W-:-:S02]  /*1aa80*/  VIADD R7, R22, 0x9 ;  /* 0x0000000916077836 */ /* 0x000fc40000000000 */
[-C--:B------:R-:W-:Y:S01]  /*1aa90*/  FMUL.FTZ R25, R65, R36.reuse ;  /* 0x0000002441197220 */ /* 0x080fe20000410000 */
[----:B------:R-:W-:Y:S02]  /*1aaa0*/  VIADD R6, R22, 0x11 ;  /* 0x0000001116067836 */ /* 0x000fe40000000000 */
[----:B------:R-:W-:Y:S01]  /*1aab0*/  FMUL.FTZ R67, R67, R36 ;  /* 0x0000002443437220 */ /* 0x000fe20000410000 */
[----:B------:R-:W-:Y:S02]  /*1aac0*/  FSEL R19, R9, -INF , !P6 ;  /* 0xff80000009137808 */ /* 0x000fe40007000000 */
[CC--:B------:R-:W-:Y:S02]  /*1aad0*/  ISETP.GE.AND P3, PT, R5.reuse, R2.reuse, PT ;  /* 0x000000020500720c */ /* 0x0c0fe40003f66270 */
[----:B------:R-:W-:Y:S01]  /*1aae0*/  ISETP.GE.AND P6, PT, R5, R3, PT ;  /* 0x000000030500720c */ /* 0x000fe20003fc6270 */
[----:B------:R-:W2:Y:S01]  /*1aaf0*/  MUFU.TANH R24, R24 ;  /* 0x0000001800187308 */ /* 0x000ea20000002400 */
[----:B------:R-:W-:-:S02]  /*1ab00*/  ISETP.GE.AND P0, PT, R7, R2, PT ;  /* 0x000000020700720c */ /* 0x000fc40003f06270 */
[----:B------:R-:W-:Y:S02]  /*1ab10*/  ISETP.GE.AND P1, PT, R7, R3, PT ;  /* 0x000000030700720c */ /* 0x000fe40003f26270 */
[----:B------:R-:W-:Y:S02]  /*1ab20*/  I2FP.F32.S32 R5, R5 ;  /* 0x0000000500057245 */ /* 0x000fe40000201400 */
[----:B------:R-:W-:Y:S01]  /*1ab30*/  I2FP.F32.S32 R7, R7 ;  /* 0x0000000700077245 */ /* 0x000fe20000201400 */
[----:B------:R-:W3:Y:S01]  /*1ab40*/  MUFU.TANH R26, R26 ;  /* 0x0000001a001a7308 */ /* 0x000ee20000002400 */
[----:B------:R-:W-:Y:S02]  /*1ab50*/  I2FP.F32.S32 R9, R6 ;  /* 0x0000000600097245 */ /* 0x000fe40000201400 */
[----:B------:R-:W-:Y:S02]  /*1ab60*/  FSEL R17, R17, -INF , !P4 ;  /* 0xff80000011117808 */ /* 0x000fe40006000000 */
[----:B------:R-:W-:-:S03]  /*1ab70*/  FSEL R18, R18, -INF , !P5 ;  /* 0xff80000012127808 */ /* 0x000fc60006800000 */
[----:B------:R-:W3:Y:S01]  /*1ab80*/  MUFU.TANH R32, R32 ;  /* 0x0000002000207308 */ /* 0x000ee20000002400 */
[----:B------:R-:W-:Y:S01]  /*1ab90*/  ISETP.GE.AND P4, PT, R6, R2, PT ;  /* 0x000000020600720c */ /* 0x000fe20003f86270 */
[----:B-1----:R-:W-:Y:S01]  /*1aba0*/  FFMA.FTZ R13, R0, R5, R13 ;  /* 0x00000005000d7223 */ /* 0x002fe2000001000d */
[----:B------:R-:W-:Y:S01]  /*1abb0*/  ISETP.GE.AND P5, PT, R6, R3, PT ;  /* 0x000000030600720c */ /* 0x000fe20003fa6270 */
[----:B------:R-:W-:-:S04]  /*1abc0*/  FFMA.FTZ R6, R0, R5, R30 ;  /* 0x0000000500067223 */ /* 0x000fc8000001001e */
[----:B------:R-:W1:Y:S01]  /*1abd0*/  MUFU.TANH R94, R94 ;  /* 0x0000005e005e7308 */ /* 0x000e620000002400 */
[C---:B------:R-:W-:Y:S01]  /*1abe0*/  FFMA.FTZ R21, R0.reuse, R7, R28 ;  /* 0x0000000700157223 */ /* 0x040fe2000001001c */
[CC--:B----4-:R-:W-:Y:S01]  /*1abf0*/  FFMA.FTZ R5, R0.reuse, R9.reuse, R12 ;  /* 0x0000000900057223 */ /* 0x0d0fe2000001000c */
[----:B------:R-:W-:-:S05]  /*1ac00*/  FFMA.FTZ R14, R0, R9, R14 ;  /* 0x00000009000e7223 */ /* 0x000fca000001000e */
[----:B------:R-:W4:Y:S01]  /*1ac10*/  MUFU.TANH R25, R25 ;  /* 0x0000001900197308 */ /* 0x000f220000002400 */
[----:B------:R-:W-:Y:S01]  /*1ac20*/  FFMA.FTZ R7, R0, R7, R37 ;  /* 0x0000000700077223 */ /* 0x000fe20000010025 */
[----:B------:R-:W-:-:S06]  /*1ac30*/  VIADD R12, R22, 0x18 ;  /* 0x00000018160c7836 */ /* 0x000fcc0000000000 */
[----:B------:R-:W4:Y:S01]  /*1ac40*/  MUFU.TANH R4, R67 ;  /* 0x0000004300047308 */ /* 0x000f220000002400 */
[----:B------:R-:W-:Y:S02]  /*1ac50*/  VIADD R9, R22, 0x20 ;  /* 0x0000002016097836 */ /* 0x000fe40000000000 */
[-C--:B------:R-:W-:Y:S01]  /*1ac60*/  FMUL.FTZ R89, R89, R36.reuse ;  /* 0x0000002459597220 */ /* 0x080fe20000410000 */
[-C--:B------:R-:W-:Y:S01]  /*1ac70*/  FMUL.FTZ R90, R90, R36.reuse ;  /* 0x000000245a5a7220 */ /* 0x080fe20000410000 */
[-C--:B------:R-:W-:Y:S01]  /*1ac80*/  FMUL.FTZ R91, R91, R36.reuse ;  /* 0x000000245b5b7220 */ /* 0x080fe20000410000 */
[----:B------:R-:W-:Y:S01]  /*1ac90*/  IADD3 R23, R22, 0x19, RZ ;  /* 0x0000001916177810 */ /* 0x000fe20007ffe0ff */
[-C--:B------:R-:W-:Y:S01]  /*1aca0*/  FMUL.FTZ R31, R93, R36.reuse ;  /* 0x000000245d1f7220 */ /* 0x080fe20000410000 */
[----:B------:R-:W-:Y:S01]  /*1acb0*/  FSEL R16, R16, -INF , !P2 ;  /* 0xff80000010107808 */ /* 0x000fe20005000000 */
[-C--:B------:R-:W-:Y:S01]  /*1acc0*/  FMUL.FTZ R95, R95, R36.reuse ;  /* 0x000000245f5f7220 */ /* 0x080fe20000410000 */
[----:B------:R-:W-:Y:S01]  /*1acd0*/  FSEL R21, R21, -INF , !P0 ;  /* 0xff80000015157808 */ /* 0x000fe20004000000 */
[----:B------:R-:W-:Y:S01]  /*1ace0*/  FMUL.FTZ R88, R88, R36 ;  /* 0x0000002458587220 */ /* 0x000fe20000410000 */
[----:B------:R-:W-:-:S02]  /*1acf0*/  FSEL R15, R13, -INF , !P6 ;  /* 0xff8000000d0f7808 */ /* 0x000fc40007000000 */
[----:B------:R-:W-:Y:S02]  /*1ad00*/  FSEL R5, R5, -INF , !P4 ;  /* 0xff80000005057808 */ /* 0x000fe40006000000 */
[CC--:B------:R-:W-:Y:S02]  /*1ad10*/  ISETP.GE.AND P2, PT, R12.reuse, R2.reuse, PT ;  /* 0x000000020c00720c */ /* 0x0c0fe40003f46270 */
[----:B------:R-:W-:Y:S02]  /*1ad20*/  ISETP.GE.AND P0, PT, R12, R3, PT ;  /* 0x000000030c00720c */ /* 0x000fe40003f06270 */
[----:B------:R-:W-:Y:S02]  /*1ad30*/  FSEL R7, R7, -INF , !P1 ;  /* 0xff80000007077808 */ /* 0x000fe40004800000 */
[----:B------:R-:W-:Y:S02]  /*1ad40*/  FSEL R6, R6, -INF , !P3 ;  /* 0xff80000006067808 */ /* 0x000fe40005800000 */
[----:B------:R-:W-:-:S02]  /*1ad50*/  ISETP.GE.AND P6, PT, R9, R2, PT ;  /* 0x000000020900720c */ /* 0x000fc40003fc6270 */
[-C--:B------:R-:W-:Y:S01]  /*1ad60*/  ISETP.GE.AND P4, PT, R9, R3.reuse, PT ;  /* 0x000000030900720c */ /* 0x080fe20003f86270 */
[----:B------:R-:W-:Y:S01]  /*1ad70*/  MUFU.TANH R89, R89 ;  /* 0x0000005900597308 */ /* 0x000fe20000002400 */
[----:B------:R-:W-:Y:S02]  /*1ad80*/  I2FP.F32.S32 R12, R12 ;  /* 0x0000000c000c7245 */ /* 0x000fe40000201400 */
[C---:B------:R-:W-:Y:S02]  /*1ad90*/  ISETP.GE.AND P1, PT, R23.reuse, R2, PT ;  /* 0x000000021700720c */ /* 0x040fe40003f26270 */
[----:B------:R-:W-:Y:S02]  /*1ada0*/  ISETP.GE.AND P3, PT, R23, R3, PT ;  /* 0x000000031700720c */ /* 0x000fe40003f66270 */
[----:B------:R-:W-:Y:S01]  /*1adb0*/  I2FP.F32.S32 R9, R9 ;  /* 0x0000000900097245 */ /* 0x000fe20000201400 */
[----:B------:R-:W4:Y:S01]  /*1adc0*/  MUFU.TANH R90, R90 ;  /* 0x0000005a005a7308 */ /* 0x000f220000002400 */
[----:B------:R-:W-:Y:S01]  /*1add0*/  I2FP.F32.S32 R23, R23 ;  /* 0x0000001700177245 */ /* 0x000fe20000201400 */
[CC--:B--2---:R-:W-:Y:S01]  /*1ade0*/  FFMA.FTZ R24, R0.reuse, R12.reuse, R24 ;  /* 0x0000000c00187223 */ /* 0x0c4fe20000010018 */
[C---:B---3--:R-:W-:Y:S01]  /*1adf0*/  FFMA.FTZ R13, R0.reuse, R12, R26 ;  /* 0x0000000c000d7223 */ /* 0x048fe2000001001a */
[----:B------:R-:W-:-:S04]  /*1ae00*/  FFMA.FTZ R32, R0, R9, R32 ;  /* 0x0000000900207223 */ /* 0x000fc80000010020 */
[----:B------:R-:W2:Y:S01]  /*1ae10*/  MUFU.TANH R91, R91 ;  /* 0x0000005b005b7308 */ /* 0x000ea20000002400 */
[C---:B-1----:R-:W-:Y:S01]  /*1ae20*/  FFMA.FTZ R94, R0.reuse, R9, R94 ;  /* 0x00000009005e7223 */ /* 0x042fe2000001005e */
[CC--:B----4-:R-:W-:Y:S01]  /*1ae30*/  FFMA.FTZ R25, R0.reuse, R23.reuse, R25 ;  /* 0x0000001700197223 */ /* 0x0d0fe20000010019 */
[----:B------:R-:W-:Y:S01]  /*1ae40*/  FFMA.FTZ R12, R0, R23, R4 ;  /* 0x00000017000c7223 */ /* 0x000fe20000010004 */
[----:B------:R-:W-:Y:S02]  /*1ae50*/  VIADD R9, R22, 0x21 ;  /* 0x0000002116097836 */ /* 0x000fe40000000000 */
[----:B------:R-:W-:Y:S01]  /*1ae60*/  FMUL.FTZ R80, R80, R36 ;  /* 0x0000002450507220 */ /* 0x000fe20000410000 */
[C---:B------:R-:W-:Y:S01]  /*1ae70*/  VIADD R23, R22.reuse, 0x29 ;  /* 0x0000002916177836 */ /* 0x040fe20000000000 */
[----:B------:R-:W1:Y:S01]  /*1ae80*/  MUFU.TANH R31, R31 ;  /* 0x0000001f001f7308 */ /* 0x000e620000002400 */
[----:B------:R-:W-:Y:S01]  /*1ae90*/  VIADD R26, R22, 0x28 ;  /* 0x00000028161a7836 */ /* 0x000fe20000000000 */
[----:B------:R-:W-:-:S06]  /*1aea0*/  FSEL R14, R14, -INF , !P5 ;  /* 0xff8000000e0e7808 */ /* 0x000fcc0006800000 */
[----:B------:R-:W3:Y:S01]  /*1aeb0*/  MUFU.TANH R95, R95 ;  /* 0x0000005f005f7308 */ /* 0x000ee20000002400 */
[----:B------:R-:W-:Y:S01]  /*1aec0*/  FSEL R4, R24, -INF , !P2 ;  /* 0xff80000018047808 */ /* 0x000fe20005000000 */
[----:B------:R-:W-:-:S06]  /*1aed0*/  FMUL.FTZ R85, R85, R36 ;  /* 0x0000002455557220 */ /* 0x000fcc0000410000 */
[----:B------:R-:W4:Y:S01]  /*1aee0*/  MUFU.TANH R88, R88 ;  /* 0x0000005800587308 */ /* 0x000f220000002400 */
[-C--:B------:R-:W-:Y:S01]  /*1aef0*/  FMUL.FTZ R86, R86, R36.reuse ;  /* 0x0000002456567220 */ /* 0x080fe20000410000 */
[----:B------:R-:W-:Y:S01]  /*1af00*/  FMUL.FTZ R82, R82, R36 ;  /* 0x0000002452527220 */ /* 0x000fe20000410000 */
[C---:B------:R-:W-:Y:S02]  /*1af10*/  ISETP.GE.AND P5, PT, R9.reuse, R2, PT ;  /* 0x000000020900720c */ /* 0x040fe40003fa6270 */
[----:B------:R-:W-:Y:S02]  /*1af20*/  ISETP.GE.AND P2, PT, R9, R3, PT ;  /* 0x000000030900720c */ /* 0x000fe40003f46270 */
[----:B------:R-:W-:Y:S02]  /*1af30*/  I2FP.F32.S32 R24, R9 ;  /* 0x0000000900187245 */ /* 0x000fe40000201400 */
[----:B------:R-:W-:Y:S02]  /*1af40*/  FSEL R12, R12, -INF , !P3 ;  /* 0xff8000000c0c7808 */ /* 0x000fe40005800000 */
[----:B------:R-:W-:Y:S01]  /*1af50*/  FSEL R182, R32, -INF , !P6 ;  /* 0xff80000020b67808 */ /* 0x000fe20007000000 */
[----:B------:R-:W4:Y:S01]  /*1af60*/  MUFU.TANH R80, R80 ;  /* 0x0000005000507308 */ /* 0x000f220000002400 */
[----:B------:R-:W-:-:S02]  /*1af70*/  FSEL R9, R25, -INF , !P1 ;  /* 0xff80000019097808 */ /* 0x000fc40004800000 */
[C---:B------:R-:W-:Y:S02]  /*1af80*/  ISETP.GE.AND P3, PT, R23.reuse, R2, PT ;  /* 0x000000021700720c */ /* 0x040fe40003f66270 */
[----:B------:R-:W-:Y:S02]  /*1af90*/  ISETP.GE.AND P6, PT, R23, R3, PT ;  /* 0x000000031700720c */ /* 0x000fe40003fc6270 */
[----:B------:R-:W-:Y:S02]  /*1afa0*/  I2FP.F32.S32 R25, R26 ;  /* 0x0000001a00197245 */ /* 0x000fe40000201400 */
[----:B------:R-:W-:Y:S01]  /*1afb0*/  I2FP.F32.S32 R23, R23 ;  /* 0x0000001700177245 */ /* 0x000fe20000201400 */
[-C--:B------:R-:W-:Y:S01]  /*1afc0*/  FMUL.FTZ R84, R84, R36.reuse ;  /* 0x0000002454547220 */ /* 0x080fe20000410000 */
[----:B------:R-:W-:Y:S01]  /*1afd0*/  FMUL.FTZ R87, R87, R36 ;  /* 0x0000002457577220 */ /* 0x000fe20000410000 */
[----:B------:R-:W-:Y:S01]  /*1afe0*/  MUFU.TANH R85, R85 ;  /* 0x0000005500557308 */ /* 0x000fe20000002400 */
[C---:B------:R-:W-:Y:S01]  /*1aff0*/  FFMA.FTZ R90, R0.reuse, R25, R90 ;  /* 0x00000019005a7223 */ /* 0x040fe2000001005a */
[CC--:B------:R-:W-:Y:S01]  /*1b000*/  FFMA.FTZ R89, R0.reuse, R23.reuse, R89 ;  /* 0x0000001700597223 */ /* 0x0c0fe20000010059 */
[----:B--2---:R-:W-:Y:S01]  /*1b010*/  FFMA.FTZ R91, R0, R23, R91 ;  /* 0x00000017005b7223 */ /* 0x004fe2000001005b */
[----:B------:R-:W-:Y:S01]  /*1b020*/  ISETP.GE.AND P1, PT, R26, R3, PT ;  /* 0x000000031a00720c */ /* 0x000fe20003f26270 */
[----:B------:R-:W-:-:S03]  /*1b030*/  VIADD R23, R22, 0x38 ;  /* 0x0000003816177836 */ /* 0x000fc60000000000 */
[----:B------:R-:W-:Y:S01]  /*1b040*/  MUFU.TANH R86, R86 ;  /* 0x0000005600567308 */ /* 0x000fe20000002400 */
[----:B------:R-:W-:Y:S01]  /*1b050*/  FSEL R13, R13, -INF , !P0 ;  /* 0xff8000000d0d7808 */ /* 0x000fe20004000000 */
[CC--:B-1----:R-:W-:Y:S01]  /*1b060*/  FFMA.FTZ R31, R0.reuse, R24.reuse, R31 ;  /* 0x00000018001f7223 */ /* 0x0c2fe2000001001f */
[----:B---3--:R-:W-:-:S05]  /*1b070*/  FFMA.FTZ R95, R0, R24, R95 ;  /* 0x00000018005f7223 */ /* 0x008fca000001005f */
[----:B------:R-:W1:Y:S01]  /*1b080*/  MUFU.TANH R82, R82 ;  /* 0x0000005200527308 */ /* 0x000e620000002400 */
[----:B----4-:R-:W-:Y:S01]  /*1b090*/  FFMA.FTZ R88, R0, R25, R88 ;  /* 0x0000001900587223 */ /* 0x010fe20000010058 */
[----:B------:R-:W-:Y:S01]  /*1b0a0*/  FMUL.FTZ R83, R83, R36 ;  /* 0x0000002453537220 */ /* 0x000fe20000410000 */
[----:B------:R-:W-:Y:S01]  /*1b0b0*/  ISETP.GE.AND P0, PT, R26, R2, PT ;  /* 0x000000021a00720c */ /* 0x000fe20003f06270 */
[----:B------:R-:W-:Y:S01]  /*1b0c0*/  VIADD R24, R22, 0x31 ;  /* 0x0000003116187836 */ /* 0x000fe20000000000 */
[----:B------:R-:W-:-:S03]  /*1b0d0*/  FSEL R190, R90, -INF , !P1 ;  /* 0xff8000005abe7808 */ /* 0x000fc60004800000 */
[----:B------:R-:W2:Y:S01]  /*1b0e0*/  MUFU.TANH R84, R84 ;  /* 0x0000005400547308 */ /* 0x000ea20000002400 */
[----:B------:R-:W-:Y:S01]  /*1b0f0*/  FSEL R186, R89, -INF , !P3 ;  /* 0xff80000059ba7808 */ /* 0x000fe20005800000 */
[----:B------:R-:W-:Y:S01]  /*1b100*/  FMUL.FTZ R81, R81, R36 ;  /* 0x0000002451517220 */ /* 0x000fe20000410000 */
[----:B------:R-:W-:Y:S02]  /*1b110*/  IADD3 R25, R22, 0x30, RZ ;  /* 0x0000003016197810 */ /* 0x000fe40007ffe0ff */
[----:B------:R-:W-:-:S03]  /*1b120*/  ISETP.GE.AND P1, PT, R23, R2, PT ;  /* 0x000000021700720c */ /* 0x000fc60003f26270 */
[----:B------:R-:W3:Y:S01]  /*1b130*/  MUFU.TANH R87, R87 ;  /* 0x0000005700577308 */ /* 0x000ee20000002400 */
[----:B------:R-:W-:Y:S02]  /*1b140*/  ISETP.GE.AND P3, PT, R23, R3, PT ;  /* 0x000000031700720c */ /* 0x000fe40003f66270 */
[----:B------:R-:W-:Y:S02]  /*1b150*/  I2FP.F32.S32 R23, R23 ;  /* 0x0000001700177245 */ /* 0x000fe40000201400 */
[----:B------:R-:W-:Y:S02]  /*1b160*/  FSEL R187, R94, -INF , !P4 ;  /* 0xff8000005ebb7808 */ /* 0x000fe40006000000 */
[----:B------:R-:W-:Y:S01]  /*1b170*/  FSEL R183, R31, -INF , !P5 ;  /* 0xff8000001fb77808 */ /* 0x000fe20006800000 */
[----:B------:R-:W4:Y:S01]  /*1b180*/  MUFU.TANH R20, R20 ;  /* 0x0000001400147308 */ /* 0x000f220000002400 */
[----:B------:R-:W-:Y:S02]  /*1b190*/  FSEL R188, R95, -INF , !P2 ;  /* 0xff8000005fbc7808 */ /* 0x000fe40005000000 */
[----:B------:R-:W-:-:S02]  /*1b1a0*/  FSEL R185, R88, -INF , !P0 ;  /* 0xff80000058b97808 */ /* 0x000fc40004000000 */
[CC--:B------:R-:W-:Y:S02]  /*1b1b0*/  ISETP.GE.AND P4, PT, R25.reuse, R2.reuse, PT ;  /* 0x000000021900720c */ /* 0x0c0fe40003f86270 */
[-C--:B------:R-:W-:Y:S01]  /*1b1c0*/  ISETP.GE.AND P5, PT, R25, R3.reuse, PT ;  /* 0x000000031900720c */ /* 0x080fe20003fa6270 */
[----:B------:R-:W4:Y:S01]  /*1b1d0*/  MUFU.TANH R27, R27 ;  /* 0x0000001b001b7308 */ /* 0x000f220000002400 */
[C---:B------:R-:W-:Y:S02]  /*1b1e0*/  ISETP.GE.AND P2, PT, R24.reuse, R2, PT ;  /* 0x000000021800720c */ /* 0x040fe40003f46270 */
[----:B------:R-:W-:Y:S01]  /*1b1f0*/  ISETP.GE.AND P0, PT, R24, R3, PT ;  /* 0x000000031800720c */ /* 0x000fe20003f06270 */
[C---:B------:R-:W-:Y:S01]  /*1b200*/  FFMA.FTZ R80, R0.reuse, R23, R80 ;  /* 0x0000001700507223 */ /* 0x040fe20000010050 */
[----:B------:R-:W-:Y:S02]  /*1b210*/  I2FP.F32.S32 R25, R25 ;  /* 0x0000001900197245 */ /* 0x000fe40000201400 */
[----:B------:R-:W-:Y:S01]  /*1b220*/  I2FP.F32.S32 R24, R24 ;  /* 0x0000001800187245 */ /* 0x000fe20000201400 */
[----:B------:R-:W4:Y:S01]  /*1b230*/  MUFU.TANH R30, R81 ;  /* 0x00000051001e7308 */ /* 0x000f220000002400 */
[C---:B-1----:R-:W-:Y:S01]  /*1b240*/  FFMA.FTZ R184, R0.reuse, R23, R82 ;  /* 0x0000001700b87223 */ /* 0x042fe20000010052 */
[----:B------:R-:W-:-:S06]  /*1b250*/  FFMA.FTZ R29, R0, R25, R86 ;  /* 0x00000019001d7223 */ /* 0x000fcc0000010056 */
[----:B------:R-:W1:Y:S01]  /*1b260*/  MUFU.TANH R83, R83 ;  /* 0x0000005300537308 */ /* 0x000e620000002400 */
[-C--:B------:R-:W-:Y:S01]  /*1b270*/  FFMA.FTZ R85, R0, R24.reuse, R85 ;  /* 0x0000001800557223 */ /* 0x080fe20000010055 */
[----:B------:R-:W-:Y:S01]  /*1b280*/  VIADD R23, R22, 0x39 ;  /* 0x0000003916177836 */ /* 0x000fe20000000000 */
[----:B------:R-:W-:Y:S02]  /*1b290*/  FSEL R189, R80, -INF , !P1 ;  /* 0xff80000050bd7808 */ /* 0x000fe40004800000 */
[----:B------:R-:W-:Y:S01]  /*1b2a0*/  ISETP.GE.AND P1, PT, R166, 0x2, PT ;  /* 0x00000002a600780c */ /* 0x000fe20003f26270 */
[C---:B--2---:R-:W-:Y:S01]  /*1b2b0*/  FFMA.FTZ R84, R0.reuse, R25, R84 ;  /* 0x0000001900547223 */ /* 0x044fe20000010054 */
[----:B---3--:R-:W-:Y:S01]  /*1b2c0*/  FFMA.FTZ R28, R0, R24, R87 ;  /* 0x00000018001c7223 */ /* 0x008fe20000010057 */
[----:B------:R-:W-:Y:S02]  /*1b2d0*/  FSEL R29, R29, -INF , !P5 ;  /* 0xff8000001d1d7808 */ /* 0x000fe40006800000 */
[----:B------:R-:W-:-:S02]  /*1b2e0*/  FSEL R192, R85, -INF , !P2 ;  /* 0xff80000055c07808 */ /* 0x000fc40005000000 */
[----:B------:R-:W-:Y:S02]  /*1b2f0*/  I2FP.F32.S32 R24, R22 ;  /* 0x0000001600187245 */ /* 0x000fe40000201400 */
[C---:B------:R-:W-:Y:S02]  /*1b300*/  ISETP.GE.AND P5, PT, R23.reuse, R2, PT ;  /* 0x000000021700720c */ /* 0x040fe40003fa6270 */
[----:B------:R-:W-:Y:S02]  /*1b310*/  ISETP.GE.AND P2, PT, R23, R3, PT ;  /* 0x000000031700720c */ /* 0x000fe40003f46270 */
[----:B------:R-:W-:Y:S02]  /*1b320*/  I2FP.F32.S32 R23, R23 ;  /* 0x0000001700177245 */ /* 0x000fe40000201400 */
[----:B------:R-:W-:Y:S02]  /*1b330*/  FSEL R191, R91, -INF , !P6 ;  /* 0xff8000005bbf7808 */ /* 0x000fe40007000000 */
[----:B------:R-:W-:-:S02]  /*1b340*/  FSEL R193, R84, -INF , !P4 ;  /* 0xff80000054c17808 */ /* 0x000fc40006000000 */
[C---:B------:R-:W-:Y:S02]  /*1b350*/  ISETP.GE.AND P6, PT, R22.reuse, R2, PT ;  /* 0x000000021600720c */ /* 0x040fe40003fc6270 */
[----:B------:R-:W-:Y:S01]  /*1b360*/  ISETP.GE.AND P4, PT, R22, R3, PT ;  /* 0x000000031600720c */ /* 0x000fe20003f86270 */
[CC--:B----4-:R-:W-:Y:S01]  /*1b370*/  FFMA.FTZ R22, R0.reuse, R24.reuse, R20 ;  /* 0x0000001800167223 */ /* 0x0d0fe20000010014 */
[----:B------:R-:W-:Y:S01]  /*1b380*/  FFMA.FTZ R20, R0, R24, R27 ;  /* 0x0000001800147223 */ /* 0x000fe2000001001b */
[----:B------:R-:W-:Y:S01]  /*1b390*/  FSEL R28, R28, -INF , !P0 ;  /* 0xff8000001c1c7808 */ /* 0x000fe20004000000 */
[CC--:B------:R-:W-:Y:S01]  /*1b3a0*/  FFMA.FTZ R30, R0.reuse, R23.reuse, R30 ;  /* 0x00000017001e7223 */ /* 0x0c0fe2000001001e */
[----:B-1----:R-:W-:Y:S01]  /*1b3b0*/  FFMA.FTZ R177, R0, R23, R83 ;  /* 0x0000001700b17223 */ /* 0x002fe20000010053 */
[----:B------:R-:W-:Y:S01]  /*1b3c0*/  ISETP.NE.U32.AND P0, PT, R248, RZ, PT ;  /* 0x000000fff800720c */ /* 0x000fe20003f05070 */
[----:B------:R-:W-:Y:S01]  /*1b3d0*/  BSSY B1, `(.L_x_3622) ;  /* 0x00000d2000017945 */ /* 0x000fe20003800000 */
[C---:B------:R-:W-:Y:S01]  /*1b3e0*/  IADD3 R223, R231.reuse, 0x800, RZ ;  /* 0x00000800e7df7810 */ /* 0x040fe20007ffe0ff */
[----:B------:R-:W-:Y:S01]  /*1b3f0*/  VIADD R222, R231, 0x1000 ;  /* 0x00001000e7de7836 */ /* 0x000fe20000000000 */
[----:B------:R-:W-:Y:S01]  /*1b400*/  ISETP.NE.AND.EX P0, PT, R249, RZ, PT, P0 ;  /* 0x000000fff900720c */ /* 0x000fe20003f05300 */
[C---:B------:R-:W-:Y:S01]  /*1b410*/  VIADD R221, R231.reuse, 0x1800 ;  /* 0x00001800e7dd7836 */ /* 0x040fe20000000000 */
[C---:B------:R-:W-:Y:S01]  /*1b420*/  IADD3 R218, R231.reuse, 0x2800, RZ ;  /* 0x00002800e7da7810 */ /* 0x040fe20007ffe0ff */
[C---:B------:R-:W-:Y:S01]  /*1b430*/  VIADD R219, R231.reuse, 0x2000 ;  /* 0x00002000e7db7836 */ /* 0x040fe20000000000 */
[C---:B------:R-:W-:Y:S01]  /*1b440*/  IADD3 R214, R231.reuse, 0x4800, RZ ;  /* 0x00004800e7d67810 */ /* 0x040fe20007ffe0ff */
[C---:B------:R-:W-:Y:S01]  /*1b450*/  VIADD R217, R231.reuse, 0x3000 ;  /* 0x00003000e7d97836 */ /* 0x040fe20000000000 */
[C---:B------:R-:W-:Y:S01]  /*1b460*/  IADD3 R210, R231.reuse, 0x6800, RZ ;  /* 0x00006800e7d27810 */ /* 0x040fe20007ffe0ff */
[C---:B------:R-:W-:Y:S01]  /*1b470*/  VIADD R216, R231.reuse, 0x3800 ;  /* 0x00003800e7d87836 */ /* 0x040fe20000000000 */
[----:B------:R-:W-:Y:S01]  /*1b480*/  FSEL R184, R184, -INF , !P3 ;  /* 0xff800000b8b87808 */ /* 0x000fe20005800000 */
[C---:B------:R-:W-:Y:S01]  /*1b490*/  VIADD R215, R231.reuse, 0x4000 ;  /* 0x00004000e7d77836 */ /* 0x040fe20000000000 */
[----:B------:R-:W-:Y:S01]  /*1b4a0*/  FSEL R22, R22, -INF , !P6 ;  /* 0xff80000016167808 */ /* 0x000fe20007000000 */
[C---:B------:R-:W-:Y:S01]  /*1b4b0*/  VIADD R213, R231.reuse, 0x5000 ;  /* 0x00005000e7d57836 */ /* 0x040fe20000000000 */
[----:B------:R-:W-:Y:S01]  /*1b4c0*/  FSEL R20, R20, -INF , !P4 ;  /* 0xff80000014147808 */ /* 0x000fe20006000000 */
[C---:B------:R-:W-:Y:S01]  /*1b4d0*/  VIADD R212, R231.reuse, 0x5800 ;  /* 0x00005800e7d47836 */ /* 0x040fe20000000000 */
[----:B------:R-:W-:Y:S01]  /*1b4e0*/  FSEL R30, R30, -INF , !P5 ;  /* 0xff8000001e1e7808 */ /* 0x000fe20006800000 */
[----:B------:R-:W-:Y:S01]  /*1b4f0*/  VIADD R211, R231, 0x6000 ;  /* 0x00006000e7d37836 */ /* 0x000fe20000000000 */
[----:B------:R-:W-:Y:S01]  /*1b500*/  FSEL R177, R177, -INF , !P2 ;  /* 0xff800000b1b17808 */ /* 0x000fe20005000000 */
[----:B------:R-:W-:-:S02]  /*1b510*/  VIADD R209, R231, 0x7000 ;  /* 0x00007000e7d17836 */ /* 0x000fc40000000000 */
        /* <DEDUP_REMOVED lines=66> */
.L_x_3625:
[----:B------:R-:W2:Y:S02]  /*1b940*/  LD.E R24, desc[UR6][R10.64+0x38] ;  /* 0x000038060a187980 */ /* 0x000ea4000c101900 */
[----:B--2---:R-:W-:-:S04]  /*1b950*/  LEA R24, -R24, RZ, 0x6 ;  /* 0x000000ff18187211 */ /* 0x004fc800078e31ff */
[----:B------:R-:W-:Y:S02]  /*1b960*/  SHF.R.S32.HI R8, RZ, 0x1f, R24 ;  /* 0x0000001fff087819 */ /* 0x000fe40000011418 */
.L_x_3626:
[----:B------:R-:W-:Y:S05]  /*1b970*/  BSYNC B0 ;  /* 0x0000000000007941 */ /* 0x000fea0003800000 */
.L_x_3624:
        /* <DEDUP_REMOVED lines=119> */
.L_x_3623:
[----:B------:R-:W-:Y:S05]  /*1c0f0*/  BSYNC B1 ;  /* 0x0000000000017941 */ /* 0x000fea0003800000 */
.L_x_3622:
        /* <DEDUP_REMOVED lines=58> */
[----:B------:R-:W3:Y:S04]  /*1c4a0*/  LDSM.16.MT88.4 R120, [R225+0x16000] ;  /* 0x01600000e178783b */ /* 0x000ee80000004200 */
        /* <DEDUP_REMOVED lines=34> */
[-CC-:B------:R-:W-:Y:S01]  /*1c6d0*/  FFMA.FTZ R188, R188, R179.reuse, -R178.reuse ;  /* 0x000000b3bcbc7223 */ /* 0x180fe200000108b2 */
[-CC-:B------:R-:W-:Y:S01]  /*1c6e0*/  FFMA.FTZ R190, R190, R179.reuse, -R178.reuse ;  /* 0x000000b3bebe7223 */ /* 0x180fe200000108b2 */
[-CC-:B------:R-:W-:Y:S01]  /*1c6f0*/  FFMA.FTZ R191, R191, R179.reuse, -R178.reuse ;  /* 0x000000b3bfbf7223 */ /* 0x180fe200000108b2 */
[-CC-:B------:R-:W-:Y:S01]  /*1c700*/  FFMA.FTZ R193, R193, R179.reuse, -R31.reuse ;  /* 0x000000b3c1c17223 */ /* 0x180fe2000001081f */
[-CC-:B------:R-:W-:Y:S01]  /*1c710*/  FFMA.FTZ R192, R192, R179.reuse, -R31.reuse ;  /* 0x000000b3c0c07223 */ /* 0x180fe2000001081f */
[-CC-:B------:R-:W-:Y:S01]  /*1c720*/  FFMA.FTZ R189, R189, R179.reuse, -R31.reuse ;  /* 0x000000b3bdbd7223 */ /* 0x180fe2000001081f */
[-C--:B------:R-:W-:Y:S01]  /*1c730*/  FFMA.FTZ R194, R30, R179.reuse, -R31 ;  /* 0x000000b31ec27223 */ /* 0x080fe2000001081f */
[----:B------:R-:W1:Y:S01]  /*1c740*/  MUFU.EX2 R169, R169 ;  /* 0x000000a900a97308 */ /* 0x000e620000000800 */
[----:B----4-:R-:W-:Y:S01]  /*1c750*/  F2FP.BF16.F32.PACK_AB R128, R173, R174 ;  /* 0x000000aead80723e */ /* 0x010fe200000010ff */
[-CC-:B------:R-:W-:Y:S01]  /*1c760*/  FFMA.FTZ R195, R29, R179.reuse, -R178.reuse ;  /* 0x000000b31dc37223 */ /* 0x180fe200000108b2 */
[-CC-:B------:R-:W-:Y:S01]  /*1c770*/  FFMA.FTZ R196, R28, R179.reuse, -R178.reuse ;  /* 0x000000b31cc47223 */ /* 0x180fe200000108b2 */
[-CC-:B------:R-:W-:Y:S01]  /*1c780*/  FFMA.FTZ R184, R184, R179.reuse, -R178.reuse ;  /* 0x000000b3b8b87223 */ /* 0x180fe200000108b2 */
[----:B------:R-:W-:Y:S01]  /*1c790*/  FFMA.FTZ R252, R177, R179, -R178 ;  /* 0x000000b3b1fc7223 */ /* 0x000fe200000108b2 */
[----:B------:R-:W-:Y:S01]  /*1c7a0*/  LDSM.16.MT88.4 R28, [R228+0x11800] ;  /* 0x01180000e41c783b */ /* 0x000fe20000004200 */
[----:B------:R-:W-:Y:S01]  /*1c7b0*/  FADD.FTZ R173, R174, R173 ;  /* 0x000000adaead7221 */ /* 0x000fe20000010000 */
[----:B------:R-:W-:Y:S03]  /*1c7c0*/  MUFU.EX2 R175, R175 ;  /* 0x000000af00af7308 */ /* 0x000fe60000000800 */
[----:B-----5:R-:W-:-:S05]  /*1c7d0*/  FADD.FTZ R173, R171, R173 ;  /* 0x000000adabad7221 */ /* 0x020fca0000010000 */
        /* <DEDUP_REMOVED lines=148> */
[----:B------:R-:W-:Y:S01]  /*1d120*/  HMMA.16816.F32.BF16 R156, R4, R26, R156 ;  /* 0x0000001a049c723c */ /* 0x000fe2000004189c */
[----:B------:R-:W4:Y:S01]  /*1d130*/  LDSM.16.MT88.4 R24, [R228+0x13000] ;  /* 0x01300000e418783b */ /* 0x000f220000004200 */
[----:B------:R-:W-:-:S03]  /*1d140*/  FADD.FTZ R190, R184, R190 ;  /* 0x000000beb8be7221 */ /* 0x000fc60000010000 */
[----:B------:R-:W-:Y:S01]  /*1d150*/  STL [R1], R204 ;  /* 0x000000cc01007387 */ /* 0x000fe20000100800 */
        /* <DEDUP_REMOVED lines=44> */
[----:B------:R-:W-:Y:S02]  /*1d420*/  F2FP.BF16.F32.PACK_AB R6, R194, R189 ;  /* 0x000000bdc206723e */ /* 0x000fe400000010ff */
        /* <DEDUP_REMOVED lines=123> */
.L_x_3629:
[----:B-1----:R-:W-:Y:S02]  /*1dbe0*/  R2UR UR4, R8 ;  /* 0x00000000080472ca */ /* 0x002fe400000e0000 */
[----:B------:R-:W-:-:S13]  /*1dbf0*/  R2UR UR5, R9 ;  /* 0x00000000090572ca */ /* 0x000fda00000e0000 */
[----:B------:R-:W2:Y:S02]  /*1dc00*/  LD.E R6, desc[UR4][R10.64+0x40] ;  /* 0x000040040a067980 */ /* 0x000ea4000c101900 */
[----:B--2---:R-:W-:-:S05]  /*1dc10*/  IMAD.U32 R6, R6, -0x40, RZ ;  /* 0xffffffc006067824 */ /* 0x004fca00078e00ff */
[----:B------:R-:W-:Y:S02]  /*1dc20*/  SHF.R.S32.HI R5, RZ, 0x1f, R6 ;  /* 0x0000001fff057819 */ /* 0x000fe40000011406 */
.L_x_3630:
[----:B------:R-:W-:Y:S05]  /*1dc30*/  BSYNC B0 ;  /* 0x0000000000007941 */ /* 0x000fea0003800000 */
.L_x_3628:
        /* <DEDUP_REMOVED lines=144> */
[----:B------:R-:W4:Y:S04]  /*1e540*/  LDSM.16.M88.4 R180, [R233+0x9000] ;  /* 0x00900000e9b4783b */ /* 0x000f280000000200 */
[----:B--2---:R-:W2:Y:S04]  /*1e550*/  LDSM.16.M88.4 R4, [R233+0x8800] ;  /* 0x00880000e904783b */ /* 0x004ea80000000200 */
[----:B------:R-:W5:Y:S04]  /*1e560*/  LDSM.16.M88.4 R192, [R233+0x9800] ;  /* 0x00980000e9c0783b */ /* 0x000f680000000200 */
[----:B------:R-:W-:Y:S04]  /*1e570*/  LDSM.16.M88.4 R24, [R232] ;  /* 0x00000000e818783b */ /* 0x000fe80000000200 */
[----:B------:R-:W5:Y:S04]  /*1e580*/  LDSM.16.M88.4 R188, [R231] ;  /* 0x00000000e7bc783b */ /* 0x000f680000000200 */
[----:B------:R-:W5:Y:S04]  /*1e590*/  LDSM.16.M88.4 R168, [R223] ;  /* 0x00000000dfa8783b */ /* 0x000f680000000200 */
[----:B------:R-:W5:Y:S04]  /*1e5a0*/  LDSM.16.M88.4 R28, [R222] ;  /* 0x00000000de1c783b */ /* 0x000f680000000200 */
[----:B---3--:R-:W3:Y:S04]  /*1e5b0*/  LDSM.16.M88.4 R32, [R221] ;  /* 0x00000000dd20783b */ /* 0x008ee80000000200 */
[----:B------:R-:W-:Y:S01]  /*1e5c0*/  LDSM.16.M88.4 R196, [R227+0xa000] ;  /* 0x00a00000e3c4783b */ /* 0x000fe20000000200 */
[----:B-1----:R-:W-:Y:S03]  /*1e5d0*/  HMMA.16816.F32.BF16 R20, R172, R16, RZ ;  /* 0x00000010ac14723c */ /* 0x002fe600000418ff */
[----:B------:R-:W3:Y:S01]  /*1e5e0*/  LD.E R167, desc[UR4][R10.64+0x18c] ;  /* 0x00018c040aa77980 */ /* 0x000ee2000c101900 */
[----:B------:R-:W-:-:S03]  /*1e5f0*/  ISETP.GE.AND P4, PT, R166, 0x3, PT ;  /* 0x00000003a600780c */ /* 0x000fc60003f86270 */
[----:B------:R-:W0:Y:S01]  /*1e600*/  LDGDEPBAR ;  /* 0x00000000000079af */ /* 0x000e220000000000 */
[C---:B----4-:R-:W-:Y:S06]  /*1e610*/  HMMA.16816.F32.BF16 R184, R172.reuse, R180, RZ ;  /* 0x000000b4acb8723c */ /* 0x050fec00000418ff */
[C---:B--2---:R-:W-:Y:S06]  /*1e620*/  HMMA.16816.F32.BF16 R12, R172.reuse, R4, RZ ;  /* 0x00000004ac0c723c */ /* 0x044fec00000418ff */
[C---:B------:R-:W-:Y:S06]  /*1e630*/  HMMA.16816.F32.BF16 R16, R172.reuse, R18, RZ ;  /* 0x00000012ac10723c */ /* 0x040fec00000418ff */
[C---:B------:R-:W-:Y:S06]  /*1e640*/  HMMA.16816.F32.BF16 R4, R172.reuse, R6, RZ ;  /* 0x00000006ac04723c */ /* 0x040fec00000418ff */
[C---:B------:R-:W-:Y:S06]  /*1e650*/  HMMA.16816.F32.BF16 R180, R172.reuse, R182, RZ ;  /* 0x000000b6acb4723c */ /* 0x040fec00000418ff */
[C---:B-----5:R-:W-:Y:S06]  /*1e660*/  HMMA.16816.F32.BF16 R176, R172.reuse, R192, RZ ;  /* 0x000000c0acb0723c */ /* 0x060fec00000418ff */
[----:B------:R-:W-:Y:S01]  /*1e670*/  HMMA.16816.F32.BF16 R172, R172, R194, RZ ;  /* 0x000000c2acac723c */ /* 0x000fe200000418ff */
        /* <DEDUP_REMOVED lines=8> */
[C---:B------:R-:W-:Y:S01]  /*1e700*/  HMMA.16816.F32.BF16 R180, R24.reuse, R30, R180 ;  /* 0x0000001e18b4723c */ /* 0x040fe200000418b4 */
[----:B------:R-:W1:Y:S05]  /*1e710*/  LDSM.16.M88.4 R28, [R230] ;  /* 0x00000000e61c783b */ /* 0x000e6a0000000200 */
[C---:B---3--:R-:W-:Y:S06]  /*1e720*/  HMMA.16816.F32.BF16 R176, R24.reuse, R32, R176 ;  /* 0x0000002018b0723c */ /* 0x048fec00000418b0 */
[----:B------:R-:W-:Y:S01]  /*1e730*/  HMMA.16816.F32.BF16 R172, R24, R34, R172 ;  /* 0x0000002218ac723c */ /* 0x000fe200000418ac */
[----:B------:R-:W2:Y:S04]  /*1e740*/  LDSM.16.M88.4 R24, [R227+0x9000] ;  /* 0x00900000e318783b */ /* 0x000ea80000000200 */
[----:B------:R-:W3:Y:S01]  /*1e750*/  LDSM.16.M88.4 R32, [R227+0x9800] ;  /* 0x00980000e320783b */ /* 0x000ee20000000200 */
[C---:B-1----:R-:W-:Y:S06]  /*1e760*/  HMMA.16816.F32.BF16 R20, R28.reuse, R188, R20 ;  /* 0x000000bc1c14723c */ /* 0x042fec0000041814 */
[C---:B------:R-:W-:Y:S01]  /*1e770*/  HMMA.16816.F32.BF16 R16, R28.reuse, R190, R16 ;  /* 0x000000be1c10723c */ /* 0x040fe20000041810 */
[----:B------:R-:W-:Y:S05]  /*1e780*/  LDSM.16.M88.4 R188, [R220] ;  /* 0x00000000dcbc783b */ /* 0x000fea0000000200 */
[C---:B------:R-:W-:Y:S06]  /*1e790*/  HMMA.16816.F32.BF16 R12, R28.reuse, R168, R12 ;  /* 0x000000a81c0c723c */ /* 0x040fec000004180c */
[C---:B------:R-:W-:Y:S01]  /*1e7a0*/  HMMA.16816.F32.BF16 R4, R28.reuse, R170, R4 ;  /* 0x000000aa1c04723c */ /* 0x040fe20000041804 */
[----:B------:R-:W-:Y:S05]  /*1e7b0*/  LDSM.16.M88.4 R168, [R220+0x800] ;  /* 0x00080000dca8783b */ /* 0x000fea0000000200 */
[C---:B--2---:R-:W-:Y:S06]  /*1e7c0*/  HMMA.16816.F32.BF16 R184, R28.reuse, R24, R184 ;  /* 0x000000181cb8723c */ /* 0x044fec00000418b8 */
        /* <DEDUP_REMOVED lines=19> */
[C---:B-1----:R-:W-:Y:S06]  /*1e900*/  HMMA.16816.F32.BF16 R20, R28.reuse, R188, R20 ;  /* 0x000000bc1c14723c */ /* 0x042fec0000041814 */
[C---:B------:R-:W-:Y:S01]  /*1e910*/  HMMA.16816.F32.BF16 R16, R28.reuse, R190, R16 ;  /* 0x000000be1c10723c */ /* 0x040fe20000041810 */
[----:B------:R-:W-:Y:S05]  /*1e920*/  LDSM.16.M88.4 R188, [R219] ;  /* 0x00000000dbbc783b */ /* 0x000fea0000000200 */
[C---:B--2---:R-:W-:Y:S06]  /*1e930*/  HMMA.16816.F32.BF16 R184, R28.reuse, R24, R184 ;  /* 0x000000181cb8723c */ /* 0x044fec00000418b8 */
[C---:B------:R-:W-:Y:S01]  /*1e940*/  HMMA.16816.F32.BF16 R180, R28.reuse, R26, R180 ;  /* 0x0000001a1cb4723c */ /* 0x040fe200000418b4 */
[----:B------:R-:W1:Y:S05]  /*1e950*/  LDSM.16.M88.4 R24, [R232+0x2000] ;  /* 0x00200000e818783b */ /* 0x000e6a0000000200 */
[C---:B---3--:R-:W-:Y:S06]  /*1e960*/  HMMA.16816.F32.BF16 R176, R28.reuse, R32, R176 ;  /* 0x000000201cb0723c */ /* 0x048fec00000418b0 */
[C---:B------:R-:W-:Y:S01]  /*1e970*/  HMMA.16816.F32.BF16 R172, R28.reuse, R34, R172 ;  /* 0x000000221cac723c */ /* 0x040fe200000418ac */
[----:B------:R-:W2:Y:S05]  /*1e980*/  LDSM.16.M88.4 R32, [R217] ;  /* 0x00000000d920783b */ /* 0x000eaa0000000200 */
[C---:B------:R-:W-:Y:S06]  /*1e990*/  HMMA.16816.F32.BF16 R12, R28.reuse, R168, R12 ;  /* 0x000000a81c0c723c */ /* 0x040fec000004180c */
[----:B------:R-:W-:Y:S01]  /*1e9a0*/  HMMA.16816.F32.BF16 R4, R28, R170, R4 ;  /* 0x000000aa1c04723c */ /* 0x000fe20000041804 */
[----:B------:R-:W3:Y:S04]  /*1e9b0*/  LDSM.16.M88.4 R168, [R218] ;  /* 0x00000000daa8783b */ /* 0x000ee80000000200 */
[----:B------:R-:W4:Y:S01]  /*1e9c0*/  LDSM.16.M88.4 R28, [R216] ;  /* 0x00000000d81c783b */ /* 0x000f220000000200 */
[C---:B-1----:R-:W-:Y:S06]  /*1e9d0*/  HMMA.16816.F32.BF16 R20, R24.reuse, R188, R20 ;  /* 0x000000bc1814723c */ /* 0x042fec0000041814 */
[C---:B------:R-:W-:Y:S01]  /*1e9e0*/  HMMA.16816.F32.BF16 R16, R24.reuse, R190, R16 ;  /* 0x000000be1810723c */ /* 0x040fe20000041810 */
[----:B------:R-:W-:Y:S05]  /*1e9f0*/  LDSM.16.M88.4 R188, [R227+0xb000] ;  /* 0x00b00000e3bc783b */ /* 0x000fea0000000200 */
[C---:B--2---:R-:W-:Y:S06]  /*1ea00*/  HMMA.16816.F32.BF16 R184, R24.reuse, R32, R184 ;  /* 0x0000002018b8723c */ /* 0x044fec00000418b8 */
[C---:B------:R-:W-:Y:S01]  /*1ea10*/  HMMA.16816.F32.BF16 R180, R24.reuse, R34, R180 ;  /* 0x0000002218b4723c */ /* 0x040fe200000418b4 */
[----:B------:R-:W1:Y:S05]  /*1ea20*/  LDSM.16.M88.4 R32, [R230+0x2000] ;  /* 0x00200000e620783b */ /* 0x000e6a0000000200 */
[C---:B---3--:R-:W-:Y:S06]  /*1ea30*/  HMMA.16816.F32.BF16 R12, R24.reuse, R168, R12 ;  /* 0x000000a8180c723c */ /* 0x048fec000004180c */
[C---:B------:R-:W-:Y:S01]  /*1ea40*/  HMMA.16816.F32.BF16 R4, R24.reuse, R170, R4 ;  /* 0x000000aa1804723c */ /* 0x040fe20000041804 */
[----:B------:R-:W2:Y:S05]  /*1ea50*/  LDSM.16.M88.4 R168, [R227+0xb800] ;  /* 0x00b80000e3a8783b */ /* 0x000eaa0000000200 */
[C---:B----4-:R-:W-:Y:S06]  /*1ea60*/  HMMA.16816.F32.BF16 R176, R24.reuse, R28, R176 ;  /* 0x0000001c18b0723c */ /* 0x050fec00000418b0 */
        /* <DEDUP_REMOVED lines=37> */
[----:B------:R-:W1:Y:S05]  /*1ecc0*/  LDSM.16.M88.4 R188, [R212] ;  /* 0x00000000d4bc783b */ /* 0x000e6a0000000200 */
[C---:B--2---:R-:W-:Y:S06]  /*1ecd0*/  HMMA.16816.F32.BF16 R176, R32.reuse, R168, R176 ;  /* 0x000000a820b0723c */ /* 0x044fec00000418b0 */
[----:B------:R-:W-:Y:S01]  /*1ece0*/  HMMA.16816.F32.BF16 R172, R32, R170, R172 ;  /* 0x000000aa20ac723c */ /* 0x000fe200000418ac */
[----:B------:R-:W-:Y:S04]  /*1ecf0*/  LDSM.16.M88.4 R168, [R230+0x4000] ;  /* 0x00400000e6a8783b */ /* 0x000fe80000000200 */
[----:B------:R-:W2:Y:S01]  /*1ed00*/  LDSM.16.M88.4 R32, [R227+0xc000] ;  /* 0x00c00000e320783b */ /* 0x000ea20000000200 */
[C---:B----4-:R-:W-:Y:S06]  /*1ed10*/  HMMA.16816.F32.BF16 R20, R196.reuse, R28, R20 ;  /* 0x0000001cc414723c */ /* 0x050fec0000041814 */
[C---:B------:R-:W-:Y:S01]  /*1ed20*/  HMMA.16816.F32.BF16 R16, R196.reuse, R30, R16 ;  /* 0x0000001ec410723c */ /* 0x040fe20000041810 */
[----:B------:R-:W4:Y:S05]  /*1ed30*/  LDSM.16.M88.4 R28, [R227+0xc800] ;  /* 0x00c80000e31c783b */ /* 0x000f2a0000000200 */
[C---:B---3--:R-:W-:Y:S06]  /*1ed40*/  HMMA.16816.F32.BF16 R12, R196.reuse, R24, R12 ;  /* 0x00000018c40c723c */ /* 0x048fec000004180c */
[C---:B------:R-:W-:Y:S01]  /*1ed50*/  HMMA.16816.F32.BF16 R4, R196.reuse, R26, R4 ;  /* 0x0000001ac404723c */ /* 0x040fe20000041804 */
[----:B------:R-:W3:Y:S05]  /*1ed60*/  LDSM.16.M88.4 R24, [R227+0xd000] ;  /* 0x00d00000e318783b */ /* 0x000eea0000000200 */
        /* <DEDUP_REMOVED lines=19> */
[----:B------:R-:W-:Y:S01]  /*1eea0*/  LDSM.16.M88.4 R188, [R233+0xf000] ;  /* 0x00f00000e9bc783b */ /* 0x000fe20000000200 */
[C---:B--2---:R-:W-:Y:S06]  /*1eeb0*/  HMMA.16816.F32.BF16 R12, R196.reuse, R32, R12 ;  /* 0x00000020c40c723c */ /* 0x044fec000004180c */
[C---:B------:R-:W-:Y:S01]  /*1eec0*/  HMMA.16816.F32.BF16 R4, R196.reuse, R34, R4 ;  /* 0x00000022c404723c */ /* 0x040fe20000041804 */
[----:B------:R-:W1:Y:S05]  /*1eed0*/  LDSM.16.M88.4 R32, [R233+0xe000] ;  /* 0x00e00000e920783b */ /* 0x000e6a0000000200 */
[C---:B----4-:R-:W-:Y:S06]  /*1eee0*/  HMMA.16816.F32.BF16 R184, R196.reuse, R28, R184 ;  /* 0x0000001cc4b8723c */ /* 0x050fec00000418b8 */
[C---:B------:R-:W-:Y:S01]  /*1eef0*/  HMMA.16816.F32.BF16 R180, R196.reuse, R30, R180 ;  /* 0x0000001ec4b4723c */ /* 0x040fe200000418b4 */
[----:B------:R-:W2:Y:S05]  /*1ef00*/  LDSM.16.M88.4 R28, [R233+0xe800] ;  /* 0x00e80000e91c783b */ /* 0x000eaa0000000200 */
[C---:B------:R-:W-:Y:S06]  /*1ef10*/  HMMA.16816.F32.BF16 R20, R196.reuse, R192, R20 ;  /* 0x000000c0c414723c */ /* 0x040fec0000041814 */
[C---:B------:R-:W-:Y:S01]  /*1ef20*/  HMMA.16816.F32.BF16 R16, R196.reuse, R194, R16 ;  /* 0x000000c2c410723c */ /* 0x040fe20000041810 */
[----:B------:R-:W-:Y:S05]  /*1ef30*/  LDSM.16.M88.4 R192, [R230+0x6000] ;  /* 0x00600000e6c0783b */ /* 0x000fea0000000200 */
[C---:B---3--:R-:W-:Y:S06]  /*1ef40*/  HMMA.16816.F32.BF16 R176, R196.reuse, R24, R176 ;  /* 0x00000018c4b0723c */ /* 0x048fec00000418b0 */
[----:B------:R-:W-:Y:S01]  /*1ef50*/  HMMA.16816.F32.BF16 R172, R196, R26, R172 ;  /* 0x0000001ac4ac723c */ /* 0x000fe200000418ac */
[----:B------:R-:W3:Y:S05]  /*1ef60*/  LDSM.16.M88.4 R24, [R233+0xf800] ;  /* 0x00f80000e918783b */ /* 0x000eea0000000200 */
[C---:B-1----:R-:W-:Y:S06]  /*1ef70*/  HMMA.16816.F32.BF16 R20, R168.reuse, R32, R20 ;  /* 0x00000020a814723c */ /* 0x042fec0000041814 */
[C---:B------:R-:W-:Y:S01]  /*1ef80*/  HMMA.16816.F32.BF16 R16, R168.reuse, R34, R16 ;  /* 0x00000022a810723c */ /* 0x040fe20000041810 */
[----:B------:R-:W-:Y:S05]  /*1ef90*/  LDSM.16.M88.4 R32, [R232+0x6000] ;  /* 0x00600000e820783b */ /* 0x000fea0000000200 */
[C---:B--2---:R-:W-:Y:S06]  /*1efa0*/  HMMA.16816.F32.BF16 R12, R168.reuse, R28, R12 ;  /* 0x0000001ca80c723c */ /* 0x044fec000004180c */
[C---:B------:R-:W-:Y:S01]  /*1efb0*/  HMMA.16816.F32.BF16 R4, R168.reuse, R30, R4 ;  /* 0x0000001ea804723c */ /* 0x040fe20000041804 */
[----:B------:R-:W1:Y:S05]  /*1efc0*/  LDSM.16.M88.4 R28, [R211] ;  /* 0x00000000d31c783b */ /* 0x000e6a0000000200 */
[C---:B------:R-:W-:Y:S06]  /*1efd0*/  HMMA.16816.F32.BF16 R184, R168.reuse, R188, R184 ;  /* 0x000000bca8b8723c */ /* 0x040fec00000418b8 */
[C---:B------:R-:W-:Y:S01]  /*1efe0*/  HMMA.16816.F32.BF16 R180, R168.reuse, R190, R180 ;  /* 0x000000bea8b4723c */ /* 0x040fe200000418b4 */
[----:B------:R-:W2:Y:S05]  /*1eff0*/  LDSM.16.M88.4 R188, [R210] ;  /* 0x00000000d2bc783b */ /* 0x000eaa0000000200 */
[C---:B---3--:R-:W-:Y:S06]  /*1f000*/  HMMA.16816.F32.BF16 R176, R168.reuse, R24, R176 ;  /* 0x00000018a8b0723c */ /* 0x048fec00000418b0 */
[----:B------:R-:W-:Y:S01]  /*1f010*/  HMMA.16816.F32.BF16 R172, R168, R26, R172 ;  /* 0x0000001aa8ac723c */ /* 0x000fe200000418ac */
[----:B------:R-:W3:Y:S04]  /*1f020*/  LDSM.16.M88.4 R168, [R209] ;  /* 0x00000000d1a8783b */ /* 0x000ee80000000200 */
[----:B------:R-:W4:Y:S01]  /*1f030*/  LDSM.16.M88.4 R24, [R208] ;  /* 0x00000000d018783b */ /* 0x000f220000000200 */
[C---:B-1----:R-:W-:Y:S06]  /*1f040*/  HMMA.16816.F32.BF16 R20, R32.reuse, R28, R20 ;  /* 0x0000001c2014723c */ /* 0x042fec0000041814 */
[C---:B------:R-:W-:Y:S01]  /*1f050*/  HMMA.16816.F32.BF16 R16, R32.reuse, R30, R16 ;  /* 0x0000001e2010723c */ /* 0x040fe20000041810 */
[----:B------:R-:W1:Y:S05]  /*1f060*/  LDSM.16.M88.4 R28, [R227+0xe000] ;  /* 0x00e00000e31c783b */ /* 0x000e6a0000000200 */
[C---:B--2---:R-:W-:Y:S06]  /*1f070*/  HMMA.16816.F32.BF16 R12, R32.reuse, R188, R12 ;  /* 0x000000bc200c723c */ /* 0x044fec000004180c */
[C---:B------:R-:W-:Y:S06]  /*1f080*/  HMMA.16816.F32.BF16 R4, R32.reuse, R190, R4 ;  /* 0x000000be2004723c */ /* 0x040fec0000041804 */
        /* <DEDUP_REMOVED lines=11> */
[----:B------:R-:W-:Y:S06]  /*1f140*/  HMMA.16816.F32.BF16 R4, R192, R170, R4 ;  /* 0x000000aac004723c */ /* 0x000fec0000041804 */
[C---:B---3--:R-:W-:Y:S06]  /*1f150*/  HMMA.16816.F32.BF16 R20, R32.reuse, R24, R20 ;  /* 0x000000182014723c */ /* 0x048fec0000041814 */
[C---:B------:R-:W-:Y:S01]  /*1f160*/  HMMA.16816.F32.BF16 R16, R32.reuse, R26, R16 ;  /* 0x0000001a2010723c */ /* 0x040fe20000041810 */
[----:B------:R-:W2:Y:S01]  /*1f170*/  LDSM.16.M88.4 R24, [R227+0xf000] ;  /* 0x00f00000e318783b */ /* 0x000ea20000000200 */
[----:B------:R-:W3:Y:S04]  /*1f180*/  S2R R189, SR_TID.X ;  /* 0x0000000000bd7919 */ /* 0x000ee80000002100 */
[C---:B-1----:R-:W-:Y:S06]  /*1f190*/  HMMA.16816.F32.BF16 R12, R32.reuse, R28, R12 ;  /* 0x0000001c200c723c */ /* 0x042fec000004180c */
[----:B------:R-:W-:Y:S01]  /*1f1a0*/  HMMA.16816.F32.BF16 R4, R32, R30, R4 ;  /* 0x0000001e2004723c */ /* 0x000fe20000041804 */
[----:B------:R-:W1:Y:S05]  /*1f1b0*/  LDSM.16.M88.4 R28, [R220+0x7000] ;  /* 0x00700000dc1c783b */ /* 0x000e6a0000000200 */
[-C--:B------:R-:W-:Y:S01]  /*1f1c0*/  FMUL.FTZ R20, R20, R167.reuse ;  /* 0x000000a714147220 */ /* 0x080fe20000410000 */
[----:B------:R-:W-:-:S05]  /*1f1d0*/  FMUL.FTZ R21, R21, R167 ;  /* 0x000000a715157220 */ /* 0x000fca0000410000 */
[-C--:B------:R-:W-:Y:S01]  /*1f1e0*/  FMUL.FTZ R16, R16, R167.reuse ;  /* 0x000000a710107220 */ /* 0x080fe20000410000 */
[-C--:B------:R-:W-:Y:S01]  /*1f1f0*/  FMUL.FTZ R17, R17, R167.reuse ;  /* 0x000000a711117220 */ /* 0x080fe20000410000 */
[-C--:B------:R-:W-:Y:S01]  /*1f200*/  FMUL.FTZ R18, R18, R167.reuse ;  /* 0x000000a712127220 */ /* 0x080fe20000410000 */
[-C--:B------:R-:W-:Y:S01]  /*1f210*/  FMUL.FTZ R19, R19, R167.reuse ;  /* 0x000000a713137220 */ /* 0x080fe20000410000 */
[----:B------:R-:W-:Y:S02]  /*1f220*/  MUFU.TANH R168, R20 ;  /* 0x0000001400a87308 */ /* 0x000fe40000002400 */
[----:B------:R-:W-:-:S06]  /*1f230*/  FMUL.FTZ R14, R14, R167 ;  /* 0x000000a70e0e7220 */ /* 0x000fcc0000410000 */
[----:B------:R-:W-:Y:S01]  /*1f240*/  MUFU.TANH R169, R21 ;  /* 0x0000001500a97308 */ /* 0x000fe20000002400 */
[C---:B--2---:R-:W-:Y:S07]  /*1f250*/  HMMA.16816.F32.BF16 R184, R192.reuse, R24, R184 ;  /* 0x00000018c0b8723c */ /* 0x044fee00000418b8 */
[----:B------:R-:W-:Y:S01]  /*1f260*/  MUFU.TANH R20, R16 ;  /* 0x0000001000147308 */ /* 0x000fe20000002400 */
[----:B------:R-:W-:Y:S07]  /*1f270*/  HMMA.16816.F32.BF16 R180, R192, R26, R180 ;  /* 0x0000001ac0b4723c */ /* 0x000fee00000418b4 */
[----:B------:R-:W-:Y:S01]  /*1f280*/  MUFU.TANH R21, R17 ;  /* 0x0000001100157308 */ /* 0x000fe20000002400 */
[----:B------:R-:W-:-:S07]  /*1f290*/  FMUL.FTZ R23, R23, R167 ;  /* 0x000000a717177220 */ /* 0x000fce0000410000 */
[----:B------:R-:W-:Y:S08]  /*1f2a0*/  MUFU.TANH R171, R18 ;  /* 0x0000001200ab7308 */ /* 0x000ff00000002400 */
[----:B------:R2:W-:Y:S08]  /*1f2b0*/  MUFU.TANH R170, R19 ;  /* 0x0000001300aa7308 */ /* 0x0005f00000002400 */
[----:B------:R3:W-:Y:S01]  /*1f2c0*/  MUFU.TANH R27, R14 ;  /* 0x0000000e001b7308 */ /* 0x0007e20000002400 */
[----:B--2---:R-:W2:Y:S07]  /*1f2d0*/  LDSM.16.M88.4 R16, [R227+0xf800] ;  /* 0x00f80000e310783b */ /* 0x004eae0000000200 */
[----:B------:R-:W4:Y:S01]  /*1f2e0*/  MUFU.TANH R23, R23 ;  /* 0x0000001700177308 */ /* 0x000f220000002400 */
[----:B---3--:R-:W-:-:S02]  /*1f2f0*/  IMAD.SHL.U32 R14, R189, 0x2, RZ ;  /* 0x00000002bd0e7824 */ /* 0x008fc400078e00ff */
[----:B------:R-:W-:-:S03]  /*1f300*/  FMUL.FTZ R5, R5, R167 ;  /* 0x000000a705057220 */ /* 0x000fc60000410000 */
[----:B------:R-:W-:Y:S02]  /*1f310*/  LOP3.LUT R14, R14, 0x6, RZ, 0xc0, !PT ;  /* 0x000000060e0e7812 */ /* 0x000fe400078ec0ff */
[----:B------:R3:W-:Y:S03]  /*1f320*/  MUFU.TANH R25, R5 ;  /* 0x0000000500197308 */ /* 0x0007e60000002400 */
[----:B------:R-:W-:Y:S02]  /*1f330*/  IMAD R14, R250, 0x40, R14 ;  /* 0x00000040fa0e7824 */ /* 0x000fe400078e020e */
[-C--:B------:R-:W-:Y:S01]  /*1f340*/  FMUL.FTZ R4, R4, R167.reuse ;  /* 0x000000a704047220 */ /* 0x080fe20000410000 */
[----:B-1----:R-:W-:Y:S01]  /*1f350*/  HMMA.16816.F32.BF16 R184, R32, R28, R184 ;  /* 0x0000001c20b8723c */ /* 0x002fe200000418b8 */
[-C--:B------:R-:W-:Y:S01]  /*1f360*/  FMUL.FTZ R12, R12, R167.reuse ;  /* 0x000000a70c0c7220 */ /* 0x080fe20000410000 */
[----:B------:R-:W-:Y:S01]  /*1f370*/  FMUL.FTZ R13, R13, R167 ;  /* 0x000000a70d0d7220 */ /* 0x000fe20000410000 */
[----:B------:R1:W-:Y:S01]  /*1f380*/  MUFU.TANH R28, R4 ;  /* 0x00000004001c7308 */ /* 0x0003e20000002400 */
[----:B---3--:R-:W-:-:S07]  /*1f390*/  VIADD R5, R14, 0x1 ;  /* 0x000000010e057836 */ /* 0x008fce0000000000 */
[----:B------:R4:W3:Y:S01]  /*1f3a0*/  MUFU.TANH R24, R12 ;  /* 0x0000000c00187308 */ /* 0x0008e20000002400 */
[-C--:B------:R-:W-:Y:S01]  /*1f3b0*/  FMUL.FTZ R15, R15, R167.reuse ;  /* 0x000000a70f0f7220 */ /* 0x080fe20000410000 */
[----:B------:R-:W-:Y:S01]  /*1f3c0*/  FMUL.FTZ R6, R6, R167 ;  /* 0x000000a706067220 */ /* 0x000fe20000410000 */
[----:B-1----:R-:W-:-:S05]  /*1f3d0*/  I2FP.F32.S32 R4, R5 ;  /* 0x0000000500047245 */ /* 0x002fca0000201400 */
[----:B------:R1:W5:Y:S01]  /*1f3e0*/  MUFU.TANH R26, R13 ;  /* 0x0000000d001a7308 */ /* 0x0003620000002400 */
[----:B------:R-:W-:Y:S01]  /*1f3f0*/  ISETP.GE.AND P6, PT, R5, R2, PT ;  /* 0x000000020500720c */ /* 0x000fe20003fc6270 */
[----:B------:R-:W-:Y:S01]  /*1f400*/  FMUL.FTZ R7, R7, R167 ;  /* 0x000000a707077220 */ /* 0x000fe20000410000 */
[----:B------:R-:W-:Y:S01]  /*1f410*/  ISETP.GE.AND P5, PT, R5, R3, PT ;  /* 0x000000030500720c */ /* 0x000fe20003fa6270 */
[----:B------:R-:W-:Y:S02]  /*1f420*/  VIADD R5, R14, 0x8 ;  /* 0x000000080e057836 */ /* 0x000fe40000000000 */
[CC--:B----4-:R-:W-:Y:S02]  /*1f430*/  FFMA.FTZ R12, R0.reuse, R4.reuse, R23 ;  /* 0x00000004000c7223 */ /* 0x0d0fe40000010017 */
[----:B------:R4:W5:Y:S01]  /*1f440*/  MUFU.TANH R188, R15 ;  /* 0x0000000f00bc7308 */ /* 0x0009620000002400 */
[----:B-1----:R-:W-:Y:S02]  /*1f450*/  FFMA.FTZ R13, R0, R4, R169 ;  /* 0x00000004000d7223 */ /* 0x002fe400000100a9 */
[----:B------:R-:W-:-:S05]  /*1f460*/  FSEL R12, R12, -INF , !P5 ;  /* 0xff8000000c0c7808 */ /* 0x000fca0006800000 */
[----:B------:R-:W1:Y:S01]  /*1f470*/  MUFU.TANH R29, R6 ;  /* 0x00000006001d7308 */ /* 0x000e620000002400 */
[----:B------:R-:W-:Y:S02]  /*1f480*/  ISETP.GE.AND P5, PT, R5, R3, PT ;  /* 0x000000030500720c */ /* 0x000fe40003fa6270 */
[----:B------:R-:W-:Y:S02]  /*1f490*/  FSEL R13, R13, -INF , !P6 ;  /* 0xff8000000d0d7808 */ /* 0x000fe40007000000 */
[----:B------:R-:W-:Y:S02]  /*1f4a0*/  ISETP.GE.AND P6, PT, R5, R2, PT ;  /* 0x000000020500720c */ /* 0x000fe40003fc6270 */
[----:B----4-:R-:W-:Y:S01]  /*1f4b0*/  I2FP.F32.S32 R15, R5 ;  /* 0x00000005000f7245 */ /* 0x010fe20000201400 */
[----:B------:R4:W1:Y:S01]  /*1f4c0*/  MUFU.TANH R166, R7 ;  /* 0x0000000700a67308 */ /* 0x0008620000002400 */
[----:B--2---:R-:W-:Y:S03]  /*1f4d0*/  HMMA.16816.F32.BF16 R176, R192, R16, R176 ;  /* 0x00000010c0b0723c */ /* 0x004fe600000418b0 */
[CC--:B------:R-:W-:Y:S01]  /*1f4e0*/  FFMA.FTZ R20, R0.reuse, R15.reuse, R20 ;  /* 0x0000000f00147223 */ /* 0x0c0fe20000010014 */
[----:B------:R-:W-:-:S03]  /*1f4f0*/  FFMA.FTZ R15, R0, R15, R171 ;  /* 0x0000000f000f7223 */ /* 0x000fc600000100ab */
[----:B------:R-:W-:Y:S01]  /*1f500*/  VIADD R17, R14, 0x9 ;  /* 0x000000090e117836 */ /* 0x000fe20000000000 */
[----:B----4-:R-:W2:Y:S04]  /*1f510*/  LDSM.16.M88.4 R4, [R220+0x7800] ;  /* 0x00780000dc04783b */ /* 0x010ea80000000200 */
[----:B------:R-:W-:Y:S01]  /*1f520*/  I2FP.F32.S32 R16, R17 ;  /* 0x0000001100107245 */ /* 0x000fe20000201400 */
[----:B------:R-:W-:Y:S01]  /*1f530*/  HMMA.16816.F32.BF16 R180, R32, R30, R180 ;  /* 0x0000001e20b4723c */ /* 0x000fe200000418b4 */
[----:B------:R-:W-:Y:S01]  /*1f540*/  FSEL R23, R20, -INF , !P6 ;  /* 0xff80000014177808 */ /* 0x000fe20007000000 */
[----:B------:R-:W-:Y:S01]  /*1f550*/  VIADD R20, R14, 0x10 ;  /* 0x000000100e147836 */ /* 0x000fe20000000000 */
[----:B------:R-:W-:-:S03]  /*1f560*/  FSEL R15, R15, -INF , !P5 ;  /* 0xff8000000f0f7808 */ /* 0x000fc60006800000 */
[----:B------:R-:W-:Y:S01]  /*1f570*/  HMMA.16816.F32.BF16 R172, R192, R18, R172 ;  /* 0x00000012c0ac723c */ /* 0x000fe200000418ac */
[C---:B------:R-:W-:Y:S01]  /*1f580*/  ISETP.GE.AND P6, PT, R17.reuse, R2, PT ;  /* 0x000000021100720c */ /* 0x040fe20003fc6270 */
[----:B------:R-:W-:Y:S01]  /*1f590*/  FMUL.FTZ R169, R184, R167 ;  /* 0x000000a7b8a97220 */ /* 0x000fe20000410000 */
[----:B------:R-:W-:Y:S01]  /*1f5a0*/  ISETP.GE.AND P5, PT, R17, R3, PT ;  /* 0x000000031100720c */ /* 0x000fe20003fa6270 */
[CC--:B------:R-:W-:Y:S01]  /*1f5b0*/  FFMA.FTZ R17, R0.reuse, R16.reuse, R21 ;  /* 0x0000001000117223 */ /* 0x0c0fe20000010015 */
[----:B------:R-:W-:Y:S01]  /*1f5c0*/  FFMA.FTZ R16, R0, R16, R170 ;  /* 0x0000001000107223 */ /* 0x000fe200000100aa */
[----:B------:R-:W-:Y:S01]  /*1f5d0*/  I2FP.F32.S32 R21, R20 ;  /* 0x0000001400157245 */ /* 0x000fe20000201400 */
[----:B------:R-:W-:-:S04]  /*1f5e0*/  DEPBAR.LE SB0, 0x0 ;  /* 0x000080000000791a */ /* 0x000fc80000000000 */
[----:B------:R-:W-:Y:S02]  /*1f5f0*/  FSEL R17, R17, -INF , !P6 ;  /* 0xff80000011117808 */ /* 0x000fe40007000000 */
[----:B------:R-:W-:Y:S01]  /*1f600*/  FSEL R16, R16, -INF , !P5 ;  /* 0xff80000010107808 */ /* 0x000fe20006800000 */
[----:B------:R-:W-:Y:S01]  /*1f610*/  FFMA.FTZ R27, R0, R21, R27 ;  /* 0x00000015001b7223 */ /* 0x000fe2000001001b */
[C---:B------:R-:W-:Y:S02]  /*1f620*/  ISETP.GE.AND P6, PT, R20.reuse, R2, PT ;  /* 0x000000021400720c */ /* 0x040fe40003fc6270 */
[----:B------:R-:W-:Y:S01]  /*1f630*/  ISETP.GE.AND P5, PT, R20, R3, PT ;  /* 0x000000031400720c */ /* 0x000fe20003fa6270 */
[----:B---3--:R-:W-:Y:S01]  /*1f640*/  FFMA.FTZ R20, R0, R21, R24 ;  /* 0x0000001500147223 */ /* 0x008fe20000010018 */
[----:B------:R-:W-:Y:S02]  /*1f650*/  VIADD R21, R14, 0x11 ;  /* 0x000000110e157836 */ /* 0x000fe40000000000 */
[----:B------:R-:W-:-:S03]  /*1f660*/  FSEL R27, R27, -INF , !P5 ;  /* 0xff8000001b1b7808 */ /* 0x000fc60006800000 */
[----:B------:R-:W-:Y:S02]  /*1f670*/  I2FP.F32.S32 R24, R21 ;  /* 0x0000001500187245 */ /* 0x000fe40000201400 */
[----:B------:R-:W-:Y:S02]  /*1f680*/  FSEL R20, R20, -INF , !P6 ;  /* 0xff80000014147808 */ /* 0x000fe40007000000 */
[C---:B------:R-:W-:Y:S02]  /*1f690*/  ISETP.GE.AND P6, PT, R21.reuse, R2, PT ;  /* 0x000000021500720c */ /* 0x040fe40003fc6270 */
[----:B------:R-:W-:Y:S01]  /*1f6a0*/  ISETP.GE.AND P5, PT, R21, R3, PT ;  /* 0x000000031500720c */ /* 0x000fe20003fa6270 */
[CC--:B-----5:R-:W-:Y:S01]  /*1f6b0*/  FFMA.FTZ R21, R0.reuse, R24.reuse, R26 ;  /* 0x0000001800157223 */ /* 0x0e0fe2000001001a */
[----:B------:R-:W-:Y:S01]  /*1f6c0*/  FFMA.FTZ R26, R0, R24, R188 ;  /* 0x00000018001a7223 */ /* 0x000fe200000100bc */
[----:B------:R-:W-:Y:S01]  /*1f6d0*/  VIADD R24, R14, 0x18 ;  /* 0x000000180e187836 */ /* 0x000fe20000000000 */
[----:B--2---:R-:W-:Y:S01]  /*1f6e0*/  HMMA.16816.F32.BF16 R176, R32, R4, R176 ;  /* 0x0000000420b0723c */ /* 0x004fe200000418b0 */
[----:B------:R-:W-:Y:S01]  /*1f6f0*/  FMUL.FTZ R31, R186, R167 ;  /* 0x000000a7ba1f7220 */ /* 0x000fe20000410000 */
[----:B------:R-:W-:-:S02]  /*1f700*/  FSEL R21, R21, -INF , !P6 ;  /* 0xff80000015157808 */ /* 0x000fc40007000000 */
[----:B------:R-:W-:Y:S02]  /*1f710*/  FSEL R26, R26, -INF , !P5 ;  /* 0xff8000001a1a7808 */ /* 0x000fe40006800000 */
[----:B------:R-:W-:Y:S01]  /*1f720*/  ISETP.GE.AND P6, PT, R24, R2, PT ;  /* 0x000000021800720c */ /* 0x000fe20003fc6270 */
[----:B------:R-:W-:Y:S01]  /*1f730*/  VIADD R4, R14, 0x19 ;  /* 0x000000190e047836 */ /* 0x000fe20000000000 */
[----:B------:R-:W-:Y:S02]  /*1f740*/  ISETP.GE.AND P5, PT, R24, R3, PT ;  /* 0x000000031800720c */ /* 0x000fe40003fa6270 */
[----:B------:R-:W-:Y:S01]  /*1f750*/  I2FP.F32.S32 R24, R24 ;  /* 0x0000001800187245 */ /* 0x000fe20000201400 */
[-C--:B------:R-:W-:Y:S01]  /*1f760*/  FMUL.FTZ R30, R185, R167.reuse ;  /* 0x000000a7b91e7220 */ /* 0x080fe20000410000 */
[-C--:B------:R-:W-:Y:S01]  /*1f770*/  FMUL.FTZ R182, R182, R167.reuse ;  /* 0x000000a7b6b67220 */ /* 0x080fe20000410000 */
[----:B------:R-:W-:Y:S01]  /*1f780*/  I2FP.F32.S32 R5, R4 ;  /* 0x0000000400057245 */ /* 0x000fe20000201400 */
[----:B------:R-:W2:Y:S01]  /*1f790*/  MUFU.TANH R169, R169 ;  /* 0x000000a900a97308 */ /* 0x000ea20000002400 */
[CC--:B------:R-:W-:Y:S01]  /*1f7a0*/  FFMA.FTZ R18, R0.reuse, R24.reuse, R28 ;  /* 0x0000001800127223 */ /* 0x0c0fe2000001001c */
[----:B-1----:R-:W-:Y:S01]  /*1f7b0*/  FFMA.FTZ R29, R0, R24, R29 ;  /* 0x00000018001d7223 */ /* 0x002fe2000001001d */
[-C--:B------:R-:W-:Y:S01]  /*1f7c0*/  FMUL.FTZ R170, R187, R167.reuse ;  /* 0x000000a7bbaa7220 */ /* 0x080fe20000410000 */
[----:B------:R-:W-:-:S04]  /*1f7d0*/  FMUL.FTZ R19, R183, R167 ;  /* 0x000000a7b7137220 */ /* 0x000fc80000410000 */
[----:B------:R-:W1:Y:S01]  /*1f7e0*/  MUFU.TANH R31, R31 ;  /* 0x0000001f001f7308 */ /* 0x000e620000002400 */
[----:B------:R-:W-:Y:S01]  /*1f7f0*/  FSEL R183, R18, -INF , !P6 ;  /* 0xff80000012b77808 */ /* 0x000fe20007000000 */
[----:B------:R-:W-:Y:S01]  /*1f800*/  FFMA.FTZ R24, R0, R5, R166 ;  /* 0x0000000500187223 */ /* 0x000fe200000100a6 */
[----:B------:R-:W-:-:S05]  /*1f810*/  ISETP.GE.AND P6, PT, R4, R2, PT ;  /* 0x000000020400720c */ /* 0x000fca0003fc6270 */
[----:B------:R-:W3:Y:S01]  /*1f820*/  MUFU.TANH R30, R30 ;  /* 0x0000001e001e7308 */ /* 0x000ee20000002400 */
[----:B------:R-:W-:-:S07]  /*1f830*/  FMUL.FTZ R171, R180, R167 ;  /* 0x000000a7b4ab7220 */ /* 0x000fce0000410000 */
[----:B------:R4:W-:Y:S08]  /*1f840*/  MUFU.TANH R28, R182 ;  /* 0x000000b6001c7308 */ /* 0x0009f00000002400 */
[----:B------:R-:W5:Y:S01]  /*1f850*/  MUFU.TANH R170, R170 ;  /* 0x000000aa00aa7308 */ /* 0x000f620000002400 */
[----:B----4-:R-:W-:Y:S01]  /*1f860*/  FFMA.FTZ R182, R0, R5, R25 ;  /* 0x0000000500b67223 */ /* 0x010fe20000010019 */
[----:B------:R-:W-:-:S02]  /*1f870*/  FSEL R25, R29, -INF , !P5 ;  /* 0xff8000001d197808 */ /* 0x000fc40006800000 */
[----:B------:R-:W-:Y:S01]  /*1f880*/  ISETP.GE.AND P5, PT, R4, R3, PT ;  /* 0x000000030400720c */ /* 0x000fe20003fa6270 */
[C---:B------:R-:W-:Y:S02]  /*1f890*/  VIADD R4, R14.reuse, 0x20 ;  /* 0x000000200e047836 */ /* 0x040fe40000000000 */
[----:B------:R-:W-:Y:S01]  /*1f8a0*/  VIADD R29, R14, 0x21 ;  /* 0x000000210e1d7836 */ /* 0x000fe20000000000 */
[----:B------:R-:W-:Y:S02]  /*1f8b0*/  FSEL R182, R182, -INF , !P6 ;  /* 0xff800000b6b67808 */ /* 0x000fe40007000000 */
[----:B------:R-:W-:Y:S02]  /*1f8c0*/  I2FP.F32.S32 R166, R4 ;  /* 0x0000000400a67245 */ /* 0x000fe40000201400 */
[----:B------:R-:W-:Y:S01]  /*1f8d0*/  FSEL R24, R24, -INF , !P5 ;  /* 0xff80000018187808 */ /* 0x000fe20006800000 */
[----:B------:R-:W4:Y:S01]  /*1f8e0*/  MUFU.TANH R171, R171 ;  /* 0x000000ab00ab7308 */ /* 0x000f220000002400 */
[----:B------:R-:W-:-:S02]  /*1f8f0*/  ISETP.GE.AND P6, PT, R4, R2, PT ;  /* 0x000000020400720c */ /* 0x000fc40003fc6270 */
[----:B------:R-:W-:Y:S02]  /*1f900*/  ISETP.GE.AND P5, PT, R4, R3, PT ;  /* 0x000000030400720c */ /* 0x000fe40003fa6270 */
[----:B------:R-:W-:Y:S01]  /*1f910*/  HMMA.16816.F32.BF16 R4, R32, R6, R172 ;  /* 0x000000062004723c */ /* 0x000fe200000418ac */
[CC--:B--2---:R-:W-:Y:S01]  /*1f920*/  FFMA.FTZ R169, R0.reuse, R166.reuse, R169 ;  /* 0x000000a600a97223 */ /* 0x0c4fe200000100a9 */
[----:B-1----:R-:W-:Y:S01]  /*1f930*/  FFMA.FTZ R190, R0, R166, R31 ;  /* 0x000000a600be7223 */ /* 0x002fe2000001001f */
[----:B------:R-:W-:-:S04]  /*1f940*/  FMUL.FTZ R180, R181, R167 ;  /* 0x000000a7b5b47220 */ /* 0x000fc80000410000 */
[----:B------:R-:W-:Y:S01]  /*1f950*/  I2FP.F32.S32 R32, R29 ;  /* 0x0000001d00207245 */ /* 0x000fe20000201400 */
[----:B------:R-:W1:Y:S01]  /*1f960*/  MUFU.TANH R19, R19 ;  /* 0x0000001300137308 */ /* 0x000e620000002400 */
[----:B------:R-:W-:-:S03]  /*1f970*/  FSEL R193, R169, -INF , !P6 ;  /* 0xff800000a9c17808 */ /* 0x000fc60007000000 */
[----:B---3--:R-:W-:Y:S01]  /*1f980*/  FFMA.FTZ R194, R0, R32, R30 ;  /* 0x0000002000c27223 */ /* 0x008fe2000001001e */
[----:B------:R-:W-:Y:S01]  /*1f990*/  VIADD R30, R14, 0x28 ;  /* 0x000000280e1e7836 */ /* 0x000fe20000000000 */
[----:B------:R-:W-:Y:S01]  /*1f9a0*/  FSEL R190, R190, -INF , !P5 ;  /* 0xff800000bebe7808 */ /* 0x000fe20006800000 */
[----:B------:R-:W-:Y:S01]  /*1f9b0*/  FMUL.FTZ R18, R176, R167 ;  /* 0x000000a7b0127220 */ /* 0x000fe20000410000 */
[C---:B------:R-:W-:Y:S02]  /*1f9c0*/  ISETP.GE.AND P6, PT, R29.reuse, R2, PT ;  /* 0x000000021d00720c */ /* 0x040fe40003fc6270 */
[----:B------:R-:W-:Y:S01]  /*1f9d0*/  ISETP.GE.AND P5, PT, R29, R3, PT ;  /* 0x000000031d00720c */ /* 0x000fe20003fa6270 */
[----:B------:R-:W-:Y:S01]  /*1f9e0*/  FMUL.FTZ R29, R178, R167 ;  /* 0x000000a7b21d7220 */ /* 0x000fe20000410000 */
[----:B------:R-:W2:Y:S01]  /*1f9f0*/  MUFU.TANH R180, R180 ;  /* 0x000000b400b47308 */ /* 0x000ea20000002400 */
[----:B-----5:R-:W-:Y:S01]  /*1fa00*/  FFMA.FTZ R170, R0, R32, R170 ;  /* 0x0000002000aa7223 */ /* 0x020fe200000100aa */
[----:B------:R-:W-:Y:S01]  /*1fa10*/  I2FP.F32.S32 R188, R30 ;  /* 0x0000001e00bc7245 */ /* 0x000fe20000201400 */
[----:B------:R-:W-:-:S02]  /*1fa20*/  VIADD R32, R14, 0x29 ;  /* 0x000000290e207836 */ /* 0x000fc40000000000 */
[-C--:B------:R-:W-:Y:S01]  /*1fa30*/  FMUL.FTZ R177, R177, R167.reuse ;  /* 0x000000a7b1b17220 */ /* 0x080fe20000410000 */
[----:B------:R-:W-:Y:S02]  /*1fa40*/  FMUL.FTZ R179, R179, R167 ;  /* 0x000000a7b3b37220 */ /* 0x000fe40000410000 */
[----:B------:R-:W3:Y:S01]  /*1fa50*/  MUFU.TANH R18, R18 ;  /* 0x0000001200127308 */ /* 0x000ee20000002400 */
[-C--:B----4-:R-:W-:Y:S01]  /*1fa60*/  FFMA.FTZ R171, R0, R188.reuse, R171 ;  /* 0x000000bc00ab7223 */ /* 0x090fe200000100ab */
[----:B------:R-:W-:Y:S01]  /*1fa70*/  FSEL R189, R170, -INF , !P5 ;  /* 0xff800000aabd7808 */ /* 0x000fe20006800000 */
[----:B------:R-:W-:Y:S01]  /*1fa80*/  FFMA.FTZ R188, R0, R188, R28 ;  /* 0x000000bc00bc7223 */ /* 0x000fe2000001001c */
[----:B------:R-:W-:-:S04]  /*1fa90*/  I2FP.F32.S32 R33, R32 ;  /* 0x0000002000217245 */ /* 0x000fc80000201400 */
[----:B------:R-:W4:Y:S01]  /*1faa0*/  MUFU.TANH R29, R29 ;  /* 0x0000001d001d7308 */ /* 0x000f220000002400 */
[----:B------:R-:W-:Y:S02]  /*1fab0*/  ISETP.GE.AND P5, PT, R30, R3, PT ;  /* 0x000000031e00720c */ /* 0x000fe40003fa6270 */
[----:B------:R-:W-:Y:S02]  /*1fac0*/  FSEL R194, R194, -INF , !P6 ;  /* 0xff800000c2c27808 */ /* 0x000fe40007000000 */
[----:B------:R-:W-:Y:S01]  /*1fad0*/  ISETP.GE.AND P6, PT, R30, R2, PT ;  /* 0x000000021e00720c */ /* 0x000fe20003fc6270 */
[----:B------:R-:W-:Y:S01]  /*1fae0*/  VIADD R30, R14, 0x30 ;  /* 0x000000300e1e7836 */ /* 0x000fe20000000000 */
[----:B------:R-:W-:Y:S01]  /*1faf0*/  FSEL R188, R188, -INF , !P5 ;  /* 0xff800000bcbc7808 */ /* 0x000fe20006800000 */
[----:B------:R-:W5:Y:S01]  /*1fb00*/  MUFU.TANH R31, R177 ;  /* 0x000000b1001f7308 */ /* 0x000f620000002400 */
[----:B-1----:R-:W-:Y:S01]  /*1fb10*/  FFMA.FTZ R19, R0, R33, R19 ;  /* 0x0000002100137223 */ /* 0x002fe20000010013 */
[----:B------:R-:W-:-:S02]  /*1fb20*/  ISETP.GE.AND P5, PT, R32, R3, PT ;  /* 0x000000032000720c */ /* 0x000fc40003fa6270 */
[----:B------:R-:W-:-:S04]  /*1fb30*/  FSEL R192, R171, -INF , !P6 ;  /* 0xff800000abc07808 */ /* 0x000fc80007000000 */
[----:B------:R-:W1:Y:S01]  /*1fb40*/  MUFU.TANH R28, R179 ;  /* 0x000000b3001c7308 */ /* 0x000e620000002400 */
[----:B------:R-:W-:Y:S01]  /*1fb50*/  ISETP.GE.AND P6, PT, R32, R2, PT ;  /* 0x000000022000720c */ /* 0x000fe20003fc6270 */
[----:B------:R-:W-:Y:S01]  /*1fb60*/  FMUL.FTZ R4, R4, R167 ;  /* 0x000000a704047220 */ /* 0x000fe20000410000 */
[----:B------:R-:W-:Y:S01]  /*1fb70*/  I2FP.F32.S32 R32, R30 ;  /* 0x0000001e00207245 */ /* 0x000fe20000201400 */
[----:B--2---:R-:W-:Y:S01]  /*1fb80*/  FFMA.FTZ R180, R0, R33, R180 ;  /* 0x0000002100b47223 */ /* 0x004fe200000100b4 */
[----:B------:R-:W-:Y:S01]  /*1fb90*/  FSEL R187, R19, -INF , !P5 ;  /* 0xff80000013bb7808 */ /* 0x000fe20006800000 */
[-C--:B------:R-:W-:Y:S01]  /*1fba0*/  FMUL.FTZ R6, R6, R167.reuse ;  /* 0x000000a706067220 */ /* 0x080fe20000410000 */
[----:B------:R-:W-:Y:S02]  /*1fbb0*/  VIADD R19, R14, 0x31 ;  /* 0x000000310e137836 */ /* 0x000fe40000000000 */
[-C--:B---3--:R-:W-:Y:S01]  /*1fbc0*/  FFMA.FTZ R176, R0, R32.reuse, R18 ;  /* 0x0000002000b07223 */ /* 0x088fe20000010012 */
[----:B------:R-:W-:Y:S01]  /*1fbd0*/  FSEL R191, R180, -INF , !P6 ;  /* 0xff800000b4bf7808 */ /* 0x000fe20007000000 */
[----:B------:R-:W-:Y:S01]  /*1fbe0*/  FMUL.FTZ R18, R22, R167 ;  /* 0x000000a716127220 */ /* 0x000fe20000410000 */
[----:B----4-:R-:W-:Y:S01]  /*1fbf0*/  FFMA.FTZ R29, R0, R32, R29 ;  /* 0x00000020001d7223 */ /* 0x010fe2000001001d */
[----:B------:R-:W2:Y:S01]  /*1fc00*/  MUFU.TANH R4, R4 ;  /* 0x0000000400047308 */ /* 0x000ea20000002400 */
[----:B------:R-:W-:-:S02]  /*1fc10*/  ISETP.GE.AND P6, PT, R30, R2, PT ;  /* 0x000000021e00720c */ /* 0x000fc40003fc6270 */
[----:B------:R-:W-:Y:S02]  /*1fc20*/  ISETP.GE.AND P5, PT, R30, R3, PT ;  /* 0x000000031e00720c */ /* 0x000fe40003fa6270 */
[----:B------:R-:W-:-:S03]  /*1fc30*/  I2FP.F32.S32 R22, R19 ;  /* 0x0000001300167245 */ /* 0x000fc60000201400 */
[----:B------:R-:W3:Y:S01]  /*1fc40*/  MUFU.TANH R6, R6 ;  /* 0x0000000600067308 */ /* 0x000ee20000002400 */
[----:B------:R-:W-:Y:S01]  /*1fc50*/  FSEL R176, R176, -INF , !P6 ;  /* 0xff800000b0b07808 */ /* 0x000fe20007000000 */
[CC--:B-----5:R-:W-:Y:S01]  /*1fc60*/  FFMA.FTZ R31, R0.reuse, R22.reuse, R31 ;  /* 0x00000016001f7223 */ /* 0x0e0fe2000001001f */
[----:B------:R-:W-:Y:S01]  /*1fc70*/  FSEL R171, R29, -INF , !P5 ;  /* 0xff8000001dab7808 */ /* 0x000fe20006800000 */
[----:B-1----:R-:W-:Y:S01]  /*1fc80*/  FFMA.FTZ R28, R0, R22, R28 ;  /* 0x00000016001c7223 */ /* 0x002fe2000001001c */
[----:B------:R-:W-:Y:S01]  /*1fc90*/  ISETP.GE.AND P6, PT, R19, R2, PT ;  /* 0x000000021300720c */ /* 0x000fe20003fc6270 */
[----:B------:R-:W-:Y:S01]  /*1fca0*/  FMUL.FTZ R5, R5, R167 ;  /* 0x000000a705057220 */ /* 0x000fe20000410000 */
[----:B------:R-:W-:Y:S01]  /*1fcb0*/  ISETP.GE.AND P5, PT, R19, R3, PT ;  /* 0x000000031300720c */ /* 0x000fe20003fa6270 */
[----:B------:R-:W-:Y:S01]  /*1fcc0*/  VIADD R19, R14, 0x38 ;  /* 0x000000380e137836 */ /* 0x000fe20000000000 */
[----:B------:R-:W1:Y:S01]  /*1fcd0*/  MUFU.TANH R18, R18 ;  /* 0x0000001200127308 */ /* 0x000e620000002400 */
[----:B------:R-:W-:Y:S01]  /*1fce0*/  FMUL.FTZ R7, R7, R167 ;  /* 0x000000a707077220 */ /* 0x000fe20000410000 */
[----:B------:R-:W-:-:S02]  /*1fcf0*/  FSEL R175, R31, -INF , !P6 ;  /* 0xff8000001faf7808 */ /* 0x000fc40007000000 */
[----:B------:R-:W-:Y:S02]  /*1fd00*/  FSEL R170, R28, -INF , !P5 ;  /* 0xff8000001caa7808 */ /* 0x000fe40006800000 */
[C---:B------:R-:W-:Y:S02]  /*1fd10*/  ISETP.GE.AND P6, PT, R19.reuse, R2, PT ;  /* 0x000000021300720c */ /* 0x040fe40003fc6270 */
[----:B------:R-:W-:Y:S01]  /*1fd20*/  I2FP.F32.S32 R29, R19 ;  /* 0x00000013001d7245 */ /* 0x000fe20000201400 */
[----:B------:R-:W4:Y:S01]  /*1fd30*/  MUFU.TANH R5, R5 ;  /* 0x0000000500057308 */ /* 0x000f220000002400 */
[----:B------:R-:W-:Y:S01]  /*1fd40*/  BAR.SYNC.DEFER_BLOCKING 0x0 ;  /* 0x0000000000007b1d */ /* 0x000fe20000010000 */
[----:B------:R-:W-:-:S06]  /*1fd50*/  ISETP.GE.AND P5, PT, R19, R3, PT ;  /* 0x000000031300720c */ /* 0x000fcc0003fa6270 */
[----:B------:R5:W4:Y:S01]  /*1fd60*/  MUFU.TANH R19, R7 ;  /* 0x0000000700137308 */ /* 0x000b220000002400 */
[----:B------:R-:W-:Y:S01]  /*1fd70*/  I2FP.F32.S32 R22, R14 ;  /* 0x0000000e00167245 */ /* 0x000fe20000201400 */
[CC--:B--2---:R-:W-:Y:S01]  /*1fd80*/  FFMA.FTZ R4, R0.reuse, R29.reuse, R4 ;  /* 0x0000001d00047223 */ /* 0x0c4fe20000010004 */
[----:B---3--:R-:W-:-:S03]  /*1fd90*/  FFMA.FTZ R6, R0, R29, R6 ;  /* 0x0000001d00067223 */ /* 0x008fc60000010006 */
[-C--:B------:R-:W-:Y:S01]  /*1fda0*/  FFMA.FTZ R168, R0, R22.reuse, R168 ;  /* 0x0000001600a87223 */ /* 0x080fe200000100a8 */
[----:B------:R-:W-:Y:S01]  /*1fdb0*/  FSEL R173, R4, -INF , !P6 ;  /* 0xff80000004ad7808 */ /* 0x000fe20007000000 */
[----:B-1----:R-:W-:Y:S01]  /*1fdc0*/  FFMA.FTZ R18, R0, R22, R18 ;  /* 0x0000001600127223 */ /* 0x002fe20000010012 */
[----:B------:R-:W-:Y:S02]  /*1fdd0*/  ISETP.GE.AND P6, PT, R14, R2, PT ;  /* 0x000000020e00720c */ /* 0x000fe40003fc6270 */
[----:B------:R-:W-:Y:S01]  /*1fde0*/  FSEL R28, R6, -INF , !P5 ;  /* 0xff800000061c7808 */ /* 0x000fe20006800000 */
[C---:B-----5:R-:W-:Y:S01]  /*1fdf0*/  VIADD R7, R14.reuse, 0x39 ;  /* 0x000000390e077836 */ /* 0x060fe20000000000 */
[----:B------:R-:W-:-:S04]  /*1fe00*/  ISETP.GE.AND P5, PT, R14, R3, PT ;  /* 0x000000030e00720c */ /* 0x000fc80003fa6270 */
[----:B------:R-:W-:Y:S02]  /*1fe10*/  I2FP.F32.S32 R6, R7 ;  /* 0x0000000700067245 */ /* 0x000fe40000201400 */
[----:B------:R-:W-:Y:S02]  /*1fe20*/  FSEL R4, R168, -INF , !P6 ;  /* 0xff800000a8047808 */ /* 0x000fe40007000000 */
[C---:B------:R-:W-:Y:S01]  /*1fe30*/  ISETP.GE.AND P6, PT, R7.reuse, R2, PT ;  /* 0x000000020700720c */ /* 0x040fe20003fc6270 */
[-C--:B----4-:R-:W-:Y:S01]  /*1fe40*/  FFMA.FTZ R5, R0, R6.reuse, R5 ;  /* 0x0000000600057223 */ /* 0x090fe20000010005 */
[----:B------:R-:W-:Y:S01]  /*1fe50*/  FSEL R2, R18, -INF , !P5 ;  /* 0xff80000012027808 */ /* 0x000fe20006800000 */
[----:B------:R-:W-:Y:S01]  /*1fe60*/  FFMA.FTZ R19, R0, R6, R19 ;  /* 0x0000000600137223 */ /* 0x000fe20000010013 */
[----:B------:R-:W-:Y:S01]  /*1fe70*/  ISETP.GE.AND P5, PT, R7, R3, PT ;  /* 0x000000030700720c */ /* 0x000fe20003fa6270 */
[----:B------:R-:W-:Y:S01]  /*1fe80*/  BSSY B1, `(.L_x_3631) ;  /* 0x00000ec000017945 */ /* 0x000fe20003800000 */
[----:B------:R-:W-:Y:S01]  /*1fe90*/  IMAD.MOV.U32 R181, RZ, RZ, R200 ;  /* 0x000000ffffb57224 */ /* 0x000fe200078e00c8 */
[----:B------:R-:W-:Y:S01]  /*1fea0*/  FSEL R172, R5, -INF , !P6 ;  /* 0xff80000005ac7808 */ /* 0x000fe20007000000 */
[----:B------:R-:W-:Y:S01]  /*1feb0*/  IMAD.MOV.U32 R180, RZ, RZ, R201 ;  /* 0x000000ffffb47224 */ /* 0x000fe200078e00c9 */
        /* <DEDUP_REMOVED lines=9> */
[C---:B------:R-:W-:Y:S02]  /*1ff50*/  R2UR UR13, R9.reuse ;  /* 0x00000000090d72ca */ /* 0x040fe400000e0000 */
[----:B------:R-:W-:Y:S02]  /*1ff60*/  IABS R7, R5 ;  /* 0x0000000500077213 */ /* 0x000fe40000000000 */
[----:B------:R-:W-:Y:S02]  /*1ff70*/  R2UR UR10, R8 ;  /* 0x00000000080a72ca */ /* 0x000fe400000e0000 */
[----:B------:R-:W-:-:S02]  /*1ff80*/  R2UR UR11, R9 ;  /* 0x00000000090b72ca */ /* 0x000fc400000e0000 */
[----:B------:R-:W-:Y:S02]  /*1ff90*/  R2UR UR8, R8 ;  /* 0x00000000080872ca */ /* 0x000fe400000e0000 */
[----:B------:R-:W-:Y:S02]  /*1ffa0*/  R2UR UR9, R9 ;  /* 0x00000000090972ca */ /* 0x000fe400000e0000 */
[-C--:B--2---:R-:W-:Y:S02]  /*1ffb0*/  IABS R14, R30.reuse ;  /* 0x0000001e000e7213 */ /* 0x084fe40000000000 */
[----:B------:R-:W-:Y:S02]  /*1ffc0*/  IABS R6, R30 ;  /* 0x0000001e00067213 */ /* 0x000fe40000000000 */
[----:B------:R-:W1:Y:S03]  /*1ffd0*/  I2F.RP R18, R14 ;  /* 0x0000000e00127306 */ /* 0x000e660000209400 */
[----:B------:R-:W-:-:S05]  /*1ffe0*/  IMAD.MOV R6, RZ, RZ, -R6 ;  /* 0x000000ffff067224 */ /* 0x000fca00078e0a06 */
[----:B-1----:R-:W1:Y:S02]  /*1fff0*/  MUFU.RCP R18, R18 ;  /* 0x0000001200127308 */ /* 0x002e640000001000 */
[----:B-1----:R-:W-:-:S06]  /*20000*/  VIADD R18, R18, 0xffffffe ;  /* 0x0ffffffe12127836 */ /* 0x002fcc0000000000 */
[----:B------:R-:W1:Y:S02]  /*20010*/  F2I.FTZ.U32.TRUNC.NTZ R19, R18 ;  /* 0x0000001200137305 */ /* 0x000e64000021f000 */
[----:B-1----:R-:W-:Y:S01]  /*20020*/  IMAD.MOV R22, RZ, RZ, -R19 ;  /* 0x000000ffff167224 */ /* 0x002fe200078e0a13 */
[----:B------:R-:W-:-:S03]  /*20030*/  MOV R18, RZ ;  /* 0x000000ff00127202 */ /* 0x000fc60000000f00 */
[----:B------:R-:W-:-:S04]  /*20040*/  IMAD R22, R22, R14, RZ ;  /* 0x0000000e16167224 */ /* 0x000fc800078e02ff */
[----:B------:R-:W-:-:S04]  /*20050*/  IMAD.HI.U32 R22, R19, R22, R18 ;  /* 0x0000001613167227 */ /* 0x000fc800078e0012 */
[C---:B------:R-:W-:Y:S01]  /*20060*/  VIADD R18, R5.reuse, 0xffffffc0 ;  /* 0xffffffc005127836 */ /* 0x040fe20000000000 */
[----:B------:R-:W-:Y:S01]  /*20070*/  LOP3.LUT R5, R5, R30, RZ, 0x3c, !PT ;  /* 0x0000001e05057212 */ /* 0x000fe200078e3cff */
[----:B------:R-:W-:-:S03]  /*20080*/  IMAD.HI.U32 R19, R22, R7, RZ ;  /* 0x0000000716137227 */ /* 0x000fc600078e00ff */
[----:B------:R-:W-:Y:S01]  /*20090*/  IABS R3, R18 ;  /* 0x0000001200037213 */ /* 0x000fe20000000000 */
[----:B------:R-:W-:Y:S01]  /*200a0*/  IMAD R7, R19, R6, R7 ;  /* 0x0000000613077224 */ /* 0x000fe200078e0207 */
[----:B------:R-:W-:-:S03]  /*200b0*/  LOP3.LUT R18, R18, R30, RZ, 0x3c, !PT ;  /* 0x0000001e12127212 */ /* 0x000fc600078e3cff */
[----:B------:R-:W-:Y:S01]  /*200c0*/  IMAD.HI.U32 R22, R22, R3, RZ ;  /* 0x0000000316167227 */ /* 0x000fe200078e00ff */
[----:B------:R-:W-:-:S03]  /*200d0*/  ISETP.GT.U32.AND P5, PT, R14, R7, PT ;  /* 0x000000070e00720c */ /* 0x000fc60003fa4070 */
[----:B------:R-:W-:-:S05]  /*200e0*/  IMAD R3, R22, R6, R3 ;  /* 0x0000000616037224 */ /* 0x000fca00078e0203 */
[----:B------:R-:W-:-:S05]  /*200f0*/  ISETP.GT.U32.AND P4, PT, R14, R3, PT ;  /* 0x000000030e00720c */ /* 0x000fca0003f84070 */
[----:B------:R-:W-:Y:S02]  /*20100*/  @!P5 IMAD.IADD R7, R7, 0x1, -R14 ;  /* 0x000000010707d824 */ /* 0x000fe400078e0a0e */
[----:B------:R-:W-:Y:S01]  /*20110*/  @!P5 VIADD R19, R19, 0x1 ;  /* 0x000000011313d836 */ /* 0x000fe20000000000 */
[----:B------:R-:W-:Y:S02]  /*20120*/  ISETP.GE.AND P5, PT, R5, RZ, PT ;  /* 0x000000ff0500720c */ /* 0x000fe40003fa6270 */
[----:B------:R-:W-:-:S03]  /*20130*/  ISETP.GE.U32.AND P0, PT, R7, R14, PT ;  /* 0x0000000e0700720c */ /* 0x000fc60003f06070 */
[-C--:B------:R-:W-:Y:S02]  /*20140*/  @!P4 IADD3 R3, R3, -R14.reuse, RZ ;  /* 0x8000000e0303c210 */ /* 0x080fe40007ffe0ff */
[----:B------:R-:W-:Y:S02]  /*20150*/  @!P4 IADD3 R22, R22, 0x1, RZ ;  /* 0x000000011616c810 */ /* 0x000fe40007ffe0ff */
[----:B------:R-:W-:Y:S02]  /*20160*/  ISETP.GE.U32.AND P6, PT, R3, R14, PT ;  /* 0x0000000e0300720c */ /* 0x000fe40003fc6070 */
[----:B------:R-:W-:Y:S02]  /*20170*/  ISETP.NE.AND P4, PT, R30, RZ, PT ;  /* 0x000000ff1e00720c */ /* 0x000fe40003f85270 */
[----:B------:R-:W-:Y:S02]  /*20180*/  LOP3.LUT R3, RZ, R30, RZ, 0x33, !PT ;  /* 0x0000001eff037212 */ /* 0x000fe400078e33ff */
[----:B------:R-:W-:Y:S01]  /*20190*/  @P0 VIADD R19, R19, 0x1 ;  /* 0x0000000113130836 */ /* 0x000fe20000000000 */
[----:B------:R-:W-:-:S03]  /*201a0*/  ISETP.GE.AND P0, PT, R18, RZ, PT ;  /* 0x000000ff1200720c */ /* 0x000fc60003f06270 */
[----:B------:R-:W-:Y:S02]  /*201b0*/  IMAD.MOV.U32 R6, RZ, RZ, R19 ;  /* 0x000000ffff067224 */ /* 0x000fe400078e0013 */
[----:B------:R-:W2:Y:S01]  /*201c0*/  LD.E.64 R18, desc[UR4][R10.64+0x38] ;  /* 0x000038040a127980 */ /* 0x000ea2000c101b00 */
[----:B------:R-:W-:Y:S02]  /*201d0*/  @P6 VIADD R22, R22, 0x1 ;  /* 0x0000000116166836 */ /* 0x000fe40000000000 */
[----:B------:R-:W-:-:S03]  /*201e0*/  @!P5 IMAD.MOV R6, RZ, RZ, -R6 ;  /* 0x000000ffff06d224 */ /* 0x000fc600078e0a06 */
[----:B------:R-:W-:Y:S02]  /*201f0*/  MOV R7, R22 ;  /* 0x0000001600077202 */ /* 0x000fe40000000f00 */
[----:B------:R-:W-:-:S03]  /*20200*/  SEL R6, R3, R6, !P4 ;  /* 0x0000000603067207 */ /* 0x000fc60006000000 */
[----:B------:R-:W-:Y:S02]  /*20210*/  @!P0 IMAD.MOV R7, RZ, RZ, -R7 ;  /* 0x000000ffff078224 */ /* 0x000fe400078e0a07 */
[----:B------:R-:W-:-:S03]  /*20220*/  IMAD.WIDE R34, R6, 0x4, R248 ;  /* 0x0000000406227825 */ /* 0x000fc600078e02f8 */
[----:B------:R-:W-:Y:S02]  /*20230*/  SEL R7, R3, R7, !P4 ;  /* 0x0000000703077207 */ /* 0x000fe40006000000 */
[----:B------:R-:W3:Y:S03]  /*20240*/  LD.E R5, desc[UR12][R34.64] ;  /* 0x0000000c22057980 */ /* 0x000ee6000c101900 */
[----:B------:R-:W-:-:S05]  /*20250*/  IMAD.WIDE R32, R7, 0x4, R248 ;  /* 0x0000000407207825 */ /* 0x000fca00078e02f8 */
        /* <DEDUP_REMOVED lines=17> */
.L_x_3634:
[----:B------:R-:W-:Y:S02]  /*20370*/  R2UR UR4, R8 ;  /* 0x00000000080472ca */ /* 0x000fe400000e0000 */
[----:B------:R-:W-:-:S13]  /*20380*/  R2UR UR5, R9 ;  /* 0x00000000090572ca */ /* 0x000fda00000e0000 */
[----:B------:R-:W2:Y:S02]  /*20390*/  LD.E R14, desc[UR4][R10.64+0x38] ;  /* 0x000038040a0e7980 */ /* 0x000ea4000c101900 */
[----:B--2---:R-:W-:-:S05]  /*203a0*/  IMAD.U32 R14, R14, -0x40, RZ ;  /* 0xffffffc00e0e7824 */ /* 0x004fca00078e00ff */
[----:B------:R-:W-:Y:S02]  /*203b0*/  SHF.R.S32.HI R7, RZ, 0x1f, R14 ;  /* 0x0000001fff077819 */ /* 0x000fe4000001140e */
.L_x_3635:
[----:B------:R-:W-:Y:S05]  /*203c0*/  BSYNC B0 ;  /* 0x0000000000007941 */ /* 0x000fea0003800000 */
.L_x_3633:
        /* <DEDUP_REMOVED lines=45> */
[C---:B------:R-:W-:Y:S02]  /*206a0*/  @P1 R2UR UR10, R8.reuse ;  /* 0x00000000080a12ca */ /* 0x040fe400000e0000 */
        /* <DEDUP_REMOVED lines=105> */
.L_x_3632:
[----:B------:R-:W-:Y:S05]  /*20d40*/  BSYNC B1 ;  /* 0x0000000000017941 */ /* 0x000fea0003800000 */
.L_x_3631:
[----:B------:R-:W-:Y:S02]  /*20d50*/  R2UR UR4, R8 ;  /* 0x00000000080472ca */ /* 0x000fe400000e0000 */
[----:B------:R-:W-:-:S13]  /*20d60*/  R2UR UR5, R9 ;  /* 0x00000000090572ca */ /* 0x000fda00000e0000 */
[----:B-1----:R1:W2:Y:S01]  /*20d70*/  LD.E R31, desc[UR4][R10.64+0xdc] ;  /* 0x0000dc040a1f7980 */ /* 0x0022a2000c101900 */
        /* <DEDUP_REMOVED lines=52> */
[----:B------:R-:W-:-:S02]  /*210c0*/  FFMA.FTZ R3, R12, R31, -R30 ;  /* 0x0000001f0c037223 */ /* 0x000fc4000001081e */
[-C--:B------:R-:W-:Y:S01]  /*210d0*/  FFMA.FTZ R35, R13, R31.reuse, -R174 ;  /* 0x0000001f0d237223 */ /* 0x080fe200000108ae */
[-C--:B------:R-:W-:Y:S01]  /*210e0*/  FFMA.FTZ R2, R15, R31.reuse, -R30 ;  /* 0x0000001f0f027223 */ /* 0x080fe2000001081e */
[-CC-:B------:R-:W-:Y:S01]  /*210f0*/  FFMA.FTZ R166, R4, R31.reuse, -R174.reuse ;  /* 0x0000001f04a67223 */ /* 0x180fe200000108ae */
[----:B------:R-:W2:Y:S01]  /*21100*/  LDSM.16.MT88.4 R12, [R228+0x10000] ;  /* 0x01000000e40c783b */ /* 0x000ea20000004200 */
[----:B------:R-:W-:Y:S01]  /*21110*/  FSEL R4, R168, RZ, P1 ;  /* 0x000000ffa8047208 */ /* 0x000fe20000800000 */
[-CC-:B------:R-:W-:Y:S01]  /*21120*/  FFMA.FTZ R34, R23, R31.reuse, -R174.reuse ;  /* 0x0000001f17227223 */ /* 0x180fe200000108ae */
[-CC-:B------:R-:W-:Y:S01]  /*21130*/  FFMA.FTZ R33, R17, R31.reuse, -R174.reuse ;  /* 0x0000001f11217223 */ /* 0x180fe200000108ae */
[----:B------:R-:W-:Y:S01]  /*21140*/  MUFU.EX2 R35, R35 ;  /* 0x0000002300237308 */ /* 0x000fe20000000800 */
[-C--:B------:R-:W-:Y:S01]  /*21150*/  FFMA.FTZ R177, R20, R31.reuse, -R174 ;  /* 0x0000001f14b17223 */ /* 0x080fe200000108ae */
[----:B------:R-:W-:Y:S01]  /*21160*/  FADD.FTZ R4, R165, -R4 ;  /* 0x80000004a5047221 */ /* 0x000fe20000010000 */
[-C--:B------:R-:W-:Y:S01]  /*21170*/  FFMA.FTZ R165, R16, R31.reuse, -R30 ;  /* 0x0000001f10a57223 */ /* 0x080fe2000001081e */
[----:B-1----:R-:W-:Y:S01]  /*21180*/  FMUL.FTZ R162, R162, R164 ;  /* 0x000000a4a2a27220 */ /* 0x002fe20000410000 */
[----:B------:R-:W1:Y:S01]  /*21190*/  LDSM.16.MT88.4 R16, [R225+0x10000] ;  /* 0x01000000e110783b */ /* 0x000e620000004200 */
[----:B------:R-:W-:Y:S01]  /*211a0*/  FMUL.FTZ R4, R31, R4 ;  /* 0x000000041f047220 */ /* 0x000fe20000410000 */
        /* <DEDUP_REMOVED lines=17> */
[----:B------:R-:W3:Y:S01]  /*212c0*/  MUFU.EX2 R33, R33 ;  /* 0x0000002100217308 */ /* 0x000ee20000000800 */
        /* <DEDUP_REMOVED lines=16> */
[----:B---3--:R-:W-:Y:S01]  /*213d0*/  F2FP.BF16.F32.PACK_AB R6, R33, R34 ;  /* 0x000000222106723e */ /* 0x008fe200000010ff */
        /* <DEDUP_REMOVED lines=14> */
[----:B------:R-:W3:Y:S01]  /*214c0*/  MUFU.EX2 R165, R165 ;  /* 0x000000a500a57308 */ /* 0x000ee20000000800 */
        /* <DEDUP_REMOVED lines=16> */
[----:B---3--:R-:W-:Y:S01]  /*215d0*/  F2FP.BF16.F32.PACK_AB R7, R165, R2 ;  /* 0x00000002a507723e */ /* 0x008fe200000010ff */
[-CC-:B------:R-:W-:Y:S01]  /*215e0*/  FFMA.FTZ R185, R26, R31.reuse, -R30.reuse ;  /* 0x0000001f1ab97223 */ /* 0x180fe2000001081e */
[-CC-:B------:R-:W-:Y:S01]  /*215f0*/  FFMA.FTZ R184, R25, R31.reuse, -R30.reuse ;  /* 0x0000001f19b87223 */ /* 0x180fe2000001081e */
[----:B------:R-:W-:Y:S01]  /*21600*/  FFMA.FTZ R186, R24, R31, -R30 ;  /* 0x0000001f18ba7223 */ /* 0x000fe2000001081e */
[----:B------:R-:W3:Y:S01]  /*21610*/  MUFU.EX2 R177, R177 ;  /* 0x000000b100b17308 */ /* 0x000ee20000000800 */
        /* <DEDUP_REMOVED lines=101> */
[----:B------:R-:W-:Y:S01]  /*21c70*/  LDSM.16.MT88.4 R24, [R225+0x12800] ;  /* 0x01280000e118783b */ /* 0x000fe20000004200 */
[-CC-:B------:R-:W-:Y:S01]  /*21c80*/  FFMA.FTZ R193, R193, R31.reuse, -R174.reuse ;  /* 0x0000001fc1c17223 */ /* 0x180fe200000108ae */
[-CC-:B------:R-:W-:Y:S01]  /*21c90*/  FFMA.FTZ R194, R194, R31.reuse, -R174.reuse ;  /* 0x0000001fc2c27223 */ /* 0x180fe200000108ae */
[-CC-:B------:R-:W-:Y:S01]  /*21ca0*/  FFMA.FTZ R192, R192, R31.reuse, -R174.reuse ;  /* 0x0000001fc0c07223 */ /* 0x180fe200000108ae */
[C---:B------:R-:W-:Y:S01]  /*21cb0*/  HMMA.16816.F32.BF16 R120, R4.reuse, R22, R120 ;  /* 0x000000160478723c */ /* 0x040fe20000041878 */
[----:B------:R-:W-:Y:S01]  /*21cc0*/  LDSM.16.MT88.4 R20, [R225+0x10800] ;  /* 0x01080000e114783b */ /* 0x000fe20000004200 */
[-C--:B------:R-:W-:Y:S01]  /*21cd0*/  FFMA.FTZ R191, R191, R31.reuse, -R174 ;  /* 0x0000001fbfbf7223 */ /* 0x080fe200000108ae */
[----:B------:R-:W-:Y:S01]  /*21ce0*/  MUFU.EX2 R184, R184 ;  /* 0x000000b800b87308 */ /* 0x000fe20000000800 */
[-CC-:B------:R-:W-:Y:S01]  /*21cf0*/  FFMA.FTZ R190, R190, R31.reuse, -R30.reuse ;  /* 0x0000001fbebe7223 */ /* 0x180fe2000001081e */
[-CC-:B------:R-:W-:Y:S01]  /*21d00*/  FFMA.FTZ R189, R189, R31.reuse, -R30.reuse ;  /* 0x0000001fbdbd7223 */ /* 0x180fe2000001081e */
[C---:B--2---:R-:W-:Y:S01]  /*21d10*/  HMMA.16816.F32.BF16 R52, R4.reuse, R12, R52 ;  /* 0x0000000c0434723c */ /* 0x044fe20000041834 */
[-CC-:B------:R-:W-:Y:S01]  /*21d20*/  FFMA.FTZ R188, R188, R31.reuse, -R30.reuse ;  /* 0x0000001fbcbc7223 */ /* 0x180fe2000001081e */
[-C--:B------:R-:W-:Y:S01]  /*21d30*/  FFMA.FTZ R187, R187, R31.reuse, -R30 ;  /* 0x0000001fbbbb7223 */ /* 0x080fe2000001081e */
[-CC-:B------:R-:W-:Y:S01]  /*21d40*/  FFMA.FTZ R176, R176, R31.reuse, -R174.reuse ;  /* 0x0000001fb0b07223 */ /* 0x180fe200000108ae */
[-CC-:B------:R-:W-:Y:S01]  /*21d50*/  FFMA.FTZ R175, R175, R31.reuse, -R174.reuse ;  /* 0x0000001fafaf7223 */ /* 0x180fe200000108ae */
[----:B------:R-:W2:Y:S01]  /*21d60*/  MUFU.EX2 R186, R186 ;  /* 0x000000ba00ba7308 */ /* 0x000ea20000000800 */
[C---:B------:R-:W-:Y:S01]  /*21d70*/  HMMA.16816.F32.BF16 R56, R4.reuse, R14, R56 ;  /* 0x0000000e0438723c */ /* 0x040fe20000041838 */
[----:B------:R-:W2:Y:S01]  /*21d80*/  LDSM.16.MT88.4 R12, [R226+0x14000] ;  /* 0x01400000e20c783b */ /* 0x000ea20000004200 */
[-CC-:B------:R-:W-:Y:S01]  /*21d90*/  FFMA.FTZ R173, R173, R31.reuse, -R174.reuse ;  /* 0x0000001fadad7223 */ /* 0x180fe200000108ae */
[-C--:B------:R-:W-:Y:S01]  /*21da0*/  FFMA.FTZ R172, R172, R31.reuse, -R174 ;  /* 0x0000001facac7223 */ /* 0x080fe200000108ae */
[-CC-:B------:R-:W-:Y:S01]  /*21db0*/  FFMA.FTZ R171, R171, R31.reuse, -R30.reuse ;  /* 0x0000001fabab7223 */ /* 0x180fe2000001081e */
[-CC-:B------:R-:W-:Y:S01]  /*21dc0*/  FFMA.FTZ R170, R170, R31.reuse, -R30.reuse ;  /* 0x0000001faaaa7223 */ /* 0x180fe2000001081e */
[C---:B----4-:R-:W-:Y:S01]  /*21dd0*/  HMMA.16816.F32.BF16 R60, R4.reuse, R8, R60 ;  /* 0x00000008043c723c */ /* 0x050fe2000004183c */
[----:B------:R-:W4:Y:S01]  /*21de0*/  MUFU.EX2 R193, R193 ;  /* 0x000000c100c17308 */ /* 0x000f220000000800 */
[-CC-:B------:R-:W-:Y:S01]  /*21df0*/  FFMA.FTZ R174, R28, R31.reuse, -R30.reuse ;  /* 0x0000001f1cae7223 */ /* 0x180fe2000001081e */
[----:B------:R-:W-:Y:S01]  /*21e00*/  FFMA.FTZ R195, R29, R31, -R30 ;  /* 0x0000001f1dc37223 */ /* 0x000fe2000001081e */
[----:B------:R-:W-:Y:S01]  /*21e10*/  FFMA.FTZ R166, R204, R169, R166 ;  /* 0x000000a9cca67223 */ /* 0x000fe200000100a6 */
[----:B------:R-:W-:Y:S01]  /*21e20*/  LDSM.16.MT88.4 R28, [R225+0x13800] ;  /* 0x01380000e11c783b */ /* 0x000fe20000004200 */
[C---:B------:R-:W-:Y:S01]  /*21e30*/  HMMA.16816.F32.BF16 R64, R4.reuse, R10, R64 ;  /* 0x0000000a0440723c */ /* 0x040fe20000041840 */
[----:B------:R-:W-:Y:S01]  /*21e40*/  FFMA.FTZ R32, R252, R164, R32 ;  /* 0x000000a4fc207223 */ /* 0x000fe20000010020 */
[----:B------:R-:W-:Y:S01]  /*21e50*/  FADD.FTZ R166, R35, R166 ;  /* 0x000000a623a67221 */ /* 0x000fe20000010000 */
[----:B------:R-:W4:Y:S01]  /*21e60*/  LDSM.16.MT88.4 R8, [R225+0x14000] ;  /* 0x01400000e108783b */ /* 0x000f220000004200 */
[----:B------:R-:W-:Y:S01]  /*21e70*/  MUFU.EX2 R194, R194 ;  /* 0x000000c200c27308 */ /* 0x000fe20000000800 */
[----:B------:R-:W-:Y:S01]  /*21e80*/  FADD.FTZ R32, R3, R32 ;  /* 0x0000002003207221 */ /* 0x000fe20000010000 */
[----:B-1----:R-:W-:Y:S01]  /*21e90*/  HMMA.16816.F32.BF16 R68, R4, R16, R68 ;  /* 0x000000100444723c */ /* 0x002fe20000041844 */
[----:B------:R-:W-:Y:S01]  /*21ea0*/  FADD.FTZ R166, R34, R166 ;  /* 0x000000a622a67221 */ /* 0x000fe20000010000 */
[----:B------:R-:W-:Y:S01]  /*21eb0*/  MOV R164, R167 ;  /* 0x000000a700a47202 */ /* 0x000fe20000000f00 */
[----:B------:R-:W-:-:S02]  /*21ec0*/  FADD.FTZ R32, R2, R32 ;  /* 0x0000002002207221 */ /* 0x000fc40000010000 */
[----:B------:R-:W-:Y:S01]  /*21ed0*/  FADD.FTZ R166, R33, R166 ;  /* 0x000000a621a67221 */ /* 0x000fe20000010000 */
[----:B------:R-:W-:Y:S01]  /*21ee0*/  HMMA.16816.F32.BF16 R72, R4, R18, R72 ;  /* 0x000000120448723c */ /* 0x000fe20000041848 */
[----:B------:R-:W1:Y:S01]  /*21ef0*/  LDSM.16.MT88.4 R16, [R224+0x14000] ;  /* 0x01400000e010783b */ /* 0x000e620000004200 */
[----:B------:R-:W-:Y:S01]  /*21f00*/  MUFU.EX2 R192, R192 ;  /* 0x000000c000c07308 */ /* 0x000fe20000000800 */
[----:B---3--:R-:W-:Y:S01]  /*21f10*/  FADD.FTZ R166, R177, R166 ;  /* 0x000000a6b1a67221 */ /* 0x008fe20000010000 */
[----:B------:R-:W-:Y:S01]  /*21f20*/  FADD.FTZ R32, R165, R32 ;  /* 0x00000020a5207221 */ /* 0x000fe20000010000 */
[----:B------:R-:W-:-:S03]  /*21f30*/  MOV R165, R168 ;  /* 0x000000a800a57202 */ /* 0x000fc60000000f00 */
[----:B-----5:R-:W-:Y:S02]  /*21f40*/  FADD.FTZ R32, R183, R32 ;  /* 0x00000020b7207221 */ /* 0x020fe40000010000 */
[----:B------:R-:W-:Y:S01]  /*21f50*/  MUFU.EX2 R191, R191 ;  /* 0x000000bf00bf7308 */ /* 0x000fe20000000800 */
[C---:B--2---:R-:W-:Y:S07]  /*21f60*/  HMMA.16816.F32.BF16 R76, R4.reuse, R12, R76 ;  /* 0x0000000c044c723c */ /* 0x044fee000004184c */
[----:B------:R-:W2:Y:S01]  /*21f70*/  MUFU.EX2 R190, R190 ;  /* 0x000000be00be7308 */ /* 0x000ea20000000800 */
[C---:B------:R-:W-:Y:S01]  /*21f80*/  HMMA.16816.F32.BF16 R80, R4.reuse, R14, R80 ;  /* 0x0000000e0450723c */ /* 0x040fe20000041850 */
[----:B------:R-:W3:Y:S06]  /*21f90*/  LDSM.16.MT88.4 R12, [R228+0x16000] ;  /* 0x01600000e40c783b */ /* 0x000eec0000004200 */
[----:B------:R-:W5:Y:S01]  /*21fa0*/  MUFU.EX2 R189, R189 ;  /* 0x000000bd00bd7308 */ /* 0x000f620000000800 */
[C---:B----4-:R-:W-:Y:S07]  /*21fb0*/  HMMA.16816.F32.BF16 R84, R4.reuse, R8, R84 ;  /* 0x000000080454723c */ /* 0x050fee0000041854 */
[----:B------:R-:W-:Y:S01]  /*21fc0*/  MUFU.EX2 R188, R188 ;  /* 0x000000bc00bc7308 */ /* 0x000fe20000000800 */
[C---:B------:R-:W-:Y:S01]  /*21fd0*/  HMMA.16816.F32.BF16 R88, R4.reuse, R10, R88 ;  /* 0x0000000a0458723c */ /* 0x040fe20000041858 */
[----:B------:R-:W4:Y:S06]  /*21fe0*/  LDSM.16.MT88.4 R8, [R226+0x16000] ;  /* 0x01600000e208783b */ /* 0x000f2c0000004200 */
[----:B------:R-:W5:Y:S01]  /*21ff0*/  MUFU.EX2 R187, R187 ;  /* 0x000000bb00bb7308 */ /* 0x000f620000000800 */
[C---:B-1----:R-:W-:Y:S06]  /*22000*/  HMMA.16816.F32.BF16 R92, R4.reuse, R16, R92 ;  /* 0x00000010045c723c */ /* 0x042fec000004185c */
[C---:B------:R-:W-:Y:S01]  /*22010*/  HMMA.16816.F32.BF16 R96, R4.reuse, R18, R96 ;  /* 0x000000120460723c */ /* 0x040fe20000041860 */
[----:B------:R-:W1:Y:S01]  /*22020*/  LDSM.16.MT88.4 R16, [R224+0x16000] ;  /* 0x01600000e010783b */ /* 0x000e620000004200 */
[----:B------:R-:W5:Y:S08]  /*22030*/  MUFU.EX2 R176, R176 ;  /* 0x000000b000b07308 */ /* 0x000f700000000800 */
[----:B------:R-:W-:Y:S01]  /*22040*/  MUFU.EX2 R175, R175 ;  /* 0x000000af00af7308 */ /* 0x000fe20000000800 */
[C---:B---3--:R-:W-:Y:S07]  /*22050*/  HMMA.16816.F32.BF16 R100, R4.reuse, R12, R100 ;  /* 0x0000000c0464723c */ /* 0x048fee0000041864 */
[----:B------:R-:W-:Y:S01]  /*22060*/  MUFU.EX2 R173, R173 ;  /* 0x000000ad00ad7308 */ /* 0x000fe20000000800 */
[C---:B------:R-:W-:Y:S01]  /*22070*/  HMMA.16816.F32.BF16 R104, R4.reuse, R14, R104 ;  /* 0x0000000e0468723c */ /* 0x040fe20000041868 */
[----:B------:R-:W3:Y:S06]  /*22080*/  LDSM.16.MT88.4 R12, [R228+0x10800] ;  /* 0x01080000e40c783b */ /* 0x000eec0000004200 */
[----:B------:R-:W-:Y:S01]  /*22090*/  MUFU.EX2 R172, R172 ;  /* 0x000000ac00ac7308 */ /* 0x000fe20000000800 */
[C---:B----4-:R-:W-:Y:S07]  /*220a0*/  HMMA.16816.F32.BF16 R108, R4.reuse, R8, R108 ;  /* 0x00000008046c723c */ /* 0x050fee000004186c */
[----:B------:R-:W4:Y:S01]  /*220b0*/  MUFU.EX2 R171, R171 ;  /* 0x000000ab00ab7308 */ /* 0x000f220000000800 */
[C---:B------:R-:W-:Y:S01]  /*220c0*/  HMMA.16816.F32.BF16 R112, R4.reuse, R10, R112 ;  /* 0x0000000a0470723c */ /* 0x040fe20000041870 */
[----:B------:R-:W5:Y:S05]  /*220d0*/  LDSM.16.MT88.4 R8, [R226+0x10800] ;  /* 0x01080000e208783b */ /* 0x000f6a0000004200 */
[C---:B-1----:R-:W-:Y:S01]  /*220e0*/  HMMA.16816.F32.BF16 R124, R4.reuse, R16, R124 ;  /* 0x00000010047c723c */ /* 0x042fe2000004187c */
[----:B------:R-:W1:Y:S05]  /*220f0*/  MUFU.EX2 R170, R170 ;  /* 0x000000aa00aa7308 */ /* 0x000e6a0000000800 */
[----:B------:R-:W-:Y:S01]  /*22100*/  HMMA.16816.F32.BF16 R128, R4, R18, R128 ;  /* 0x000000120480723c */ /* 0x000fe20000041880 */
[----:B------:R-:W4:Y:S02]  /*22110*/  LDSM.16.MT88.4 R16, [R224+0x10800] ;  /* 0x01080000e010783b */ /* 0x000f240000004200 */
[----:B------:R-:W1:Y:S04]  /*22120*/  MUFU.EX2 R174, R174 ;  /* 0x000000ae00ae7308 */ /* 0x000e680000000800 */
[C---:B------:R-:W-:Y:S01]  /*22130*/  F2FP.BF16.F32.PACK_AB R4, R178.reuse, R177 ;  /* 0x000000b1b204723e */ /* 0x040fe200000010ff */
[----:B------:R-:W-:Y:S01]  /*22140*/  FADD.FTZ R178, R178, R166 ;  /* 0x000000a6b2b27221 */ /* 0x000fe20000010000 */
[C---:B------:R-:W-:Y:S01]  /*22150*/  F2FP.BF16.F32.PACK_AB R5, R185.reuse, R183 ;  /* 0x000000b7b905723e */ /* 0x040fe200000010ff */
[----:B------:R-:W-:Y:S01]  /*22160*/  FADD.FTZ R185, R185, R32 ;  /* 0x00000020b9b97221 */ /* 0x000fe20000010000 */
[----:B------:R-:W-:Y:S01]  /*22170*/  F2FP.BF16.F32.PACK_AB R6, R182, R179 ;  /* 0x000000b3b606723e */ /* 0x000fe200000010ff */
[----:B------:R-:W1:Y:S01]  /*22180*/  MUFU.EX2 R195, R195 ;  /* 0x000000c300c37308 */ /* 0x000e620000000800 */
[----:B------:R-:W-:Y:S01]  /*22190*/  F2FP.BF16.F32.PACK_AB R7, R186, R184 ;  /* 0x000000b8ba07723e */ /* 0x000fe200000010ff */
[----:B------:R-:W-:Y:S01]  /*221a0*/  FADD.FTZ R178, R179, R178 ;  /* 0x000000b2b3b27221 */ /* 0x000fe20000010000 */
[----:B------:R-:W-:-:S03]  /*221b0*/  FADD.FTZ R185, R184, R185 ;  /* 0x000000b9b8b97221 */ /* 0x000fc60000010000 */
[----:B------:R-:W-:Y:S01]  /*221c0*/  FADD.FTZ R182, R182, R178 ;  /* 0x000000b2b6b67221 */ /* 0x000fe20000010000 */
[----:B------:R-:W-:Y:S01]  /*221d0*/  FADD.FTZ R186, R186, R185 ;  /* 0x000000b9baba7221 */ /* 0x000fe20000010000 */
[----:B---3--:R-:W-:Y:S02]  /*221e0*/  HMMA.16816.F32.BF16 R160, R4, R12, R160 ;  /* 0x0000000c04a0723c */ /* 0x008fe400000418a0 */
[----:B------:R-:W-:Y:S01]  /*221f0*/  FADD.FTZ R182, R193, R182 ;  /* 0x000000b6c1b67221 */ /* 0x000fe20000010000 */
[----:B--2---:R-:W-:-:S03]  /*22200*/  FADD.FTZ R186, R190, R186 ;  /* 0x000000babeba7221 */ /* 0x004fc60000010000 */
[C---:B------:R-:W-:Y:S01]  /*22210*/  HMMA.16816.F32.BF16 R156, R4.reuse, R14, R156 ;  /* 0x0000000e049c723c */ /* 0x040fe2000004189c */
[----:B------:R-:W2:Y:S05]  /*22220*/  LDSM.16.MT88.4 R12, [R228+0x12800] ;  /* 0x01280000e40c783b */ /* 0x000eaa0000004200 */
[C---:B-----5:R-:W-:Y:S06]  /*22230*/  HMMA.16816.F32.BF16 R152, R4.reuse, R8, R152 ;  /* 0x000000080498723c */ /* 0x060fec0000041898 */
        /* <DEDUP_REMOVED lines=60> */
[----:B-1----:R-:W-:Y:S01]  /*22600*/  FADD.FTZ R187, R170, R187 ;  /* 0x000000bbaabb7221 */ /* 0x002fe20000010000 */
[----:B------:R-:W-:-:S03]  /*22610*/  FADD.FTZ R191, R173, R191 ;  /* 0x000000bfadbf7221 */ /* 0x000fc60000010000 */
[----:B------:R-:W-:Y:S01]  /*22620*/  HMMA.16816.F32.BF16 R152, R4, R20, R152 ;  /* 0x000000140498723c */ /* 0x000fe20000041898 */
[----:B------:R-:W-:Y:S01]  /*22630*/  FADD.FTZ R2, R172, R191 ;  /* 0x000000bfac027221 */ /* 0x000fe20000010000 */
[----:B------:R-:W-:-:S04]  /*22640*/  FADD.FTZ R187, R174, R187 ;  /* 0x000000bbaebb7221 */ /* 0x000fc80000010000 */
[----:B------:R-:W-:Y:S01]  /*22650*/  HMMA.16816.F32.BF16 R148, R4, R22, R148 ;  /* 0x000000160494723c */ /* 0x000fe20000041894 */
[----:B------:R-:W1:Y:S01]  /*22660*/  LDSM.16.MT88.4 R20, [R225+0x13000] ;  /* 0x01300000e114783b */ /* 0x000e620000004200 */
[----:B------:R-:W-:-:S03]  /*22670*/  FADD.FTZ R252, R195, R187 ;  /* 0x000000bbc3fc7221 */ /* 0x000fc60000010000 */
[----:B------:R-:W-:Y:S01]  /*22680*/  STL [R1], R2 ;  /* 0x0000000201007387 */ /* 0x000fe20000100800 */
        /* <DEDUP_REMOVED lines=36> */
[C---:B-1----:R-:W-:Y:S06]  /*228d0*/  HMMA.16816.F32.BF16 R116, R4.reuse, R20, R116 ;  /* 0x000000140474723c */ /* 0x042fec0000041874 */
[C---:B------:R-:W-:Y:S01]  /*228e0*/  HMMA.16816.F32.BF16 R120, R4.reuse, R22, R120 ;  /* 0x000000160478723c */ /* 0x040fe20000041878 */
[----:B------:R-:W1:Y:S05]  /*228f0*/  LDSM.16.MT88.4 R20, [R224+0x11800] ;  /* 0x01180000e014783b */ /* 0x000e6a0000004200 */
[C---:B----4-:R-:W-:Y:S06]  /*22900*/  HMMA.16816.F32.BF16 R124, R4.reuse, R24, R124 ;  /* 0x00000018047c723c */ /* 0x050fec000004187c */
[----:B------:R-:W-:Y:S01]  /*22910*/  HMMA.16816.F32.BF16 R128, R4, R26, R128 ;  /* 0x0000001a0480723c */ /* 0x000fe20000041880 */
[----:B------:R-:W4:Y:S06]  /*22920*/  LDSM.16.MT88.4 R24, [R228+0x13800] ;  /* 0x01380000e418783b */ /* 0x000f2c0000004200 */
        /* <DEDUP_REMOVED lines=21> */
[----:B------:R-:W-:Y:S05]  /*22a80*/  LDSM.16.MT88.4 R16, [R228+0x17800] ;  /* 0x01780000e410783b */ /* 0x000fea0000004200 */
[C---:B------:R-:W-:Y:S06]  /*22a90*/  HMMA.16816.F32.BF16 R52, R4.reuse, R28, R52 ;  /* 0x0000001c0434723c */ /* 0x040fec0000041834 */
        /* <DEDUP_REMOVED lines=12> */
[C---:B------:R-:W-:Y:S06]  /*22b60*/  HMMA.16816.F32.BF16 R80, R4.reuse, R26, R80 ;  /* 0x0000001a0450723c */ /* 0x040fec0000041850 */
[C---:B---3--:R-:W-:Y:S06]  /*22b70*/  HMMA.16816.F32.BF16 R84, R4.reuse, R28, R84 ;  /* 0x0000001c0454723c */ /* 0x048fec0000041854 */
[C---:B------:R-:W-:Y:S06]  /*22b80*/  HMMA.16816.F32.BF16 R88, R4.reuse, R30, R88 ;  /* 0x0000001e0458723c */ /* 0x040fec0000041858 */
[C---:B------:R-:W-:Y:S06]  /*22b90*/  HMMA.16816.F32.BF16 R100, R4.reuse, R16, R100 ;  /* 0x000000100464723c */ /* 0x040fec0000041864 */
[C---:B------:R-:W-:Y:S06]  /*22ba0*/  HMMA.16816.F32.BF16 R104, R4.reuse, R18, R104 ;  /* 0x000000120468723c */ /* 0x040fec0000041868 */
[C---:B--2---:R-:W-:Y:S06]  /*22bb0*/  HMMA.16816.F32.BF16 R108, R4.reuse, R12, R108 ;  /* 0x0000000c046c723c */ /* 0x044fec000004186c */
[C---:B------:R-:W-:Y:S06]  /*22bc0*/  HMMA.16816.F32.BF16 R112, R4.reuse, R14, R112 ;  /* 0x0000000e0470723c */ /* 0x040fec0000041870 */
[C---:B-----5:R-:W-:Y:S06]  /*22bd0*/  HMMA.16816.F32.BF16 R116, R4.reuse, R8, R116 ;  /* 0x000000080474723c */ /* 0x060fec0000041874 */
[C---:B------:R-:W-:Y:S06]  /*22be0*/  HMMA.16816.F32.BF16 R120, R4.reuse, R10, R120 ;  /* 0x0000000a0478723c */ /* 0x040fec0000041878 */
[C---:B-1----:R-:W-:Y:S06]  /*22bf0*/  HMMA.16816.F32.BF16 R124, R4.reuse, R20, R124 ;  /* 0x00000014047c723c */ /* 0x042fec000004187c */
[----:B------:R-:W-:-:S15]  /*22c00*/  HMMA.16816.F32.BF16 R128, R4, R22, R128 ;  /* 0x000000160480723c */ /* 0x000fde0000041880 */
[----:B------:R-:W-:-:S09]  /*22c10*/  NOP ;  /* 0x0000000000007918 */ /* 0x000fd20000000000 */
.L_x_3627:
[----:B------:R-:W-:-:S13]  /*22c20*/  ISETP.GE.AND P0, PT, R250, 0x1, PT ;  /* 0x00000001fa00780c */ /* 0x000fda0003f06270 */
[----:B------:R-:W-:Y:S05]  /*22c30*/  @!P0 BRA `(.L_x_3636) ;  /* 0x0000005000988947 */ /* 0x000fea0003800000 */
[----:B------:R-:W-:Y:S02]  /*22c40*/  MOV R3, R164 ;  /* 0x000000a400037202 */ /* 0x000fe40000000f00 */
[----:B------:R-:W-:-:S07]  /*22c50*/  MOV R2, R165 ;  /* 0x000000a500027202 */ /* 0x000fce0000000f00 */
.L_x_3645:
        /* <DEDUP_REMOVED lines=11> */
[----:B-1----:R-:W-:Y:S02]  /*22d10*/  R2UR UR4, R170 ;  /* 0x00000000aa0472ca */ /* 0x002fe400000e0000 */
        /* <DEDUP_REMOVED lines=8> */
[----:B--2---:R-:W2:Y:S01]  /*22da0*/  LD.E R11, desc[UR4][R164.64+0x170] ;  /* 0x00017004a40b7980 */ /* 0x004ea2000c101900 */
        /* <DEDUP_REMOVED lines=59> */
.L_x_3638:
[----:B-1----:R-:W-:Y:S02]  /*23160*/  R2UR UR4, R170 ;  /* 0x00000000aa0472ca */ /* 0x002fe400000e0000 */
[----:B------:R-:W-:Y:S11]  /*23170*/  R2UR UR5, R171 ;  /* 0x00000000ab0572ca */ /* 0x000ff600000e0000 */
[----:B------:R-:W-:Y:S02]  /*23180*/  @!UPT UIADD3 URZ, URZ, URZ, URZ ;  /* 0x0000003f3f3ff290 */ /* 0x000fe4000fffe03f */
[----:B--2---:R-:W2:Y:S02]  /*23190*/  LD.E R8, desc[UR4][R164.64+0x40] ;  /* 0x00004004a4087980 */ /* 0x004ea4000c101900 */
[----:B--2---:R-:W-:Y:S05]  /*231a0*/  IMAD.U32 R8, R8, -0x40, RZ ;  /* 0xffffffc008087824 */ /* 0x004fea00078e00ff */
[----:B------:R-:W-:Y:S02]  /*231b0*/  SHF.R.S32.HI R5, RZ, 0x1f, R8 ;  /* 0x0000001fff057819 */ /* 0x000fe40000011408 */
.L_x_3639:
[----:B------:R-:W-:Y:S05]  /*231c0*/  BSYNC B0 ;  /* 0x0000000000007941 */ /* 0x000fea0003800000 */
.L_x_3637:
[C---:B------:R-:W-:Y:S01]  /*231d0*/  LOP3.LUT P6, RZ, R251.reuse, 0x1, RZ, 0xc0, !PT ;  /* 0x00000001fbff7812 */ /* 0x040fe200078cc0ff */
[----:B------:R-:W-:Y:S01]  /*231e0*/  BSSY B1, `(.L_x_3640) ;  /* 0x0000285000017945 */ /* 0x000fe20003800000 */
[C---:B------:R-:W-:Y:S02]  /*231f0*/  LOP3.LUT P5, RZ, R251.reuse, 0x2, RZ, 0xc0, !PT ;  /* 0x00000002fbff7812 */ /* 0x040fe400078ac0ff */
[C---:B------:R-:W-:Y:S02]  /*23200*/  LOP3.LUT P4, RZ, R251.reuse, 0x4, RZ, 0xc0, !PT ;  /* 0x00000004fbff7812 */ /* 0x040fe4000788c0ff */
[----:B------:R-:W-:Y:S02]  /*23210*/  LOP3.LUT P3, RZ, R251, 0x8, RZ, 0xc0, !PT ;  /* 0x00000008fbff7812 */ /* 0x000fe4000786c0ff */
[C---:B------:R-:W-:Y:S02]  /*23220*/  LEA R168, P1, R8.reuse, R181, 0x1 ;  /* 0x000000b508a87211 */ /* 0x040fe400078208ff */
[C---:B------:R-:W-:Y:S02]  /*23230*/  IADD3 R4, P0, R8.reuse, R235, RZ ;  /* 0x000000eb08047210 */ /* 0x040fe40007f1e0ff */
[-C--:B------:R-:W-:Y:S02]  /*23240*/  LEA.HI.X R169, R8, R180.reuse, R5, 0x1, P1 ;  /* 0x000000b408a97211 */ /* 0x080fe400008f0c05 */
[----:B------:R-:W-:Y:S01]  /*23250*/  @P6 R2UR UR4, R170 ;  /* 0x00000000aa0462ca */ /* 0x000fe200000e0000 */
[--C-:B------:R-:W-:Y:S01]  /*23260*/  IMAD.X R5, R5, 0x1, R236.reuse, P0 ;  /* 0x0000000105057824 */ /* 0x100fe200000e06ec */
[CC--:B------:R-:W-:Y:S02]  /*23270*/  @P6 LEA R14, P0, R4.reuse, R181.reuse, 0x1 ;  /* 0x000000b5040e6211 */ /* 0x0c0fe400078008ff */
[CC--:B------:R-:W-:Y:S02]  /*23280*/  @P5 LEA R12, P2, R4.reuse, R181.reuse, 0x1 ;  /* 0x000000b5040c5211 */ /* 0x0c0fe400078408ff */
[CCC-:B------:R-:W-:Y:S02]  /*23290*/  @P6 LEA.HI.X R15, R4.reuse, R180.reuse, R5.reuse, 0x1, P0 ;  /* 0x000000b4040f6211 */ /* 0x1c0fe400000f0c05 */
[CCC-:B------:R-:W-:Y:S02]  /*232a0*/  @P5 LEA.HI.X R13, R4.reuse, R180.reuse, R5.reuse, 0x1, P2 ;  /* 0x000000b4040d5211 */ /* 0x1c0fe400010f0c05 */
[CC--:B------:R-:W-:Y:S02]  /*232b0*/  @P4 LEA R10, P1, R4.reuse, R181.reuse, 0x1 ;  /* 0x000000b5040a4211 */ /* 0x0c0fe400078208ff */
[C---:B------:R-:W-:Y:S02]  /*232c0*/  @P3 LEA R8, P0, R4.reuse, R181, 0x1 ;  /* 0x000000b504083211 */ /* 0x040fe400078008ff */
[C---:B------:R-:W-:Y:S02]  /*232d0*/  IADD3 R6, P2, R4.reuse, R235, RZ ;  /* 0x000000eb04067210 */ /* 0x040fe40007f5e0ff */
[CCC-:B------:R-:W-:Y:S02]  /*232e0*/  @P4 LEA.HI.X R11, R4.reuse, R180.reuse, R5.reuse, 0x1, P1 ;  /* 0x000000b4040b4211 */ /* 0x1c0fe400008f0c05 */
[-C--:B------:R-:W-:Y:S01]  /*232f0*/  @P3 LEA.HI.X R9, R4, R180.reuse, R5, 0x1, P0 ;  /* 0x000000b404093211 */ /* 0x080fe200000f0c05 */
[--C-:B------:R-:W-:Y:S01]  /*23300*/  IMAD.X R5, R5, 0x1, R236.reuse, P2 ;  /* 0x0000000105057824 */ /* 0x100fe200010e06ec */
[CC--:B------:R-:W-:Y:S02]  /*23310*/  @P6 LEA R22, P0, R6.reuse, R181.reuse, 0x1 ;  /* 0x000000b506166211 */ /* 0x0c0fe400078008ff */
[CC--:B------:R-:W-:Y:S02]  /*23320*/  @P5 LEA R20, P2, R6.reuse, R181.reuse, 0x1 ;  /* 0x000000b506145211 */ /* 0x0c0fe400078408ff */
[CCC-:B------:R-:W-:Y:S02]  /*23330*/  @P6 LEA.HI.X R23, R6.reuse, R180.reuse, R5.reuse, 0x1, P0 ;  /* 0x000000b406176211 */ /* 0x1c0fe400000f0c05 */
[CCC-:B------:R-:W-:Y:S02]  /*23340*/  @P5 LEA.HI.X R21, R6.reuse, R180.reuse, R5.reuse, 0x1, P2 ;  /* 0x000000b406155211 */ /* 0x1c0fe400010f0c05 */
[----:B------:R-:W-:Y:S02]  /*23350*/  @P6 R2UR UR5, R171 ;  /* 0x00000000ab0562ca */ /* 0x000fe400000e0000 */
[CC--:B------:R-:W-:Y:S02]  /*23360*/  @P4 LEA R18, P1, R6.reuse, R181.reuse, 0x1 ;  /* 0x000000b506124211 */ /* 0x0c0fe400078208ff */
[C---:B------:R-:W-:Y:S02]  /*23370*/  @P3 LEA R16, P0, R6.reuse, R181, 0x1 ;  /* 0x000000b506103211 */ /* 0x040fe400078008ff */
[C---:B------:R-:W-:Y:S02]  /*23380*/  IADD3 R4, P2, R6.reuse, R235, RZ ;  /* 0x000000eb06047210 */ /* 0x040fe40007f5e0ff */
[CCC-:B------:R-:W-:Y:S02]  /*23390*/  @P4 LEA.HI.X R19, R6.reuse, R180.reuse, R5.reuse, 0x1, P1 ;  /* 0x000000b406134211 */ /* 0x1c0fe400008f0c05 */
[-C--:B------:R-:W-:Y:S01]  /*233a0*/  @P3 LEA.HI.X R17, R6, R180.reuse, R5, 0x1, P0 ;  /* 0x000000b406113211 */ /* 0x080fe200000f0c05 */
[----:B------:R-:W-:Y:S01]  /*233b0*/  IMAD.X R5, R5, 0x1, R236, P2 ;  /* 0x0000000105057824 */ /* 0x000fe200010e06ec */
[-C--:B------:R-:W-:Y:S01]  /*233c0*/  @P6 LEA R26, P0, R4, R181.reuse, 0x1 ;  /* 0x000000b5041a6211 */ /* 0x080fe200078008ff */
[----:B------:R-:W-:Y:S01]  /*233d0*/  @!PT LDS RZ, [RZ] ;  /* 0x00000000fffff984 */ /* 0x000fe20000000800 */
[----:B------:R-:W-:Y:S01]  /*233e0*/  @!PT LDS RZ, [RZ] ;  /* 0x00000000fffff984 */ /* 0x000fe20000000800 */
[----:B------:R-:W-:Y:S01]  /*233f0*/  @!PT LDS RZ, [RZ] ;  /* 0x00000000fffff984 */ /* 0x000fe20000000800 */
[----:B------:R-:W-:Y:S01]  /*23400*/  @P6 LDGSTS.E.BYPASS.LTC128B.128 [R247+0x10000], desc[UR4][R168.64] ;  /* 0x10000000a8f76fae */ /* 0x000fe2000b901d44 */
[----:B------:R-:W-:Y:S02]  /*23410*/  @P5 R2UR UR8, R170 ;  /* 0x00000000aa0852ca */ /* 0x000fe400000e0000 */
[C---:B------:R-:W-:Y:S01]  /*23420*/  @P5 R2UR UR9, R171.reuse ;  /* 0x00000000ab0952ca */ /* 0x040fe200000e0000 */
[----:B------:R-:W-:Y:S01]  /*23430*/  @!P6 STS.128 [R247+0x10000], RZ ;  /* 0x010000fff700e388 */ /* 0x000fe20000000c00 */
[CCC-:B------:R-:W-:Y:S02]  /*23440*/  @P6 LEA.HI.X R27, R4.reuse, R180.reuse, R5.reuse, 0x1, P0 ;  /* 0x000000b4041b6211 */ /* 0x1c0fe400000f0c05 */
[CC--:B------:R-:W-:Y:S02]  /*23450*/  @P5 LEA R24, P2, R4.reuse, R181.reuse, 0x1 ;  /* 0x000000b504185211 */ /* 0x0c0fe400078408ff */
[CC--:B------:R-:W-:Y:S02]  /*23460*/  @P4 LEA R6, P1, R4.reuse, R181.reuse, 0x1 ;  /* 0x000000b504064211 */ /* 0x0c0fe400078208ff */
[C---:B------:R-:W-:Y:S02]  /*23470*/  @P3 LEA R28, P0, R4.reuse, R181, 0x1 ;  /* 0x000000b5041c3211 */ /* 0x040fe400078008ff */
[CCC-:B------:R-:W-:Y:S02]  /*23480*/  @P5 LEA.HI.X R25, R4.reuse, R180.reuse, R5.reuse, 0x1, P2 ;  /* 0x000000b404195211 */ /* 0x1c0fe400010f0c05 */
[CCC-:B------:R-:W-:Y:S02]  /*23490*/  @P4 LEA.HI.X R7, R4.reuse, R180.reuse, R5.reuse, 0x1, P1 ;  /* 0x000000b404074211 */ /* 0x1c0fe400008f0c05 */
[----:B------:R-:W-:Y:S01]  /*234a0*/  @P3 LEA.HI.X R29, R4, R180, R5, 0x1, P0 ;  /* 0x000000b4041d3211 */ /* 0x000fe200000f0c05 */
[--C-:B------:R-:W-:Y:S01]  /*234b0*/  @P5 IMAD.MOV.U32 R4, RZ, RZ, R168.reuse ;  /* 0x000000ffff045224 */ /* 0x100fe200078e00a8 */
[C---:B------:R-:W-:Y:S01]  /*234c0*/  @P4 R2UR UR4, R170.reuse ;  /* 0x00000000aa0442ca */ /* 0x040fe200000e0000 */
[--C-:B------:R-:W-:Y:S01]  /*234d0*/  @P5 IMAD.MOV.U32 R5, RZ, RZ, R169.reuse ;  /* 0x000000ffff055224 */ /* 0x100fe200078e00a9 */
[C---:B------:R-:W-:Y:S02]  /*234e0*/  @P4 R2UR UR5, R171.reuse ;  /* 0x00000000ab0542ca */ /* 0x040fe400000e0000 */
[C---:B------:R-:W-:Y:S02]  /*234f0*/  @P3 R2UR UR12, R170.reuse ;  /* 0x00000000aa0c32ca */ /* 0x040fe400000e0000 */
[----:B------:R-:W-:Y:S01]  /*23500*/  @!PT LDS RZ, [RZ] ;  /* 0x00000000fffff984 */ /* 0x000fe20000000800 */
[----:B------:R-:W-:Y:S01]  /*23510*/  @!PT LDS RZ, [RZ] ;  /* 0x00000000fffff984 */ /* 0x000fe20000000800 */
[----:B------:R-:W-:Y:S01]  /*23520*/  @!PT LDS RZ, [RZ] ;  /* 0x00000000fffff984 */ /* 0x000fe20000000800 */
[----:B------:R1:W-:Y:S01]  /*23530*/  @P5 LDGSTS.E.BYPASS.LTC128B.128 [R247+0x12000], desc[UR8][R4.64+0x80] ;  /* 0x1200008004f75fae */ /* 0x0003e2000b901d48 */
[C---:B------:R-:W-:Y:S02]  /*23540*/  @P3 R2UR UR13, R171.reuse ;  /* 0x00000000ab0d32ca */ /* 0x040fe400000e0000 */
[C---:B------:R-:W-:Y:S01]  /*23550*/  @P6 R2UR UR10, R170.reuse ;  /* 0x00000000aa0a62ca */ /* 0x040fe200000e0000 */
[----:B------:R-:W-:Y:S01]  /*23560*/  @!P5 STS.128 [R247+0x12000], RZ ;  /* 0x012000fff700d388 */ /* 0x000fe20000000c00 */
[C---:B------:R-:W-:Y:S02]  /*23570*/  @P6 R2UR UR11, R171.reuse ;  /* 0x00000000ab0b62ca */ /* 0x040fe400000e0000 */
[----:B------:R-:W-:Y:S02]  /*23580*/  @P3 R2UR UR14, R170 ;  /* 0x00000000aa0e32ca */ /* 0x000fe400000e0000 */
[C---:B------:R-:W-:Y:S02]  /*23590*/  @P3 R2UR UR15, R171.reuse ;  /* 0x00000000ab0f32ca */ /* 0x040fe400000e0000 */
[----:B------:R-:W-:Y:S01]  /*235a0*/  ISETP.GE.AND P0, PT, R250, 0x2, PT ;  /* 0x00000002fa00780c */ /* 0x000fe20003f06270 */
[--C-:B-1----:R-:W-:Y:S02]  /*235b0*/  @P4 IMAD.MOV.U32 R4, RZ, RZ, R168.reuse ;  /* 0x000000ffff044224 */ /* 0x102fe400078e00a8 */
[--C-:B------:R-:W-:Y:S05]  /*235c0*/  @P4 IMAD.MOV.U32 R5, RZ, RZ, R169.reuse ;  /* 0x000000ffff054224 */ /* 0x100fea00078e00a9 */
[----:B------:R-:W-:Y:S01]  /*235d0*/  @!PT LDS RZ, [RZ] ;  /* 0x00000000fffff984 */ /* 0x000fe20000000800 */
[----:B------:R-:W-:Y:S01]  /*235e0*/  @!PT LDS RZ, [RZ] ;  /* 0x00000000fffff984 */ /* 0x000fe20000000800 */
[----:B------:R-:W-:Y:S01]  /*235f0*/  @!PT LDS RZ, [RZ] ;  /* 0x00000000fffff984 */ /* 0x000fe20000000800 */
[----:B------:R1:W-:Y:S04]  /*23600*/  @P4 LDGSTS.E.BYPASS.LTC128B.128 [R247+0x14000], desc[UR4][R4.64+0x100] ;  /* 0x1400010004f74fae */ /* 0x0003e8000b901d44 */
[----:B------:R-:W-:Y:S01]  /*23610*/  @!P4 STS.128 [R247+0x14000], RZ ;  /* 0x014000fff700c388 */ /* 0x000fe20000000c00 */
[--C-:B-1----:R-:W-:Y:S02]  /*23620*/  @P3 IMAD.MOV.U32 R4, RZ, RZ, R168.reuse ;  /* 0x000000ffff043224 */ /* 0x102fe400078e00a8 */
[--C-:B------:R-:W-:Y:S05]  /*23630*/  @P3 IMAD.MOV.U32 R5, RZ, RZ, R169.reuse ;  /* 0x000000ffff053224 */ /* 0x100fea00078e00a9 */
        /* <DEDUP_REMOVED lines=90> */
[----:B------:R-:W4:Y:S03]  /*23be0*/  LDSM.16.M88.4 R204, [R227+0x8800] ;  /* 0x00880000e3cc783b */ /* 0x000f260000000200 */
[C---:B-1----:R-:W-:Y:S01]  /*23bf0*/  HMMA.16816.F32.BF16 R12, R32.reuse, R16, RZ ;  /* 0x00000010200c723c */ /* 0x042fe200000418ff */
[----:B------:R-:W4:Y:S05]  /*23c00*/  LD.E R166, desc[UR4][R164.64+0x18c] ;  /* 0x00018c04a4a67980 */ /* 0x000f2a000c101900 */
[C---:B------:R-:W-:Y:S06]  /*23c10*/  HMMA.16816.F32.BF16 R16, R32.reuse, R18, RZ ;  /* 0x000000122010723c */ /* 0x040fec00000418ff */
[C---:B--2---:R-:W-:Y:S06]  /*23c20*/  HMMA.16816.F32.BF16 R20, R32.reuse, R24, RZ ;  /* 0x000000182014723c */ /* 0x044fec00000418ff */
[C---:B------:R-:W-:Y:S06]  /*23c30*/  HMMA.16816.F32.BF16 R24, R32.reuse, R26, RZ ;  /* 0x0000001a2018723c */ /* 0x040fec00000418ff */
[C---:B-----5:R-:W-:Y:S06]  /*23c40*/  HMMA.16816.F32.BF16 R28, R32.reuse, R172, RZ ;  /* 0x000000ac201c723c */ /* 0x060fec00000418ff */
[----:B------:R-:W-:Y:S01]  /*23c50*/  HMMA.16816.F32.BF16 R32, R32, R174, RZ ;  /* 0x000000ae2020723c */ /* 0x000fe200000418ff */
[----:B------:R-:W1:Y:S05]  /*23c60*/  LDSM.16.M88.4 R172, [R227+0x9000] ;  /* 0x00900000e3ac783b */ /* 0x000e6a0000000200 */
[C---:B---3--:R-:W-:Y:S06]  /*23c70*/  HMMA.16816.F32.BF16 R4, R176.reuse, R180, R4 ;  /* 0x000000b4b004723c */ /* 0x048fec0000041804 */
[C---:B------:R-:W-:Y:S01]  /*23c80*/  HMMA.16816.F32.BF16 R8, R176.reuse, R182, R8 ;  /* 0x000000b6b008723c */ /* 0x040fe20000041808 */
[----:B------:R-:W2:Y:S05]  /*23c90*/  LDSM.16.M88.4 R180, [R227+0x9800] ;  /* 0x00980000e3b4783b */ /* 0x000eaa0000000200 */
[C---:B------:R-:W-:Y:S06]  /*23ca0*/  HMMA.16816.F32.BF16 R12, R176.reuse, R184, R12 ;  /* 0x000000b8b00c723c */ /* 0x040fec000004180c */
[C---:B------:R-:W-:Y:S01]  /*23cb0*/  HMMA.16816.F32.BF16 R16, R176.reuse, R186, R16 ;  /* 0x000000bab010723c */ /* 0x040fe20000041810 */
[----:B------:R-:W-:Y:S05]  /*23cc0*/  LDSM.16.M88.4 R184, [R220] ;  /* 0x00000000dcb8783b */ /* 0x000fea0000000200 */
[C---:B------:R-:W-:Y:S06]  /*23cd0*/  HMMA.16816.F32.BF16 R20, R176.reuse, R188, R20 ;  /* 0x000000bcb014723c */ /* 0x040fec0000041814 */
[C---:B------:R-:W-:Y:S01]  /*23ce0*/  HMMA.16816.F32.BF16 R24, R176.reuse, R190, R24 ;  /* 0x000000beb018723c */ /* 0x040fe20000041818 */
[----:B------:R-:W-:Y:S05]  /*23cf0*/  LDSM.16.M88.4 R188, [R220+0x800] ;  /* 0x00080000dcbc783b */ /* 0x000fea0000000200 */
[C---:B------:R-:W-:Y:S06]  /*23d00*/  HMMA.16816.F32.BF16 R28, R176.reuse, R192, R28 ;  /* 0x000000c0b01c723c */ /* 0x040fec000004181c */
[----:B------:R-:W-:Y:S01]  /*23d10*/  HMMA.16816.F32.BF16 R32, R176, R194, R32 ;  /* 0x000000c2b020723c */ /* 0x000fe20000041820 */
[----:B------:R-:W3:Y:S04]  /*23d20*/  LDSM.16.M88.4 R176, [R229] ;  /* 0x00000000e5b0783b */ /* 0x000ee80000000200 */
[----:B------:R-:W-:Y:S01]  /*23d30*/  LDSM.16.M88.4 R192, [R220+0x1800] ;  /* 0x00180000dcc0783b */ /* 0x000fe20000000200 */
[C---:B----4-:R-:W-:Y:S06]  /*23d40*/  HMMA.16816.F32.BF16 R4, R196.reuse, R200, R4 ;  /* 0x000000c8c404723c */ /* 0x050fec0000041804 */
        /* <DEDUP_REMOVED lines=20> */
[----:B------:R-:W-:Y:S05]  /*23e90*/  LDSM.16.M88.4 R172, [R232+0x2000] ;  /* 0x00200000e8ac783b */ /* 0x000fea0000000200 */
[C---:B------:R-:W-:Y:S06]  /*23ea0*/  HMMA.16816.F32.BF16 R28, R176.reuse, R192, R28 ;  /* 0x000000c0b01c723c */ /* 0x040fec000004181c */
[----:B------:R-:W-:Y:S01]  /*23eb0*/  HMMA.16816.F32.BF16 R32, R176, R194, R32 ;  /* 0x000000c2b020723c */ /* 0x000fe20000041820 */
[----:B------:R-:W1:Y:S04]  /*23ec0*/  LDSM.16.M88.4 R176, [R219] ;  /* 0x00000000dbb0783b */ /* 0x000e680000000200 */
[----:B------:R-:W4:Y:S01]  /*23ed0*/  LDSM.16.M88.4 R192, [R217] ;  /* 0x00000000d9c0783b */ /* 0x000f220000000200 */
        /* <DEDUP_REMOVED lines=38> */
[----:B------:R-:W3:Y:S01]  /*24140*/  LDSM.16.M88.4 R188, [R233+0xc800] ;  /* 0x00c80000e9bc783b */ /* 0x000ee20000000200 */
[C---:B----4-:R-:W-:Y:S06]  /*24150*/  HMMA.16816.F32.BF16 R4, R192.reuse, R200, R4 ;  /* 0x000000c8c004723c */ /* 0x050fec0000041804 */
[C---:B------:R-:W-:Y:S01]  /*24160*/  HMMA.16816.F32.BF16 R8, R192.reuse, R202, R8 ;  /* 0x000000cac008723c */ /* 0x040fe20000041808 */
[----:B------:R-:W-:Y:S05]  /*24170*/  LDSM.16.M88.4 R200, [R215] ;  /* 0x00000000d7c8783b */ /* 0x000fea0000000200 */
[C---:B-----5:R-:W-:Y:S06]  /*24180*/  HMMA.16816.F32.BF16 R12, R192.reuse, R172, R12 ;  /* 0x000000acc00c723c */ /* 0x060fec000004180c */
[C---:B------:R-:W-:Y:S01]  /*24190*/  HMMA.16816.F32.BF16 R16, R192.reuse, R174, R16 ;  /* 0x000000aec010723c */ /* 0x040fe20000041810 */
[----:B------:R-:W4:Y:S05]  /*241a0*/  LDSM.16.M88.4 R172, [R233+0xd800] ;  /* 0x00d80000e9ac783b */ /* 0x000f2a0000000200 */
[C---:B--2---:R-:W-:Y:S06]  /*241b0*/  HMMA.16816.F32.BF16 R20, R192.reuse, R184, R20 ;  /* 0x000000b8c014723c */ /* 0x044fec0000041814 */
[C---:B------:R-:W-:Y:S01]  /*241c0*/  HMMA.16816.F32.BF16 R24, R192.reuse, R186, R24 ;  /* 0x000000bac018723c */ /* 0x040fe20000041818 */
[----:B------:R-:W2:Y:S05]  /*241d0*/  LDSM.16.M88.4 R184, [R232+0x4000] ;  /* 0x00400000e8b8783b */ /* 0x000eaa0000000200 */
[C---:B------:R-:W-:Y:S06]  /*241e0*/  HMMA.16816.F32.BF16 R28, R192.reuse, R204, R28 ;  /* 0x000000ccc01c723c */ /* 0x040fec000004181c */
[----:B------:R-:W-:Y:S01]  /*241f0*/  HMMA.16816.F32.BF16 R32, R192, R206, R32 ;  /* 0x000000cec020723c */ /* 0x000fe20000041820 */
[----:B------:R-:W5:Y:S04]  /*24200*/  LDSM.16.M88.4 R192, [R214] ;  /* 0x00000000d6c0783b */ /* 0x000f680000000200 */
[----:B------:R-:W-:Y:S01]  /*24210*/  LDSM.16.M88.4 R204, [R212] ;  /* 0x00000000d4cc783b */ /* 0x000fe20000000200 */
[C---:B-1----:R-:W-:Y:S06]  /*24220*/  HMMA.16816.F32.BF16 R4, R176.reuse, R180, R4 ;  /* 0x000000b4b004723c */ /* 0x042fec0000041804 */
[C---:B------:R-:W-:Y:S01]  /*24230*/  HMMA.16816.F32.BF16 R8, R176.reuse, R182, R8 ;  /* 0x000000b6b008723c */ /* 0x040fe20000041808 */
[----:B------:R-:W1:Y:S05]  /*24240*/  LDSM.16.M88.4 R180, [R213] ;  /* 0x00000000d5b4783b */ /* 0x000e6a0000000200 */
[C---:B---3--:R-:W-:Y:S06]  /*24250*/  HMMA.16816.F32.BF16 R12, R176.reuse, R188, R12 ;  /* 0x000000bcb00c723c */ /* 0x048fec000004180c */
        /* <DEDUP_REMOVED lines=72> */
[----:B------:R-:W5:Y:S04]  /*246e0*/  LDSM.16.M88.4 R172, [R220+0x6800] ;  /* 0x00680000dcac783b */ /* 0x000f680000000200 */
[----:B------:R-:W-:Y:S01]  /*246f0*/  IMAD.MOV.U32 R205, RZ, RZ, R169 ;  /* 0x000000ffffcd7224 */ /* 0x000fe200078e00a9 */
[C---:B-1----:R-:W-:Y:S05]  /*24700*/  HMMA.16816.F32.BF16 R4, R188.reuse, R192, R4 ;  /* 0x000000c0bc04723c */ /* 0x042fea0000041804 */
[----:B------:R-:W-:Y:S01]  /*24710*/  IMAD.MOV.U32 R204, RZ, RZ, R168 ;  /* 0x000000ffffcc7224 */ /* 0x000fe200078e00a8 */
[C---:B------:R-:W-:Y:S06]  /*24720*/  HMMA.16816.F32.BF16 R8, R188.reuse, R194, R8 ;  /* 0x000000c2bc08723c */ /* 0x040fec0000041808 */
[C---:B--2---:R-:W-:Y:S06]  /*24730*/  HMMA.16816.F32.BF16 R12, R188.reuse, R176, R12 ;  /* 0x000000b0bc0c723c */ /* 0x044fec000004180c */
[C---:B------:R-:W-:Y:S06]  /*24740*/  HMMA.16816.F32.BF16 R16, R188.reuse, R178, R16 ;  /* 0x000000b2bc10723c */ /* 0x040fec0000041810 */
[C---:B---3--:R-:W-:Y:S06]  /*24750*/  HMMA.16816.F32.BF16 R20, R188.reuse, R180, R20 ;  /* 0x000000b4bc14723c */ /* 0x048fec0000041814 */
[C---:B------:R-:W-:Y:S05]  /*24760*/  HMMA.16816.F32.BF16 R24, R188.reuse, R182, R24 ;  /* 0x000000b6bc18723c */ /* 0x040fea0000041818 */
[----:B------:R-:W-:Y:S01]  /*24770*/  IMAD.MOV.U32 R181, RZ, RZ, R204 ;  /* 0x000000ffffb57224 */ /* 0x000fe200078e00cc */
[C---:B----4-:R-:W-:Y:S05]  /*24780*/  HMMA.16816.F32.BF16 R28, R188.reuse, R184, R28 ;  /* 0x000000b8bc1c723c */ /* 0x050fea000004181c */
[----:B------:R-:W-:Y:S01]  /*24790*/  IMAD.MOV.U32 R180, RZ, RZ, R205 ;  /* 0x000000ffffb47224 */ /* 0x000fe200078e00cd */
[----:B------:R-:W-:Y:S06]  /*247a0*/  HMMA.16816.F32.BF16 R32, R188, R186, R32 ;  /* 0x000000babc20723c */ /* 0x000fec0000041820 */
[C---:B------:R-:W-:Y:S06]  /*247b0*/  HMMA.16816.F32.BF16 R4, R196.reuse, R200, R4 ;  /* 0x000000c8c404723c */ /* 0x040fec0000041804 */
[C---:B------:R-:W-:Y:S06]  /*247c0*/  HMMA.16816.F32.BF16 R8, R196.reuse, R202, R8 ;  /* 0x000000cac408723c */ /* 0x040fec0000041808 */
[C---:B-----5:R-:W-:Y:S06]  /*247d0*/  HMMA.16816.F32.BF16 R12, R196.reuse, R172, R12 ;  /* 0x000000acc40c723c */ /* 0x060fec000004180c */
[C---:B------:R-:W-:Y:S06]  /*247e0*/  HMMA.16816.F32.BF16 R16, R196.reuse, R174, R16 ;  /* 0x000000aec410723c */ /* 0x040fec0000041810 */
[-C--:B------:R-:W-:Y:S01]  /*247f0*/  FMUL.FTZ R4, R4, R166.reuse ;  /* 0x000000a604047220 */ /* 0x080fe20000410000 */
[-C--:B------:R-:W-:Y:S01]  /*24800*/  FMUL.FTZ R5, R5, R166.reuse ;  /* 0x000000a605057220 */ /* 0x080fe20000410000 */
[-C--:B------:R-:W-:Y:S02]  /*24810*/  FMUL.FTZ R6, R6, R166.reuse ;  /* 0x000000a606067220 */ /* 0x080fe40000410000 */
[----:B------:R-:W1:Y:S01]  /*24820*/  MUFU.TANH R169, R4 ;  /* 0x0000000400a97308 */ /* 0x000e620000002400 */
[-C--:B------:R-:W-:Y:S01]  /*24830*/  FMUL.FTZ R7, R7, R166.reuse ;  /* 0x000000a607077220 */ /* 0x080fe20000410000 */
[-C--:B------:R-:W-:Y:S01]  /*24840*/  FMUL.FTZ R8, R8, R166.reuse ;  /* 0x000000a608087220 */ /* 0x080fe20000410000 */
[-C--:B------:R-:W-:Y:S01]  /*24850*/  FMUL.FTZ R9, R9, R166.reuse ;  /* 0x000000a609097220 */ /* 0x080fe20000410000 */
[-C--:B------:R-:W-:Y:S01]  /*24860*/  FMUL.FTZ R10, R10, R166.reuse ;  /* 0x000000a60a0a7220 */ /* 0x080fe20000410000 */
[-C--:B------:R-:W-:Y:S05]  /*24870*/  FMUL.FTZ R11, R11, R166.reuse ;  /* 0x000000a60b0b7220 */ /* 0x080fea0000410000 */
[----:B------:R-:W2:Y:S01]  /*24880*/  MUFU.TANH R177, R5 ;  /* 0x0000000500b17308 */ /* 0x000ea20000002400 */
[-C--:B------:R-:W-:Y:S01]  /*24890*/  FMUL.FTZ R12, R12, R166.reuse ;  /* 0x000000a60c0c7220 */ /* 0x080fe20000410000 */
[-C--:B------:R-:W-:Y:S01]  /*248a0*/  FMUL.FTZ R14, R14, R166.reuse ;  /* 0x000000a60e0e7220 */ /* 0x080fe20000410000 */
[-C--:B------:R-:W-:Y:S01]  /*248b0*/  FMUL.FTZ R15, R15, R166.reuse ;  /* 0x000000a60f0f7220 */ /* 0x080fe20000410000 */
[-C--:B------:R-:W-:Y:S01]  /*248c0*/  FMUL.FTZ R16, R16, R166.reuse ;  /* 0x000000a610107220 */ /* 0x080fe20000410000 */
[-C--:B------:R-:W-:Y:S05]  /*248d0*/  FMUL.FTZ R18, R18, R166.reuse ;  /* 0x000000a612127220 */ /* 0x080fea0000410000 */
[----:B------:R-:W3:Y:S01]  /*248e0*/  MUFU.TANH R183, R6 ;  /* 0x0000000600b77308 */ /* 0x000ee20000002400 */
[-C--:B------:R-:W-:Y:S09]  /*248f0*/  FMUL.FTZ R19, R19, R166.reuse ;  /* 0x000000a613137220 */ /* 0x080ff20000410000 */
        /* <DEDUP_REMOVED lines=12> */
[C---:B----4-:R-:W-:Y:S05]  /*249c0*/  HMMA.16816.F32.BF16 R20, R196.reuse, R4, R20 ;  /* 0x00000004c414723c */ /* 0x050fea0000041814 */
[-C--:B--2---:R-:W-:Y:S03]  /*249d0*/  FMUL.FTZ R12, R13, R166.reuse ;  /* 0x000000a60d0c7220 */ /* 0x084fe60000410000 */
[----:B------:R2:W4:Y:S01]  /*249e0*/  MUFU.TANH R5, R16 ;  /* 0x0000001000057308 */ /* 0x0005220000002400 */
[C---:B------:R-:W-:Y:S03]  /*249f0*/  HMMA.16816.F32.BF16 R24, R196.reuse, R6, R24 ;  /* 0x00000006c418723c */ /* 0x040fe60000041818 */
[-C--:B------:R-:W-:Y:S06]  /*24a00*/  FMUL.FTZ R4, R17, R166.reuse ;  /* 0x000000a611047220 */ /* 0x080fec0000410000 */
[----:B------:R-:W1:Y:S10]  /*24a10*/  MUFU.TANH R12, R12 ;  /* 0x0000000c000c7308 */ /* 0x000e740000002400 */
[----:B------:R-:W1:Y:S01]  /*24a20*/  MUFU.TANH R4, R4 ;  /* 0x0000000400047308 */ /* 0x000e620000002400 */
[-C--:B------:R-:W-:Y:S01]  /*24a30*/  FMUL.FTZ R20, R20, R166.reuse ;  /* 0x000000a614147220 */ /* 0x080fe20000410000 */
[-C--:B------:R-:W-:Y:S01]  /*24a40*/  FMUL.FTZ R21, R21, R166.reuse ;  /* 0x000000a615157220 */ /* 0x080fe20000410000 */
[-C--:B------:R-:W-:Y:S01]  /*24a50*/  FMUL.FTZ R22, R22, R166.reuse ;  /* 0x000000a616167220 */ /* 0x080fe20000410000 */
[-C--:B------:R-:W-:Y:S06]  /*24a60*/  FMUL.FTZ R23, R23, R166.reuse ;  /* 0x000000a617177220 */ /* 0x080fec0000410000 */
[----:B------:R2:W1:Y:S01]  /*24a70*/  MUFU.TANH R193, R18 ;  /* 0x0000001200c17308 */ /* 0x0004620000002400 */
[C---:B-----5:R-:W-:Y:S03]  /*24a80*/  HMMA.16816.F32.BF16 R28, R196.reuse, R8, R28 ;  /* 0x00000008c41c723c */ /* 0x060fe6000004181c */
        /* <DEDUP_REMOVED lines=27> */
[----:B------:R-:W1:Y:S10]  /*24c40*/  MUFU.TANH R10, R10 ;  /* 0x0000000a000a7308 */ /* 0x000e740000002400 */
[----:B------:R2:W1:Y:S10]  /*24c50*/  MUFU.TANH R168, R34 ;  /* 0x0000002200a87308 */ /* 0x0004740000002400 */
[----:B------:R2:W1:Y:S01]  /*24c60*/  MUFU.TANH R167, R35 ;  /* 0x0000002300a77308 */ /* 0x0004620000002400 */
[----:B---34-:R-:W-:Y:S05]  /*24c70*/  @!P0 BRA `(.L_x_3641) ;  /* 0x0000000c006c8947 */ /* 0x018fea0003800000 */
        /* <DEDUP_REMOVED lines=8> */
[C---:B-1----:R-:W-:Y:S01]  /*24d00*/  VIADD R14, R17.reuse, 0xffffff80 ;  /* 0xffffff80110e7836 */ /* 0x042fe20000000000 */
[C---:B------:R-:W-:Y:S01]  /*24d10*/  R2UR UR10, R170.reuse ;  /* 0x00000000aa0a72ca */ /* 0x040fe200000e0000 */
[----:B------:R-:W-:Y:S01]  /*24d20*/  VIADD R17, R17, 0xffffffc0 ;  /* 0xffffffc011117836 */ /* 0x000fe20000000000 */
[C---:B------:R-:W-:Y:S02]  /*24d30*/  R2UR UR11, R171.reuse ;  /* 0x00000000ab0b72ca */ /* 0x040fe400000e0000 */
[----:B------:R-:W-:Y:S02]  /*24d40*/  IABS R7, R14 ;  /* 0x0000000e00077213 */ /* 0x000fe40000000000 */
[----:B------:R-:W-:Y:S02]  /*24d50*/  IABS R6, R17 ;  /* 0x0000001100067213 */ /* 0x000fe40000000000 */
[C---:B------:R-:W-:Y:S02]  /*24d60*/  R2UR UR12, R170.reuse ;  /* 0x00000000aa0c72ca */ /* 0x040fe400000e0000 */
[C---:B------:R-:W-:Y:S01]  /*24d70*/  R2UR UR13, R171.reuse ;  /* 0x00000000ab0d72ca */ /* 0x040fe200000e0000 */
[----:B--2---:R-:W2:Y:S01]  /*24d80*/  LD.E R16, desc[UR4][R164.64+0x170] ;  /* 0x00017004a4107980 */ /* 0x004ea2000c101900 */
        /* <DEDUP_REMOVED lines=60> */
.L_x_3643:
[----:B------:R-:W-:Y:S02]  /*25150*/  R2UR UR4, R170 ;  /* 0x00000000aa0472ca */ /* 0x000fe400000e0000 */
[----:B------:R-:W-:Y:S11]  /*25160*/  R2UR UR5, R171 ;  /* 0x00000000ab0572ca */ /* 0x000ff600000e0000 */
[----:B------:R-:W-:Y:S02]  /*25170*/  @!UPT UIADD3 URZ, URZ, URZ, URZ ;  /* 0x0000003f3f3ff290 */ /* 0x000fe4000fffe03f */
[----:B--2---:R-:W2:Y:S02]  /*25180*/  LD.E R16, desc[UR4][R164.64+0x38] ;  /* 0x00003804a4107980 */ /* 0x004ea4000c101900 */
[----:B--2---:R-:W-:Y:S05]  /*25190*/  IMAD.U32 R16, R16, -0x40, RZ ;  /* 0xffffffc010107824 */ /* 0x004fea00078e00ff */
[----:B------:R-:W-:Y:S02]  /*251a0*/  SHF.R.S32.HI R7, RZ, 0x1f, R16 ;  /* 0x0000001fff077819 */ /* 0x000fe40000011410 */
.L_x_3644:
[----:B------:R-:W-:Y:S05]  /*251b0*/  BSYNC B0 ;  /* 0x0000000000007941 */ /* 0x000fea0003800000 */
.L_x_3642:
        /* <DEDUP_REMOVED lines=42> */
[CC--:B-1----:R-:W-:Y:S02]  /*25460*/  @P3 LEA R14, P0, R6.reuse, R240.reuse, 0x1 ;  /* 0x000000f0060e3211 */ /* 0x0c2fe400078008ff */
        /* <DEDUP_REMOVED lines=92> */
.L_x_3641:
[----:B------:R-:W-:Y:S05]  /*25a30*/  BSYNC B1 ;  /* 0x0000000000017941 */ /* 0x000fea0003800000 */
.L_x_3640:
[----:B------:R-:W-:Y:S01]  /*25a40*/  R2UR UR4, R170 ;  /* 0x00000000aa0472ca */ /* 0x000fe200000e0000 */
[----:B------:R-:W4:Y:S01]  /*25a50*/  S2R R13, SR_TID.X ;  /* 0x00000000000d7919 */ /* 0x000f220000002100 */
[----:B------:R-:W-:Y:S02]  /*25a60*/  R2UR UR5, R171 ;  /* 0x00000000ab0572ca */ /* 0x000fe400000e0000 */
[----:B------:R-:W-:Y:S01]  /*25a70*/  IADD3 R182, R250, -0x1, RZ ;  /* 0xfffffffffab67810 */ /* 0x000fe20007ffe0ff */
[----:B--23--:R-:W-:Y:S08]  /*25a80*/  LDSM.16.MT88.4 R20, [R226+0x10000] ;  /* 0x01000000e214783b */ /* 0x00cff00000004200 */
[----:B------:R-:W-:Y:S08]  /*25a90*/  LDSM.16.MT88.4 R28, [R225+0x10000] ;  /* 0x01000000e11c783b */ /* 0x000ff00000004200 */
[----:B------:R2:W3:Y:S01]  /*25aa0*/  LD.E R166, desc[UR4][R164.64+0xdc] ;  /* 0x0000dc04a4a67980 */ /* 0x0004e2000c101900 */
[----:B----4-:R-:W-:Y:S04]  /*25ab0*/  SHF.L.U32 R13, R13, 0x1, RZ ;  /* 0x000000010d0d7819 */ /* 0x010fe800000006ff */
[----:B------:R-:W-:Y:S04]  /*25ac0*/  LOP3.LUT R13, R13, 0x6, RZ, 0xc0, !PT ;  /* 0x000000060d0d7812 */ /* 0x000fe800078ec0ff */
[----:B------:R-:W-:Y:S04]  /*25ad0*/  LEA R13, R182, R13, 0x6 ;  /* 0x0000000db60d7211 */ /* 0x000fe800078e30ff */
[C---:B------:R-:W-:Y:S02]  /*25ae0*/  IADD3 R196, R13.reuse, 0x11, RZ ;  /* 0x000000110dc47810 */ /* 0x040fe40007ffe0ff */
[C---:B------:R-:W-:Y:S02]  /*25af0*/  IADD3 R198, R13.reuse, 0x18, RZ ;  /* 0x000000180dc67810 */ /* 0x040fe40007ffe0ff */
[----:B------:R-:W-:Y:S02]  /*25b00*/  I2FP.F32.S32 R196, R196 ;  /* 0x000000c400c47245 */ /* 0x000fe40000201400 */
[C---:B------:R-:W-:Y:S02]  /*25b10*/  IADD3 R6, R13.reuse, 0x1, RZ ;  /* 0x000000010d067810 */ /* 0x040fe40007ffe0ff */
[----:B------:R-:W-:Y:S01]  /*25b20*/  I2FP.F32.S32 R8, R13 ;  /* 0x0000000d00087245 */ /* 0x000fe20000201400 */
[CC--:B-1----:R-:W-:Y:S01]  /*25b30*/  FFMA.FTZ R194, R0.reuse, R196.reuse, R194 ;  /* 0x000000c400c27223 */ /* 0x0c2fe200000100c2 */
[C---:B------:R-:W-:Y:S01]  /*25b40*/  IADD3 R14, R13.reuse, 0x9, RZ ;  /* 0x000000090d0e7810 */ /* 0x040fe20007ffe0ff */
[C---:B------:R-:W-:Y:S01]  /*25b50*/  FFMA.FTZ R196, R0.reuse, R196, R12 ;  /* 0x000000c400c47223 */ /* 0x040fe2000001000c */
[----:B------:R-:W-:Y:S01]  /*25b60*/  I2FP.F32.S32 R198, R198 ;  /* 0x000000c600c67245 */ /* 0x000fe20000201400 */
[CC--:B------:R-:W-:Y:S01]  /*25b70*/  FFMA.FTZ R183, R0.reuse, R8.reuse, R183 ;  /* 0x0000000800b77223 */ /* 0x0c0fe200000100b7 */
[C---:B------:R-:W-:Y:S01]  /*25b80*/  IADD3 R199, R13.reuse, 0x19, RZ ;  /* 0x000000190dc77810 */ /* 0x040fe20007ffe0ff */
[C---:B------:R-:W-:Y:S01]  /*25b90*/  FFMA.FTZ R8, R0.reuse, R8, R169 ;  /* 0x0000000800087223 */ /* 0x040fe200000100a9 */
[C---:B------:R-:W-:Y:S01]  /*25ba0*/  IADD3 R7, R13.reuse, 0x8, RZ ;  /* 0x000000080d077810 */ /* 0x040fe20007ffe0ff */
[C---:B------:R-:W-:Y:S01]  /*25bb0*/  FFMA.FTZ R193, R0.reuse, R198, R193 ;  /* 0x000000c600c17223 */ /* 0x040fe200000100c1 */
[----:B------:R-:W-:Y:S01]  /*25bc0*/  I2FP.F32.S32 R14, R14 ;  /* 0x0000000e000e7245 */ /* 0x000fe20000201400 */
[C---:B------:R-:W-:Y:S01]  /*25bd0*/  FFMA.FTZ R198, R0.reuse, R198, R5 ;  /* 0x000000c600c67223 */ /* 0x040fe20000010005 */
[----:B------:R-:W-:Y:S02]  /*25be0*/  I2FP.F32.S32 R6, R6 ;  /* 0x0000000600067245 */ /* 0x000fe40000201400 */
[C---:B------:R-:W-:Y:S01]  /*25bf0*/  IADD3 R12, R13.reuse, 0x20, RZ ;  /* 0x000000200d0c7810 */ /* 0x040fe20007ffe0ff */
[CC--:B------:R-:W-:Y:S01]  /*25c00*/  FFMA.FTZ R9, R0.reuse, R14.reuse, R189 ;  /* 0x0000000e00097223 */ /* 0x0c0fe200000100bd */
[----:B------:R-:W-:Y:S01]  /*25c10*/  I2FP.F32.S32 R199, R199 ;  /* 0x000000c700c77245 */ /* 0x000fe20000201400 */
[C---:B------:R-:W-:Y:S01]  /*25c20*/  FFMA.FTZ R186, R0.reuse, R14, R186 ;  /* 0x0000000e00ba7223 */ /* 0x040fe200000100ba */
[----:B------:R-:W-:Y:S01]  /*25c30*/  I2FP.F32.S32 R7, R7 ;  /* 0x0000000700077245 */ /* 0x000fe20000201400 */
[C---:B------:R-:W-:Y:S01]  /*25c40*/  FFMA.FTZ R184, R0.reuse, R6, R184 ;  /* 0x0000000600b87223 */ /* 0x040fe200000100b8 */
[----:B------:R-:W-:Y:S01]  /*25c50*/  I2FP.F32.S32 R5, R12 ;  /* 0x0000000c00057245 */ /* 0x000fe20000201400 */
[C---:B------:R-:W-:Y:S01]  /*25c60*/  FFMA.FTZ R195, R0.reuse, R199, R195 ;  /* 0x000000c700c37223 */ /* 0x040fe200000100c3 */
[----:B------:R-:W-:Y:S01]  /*25c70*/  IADD3 R14, R13, 0x21, RZ ;  /* 0x000000210d0e7810 */ /* 0x000fe20007ffe0ff */
[C---:B------:R-:W-:Y:S01]  /*25c80*/  FFMA.FTZ R187, R0.reuse, R7, R187 ;  /* 0x0000000700bb7223 */ /* 0x040fe200000100bb */
[----:B------:R-:W-:Y:S01]  /*25c90*/  FMNMX.FTZ R12, R183, R3, !PT ;  /* 0x00000003b70c7209 */ /* 0x000fe20007810000 */
[C---:B------:R-:W-:Y:S01]  /*25ca0*/  FFMA.FTZ R199, R0.reuse, R199, R4 ;  /* 0x000000c700c77223 */ /* 0x040fe20000010004 */
[----:B------:R-:W-:Y:S01]  /*25cb0*/  IADD3 R197, R13, 0x10, RZ ;  /* 0x000000100dc57810 */ /* 0x000fe20007ffe0ff */
[C---:B------:R-:W-:Y:S01]  /*25cc0*/  FFMA.FTZ R6, R0.reuse, R6, R177 ;  /* 0x0000000600067223 */ /* 0x040fe200000100b1 */
[----:B------:R-:W-:Y:S01]  /*25cd0*/  I2FP.F32.S32 R4, R14 ;  /* 0x0000000e00047245 */ /* 0x000fe20000201400 */
[----:B------:R-:W-:Y:S01]  /*25ce0*/  FFMA.FTZ R7, R0, R7, R185 ;  /* 0x0000000700077223 */ /* 0x000fe200000100b9 */
[----:B------:R-:W-:Y:S01]  /*25cf0*/  FMNMX.FTZ R12, R184, R12, !PT ;  /* 0x0000000cb80c7209 */ /* 0x000fe20007810000 */
[-C--:B------:R-:W-:Y:S01]  /*25d00*/  FFMA.FTZ R174, R0, R5.reuse, R174 ;  /* 0x0000000500ae7223 */ /* 0x080fe200000100ae */
[----:B------:R-:W-:Y:S01]  /*25d10*/  FMNMX.FTZ R14, R8, R2, !PT ;  /* 0x00000002080e7209 */ /* 0x000fe20007810000 */
[C---:B------:R-:W-:Y:S01]  /*25d20*/  FFMA.FTZ R203, R0.reuse, R5, R203 ;  /* 0x0000000500cb7223 */ /* 0x040fe200000100cb */
[----:B------:R-:W-:Y:S01]  /*25d30*/  I2FP.F32.S32 R197, R197 ;  /* 0x000000c500c57245 */ /* 0x000fe20000201400 */
[C---:B------:R-:W-:Y:S01]  /*25d40*/  FFMA.FTZ R173, R0.reuse, R4, R173 ;  /* 0x0000000400ad7223 */ /* 0x040fe200000100ad */
[----:B------:R-:W-:Y:S01]  /*25d50*/  FMNMX.FTZ R12, R187, R12, !PT ;  /* 0x0000000cbb0c7209 */ /* 0x000fe20007810000 */
[----:B------:R-:W-:Y:S01]  /*25d60*/  FFMA.FTZ R202, R0, R4, R202 ;  /* 0x0000000400ca7223 */ /* 0x000fe200000100ca */
[----:B------:R-:W-:Y:S01]  /*25d70*/  FMNMX.FTZ R14, R6, R14, !PT ;  /* 0x0000000e060e7209 */ /* 0x000fe20007810000 */
[CC--:B------:R-:W-:Y:S01]  /*25d80*/  FFMA.FTZ R192, R0.reuse, R197.reuse, R192 ;  /* 0x000000c500c07223 */ /* 0x0c0fe200000100c0 */
[----:B------:R-:W-:Y:S01]  /*25d90*/  FMNMX.FTZ R12, R9, R12, !PT ;  /* 0x0000000c090c7209 */ /* 0x000fe20007810000 */
[----:B------:R-:W-:Y:S01]  /*25da0*/  FFMA.FTZ R197, R0, R197, R188 ;  /* 0x000000c500c57223 */ /* 0x000fe200000100bc */
[----:B------:R-:W-:Y:S02]  /*25db0*/  FMNMX.FTZ R14, R7, R14, !PT ;  /* 0x0000000e070e7209 */ /* 0x000fe40007810000 */
[----:B------:R-:W-:Y:S02]  /*25dc0*/  FMNMX.FTZ R12, R192, R12, !PT ;  /* 0x0000000cc00c7209 */ /* 0x000fe40007810000 */
[----:B------:R-:W-:Y:S02]  /*25dd0*/  FMNMX.FTZ R14, R186, R14, !PT ;  /* 0x0000000eba0e7209 */ /* 0x000fe40007810000 */
[----:B------:R-:W-:Y:S02]  /*25de0*/  FMNMX.FTZ R12, R194, R12, !PT ;  /* 0x0000000cc20c7209 */ /* 0x000fe40007810000 */
[----:B------:R-:W-:Y:S02]  /*25df0*/  FMNMX.FTZ R14, R197, R14, !PT ;  /* 0x0000000ec50e7209 */ /* 0x000fe40007810000 */
[----:B------:R-:W-:Y:S02]  /*25e00*/  IADD3 R5, R13, 0x29, RZ ;  /* 0x000000290d057810 */ /* 0x000fe40007ffe0ff */
[----:B------:R-:W-:Y:S02]  /*25e10*/  FMNMX.FTZ R12, R193, R12, !PT ;  /* 0x0000000cc10c7209 */ /* 0x000fe40007810000 */
[----:B------:R-:W-:Y:S02]  /*25e20*/  FMNMX.FTZ R14, R196, R14, !PT ;  /* 0x0000000ec40e7209 */ /* 0x000fe40007810000 */
[C---:B------:R-:W-:Y:S02]  /*25e30*/  IADD3 R15, R13.reuse, 0x28, RZ ;  /* 0x000000280d0f7810 */ /* 0x040fe40007ffe0ff */
[----:B------:R-:W-:Y:S02]  /*25e40*/  IADD3 R4, R13, 0x30, RZ ;  /* 0x000000300d047810 */ /* 0x000fe40007ffe0ff */
[----:B------:R-:W-:Y:S02]  /*25e50*/  I2FP.F32.S32 R5, R5 ;  /* 0x0000000500057245 */ /* 0x000fe40000201400 */
[----:B------:R-:W-:Y:S02]  /*25e60*/  FMNMX.FTZ R12, R195, R12, !PT ;  /* 0x0000000cc30c7209 */ /* 0x000fe40007810000 */
[----:B------:R-:W-:Y:S01]  /*25e70*/  FMNMX.FTZ R14, R198, R14, !PT ;  /* 0x0000000ec60e7209 */ /* 0x000fe20007810000 */
[C---:B------:R-:W-:Y:S01]  /*25e80*/  FFMA.FTZ R175, R0.reuse, R5, R175 ;  /* 0x0000000500af7223 */ /* 0x040fe200000100af */
[----:B------:R-:W-:Y:S01]  /*25e90*/  I2FP.F32.S32 R15, R15 ;  /* 0x0000000f000f7245 */ /* 0x000fe20000201400 */
[C---:B------:R-:W-:Y:S01]  /*25ea0*/  FFMA.FTZ R200, R0.reuse, R5, R200 ;  /* 0x0000000500c87223 */ /* 0x040fe200000100c8 */
[----:B------:R-:W-:Y:S02]  /*25eb0*/  I2FP.F32.S32 R4, R4 ;  /* 0x0000000400047245 */ /* 0x000fe40000201400 */
[----:B------:R-:W-:Y:S01]  /*25ec0*/  FMNMX.FTZ R5, R203, R12, !PT ;  /* 0x0000000ccb057209 */ /* 0x000fe20007810000 */
[C---:B------:R-:W-:Y:S01]  /*25ed0*/  FFMA.FTZ R201, R0.reuse, R15, R201 ;  /* 0x0000000f00c97223 */ /* 0x040fe200000100c9 */
[----:B------:R-:W-:Y:S01]  /*25ee0*/  FMNMX.FTZ R14, R199, R14, !PT ;  /* 0x0000000ec70e7209 */ /* 0x000fe20007810000 */
[CC--:B------:R-:W-:Y:S01]  /*25ef0*/  FFMA.FTZ R178, R0.reuse, R4.reuse, R178 ;  /* 0x0000000400b27223 */ /* 0x0c0fe200000100b2 */
[----:B------:R-:W-:Y:S01]  /*25f00*/  FFMA.FTZ R191, R0, R4, R191 ;  /* 0x0000000400bf7223 */ /* 0x000fe200000100bf */
[----:B------:R-:W-:Y:S01]  /*25f10*/  FMNMX.FTZ R4, R202, R5, !PT ;  /* 0x00000005ca047209 */ /* 0x000fe20007810000 */
[----:B------:R-:W-:Y:S01]  /*25f20*/  FFMA.FTZ R172, R0, R15, R172 ;  /* 0x0000000f00ac7223 */ /* 0x000fe200000100ac */
[----:B------:R-:W-:Y:S02]  /*25f30*/  FMNMX.FTZ R12, R174, R14, !PT ;  /* 0x0000000eae0c7209 */ /* 0x000fe40007810000 */
[----:B------:R-:W-:Y:S02]  /*25f40*/  IADD3 R15, R13, 0x31, RZ ;  /* 0x000000310d0f7810 */ /* 0x000fe40007ffe0ff */
[----:B------:R-:W-:Y:S02]  /*25f50*/  FMNMX.FTZ R4, R201, R4, !PT ;  /* 0x00000004c9047209 */ /* 0x000fe40007810000 */
[----:B------:R-:W-:Y:S02]  /*25f60*/  FMNMX.FTZ R12, R173, R12, !PT ;  /* 0x0000000cad0c7209 */ /* 0x000fe40007810000 */
[----:B------:R-:W-:Y:S02]  /*25f70*/  IADD3 R171, R13, 0x38, RZ ;  /* 0x000000380dab7810 */ /* 0x000fe40007ffe0ff */
[----:B------:R-:W-:Y:S02]  /*25f80*/  I2FP.F32.S32 R14, R15 ;  /* 0x0000000f000e7245 */ /* 0x000fe40000201400 */
[----:B------:R-:W-:Y:S02]  /*25f90*/  FMNMX.FTZ R4, R175, R4, !PT ;  /* 0x00000004af047209 */ /* 0x000fe40007810000 */
[----:B------:R-:W-:Y:S01]  /*25fa0*/  FMNMX.FTZ R12, R172, R12, !PT ;  /* 0x0000000cac0c7209 */ /* 0x000fe20007810000 */
[CC--:B------:R-:W-:Y:S01]  /*25fb0*/  FFMA.FTZ R179, R0.reuse, R14.reuse, R179 ;  /* 0x0000000e00b37223 */ /* 0x0c0fe200000100b3 */
[----:B------:R-:W-:Y:S01]  /*25fc0*/  IADD3 R5, R13, 0x39, RZ ;  /* 0x000000390d057810 */ /* 0x000fe20007ffe0ff */
[----:B------:R-:W-:Y:S01]  /*25fd0*/  FFMA.FTZ R176, R0, R14, R176 ;  /* 0x0000000e00b07223 */ /* 0x000fe200000100b0 */
        /* <DEDUP_REMOVED lines=8> */
[-C--:B------:R-:W-:Y:S01]  /*26060*/  FFMA.FTZ R167, R0, R5.reuse, R167 ;  /* 0x0000000500a77223 */ /* 0x080fe200000100a7 */
[----:B------:R-:W-:Y:S01]  /*26070*/  FMNMX.FTZ R4, R168, R4, !PT ;  /* 0x00000004a8047209 */ /* 0x000fe20007810000 */
[----:B------:R-:W-:Y:S01]  /*26080*/  FFMA.FTZ R170, R0, R5, R10 ;  /* 0x0000000500aa7223 */ /* 0x000fe2000001000a */
[----:B------:R-:W-:Y:S02]  /*26090*/  FMNMX.FTZ R12, R176, R12, !PT ;  /* 0x0000000cb00c7209 */ /* 0x000fe40007810000 */
[----:B------:R-:W-:Y:S02]  /*260a0*/  FMNMX.FTZ R5, R167, R4, !PT ;  /* 0x00000004a7057209 */ /* 0x000fe40007810000 */
[----:B------:R-:W-:Y:S02]  /*260b0*/  FMNMX.FTZ R11, R171, R12, !PT ;  /* 0x0000000cab0b7209 */ /* 0x000fe40007810000 */
[----:B------:R-:W-:Y:S02]  /*260c0*/  LDSM.16.MT88.4 R12, [R228+0x10000] ;  /* 0x01000000e40c783b */ /* 0x000fe40000004200 */
[----:B------:R-:W-:Y:S06]  /*260d0*/  FMNMX.FTZ R11, R170, R11, !PT ;  /* 0x0000000baa0b7209 */ /* 0x000fec0007810000 */
[----:B------:R-:W1:Y:S08]  /*260e0*/  SHFL.BFLY PT, R4, R5, 0x2, 0x1f ;  /* 0x0c401f0005047f89 */ /* 0x000e7000000e0000 */
[----:B------:R-:W4:Y:S01]  /*260f0*/  SHFL.BFLY PT, R10, R11, 0x2, 0x1f ;  /* 0x0c401f000b0a7f89 */ /* 0x000f2200000e0000 */
[----:B-1----:R-:W-:Y:S02]  /*26100*/  FMNMX.FTZ R4, R5, R4, !PT ;  /* 0x0000000405047209 */ /* 0x002fe40007810000 */
[----:B----4-:R-:W-:Y:S05]  /*26110*/  FMNMX.FTZ R5, R11, R10, !PT ;  /* 0x0000000a0b057209 */ /* 0x010fea0007810000 */
[----:B--2---:R-:W1:Y:S08]  /*26120*/  SHFL.BFLY PT, R164, R4, 0x1, 0x1f ;  /* 0x0c201f0004a47f89 */ /* 0x004e7000000e0000 */
[----:B------:R-:W2:Y:S01]  /*26130*/  SHFL.BFLY PT, R165, R5, 0x1, 0x1f ;  /* 0x0c201f0005a57f89 */ /* 0x000ea200000e0000 */
[----:B-1----:R-:W-:Y:S02]  /*26140*/  FMNMX.FTZ R164, R4, R164, !PT ;  /* 0x000000a404a47209 */ /* 0x002fe40007810000 */
[----:B--2---:R-:W-:Y:S03]  /*26150*/  FMNMX.FTZ R165, R5, R165, !PT ;  /* 0x000000a505a57209 */ /* 0x004fe60007810000 */
[C---:B------:R-:W-:Y:S01]  /*26160*/  FADD.FTZ R3, -R164.reuse, R3 ;  /* 0x00000003a4037221 */ /* 0x040fe20000010100 */
[----:B------:R-:W-:Y:S01]  /*26170*/  FSETP.NEU.FTZ.AND P0, PT, R164, -INF , PT ;  /* 0xff800000a400780b */ /* 0x000fe20003f1d000 */
[----:B------:R-:W-:Y:S01]  /*26180*/  FADD.FTZ R4, -R165, R2 ;  /* 0x00000002a5047221 */ /* 0x000fe20000010100 */
[C---:B---3--:R-:W-:Y:S01]  /*26190*/  FMUL.FTZ R169, R166.reuse, R164 ;  /* 0x000000a4a6a97220 */ /* 0x048fe20000410000 */
        /* <DEDUP_REMOVED lines=31> */
[C---:B------:R-:W-:Y:S03]  /*26390*/  FMUL.FTZ R35, R2.reuse, R135 ;  /* 0x0000008702237220 */ /* 0x040fe60000410000 */
        /* <DEDUP_REMOVED lines=14> */
[C---:B------:R-:W-:Y:S01]  /*26480*/  FMUL.FTZ R39, R2.reuse, R39 ;  /* 0x0000002702277220 */ /* 0x040fe20000410000 */
[----:B------:R-:W3:Y:S03]  /*26490*/  LDSM.16.MT88.4 R148, [R228+0x12000] ;  /* 0x01200000e494783b */ /* 0x000ee60000004200 */
[----:B------:R-:W4:Y:S01]  /*264a0*/  MUFU.EX2 R183, R183 ;  /* 0x000000b700b77308 */ /* 0x000f220000000800 */
[----:B-1----:R-:W-:Y:S01]  /*264b0*/  F2FP.BF16.F32.PACK_AB R161, R185, R189 ;  /* 0x000000bdb9a1723e */ /* 0x002fe200000010ff */
[C---:B------:R-:W-:Y:S01]  /*264c0*/  FMUL.FTZ R36, R3.reuse, R36 ;  /* 0x0000002403247220 */ /* 0x040fe20000410000 */
[C---:B------:R-:W-:Y:S01]  /*264d0*/  FMUL.FTZ R37, R3.reuse, R37 ;  /* 0x0000002503257220 */ /* 0x040fe20000410000 */
[C---:B------:R-:W-:Y:S01]  /*264e0*/  FMUL.FTZ R42, R2.reuse, R42 ;  /* 0x0000002a022a7220 */ /* 0x040fe20000410000 */
[C---:B------:R-:W-:Y:S01]  /*264f0*/  FMUL.FTZ R43, R2.reuse, R43 ;  /* 0x0000002b022b7220 */ /* 0x040fe20000410000 */
[C---:B------:R-:W-:Y:S01]  /*26500*/  FMUL.FTZ R40, R3.reuse, R40 ;  /* 0x0000002803287220 */ /* 0x040fe20000410000 */
[----:B------:R-:W1:Y:S03]  /*26510*/  LDSM.16.MT88.4 R140, [R226+0x12000] ;  /* 0x01200000e28c783b */ /* 0x000e660000004200 */
[----:B------:R-:W-:Y:S01]  /*26520*/  MUFU.EX2 R190, R190 ;  /* 0x000000be00be7308 */ /* 0x000fe20000000800 */
[C---:B------:R-:W-:Y:S01]  /*26530*/  FMUL.FTZ R41, R3.reuse, R41 ;  /* 0x0000002903297220 */ /* 0x040fe20000410000 */
[C---:B------:R-:W-:Y:S01]  /*26540*/  FMUL.FTZ R46, R2.reuse, R46 ;  /* 0x0000002e022e7220 */ /* 0x040fe20000410000 */
[C---:B------:R-:W-:Y:S01]  /*26550*/  FMUL.FTZ R47, R2.reuse, R47 ;  /* 0x0000002f022f7220 */ /* 0x040fe20000410000 */
[C---:B------:R-:W-:Y:S01]  /*26560*/  FMUL.FTZ R44, R3.reuse, R44 ;  /* 0x0000002c032c7220 */ /* 0x040fe20000410000 */
[----:B------:R-:W-:Y:S01]  /*26570*/  FMUL.FTZ R45, R3, R45 ;  /* 0x0000002d032d7220 */ /* 0x000fe20000410000 */
[C---:B------:R-:W-:Y:S01]  /*26580*/  FMUL.FTZ R50, R2.reuse, R50 ;  /* 0x0000003202327220 */ /* 0x040fe20000410000 */
[----:B------:R-:W5:Y:S03]  /*26590*/  LDSM.16.MT88.4 R132, [R225+0x12000] ;  /* 0x01200000e184783b */ /* 0x000f660000004200 */
[----:B------:R-:W2:Y:S01]  /*265a0*/  MUFU.EX2 R188, R188 ;  /* 0x000000bc00bc7308 */ /* 0x000ea20000000800 */
[----:B----4-:R-:W-:Y:S01]  /*265b0*/  F2FP.BF16.F32.PACK_AB R163, R183, R184 ;  /* 0x000000b8b7a3723e */ /* 0x010fe200000010ff */
        /* <DEDUP_REMOVED lines=14> */
[----:B------:R-:W4:Y:S01]  /*266a0*/  MUFU.EX2 R186, R186 ;  /* 0x000000ba00ba7308 */ /* 0x000f220000000800 */
[----:B--2---:R-:W-:Y:S01]  /*266b0*/  F2FP.BF16.F32.PACK_AB R160, R188, R190 ;  /* 0x000000bebca0723e */ /* 0x004fe200000010ff */
        /* <DEDUP_REMOVED lines=14> */
[----:B------:R-:W-:Y:S01]  /*267a0*/  FMUL.FTZ R78, R2, R78 ;  /* 0x0000004e024e7220 */ /* 0x000fe20000410000 */
[----:B----4-:R-:W-:Y:S01]  /*267b0*/  F2FP.BF16.F32.PACK_AB R162, R186, R187 ;  /* 0x000000bbbaa2723e */ /* 0x010fe200000010ff */
[-C--:B------:R-:W-:Y:S01]  /*267c0*/  FFMA.FTZ R204, R175, R166.reuse, -R169 ;  /* 0x000000a6afcc7223 */ /* 0x080fe200000108a9 */
[-CC-:B------:R-:W-:Y:S01]  /*267d0*/  FFMA.FTZ R205, R174, R166.reuse, -R177.reuse ;  /* 0x000000a6aecd7223 */ /* 0x180fe200000108b1 */
[-CC-:B------:R-:W-:Y:S01]  /*267e0*/  FFMA.FTZ R206, R173, R166.reuse, -R177.reuse ;  /* 0x000000a6adce7223 */ /* 0x180fe200000108b1 */
[-CC-:B------:R-:W-:Y:S01]  /*267f0*/  FFMA.FTZ R207, R172, R166.reuse, -R177.reuse ;  /* 0x000000a6accf7223 */ /* 0x180fe200000108b1 */
[-CC-:B------:R-:W-:Y:S01]  /*26800*/  FFMA.FTZ R178, R178, R166.reuse, -R177.reuse ;  /* 0x000000a6b2b27223 */ /* 0x180fe200000108b1 */
[----:B------:R-:W-:Y:S01]  /*26810*/  LDSM.16.MT88.4 R172, [R225+0x11000] ;  /* 0x01100000e1ac783b */ /* 0x000fe20000004200 */
[C---:B------:R-:W-:Y:S01]  /*26820*/  HMMA.16816.F32.BF16 R4, R160.reuse, R12, R4 ;  /* 0x0000000ca004723c */ /* 0x040fe20000041804 */
[----:B------:R-:W-:Y:S04]  /*26830*/  MUFU.EX2 R192, R192 ;  /* 0x000000c000c07308 */ /* 0x000fe80000000800 */
[----:B------:R-:W-:Y:S01]  /*26840*/  FFMA.FTZ R176, R176, R166, -R177 ;  /* 0x000000a6b0b07223 */ /* 0x000fe200000108b1 */
[C---:B------:R-:W-:Y:S05]  /*26850*/  HMMA.16816.F32.BF16 R8, R160.reuse, R14, R8 ;  /* 0x0000000ea008723c */ /* 0x040fea0000041808 */
[----:B------:R-:W2:Y:S01]  /*26860*/  MUFU.EX2 R194, R194 ;  /* 0x000000c200c27308 */ /* 0x000ea20000000800 */
[----:B------:R-:W-:Y:S01]  /*26870*/  ISETP.GT.AND P0, PT, R250, 0x1, PT ;  /* 0x00000001fa00780c */ /* 0x000fe20003f04270 */
[C---:B------:R-:W-:Y:S01]  /*26880*/  FMUL.FTZ R12, R3.reuse, R152 ;  /* 0x00000098030c7220 */ /* 0x040fe20000410000 */
[----:B------:R-:W-:Y:S03]  /*26890*/  FMUL.FTZ R13, R3, R153 ;  /* 0x00000099030d7220 */ /* 0x000fe60000410000 */
[C---:B------:R-:W-:Y:S01]  /*268a0*/  FMUL.FTZ R14, R2.reuse, R154 ;  /* 0x0000009a020e7220 */ /* 0x040fe20000410000 */
[C---:B------:R-:W-:Y:S02]  /*268b0*/  FMUL.FTZ R15, R2.reuse, R155 ;  /* 0x0000009b020f7220 */ /* 0x040fe40000410000 */
[----:B------:R-:W-:Y:S01]  /*268c0*/  LDSM.16.MT88.4 R152, [R226+0x12800] ;  /* 0x01280000e298783b */ /* 0x000fe20000004200 */
[----:B------:R-:W-:Y:S01]  /*268d0*/  FFMA.FTZ R179, R179, R166, -R169 ;  /* 0x000000a6b3b37223 */ /* 0x000fe200000108a9 */
[C---:B------:R-:W-:Y:S01]  /*268e0*/  FMUL.FTZ R79, R2.reuse, R79 ;  /* 0x0000004f024f7220 */ /* 0x040fe20000410000 */
[C---:B------:R-:W-:Y:S01]  /*268f0*/  FMUL.FTZ R76, R3.reuse, R76 ;  /* 0x0000004c034c7220 */ /* 0x040fe20000410000 */
[C---:B------:R-:W-:Y:S01]  /*26900*/  FMUL.FTZ R77, R3.reuse, R77 ;  /* 0x0000004d034d7220 */ /* 0x040fe20000410000 */
[C---:B------:R-:W-:Y:S01]  /*26910*/  HMMA.16816.F32.BF16 R12, R160.reuse, R20, R12 ;  /* 0x00000014a00c723c */ /* 0x040fe2000004180c */
[----:B------:R-:W-:Y:S02]  /*26920*/  MUFU.EX2 R193, R193 ;  /* 0x000000c100c17308 */ /* 0x000fe40000000800 */
[C---:B------:R-:W-:Y:S01]  /*26930*/  FMUL.FTZ R82, R2.reuse, R82 ;  /* 0x0000005202527220 */ /* 0x040fe20000410000 */
[C---:B------:R-:W-:Y:S01]  /*26940*/  FMUL.FTZ R83, R2.reuse, R83 ;  /* 0x0000005302537220 */ /* 0x040fe20000410000 */
[C---:B------:R-:W-:Y:S01]  /*26950*/  FMUL.FTZ R80, R3.reuse, R80 ;  /* 0x0000005003507220 */ /* 0x040fe20000410000 */
[C---:B------:R-:W-:Y:S05]  /*26960*/  HMMA.16816.F32.BF16 R16, R160.reuse, R22, R16 ;  /* 0x00000016a010723c */ /* 0x040fea0000041810 */
[----:B------:R-:W-:Y:S01]  /*26970*/  MUFU.EX2 R198, R198 ;  /* 0x000000c600c67308 */ /* 0x000fe20000000800 */
[C---:B------:R-:W-:Y:S01]  /*26980*/  FMUL.FTZ R20, R3.reuse, R144 ;  /* 0x0000009003147220 */ /* 0x040fe20000410000 */
[C---:B------:R-:W-:Y:S01]  /*26990*/  FMUL.FTZ R21, R3.reuse, R145 ;  /* 0x0000009103157220 */ /* 0x040fe20000410000 */
        /* <DEDUP_REMOVED lines=18> */
[----:B------:R-:W4:Y:S01]  /*26ac0*/  LDSM.16.MT88.4 R136, [R224+0x12000] ;  /* 0x01200000e088783b */ /* 0x000f220000004200 */
        /* <DEDUP_REMOVED lines=13> */
[C---:B---3--:R-:W-:Y:S04]  /*26ba0*/  HMMA.16816.F32.BF16 R36, R160.reuse, R148, R36 ;  /* 0x00000094a024723c */ /* 0x048fe80000041824 */
[C---:B------:R-:W-:Y:S02]  /*26bb0*/  FMUL.FTZ R96, R3.reuse, R96 ;  /* 0x0000006003607220 */ /* 0x040fe40000410000 */
[C---:B------:R-:W-:Y:S01]  /*26bc0*/  HMMA.16816.F32.BF16 R40, R160.reuse, R150, R40 ;  /* 0x00000096a028723c */ /* 0x040fe20000041828 */
[----:B------:R-:W-:Y:S01]  /*26bd0*/  LDSM.16.MT88.4 R148, [R224+0x10800] ;  /* 0x01080000e094783b */ /* 0x000fe20000004200 */
[----:B------:R-:W-:Y:S03]  /*26be0*/  MUFU.EX2 R207, R207 ;  /* 0x000000cf00cf7308 */ /* 0x000fe60000000800 */
[C---:B------:R-:W-:Y:S01]  /*26bf0*/  FMUL.FTZ R97, R3.reuse, R97 ;  /* 0x0000006103617220 */ /* 0x040fe20000410000 */
[C---:B-1----:R-:W-:Y:S05]  /*26c00*/  HMMA.16816.F32.BF16 R44, R160.reuse, R140, R44 ;  /* 0x0000008ca02c723c */ /* 0x042fea000004182c */
[C---:B------:R-:W-:Y:S01]  /*26c10*/  FMUL.FTZ R102, R2.reuse, R102 ;  /* 0x0000006602667220 */ /* 0x040fe20000410000 */
[C---:B------:R-:W-:Y:S01]  /*26c20*/  HMMA.16816.F32.BF16 R48, R160.reuse, R142, R48 ;  /* 0x0000008ea030723c */ /* 0x040fe20000041830 */
[----:B------:R-:W1:Y:S04]  /*26c30*/  LDSM.16.MT88.4 R140, [R228+0x14000] ;  /* 0x01400000e48c783b */ /* 0x000e680000004200 */
[C---:B------:R-:W-:Y:S01]  /*26c40*/  FMUL.FTZ R103, R2.reuse, R103 ;  /* 0x0000006702677220 */ /* 0x040fe20000410000 */
[C---:B-----5:R-:W-:Y:S05]  /*26c50*/  HMMA.16816.F32.BF16 R52, R160.reuse, R132, R52 ;  /* 0x00000084a034723c */ /* 0x060fea0000041834 */
[C---:B------:R-:W-:Y:S01]  /*26c60*/  FMUL.FTZ R100, R3.reuse, R100 ;  /* 0x0000006403647220 */ /* 0x040fe20000410000 */
[C---:B------:R-:W-:Y:S01]  /*26c70*/  HMMA.16816.F32.BF16 R56, R160.reuse, R134, R56 ;  /* 0x00000086a038723c */ /* 0x040fe20000041838 */
[----:B------:R-:W3:Y:S04]  /*26c80*/  LDSM.16.MT88.4 R132, [R226+0x14000] ;  /* 0x01400000e284783b */ /* 0x000ee80000004200 */
[C---:B------:R-:W-:Y:S01]  /*26c90*/  FMUL.FTZ R101, R3.reuse, R101 ;  /* 0x0000006503657220 */ /* 0x040fe20000410000 */
[C---:B----4-:R-:W-:Y:S05]  /*26ca0*/  HMMA.16816.F32.BF16 R60, R160.reuse, R136, R60 ;  /* 0x00000088a03c723c */ /* 0x050fea000004183c */
[C---:B------:R-:W-:Y:S01]  /*26cb0*/  FMUL.FTZ R106, R2.reuse, R106 ;  /* 0x0000006a026a7220 */ /* 0x040fe20000410000 */
[C---:B------:R-:W-:Y:S01]  /*26cc0*/  HMMA.16816.F32.BF16 R64, R160.reuse, R138, R64 ;  /* 0x0000008aa040723c */ /* 0x040fe20000041840 */
[----:B------:R-:W4:Y:S04]  /*26cd0*/  LDSM.16.MT88.4 R136, [R225+0x14000] ;  /* 0x01400000e188783b */ /* 0x000f280000004200 */
[C---:B------:R-:W-:Y:S01]  /*26ce0*/  FMUL.FTZ R107, R2.reuse, R107 ;  /* 0x0000006b026b7220 */ /* 0x040fe20000410000 */
[C---:B------:R-:W-:Y:S01]  /*26cf0*/  FMUL.FTZ R104, R3.reuse, R104 ;  /* 0x0000006803687220 */ /* 0x040fe20000410000 */
[C---:B------:R-:W-:Y:S01]  /*26d00*/  FMUL.FTZ R105, R3.reuse, R105 ;  /* 0x0000006903697220 */ /* 0x040fe20000410000 */
[C---:B------:R-:W-:Y:S03]  /*26d10*/  FMUL.FTZ R110, R2.reuse, R110 ;  /* 0x0000006e026e7220 */ /* 0x040fe60000410000 */
[C---:B------:R-:W-:Y:S01]  /*26d20*/  FMUL.FTZ R111, R2.reuse, R111 ;  /* 0x0000006f026f7220 */ /* 0x040fe20000410000 */
[C---:B------:R-:W-:Y:S01]  /*26d30*/  FMUL.FTZ R108, R3.reuse, R108 ;  /* 0x0000006c036c7220 */ /* 0x040fe20000410000 */
[C---:B------:R-:W-:Y:S01]  /*26d40*/  FMUL.FTZ R109, R3.reuse, R109 ;  /* 0x0000006d036d7220 */ /* 0x040fe20000410000 */
[C---:B------:R-:W-:Y:S01]  /*26d50*/  FMUL.FTZ R114, R2.reuse, R114 ;  /* 0x0000007202727220 */ /* 0x040fe20000410000 */
[C---:B------:R-:W-:Y:S01]  /*26d60*/  FMUL.FTZ R115, R2.reuse, R115 ;  /* 0x0000007302737220 */ /* 0x040fe20000410000 */
[C---:B------:R-:W-:Y:S01]  /*26d70*/  FMUL.FTZ R112, R3.reuse, R112 ;  /* 0x0000007003707220 */ /* 0x040fe20000410000 */
[C---:B-1----:R-:W-:Y:S03]  /*26d80*/  HMMA.16816.F32.BF16 R68, R160.reuse, R140, R68 ;  /* 0x0000008ca044723c */ /* 0x042fe60000041844 */
[C---:B------:R-:W-:Y:S01]  /*26d90*/  FMUL.FTZ R113, R3.reuse, R113 ;  /* 0x0000007103717220 */ /* 0x040fe20000410000 */
[C---:B------:R-:W-:Y:S01]  /*26da0*/  FMUL.FTZ R118, R2.reuse, R118 ;  /* 0x0000007602767220 */ /* 0x040fe20000410000 */
[C---:B------:R-:W-:Y:S01]  /*26db0*/  FMUL.FTZ R119, R2.reuse, R119 ;  /* 0x0000007702777220 */ /* 0x040fe20000410000 */
[C---:B------:R-:W-:Y:S01]  /*26dc0*/  HMMA.16816.F32.BF16 R72, R160.reuse, R142, R72 ;  /* 0x0000008ea048723c */ /* 0x040fe20000041848 */
[----:B------:R-:W1:Y:S04]  /*26dd0*/  LDSM.16.MT88.4 R140, [R224+0x14000] ;  /* 0x01400000e08c783b */ /* 0x000e680000004200 */
[C---:B------:R-:W-:Y:S01]  /*26de0*/  FMUL.FTZ R116, R3.reuse, R116 ;  /* 0x0000007403747220 */ /* 0x040fe20000410000 */
[C---:B---3--:R-:W-:Y:S05]  /*26df0*/  HMMA.16816.F32.BF16 R76, R160.reuse, R132, R76 ;  /* 0x00000084a04c723c */ /* 0x048fea000004184c */
        /* <DEDUP_REMOVED lines=15> */
[----:B------:R-:W-:Y:S01]  /*26ef0*/  FMUL.FTZ R131, R2, R131 ;  /* 0x0000008302837220 */ /* 0x000fe20000410000 */
[C---:B------:R-:W-:Y:S01]  /*26f00*/  FMUL.FTZ R128, R3.reuse, R128 ;  /* 0x0000008003807220 */ /* 0x040fe20000410000 */
[----:B------:R-:W-:Y:S01]  /*26f10*/  FMUL.FTZ R129, R3, R129 ;  /* 0x0000008103817220 */ /* 0x000fe20000410000 */
[C---:B-1----:R-:W-:Y:S03]  /*26f20*/  HMMA.16816.F32.BF16 R92, R160.reuse, R140, R92 ;  /* 0x0000008ca05c723c */ /* 0x042fe6000004185c */
[-CC-:B------:R-:W-:Y:S01]  /*26f30*/  FFMA.FTZ R200, R200, R166.reuse, -R177.reuse ;  /* 0x000000a6c8c87223 */ /* 0x180fe200000108b1 */
[-C--:B------:R-:W-:Y:S01]  /*26f40*/  FFMA.FTZ R171, R171, R166.reuse, -R177 ;  /* 0x000000a6abab7223 */ /* 0x080fe200000108b1 */
[-CC-:B------:R-:W-:Y:S01]  /*26f50*/  FFMA.FTZ R195, R195, R166.reuse, -R169.reuse ;  /* 0x000000a6c3c37223 */ /* 0x180fe200000108a9 */
[C---:B------:R-:W-:Y:S01]  /*26f60*/  HMMA.16816.F32.BF16 R96, R160.reuse, R142, R96 ;  /* 0x0000008ea060723c */ /* 0x040fe20000041860 */
[----:B------:R-:W1:Y:S02]  /*26f70*/  LDSM.16.MT88.4 R140, [R225+0x16000] ;  /* 0x01600000e18c783b */ /* 0x000e640000004200 */
[----:B------:R-:W-:Y:S02]  /*26f80*/  MUFU.EX2 R200, R200 ;  /* 0x000000c800c87308 */ /* 0x000fe40000000800 */
[-CC-:B------:R-:W-:Y:S01]  /*26f90*/  FFMA.FTZ R203, R203, R166.reuse, -R169.reuse ;  /* 0x000000a6cbcb7223 */ /* 0x180fe200000108a9 */
[C---:B---3--:R-:W-:Y:S07]  /*26fa0*/  HMMA.16816.F32.BF16 R100, R160.reuse, R132, R100 ;  /* 0x00000084a064723c */ /* 0x048fee0000041864 */
[----:B------:R-:W3:Y:S01]  /*26fb0*/  MUFU.EX2 R195, R195 ;  /* 0x000000c300c37308 */ /* 0x000ee20000000800 */
[C---:B------:R-:W-:Y:S01]  /*26fc0*/  HMMA.16816.F32.BF16 R104, R160.reuse, R134, R104 ;  /* 0x00000086a068723c */ /* 0x040fe20000041868 */
[----:B------:R-:W5:Y:S02]  /*26fd0*/  LDSM.16.MT88.4 R132, [R224+0x16000] ;  /* 0x01600000e084783b */ /* 0x000f640000004200 */
[-CC-:B------:R-:W-:Y:S03]  /*26fe0*/  FFMA.FTZ R202, R202, R166.reuse, -R169.reuse ;  /* 0x000000a6caca7223 */ /* 0x180fe600000108a9 */
[C---:B----4-:R-:W-:Y:S03]  /*26ff0*/  HMMA.16816.F32.BF16 R108, R160.reuse, R136, R108 ;  /* 0x00000088a06c723c */ /* 0x050fe6000004186c */
[----:B------:R-:W-:Y:S02]  /*27000*/  MUFU.EX2 R203, R203 ;  /* 0x000000cb00cb7308 */ /* 0x000fe40000000800 */
[-C--:B------:R-:W-:Y:S01]  /*27010*/  FFMA.FTZ R201, R201, R166.reuse, -R169 ;  /* 0x000000a6c9c97223 */ /* 0x080fe200000108a9 */
[C---:B------:R-:W-:Y:S07]  /*27020*/  HMMA.16816.F32.BF16 R112, R160.reuse, R138, R112 ;  /* 0x0000008aa070723c */ /* 0x040fee0000041870 */
[----:B------:R-:W-:Y:S01]  /*27030*/  MUFU.EX2 R202, R202 ;  /* 0x000000ca00ca7308 */ /* 0x000fe20000000800 */
[-CC-:B------:R-:W-:Y:S03]  /*27040*/  FFMA.FTZ R136, R197, R166.reuse, -R177.reuse ;  /* 0x000000a6c5887223 */ /* 0x180fe600000108b1 */
[-CC-:B------:R-:W-:Y:S01]  /*27050*/  FFMA.FTZ R197, R196, R166.reuse, -R177.reuse ;  /* 0x000000a6c4c57223 */ /* 0x180fe200000108b1 */
[-C--:B------:R-:W-:Y:S01]  /*27060*/  FFMA.FTZ R177, R170, R166.reuse, -R177 ;  /* 0x000000a6aab17223 */ /* 0x080fe200000108b1 */
[-CC-:B------:R-:W-:Y:S04]  /*27070*/  FFMA.FTZ R168, R168, R166.reuse, -R169.reuse ;  /* 0x000000a6a8a87223 */ /* 0x180fe800000108a9 */
[----:B------:R4:W-:Y:S01]  /*27080*/  MUFU.EX2 R196, R136 ;  /* 0x0000008800c47308 */ /* 0x0009e20000000800 */
[-CC-:B------:R-:W-:Y:S01]  /*27090*/  FFMA.FTZ R191, R191, R166.reuse, -R169.reuse ;  /* 0x000000a6bfbf7223 */ /* 0x180fe200000108a9 */
[----:B------:R-:W-:Y:S01]  /*270a0*/  FFMA.FTZ R169, R167, R166, -R169 ;  /* 0x000000a6a7a97223 */ /* 0x000fe200000108a9 */
[----:B------:R-:W-:Y:S01]  /*270b0*/  FFMA.FTZ R189, R2, R252, R189 ;  /* 0x000000fc02bd7223 */ /* 0x000fe200000100bd */
[----:B------:R-:W-:Y:S01]  /*270c0*/  MOV R250, R182 ;  /* 0x000000b600fa7202 */ /* 0x000fe20000000f00 */
[C---:B-1----:R-:W-:Y:S05]  /*270d0*/  HMMA.16816.F32.BF16 R116, R160.reuse, R140, R116 ;  /* 0x0000008ca074723c */ /* 0x042fea0000041874 */
[----:B------:R-:W1:Y:S01]  /*270e0*/  MUFU.EX2 R197, R197 ;  /* 0x000000c500c57308 */ /* 0x000e620000000800 */
[----:B------:R-:W-:Y:S01]  /*270f0*/  FADD.FTZ R189, R185, R189 ;  /* 0x000000bdb9bd7221 */ /* 0x000fe20000010000 */
[C---:B------:R-:W-:Y:S01]  /*27100*/  HMMA.16816.F32.BF16 R120, R160.reuse, R142, R120 ;  /* 0x0000008ea078723c */ /* 0x040fe20000041878 */
[----:B------:R-:W-:Y:S07]  /*27110*/  LDSM.16.MT88.4 R140, [R225+0x10800] ;  /* 0x01080000e18c783b */ /* 0x000fee0000004200 */
[----:B------:R-:W1:Y:S03]  /*27120*/  MUFU.EX2 R201, R201 ;  /* 0x000000c900c97308 */ /* 0x000e660000000800 */
[----:B------:R-:W-:Y:S01]  /*27130*/  FADD.FTZ R189, R184, R189 ;  /* 0x000000bdb8bd7221 */ /* 0x000fe20000010000 */
[C---:B-----5:R-:W-:Y:S01]  /*27140*/  HMMA.16816.F32.BF16 R124, R160.reuse, R132, R124 ;  /* 0x00000084a07c723c */ /* 0x060fe2000004187c */
[----:B----4-:R-:W4:Y:S02]  /*27150*/  LDSM.16.MT88.4 R136, [R228+0x10800] ;  /* 0x01080000e488783b */ /* 0x010f240000004200 */
[----:B------:R-:W-:Y:S03]  /*27160*/  FADD.FTZ R189, R183, R189 ;  /* 0x000000bdb7bd7221 */ /* 0x000fe60000010000 */
[----:B------:R-:W-:Y:S01]  /*27170*/  HMMA.16816.F32.BF16 R128, R160, R134, R128 ;  /* 0x00000086a080723c */ /* 0x000fe20000041880 */
[----:B------:R-:W5:Y:S04]  /*27180*/  MUFU.EX2 R191, R191 ;  /* 0x000000bf00bf7308 */ /* 0x000f680000000800 */
[----:B--2---:R-:W-:Y:S01]  /*27190*/  F2FP.BF16.F32.PACK_AB R133, R194, R192 ;  /* 0x000000c0c285723e */ /* 0x004fe200000010ff */
[----:B------:R-:W-:Y:S01]  /*271a0*/  LDSM.16.MT88.4 R160, [R224+0x12800] ;  /* 0x01280000e0a0783b */ /* 0x000fe20000004200 */
[----:B---3--:R-:W-:Y:S01]  /*271b0*/  F2FP.BF16.F32.PACK_AB R135, R195, R193 ;  /* 0x000000c1c387723e */ /* 0x008fe200000010ff */
[----:B------:R-:W-:Y:S03]  /*271c0*/  FADD.FTZ R192, R192, R189 ;  /* 0x000000bdc0c07221 */ /* 0x000fe60000010000 */
[----:B------:R-:W-:Y:S01]  /*271d0*/  MUFU.EX2 R166, R169 ;  /* 0x000000a900a67308 */ /* 0x000fe20000000800 */
[----:B-1----:R-:W-:Y:S01]  /*271e0*/  F2FP.BF16.F32.PACK_AB R132, R197, R196 ;  /* 0x000000c4c584723e */ /* 0x002fe200000010ff */
[----:B------:R-:W-:Y:S01]  /*271f0*/  FADD.FTZ R192, R194, R192 ;  /* 0x000000c0c2c07221 */ /* 0x000fe20000010000 */
[----:B------:R-:W-:Y:S03]  /*27200*/  F2FP.BF16.F32.PACK_AB R134, R199, R198 ;  /* 0x000000c6c786723e */ /* 0x000fe600000010ff */
[----:B------:R-:W-:Y:S04]  /*27210*/  FADD.FTZ R192, R193, R192 ;  /* 0x000000c0c1c07221 */ /* 0x000fe80000010000 */
[----:B------:R-:W-:Y:S04]  /*27220*/  FADD.FTZ R195, R195, R192 ;  /* 0x000000c0c3c37221 */ /* 0x000fe80000010000 */
[----:B------:R-:W-:Y:S04]  /*27230*/  FADD.FTZ R195, R203, R195 ;  /* 0x000000c3cbc37221 */ /* 0x000fe80000010000 */
[C---:B------:R-:W-:Y:S01]  /*27240*/  FADD.FTZ R195, R202.reuse, R195 ;  /* 0x000000c3cac37221 */ /* 0x040fe20000010000 */
[C---:B----4-:R-:W-:Y:S06]  /*27250*/  HMMA.16816.F32.BF16 R4, R132.reuse, R136, R4 ;  /* 0x000000888404723c */ /* 0x050fec0000041804 */
        /* <DEDUP_REMOVED lines=33> */
[C---:B------:R-:W-:Y:S05]  /*27470*/  HMMA.16816.F32.BF16 R96, R132.reuse, R138, R96 ;  /* 0x0000008a8460723c */ /* 0x040fea0000041860 */
[----:B------:R-:W-:Y:S01]  /*27480*/  F2FP.BF16.F32.PACK_AB R137, R202, R203 ;  /* 0x000000cbca89723e */ /* 0x000fe200000010ff */
[C---:B--2---:R-:W-:Y:S05]  /*27490*/  HMMA.16816.F32.BF16 R100, R132.reuse, R144, R100 ;  /* 0x000000908464723c */ /* 0x044fea0000041864 */
[----:B------:R-:W-:Y:S01]  /*274a0*/  F2FP.BF16.F32.PACK_AB R139, R204, R201 ;  /* 0x000000c9cc8b723e */ /* 0x000fe200000010ff */
[C---:B------:R-:W-:Y:S01]  /*274b0*/  HMMA.16816.F32.BF16 R104, R132.reuse, R146, R104 ;  /* 0x000000928468723c */ /* 0x040fe20000041868 */
[----:B------:R-:W1:Y:S04]  /*274c0*/  LDSM.16.MT88.4 R144, [R224+0x11000] ;  /* 0x01100000e090783b */ /* 0x000e680000004200 */
[----:B------:R-:W-:Y:S01]  /*274d0*/  F2FP.BF16.F32.PACK_AB R136, R206, R205 ;  /* 0x000000cdce88723e */ /* 0x000fe200000010ff */
[C---:B---3--:R-:W-:Y:S05]  /*274e0*/  HMMA.16816.F32.BF16 R108, R132.reuse, R140, R108 ;  /* 0x0000008c846c723c */ /* 0x048fea000004186c */
[----:B------:R-:W-:Y:S01]  /*274f0*/  F2FP.BF16.F32.PACK_AB R138, R200, R207 ;  /* 0x000000cfc88a723e */ /* 0x000fe200000010ff */
[C---:B------:R-:W-:Y:S01]  /*27500*/  HMMA.16816.F32.BF16 R112, R132.reuse, R142, R112 ;  /* 0x0000008e8470723c */ /* 0x040fe20000041870 */
[----:B------:R-:W2:Y:S04]  /*27510*/  LDSM.16.MT88.4 R140, [R228+0x13000] ;  /* 0x01300000e48c783b */ /* 0x000ea80000004200 */
[----:B------:R-:W-:Y:S01]  /*27520*/  FADD.FTZ R201, R201, R195 ;  /* 0x000000c3c9c97221 */ /* 0x000fe20000010000 */
[C---:B------:R-:W-:Y:S05]  /*27530*/  HMMA.16816.F32.BF16 R116, R132.reuse, R152, R116 ;  /* 0x000000988474723c */ /* 0x040fea0000041874 */
[----:B------:R-:W-:Y:S01]  /*27540*/  FADD.FTZ R201, R204, R201 ;  /* 0x000000c9ccc97221 */ /* 0x000fe20000010000 */
[C---:B------:R-:W-:Y:S01]  /*27550*/  HMMA.16816.F32.BF16 R120, R132.reuse, R154, R120 ;  /* 0x0000009a8478723c */ /* 0x040fe20000041878 */
[----:B------:R-:W-:Y:S04]  /*27560*/  LDSM.16.MT88.4 R152, [R224+0x13000] ;  /* 0x01300000e098783b */ /* 0x000fe80000004200 */
[----:B-----5:R-:W-:Y:S01]  /*27570*/  FADD.FTZ R201, R191, R201 ;  /* 0x000000c9bfc97221 */ /* 0x020fe20000010000 */
[C---:B------:R-:W-:Y:S06]  /*27580*/  HMMA.16816.F32.BF16 R124, R132.reuse, R156, R124 ;  /* 0x0000009c847c723c */ /* 0x040fec000004187c */
[----:B------:R-:W-:Y:S01]  /*27590*/  HMMA.16816.F32.BF16 R128, R132, R158, R128 ;  /* 0x0000009e8480723c */ /* 0x000fe20000041880 */
[----:B------:R-:W3:Y:S05]  /*275a0*/  LDSM.16.MT88.4 R132, [R226+0x13000] ;  /* 0x01300000e284783b */ /* 0x000eea0000004200 */
[C---:B----4-:R-:W-:Y:S03]  /*275b0*/  HMMA.16816.F32.BF16 R4, R136.reuse, R148, R4 ;  /* 0x000000948804723c */ /* 0x050fe60000041804 */
[----:B------:R-:W-:Y:S03]  /*275c0*/  LDSM.16.MT88.4 R156, [R228+0x15000] ;  /* 0x01500000e49c783b */ /* 0x000fe60000004200 */
[C---:B------:R-:W-:Y:S05]  /*275d0*/  HMMA.16816.F32.BF16 R8, R136.reuse, R150, R8 ;  /* 0x000000968808723c */ /* 0x040fea0000041808 */
[----:B------:R-:W4:Y:S01]  /*275e0*/  LDSM.16.MT88.4 R148, [R225+0x13000] ;  /* 0x01300000e194783b */ /* 0x000f220000004200 */
[C---:B------:R-:W-:Y:S06]  /*275f0*/  HMMA.16816.F32.BF16 R12, R136.reuse, R160, R12 ;  /* 0x000000a0880c723c */ /* 0x040fec000004180c */
[C---:B------:R-:W-:Y:S01]  /*27600*/  HMMA.16816.F32.BF16 R16, R136.reuse, R162, R16 ;  /* 0x000000a28810723c */ /* 0x040fe20000041810 */
[----:B------:R-:W5:Y:S05]  /*27610*/  LDSM.16.MT88.4 R160, [R226+0x15000] ;  /* 0x01500000e2a0783b */ /* 0x000f6a0000004200 */
[C---:B------:R-:W-:Y:S01]  /*27620*/  HMMA.16816.F32.BF16 R20, R136.reuse, R172, R20 ;  /* 0x000000ac8814723c */ /* 0x040fe20000041814 */
[----:B------:R-:W2:Y:S05]  /*27630*/  MUFU.EX2 R173, R177 ;  /* 0x000000b100ad7308 */ /* 0x000eaa0000000800 */
[C---:B------:R-:W-:Y:S06]  /*27640*/  HMMA.16816.F32.BF16 R24, R136.reuse, R174, R24 ;  /* 0x000000ae8818723c */ /* 0x040fec0000041818 */
[C---:B-1----:R-:W-:Y:S06]  /*27650*/  HMMA.16816.F32.BF16 R28, R136.reuse, R144, R28 ;  /* 0x00000090881c723c */ /* 0x042fec000004181c */
[C---:B------:R-:W-:Y:S01]  /*27660*/  HMMA.16816.F32.BF16 R32, R136.reuse, R146, R32 ;  /* 0x000000928820723c */ /* 0x040fe20000041820 */
[----:B------:R-:W1:Y:S04]  /*27670*/  LDSM.16.MT88.4 R144, [R225+0x15000] ;  /* 0x01500000e190783b */ /* 0x000e680000004200 */
[----:B--2---:R-:W-:Y:S01]  /*27680*/  MOV R167, R173 ;  /* 0x000000ad00a77202 */ /* 0x004fe20000000f00 */
[C---:B------:R-:W-:Y:S03]  /*27690*/  HMMA.16816.F32.BF16 R36, R136.reuse, R140, R36 ;  /* 0x0000008c8824723c */ /* 0x040fe60000041824 */
[----:B------:R-:W-:Y:S03]  /*276a0*/  LDSM.16.MT88.4 R172, [R224+0x11800] ;  /* 0x01180000e0ac783b */ /* 0x000fe60000004200 */
[C---:B------:R-:W-:Y:S05]  /*276b0*/  HMMA.16816.F32.BF16 R40, R136.reuse, R142, R40 ;  /* 0x0000008e8828723c */ /* 0x040fea0000041828 */
[----:B------:R-:W2:Y:S01]  /*276c0*/  LDSM.16.MT88.4 R140, [R224+0x15000] ;  /* 0x01500000e08c783b */ /* 0x000ea20000004200 */
[C---:B---3--:R-:W-:Y:S06]  /*276d0*/  HMMA.16816.F32.BF16 R44, R136.reuse, R132, R44 ;  /* 0x00000084882c723c */ /* 0x048fec000004182c */
[C---:B------:R-:W-:Y:S01]  /*276e0*/  HMMA.16816.F32.BF16 R48, R136.reuse, R134, R48 ;  /* 0x000000868830723c */ /* 0x040fe20000041830 */
[----:B------:R-:W3:Y:S05]  /*276f0*/  LDSM.16.MT88.4 R132, [R228+0x17000] ;  /* 0x01700000e484783b */ /* 0x000eea0000004200 */
[C---:B----4-:R-:W-:Y:S06]  /*27700*/  HMMA.16816.F32.BF16 R52, R136.reuse, R148, R52 ;  /* 0x000000948834723c */ /* 0x050fec0000041834 */
[C---:B------:R-:W-:Y:S01]  /*27710*/  HMMA.16816.F32.BF16 R56, R136.reuse, R150, R56 ;  /* 0x000000968838723c */ /* 0x040fe20000041838 */
[----:B------:R-:W4:Y:S05]  /*27720*/  LDSM.16.MT88.4 R148, [R226+0x17000] ;  /* 0x01700000e294783b */ /* 0x000f2a0000004200 */
[C---:B------:R-:W-:Y:S01]  /*27730*/  HMMA.16816.F32.BF16 R60, R136.reuse, R152, R60 ;  /* 0x00000098883c723c */ /* 0x040fe2000004183c */
[----:B------:R-:W5:Y:S05]  /*27740*/  MUFU.EX2 R152, R179 ;  /* 0x000000b300987308 */ /* 0x000f6a0000000800 */
[C---:B------:R-:W-:Y:S05]  /*27750*/  HMMA.16816.F32.BF16 R64, R136.reuse, R154, R64 ;  /* 0x0000009a8840723c */ /* 0x040fea0000041840 */
[----:B------:R-:W-:Y:S01]  /*27760*/  MUFU.EX2 R155, R178 ;  /* 0x000000b2009b7308 */ /* 0x000fe20000000800 */
[C---:B------:R-:W-:Y:S09]  /*27770*/  HMMA.16816.F32.BF16 R68, R136.reuse, R156, R68 ;  /* 0x0000009c8844723c */ /* 0x040ff20000041844 */
[----:B------:R1:W3:Y:S01]  /*27780*/  MUFU.EX2 R153, R176 ;  /* 0x000000b000997308 */ /* 0x0002e20000000800 */
[C---:B------:R-:W-:Y:S01]  /*27790*/  HMMA.16816.F32.BF16 R72, R136.reuse, R158, R72 ;  /* 0x0000009e8848723c */ /* 0x040fe20000041848 */
[----:B------:R-:W-:Y:S02]  /*277a0*/  LDSM.16.MT88.4 R156, [R228+0x11800] ;  /* 0x01180000e49c783b */ /* 0x000fe40000004200 */
[----:B-----5:R-:W-:Y:S03]  /*277b0*/  F2FP.BF16.F32.PACK_AB R169, R152, R191 ;  /* 0x000000bf98a9723e */ /* 0x020fe600000010ff */
[C---:B------:R-:W-:Y:S03]  /*277c0*/  HMMA.16816.F32.BF16 R76, R136.reuse, R160, R76 ;  /* 0x000000a0884c723c */ /* 0x040fe6000004184c */
[----:B------:R-:W-:Y:S03]  /*277d0*/  MUFU.EX2 R154, R171 ;  /* 0x000000ab009a7308 */ /* 0x000fe60000000800 */
[C---:B------:R-:W-:Y:S07]  /*277e0*/  HMMA.16816.F32.BF16 R80, R136.reuse, R162, R80 ;  /* 0x000000a28850723c */ /* 0x040fee0000041850 */
[----:B------:R3:W5:Y:S01]  /*277f0*/  MUFU.EX2 R161, R168 ;  /* 0x000000a800a17308 */ /* 0x0007620000000800 */
[----:B-1----:R-:W-:Y:S01]  /*27800*/  LDSM.16.MT88.4 R176, [R228+0x13800] ;  /* 0x01380000e4b0783b */ /* 0x002fe20000004200 */
[C---:B------:R-:W-:Y:S06]  /*27810*/  HMMA.16816.F32.BF16 R84, R136.reuse, R144, R84 ;  /* 0x000000908854723c */ /* 0x040fec0000041854 */
[C---:B------:R-:W-:Y:S01]  /*27820*/  HMMA.16816.F32.BF16 R88, R136.reuse, R146, R88 ;  /* 0x000000928858723c */ /* 0x040fe20000041858 */
[----:B------:R-:W1:Y:S05]  /*27830*/  LDSM.16.MT88.4 R144, [R225+0x17000] ;  /* 0x01700000e190783b */ /* 0x000e6a0000004200 */
[C---:B--2---:R-:W-:Y:S05]  /*27840*/  HMMA.16816.F32.BF16 R92, R136.reuse, R140, R92 ;  /* 0x0000008c885c723c */ /* 0x044fea000004185c */
[----:B---3--:R-:W-:Y:S01]  /*27850*/  F2FP.BF16.F32.PACK_AB R168, R153, R155 ;  /* 0x0000009b99a8723e */ /* 0x008fe200000010ff */
[C---:B------:R-:W-:Y:S01]  /*27860*/  HMMA.16816.F32.BF16 R96, R136.reuse, R142, R96 ;  /* 0x0000008e8860723c */ /* 0x040fe20000041860 */
[----:B------:R-:W2:Y:S05]  /*27870*/  LDSM.16.MT88.4 R140, [R224+0x17000] ;  /* 0x01700000e08c783b */ /* 0x000eaa0000004200 */
[C---:B------:R-:W-:Y:S06]  /*27880*/  HMMA.16816.F32.BF16 R100, R136.reuse, R132, R100 ;  /* 0x000000848864723c */ /* 0x040fec0000041864 */
[C---:B------:R-:W-:Y:S01]  /*27890*/  HMMA.16816.F32.BF16 R104, R136.reuse, R134, R104 ;  /* 0x000000868868723c */ /* 0x040fe20000041868 */
[----:B------:R-:W-:Y:S05]  /*278a0*/  LDSM.16.MT88.4 R132, [R225+0x11800] ;  /* 0x01180000e184783b */ /* 0x000fea0000004200 */
[C---:B----4-:R-:W-:Y:S06]  /*278b0*/  HMMA.16816.F32.BF16 R108, R136.reuse, R148, R108 ;  /* 0x00000094886c723c */ /* 0x050fec000004186c */
[C---:B------:R-:W-:Y:S01]  /*278c0*/  HMMA.16816.F32.BF16 R112, R136.reuse, R150, R112 ;  /* 0x000000968870723c */ /* 0x040fe20000041870 */
[----:B------:R-:W3:Y:S05]  /*278d0*/  LDSM.16.MT88.4 R148, [R226+0x11800] ;  /* 0x01180000e294783b */ /* 0x000eea0000004200 */
[C---:B-1----:R-:W-:Y:S06]  /*278e0*/  HMMA.16816.F32.BF16 R116, R136.reuse, R144, R116 ;  /* 0x000000908874723c */ /* 0x042fec0000041874 */
[C---:B------:R-:W-:Y:S06]  /*278f0*/  HMMA.16816.F32.BF16 R120, R136.reuse, R146, R120 ;  /* 0x000000928878723c */ /* 0x040fec0000041878 */
[C---:B--2---:R-:W-:Y:S06]  /*27900*/  HMMA.16816.F32.BF16 R124, R136.reuse, R140, R124 ;  /* 0x0000008c887c723c */ /* 0x044fec000004187c */
[----:B------:R-:W-:Y:S05]  /*27910*/  HMMA.16816.F32.BF16 R128, R136, R142, R128 ;  /* 0x0000008e8880723c */ /* 0x000fea0000041880 */
[----:B-----5:R-:W-:Y:S02]  /*27920*/  MOV R140, R161 ;  /* 0x000000a1008c7202 */ /* 0x020fe40000000f00 */
[----:B------:R-:W-:Y:S04]  /*27930*/  MOV R141, R154 ;  /* 0x0000009a008d7202 */ /* 0x000fe80000000f00 */
[----:B------:R-:W-:Y:S02]  /*27940*/  F2FP.BF16.F32.PACK_AB R170, R167, R141 ;  /* 0x0000008da7aa723e */ /* 0x000fe400000010ff */
[C---:B------:R-:W-:Y:S02]  /*27950*/  F2FP.BF16.F32.PACK_AB R171, R166.reuse, R140 ;  /* 0x0000008ca6ab723e */ /* 0x040fe400000010ff */
[----:B------:R-:W-:Y:S02]  /*27960*/  MOV R137, R155 ;  /* 0x0000009b00897202 */ /* 0x000fe40000000f00 */
[----:B------:R-:W-:Y:S02]  /*27970*/  MOV R138, R152 ;  /* 0x00000098008a7202 */ /* 0x000fe40000000f00 */
[----:B------:R-:W-:Y:S01]  /*27980*/  MOV R139, R153 ;  /* 0x00000099008b7202 */ /* 0x000fe20000000f00 */
[C---:B------:R-:W-:Y:S01]  /*27990*/  HMMA.16816.F32.BF16 R160, R168.reuse, R156, R4 ;  /* 0x0000009ca8a0723c */ /* 0x040fe20000041804 */
[----:B------:R-:W1:Y:S05]  /*279a0*/  LDSM.16.MT88.4 R4, [R226+0x13800] ;  /* 0x01380000e204783b */ /* 0x000e6a0000004200 */
[C---:B------:R-:W-:Y:S03]  /*279b0*/  HMMA.16816.F32.BF16 R156, R168.reuse, R158, R8 ;  /* 0x0000009ea89c723c */ /* 0x040fe60000041808 */
[----:B------:R-:W2:Y:S03]  /*279c0*/  LDSM.16.MT88.4 R8, [R225+0x13800] ;  /* 0x01380000e108783b */ /* 0x000ea60000004200 */
[C---:B---3--:R-:W-:Y:S05]  /*279d0*/  HMMA.16816.F32.BF16 R152, R168.reuse, R148, R12 ;  /* 0x00000094a898723c */ /* 0x048fea000004180c */
[----:B------:R-:W3:Y:S01]  /*279e0*/  LDSM.16.MT88.4 R12, [R224+0x13800] ;  /* 0x01380000e00c783b */ /* 0x000ee20000004200 */
[C---:B------:R-:W-:Y:S06]  /*279f0*/  HMMA.16816.F32.BF16 R148, R168.reuse, R150, R16 ;  /* 0x00000096a894723c */ /* 0x040fec0000041810 */
[C---:B------:R-:W-:Y:S01]  /*27a00*/  HMMA.16816.F32.BF16 R144, R168.reuse, R132, R20 ;  /* 0x00000084a890723c */ /* 0x040fe20000041814 */
[----:B------:R-:W4:Y:S06]  /*27a10*/  LDSM.16.MT88.4 R16, [R228+0x15800] ;  /* 0x01580000e410783b */ /* 0x000f2c0000004200 */
[----:B------:R-:W-:Y:S02]  /*27a20*/  MOV R132, R140 ;  /* 0x0000008c00847202 */ /* 0x000fe40000000f00 */
[----:B------:R-:W5:Y:S02]  /*27a30*/  LDSM.16.MT88.4 R20, [R226+0x15800] ;  /* 0x01580000e214783b */ /* 0x000f640000004200 */
[----:B------:R-:W-:Y:S02]  /*27a40*/  MOV R133, R141 ;  /* 0x0000008d00857202 */ /* 0x000fe40000000f00 */
[C---:B------:R-:W-:Y:S07]  /*27a50*/  HMMA.16816.F32.BF16 R140, R168.reuse, R134, R24 ;  /* 0x00000086a88c723c */ /* 0x040fee0000041818 */
[----:B------:R-:W-:Y:S04]  /*27a60*/  MOV R25, R137 ;  /* 0x0000008900197202 */ /* 0x000fe80000000f00 */
[----:B------:R-:W-:Y:S02]  /*27a70*/  MOV R26, R138 ;  /* 0x0000008a001a7202 */ /* 0x000fe40000000f00 */
[----:B------:R-:W-:Y:S02]  /*27a80*/  MOV R27, R139 ;  /* 0x0000008b001b7202 */ /* 0x000fe40000000f00 */
[C---:B------:R-:W-:Y:S07]  /*27a90*/  HMMA.16816.F32.BF16 R136, R168.reuse, R172, R28 ;  /* 0x000000aca888723c */ /* 0x040fee000004181c */
[----:B------:R-:W-:Y:S04]  /*27aa0*/  MOV R173, R132 ;  /* 0x0000008400ad7202 */ /* 0x000fe80000000f00 */
[----:B------:R-:W-:Y:S02]  /*27ab0*/  MOV R172, R133 ;  /* 0x0000008500ac7202 */ /* 0x000fe40000000f00 */
[C---:B------:R-:W-:Y:S03]  /*27ac0*/  HMMA.16816.F32.BF16 R132, R168.reuse, R174, R32 ;  /* 0x000000aea884723c */ /* 0x040fe60000041820 */
[----:B------:R-:W-:Y:S02]  /*27ad0*/  MOV R29, R25 ;  /* 0x00000019001d7202 */ /* 0x000fe40000000f00 */
[----:B------:R-:W-:Y:S01]  /*27ae0*/  MOV R30, R26 ;  /* 0x0000001a001e7202 */ /* 0x000fe20000000f00 */
[C---:B------:R-:W-:Y:S01]  /*27af0*/  HMMA.16816.F32.BF16 R36, R168.reuse, R176, R36 ;  /* 0x000000b0a824723c */ /* 0x040fe20000041824 */
[----:B------:R-:W5:Y:S04]  /*27b00*/  LDL.LU R176, [R1] ;  /* 0x0000000001b07983 */ /* 0x000f680000300800 */
[----:B------:R-:W-:Y:S01]  /*27b10*/  MOV R31, R27 ;  /* 0x0000001b001f7202 */ /* 0x000fe20000000f00 */
[C---:B------:R-:W-:Y:S01]  /*27b20*/  HMMA.16816.F32.BF16 R40, R168.reuse, R178, R40 ;  /* 0x000000b2a828723c */ /* 0x040fe20000041828 */
[----:B------:R-:W5:Y:S04]  /*27b30*/  LDSM.16.MT88.4 R24, [R225+0x15800] ;  /* 0x01580000e118783b */ /* 0x000f680000004200 */
[----:B------:R-:W-:Y:S01]  /*27b40*/  MOV R35, R29 ;  /* 0x0000001d00237202 */ /* 0x000fe20000000f00 */
[C---:B-1----:R-:W-:Y:S05]  /*27b50*/  HMMA.16816.F32.BF16 R44, R168.reuse, R4, R44 ;  /* 0x00000004a82c723c */ /* 0x042fea000004182c */
[----:B------:R-:W-:Y:S01]  /*27b60*/  MOV R175, R30 ;  /* 0x0000001e00af7202 */ /* 0x000fe20000000f00 */
[C---:B------:R-:W-:Y:S01]  /*27b70*/  HMMA.16816.F32.BF16 R48, R168.reuse, R6, R48 ;  /* 0x00000006a830723c */ /* 0x040fe20000041830 */
[----:B------:R-:W-:Y:S04]  /*27b80*/  LDSM.16.MT88.4 R4, [R226+0x17800] ;  /* 0x01780000e204783b */ /* 0x000fe80000004200 */
[----:B------:R-:W-:Y:S01]  /*27b90*/  MOV R174, R31 ;  /* 0x0000001f00ae7202 */ /* 0x000fe20000000f00 */
[C---:B--2---:R-:W-:Y:S03]  /*27ba0*/  HMMA.16816.F32.BF16 R52, R168.reuse, R8, R52 ;  /* 0x00000008a834723c */ /* 0x044fe60000041834 */
[----:B------:R-:W1:Y:S02]  /*27bb0*/  LDSM.16.MT88.4 R28, [R224+0x15800] ;  /* 0x01580000e01c783b */ /* 0x000e640000004200 */
[----:B------:R-:W-:Y:S01]  /*27bc0*/  MOV R177, R35 ;  /* 0x0000002300b17202 */ /* 0x000fe20000000f00 */
[C---:B------:R-:W-:Y:S05]  /*27bd0*/  HMMA.16816.F32.BF16 R56, R168.reuse, R10, R56 ;  /* 0x0000000aa838723c */ /* 0x040fea0000041838 */
[----:B------:R-:W2:Y:S01]  /*27be0*/  LDSM.16.MT88.4 R32, [R228+0x17800] ;  /* 0x01780000e420783b */ /* 0x000ea20000004200 */
[C---:B---3--:R-:W-:Y:S05]  /*27bf0*/  HMMA.16816.F32.BF16 R60, R168.reuse, R12, R60 ;  /* 0x0000000ca83c723c */ /* 0x048fea000004183c */
[----:B------:R-:W-:Y:S01]  /*27c00*/  FADD.FTZ R201, R175, R201 ;  /* 0x000000c9afc97221 */ /* 0x000fe20000010000 */
[C---:B------:R-:W-:Y:S01]  /*27c10*/  HMMA.16816.F32.BF16 R64, R168.reuse, R14, R64 ;  /* 0x0000000ea840723c */ /* 0x040fe20000041840 */
[----:B------:R-:W3:Y:S04]  /*27c20*/  LDSM.16.MT88.4 R8, [R225+0x17800] ;  /* 0x01780000e108783b */ /* 0x000ee80000004200 */
[----:B------:R-:W-:Y:S01]  /*27c30*/  FADD.FTZ R201, R173, R201 ;  /* 0x000000c9adc97221 */ /* 0x000fe20000010000 */
[C---:B----4-:R-:W-:Y:S03]  /*27c40*/  HMMA.16816.F32.BF16 R68, R168.reuse, R16, R68 ;  /* 0x00000010a844723c */ /* 0x050fe60000041844 */
[----:B------:R-:W4:Y:S02]  /*27c50*/  LDSM.16.MT88.4 R12, [R224+0x17800] ;  /* 0x01780000e00c783b */ /* 0x000f240000004200 */
[----:B------:R-:W-:Y:S01]  /*27c60*/  FADD.FTZ R252, R166, R201 ;  /* 0x000000c9a6fc7221 */ /* 0x000fe20000010000 */
[C---:B------:R-:W-:Y:S06]  /*27c70*/  HMMA.16816.F32.BF16 R72, R168.reuse, R18, R72 ;  /* 0x00000012a848723c */ /* 0x040fec0000041848 */
[C---:B-----5:R-:W-:Y:S06]  /*27c80*/  HMMA.16816.F32.BF16 R76, R168.reuse, R20, R76 ;  /* 0x00000014a84c723c */ /* 0x060fec000004184c */
[C---:B------:R-:W-:Y:S06]  /*27c90*/  HMMA.16816.F32.BF16 R80, R168.reuse, R22, R80 ;  /* 0x00000016a850723c */ /* 0x040fec0000041850 */
[C---:B------:R-:W-:Y:S06]  /*27ca0*/  HMMA.16816.F32.BF16 R84, R168.reuse, R24, R84 ;  /* 0x00000018a854723c */ /* 0x040fec0000041854 */
        /* <DEDUP_REMOVED lines=10> */
[----:B------:R-:W-:Y:S05]  /*27d50*/  HMMA.16816.F32.BF16 R128, R168, R14, R128 ;  /* 0x0000000ea880723c */ /* 0x000fea0000041880 */
[----:B------:R-:W-:Y:S01]  /*27d60*/  FFMA.FTZ R190, R3, R176, R190 ;  /* 0x000000b003be7223 */ /* 0x000fe200000100be */
[----:B------:R-:W-:Y:S05]  /*27d70*/  MOV R3, R164 ;  /* 0x000000a400037202 */ /* 0x000fea0000000f00 */
[----:B------:R-:W-:Y:S04]  /*27d80*/  FADD.FTZ R190, R188, R190 ;  /* 0x000000bebcbe7221 */ /* 0x000fe80000010000 */
        /* <DEDUP_REMOVED lines=13> */
[----:B------:R-:W-:Y:S05]  /*27e60*/  FADD.FTZ R2, R167, R2 ;  /* 0x00000002a7027221 */ /* 0x000fea0000010000 */
[----:B------:R1:W-:Y:S02]  /*27e70*/  STL [R1], R2 ;  /* 0x0000000201007387 */ /* 0x0003e40000100800 */
[----:B-1----:R-:W-:Y:S01]  /*27e80*/  MOV R2, R165 ;  /* 0x000000a500027202 */ /* 0x002fe20000000f00 */
[----:B------:R-:W-:Y:S06]  /*27e90*/  @P0 BRA `(.L_x_3645) ;  /* 0xffffffac00700947 */ /* 0x000fec000383ffff */
.L_x_3636:
[----:B------:R1:W5:Y:S01]  /*27ea0*/  LDL R12, [R1] ;  /* 0x00000000010c7983 */ /* 0x0003620000100800 */
[----:B------:R-:W2:Y:S08]  /*27eb0*/  LDC.64 R10, c[0x0][0x208] ;  /* 0x00008200ff0a7b82 */ /* 0x000eb00000000a00 */
[----:B------:R-:W3:Y:S01]  /*27ec0*/  LDC.64 R6, c[0x0][0x198] ;  /* 0x00006600ff067b82 */ /* 0x000ee20000000a00 */
[----:B--2---:R-:W-:-:S02]  /*27ed0*/  R2UR UR4, R10 ;  /* 0x000000000a0472ca */ /* 0x004fc400000e0000 */
[----:B------:R-:W-:-:S13]  /*27ee0*/  R2UR UR5, R11 ;  /* 0x000000000b0572ca */ /* 0x000fda00000e0000 */
[----:B---3--:R1:W5:Y:S01]  /*27ef0*/  LD.E R4, desc[UR4][R6.64+0xd8] ;  /* 0x0000d80406047980 */ /* 0x008362000c101900 */
[----:B------:R-:W-:-:S03]  /*27f00*/  UMOV UR4, 0xffffffff ;  /* 0xffffffff00047882 */ /* 0x000fc60000000000 */
[----:B------:R-:W-:Y:S05]  /*27f10*/  BRA.DIV UR4, `(.L_x_3646) ;  /* 0x0000002204f07947 */ /* 0x000fea000b800000 */
[----:B-----5:R-:W2:Y:S04]  /*27f20*/  SHFL.BFLY PT, R9, R12, 0x2, 0x1f ;  /* 0x0c401f000c097f89 */ /* 0x020ea800000e0000 */
[----:B------:R-:W3:Y:S01]  /*27f30*/  SHFL.BFLY PT, R0, R252, 0x2, 0x1f ;  /* 0x0c401f00fc007f89 */ /* 0x000ee200000e0000 */
[----:B--2---:R-:W-:Y:S01]  /*27f40*/  FADD.FTZ R9, R9, R12 ;  /* 0x0000000c09097221 */ /* 0x004fe20000010000 */
[----:B---3--:R-:W-:-:S04]  /*27f50*/  FADD.FTZ R252, R0, R252 ;  /* 0x000000fc00fc7221 */ /* 0x008fc80000010000 */
[----:B------:R-:W2:Y:S04]  /*27f60*/  SHFL.BFLY PT, R8, R9, 0x1, 0x1f ;  /* 0x0c201f0009087f89 */ /* 0x000ea800000e0000 */
[----:B------:R3:W4:Y:S01]  /*27f70*/  SHFL.BFLY PT, R0, R252, 0x1, 0x1f ;  /* 0x0c201f00fc007f89 */ /* 0x00072200000e0000 */
[----:B--2---:R-:W-:-:S07]  /*27f80*/  FADD.FTZ R8, R9, R8 ;  /* 0x0000000809087221 */ /* 0x004fce0000010000 */
.L_x_3662:
        /* <DEDUP_REMOVED lines=318> */
[C---:B------:R-:W-:Y:S02]  /*29370*/  @P4 FFMA.FTZ R3, R4.reuse, R165, R16 ;  /* 0x000000a504034223 */ /* 0x040fe40000010010 */
        /* <DEDUP_REMOVED lines=22> */
.L_x_3648:
        /* <DEDUP_REMOVED lines=8> */
.L_x_3649:
[----:B------:R-:W-:Y:S05]  /*29560*/  BSYNC B0 ;  /* 0x0000000000007941 */ /* 0x000fea0003800000 */
.L_x_3647:
        /* <DEDUP_REMOVED lines=58> */
.L_x_3651:
[----:B------:R-:W-:Y:S05]  /*29910*/  BSYNC B0 ;  /* 0x0000000000007941 */ /* 0x000fea0003800000 */
.L_x_3650:
        /* <DEDUP_REMOVED lines=9> */
[----:B--2---:R2:W5:Y:S01]  /*299b0*/  LD.E R6, desc[UR4][R6.64+0xc0] ;  /* 0x0000c00406067980 */ /* 0x004562000c101900 */
[----:B------:R-:W-:Y:S01]  /*299c0*/  SHF.R.S32.HI R8, RZ, 0x3, R4 ;  /* 0x00000003ff087819 */ /* 0x000fe20000011404 */
[----:B------:R-:W-:Y:S01]  /*299d0*/  IMAD.IADD R245, R245, 0x1, -R244 ;  /* 0x00000001f5f57824 */ /* 0x000fe200078e0af4 */
[----:B------:R-:W-:Y:S01]  /*299e0*/  LOP3.LUT R4, R4, 0xfffffff8, RZ, 0xc0, !PT ;  /* 0xfffffff804047812 */ /* 0x000fe200078ec0ff */
[----:B-----5:R-:W-:Y:S01]  /*299f0*/  IMAD.WIDE.U32 R86, R82, R244, R78 ;  /* 0x000000f452567225 */ /* 0x020fe200078e004e */
[----:B------:R-:W-:Y:S01]  /*29a00*/  SHF.R.S32.HI R5, RZ, 0x1f, R242 ;  /* 0x0000001fff057819 */ /* 0x000fe200000114f2 */
[----:B------:R-:W-:Y:S02]  /*29a10*/  BSSY B0, `(.L_x_3652) ;  /* 0x000002f000007945 */ /* 0x000fe40003800000 */
[----:B------:R-:W-:Y:S01]  /*29a20*/  IMAD.IADD R4, R76, 0x1, -R4 ;  /* 0x000000014c047824 */ /* 0x000fe200078e0a04 */
[----:B------:R-:W-:Y:S01]  /*29a30*/  IADD3 R76, P1, R2, R86, RZ ;  /* 0x00000056024c7210 */ /* 0x000fe20007f3e0ff */
[----:B------:R-:W-:Y:S01]  /*29a40*/  IMAD R3, R81, R242, RZ ;  /* 0x000000f251037224 */ /* 0x000fe200078e02ff */
[----:B------:R-:W-:Y:S01]  /*29a50*/  IADD3 R2, R8, 0x20, RZ ;  /* 0x0000002008027810 */ /* 0x000fe20007ffe0ff */
[----:B------:R-:W-:-:S02]  /*29a60*/  IMAD.SHL.U32 R4, R4, 0x8, RZ ;  /* 0x0000000804047824 */ /* 0x000fc400078e00ff */
[----:B------:R-:W-:Y:S01]  /*29a70*/  IMAD R3, R80, R5, R3 ;  /* 0x0000000550037224 */ /* 0x000fe200078e0203 */
[----:B------:R-:W-:Y:S01]  /*29a80*/  ISETP.GE.AND P6, PT, R2, R245, PT ;  /* 0x000000f50200720c */ /* 0x000fe20003fc6270 */
[----:B------:R-:W-:Y:S02]  /*29a90*/  VIADD R5, R8, 0x10 ;  /* 0x0000001008057836 */ /* 0x000fe40000000000 */
[----:B------:R-:W-:-:S03]  /*29aa0*/  VIADD R2, R4, 0x40 ;  /* 0x0000004004027836 */ /* 0x000fc60000000000 */
[----:B------:R-:W-:Y:S01]  /*29ab0*/  ISETP.GE.AND P0, PT, R5, R245, PT ;  /* 0x000000f50500720c */ /* 0x000fe20003f06270 */
[----:B------:R-:W-:Y:S01]  /*29ac0*/  VIADD R5, R8, 0x30 ;  /* 0x0000003008057836 */ /* 0x000fe20000000000 */
[----:B--2---:R-:W-:Y:S01]  /*29ad0*/  SHF.R.S32.HI R7, RZ, 0x1f, R244 ;  /* 0x0000001fff077819 */ /* 0x004fe200000114f4 */
[----:B------:R-:W-:-:S03]  /*29ae0*/  IMAD R244, R83, R244, RZ ;  /* 0x000000f453f47224 */ /* 0x000fc600078e02ff */
[----:B------:R-:W-:Y:S02]  /*29af0*/  ISETP.GE.AND P5, PT, R5, R245, PT ;  /* 0x000000f50500720c */ /* 0x000fe40003fa6270 */
[----:B------:R-:W-:Y:S01]  /*29b00*/  SHF.R.S32.HI R5, RZ, 0x1f, R8 ;  /* 0x0000001fff057819 */ /* 0x000fe20000011408 */
[----:B------:R-:W-:-:S05]  /*29b10*/  IMAD R7, R82, R7, R244 ;  /* 0x0000000752077224 */ /* 0x000fca00078e02f4 */
[----:B------:R-:W-:Y:S02]  /*29b20*/  IADD3.X R77, R0, R87, R7, P1, !PT ;  /* 0x00000057004d7210 */ /* 0x000fe40000ffe407 */
[----:B------:R-:W-:Y:S02]  /*29b30*/  ISETP.GE.AND P1, PT, R8, R245, PT ;  /* 0x000000f50800720c */ /* 0x000fe40003f26270 */
[----:B------:R-:W-:Y:S01]  /*29b40*/  IADD3 R0, R4, 0x80, RZ ;  /* 0x0000008004007810 */ /* 0x000fe20007ffe0ff */
[----:B------:R-:W-:-:S04]  /*29b50*/  IMAD.WIDE.U32 R80, R80, R242, R76 ;  /* 0x000000f250507225 */ /* 0x000fc800078e004c */
[----:B------:R-:W-:Y:S02]  /*29b60*/  VIADD R4, R4, 0xc0 ;  /* 0x000000c004047836 */ /* 0x000fe40000000000 */
[----:B------:R-:W-:-:S04]  /*29b70*/  IMAD.IADD R77, R81, 0x1, R3 ;  /* 0x00000001514d7824 */ /* 0x000fc800078e0203 */
[----:B------:R-:W-:Y:S05]  /*29b80*/  @P1 BRA `(.L_x_3653) ;  /* 0x00000000005c1947 */ /* 0x000fea0003800000 */
        /* <DEDUP_REMOVED lines=23> */
.L_x_3653:
[----:B------:R-:W-:Y:S05]  /*29d00*/  BSYNC B0 ;  /* 0x0000000000007941 */ /* 0x000fea0003800000 */
.L_x_3652:
        /* <DEDUP_REMOVED lines=28> */
.L_x_3655:
[----:B------:R-:W-:Y:S05]  /*29ed0*/  BSYNC B0 ;  /* 0x0000000000007941 */ /* 0x000fea0003800000 */
.L_x_3654:
        /* <DEDUP_REMOVED lines=28> */
.L_x_3657:
[----:B------:R-:W-:Y:S05]  /*2a0a0*/  BSYNC B0 ;  /* 0x0000000000007941 */ /* 0x000fea0003800000 */
.L_x_3656:
[----:B-1--4-:R-:W-:Y:S02]  /*2a0b0*/  MOV R12, R241 ;  /* 0x000000f1000c7202 */ /* 0x012fe40000000f00 */
[----:B------:R-:W-:-:S04]  /*2a0c0*/  MOV R13, 0x0 ;  /* 0x00000000000d7802 */ /* 0x000fc80000000f00 */
[----:B--23--:R-:W-:Y:S05]  /*2a0d0*/  @P5 RET.REL.NODEC R12 `(_ZN5flash24flash_fwd_splitkv_kernelI23Flash_fwd_kernel_traitsILi256ELi64ELi64ELi4ELb0ELb0EN7cutlass10bfloat16_tE19Flash_kernel_traitsILi256ELi64ELi64ELi4ES3_EELb1ELb0ELb1ELb0ELb0ELb1ELb0ELb1EEEvNS_16Flash_fwd_paramsE) ;  /* 0xfffffd5c0cc85950 */ /* 0x00cfea0003c3ffff */
        /* <DEDUP_REMOVED lines=14> */
[C---:B------:R-:W-:Y:S01]  /*2a1c0*/  @!P2 R2UR UR8, R10.reuse ;  /* 0x000000000a08a2ca */ /* 0x040fe200000e0000 */
[----:B------:R-:W-:Y:S01]  /*2a1d0*/  IMAD.MOV.U32 R3, RZ, RZ, 0x0 ;  /* 0x00000000ff037424 */ /* 0x000fe200078e00ff */
        /* <DEDUP_REMOVED lines=9> */
[----:B-1----:R-:W-:Y:S05]  /*2a270*/  @P0 RET.REL.NODEC R2 `(_ZN5flash24flash_fwd_splitkv_kernelI23Flash_fwd_kernel_traitsILi256ELi64ELi64ELi4ELb0ELb0EN7cutlass10bfloat16_tE19Flash_kernel_traitsILi256ELi64ELi64ELi4ES3_EELb1ELb0ELb1ELb0ELb0ELb1ELb0ELb1EEEvNS_16Flash_fwd_paramsE) ;  /* 0xfffffd5c02600950 */ /* 0x002fea0003c3ffff */
[----:B------:R-:W-:Y:S01]  /*2a280*/  R2UR UR4, R10 ;  /* 0x000000000a0472ca */ /* 0x000fe200000e0000 */
[----:B------:R-:W-:Y:S01]  /*2a290*/  IMAD.MOV.U32 R2, RZ, RZ, R241 ;  /* 0x000000ffff027224 */ /* 0x000fe200078e00f1 */
[----:B------:R-:W-:Y:S01]  /*2a2a0*/  R2UR UR5, R11 ;  /* 0x000000000b0572ca */ /* 0x000fe200000e0000 */
[----:B------:R-:W-:-:S12]  /*2a2b0*/  IMAD.MOV.U32 R3, RZ, RZ, 0x0 ;  /* 0x00000000ff037424 */ /* 0x000fd800078e00ff */
[----:B------:R1:W-:Y:S02]  /*2a2c0*/  ST.E.128 desc[UR4][R8.64+0x180], R72 ;  /* 0x0001804808007985 */ /* 0x0003e4000c101d04 */
[----:B-1----:R-:W-:Y:S05]  /*2a2d0*/  RET.REL.NODEC R2 `(_ZN5flash24flash_fwd_splitkv_kernelI23Flash_fwd_kernel_traitsILi256ELi64ELi64ELi4ELb0ELb0EN7cutlass10bfloat16_tE19Flash_kernel_traitsILi256ELi64ELi64ELi4ES3_EELb1ELb0ELb1ELb0ELb0ELb1ELb0ELb1EEEvNS_16Flash_fwd_paramsE) ;  /* 0xfffffd5c02487950 */ /* 0x002fea0003c3ffff */
.L_x_3646:
[----:B------:R-:W-:Y:S01]  /*2a2e0*/  MOV R0, 0x1f ;  /* 0x0000001f00007802 */ /* 0x000fe20000000f00 */
[----:B------:R-:W-:Y:S01]  /*2a2f0*/  IMAD.MOV.U32 R2, RZ, RZ, 0x2 ;  /* 0x00000002ff027424 */ /* 0x000fe200078e00ff */
[----:B-----5:R-:W-:Y:S01]  /*2a300*/  MOV R5, R12 ;  /* 0x0000000c00057202 */ /* 0x020fe20000000f00 */
[----:B------:R-:W-:-:S07]  /*2a310*/  IMAD.MOV.U32 R3, RZ, RZ, -0x1 ;  /* 0xffffffffff037424 */ /* 0x000fce00078e00ff */
[----:B-1----:R-:W-:Y:S05]  /*2a320*/  WARPSYNC.COLLECTIVE R3, `(.L_x_3658) ;  /* 0x0000000003087348 */ /* 0x002fea0003c00000 */
[----:B------:R2:W3:Y:S02]  /*2a330*/  SHFL.BFLY P0, R0, R5, R2, R0 ;  /* 0x0c00000205007389 */ /* 0x0004e40000000000 */
[----:B-123--:R-:W-:Y:S01]  /*2a340*/  ENDCOLLECTIVE ;  /* 0x000000000000791b */ /* 0x00efe20003800000 */
.L_x_3658:
[----:B------:R-:W-:Y:S01]  /*2a350*/  MOV R9, R0 ;  /* 0x0000000000097202 */ /* 0x000fe20000000f00 */
[----:B------:R-:W-:Y:S01]  /*2a360*/  IMAD.MOV.U32 R0, RZ, RZ, 0x1f ;  /* 0x0000001fff007424 */ /* 0x000fe200078e00ff */
[----:B------:R-:W-:-:S03]  /*2a370*/  MOV R2, 0x1 ;  /* 0x0000000100027802 */ /* 0x000fc60000000f00 */
[----:B------:R-:W-:-:S04]  /*2a380*/  FADD.FTZ R9, R9, R12 ;  /* 0x0000000c09097221 */ /* 0x000fc80000010000 */
[----:B------:R-:W-:-:S07]  /*2a390*/  IMAD.MOV.U32 R5, RZ, RZ, R9 ;  /* 0x000000ffff057224 */ /* 0x000fce00078e0009 */
[----:B------:R-:W-:Y:S05]  /*2a3a0*/  WARPSYNC.COLLECTIVE R3, `(.L_x_3659) ;  /* 0x0000000003087348 */ /* 0x000fea0003c00000 */
[----:B------:R1:W2:Y:S02]  /*2a3b0*/  SHFL.BFLY P0, R0, R5, R2, R0 ;  /* 0x0c00000205007389 */ /* 0x0002a40000000000 */
[----:B-12---:R-:W-:Y:S01]  /*2a3c0*/  ENDCOLLECTIVE ;  /* 0x000000000000791b */ /* 0x006fe20003800000 */
.L_x_3659:
        /* <DEDUP_REMOVED lines=8> */
.L_x_3660:
[----:B------:R-:W-:Y:S01]  /*2a450*/  FADD.FTZ R252, R0, R252 ;  /* 0x000000fc00fc7221 */ /* 0x000fe20000010000 */
[----:B------:R-:W-:Y:S02]  /*2a460*/  MOV R0, 0x1f ;  /* 0x0000001f00007802 */ /* 0x000fe40000000f00 */
[----:B------:R-:W-:Y:S01]  /*2a470*/  MOV R2, 0x1 ;  /* 0x0000000100027802 */ /* 0x000fe20000000f00 */
[----:B------:R-:W-:-:S07]  /*2a480*/  IMAD.MOV.U32 R5, RZ, RZ, R252 ;  /* 0x000000ffff057224 */ /* 0x000fce00078e00fc */
[----:B------:R-:W-:Y:S05]  /*2a490*/  WARPSYNC.COLLECTIVE R3, `(.L_x_3661) ;  /* 0x0000000003087348 */ /* 0x000fea0003c00000 */
[----:B------:R1:W2:Y:S02]  /*2a4a0*/  SHFL.BFLY P0, R0, R5, R2, R0 ;  /* 0x0c00000205007389 */ /* 0x0002a40000000000 */
[----:B-12---:R-:W-:Y:S01]  /*2a4b0*/  ENDCOLLECTIVE ;  /* 0x000000000000791b */ /* 0x006fe20003800000 */
.L_x_3661:
[----:B------:R-:W-:Y:S05]  /*2a4c0*/  BRA `(.L_x_3662) ;  /* 0xffffffd800b07947 */ /* 0x000fea000383ffff */
.L_x_3663:
        /* <DEDUP_REMOVED lines=11> */
.L_x_4961:


//--------------------- .text._ZN5flash24flash_fwd_splitkv_kernelI23Flash_fwd_kernel_traitsILi256ELi64ELi64ELi4ELb0ELb0EN7cutlass10bfloat16_tE19Flash_kernel_traitsILi256ELi64ELi64ELi4ES3_EELb1ELb0ELb0ELb0ELb1ELb0ELb1ELb0EEEvNS_16Flash_fwd_paramsE --------------------------
	.section	.text._ZN5flash24flash_fwd_splitkv_kernelI23Flash_fwd_kernel_traitsILi256ELi64ELi64ELi4ELb0ELb0EN7cutlass10bfloat16_tE19Flash_kernel_traitsILi256ELi64ELi64ELi4ES3_EELb1ELb0ELb0ELb0ELb1ELb0ELb1ELb0EEEvNS_16Flash_fwd_paramsE,"ax",@progbits
	.align	128
        .global         _ZN5flash24flash_fwd_splitkv_kernelI23Flash_fwd_kernel_traitsILi256ELi64ELi64ELi4ELb0ELb0EN7cutlass10bfloat16_tE19Flash_kernel_traitsILi256ELi64ELi64ELi4ES3_EELb1ELb0ELb0ELb0ELb1ELb0ELb1ELb0EEEvNS_16Flash_fwd_paramsE
        .type           _ZN5flash24flash_fwd_splitkv_kernelI23Flash_fwd_kernel_traitsILi256ELi64ELi64ELi4ELb0ELb0EN7cutlass10bfloat16_tE19Flash_kernel_traitsILi256ELi64ELi64ELi4ES3_EELb1ELb0ELb0ELb0ELb1ELb0ELb1ELb0EEEvNS_16Flash_fwd_paramsE,@function
        .size           _ZN5flash24flash_fwd_splitkv_kernelI23Flash_fwd_kernel_traitsILi256ELi64ELi64ELi4ELb0ELb0EN7cutlass10bfloat16_tE19Flash_kernel_traitsILi256ELi64ELi64ELi4ES3_EELb1ELb0ELb0ELb0ELb1ELb0ELb1ELb0EEEvNS_16Flash_fwd_paramsE,(.L_x_4996 - _ZN5flash24flash_fwd_splitkv_kernelI23Flash_fwd_kernel_traitsILi256ELi64ELi64ELi4ELb0ELb0EN7cutlass10bfloat16_tE19Flash_kernel_traitsILi256ELi64ELi64ELi4ES3_EELb1ELb0ELb0ELb0ELb1ELb0ELb1ELb0EEEvNS_16Flash_fwd_paramsE)
        .other          _ZN5flash24flash_fwd_splitkv_kernelI23Flash_fwd_kernel_traitsILi256ELi64ELi64ELi4ELb0ELb0EN7cutlass10bfloat16_tE19Flash_kernel_traitsILi256ELi64ELi64ELi4ES3_EELb1ELb0ELb0ELb0ELb1ELb0ELb1ELb0EEEvNS_16Flash_fwd_paramsE,@"STO_CUDA_ENTRY STV_DEFAULT"
_ZN5flash24flash_fwd_splitkv_kernelI23Flash_fwd_kernel_traitsILi256ELi64ELi64ELi4ELb0ELb0EN7cutlass10bfloat16_tE19Flash_kernel_traitsILi256ELi64ELi64ELi4ES3_EELb1ELb0ELb0ELb0ELb1ELb0ELb1ELb0EEEvNS_16Flash_fwd_paramsE:
.text._ZN5flash24flash_fwd_splitkv_kernelI23Flash_fwd_kernel_traitsILi256ELi64ELi64ELi4ELb0ELb0EN7cutlass10bfloat16_tE19Flash_kernel_traitsILi256ELi64ELi64ELi4ES3_EELb1ELb0ELb0ELb0ELb1ELb0ELb1ELb0EEEvNS_16Flash_fwd_paramsE:
        /* <DEDUP_REMOVED lines=31> */
[----:B------:R-:W-:Y:S02]  /*01f0*/  @UP3 UIADD3 UR17, UR17, 0x1, URZ ;  /* 0x0000000111113890 */ /* 0x000fe4000fffe03f */
[----:B------:R-:W-:Y:S01]  /*0200*/  @!UP2 ULOP3.LUT UR17, URZ, UR9, URZ, 0x33, !UPT ;  /* 0x000000093f11a292 */ /* 0x000fe2000f8e333f */
[----:B------:R-:W-:Y:S01]  /*0210*/  PLOP3.LUT P0, PT, PT, PT, UP0, 0x80, 0x0 ;  /* 0x000000000000781c */ /* 0x000fe20003f0f008 */
        /* <DEDUP_REMOVED lines=25> */
[----:B---3--:R-:W-:Y:S01]  /*03b0*/  @P2 R2UR UR22, R0 ;  /* 0x00000000001622ca */ /* 0x008fe200000e0000 */
[----:B------:R-:W2:Y:S01]  /*03c0*/  S2R R3, SR_TID.X ;  /* 0x0000000000037919 */ /* 0x000ea20000002100 */
        /* <DEDUP_REMOVED lines=10> */
[----:B------:R-:W3:Y:S04]  /*0470*/  @P0 LDG.E R0, desc[UR18][R6.64+0x4] ;  /* 0x0000041206000981 */ /* 0x000ee8000c1e1900 */
[----:B------:R-:W4:Y:S01]  /*0480*/  @!P0 LDG.E R2, desc[UR18][R6.64] ;  /* 0x0000001206028981 */ /* 0x000f22000c1e1900 */
[----:B---3--:R-:W-:-:S13]  /*0490*/  @P0 R2UR UR5, R0 ;  /* 0x00000000000502ca */ /* 0x008fda00000e0000 */
[----:B------:R-:W-:-:S07]  /*04a0*/  @UP3 UIADD3 UR5, UR5, -UR8, URZ ;  /* 0x8000000805053290 */ /* 0x000fce000fffe03f */
[----:B----4-:R-:W-:Y:S01]  /*04b0*/  @!P0 R2UR UR5, R2 ;  /* 0x00000000020582ca */ /* 0x010fe200000e0000 */
[----:B------:R-:W-:-:S14]  /*04c0*/  BRA `(.L_x_3665) ;  /* 0x0000000000047947 */ /* 0x000fdc0003800000 */
.L_x_3664:
[----:B------:R-:W-:-:S05]  /*04d0*/  ULDC UR5, c[0x0][0x2c8] ;  /* 0x0000b20000057ab9 */ /* 0x000fca0000000800 */
.L_x_3665:
        /* <DEDUP_REMOVED lines=10> */
[----:B------:R-:W3:Y:S01]  /*0580*/  @P0 LDG.E R0, desc[UR18][R4.64] ;  /* 0x0000001204000981 */ /* 0x000ee2000c1e1900 */
[----:B------:R-:W-:Y:S02]  /*0590*/  UISETP.GT.AND UP1, UPT, UR22, UR21, UPT ;  /* 0x000000151600728c */ /* 0x000fe4000bf24270 */
[----:B------:R-:W-:-:S03]  /*05a0*/  @!UP2 UISETP.NE.U32.AND UP0, UPT, UR6, URZ, UPT ;  /* 0x0000003f0600a28c */ /* 0x000fc6000bf05070 */
[----:B------:R-:W-:Y:S01]  /*05b0*/  @!UP2 ULDC UR6, c[0x0][0x2cc] ;  /* 0x0000b3000006aab9 */ /* 0x000fe20000000800 */
[----:B------:R-:W-:-:S04]  /*05c0*/  @!UP2 UISETP.NE.AND.EX UP0, UPT, UR7, URZ, UPT, UP0 ;  /* 0x0000003f0700a28c */ /* 0x000fc8000bf05300 */
[----:B------:R-:W-:Y:S01]  /*05d0*/  @!UP2 USEL UR6, UR6, URZ, UP0 ;  /* 0x0000003f0606a287 */ /* 0x000fe20008000000 */
[----:B---3--:R-:W-:Y:S02]  /*05e0*/  @P0 R2UR UR16, R0 ;  /* 0x00000000001002ca */ /* 0x008fe400000e0000 */
[----:B------:R-:W-:-:S11]  /*05f0*/  PLOP3.LUT P0, PT, PT, PT, UP1, 0x80, 0x0 ;  /* 0x000000000000781c */ /* 0x000fd60003f0f018 */
[----:B------:R-:W-:Y:S02]  /*0600*/  @UP2 UIADD3 UR16, UR16, -UR11, URZ ;  /* 0x8000000b10102290 */ /* 0x000fe4000fffe03f */
[----:B------:R-:W-:Y:S01]  /*0610*/  @!UP2 UIADD3 UR16, UR6, UR5, -UR11 ;  /* 0x000000050610a290 */ /* 0x000fe2000fffe80b */
[----:B------:R-:W-:Y:S11]  /*0620*/  @!P0 EXIT ;  /* 0x000000000000894d */ /* 0x000ff60003800000 */
[----:B------:R-:W-:Y:S01]  /*0630*/  ULDC UR13, c[0x0][0x10] ;  /* 0x00000400000d7ab9 */ /* 0x000fe20000000800 */
[----:B------:R-:W1:Y:S01]  /*0640*/  LDC R0, c[0x0][0x10] ;  /* 0x00000400ff007b82 */ /* 0x000e620000000800 */
[----:B------:R-:W-:Y:S01]  /*0650*/  ULDC UR6, c[0x0][0x2c8] ;  /* 0x0000b20000067ab9 */ /* 0x000fe20000000800 */
[----:B------:R-:W-:Y:S01]  /*0660*/  UMOV UR24, URZ ;  /* 0x0000003f00187c82 */ /* 0x000fe20008000000 */
[----:B------:R-:W-:Y:S02]  /*0670*/  UIADD3 UR6, UR6, 0x3f, URZ ;  /* 0x0000003f06067890 */ /* 0x000fe4000fffe03f */
[----:B------:R-:W-:Y:S02]  /*0680*/  UISETP.NE.AND UP1, UPT, UR13, URZ, UPT ;  /* 0x0000003f0d00728c */ /* 0x000fe4000bf25270 */
[----:B------:R-:W-:Y:S01]  /*0690*/  USHF.R.S32.HI UR5, URZ, 0x1f, UR6 ;  /* 0x0000001f3f057899 */ /* 0x000fe20008011406 */
[----:B------:R-:W-:-:S03]  /*06a0*/  ULDC UR20, c[0x0][0x398] ;  /* 0x0000e60000147ab9 */ /* 0x000fc60000000800 */
[----:B------:R-:W-:-:S04]  /*06b0*/  ULEA.HI UR5, UR5, UR6, URZ, 0x6 ;  /* 0x0000000605057291 */ /* 0x000fc8000f8f303f */
[----:B------:R-:W-:-:S04]  /*06c0*/  ULEA.HI.SX32 UR14, UR5, UR13, 0x1a ;  /* 0x0000000d050e7291 */ /* 0x000fc8000f8fd23f */
        /* <DEDUP_REMOVED lines=16> */
[----:B------:R-:W-:-:S03]  /*07d0*/  UIMAD.WIDE.U32 UR24, UR25, UR5, UR24 ;  /* 0x00000005191872a5 */ /* 0x000fc6000f8e0018 */
[----:B------:R-:W-:-:S04]  /*07e0*/  R2UR UR5, R0 ;  /* 0x00000000000572ca */ /* 0x000fc800000e0000 */
[----:B------:R-:W-:Y:S02]  /*07f0*/  UMOV UR15, UR25 ;  /* 0x00000019000f7c82 */ /* 0x000fe40008000000 */
[----:B------:R-:W-:-:S07]  /*0800*/  UIMAD.WIDE.U32 UR24, UR15, UR6, URZ ;  /* 0x000000060f1872a5 */ /* 0x000fce000f8e003f */
[----:B------:R-:W-:Y:S02]  /*0810*/  UMOV UR15, UR25 ;  /* 0x00000019000f7c82 */ /* 0x000fe40008000000 */
[----:B------:R-:W-:-:S04]  /*0820*/  UIMAD UR5, UR15, UR5, UR6 ;  /* 0x000000050f0572a4 */ /* 0x000fc8000f8e0206 */
[----:B------:R-:W-:-:S11]  /*0830*/  UISETP.GT.U32.AND UP0, UPT, UR7, UR5, UPT ;  /* 0x000000050700728c */ /* 0x000fd6000bf04070 */
[----:B------:R-:W-:Y:S02]  /*0840*/  @!UP0 UIADD3 UR5, UR5, -UR7, URZ ;  /* 0x8000000705058290 */ /* 0x000fe4000fffe03f */
[----:B------:R-:W-:Y:S02]  /*0850*/  @!UP0 UIADD3 UR15, UR15, 0x1, URZ ;  /* 0x000000010f0f8890 */ /* 0x000fe4000fffe03f */
[----:B------:R-:W-:Y:S02]  /*0860*/  UISETP.GE.U32.AND UP2, UPT, UR5, UR7, UPT ;  /* 0x000000070500728c */ /* 0x000fe4000bf46070 */
[----:B------:R-:W-:Y:S02]  /*0870*/  UIADD3 UR5, UR16, 0x3f, URZ ;  /* 0x0000003f10057890 */ /* 0x000fe4000fffe03f */
[----:B------:R-:W-:Y:S02]  /*0880*/  UISETP.GE.AND UP0, UPT, UR14, URZ, UPT ;  /* 0x0000003f0e00728c */ /* 0x000fe4000bf06270 */
[----:B------:R-:W-:-:S04]  /*0890*/  USHF.R.S32.HI UR6, URZ, 0x1f, UR5 ;  /* 0x0000001f3f067899 */ /* 0x000fc80008011405 */
[----:B------:R-:W-:Y:S02]  /*08a0*/  ULEA.HI UR5, UR6, UR5, URZ, 0x6 ;  /* 0x0000000506057291 */ /* 0x000fe4000f8f303f */
[----:B------:R-:W-:Y:S02]  /*08b0*/  @UP2 UIADD3 UR15, UR15, 0x1, URZ ;  /* 0x000000010f0f2890 */ /* 0x000fe4000fffe03f */
[----:B------:R-:W-:-:S05]  /*08c0*/  USHF.R.S32.HI UR5, URZ, 0x6, UR5 ;  /* 0x000000063f057899 */ /* 0x000fca0008011405 */
[----:B------:R-:W-:Y:S01]  /*08d0*/  UMOV UR6, UR15 ;  /* 0x0000000f00067c82 */ /* 0x000fe20008000000 */
[----:B------:R-:W-:Y:S01]  /*08e0*/  IMAD.U32 R5, RZ, RZ, UR5 ;  /* 0x00000005ff057e24 */ /* 0x000fe2000f8e00ff */
[----:B------:R-:W-:Y:S02]  /*08f0*/  @!UP0 UIADD3 UR6, -UR6, URZ, URZ ;  /* 0x0000003f06068290 */ /* 0x000fe4000fffe13f */
[----:B------:R-:W-:-:S04]  /*0900*/  @!UP1 ULOP3.LUT UR6, URZ, UR13, URZ, 0x33, !UPT ;  /* 0x0000000d3f069292 */ /* 0x000fc8000f8e333f */
[----:B------:R-:W-:Y:S02]  /*0910*/  UIMAD UR15, UR6, UR12, URZ ;  /* 0x0000000c060f72a4 */ /* 0x000fe4000f8e023f */
[----:B------:R-:W-:Y:S01]  /*0920*/  IMAD.U32 R0, RZ, RZ, UR6 ;  /* 0x00000006ff007e24 */ /* 0x000fe2000f8e00ff */
[----:B------:R-:W-:-:S04]  /*0930*/  UIADD3 UR6, -UR22, 0x7f, UR21 ;  /* 0x0000007f16067890 */ /* 0x000fc8000fffe115 */
[----:B------:R-:W-:Y:S01]  /*0940*/  VIADDMNMX R0, R0, UR15, R5, PT ;  /* 0x0000000f00007c46 */ /* 0x000fe2000b800105 */
[----:B------:R-:W-:-:S03]  /*0950*/  UIADD3 UR6, UR6, UR20, UR16 ;  /* 0x0000001406067290 */ /* 0x000fc6000fffe010 */
[----:B------:R-:W-:Y:S01]  /*0960*/  R2UR UR7, R0 ;  /* 0x00000000000772ca */ /* 0x000fe200000e0000 */
[----:B------:R-:W-:-:S04]  /*0970*/  USHF.R.S32.HI UR5, URZ, 0x1f, UR6 ;  /* 0x0000001f3f057899 */ /* 0x000fc80008011406 */
[----:B------:R-:W-:-:S04]  /*0980*/  ULEA.HI UR5, UR5, UR6, URZ, 0x6 ;  /* 0x0000000605057291 */ /* 0x000fc8000f8f303f */
[----:B------:R-:W-:-:S04]  /*0990*/  USHF.R.S32.HI UR5, URZ, 0x6, UR5 ;  /* 0x000000063f057899 */ /* 0x000fc80008011405 */
[----:B------:R-:W-:-:S04]  /*09a0*/  UISETP.LT.AND UP0, UPT, UR7, UR5, UPT ;  /* 0x000000050700728c */ /* 0x000fc8000bf01270 */
[----:B------:R-:W-:-:S04]  /*09b0*/  USEL UR5, UR7, UR5, UP0 ;  /* 0x0000000507057287 */ /* 0x000fc80008000000 */
[----:B------:R-:W-:-:S06]  /*09c0*/  UISETP.GE.AND UP0, UPT, UR15, UR5, UPT ;  /* 0x000000050f00728c */ /* 0x000fcc000bf06270 */
[----:B------:R-:W-:-:S13]  /*09d0*/  PLOP3.LUT P0, PT, PT, PT, UP0, 0x80, 0x0 ;  /* 0x000000000000781c */ /* 0x000fda0003f0f008 */
[----:B------:R-:W-:Y:S05]  /*09e0*/  @!P0 BRA `(.L_x_3666) ;  /* 0x0000000400948947 */ /* 0x000fea0003800000 */
[----:B--2---:R-:W-:Y:S01]  /*09f0*/  SHF.R.S32.HI R0, RZ, 0x1f, R3 ;  /* 0x0000001fff007819 */ /* 0x004fe20000011403 */
[----:B------:R-:W-:Y:S01]  /*0a00*/  ULDC.64 UR6, c[0x0][0x2c0] ;  /* 0x0000b00000067ab9 */ /* 0x000fe20000000a00 */
[----:B------:R-:W-:Y:S01]  /*0a10*/  LOP3.LUT P6, RZ, R3, 0xf, RZ, 0xc0, !PT ;  /* 0x0000000f03ff7812 */ /* 0x000fe200078cc0ff */
        /* <DEDUP_REMOVED lines=11> */
[----:B------:R-:W-:Y:S01]  /*0ad0*/  IMAD.SHL.U32 R4, R4, 0x4, RZ ;  /* 0x0000000404047824 */ /* 0x000fe200078e00ff */
[----:B------:R-:W-:Y:S01]  /*0ae0*/  USHF.R.S32.HI UR6, URZ, 0x1f, UR7 ;  /* 0x0000001f3f067899 */ /* 0x000fe20008011407 */
[C---:B------:R-:W-:Y:S01]  /*0af0*/  VIADD R7, R0.reuse, 0x18 ;  /* 0x0000001800077836 */ /* 0x040fe20000000000 */
[C---:B------:R-:W-:Y:S01]  /*0b00*/  ISETP.GE.AND P1, PT, R0.reuse, UR21, PT ;  /* 0x0000001500007c0c */ /* 0x040fe2000bf26270 */
[----:B------:R-:W-:Y:S01]  /*0b10*/  VIADD R6, R0, 0x20 ;  /* 0x0000002000067836 */ /* 0x000fe20000000000 */
[----:B------:R-:W-:Y:S01]  /*0b20*/  SHF.R.S32.HI R5, RZ, 0x1f, R4 ;  /* 0x0000001fff057819 */ /* 0x000fe20000011404 */
[----:B------:R-:W-:Y:S01]  /*0b30*/  IMAD.U32 R2, RZ, RZ, UR4 ;  /* 0x00000004ff027e24 */ /* 0x000fe2000f8e00ff */
[----:B------:R-:W-:-:S02]  /*0b40*/  ISETP.GE.AND P2, PT, R8, UR21, PT ;  /* 0x0000001508007c0c */ /* 0x000fc4000bf46270 */
[C---:B------:R-:W-:Y:S01]  /*0b50*/  ISETP.GE.OR P5, PT, R0.reuse, UR21, P6 ;  /* 0x0000001500007c0c */ /* 0x040fe2000b7a6670 */
[----:B------:R-:W-:-:S03]  /*0b60*/  IMAD.WIDE R4, R0, 0x100, R4 ;  /* 0x0000010000047825 */ /* 0x000fc600078e0204 */
[----:B------:R-:W-:Y:S01]  /*0b70*/  IADD3 R3, P0, R4, UR4, RZ ;  /* 0x0000000404037c10 */ /* 0x000fe2000ff1e0ff */
[----:B------:R-:W-:Y:S01]  /*0b80*/  ULDC.64 UR4, c[0x0][0x288] ;  /* 0x0000a20000047ab9 */ /* 0x000fe20000000a00 */
[----:B------:R-:W-:Y:S02]  /*0b90*/  VIADD R4, R0, 0x8 ;  /* 0x0000000800047836 */ /* 0x000fe40000000000 */
[----:B------:R-:W-:Y:S01]  /*0ba0*/  LEA.HI.X.SX32 R2, R2, R5, 0x1, P0 ;  /* 0x0000000502027211 */ /* 0x000fe200000f0eff */
[----:B------:R-:W-:Y:S01]  /*0bb0*/  VIADD R5, R0, 0x28 ;  /* 0x0000002800057836 */ /* 0x000fe20000000000 */
[C---:B------:R-:W-:Y:S02]  /*0bc0*/  LEA R10, P0, R3.reuse, UR4, 0x2 ;  /* 0x00000004030a7c11 */ /* 0x040fe4000f8010ff */
[----:B------:R-:W-:Y:S02]  /*0bd0*/  ISETP.GE.AND P3, PT, R4, UR21, PT ;  /* 0x0000001504007c0c */ /* 0x000fe4000bf66270 */
[----:B------:R-:W-:Y:S01]  /*0be0*/  LEA.HI.X R11, R3, UR5, R2, 0x2, P0 ;  /* 0x00000005030b7c11 */ /* 0x000fe200080f1402 */
[----:B------:R-:W-:Y:S01]  /*0bf0*/  VIADD R3, R0, 0x38 ;  /* 0x0000003800037836 */ /* 0x000fe20000000000 */
[----:B------:R-:W-:Y:S01]  /*0c00*/  ISETP.GE.AND P0, PT, R7, UR21, PT ;  /* 0x0000001507007c0c */ /* 0x000fe2000bf06270 */
[----:B------:R-:W-:Y:S01]  /*0c10*/  ULDC.64 UR4, c[0x0][0x2b8] ;  /* 0x0000ae0000047ab9 */ /* 0x000fe20000000a00 */
[----:B------:R-:W-:Y:S01]  /*0c20*/  ISETP.GE.OR P4, PT, R4, UR21, P6 ;  /* 0x0000001504007c0c */ /* 0x000fe2000b786670 */
[----:B------:R1:W-:Y:S01]  /*0c30*/  @!P1 STG.E.128 desc[UR18][R10.64], RZ ;  /* 0x000000ff0a009986 */ /* 0x0003e2000c101d12 */
[----:B------:R-:W-:-:S03]  /*0c40*/  VIADD R4, R0, 0x30 ;  /* 0x0000003000047836 */ /* 0x000fc60000000000 */
[----:B------:R1:W-:Y:S04]  /*0c50*/  @!P1 STG.E.128 desc[UR18][R10.64+0x100], RZ ;  /* 0x000100ff0a009986 */ /* 0x0003e8000c101d12 */
[----:B------:R1:W-:Y:S04]  /*0c60*/  @!P1 STG.E.128 desc[UR18][R10.64+0x200], RZ ;  /* 0x000200ff0a009986 */ /* 0x0003e8000c101d12 */
[----:B------:R1:W-:Y:S01]  /*0c70*/  @!P1 STG.E.128 desc[UR18][R10.64+0x300], RZ ;  /* 0x000300ff0a009986 */ /* 0x0003e2000c101d12 */
[----:B------:R-:W-:Y:S01]  /*0c80*/  ISETP.GE.AND P1, PT, R6, UR21, PT ;  /* 0x0000001506007c0c */ /* 0x000fe2000bf26270 */
[----:B------:R-:W-:-:S02]  /*0c90*/  @!P4 IMAD.MOV.U32 R21, RZ, RZ, -0x800000 ;  /* 0xff800000ff15c424 */ /* 0x000fc400078e00ff */
[----:B------:R1:W-:Y:S04]  /*0ca0*/  @!P2 STG.E.128 desc[UR18][R10.64+0x4000], RZ ;  /* 0x004000ff0a00a986 */ /* 0x0003e8000c101d12 */
[----:B------:R1:W-:Y:S04]  /*0cb0*/  @!P2 STG.E.128 desc[UR18][R10.64+0x4100], RZ ;  /* 0x004100ff0a00a986 */ /* 0x0003e8000c101d12 */
[----:B------:R1:W-:Y:S04]  /*0cc0*/  @!P2 STG.E.128 desc[UR18][R10.64+0x4200], RZ ;  /* 0x004200ff0a00a986 */ /* 0x0003e8000c101d12 */
[----:B------:R1:W-:Y:S01]  /*0cd0*/  @!P2 STG.E.128 desc[UR18][R10.64+0x4300], RZ ;  /* 0x004300ff0a00a986 */ /* 0x0003e2000c101d12 */
[----:B------:R-:W-:-:S03]  /*0ce0*/  ISETP.GE.AND P2, PT, R4, UR21, PT ;  /* 0x0000001504007c0c */ /* 0x000fc6000bf46270 */
        /* <DEDUP_REMOVED lines=9> */
[----:B------:R-:W-:-:S03]  /*0d80*/  IADD3 R2, P0, R0, UR7, RZ ;  /* 0x0000000700027c10 */ /* 0x000fc6000ff1e0ff */
[----:B------:R1:W-:Y:S01]  /*0d90*/  @!P1 STG.E.128 desc[UR18][R10.64+0x8000], RZ ;  /* 0x008000ff0a009986 */ /* 0x0003e2000c101d12 */
[----:B------:R-:W-:Y:S02]  /*0da0*/  LEA.HI.X.SX32 R9, R0, UR6, 0x1, P0 ;  /* 0x0000000600097c11 */ /* 0x000fe400080f0eff */
[C---:B------:R-:W-:Y:S01]  /*0db0*/  LEA R12, P0, R2.reuse, UR4, 0x2 ;  /* 0x00000004020c7c11 */ /* 0x040fe2000f8010ff */
[----:B------:R1:W-:Y:S03]  /*0dc0*/  @!P1 STG.E.128 desc[UR18][R10.64+0x8100], RZ ;  /* 0x008100ff0a009986 */ /* 0x0003e6000c101d12 */
[----:B------:R-:W-:Y:S01]  /*0dd0*/  LEA.HI.X R13, R2, UR5, R9, 0x2, P0 ;  /* 0x00000005020d7c11 */ /* 0x000fe200080f1409 */
[----:B------:R1:W-:Y:S01]  /*0de0*/  @!P1 STG.E.128 desc[UR18][R10.64+0x8200], RZ ;  /* 0x008200ff0a009986 */ /* 0x0003e2000c101d12 */
[----:B------:R-:W-:-:S03]  /*0df0*/  ISETP.GE.OR P0, PT, R5, UR21, P6 ;  /* 0x0000001505007c0c */ /* 0x000fc6000b706670 */
[----:B------:R1:W-:Y:S01]  /*0e00*/  @!P1 STG.E.128 desc[UR18][R10.64+0x8300], RZ ;  /* 0x008300ff0a009986 */ /* 0x0003e2000c101d12 */
[----:B------:R-:W-:-:S03]  /*0e10*/  ISETP.GE.AND P1, PT, R3, UR21, PT ;  /* 0x0000001503007c0c */ /* 0x000fc6000bf26270 */
[----:B------:R1:W-:Y:S04]  /*0e20*/  @!P2 STG.E.128 desc[UR18][R10.64+0xc000], RZ ;  /* 0x00c000ff0a00a986 */ /* 0x0003e8000c101d12 */
[----:B------:R1:W-:Y:S02]  /*0e30*/  @!P2 STG.E.128 desc[UR18][R10.64+0xc100], RZ ;  /* 0x00c100ff0a00a986 */ /* 0x0003e4000c101d12 */
[----:B------:R-:W-:Y:S02]  /*0e40*/  @!P0 IMAD.MOV.U32 R9, RZ, RZ, -0x800000 ;  /* 0xff800000ff098424 */ /* 0x000fe400078e00ff */
[----:B------:R1:W-:Y:S04]  /*0e50*/  @!P2 STG.E.128 desc[UR18][R10.64+0xc200], RZ ;  /* 0x00c200ff0a00a986 */ /* 0x0003e8000c101d12 */
[----:B------:R1:W-:Y:S01]  /*0e60*/  @!P2 STG.E.128 desc[UR18][R10.64+0xc300], RZ ;  /* 0x00c300ff0a00a986 */ /* 0x0003e2000c101d12 */
[----:B------:R-:W-:Y:S01]  /*0e70*/  ISETP.GE.OR P2, PT, R7, UR21, P6 ;  /* 0x0000001507007c0c */ /* 0x000fe2000b746670 */
[----:B------:R-:W-:-:S02]  /*0e80*/  @!P5 IMAD.MOV.U32 R7, RZ, RZ, -0x800000 ;  /* 0xff800000ff07d424 */ /* 0x000fc400078e00ff */
[----:B------:R1:W-:Y:S04]  /*0e90*/  @!P3 STG.E.128 desc[UR18][R10.64+0xa000], RZ ;  /* 0x00a000ff0a00b986 */ /* 0x0003e8000c101d12 */
[----:B------:R1:W-:Y:S04]  /*0ea0*/  @!P3 STG.E.128 desc[UR18][R10.64+0xa100], RZ ;  /* 0x00a100ff0a00b986 */ /* 0x0003e8000c101d12 */
[----:B------:R1:W-:Y:S02]  /*0eb0*/  @!P3 STG.E.128 desc[UR18][R10.64+0xa200], RZ ;  /* 0x00a200ff0a00b986 */ /* 0x0003e4000c101d12 */
[----:B------:R-:W-:-:S02]  /*0ec0*/  @!P2 IMAD.MOV.U32 R17, RZ, RZ, -0x800000 ;  /* 0xff800000ff11a424 */ /* 0x000fc400078e00ff */
[----:B------:R1:W-:Y:S01]  /*0ed0*/  @!P3 STG.E.128 desc[UR18][R10.64+0xa300], RZ ;  /* 0x00a300ff0a00b986 */ /* 0x0003e2000c101d12 */
[----:B------:R-:W-:-:S03]  /*0ee0*/  ISETP.GE.OR P3, PT, R8, UR21, P6 ;  /* 0x0000001508007c0c */ /* 0x000fc6000b766670 */
[----:B------:R1:W-:Y:S04]  /*0ef0*/  @!P1 STG.E.128 desc[UR18][R10.64+0xe000], RZ ;  /* 0x00e000ff0a009986 */ /* 0x0003e8000c101d12 */
[----:B------:R1:W-:Y:S04]  /*0f00*/  @!P1 STG.E.128 desc[UR18][R10.64+0xe100], RZ ;  /* 0x00e100ff0a009986 */ /* 0x0003e8000c101d12 */
[----:B------:R1:W-:Y:S02]  /*0f10*/  @!P1 STG.E.128 desc[UR18][R10.64+0xe200], RZ ;  /* 0x00e200ff0a009986 */ /* 0x0003e4000c101d12 */
[----:B------:R-:W-:-:S02]  /*0f20*/  @!P3 IMAD.MOV.U32 R19, RZ, RZ, -0x800000 ;  /* 0xff800000ff13b424 */ /* 0x000fc400078e00ff */
[----:B------:R1:W-:Y:S01]  /*0f30*/  @!P1 STG.E.128 desc[UR18][R10.64+0xe300], RZ ;  /* 0x00e300ff0a009986 */ /* 0x0003e2000c101d12 */
[----:B------:R-:W-:-:S03]  /*0f40*/  ISETP.GE.OR P1, PT, R6, UR21, P6 ;  /* 0x0000001506007c0c */ /* 0x000fc6000b726670 */
[----:B------:R1:W-:Y:S01]  /*0f50*/  @!P5 STG.E desc[UR18][R12.64], R7 ;  /* 0x000000070c00d986 */ /* 0x0003e2000c101912 */
[----:B------:R-:W-:Y:S02]  /*0f60*/  ISETP.GE.OR P5, PT, R4, UR21, P6 ;  /* 0x0000001504007c0c */ /* 0x000fe4000b7a6670 */
[----:B------:R-:W-:Y:S01]  /*0f70*/  ISETP.GE.OR P6, PT, R3, UR21, P6 ;  /* 0x0000001503007c0c */ /* 0x000fe2000b7c6670 */
[----:B------:R1:W-:Y:S04]  /*0f80*/  @!P4 STG.E desc[UR18][R12.64+0x20], R21 ;  /* 0x000020150c00c986 */ /* 0x0003e8000c101912 */
[----:B------:R1:W-:Y:S02]  /*0f90*/  @!P3 STG.E desc[UR18][R12.64+0x40], R19 ;  /* 0x000040130c00b986 */ /* 0x0003e4000c101912 */
[----:B------:R-:W-:-:S02]  /*0fa0*/  @!P1 IMAD.MOV.U32 R15, RZ, RZ, -0x800000 ;  /* 0xff800000ff0f9424 */ /* 0x000fc400078e00ff */
[----:B------:R1:W-:Y:S02]  /*0fb0*/  @!P2 STG.E desc[UR18][R12.64+0x60], R17 ;  /* 0x000060110c00a986 */ /* 0x0003e4000c101912 */
[----:B------:R-:W-:Y:S02]  /*0fc0*/  @!P5 IMAD.MOV.U32 R5, RZ, RZ, -0x800000 ;  /* 0xff800000ff05d424 */ /* 0x000fe400078e00ff */
[----:B------:R1:W-:Y:S04]  /*0fd0*/  @!P1 STG.E desc[UR18][R12.64+0x80], R15 ;  /* 0x0000800f0c009986 */ /* 0x0003e8000c101912 */
[----:B------:R1:W-:Y:S04]  /*0fe0*/  @!P0 STG.E desc[UR18][R12.64+0xa0], R9 ;  /* 0x0000a0090c008986 */ /* 0x0003e8000c101912 */
[----:B------:R1:W-:Y:S01]  /*0ff0*/  @!P5 STG.E desc[UR18][R12.64+0xc0], R5 ;  /* 0x0000c0050c00d986 */ /* 0x0003e2000c101912 */
[----:B------:R-:W-:Y:S05]  /*1000*/  @P6 EXIT ;  /* 0x000000000000694d */ /* 0x000fea0003800000 */
[----:B------:R-:W-:-:S05]  /*1010*/  MOV R3, 0xff800000 ;  /* 0xff80000000037802 */ /* 0x000fca0000000f00 */
[----:B------:R-:W-:Y:S01]  /*1020*/  STG.E desc[UR18][R12.64+0xe0], R3 ;  /* 0x0000e0030c007986 */ /* 0x000fe2000c101912 */
[----:B------:R-:W-:Y:S05]  /*1030*/  EXIT ;  /* 0x000000000000794d */ /* 0x000fea0003800000 */
.L_x_3666:
        /* <DEDUP_REMOVED lines=9> */
[----:B------:R-:W3:Y:S01]  /*10d0*/  @P1 LDG.E R4, desc[UR18][R4.64] ;  /* 0x0000001204041981 */ /* 0x000ee2000c1e1900 */
[----:B------:R-:W-:Y:S01]  /*10e0*/  ISETP.NE.U32.AND P2, PT, RZ, UR6, PT ;  /* 0x00000006ff007c0c */ /* 0x000fe2000bf45070 */
[----:B------:R-:W-:Y:S01]  /*10f0*/  UMOV UR9, UR17 ;  /* 0x0000001100097c82 */ /* 0x000fe20008000000 */
[----:B------:R-:W-:Y:S02]  /*1100*/  PLOP3.LUT P0, PT, PT, PT, PT, 0x8, 0x0 ;  /* 0x000000000000781c */ /* 0x000fe40003f0e170 */
[----:B------:R-:W-:Y:S02]  /*1110*/  CS2R R240, SRZ ;  /* 0x0000000000f07805 */ /* 0x000fe4000001ff00 */
[----:B------:R-:W-:Y:S02]  /*1120*/  ISETP.NE.AND.EX P2, PT, RZ, UR7, PT, P2 ;  /* 0x00000007ff007c0c */ /* 0x000fe4000bf45320 */
[----:B---3--:R-:W-:-:S11]  /*1130*/  @P1 R2UR UR9, R4 ;  /* 0x00000000040912ca */ /* 0x008fd600000e0000 */
        /* <DEDUP_REMOVED lines=12> */
.L_x_3667:
        /* <DEDUP_REMOVED lines=15> */
[----:B------:R-:W-:-:S06]  /*12f0*/  IMAD.HI.U32 R9, R9, R2, R8 ;  /* 0x0000000209097227 */ /* 0x000fcc00078e0008 */
[----:B------:R-:W-:-:S05]  /*1300*/  IMAD.HI.U32 R9, R9, R0, RZ ;  /* 0x0000000009097227 */ /* 0x000fca00078e00ff */
[----:B------:R-:W-:-:S05]  /*1310*/  IADD3 R5, -R9, RZ, RZ ;  /* 0x000000ff09057210 */ /* 0x000fca0007ffe1ff */
[----:B------:R-:W-:Y:S01]  /*1320*/  IMAD R5, R4, R5, R0 ;  /* 0x0000000504057224 */ /* 0x000fe200078e0200 */
[----:B------:R-:W-:-:S04]  /*1330*/  LOP3.LUT R0, R7, UR9, RZ, 0x3c, !PT ;  /* 0x0000000907007c12 */ /* 0x000fc8000f8e3cff */
[----:B------:R-:W-:Y:S02]  /*1340*/  ISETP.GT.U32.AND P2, PT, R4, R5, PT ;  /* 0x000000050400720c */ /* 0x000fe40003f44070 */
[----:B------:R-:W-:Y:S02]  /*1350*/  ISETP.GE.AND P1, PT, R0, RZ, PT ;  /* 0x000000ff0000720c */ /* 0x000fe40003f26270 */
[----:B------:R-:W1:Y:S09]  /*1360*/  LDC R0, c[0x0][0x278] ;  /* 0x00009e00ff007b82 */ /* 0x000e720000000800 */
[----:B------:R-:W-:Y:S01]  /*1370*/  @!P2 IMAD.IADD R5, R5, 0x1, -R4 ;  /* 0x000000010505a824 */ /* 0x000fe200078e0a04 */
[----:B------:R-:W-:-:S02]  /*1380*/  @!P2 IADD3 R9, R9, 0x1, RZ ;  /* 0x000000010909a810 */ /* 0x000fc40007ffe0ff */
[----:B------:R-:W-:Y:S02]  /*1390*/  ISETP.NE.AND P2, PT, R7, RZ, PT ;  /* 0x000000ff0700720c */ /* 0x000fe40003f45270 */
[----:B------:R-:W-:-:S13]  /*13a0*/  ISETP.GE.U32.AND P3, PT, R5, R4, PT ;  /* 0x000000040500720c */ /* 0x000fda0003f66070 */
[----:B------:R-:W-:-:S05]  /*13b0*/  @P3 VIADD R9, R9, 0x1 ;  /* 0x0000000109093836 */ /* 0x000fca0000000000 */
[----:B------:R-:W-:Y:S02]  /*13c0*/  @!P1 IADD3 R9, -R9, RZ, RZ ;  /* 0x000000ff09099210 */ /* 0x000fe40007ffe1ff */
[----:B------:R-:W-:-:S05]  /*13d0*/  @!P2 LOP3.LUT R9, RZ, R7, RZ, 0x33, !PT ;  /* 0x00000007ff09a212 */ /* 0x000fca00078e33ff */
[----:B------:R-:W-:-:S05]  /*13e0*/  IMAD.WIDE R14, R9, 0x4, R240 ;  /* 0x00000004090e7825 */ /* 0x000fca00078e02f0 */
[----:B------:R-:W3:Y:S01]  /*13f0*/  LDG.E R4, desc[UR18][R14.64] ;  /* 0x000000120e047981 */ /* 0x000ee2000c1e1900 */
[----:B-1----:R-:W-:Y:S01]  /*1400*/  IABS R6, R0 ;  /* 0x0000000000067213 */ /* 0x002fe20000000000 */
[----:B------:R-:W-:-:S03]  /*1410*/  IMAD.U32 R2, RZ, RZ, UR4 ;  /* 0x00000004ff027e24 */ /* 0x000fc6000f8e00ff */
[----:B------:R-:W1:Y:S02]  /*1420*/  I2F.RP R12, R6 ;  /* 0x00000006000c7306 */ /* 0x000e640000209400 */
[----:B------:R-:W-:-:S05]  /*1430*/  IABS R2, R2 ;  /* 0x0000000200027213 */ /* 0x000fca0000000000 */
[----:B------:R-:W-:Y:S01]  /*1440*/  IMAD.MOV.U32 R8, RZ, RZ, R2 ;  /* 0x000000ffff087224 */ /* 0x000fe200078e0002 */
[----:B-1----:R-:W1:Y:S02]  /*1450*/  MUFU.RCP R10, R12 ;  /* 0x0000000c000a7308 */ /* 0x002e640000001000 */
[----:B-1----:R-:W-:-:S06]  /*1460*/  VIADD R10, R10, 0xffffffe ;  /* 0x0ffffffe0a0a7836 */ /* 0x002fcc0000000000 */
[----:B------:R-:W1:Y:S02]  /*1470*/  F2I.FTZ.U32.TRUNC.NTZ R11, R10 ;  /* 0x0000000a000b7305 */ /* 0x000e64000021f000 */
[----:B-1----:R-:W-:Y:S02]  /*1480*/  IADD3 R5, RZ, -R11, RZ ;  /* 0x8000000bff057210 */ /* 0x002fe40007ffe0ff */
        /* <DEDUP_REMOVED lines=38> */
[----:B------:R-:W-:Y:S01]  /*16f0*/  IMAD.IADD R9, R7, 0x1, R0 ;  /* 0x0000000107097824 */ /* 0x000fe200078e0200 */
[----:B------:R-:W-:Y:S01]  /*1700*/  MOV R8, R6 ;  /* 0x0000000600087202 */ /* 0x000fe20000000f00 */
[----:B------:R-:W-:-:S04]  /*1710*/  IMAD R7, R15, UR8, RZ ;  /* 0x000000080f077c24 */ /* 0x000fc8000f8e02ff */
[C---:B------:R-:W-:Y:S02]  /*1720*/  IMAD R7, R2.reuse, UR9, R7 ;  /* 0x0000000902077c24 */ /* 0x040fe4000f8e0207 */
[----:B------:R-:W-:Y:S01]  /*1730*/  IMAD.WIDE.U32 R40, R2, UR8, R8 ;  /* 0x0000000802287c25 */ /* 0x000fe2000f8e0008 */
[----:B------:R-:W-:-:S03]  /*1740*/  UIADD3 UR8, UR27, UR7, URZ ;  /* 0x000000071b087290 */ /* 0x000fc6000fffe03f */
[----:B------:R-:W-:Y:S01]  /*1750*/  IMAD.IADD R11, R41, 0x1, R7 ;  /* 0x00000001290b7824 */ /* 0x000fe200078e0207 */
[----:B------:R-:W-:Y:S08]  /*1760*/  BRA `(.L_x_3669) ;  /* 0x0000000400407947 */ /* 0x000ff00003800000 */
.L_x_3668:
[----:B------:R-:W1:Y:S01]  /*1770*/  LDC R0, c[0x0][0x278] ;  /* 0x00009e00ff007b82 */ /* 0x000e620000000800 */
        /* <DEDUP_REMOVED lines=13> */
[----:B------:R-:W1:Y:S08]  /*1850*/  I2F.RP R5, R7 ;  /* 0x0000000700057306 */ /* 0x000e700000209400 */
[----:B-1----:R-:W1:Y:S02]  /*1860*/  MUFU.RCP R8, R5 ;  /* 0x0000000500087308 */ /* 0x002e640000001000 */
[----:B-1----:R-:W-:-:S06]  /*1870*/  VIADD R8, R8, 0xffffffe ;  /* 0x0ffffffe08087836 */ /* 0x002fcc0000000000 */
[----:B------:R-:W1:Y:S02]  /*1880*/  F2I.FTZ.U32.TRUNC.NTZ R9, R8 ;  /* 0x0000000800097305 */ /* 0x000e64000021f000 */
[----:B-1----:R-:W-:Y:S02]  /*1890*/  IMAD.MOV R4, RZ, RZ, -R9 ;  /* 0x000000ffff047224 */ /* 0x002fe400078e0a09 */
[----:B------:R-:W-:Y:S02]  /*18a0*/  IMAD.MOV.U32 R8, RZ, RZ, RZ ;  /* 0x000000ffff087224 */ /* 0x000fe400078e00ff */
        /* <DEDUP_REMOVED lines=26> */
.L_x_3670:
        /* <DEDUP_REMOVED lines=12> */
[----:B------:R-:W-:-:S03]  /*1b10*/  IMAD R0, R15, R4, RZ ;  /* 0x000000040f007224 */ /* 0x000fc600078e02ff */
[----:B------:R-:W-:Y:S01]  /*1b20*/  MOV R7, UR6 ;  /* 0x0000000600077c02 */ /* 0x000fe20008000f00 */
[----:B------:R-:W-:Y:S01]  /*1b30*/  @UP0 ULDC.64 UR6, c[0x0][0x250] ;  /* 0x0000940000060ab9 */ /* 0x000fe20000000a00 */
[C---:B------:R-:W-:Y:S01]  /*1b40*/  IMAD R0, R16.reuse, R5, R0 ;  /* 0x0000000510007224 */ /* 0x040fe200078e0200 */
[----:B------:R-:W-:Y:S01]  /*1b50*/  @UP0 UIMAD.WIDE.U32 UR26, UR8, UR6, URZ ;  /* 0x00000006081a02a5 */ /* 0x000fe2000f8e003f */
[----:B------:R-:W-:Y:S01]  /*1b60*/  MOV R5, UR14 ;  /* 0x0000000e00057c02 */ /* 0x000fe20008000f00 */
[----:B------:R-:W-:Y:S02]  /*1b70*/  IMAD.WIDE.U32 R40, R16, R4, R6 ;  /* 0x0000000410287225 */ /* 0x000fe400078e0006 */
[----:B------:R-:W-:Y:S02]  /*1b80*/  @UP0 UIMAD UR8, UR8, UR7, UR27 ;  /* 0x00000007080802a4 */ /* 0x000fe4000f8e021b */
[----:B------:R-:W-:Y:S01]  /*1b90*/  IMAD.IADD R11, R41, 0x1, R0 ;  /* 0x00000001290b7824 */ /* 0x000fe200078e0200 */
        /* <DEDUP_REMOVED lines=13> */
.L_x_3669:
[----:B--2---:R-:W-:Y:S01]  /*1c70*/  SHF.R.S32.HI R84, RZ, 0x1f, R3 ;  /* 0x0000001fff547819 */ /* 0x004fe20000011403 */
[----:B------:R-:W-:Y:S01]  /*1c80*/  UIADD3 UR14, -UR21, UR22, URZ ;  /* 0x00000016150e7290 */ /* 0x000fe2000fffe13f */
[----:B------:R-:W1:Y:S01]  /*1c90*/  S2R R39, SR_CTAID.X ;  /* 0x0000000000277919 */ /* 0x000e620000002500 */
[----:B------:R-:W-:Y:S01]  /*1ca0*/  UISETP.NE.AND UP0, UPT, UR10, -0x1, UPT ;  /* 0xffffffff0a00788c */ /* 0x000fe2000bf05270 */
[----:B------:R-:W-:Y:S01]  /*1cb0*/  LEA.HI R0, R84, R3, RZ, 0x3 ;  /* 0x0000000354007211 */ /* 0x000fe200078f18ff */
[----:B------:R-:W-:Y:S01]  /*1cc0*/  UIADD3 UR23, UR5, -0x1, URZ ;  /* 0xffffffff05177890 */ /* 0x000fe2000fffe03f */
[----:B------:R-:W-:Y:S02]  /*1cd0*/  MOV R166, UR16 ;  /* 0x0000001000a67c02 */ /* 0x000fe40008000f00 */
[----:B------:R-:W-:Y:S02]  /*1ce0*/  SHF.R.S32.HI R22, RZ, 0x3, R0 ;  /* 0x00000003ff167819 */ /* 0x000fe40000011400 */
[----:B------:R-:W-:-:S02]  /*1cf0*/  LOP3.LUT R0, R0, 0xfffffff8, RZ, 0xc0, !PT ;  /* 0xfffffff800007812 */ /* 0x000fc400078ec0ff */
        /* <DEDUP_REMOVED lines=15> */
[----:B------:R-:W-:-:S02]  /*1df0*/  SHF.R.S32.HI R23, RZ, 0x1f, R22 ;  /* 0x0000001fff177819 */ /* 0x000fc40000011416 */
[----:B------:R-:W-:Y:S01]  /*1e00*/  SHF.R.U32.HI R14, RZ, 0x3, R9 ;  /* 0x00000003ff0e7819 */ /* 0x000fe20000011609 */
[----:B------:R-:W-:Y:S01]  /*1e10*/  @!UP0 ULDC.64 UR6, c[0x0][0x228] ;  /* 0x00008a0000068ab9 */ /* 0x000fe20000000a00 */
[----:B------:R-:W2:Y:S01]  /*1e20*/  @!P6 S2R R25, SR_CgaCtaId ;  /* 0x000000000019e919 */ /* 0x000ea20000008800 */
[--C-:B------:R-:W-:Y:S01]  /*1e30*/  LOP3.LUT R7, R9, 0x38, R26.reuse, 0xf8, !PT ;  /* 0x0000003809077812 */ /* 0x100fe200078ef81a */
[----:B------:R-:W-:Y:S01]  /*1e40*/  @!UP0 UIMAD UR9, UR9, UR6, URZ ;  /* 0x00000006090982a4 */ /* 0x000fe2000f8e023f */
[----:B------:R-:W3:Y:S01]  /*1e50*/  @!P2 LDC.64 R8, c[0x0][0x240] ;  /* 0x00009000ff08ab82 */ /* 0x000ee20000000a00 */
[----:B------:R-:W4:Y:S01]  /*1e60*/  @!P1 S2R R27, SR_CgaCtaId ;  /* 0x00000000001b9919 */ /* 0x000f220000008800 */
[----:B------:R-:W-:Y:S01]  /*1e70*/  @!UP0 UIMAD.WIDE.U32 UR28, UR17, UR6, URZ ;  /* 0x00000006111c82a5 */ /* 0x000fe2000f8e003f */
[----:B------:R-:W-:Y:S01]  /*1e80*/  LOP3.LUT R14, R7, R14, RZ, 0x3c, !PT ;  /* 0x0000000e070e7212 */ /* 0x000fe200078e3cff */
[----:B------:R-:W-:Y:S01]  /*1e90*/  @!UP0 UIMAD UR7, UR17, UR7, UR9 ;  /* 0x00000007110782a4 */ /* 0x000fe2000f8e0209 */
[----:B------:R-:W5:Y:S01]  /*1ea0*/  @!P4 S2R R21, SR_CgaCtaId ;  /* 0x000000000015c919 */ /* 0x000f620000008800 */
[----:B------:R-:W-:Y:S01]  /*1eb0*/  @!P6 MOV R4, 0x400 ;  /* 0x000004000004e802 */ /* 0x000fe20000000f00 */
[----:B------:R-:W-:Y:S01]  /*1ec0*/  USHF.R.S32.HI UR9, URZ, 0x1f, UR4 ;  /* 0x0000001f3f097899 */ /* 0x000fe20008011404 */
[----:B------:R-:W-:Y:S01]  /*1ed0*/  LEA.HI R7, R84, R3, RZ, 0x6 ;  /* 0x0000000354077211 */ /* 0x000fe200078f30ff */
[----:B------:R-:W-:Y:S01]  /*1ee0*/  @!UP0 UIADD3 UR10, UR29, UR7, URZ ;  /* 0x000000071d0a8290 */ /* 0x000fe2000fffe03f */
[----:B------:R-:W-:Y:S01]  /*1ef0*/  SHF.R.S32.HI R24, RZ, 0x1f, R26 ;  /* 0x0000001fff187819 */ /* 0x000fe2000001141a */
[----:B------:R-:W-:Y:S01]  /*1f00*/  @!UP0 UMOV UR24, UR28 ;  /* 0x0000001c00188c82 */ /* 0x000fe20008000000 */
[----:B------:R-:W-:Y:S01]  /*1f10*/  ULDC.64 UR6, c[0x0][0x258] ;  /* 0x0000960000067ab9 */ /* 0x000fe20000000a00 */
[----:B------:R-:W-:Y:S01]  /*1f20*/  IADD3 R12, P3, R26, UR24, RZ ;  /* 0x000000181a0c7c10 */ /* 0x000fe2000ff7e0ff */
[----:B------:R-:W-:Y:S01]  /*1f30*/  IMAD.SHL.U32 R7, R7, 0x8, RZ ;  /* 0x0000000807077824 */ /* 0x000fe200078e00ff */
[----:B------:R-:W-:Y:S01]  /*1f40*/  UIMAD UR9, UR9, UR6, URZ ;  /* 0x00000006090972a4 */ /* 0x000fe2000f8e023f */
[----:B------:R-:W-:Y:S01]  /*1f50*/  IMAD.U32 R32, RZ, RZ, UR6 ;  /* 0x00000006ff207e24 */ /* 0x000fe2000f8e00ff */
[----:B------:R-:W-:Y:S01]  /*1f60*/  IADD3.X R13, R24, UR10, RZ, P3, !PT ;  /* 0x0000000a180d7c10 */ /* 0x000fe20009ffe4ff */
[----:B-1----:R-:W-:Y:S01]  /*1f70*/  IMAD.WIDE R38, R39, 0x40, R22 ;  /* 0x0000004027267825 */ /* 0x002fe200078e0216 */
[----:B------:R-:W-:Y:S01]  /*1f80*/  IADD3 R170, P3, R22, R5, RZ ;  /* 0x0000000516aa7210 */ /* 0x000fe20007f7e0ff */
[----:B------:R-:W-:Y:S01]  /*1f90*/  UIMAD UR7, UR4, UR7, UR9 ;  /* 0x00000007040772a4 */ /* 0x000fe2000f8e0209 */
[----:B------:R-:W-:Y:S01]  /*1fa0*/  LOP3.LUT R14, R14, 0xfffffe00, R7, 0xf8, !PT ;  /* 0xfffffe000e0e7812 */ /* 0x000fe200078ef807 */
[----:B------:R-:W-:Y:S01]  /*1fb0*/  IMAD.WIDE.U32 R32, R32, UR4, R12 ;  /* 0x0000000420207c25 */ /* 0x000fe2000f8e000c */
[----:B------:R-:W-:Y:S01]  /*1fc0*/  @!P1 MOV R2, 0x400 ;  /* 0x0000040000029802 */ /* 0x000fe20000000f00 */
[----:B------:R-:W1:Y:S01]  /*1fd0*/  S2UR UR4, SR_CgaCtaId ;  /* 0x00000000000479c3 */ /* 0x000e620000008800 */
[----:B------:R-:W-:Y:S01]  /*1fe0*/  IADD3 R40, P5, R26, R40, RZ ;  /* 0x000000281a287210 */ /* 0x000fe20007fbe0ff */
[----:B---3--:R-:W-:Y:S01]  /*1ff0*/  @!P2 IMAD R36, R39, R8, RZ ;  /* 0x000000082724a224 */ /* 0x008fe200078e02ff */
[----:B------:R-:W-:Y:S01]  /*2000*/  UMOV UR6, 0x400 ;  /* 0x0000040000067882 */ /* 0x000fe20000000000 */
[----:B------:R-:W-:Y:S01]  /*2010*/  IMAD.X R17, R23, 0x1, R17, P3 ;  /* 0x0000000117117824 */ /* 0x000fe200018e0611 */
[----:B--2---:R-:W-:Y:S01]  /*2020*/  @!P6 LEA R25, R25, R4, 0x18 ;  /* 0x000000041919e211 */ /* 0x004fe200078ec0ff */
[C---:B------:R-:W-:Y:S01]  /*2030*/  @!P2 IMAD R36, R38.reuse, R9, R36 ;  /* 0x000000092624a224 */ /* 0x040fe200078e0224 */
[----:B------:R-:W-:Y:S01]  /*2040*/  @!P1 IADD3 R31, P3, R38, 0x10, RZ ;  /* 0x00000010261f9810 */ /* 0x000fe20007f7e0ff */
[----:B------:R-:W2:Y:S01]  /*2050*/  @!P1 LDC.64 R4, c[0x0][0x240] ;  /* 0x00009000ff049b82 */ /* 0x000ea20000000a00 */
[----:B----4-:R-:W-:Y:S01]  /*2060*/  @!P1 LEA R27, R27, R2, 0x18 ;  /* 0x000000021b1b9211 */ /* 0x010fe200078ec0ff */
[----:B------:R-:W-:Y:S01]  /*2070*/  IMAD R9, R23, UR12, RZ ;  /* 0x0000000c17097c24 */ /* 0x000fe2000f8e02ff */
[----:B------:R-:W-:Y:S01]  /*2080*/  @!P4 MOV R2, 0x400 ;  /* 0x000004000002c802 */ /* 0x000fe20000000f00 */
[----:B------:R-:W-:Y:S01]  /*2090*/  IMAD.X R41, R24, 0x1, R11, P5 ;  /* 0x0000000118297824 */ /* 0x000fe200028e060b */
[----:B------:R-:W-:Y:S01]  /*20a0*/  @!P6 IADD3 R30, P5, R38, 0x20, RZ ;  /* 0x00000020261ee810 */ /* 0x000fe20007fbe0ff */
[----:B------:R-:W-:Y:S01]  /*20b0*/  VIADD R35, R33, UR7 ;  /* 0x0000000721237c36 */ /* 0x000fe20008000000 */
[----:B-----5:R-:W-:Y:S01]  /*20c0*/  @!P4 LEA R21, R21, R2, 0x18 ;  /* 0x000000021515c211 */ /* 0x020fe200078ec0ff */
[----:B------:R-:W3:Y:S01]  /*20d0*/  @!P2 LDC.64 R6, c[0x0][0x210] ;  /* 0x00008400ff06ab82 */ /* 0x000ee20000000a00 */
[----:B------:R-:W-:Y:S01]  /*20e0*/  IMAD R2, R22, UR13, R9 ;  /* 0x0000000d16027c24 */ /* 0x000fe2000f8e0209 */
[----:B------:R-:W-:Y:S01]  /*20f0*/  USHF.L.U32 UR24, UR23, 0x6, URZ ;  /* 0x0000000617187899 */ /* 0x000fe2000800063f */
[--C-:B------:R-:W-:Y:S01]  /*2100*/  @!P1 IMAD.X R9, RZ, RZ, R39.reuse, P3 ;  /* 0x000000ffff099224 */ /* 0x100fe200018e0627 */
[C---:B------:R-:W-:Y:S01]  /*2110*/  @!P4 IADD3 R28, P3, R38.reuse, 0x30, RZ ;  /* 0x00000030261cc810 */ /* 0x040fe20007f7e0ff */
[----:B------:R-:W-:Y:S01]  /*2120*/  @!P2 IMAD.MOV.U32 R34, RZ, RZ, R32 ;  /* 0x000000ffff22a224 */ /* 0x000fe200078e0020 */
[----:B------:R-:W-:Y:S01]  /*2130*/  UIADD3 UR25, -UR24, UR16, URZ ;  /* 0x0000001018197290 */ /* 0x000fe2000fffe13f */
[--C-:B------:R-:W-:Y:S01]  /*2140*/  @!P6 IMAD.X R29, RZ, RZ, R39.reuse, P5 ;  /* 0x000000ffff1de224 */ /* 0x100fe200028e0627 */
[----:B------:R-:W4:Y:S01]  /*2150*/  @!P1 LDC.64 R12, c[0x0][0x210] ;  /* 0x00008400ff0c9b82 */ /* 0x000f220000000a00 */
[----:B------:R-:W-:Y:S01]  /*2160*/  @!P4 IMAD.X R23, RZ, RZ, R39, P3 ;  /* 0x000000ffff17c224 */ /* 0x000fe200018e0627 */
[----:B-1----:R-:W-:Y:S01]  /*2170*/  ULEA UR4, UR4, UR6, 0x18 ;  /* 0x0000000604047291 */ /* 0x002fe2000f8ec03f */
[----:B------:R-:W-:Y:S01]  /*2180*/  @!P2 IMAD.WIDE.U32 R38, R38, R8, R34 ;  /* 0x000000082626a225 */ /* 0x000fe200078e0022 */
[----:B------:R-:W-:Y:S01]  /*2190*/  UIMAD.WIDE.U32 UR10, UR12, 0x20, URZ ;  /* 0x000000200c0a78a5 */ /* 0x000fe2000f8e003f */
[----:B------:R-:W-:-:S02]  /*21a0*/  ULDC.64 UR6, c[0x0][0x268] ;  /* 0x00009a0000067ab9 */ /* 0x000fc40000000a00 */
[----:B------:R-:W-:Y:S01]  /*21b0*/  @!P2 IMAD.IADD R34, R39, 0x1, R36 ;  /* 0x000000012722a824 */ /* 0x000fe200078e0224 */
[----:B------:R-:W1:Y:S01]  /*21c0*/  @!P6 LDC.64 R10, c[0x0][0x240] ;  /* 0x00009000ff0aeb82 */ /* 0x000e620000000a00 */
[----:B--2---:R-:W-:Y:S01]  /*21d0*/  @!P1 IMAD R8, R9, R4, RZ ;  /* 0x0000000409089224 */ /* 0x004fe200078e02ff */
[C---:B------:R-:W-:Y:S01]  /*21e0*/  LEA R239, R14.reuse, UR4, 0x1 ;  /* 0x000000040eef7c11 */ /* 0x040fe2000f8e08ff */
[----:B------:R-:W-:Y:S02]  /*21f0*/  @!P1 IMAD.MOV.U32 R39, RZ, RZ, R35 ;  /* 0x000000ffff279224 */ /* 0x000fe400078e0023 */
[----:B------:R-:W-:Y:S02]  /*2200*/  @!P1 IMAD R33, R31, R5, R8 ;  /* 0x000000051f219224 */ /* 0x000fe400078e0208 */
[----:B------:R-:W-:Y:S01]  /*2210*/  @!P1 IMAD R27, R14, 0x2, R27 ;  /* 0x000000020e1b9824 */ /* 0x000fe200078e021b */
[----:B---3--:R-:W-:Y:S01]  /*2220*/  @!P2 LEA R36, P3, R38, R6, 0x1 ;  /* 0x000000062624a211 */ /* 0x008fe200078608ff */
[----:B------:R-:W2:Y:S01]  /*2230*/  @!P6 LDC.64 R8, c[0x0][0x210] ;  /* 0x00008400ff08eb82 */ /* 0x000ea20000000a00 */
[----:B------:R-:W-:-:S02]  /*2240*/  @!P6 IMAD R25, R14, 0x2, R25 ;  /* 0x000000020e19e824 */ /* 0x000fc400078e0219 */
[----:B------:R-:W-:Y:S01]  /*2250*/  @!P2 LEA.HI.X R37, R38, R7, R34, 0x1, P3 ;  /* 0x000000072625a211 */ /* 0x000fe200018f0c22 */
[----:B------:R-:W-:Y:S01]  /*2260*/  @!P1 IMAD.MOV.U32 R38, RZ, RZ, R32 ;  /* 0x000000ffff269224 */ /* 0x000fe200078e0020 */
[C---:B------:R-:W-:Y:S01]  /*2270*/  ISETP.GE.AND P3, PT, R22.reuse, UR25, PT ;  /* 0x0000001916007c0c */ /* 0x040fe2000bf66270 */
[----:B------:R-:W-:Y:S02]  /*2280*/  IMAD.WIDE.U32 R40, R22, UR12, R40 ;  /* 0x0000000c16287c25 */ /* 0x000fe4000f8e0028 */
[----:B------:R-:W3:Y:S01]  /*2290*/  @!P4 LDC.64 R6, c[0x0][0x240] ;  /* 0x00009000ff06cb82 */ /* 0x000ee20000000a00 */
[----:B------:R-:W-:Y:S01]  /*22a0*/  @!PT LDS RZ, [RZ] ;  /* 0x00000000fffff984 */ /* 0x000fe20000000800 */
[----:B------:R-:W-:Y:S01]  /*22b0*/  @!PT LDS RZ, [RZ] ;  /* 0x00000000fffff984 */ /* 0x000fe20000000800 */
[----:B------:R-:W-:Y:S01]  /*22c0*/  @!PT LDS RZ, [RZ] ;  /* 0x00000000fffff984 */ /* 0x000fe20000000800 */
[----:B------:R-:W-:Y:S01]  /*22d0*/  @!P2 LDGSTS.E.BYPASS.LTC128B.128 [R239], desc[UR18][R36.64] ;  /* 0x0000000024efafae */ /* 0x000fe2000b901d52 */
[----:B------:R-:W-:-:S03]  /*22e0*/  @!P1 IMAD.WIDE.U32 R38, R31, R4, R38 ;  /* 0x000000041f269225 */ /* 0x000fc600078e0026 */
[----:B------:R-:W-:Y:S01]  /*22f0*/  @!P2 LDGSTS.E.BYPASS.LTC128B.128 [R239+0x2000], desc[UR18][R36.64+0x80] ;  /* 0x0200008024efafae */ /* 0x000fe2000b901d52 */
[----:B------:R-:W-:Y:S01]  /*2300*/  @!P1 IMAD.IADD R34, R39, 0x1, R33 ;  /* 0x0000000127229824 */ /* 0x000fe200078e0221 */
[----:B------:R-:W-:Y:S01]  /*2310*/  @!P4 MOV R33, R35 ;  /* 0x000000230021c202 */ /* 0x000fe20000000f00 */
[----:B------:R-:W5:Y:S01]  /*2320*/  @!P4 LDC.64 R4, c[0x0][0x210] ;  /* 0x00008400ff04cb82 */ /* 0x000f620000000a00 */
[----:B------:R-:W-:Y:S01]  /*2330*/  @!P2 LDGSTS.E.BYPASS.LTC128B.128 [R239+0x4000], desc[UR18][R36.64+0x100] ;  /* 0x0400010024efafae */ /* 0x000fe2000b901d52 */
[----:B-1----:R-:W-:Y:S02]  /*2340*/  @!P6 IMAD R29, R29, R10, RZ ;  /* 0x0000000a1d1de224 */ /* 0x002fe400078e02ff */
[----:B------:R-:W-:Y:S01]  /*2350*/  IMAD.MOV.U32 R165, RZ, RZ, R40 ;  /* 0x000000ffffa57224 */ /* 0x000fe200078e0028 */
[----:B------:R1:W-:Y:S01]  /*2360*/  @!P2 LDGSTS.E.BYPASS.LTC128B.128 [R239+0x6000], desc[UR18][R36.64+0x180] ;  /* 0x0600018024efafae */ /* 0x0003e2000b901d52 */
[----:B----4-:R-:W-:Y:S01]  /*2370*/  @!P1 LEA R12, P2, R38, R12, 0x1 ;  /* 0x0000000c260c9211 */ /* 0x010fe200078408ff */
[----:B------:R-:W-:-:S02]  /*2380*/  @!P6 IMAD R31, R30, R11, R29 ;  /* 0x0000000b1e1fe224 */ /* 0x000fc400078e021d */
[----:B------:R-:W4:Y:S01]  /*2390*/  @!P3 S2R R29, SR_CgaCtaId ;  /* 0x00000000001db919 */ /* 0x000f220000008800 */
[----:B------:R-:W-:Y:S01]  /*23a0*/  @!P1 LEA.HI.X R13, R38, R13, R34, 0x1, P2 ;  /* 0x0000000d260d9211 */ /* 0x000fe200010f0c22 */
[----:B------:R-:W-:Y:S02]  /*23b0*/  IMAD.IADD R2, R41, 0x1, R2 ;  /* 0x0000000129027824 */ /* 0x000fe400078e0202 */
[----:B------:R-:W-:Y:S02]  /*23c0*/  @!P4 IMAD R21, R14, 0x2, R21 ;  /* 0x000000020e15c824 */ /* 0x000fe400078e0215 */
[----:B------:R-:W-:Y:S01]  /*23d0*/  @!P1 LDGSTS.E.BYPASS.LTC128B.128 [R27+0x800], desc[UR18][R12.64] ;  /* 0x008000000c1b9fae */ /* 0x000fe2000b901d52 */
[----:B---3--:R-:W-:Y:S02]  /*23e0*/  @!P4 IMAD R23, R23, R6, RZ ;  /* 0x000000061717c224 */ /* 0x008fe400078e02ff */
[----:B------:R-:W-:Y:S01]  /*23f0*/  IMAD R15, R15, UR6, RZ ;  /* 0x000000060f0f7c24 */ /* 0x000fe2000f8e02ff */
[----:B------:R-:W-:Y:S01]  /*2400*/  @!P1 LDGSTS.E.BYPASS.LTC128B.128 [R27+0x2800], desc[UR18][R12.64+0x80] ;  /* 0x028000800c1b9fae */ /* 0x000fe2000b901d52 */
[----:B------:R-:W-:-:S03]  /*2410*/  @!P4 IMAD R7, R28, R7, R23 ;  /* 0x000000071c07c224 */ /* 0x000fc600078e0217 */
[----:B------:R-:W-:Y:S04]  /*2420*/  @!P1 LDGSTS.E.BYPASS.LTC128B.128 [R27+0x4800], desc[UR18][R12.64+0x100] ;  /* 0x048001000c1b9fae */ /* 0x000fe8000b901d52 */
[----:B------:R3:W-:Y:S01]  /*2430*/  @!P1 LDGSTS.E.BYPASS.LTC128B.128 [R27+0x6800], desc[UR18][R12.64+0x180] ;  /* 0x068001800c1b9fae */ /* 0x0007e2000b901d52 */
[----:B------:R-:W-:Y:S01]  /*2440*/  ISETP.GE.AND P1, PT, R20, UR25, PT ;  /* 0x0000001914007c0c */ /* 0x000fe2000bf26270 */
[--C-:B-1----:R-:W-:Y:S02]  /*2450*/  @!P6 IMAD.MOV.U32 R36, RZ, RZ, R32.reuse ;  /* 0x000000ffff24e224 */ /* 0x102fe400078e0020 */
[----:B------:R-:W-:Y:S02]  /*2460*/  @!P6 IMAD.MOV.U32 R37, RZ, RZ, R35 ;  /* 0x000000ffff25e224 */ /* 0x000fe400078e0023 */
[----:B------:R-:W-:-:S04]  /*2470*/  @!P4 IMAD.WIDE.U32 R32, R28, R6, R32 ;  /* 0x000000061c20c225 */ /* 0x000fc800078e0020 */
[----:B------:R-:W-:Y:S02]  /*2480*/  @!P6 IMAD.WIDE.U32 R34, R30, R10, R36 ;  /* 0x0000000a1e22e225 */ /* 0x000fe400078e0024 */
[----:B------:R-:W1:Y:S02]  /*2490*/  @!P3 LDC.64 R10, c[0x0][0x218] ;  /* 0x00008600ff0abb82 */ /* 0x000e640000000a00 */
[----:B------:R-:W-:Y:S01]  /*24a0*/  @!P6 IMAD.IADD R30, R35, 0x1, R31 ;  /* 0x00000001231ee824 */ /* 0x000fe200078e021f */
[----:B--2---:R-:W-:Y:S01]  /*24b0*/  @!P6 LEA R8, P2, R34, R8, 0x1 ;  /* 0x000000082208e211 */ /* 0x004fe200078408ff */
[----:B------:R-:W-:-:S03]  /*24c0*/  @!P4 IMAD.IADD R7, R33, 0x1, R7 ;  /* 0x000000012107c824 */ /* 0x000fc600078e0207 */
[----:B------:R-:W-:Y:S02]  /*24d0*/  @!P6 LEA.HI.X R9, R34, R9, R30, 0x1, P2 ;  /* 0x000000092209e211 */ /* 0x000fe400010f0c1e */
[----:B-----5:R-:W-:Y:S02]  /*24e0*/  @!P4 LEA R30, P5, R32, R4, 0x1 ;  /* 0x00000004201ec211 */ /* 0x020fe400078a08ff */
[----:B------:R-:W-:Y:S01]  /*24f0*/  IADD3 R6, P2, R26, UR26, RZ ;  /* 0x0000001a1a067c10 */ /* 0x000fe2000ff5e0ff */
[----:B------:R-:W-:Y:S01]  /*2500*/  @!P6 LDGSTS.E.BYPASS.LTC128B.128 [R25+0x1000], desc[UR18][R8.64] ;  /* 0x010000000819efae */ /* 0x000fe2000b901d52 */
[----:B------:R-:W-:Y:S01]  /*2510*/  @!P4 LEA.HI.X R31, R32, R5, R7, 0x1, P5 ;  /* 0x00000005201fc211 */ /* 0x000fe200028f0c07 */
[----:B---3--:R-:W-:Y:S01]  /*2520*/  IMAD.U32 R13, RZ, RZ, UR13 ;  /* 0x0000000dff0d7e24 */ /* 0x008fe2000f8e00ff */
[----:B------:R-:W2:Y:S01]  /*2530*/  @!P1 LDC.64 R4, c[0x0][0x218] ;  /* 0x00008600ff049b82 */ /* 0x000ea20000000a00 */
[----:B------:R-:W-:Y:S01]  /*2540*/  @!P6 LDGSTS.E.BYPASS.LTC128B.128 [R25+0x3000], desc[UR18][R8.64+0x80] ;  /* 0x030000800819efae */ /* 0x000fe2000b901d52 */
[----:B------:R-:W-:Y:S01]  /*2550*/  IADD3.X R7, R24, UR8, RZ, P2, !PT ;  /* 0x0000000818077c10 */ /* 0x000fe200097fe4ff */
[----:B------:R-:W-:Y:S01]  /*2560*/  ULDC.64 UR8, c[0x0][0x250] ;  /* 0x0000940000087ab9 */ /* 0x000fe20000000a00 */
[----:B------:R-:W-:Y:S01]  /*2570*/  @!P3 MOV R12, 0x400 ;  /* 0x00000400000cb802 */ /* 0x000fe20000000f00 */
[----:B------:R-:W-:Y:S01]  /*2580*/  @!P6 LDGSTS.E.BYPASS.LTC128B.128 [R25+0x5000], desc[UR18][R8.64+0x100] ;  /* 0x050001000819efae */ /* 0x000fe2000b901d52 */
[----:B------:R-:W-:Y:S01]  /*2590*/  ISETP.GE.AND P5, PT, R18, UR25, PT ;  /* 0x0000001912007c0c */ /* 0x000fe2000bfa6270 */
[----:B------:R-:W-:Y:S01]  /*25a0*/  UIMAD.WIDE.U32 UR26, UR8, 0x20, URZ ;  /* 0x00000020081a78a5 */ /* 0x000fe2000f8e003f */
[----:B----4-:R-:W-:Y:S01]  /*25b0*/  @!P3 LEA R23, R29, R12, 0x18 ;  /* 0x0000000c1d17b211 */ /* 0x010fe200078ec0ff */
[----:B------:R3:W-:Y:S01]  /*25c0*/  @!P6 LDGSTS.E.BYPASS.LTC128B.128 [R25+0x7000], desc[UR18][R8.64+0x180] ;  /* 0x070001800819efae */ /* 0x0007e2000b901d52 */
[----:B------:R-:W-:Y:S01]  /*25d0*/  ISETP.GE.AND P6, PT, R19, UR25, PT ;  /* 0x0000001913007c0c */ /* 0x000fe2000bfc6270 */
[----:B------:R-:W-:Y:S01]  /*25e0*/  IMAD.U32 R12, RZ, RZ, UR12 ;  /* 0x0000000cff0c7e24 */ /* 0x000fe2000f8e00ff */
[----:B-1----:R-:W-:Y:S01]  /*25f0*/  @!P3 LEA R26, P2, R165, R10, 0x1 ;  /* 0x0000000aa51ab211 */ /* 0x002fe200078408ff */
[----:B------:R-:W-:Y:S01]  /*2600*/  @!P4 LDGSTS.E.BYPASS.LTC128B.128 [R21+0x1800], desc[UR18][R30.64] ;  /* 0x018000001e15cfae */ /* 0x000fe2000b901d52 */
[----:B------:R-:W-:-:S02]  /*2610*/  @!P3 IMAD R23, R14, 0x2, R23 ;  /* 0x000000020e17b824 */ /* 0x000fc400078e0217 */
[----:B------:R-:W-:Y:S01]  /*2620*/  @!P3 LEA.HI.X R27, R165, R11, R2, 0x1, P2 ;  /* 0x0000000ba51bb211 */ /* 0x000fe200010f0c02 */
[----:B------:R-:W-:Y:S02]  /*2630*/  @!P4 LDGSTS.E.BYPASS.LTC128B.128 [R21+0x3800], desc[UR18][R30.64+0x80] ;  /* 0x038000801e15cfae */ /* 0x000fe4000b901d52 */
[----:B------:R-:W-:Y:S01]  /*2640*/  VOTEU.ALL UP0, P5 ;  /* 0x00000000003f7886 */ /* 0x000fe20002800000 */
[----:B------:R-:W1:Y:S03]  /*2650*/  @!P1 S2R R11, SR_CgaCtaId ;  /* 0x00000000000b9919 */ /* 0x000e660000008800 */
[----:B------:R-:W4:Y:S01]  /*2660*/  @!P6 S2R R10, SR_CgaCtaId ;  /* 0x00000000000ae919 */ /* 0x000f220000008800 */
[----:B------:R-:W-:Y:S04]  /*2670*/  @!P4 LDGSTS.E.BYPASS.LTC128B.128 [R21+0x5800], desc[UR18][R30.64+0x100] ;  /* 0x058001001e15cfae */ /* 0x000fe8000b901d52 */
[----:B------:R5:W-:Y:S01]  /*2680*/  @!P4 LDGSTS.E.BYPASS.LTC128B.128 [R21+0x7800], desc[UR18][R30.64+0x180] ;  /* 0x078001801e15cfae */ /* 0x000be2000b901d52 */
[----:B------:R-:W-:Y:S01]  /*2690*/  ISETP.GE.AND P4, PT, R20, UR25, PT ;  /* 0x0000001914007c0c */ /* 0x000fe2000bf86270 */
[----:B------:R-:W-:Y:S01]  /*26a0*/  IMAD.U32 R20, RZ, RZ, UR12 ;  /* 0x0000000cff147e24 */ /* 0x000fe2000f8e00ff */
[CC--:B---3--:R-:W-:Y:S01]  /*26b0*/  LEA.HI R8, R84.reuse, R3.reuse, RZ, 0x4 ;  /* 0x0000000354087211 */ /* 0x0c8fe200078f20ff */
[----:B------:R-:W3:Y:S01]  /*26c0*/  @!P5 S2R R9, SR_CgaCtaId ;  /* 0x000000000009d919 */ /* 0x000ee20000008800 */
[----:B------:R-:W-:-:S02]  /*26d0*/  LEA.HI R84, R84, R3, RZ, 0x5 ;  /* 0x0000000354547211 */ /* 0x000fc400078f28ff */
[----:B------:R-:W-:Y:S01]  /*26e0*/  @!P1 LEA R20, P2, R20, R165, 0x4 ;  /* 0x000000a514149211 */ /* 0x000fe200078420ff */
[----:B------:R-:W-:Y:S03]  /*26f0*/  @!P3 LDGSTS.E.BYPASS.LTC128B.128 [R23+0x8000], desc[UR18][R26.64] ;  /* 0x080000001a17bfae */ /* 0x000fe6000b901d52 */
[----:B------:R-:W-:Y:S01]  /*2700*/  @!P1 LEA.HI.X R13, R12, R2, R13, 0x4, P2 ;  /* 0x000000020c0d9211 */ /* 0x000fe200010f240d */
[----:B------:R-:W-:Y:S01]  /*2710*/  @!P3 LDGSTS.E.BYPASS.LTC128B.128 [R23+0xa000], desc[UR18][R26.64+0x80] ;  /* 0x0a0000801a17bfae */ /* 0x000fe2000b901d52 */
[----:B--2---:R-:W-:Y:S01]  /*2720*/  @!P1 LEA R24, P2, R20, R4, 0x1 ;  /* 0x0000000414189211 */ /* 0x004fe200078408ff */
[----:B------:R-:W-:Y:S01]  /*2730*/  IMAD R4, R16, UR7, R15 ;  /* 0x0000000710047c24 */ /* 0x000fe2000f8e020f */
[----:B------:R-:W-:Y:S01]  /*2740*/  SHF.R.S32.HI R12, RZ, 0x4, R8 ;  /* 0x00000004ff0c7819 */ /* 0x000fe20000011408 */
[----:B------:R-:W-:Y:S01]  /*2750*/  @!P3 LDGSTS.E.BYPASS.LTC128B.128 [R23+0xc000], desc[UR18][R26.64+0x100] ;  /* 0x0c0001001a17bfae */ /* 0x000fe2000b901d52 */
[----:B------:R-:W-:Y:S01]  /*2760*/  @!P1 LEA.HI.X R25, R20, R5, R13, 0x1, P2 ;  /* 0x0000000514199211 */ /* 0x000fe200010f0c0d */
[----:B------:R-:W-:Y:S01]  /*2770*/  IMAD R15, R17, UR8, RZ ;  /* 0x00000008110f7c24 */ /* 0x000fe2000f8e02ff */
[----:B------:R-:W-:Y:S01]  /*2780*/  LEA.HI R13, R12, R12, RZ, 0x1 ;  /* 0x0000000c0c0d7211 */ /* 0x000fe200078f08ff */
[----:B------:R2:W-:Y:S01]  /*2790*/  @!P3 LDGSTS.E.BYPASS.LTC128B.128 [R23+0xe000], desc[UR18][R26.64+0x180] ;  /* 0x0e0001801a17bfae */ /* 0x0005e2000b901d52 */
[----:B------:R-:W-:Y:S01]  /*27a0*/  ISETP.GE.AND P2, PT, R18, UR25, PT ;  /* 0x0000001912007c0c */ /* 0x000fe2000bf46270 */
[----:B------:R-:W-:Y:S01]  /*27b0*/  IMAD R15, R170, UR9, R15 ;  /* 0x00000009aa0f7c24 */ /* 0x000fe2000f8e020f */
[----:B------:R-:W-:Y:S01]  /*27c0*/  LOP3.LUT R13, R13, 0xfffffffe, RZ, 0xc0, !PT ;  /* 0xfffffffe0d0d7812 */ /* 0x000fe200078ec0ff */
[----:B------:R-:W-:Y:S01]  /*27d0*/  USHF.L.U32 UR7, UR9, 0x5, URZ ;  /* 0x0000000509077899 */ /* 0x000fe2000800063f */
[----:B------:R-:W-:Y:S01]  /*27e0*/  @!P1 MOV R18, 0x400 ;  /* 0x0000040000129802 */ /* 0x000fe20000000f00 */
[----:B-----5:R-:W-:Y:S01]  /*27f0*/  IMAD.WIDE.U32 R20, R16, UR6, R6 ;  /* 0x0000000610147c25 */ /* 0x020fe2000f8e0006 */
[----:B------:R-:W-:Y:S01]  /*2800*/  @!P6 MOV R5, 0x400 ;  /* 0x000004000005e802 */ /* 0x000fe20000000f00 */
[----:B------:R-:W5:Y:S01]  /*2810*/  @!P6 LDC.64 R6, c[0x0][0x218] ;  /* 0x00008600ff06eb82 */ /* 0x000f620000000a00 */
[----:B------:R-:W-:Y:S01]  /*2820*/  ISETP.GE.AND P3, PT, R19, UR25, PT ;  /* 0x0000001913007c0c */ /* 0x000fe2000bf66270 */
[----:B------:R-:W-:Y:S01]  /*2830*/  IMAD.IADD R12, R12, 0x1, -R13 ;  /* 0x000000010c0c7824 */ /* 0x000fe200078e0a0d */
[----:B-1----:R-:W-:Y:S01]  /*2840*/  @!P1 LEA R13, R11, R18, 0x18 ;  /* 0x000000120b0d9211 */ /* 0x002fe200078ec0ff */
[----:B------:R-:W-:Y:S01]  /*2850*/  IMAD.IADD R19, R21, 0x1, R4 ;  /* 0x0000000115137824 */ /* 0x000fe200078e0204 */
[----:B----4-:R-:W-:Y:S01]  /*2860*/  @!P6 LEA R11, R10, R5, 0x18 ;  /* 0x000000050a0be211 */ /* 0x010fe200078ec0ff */
[----:B------:R-:W-:Y:S01]  /*2870*/  USHF.L.U32 UR6, UR13, 0x5, URZ ;  /* 0x000000050d067899 */ /* 0x000fe2000800063f */
[----:B------:R-:W-:Y:S01]  /*2880*/  IMAD.MOV.U32 R18, RZ, RZ, R20 ;  /* 0x000000ffff127224 */ /* 0x000fe200078e0014 */
[----:B------:R-:W1:Y:S01]  /*2890*/  @!P5 LDC.64 R4, c[0x0][0x218] ;  /* 0x00008600ff04db82 */ /* 0x000e620000000a00 */
[----:B------:R-:W-:Y:S01]  /*28a0*/  IMAD.U32 R20, RZ, RZ, UR12 ;  /* 0x0000000cff147e24 */ /* 0x000fe2000f8e00ff */
[----:B------:R-:W-:Y:S01]  /*28b0*/  @!P5 MOV R16, 0x400 ;  /* 0x000004000010d802 */ /* 0x000fe20000000f00 */
[----:B------:R-:W-:Y:S01]  /*28c0*/  IMAD.WIDE.U32 R170, R170, UR8, R18 ;  /* 0x00000008aaaa7c25 */ /* 0x000fe2000f8e0012 */
[----:B------:R-:W-:-:S02]  /*28d0*/  @!P6 LEA R11, R14, R11, 0x1 ;  /* 0x0000000b0e0be211 */ /* 0x000fc400078e08ff */
[----:B---3--:R-:W-:Y:S01]  /*28e0*/  @!P5 LEA R9, R9, R16, 0x18 ;  /* 0x000000100909d211 */ /* 0x008fe200078ec0ff */
[----:B------:R-:W-:Y:S02]  /*28f0*/  IMAD.IADD R168, R171, 0x1, R15 ;  /* 0x00000001aba87824 */ /* 0x000fe400078e020f */
[C---:B--2---:R-:W-:Y:S02]  /*2900*/  @!P1 IMAD R23, R14.reuse, 0x2, R13 ;  /* 0x000000020e179824 */ /* 0x044fe400078e020d */
[----:B------:R-:W-:Y:S01]  /*2910*/  IMAD.U32 R13, RZ, RZ, UR6 ;  /* 0x00000006ff0d7e24 */ /* 0x000fe2000f8e00ff */
[----:B------:R-:W-:Y:S01]  /*2920*/  @!UP0 UIMAD UR6, UR13, 0x30, URZ ;  /* 0x000000300d0688a4 */ /* 0x000fe2000f8e023f */
[----:B------:R-:W-:Y:S01]  /*2930*/  @!P5 IMAD R15, R14, 0x2, R9 ;  /* 0x000000020e0fd824 */ /* 0x000fe200078e0209 */
[----:B------:R-:W-:Y:S01]  /*2940*/  @!P1 LDGSTS.E.BYPASS.LTC128B.128 [R23+0x8800], desc[UR18][R24.64] ;  /* 0x0880000018179fae */ /* 0x000fe2000b901d52 */
[----:B------:R-:W-:Y:S01]  /*2950*/  IMAD.U32 R9, RZ, RZ, UR8 ;  /* 0x00000008ff097e24 */ /* 0x000fe2000f8e00ff */
[----:B------:R-:W-:-:S02]  /*2960*/  VOTEU.ALL UP0, P2 ;  /* 0x00000000003f7886 */ /* 0x000fc40001000000 */
[----:B------:R-:W-:Y:S04]  /*2970*/  @!P1 LDGSTS.E.BYPASS.LTC128B.128 [R23+0xa800], desc[UR18][R24.64+0x80] ;  /* 0x0a80008018179fae */ /* 0x000fe8000b901d52 */
[----:B------:R-:W-:Y:S04]  /*2980*/  @!P1 LDGSTS.E.BYPASS.LTC128B.128 [R23+0xc800], desc[UR18][R24.64+0x100] ;  /* 0x0c80010018179fae */ /* 0x000fe8000b901d52 */
[----:B------:R2:W-:Y:S01]  /*2990*/  @!P1 LDGSTS.E.BYPASS.LTC128B.128 [R23+0xe800], desc[UR18][R24.64+0x180] ;  /* 0x0e80018018179fae */ /* 0x0005e2000b901d52 */
[----:B------:R-:W-:-:S04]  /*29a0*/  @!P6 IADD3 R10, P1, R165, UR10, RZ ;  /* 0x0000000aa50aec10 */ /* 0x000fc8000ff3e0ff */
[----:B------:R-:W-:Y:S01]  /*29b0*/  @!P6 IADD3.X R13, R2, UR11, R13, P1, !PT ;  /* 0x0000000b020dec10 */ /* 0x000fe20008ffe40d */
[----:B------:R-:W-:Y:S01]  /*29c0*/  ULDC.64 UR10, c[0x0][0x220] ;  /* 0x00008800000a7ab9 */ /* 0x000fe20000000a00 */
[----:B-----5:R-:W-:-:S04]  /*29d0*/  @!P6 LEA R6, P1, R10, R6, 0x1 ;  /* 0x000000060a06e211 */ /* 0x020fc800078208ff */
[----:B------:R-:W-:Y:S01]  /*29e0*/  @!P6 LEA.HI.X R7, R10, R7, R13, 0x1, P1 ;  /* 0x000000070a07e211 */ /* 0x000fe200008f0c0d */
[----:B------:R-:W-:Y:S01]  /*29f0*/  IMAD.U32 R13, RZ, RZ, UR8 ;  /* 0x00000008ff0d7e24 */ /* 0x000fe2000f8e00ff */
[----:B------:R-:W-:-:S03]  /*2a00*/  LOP3.LUT R10, R8, 0xfffffff0, RZ, 0xc0, !PT ;  /* 0xfffffff0080a7812 */ /* 0x000fc600078ec0ff */
[----:B------:R-:W-:Y:S02]  /*2a10*/  @!P6 LDGSTS.E.BYPASS.LTC128B.128 [R11+0x9000], desc[UR18][R6.64] ;  /* 0x09000000060befae */ /* 0x000fe4000b901d52 */
[----:B------:R-:W-:Y:S02]  /*2a20*/  IMAD.IADD R10, R3, 0x1, -R10 ;  /* 0x00000001030a7824 */ /* 0x000fe400078e0a0a */
[----:B------:R-:W-:Y:S04]  /*2a30*/  @!P6 LDGSTS.E.BYPASS.LTC128B.128 [R11+0xb000], desc[UR18][R6.64+0x80] ;  /* 0x0b000080060befae */ /* 0x000fe8000b901d52 */
[----:B------:R-:W-:Y:S01]  /*2a40*/  @!P6 LDGSTS.E.BYPASS.LTC128B.128 [R11+0xd000], desc[UR18][R6.64+0x100] ;  /* 0x0d000100060befae */ /* 0x000fe2000b901d52 */
[----:B--2---:R-:W-:-:S03]  /*2a50*/  @!P5 IMAD.MOV.U32 R24, RZ, RZ, R165 ;  /* 0x000000ffff18d224 */ /* 0x004fc600078e00a5 */
[----:B------:R2:W-:Y:S01]  /*2a60*/  @!P6 LDGSTS.E.BYPASS.LTC128B.128 [R11+0xf000], desc[UR18][R6.64+0x180] ;  /* 0x0f000180060befae */ /* 0x0005e2000b901d52 */
[----:B------:R-:W-:Y:S01]  /*2a70*/  @!P5 IMAD.MOV.U32 R25, RZ, RZ, R2 ;  /* 0x000000ffff19d224 */ /* 0x000fe200078e0002 */
[C---:B------:R-:W-:Y:S01]  /*2a80*/  ISETP.GE.AND P6, PT, R22.reuse, UR25, PT ;  /* 0x0000001916007c0c */ /* 0x040fe2000bfc6270 */
[----:B------:R-:W-:Y:S02]  /*2a90*/  IMAD.SHL.U32 R23, R22, 0x8, RZ ;  /* 0x0000000816177824 */ /* 0x000fe400078e00ff */
[----:B------:R-:W-:-:S04]  /*2aa0*/  @!P5 IMAD.WIDE.U32 R20, R20, 0x30, R24 ;  /* 0x000000301414d825 */ /* 0x000fc800078e0018 */
[----:B------:R-:W-:Y:S01]  /*2ab0*/  @!P5 VIADD R8, R21, UR6 ;  /* 0x000000061508dc36 */ /* 0x000fe20008000000 */
[----:B-1----:R-:W-:Y:S01]  /*2ac0*/  @!P5 LEA R16, P1, R20, R4, 0x1 ;  /* 0x000000041410d211 */ /* 0x002fe200078208ff */
[----:B------:R-:W-:Y:S01]  /*2ad0*/  IMAD.SHL.U32 R4, R0, 0x40, RZ ;  /* 0x0000004000047824 */ /* 0x000fe200078e00ff */
[----:B------:R-:W-:Y:S02]  /*2ae0*/  @!UP0 UIMAD UR6, UR9, 0x60, URZ ;  /* 0x00000060090688a4 */ /* 0x000fe4000f8e023f */
[----:B------:R-:W-:Y:S01]  /*2af0*/  @!P5 LEA.HI.X R17, R20, R5, R8, 0x1, P1 ;  /* 0x000000051411d211 */ /* 0x000fe200008f0c08 */
[----:B------:R-:W-:Y:S01]  /*2b00*/  UISETP.GT.AND UP0, UPT, UR23, UR15, UPT ;  /* 0x0000000f1700728c */ /* 0x000fe2000bf04270 */
[----:B------:R-:W-:Y:S02]  /*2b10*/  SHF.R.S32.HI R5, RZ, 0x1f, R10 ;  /* 0x0000001fff057819 */ /* 0x000fe4000001140a */
[----:B------:R-:W-:Y:S01]  /*2b20*/  LOP3.LUT R4, R4, 0x1c0, RZ, 0xc0, !PT ;  /* 0x000001c004047812 */ /* 0x000fe200078ec0ff */
[----:B------:R-:W-:Y:S01]  /*2b30*/  @!P5 LDGSTS.E.BYPASS.LTC128B.128 [R15+0x9800], desc[UR18][R16.64] ;  /* 0x09800000100fdfae */ /* 0x000fe2000b901d52 */
[----:B------:R-:W-:-:S02]  /*2b40*/  LEA.HI R8, R5, R10, RZ, 0x3 ;  /* 0x0000000a05087211 */ /* 0x000fc400078f18ff */
[----:B------:R-:W-:Y:S01]  /*2b50*/  LEA R236, P1, R170, UR10, 0x1 ;  /* 0x0000000aaaec7c11 */ /* 0x000fe2000f8208ff */
[----:B------:R-:W-:Y:S01]  /*2b60*/  @!P5 LDGSTS.E.BYPASS.LTC128B.128 [R15+0xb800], desc[UR18][R16.64+0x80] ;  /* 0x0b800080100fdfae */ /* 0x000fe2000b901d52 */
[----:B------:R-:W-:Y:S02]  /*2b70*/  LOP3.LUT R5, R8, 0xfffffff8, RZ, 0xc0, !PT ;  /* 0xfffffff808057812 */ /* 0x000fe400078ec0ff */
[----:B------:R-:W-:Y:S01]  /*2b80*/  LEA.HI.X R235, R170, UR11, R168, 0x1, P1 ;  /* 0x0000000baaeb7c11 */ /* 0x000fe200088f0ca8 */
[----:B------:R-:W-:Y:S01]  /*2b90*/  @!P5 LDGSTS.E.BYPASS.LTC128B.128 [R15+0xd800], desc[UR18][R16.64+0x100] ;  /* 0x0d800100100fdfae */ /* 0x000fe2000b901d52 */
[----:B--2---:R-:W-:Y:S01]  /*2ba0*/  LOP3.LUT R7, R4, 0x8, R23, 0xf8, !PT ;  /* 0x0000000804077812 */ /* 0x004fe200078ef817 */
[----:B------:R-:W-:Y:S01]  /*2bb0*/  IMAD.IADD R5, R10, 0x1, -R5 ;  /* 0x000000010a057824 */ /* 0x000fe200078e0a05 */
[----:B------:R-:W-:Y:S01]  /*2bc0*/  SHF.R.U32.HI R4, RZ, 0x3, R4 ;  /* 0x00000003ff047819 */ /* 0x000fe20000011604 */
[----:B------:R1:W-:Y:S01]  /*2bd0*/  @!P5 LDGSTS.E.BYPASS.LTC128B.128 [R15+0xf800], desc[UR18][R16.64+0x180] ;  /* 0x0f800180100fdfae */ /* 0x0003e2000b901d52 */
[----:B------:R-:W-:Y:S01]  /*2be0*/  IMAD.SHL.U32 R11, R12, 0x8, RZ ;  /* 0x000000080c0b7824 */ /* 0x000fe200078e00ff */
[----:B------:R-:W-:Y:S01]  /*2bf0*/  SHF.L.U32 R85, R8, 0x6, RZ ;  /* 0x0000000608557819 */ /* 0x000fe200000006ff */
[----:B------:R-:W-:Y:S01]  /*2c00*/  IMAD.U32 R10, RZ, RZ, UR9 ;  /* 0x00000009ff0a7e24 */ /* 0x000fe2000f8e00ff */
[----:B------:R-:W0:Y:S01]  /*2c10*/  LDGDEPBAR ;  /* 0x00000000000079af */ /* 0x000e220000000000 */
[----:B------:R-:W-:Y:S01]  /*2c20*/  LOP3.LUT R233, R7, R4, RZ, 0x3c, !PT ;  /* 0x0000000407e97212 */ /* 0x000fe200078e3cff */
[----:B------:R-:W-:Y:S01]  /*2c30*/  IMAD.SHL.U32 R4, R5, 0x40, RZ ;  /* 0x0000004005047824 */ /* 0x000fe200078e00ff */
[----:B------:R-:W-:Y:S01]  /*2c40*/  LOP3.LUT R85, R85, 0xfffffe00, RZ, 0xc0, !PT ;  /* 0xfffffe0055557812 */ /* 0x000fe200078ec0ff */
[----:B------:R-:W-:-:S02]  /*2c50*/  IMAD.U32 R6, RZ, RZ, UR8 ;  /* 0x00000008ff067e24 */ /* 0x000fc4000f8e00ff */
[----:B------:R-:W-:Y:S01]  /*2c60*/  IMAD R233, R12, 0x200, R233 ;  /* 0x000002000ce97824 */ /* 0x000fe200078e02e9 */
[----:B------:R-:W-:Y:S01]  /*2c70*/  @!P3 LEA R12, P1, R13, R236, 0x6 ;  /* 0x000000ec0d0cb211 */ /* 0x000fe200078230ff */
[----:B------:R-:W-:Y:S01]  /*2c80*/  @!P2 IMAD.MOV.U32 R234, RZ, RZ, R236 ;  /* 0x000000ffffeaa224 */ /* 0x000fe200078e00ec */
[----:B------:R-:W-:Y:S01]  /*2c90*/  LOP3.LUT R4, R4, 0x1c0, RZ, 0xc0, !PT ;  /* 0x000001c004047812 */ /* 0x000fe200078ec0ff */
[--C-:B------:R-:W-:Y:S01]  /*2ca0*/  @!P6 IMAD.MOV.U32 R237, RZ, RZ, R235.reuse ;  /* 0x000000ffffede224 */ /* 0x100fe200078e00eb */
[----:B------:R-:W-:Y:S01]  /*2cb0*/  @!P3 LEA.HI.X R13, R9, R235, R10, 0x6, P1 ;  /* 0x000000eb090db211 */ /* 0x000fe200008f340a */
[----:B------:R-:W-:Y:S01]  /*2cc0*/  @!P2 IMAD.WIDE.U32 R6, R6, 0x60, R234 ;  /* 0x000000600606a825 */ /* 0x000fe200078e00ea */
[----:B------:R-:W-:Y:S02]  /*2cd0*/  @!P4 IADD3 R14, P1, R236, UR26, RZ ;  /* 0x0000001aec0ecc10 */ /* 0x000fe4000ff3e0ff */
[----:B------:R-:W-:Y:S01]  /*2ce0*/  LOP3.LUT R11, R4, 0x8, R11, 0xf8, !PT ;  /* 0x00000008040b7812 */ /* 0x000fe200078ef80b */
[----:B------:R-:W-:Y:S01]  /*2cf0*/  IMAD.U32 R10, RZ, RZ, UR7 ;  /* 0x00000007ff0a7e24 */ /* 0x000fe2000f8e00ff */
[----:B------:R-:W-:Y:S01]  /*2d00*/  SHF.R.U32.HI R4, RZ, 0x3, R4 ;  /* 0x00000003ff047819 */ /* 0x000fe20000011604 */
[----:B------:R-:W-:Y:S01]  /*2d10*/  @!P2 IMAD.MOV.U32 R8, RZ, RZ, R6 ;  /* 0x000000ffff08a224 */ /* 0x000fe200078e0006 */
[----:B------:R-:W-:Y:S01]  /*2d20*/  SHF.R.S32.HI R6, RZ, 0x5, R84 ;  /* 0x00000005ff067819 */ /* 0x000fe20000011454 */
[----:B------:R-:W-:Y:S01]  /*2d30*/  @!P2 VIADD R9, R7, UR6 ;  /* 0x000000060709ac36 */ /* 0x000fe20008000000 */
[----:B------:R-:W-:Y:S01]  /*2d40*/  LOP3.LUT R4, R11, R4, RZ, 0x3c, !PT ;  /* 0x000000040b047212 */ /* 0x000fe200078e3cff */
[----:B------:R-:W-:Y:S01]  /*2d50*/  @!UP0 ULDC.64 UR6, c[0x0][0x218] ;  /* 0x0000860000068ab9 */ /* 0x000fe20000000a00 */
[----:B-1----:R-:W-:Y:S01]  /*2d60*/  @!P4 IADD3.X R15, R235, UR27, R10, P1, !PT ;  /* 0x0000001beb0fcc10 */ /* 0x002fe20008ffe40a */
[----:B------:R-:W-:-:S04]  /*2d70*/  DEPBAR.LE SB0, 0x0 ;  /* 0x000080000000791a */ /* 0x000fc80000000000 */
[----:B------:R-:W-:Y:S01]  /*2d80*/  BAR.SYNC.DEFER_BLOCKING 0x0 ;  /* 0x0000000000007b1d */ /* 0x000fe20000010000 */
[----:B------:R-:W-:Y:S01]  /*2d90*/  IMAD R7, R6, 0x400, R85 ;  /* 0x0000040006077824 */ /* 0x000fe200078e0255 */
[----:B------:R-:W-:Y:S02]  /*2da0*/  LEA R233, R233, UR4, 0x1 ;  /* 0x00000004e9e97c11 */ /* 0x000fe4000f8e08ff */
[----:B------:R-:W-:Y:S01]  /*2db0*/  LOP3.LUT R84, R84, 0xffffffe0, RZ, 0xc0, !PT ;  /* 0xffffffe054547812 */ /* 0x000fe200078ec0ff */
[----:B------:R-:W-:Y:S02]  /*2dc0*/  IMAD.IADD R234, R4, 0x1, R7 ;  /* 0x0000000104ea7824 */ /* 0x000fe400078e0207 */
[----:B------:R-:W-:Y:S02]  /*2dd0*/  IMAD.MOV.U32 R7, RZ, RZ, 0x10 ;  /* 0x00000010ff077424 */ /* 0x000fe400078e00ff */
[----:B------:R-:W-:Y:S01]  /*2de0*/  VIADD R231, R233, 0x8020 ;  /* 0x00008020e9e77836 */ /* 0x000fe20000000000 */
[----:B------:R-:W-:Y:S01]  /*2df0*/  LEA R234, R234, UR4, 0x1 ;  /* 0x00000004eaea7c11 */ /* 0x000fe2000f8e08ff */
[----:B------:R-:W-:Y:S01]  /*2e00*/  IMAD.IADD R84, R3, 0x1, -R84 ;  /* 0x0000000103547824 */ /* 0x000fe200078e0a54 */
        /* <DEDUP_REMOVED lines=48> */
[----:B------:R-:W3:Y:S01]  /*3110*/  LDSM.16.M88.4 R36, [R233+0x8000] ;  /* 0x00800000e924783b */ /* 0x000ee20000000200 */
[----:B------:R-:W-:Y:S02]  /*3120*/  SEL R5, R5, 0xffffffe0, !P2 ;  /* 0xffffffe005057807 */ /* 0x000fe40005000000 */
[----:B------:R-:W-:Y:S01]  /*3130*/  R2P PR, R0, 0x6 ;  /* 0x0000000600007804 */ /* 0x000fe20000000000 */
[----:B------:R-:W4:Y:S01]  /*3140*/  LDSM.16.M88.4 R28, [R233+0x8800] ;  /* 0x00880000e91c783b */ /* 0x000f220000000200 */
[----:B------:R-:W-:Y:S02]  /*3150*/  VIADD R0, R233, 0x8000 ;  /* 0x00008000e9007836 */ /* 0x000fe40000000000 */
[--C-:B------:R-:W-:Y:S01]  /*3160*/  IMAD R232, R7, 0x2, R234.reuse ;  /* 0x0000000207e87824 */ /* 0x100fe200078e02ea */
[----:B------:R-:W5:Y:S01]  /*3170*/  LDSM.16.M88.4 R20, [R233+0x9000] ;  /* 0x00900000e914783b */ /* 0x000f620000000200 */
[----:B------:R-:W-:-:S02]  /*3180*/  IMAD R230, R5, 0x2, R234 ;  /* 0x0000000205e67824 */ /* 0x000fc400078e02ea */
[----:B------:R-:W-:Y:S01]  /*3190*/  IMAD R229, R5, 0x2, R232 ;  /* 0x0000000205e57824 */ /* 0x000fe200078e02e8 */
[----:B------:R-:W5:Y:S04]  /*31a0*/  LDSM.16.M88.4 R56, [R233+0x9800] ;  /* 0x00980000e938783b */ /* 0x000f680000000200 */
[----:B------:R-:W-:Y:S01]  /*31b0*/  @P1 VIADD R231, R0, 0xffffffe0 ;  /* 0xffffffe000e71836 */ /* 0x000fe20000000000 */
[----:B------:R-:W-:Y:S01]  /*31c0*/  LDSM.16.M88.4 R44, [R232] ;  /* 0x00000000e82c783b */ /* 0x000fe20000000200 */
[----:B------:R-:W-:Y:S01]  /*31d0*/  IMAD.MOV.U32 R0, RZ, RZ, 0x40 ;  /* 0x00000040ff007424 */ /* 0x000fe200078e00ff */
[----:B------:R-:W-:Y:S01]  /*31e0*/  PLOP3.LUT P1, PT, PT, PT, UP0, 0x80, 0x0 ;  /* 0x000000000000781c */ /* 0x000fe20003f2f008 */
[C---:B------:R-:W-:Y:S01]  /*31f0*/  VIADD R223, R231.reuse, 0x800 ;  /* 0x00000800e7df7836 */ /* 0x040fe20000000000 */
[----:B-1----:R-:W1:Y:S01]  /*3200*/  LDSM.16.M88.4 R12, [R231] ;  /* 0x00000000e70c783b */ /* 0x002e620000000200 */
[C---:B------:R-:W-:Y:S01]  /*3210*/  VIADD R222, R231.reuse, 0x1000 ;  /* 0x00001000e7de7836 */ /* 0x040fe20000000000 */
[----:B------:R-:W-:Y:S01]  /*3220*/  SEL R0, R0, 0xffffffc0, !P2 ;  /* 0xffffffc000007807 */ /* 0x000fe20005000000 */
[C---:B------:R-:W-:Y:S01]  /*3230*/  VIADD R221, R231.reuse, 0x1800 ;  /* 0x00001800e7dd7836 */ /* 0x040fe20000000000 */
[----:B------:R-:W1:Y:S01]  /*3240*/  LDSM.16.M88.4 R48, [R231+0x800] ;  /* 0x00080000e730783b */ /* 0x000e620000000200 */
[----:B------:R-:W-:-:S02]  /*3250*/  VIADD R219, R231, 0x2000 ;  /* 0x00002000e7db7836 */ /* 0x000fc40000000000 */
[----:B------:R-:W-:Y:S01]  /*3260*/  IMAD.IADD R227, R233, 0x1, R0 ;  /* 0x00000001e9e37824 */ /* 0x000fe200078e0200 */
[----:B--2---:R-:W2:Y:S01]  /*3270*/  LDSM.16.M88.4 R8, [R231+0x1000] ;  /* 0x00100000e708783b */ /* 0x004ea20000000200 */
[----:B------:R-:W-:Y:S01]  /*3280*/  IMAD.IADD R220, R0, 0x1, R231 ;  /* 0x0000000100dc7824 */ /* 0x000fe200078e02e7 */
[----:B------:R-:W-:Y:S01]  /*3290*/  LEA R0, R6, UR21, 0x4 ;  /* 0x0000001506007c11 */ /* 0x000fe2000f8e20ff */
[----:B------:R-:W-:Y:S01]  /*32a0*/  VIADD R218, R231, 0x2800 ;  /* 0x00002800e7da7836 */ /* 0x000fe20000000000 */
[----:B------:R-:W2:Y:S01]  /*32b0*/  LDSM.16.M88.4 R72, [R231+0x1800] ;  /* 0x00180000e748783b */ /* 0x000ea20000000200 */
[----:B------:R-:W-:Y:S01]  /*32c0*/  @!P1 LEA R242, P2, R165, UR6, 0x1 ;  /* 0x00000006a5f29c11 */ /* 0x000fe2000f8408ff */
[----:B------:R-:W-:Y:S02]  /*32d0*/  VIADD R217, R231, 0x3000 ;  /* 0x00003000e7d97836 */ /* 0x000fe40000000000 */
[----:B------:R-:W-:Y:S01]  /*32e0*/  LDSM.16.M88.4 R64, [R230] ;  /* 0x00000000e640783b */ /* 0x000fe20000000200 */
[----:B------:R-:W-:Y:S01]  /*32f0*/  @!P1 LEA.HI.X R243, R165, UR7, R2, 0x1, P2 ;  /* 0x00000007a5f39c11 */ /* 0x000fe200090f0c02 */
[C---:B------:R-:W-:Y:S01]  /*3300*/  VIADD R216, R231.reuse, 0x3800 ;  /* 0x00003800e7d87836 */ /* 0x040fe20000000000 */
[----:B---3--:R-:W-:Y:S01]  /*3310*/  HMMA.16816.F32.BF16 R40, R52, R36, RZ ;  /* 0x000000243428723c */ /* 0x008fe200000418ff */
[----:B------:R-:W3:Y:S01]  /*3320*/  LDSM.16.M88.4 R16, [R227+0x8000] ;  /* 0x00800000e310783b */ /* 0x000ee20000000200 */
[----:B------:R-:W-:-:S02]  /*3330*/  VIADD R215, R231, 0x4000 ;  /* 0x00004000e7d77836 */ /* 0x000fc40000000000 */
[C---:B------:R-:W-:Y:S01]  /*3340*/  VIADD R214, R231.reuse, 0x4800 ;  /* 0x00004800e7d67836 */ /* 0x040fe20000000000 */
[----:B------:R-:W-:Y:S01]  /*3350*/  LDSM.16.M88.4 R60, [R227+0x9800] ;  /* 0x00980000e33c783b */ /* 0x000fe20000000200 */
[C---:B------:R-:W-:Y:S01]  /*3360*/  HMMA.16816.F32.BF16 R36, R52.reuse, R38, RZ ;  /* 0x000000263424723c */ /* 0x040fe200000418ff */
[C---:B------:R-:W-:Y:S02]  /*3370*/  VIADD R213, R231.reuse, 0x5000 ;  /* 0x00005000e7d57836 */ /* 0x040fe40000000000 */
[----:B------:R-:W-:Y:S01]  /*3380*/  LDSM.16.M88.4 R76, [R231+0x5800] ;  /* 0x00580000e74c783b */ /* 0x000fe20000000200 */
[C---:B------:R-:W-:Y:S02]  /*3390*/  VIADD R212, R231.reuse, 0x5800 ;  /* 0x00005800e7d47836 */ /* 0x040fe40000000000 */
[----:B----4-:R-:W-:Y:S01]  /*33a0*/  HMMA.16816.F32.BF16 R32, R52, R28, RZ ;  /* 0x0000001c3420723c */ /* 0x010fe200000418ff */
[----:B------:R-:W-:Y:S01]  /*33b0*/  LDSM.16.M88.4 R80, [R231+0x7000] ;  /* 0x00700000e750783b */ /* 0x000fe20000000200 */
[----:B------:R-:W-:-:S02]  /*33c0*/  VIADD R211, R231, 0x6000 ;  /* 0x00006000e7d37836 */ /* 0x000fc40000000000 */
[C---:B------:R-:W-:Y:S01]  /*33d0*/  VIADD R210, R231.reuse, 0x6800 ;  /* 0x00006800e7d27836 */ /* 0x040fe20000000000 */
[----:B------:R-:W0:Y:S01]  /*33e0*/  LDGDEPBAR ;  /* 0x00000000000079af */ /* 0x000e220000000000 */
[----:B-----5:R-:W-:Y:S01]  /*33f0*/  HMMA.16816.F32.BF16 R24, R52, R20, RZ ;  /* 0x000000143418723c */ /* 0x020fe200000418ff */
[C---:B------:R-:W-:Y:S02]  /*3400*/  VIADD R209, R231.reuse, 0x7000 ;  /* 0x00007000e7d17836 */ /* 0x040fe40000000000 */
[----:B------:R-:W-:-:S03]  /*3410*/  VIADD R208, R231, 0x7800 ;  /* 0x00007800e7d07836 */ /* 0x000fc60000000000 */
[C---:B------:R-:W-:Y:S06]  /*3420*/  HMMA.16816.F32.BF16 R28, R52.reuse, R30, RZ ;  /* 0x0000001e341c723c */ /* 0x040fec00000418ff */
[C---:B------:R-:W-:Y:S06]  /*3430*/  HMMA.16816.F32.BF16 R20, R52.reuse, R22, RZ ;  /* 0x000000163414723c */ /* 0x040fec00000418ff */
[C---:B------:R-:W-:Y:S06]  /*3440*/  HMMA.16816.F32.BF16 R68, R52.reuse, R56, RZ ;  /* 0x000000383444723c */ /* 0x040fec00000418ff */
[----:B------:R-:W-:Y:S01]  /*3450*/  HMMA.16816.F32.BF16 R52, R52, R58, RZ ;  /* 0x0000003a3434723c */ /* 0x000fe200000418ff */
        /* <DEDUP_REMOVED lines=8> */
[C---:B------:R-:W-:Y:S01]  /*34e0*/  HMMA.16816.F32.BF16 R20, R44.reuse, R10, R20 ;  /* 0x0000000a2c14723c */ /* 0x040fe20000041814 */
[----:B------:R-:W2:Y:S05]  /*34f0*/  LDSM.16.M88.4 R8, [R220] ;  /* 0x00000000dc08783b */ /* 0x000eaa0000000200 */
[C---:B------:R-:W-:Y:S06]  /*3500*/  HMMA.16816.F32.BF16 R68, R44.reuse, R72, R68 ;  /* 0x000000482c44723c */ /* 0x040fec0000041844 */
[----:B------:R-:W-:Y:S01]  /*3510*/  HMMA.16816.F32.BF16 R52, R44, R74, R52 ;  /* 0x0000004a2c34723c */ /* 0x000fe20000041834 */
[----:B------:R-:W5:Y:S04]  /*3520*/  LDSM.16.M88.4 R44, [R220+0x800] ;  /* 0x00080000dc2c783b */ /* 0x000f680000000200 */
        /* <DEDUP_REMOVED lines=17> */
[C---:B-----5:R-:W-:Y:S06]  /*3640*/  HMMA.16816.F32.BF16 R32, R48.reuse, R44, R32 ;  /* 0x0000002c3020723c */ /* 0x060fec0000041820 */
[C---:B------:R-:W-:Y:S01]  /*3650*/  HMMA.16816.F32.BF16 R28, R48.reuse, R46, R28 ;  /* 0x0000002e301c723c */ /* 0x040fe2000004181c */
[----:B------:R-:W-:Y:S05]  /*3660*/  LDSM.16.M88.4 R44, [R232+0x2000] ;  /* 0x00200000e82c783b */ /* 0x000fea0000000200 */
[C---:B---3--:R-:W-:Y:S06]  /*3670*/  HMMA.16816.F32.BF16 R24, R48.reuse, R16, R24 ;  /* 0x000000103018723c */ /* 0x048fec0000041818 */
[C---:B------:R-:W-:Y:S01]  /*3680*/  HMMA.16816.F32.BF16 R20, R48.reuse, R18, R20 ;  /* 0x000000123014723c */ /* 0x040fe20000041814 */
[----:B------:R-:W3:Y:S05]  /*3690*/  LDSM.16.M88.4 R16, [R231+0x2000] ;  /* 0x00200000e710783b */ /* 0x000eea0000000200 */
[C---:B------:R-:W-:Y:S06]  /*36a0*/  HMMA.16816.F32.BF16 R68, R48.reuse, R72, R68 ;  /* 0x000000483044723c */ /* 0x040fec0000041844 */
[----:B------:R-:W-:Y:S01]  /*36b0*/  HMMA.16816.F32.BF16 R64, R48, R74, R64 ;  /* 0x0000004a3040723c */ /* 0x000fe20000041840 */
[----:B------:R-:W5:Y:S04]  /*36c0*/  LDSM.16.M88.4 R48, [R231+0x2800] ;  /* 0x00280000e730783b */ /* 0x000f680000000200 */
[----:B------:R-:W-:Y:S01]  /*36d0*/  LDSM.16.M88.4 R72, [R231+0x3800] ;  /* 0x00380000e748783b */ /* 0x000fe20000000200 */
        /* <DEDUP_REMOVED lines=24> */
[----:B------:R-:W5:Y:S04]  /*3860*/  LDSM.16.M88.4 R44, [R220+0x2800] ;  /* 0x00280000dc2c783b */ /* 0x000f680000000200 */
        /* <DEDUP_REMOVED lines=39> */
[----:B------:R-:W-:Y:S01]  /*3ae0*/  LDSM.16.M88.4 R48, [R220+0x4000] ;  /* 0x00400000dc30783b */ /* 0x000fe20000000200 */
[C---:B--2---:R-:W-:Y:S06]  /*3af0*/  HMMA.16816.F32.BF16 R40, R44.reuse, R8, R40 ;  /* 0x000000082c28723c */ /* 0x044fec0000041828 */
[C---:B------:R-:W-:Y:S01]  /*3b00*/  HMMA.16816.F32.BF16 R36, R44.reuse, R10, R36 ;  /* 0x0000000a2c24723c */ /* 0x040fe20000041824 */
[----:B------:R-:W2:Y:S05]  /*3b10*/  LDSM.16.M88.4 R8, [R227+0xd000] ;  /* 0x00d00000e308783b */ /* 0x000eaa0000000200 */
[C---:B-----5:R-:W-:Y:S06]  /*3b20*/  HMMA.16816.F32.BF16 R32, R44.reuse, R12, R32 ;  /* 0x0000000c2c20723c */ /* 0x060fec0000041820 */
[C---:B------:R-:W-:Y:S01]  /*3b30*/  HMMA.16816.F32.BF16 R28, R44.reuse, R14, R28 ;  /* 0x0000000e2c1c723c */ /* 0x040fe2000004181c */
[----:B------:R-:W5:Y:S05]  /*3b40*/  LDSM.16.M88.4 R12, [R229+0x4000] ;  /* 0x00400000e50c783b */ /* 0x000f6a0000000200 */
[C---:B---3--:R-:W-:Y:S06]  /*3b50*/  HMMA.16816.F32.BF16 R24, R44.reuse, R60, R24 ;  /* 0x0000003c2c18723c */ /* 0x048fec0000041818 */
[C---:B------:R-:W-:Y:S01]  /*3b60*/  HMMA.16816.F32.BF16 R20, R44.reuse, R62, R20 ;  /* 0x0000003e2c14723c */ /* 0x040fe20000041814 */
[----:B------:R-:W3:Y:S05]  /*3b70*/  LDSM.16.M88.4 R60, [R220+0x4800] ;  /* 0x00480000dc3c783b */ /* 0x000eea0000000200 */
[C---:B------:R-:W-:Y:S06]  /*3b80*/  HMMA.16816.F32.BF16 R68, R44.reuse, R76, R68 ;  /* 0x0000004c2c44723c */ /* 0x040fec0000041844 */
[----:B------:R-:W-:Y:S01]  /*3b90*/  HMMA.16816.F32.BF16 R64, R44, R78, R64 ;  /* 0x0000004e2c40723c */ /* 0x000fe20000041840 */
[----:B------:R-:W-:Y:S04]  /*3ba0*/  LDSM.16.M88.4 R44, [R220+0x5000] ;  /* 0x00500000dc2c783b */ /* 0x000fe80000000200 */
[----:B------:R-:W-:Y:S01]  /*3bb0*/  LDSM.16.M88.4 R76, [R232+0x6000] ;  /* 0x00600000e84c783b */ /* 0x000fe20000000200 */
[C---:B----4-:R-:W-:Y:S06]  /*3bc0*/  HMMA.16816.F32.BF16 R40, R52.reuse, R56, R40 ;  /* 0x000000383428723c */ /* 0x050fec0000041828 */
[C---:B------:R-:W-:Y:S01]  /*3bd0*/  HMMA.16816.F32.BF16 R36, R52.reuse, R58, R36 ;  /* 0x0000003a3424723c */ /* 0x040fe20000041824 */
[----:B------:R-:W-:Y:S05]  /*3be0*/  LDSM.16.M88.4 R56, [R220+0x5800] ;  /* 0x00580000dc38783b */ /* 0x000fea0000000200 */
[C---:B-1----:R-:W-:Y:S06]  /*3bf0*/  HMMA.16816.F32.BF16 R32, R52.reuse, R16, R32 ;  /* 0x000000103420723c */ /* 0x042fec0000041820 */
        /* <DEDUP_REMOVED lines=9> */
[C---:B-----5:R-:W-:Y:S06]  /*3c90*/  HMMA.16816.F32.BF16 R40, R12.reuse, R48, R40 ;  /* 0x000000300c28723c */ /* 0x060fec0000041828 */
[C---:B------:R-:W-:Y:S01]  /*3ca0*/  HMMA.16816.F32.BF16 R36, R12.reuse, R50, R36 ;  /* 0x000000320c24723c */ /* 0x040fe20000041824 */
[----:B------:R-:W4:Y:S05]  /*3cb0*/  LDSM.16.M88.4 R48, [R233+0xf000] ;  /* 0x00f00000e930783b */ /* 0x000f2a0000000200 */
[C---:B---3--:R-:W-:Y:S06]  /*3cc0*/  HMMA.16816.F32.BF16 R32, R12.reuse, R60, R32 ;  /* 0x0000003c0c20723c */ /* 0x048fec0000041820 */
[----:B------:R-:W-:Y:S01]  /*3cd0*/  HMMA.16816.F32.BF16 R28, R12, R62, R28 ;  /* 0x0000003e0c1c723c */ /* 0x000fe2000004181c */
[----:B------:R-:W-:Y:S05]  /*3ce0*/  LDSM.16.M88.4 R60, [R230+0x6000] ;  /* 0x00600000e63c783b */ /* 0x000fea0000000200 */
[C---:B-1----:R-:W-:Y:S06]  /*3cf0*/  HMMA.16816.F32.BF16 R40, R16.reuse, R8, R40 ;  /* 0x000000081028723c */ /* 0x042fec0000041828 */
[----:B------:R-:W-:Y:S01]  /*3d00*/  HMMA.16816.F32.BF16 R36, R16, R10, R36 ;  /* 0x0000000a1024723c */ /* 0x000fe20000041824 */
[----:B------:R-:W1:Y:S05]  /*3d10*/  LDSM.16.M88.4 R8, [R231+0x6800] ;  /* 0x00680000e708783b */ /* 0x000e6a0000000200 */
[C---:B------:R-:W-:Y:S06]  /*3d20*/  HMMA.16816.F32.BF16 R24, R12.reuse, R44, R24 ;  /* 0x0000002c0c18723c */ /* 0x040fec0000041818 */
[C---:B------:R-:W-:Y:S01]  /*3d30*/  HMMA.16816.F32.BF16 R20, R12.reuse, R46, R20 ;  /* 0x0000002e0c14723c */ /* 0x040fe20000041814 */
[----:B------:R-:W3:Y:S05]  /*3d40*/  LDSM.16.M88.4 R44, [R233+0xf800] ;  /* 0x00f80000e92c783b */ /* 0x000eea0000000200 */
        /* <DEDUP_REMOVED lines=8> */
[----:B------:R-:W-:Y:S01]  /*3dd0*/  HMMA.16816.F32.BF16 R20, R16, R50, R20 ;  /* 0x000000321014723c */ /* 0x000fe20000041814 */
[----:B------:R-:W4:Y:S05]  /*3de0*/  LDSM.16.M88.4 R48, [R227+0xf000] ;  /* 0x00f00000e330783b */ /* 0x000f2a0000000200 */
[----:B-1----:R-:W-:Y:S06]  /*3df0*/  HMMA.16816.F32.BF16 R32, R76, R8, R32 ;  /* 0x000000084c20723c */ /* 0x002fec0000041820 */
[C---:B---3--:R-:W-:Y:S06]  /*3e00*/  HMMA.16816.F32.BF16 R68, R16.reuse, R44, R68 ;  /* 0x0000002c1044723c */ /* 0x048fec0000041844 */
[----:B------:R-:W-:Y:S01]  /*3e10*/  HMMA.16816.F32.BF16 R64, R16, R46, R64 ;  /* 0x0000002e1040723c */ /* 0x000fe20000041840 */
[----:B------:R-:W-:Y:S04]  /*3e20*/  LDSM.16.M88.4 R44, [R227+0xf800] ;  /* 0x00f80000e32c783b */ /* 0x000fe80000000200 */
[----:B------:R-:W-:Y:S01]  /*3e30*/  LDSM.16.M88.4 R16, [R220+0x6000] ;  /* 0x00600000dc10783b */ /* 0x000fe20000000200 */
[C---:B-----5:R-:W-:Y:S06]  /*3e40*/  HMMA.16816.F32.BF16 R40, R76.reuse, R12, R40 ;  /* 0x0000000c4c28723c */ /* 0x060fec0000041828 */
[C---:B------:R-:W-:Y:S01]  /*3e50*/  HMMA.16816.F32.BF16 R36, R76.reuse, R14, R36 ;  /* 0x0000000e4c24723c */ /* 0x040fe20000041824 */
[----:B------:R-:W-:Y:S05]  /*3e60*/  LDSM.16.M88.4 R12, [R220+0x6800] ;  /* 0x00680000dc0c783b */ /* 0x000fea0000000200 */
[C---:B------:R-:W-:Y:S01]  /*3e70*/  HMMA.16816.F32.BF16 R28, R76.reuse, R10, R28 ;  /* 0x0000000a4c1c723c */ /* 0x040fe2000004181c */
[----:B------:R-:W1:Y:S05]  /*3e80*/  LDSM.16.M88.4 R8, [R229+0x6000] ;  /* 0x00600000e508783b */ /* 0x000e6a0000000200 */
[C---:B------:R-:W-:Y:S06]  /*3e90*/  HMMA.16816.F32.BF16 R24, R76.reuse, R80, R24 ;  /* 0x000000504c18723c */ /* 0x040fec0000041818 */
[----:B------:R-:W-:Y:S06]  /*3ea0*/  HMMA.16816.F32.BF16 R20, R76, R82, R20 ;  /* 0x000000524c14723c */ /* 0x000fec0000041814 */
[----:B--2---:R-:W-:Y:S06]  /*3eb0*/  HMMA.16816.F32.BF16 R32, R60, R52, R32 ;  /* 0x000000343c20723c */ /* 0x004fec0000041820 */
[C---:B------:R-:W-:Y:S06]  /*3ec0*/  HMMA.16816.F32.BF16 R68, R76.reuse, R72, R68 ;  /* 0x000000484c44723c */ /* 0x040fec0000041844 */
[----:B------:R-:W-:Y:S06]  /*3ed0*/  HMMA.16816.F32.BF16 R64, R76, R74, R64 ;  /* 0x0000004a4c40723c */ /* 0x000fec0000041840 */
[C---:B----4-:R-:W-:Y:S06]  /*3ee0*/  HMMA.16816.F32.BF16 R24, R60.reuse, R48, R24 ;  /* 0x000000303c18723c */ /* 0x050fec0000041818 */
[C---:B------:R-:W-:Y:S06]  /*3ef0*/  HMMA.16816.F32.BF16 R40, R60.reuse, R56, R40 ;  /* 0x000000383c28723c */ /* 0x040fec0000041828 */
[C---:B------:R-:W-:Y:S01]  /*3f00*/  HMMA.16816.F32.BF16 R36, R60.reuse, R58, R36 ;  /* 0x0000003a3c24723c */ /* 0x040fe20000041824 */
[----:B------:R-:W2:Y:S05]  /*3f10*/  LDSM.16.M88.4 R56, [R220+0x7000] ;  /* 0x00700000dc38783b */ /* 0x000eaa0000000200 */
[----:B------:R-:W-:Y:S01]  /*3f20*/  HMMA.16816.F32.BF16 R48, R60, R50, R20 ;  /* 0x000000323c30723c */ /* 0x000fe20000041814 */
[----:B------:R-:W3:Y:S01]  /*3f30*/  LDSM.16.M88.4 R20, [R220+0x7800] ;  /* 0x00780000dc14783b */ /* 0x000ee20000000200 */
[----:B------:R-:W-:-:S04]  /*3f40*/  DEPBAR.LE SB0, 0x0 ;  /* 0x000080000000791a */ /* 0x000fc80000000000 */
[----:B-1----:R-:W-:Y:S06]  /*3f50*/  HMMA.16816.F32.BF16 R32, R8, R12, R32 ;  /* 0x0000000c0820723c */ /* 0x002fec0000041820 */
        /* <DEDUP_REMOVED lines=8> */
[----:B------:R-:W-:Y:S01]  /*3fe0*/  HMMA.16816.F32.BF16 R40, R8, R16, R40 ;  /* 0x000000100828723c */ /* 0x000fe20000041828 */
[----:B------:R-:W-:-:S05]  /*3ff0*/  IADD3 R0, R0, UR16, -R13 ;  /* 0x0000001000007c10 */ /* 0x000fca000fffe80d */
[----:B------:R-:W-:Y:S01]  /*4000*/  VIADD R167, R0, UR20 ;  /* 0x0000001400a77c36 */ /* 0x000fe20008000000 */
[----:B------:R-:W-:Y:S01]  /*4010*/  HMMA.16816.F32.BF16 R36, R8, R18, R36 ;  /* 0x000000120824723c */ /* 0x000fe20000041824 */
[----:B------:R-:W-:-:S03]  /*4020*/  LOP3.LUT R0, R4, R85, RZ, 0xfc, !PT ;  /* 0x0000005504007212 */ /* 0x000fc600078efcff */
[C---:B------:R-:W-:Y:S02]  /*4030*/  VIADDMNMX R166, R167.reuse, 0x8, R166, PT ;  /* 0x00000008a7a67846 */ /* 0x040fe400038001a6 */
[----:B------:R-:W-:Y:S01]  /*4040*/  HMMA.16816.F32.BF16 R28, R8, R14, R28 ;  /* 0x0000000e081c723c */ /* 0x000fe2000004181c */
[----:B------:R-:W-:-:S05]  /*4050*/  VIMNMX R167, R167, UR16, PT ;  /* 0x00000010a7a77c48 */ /* 0x000fca000bfe0100 */
[C---:B--2---:R-:W-:Y:S06]  /*4060*/  HMMA.16816.F32.BF16 R24, R8.reuse, R56, R24 ;  /* 0x000000380818723c */ /* 0x044fec0000041818 */
[C---:B------:R-:W-:Y:S06]  /*4070*/  HMMA.16816.F32.BF16 R48, R8.reuse, R58, R48 ;  /* 0x0000003a0830723c */ /* 0x040fec0000041830 */
[C---:B---3--:R-:W-:Y:S06]  /*4080*/  HMMA.16816.F32.BF16 R68, R8.reuse, R20, R68 ;  /* 0x000000140844723c */ /* 0x048fec0000041844 */
[----:B------:R-:W-:Y:S01]  /*4090*/  HMMA.16816.F32.BF16 R64, R8, R22, R64 ;  /* 0x000000160840723c */ /* 0x000fe20000041840 */
[----:B------:R-:W-:Y:S06]  /*40a0*/  BAR.SYNC.DEFER_BLOCKING 0x0 ;  /* 0x0000000000007b1d */ /* 0x000fec0000010000 */
[----:B------:R-:W-:-:S02]  /*40b0*/  NOP ;  /* 0x0000000000007918 */ /* 0x000fc40000000000 */
[----:B------:R-:W-:-:S15]  /*40c0*/  @!P1 BRA `(.L_x_3671) ;  /* 0x00000004008c9947 */ /* 0x000fde0003800000 */
        /* <DEDUP_REMOVED lines=21> */
[----:B------:R-:W-:Y:S01]  /*4220*/  IMAD R9, R4, R9, R8 ;  /* 0x0000000904097224 */ /* 0x000fe200078e0208 */
[----:B------:R-:W-:Y:S02]  /*4230*/  LOP3.LUT R8, R6, UR24, RZ, 0x3c, !PT ;  /* 0x0000001806087c12 */ /* 0x000fe4000f8e3cff */
[C---:B------:R-:W-:Y:S02]  /*4240*/  ISETP.GT.U32.AND P4, PT, R4.reuse, R11, PT ;  /* 0x0000000b0400720c */ /* 0x040fe40003f84070 */
[----:B------:R-:W-:Y:S02]  /*4250*/  ISETP.GT.U32.AND P2, PT, R4, R9, PT ;  /* 0x000000090400720c */ /* 0x000fe40003f44070 */
[----:B------:R-:W-:-:S09]  /*4260*/  ISETP.GE.AND P3, PT, R8, RZ, PT ;  /* 0x000000ff0800720c */ /* 0x000fd20003f66270 */
[----:B------:R-:W-:Y:S02]  /*4270*/  @!P4 IMAD.IADD R11, R11, 0x1, -R4 ;  /* 0x000000010b0bc824 */ /* 0x000fe400078e0a04 */
[-C--:B------:R-:W-:Y:S01]  /*4280*/  @!P2 IADD3 R9, R9, -R4.reuse, RZ ;  /* 0x800000040909a210 */ /* 0x080fe20007ffe0ff */
[----:B------:R-:W-:Y:S01]  /*4290*/  @!P4 VIADD R13, R13, 0x1 ;  /* 0x000000010d0dc836 */ /* 0x000fe20000000000 */
[----:B------:R-:W-:Y:S02]  /*42a0*/  @!P2 IADD3 R12, R12, 0x1, RZ ;  /* 0x000000010c0ca810 */ /* 0x000fe40007ffe0ff */
[-C--:B------:R-:W-:Y:S02]  /*42b0*/  ISETP.GE.U32.AND P6, PT, R11, R4.reuse, PT ;  /* 0x000000040b00720c */ /* 0x080fe40003fc6070 */
[----:B------:R-:W-:Y:S02]  /*42c0*/  ISETP.GE.U32.AND P5, PT, R9, R4, PT ;  /* 0x000000040900720c */ /* 0x000fe40003fa6070 */
[C---:B------:R-:W-:Y:S01]  /*42d0*/  LOP3.LUT R4, R6.reuse, UR6, RZ, 0x3c, !PT ;  /* 0x0000000606047c12 */ /* 0x040fe2000f8e3cff */
[----:B------:R-:W-:Y:S01]  /*42e0*/  ULDC.64 UR6, c[0x0][0x230] ;  /* 0x00008c0000067ab9 */ /* 0x000fe20000000a00 */
        /* <DEDUP_REMOVED lines=8> */
[----:B------:R-:W-:-:S03]  /*4370*/  SEL R4, R4, R12, !P2 ;  /* 0x0000000c04047207 */ /* 0x000fc60005000000 */
[----:B------:R-:W-:-:S04]  /*4380*/  IMAD.WIDE R14, R9, 0x4, R240 ;  /* 0x00000004090e7825 */ /* 0x000fc800078e02f0 */
[----:B------:R-:W-:Y:S01]  /*4390*/  IMAD.WIDE R12, R4, 0x4, R240 ;  /* 0x00000004040c7825 */ /* 0x000fe200078e02f0 */
[----:B------:R-:W2:Y:S04]  /*43a0*/  LDG.E R11, desc[UR18][R14.64] ;  /* 0x000000120e0b7981 */ /* 0x000ea8000c1e1900 */
[----:B------:R-:W2:Y:S01]  /*43b0*/  LDG.E R8, desc[UR18][R12.64] ;  /* 0x000000120c087981 */ /* 0x000ea2000c1e1900 */
[----:B------:R-:W-:-:S04]  /*43c0*/  IMAD.IADD R9, R9, 0x1, -R4 ;  /* 0x0000000109097824 */ /* 0x000fc800078e0a04 */
[----:B------:R-:W-:-:S05]  /*43d0*/  IMAD R9, R9, R6, -0x40 ;  /* 0xffffffc009097424 */ /* 0x000fca00078e0206 */
[----:B------:R-:W-:-:S05]  /*43e0*/  SHF.R.S32.HI R4, RZ, 0x1f, R9 ;  /* 0x0000001fff047819 */ /* 0x000fca0000011409 */
[----:B------:R-:W-:-:S04]  /*43f0*/  IMAD R4, R4, UR12, RZ ;  /* 0x0000000c04047c24 */ /* 0x000fc8000f8e02ff */
[----:B------:R-:W-:Y:S01]  /*4400*/  IMAD R4, R9, UR13, R4 ;  /* 0x0000000d09047c24 */ /* 0x000fe2000f8e0204 */
        /* <DEDUP_REMOVED lines=10> */
.L_x_3672:
[----:B------:R-:W-:-:S04]  /*44b0*/  ULEA UR6, -UR12, URZ, 0x6 ;  /* 0x0000003f0c067291 */ /* 0x000fc8000f8e313f */
[----:B------:R-:W-:Y:S02]  /*44c0*/  USHF.R.S32.HI UR7, URZ, 0x1f, UR6 ;  /* 0x0000001f3f077899 */ /* 0x000fe40008011406 */
[----:B------:R-:W-:-:S04]  /*44d0*/  MOV R4, UR6 ;  /* 0x0000000600047c02 */ /* 0x000fc80008000f00 */
[----:B------:R-:W-:-:S07]  /*44e0*/  MOV R9, UR7 ;  /* 0x0000000700097c02 */ /* 0x000fce0008000f00 */
.L_x_3673:
        /* <DEDUP_REMOVED lines=33> */
.L_x_3671:
[----:B------:R-:W-:Y:S01]  /*4700*/  IMAD.SHL.U32 R4, R3, 0x2, RZ ;  /* 0x0000000203047824 */ /* 0x000fe200078e00ff */
[----:B------:R-:W-:Y:S01]  /*4710*/  ULDC UR16, c[0x0][0x2ec] ;  /* 0x0000bb0000107ab9 */ /* 0x000fe20000000800 */
[----:B------:R-:W-:Y:S01]  /*4720*/  LEA R228, R0, UR4, 0x1 ;  /* 0x0000000400e47c11 */ /* 0x000fe2000f8e08ff */
[----:B------:R-:W-:Y:S02]  /*4730*/  UISETP.GT.AND UP0, UPT, UR23, UR15, UPT ;  /* 0x0000000f1700728c */ /* 0x000fe4000bf04270 */
[----:B------:R-:W-:Y:S02]  /*4740*/  LOP3.LUT R4, R4, 0x6, RZ, 0xc0, !PT ;  /* 0x0000000604047812 */ /* 0x000fe400078ec0ff */
[--C-:B------:R-:W-:Y:S01]  /*4750*/  IMAD R226, R7, 0x2, R228.reuse ;  /* 0x0000000207e27824 */ /* 0x100fe200078e02e4 */
[----:B------:R-:W-:Y:S01]  /*4760*/  LDSM.16.MT88.4 R100, [R228+0x14000] ;  /* 0x01400000e464783b */ /* 0x000fe20000004200 */
[C---:B------:R-:W-:Y:S02]  /*4770*/  IMAD R225, R5.reuse, 0x2, R228 ;  /* 0x0000000205e17824 */ /* 0x040fe400078e02e4 */
[----:B------:R-:W-:Y:S01]  /*4780*/  VIADD R4, R4, UR24 ;  /* 0x0000001804047c36 */ /* 0x000fe20008000000 */
[----:B------:R-:W-:Y:S01]  /*4790*/  LDSM.16.MT88.4 R44, [R226+0x10000] ;  /* 0x01000000e22c783b */ /* 0x000fe20000004200 */
[----:B------:R-:W-:-:S02]  /*47a0*/  IMAD R224, R5, 0x2, R226 ;  /* 0x0000000205e07824 */ /* 0x000fc400078e02e2 */
[C---:B------:R-:W-:Y:S01]  /*47b0*/  VIADD R6, R4.reuse, 0x1 ;  /* 0x0000000104067836 */ /* 0x040fe20000000000 */
[----:B------:R-:W-:Y:S01]  /*47c0*/  LDSM.16.MT88.4 R52, [R225+0x10000] ;  /* 0x01000000e134783b */ /* 0x000fe20000004200 */
[C---:B------:R-:W-:Y:S02]  /*47d0*/  VIADD R3, R4.reuse, 0x8 ;  /* 0x0000000804037836 */ /* 0x040fe40000000000 */
[----:B-1----:R-:W-:Y:S01]  /*47e0*/  VIADD R8, R4, 0x20 ;  /* 0x0000002004087836 */ /* 0x002fe20000000000 */
[-C--:B------:R-:W-:Y:S01]  /*47f0*/  ISETP.GE.AND P2, PT, R6, R167.reuse, PT ;  /* 0x000000a70600720c */ /* 0x080fe20003f46270 */
[----:B------:R-:W-:Y:S01]  /*4800*/  VIADD R10, R4, 0x30 ;  /* 0x00000030040a7836 */ /* 0x000fe20000000000 */
[-C--:B------:R-:W-:Y:S01]  /*4810*/  ISETP.GE.AND P5, PT, R6, R166.reuse, PT ;  /* 0x000000a60600720c */ /* 0x080fe20003fa6270 */
[C---:B------:R-:W-:Y:S01]  /*4820*/  VIADD R6, R4.reuse, 0x9 ;  /* 0x0000000904067836 */ /* 0x040fe20000000000 */
[CC--:B------:R-:W-:Y:S01]  /*4830*/  ISETP.GE.AND P1, PT, R3.reuse, R167.reuse, PT ;  /* 0x000000a70300720c */ /* 0x0c0fe20003f26270 */
[----:B------:R-:W-:Y:S01]  /*4840*/  LDSM.16.MT88.4 R60, [R224+0x10000] ;  /* 0x01000000e03c783b */ /* 0x000fe20000004200 */
[-C--:B------:R-:W-:Y:S01]  /*4850*/  ISETP.GE.AND P3, PT, R3, R166.reuse, PT ;  /* 0x000000a60300720c */ /* 0x080fe20003f66270 */
[----:B------:R-:W-:Y:S01]  /*4860*/  VIADD R3, R4, 0x10 ;  /* 0x0000001004037836 */ /* 0x000fe20000000000 */
[C---:B------:R-:W-:Y:S01]  /*4870*/  ISETP.GE.AND P6, PT, R6.reuse, R167, PT ;  /* 0x000000a70600720c */ /* 0x040fe20003fc6270 */
        /* <DEDUP_REMOVED lines=8> */
[----:B------:R-:W-:Y:S01]  /*4900*/  ISETP.GE.AND P3, PT, R3, R166, PT ;  /* 0x000000a60300720c */ /* 0x000fe20003f66270 */
[----:B------:R-:W-:Y:S01]  /*4910*/  VIADD R3, R4, 0x18 ;  /* 0x0000001804037836 */ /* 0x000fe20000000000 */
[----:B------:R-:W-:Y:S01]  /*4920*/  FSEL R37, R37, -INF , !P6 ;  /* 0xff80000025257808 */ /* 0x000fe20007000000 */
[----:B------:R-:W-:Y:S01]  /*4930*/  LDSM.16.MT88.4 R108, [R226+0x14000] ;  /* 0x01400000e26c783b */ /* 0x000fe20000004200 */
[----:B------:R-:W-:Y:S02]  /*4940*/  ISETP.GE.AND P6, PT, R6, R167, PT ;  /* 0x000000a70600720c */ /* 0x000fe40003fc6270 */
[----:B------:R-:W-:Y:S01]  /*4950*/  FSEL R15, R32, -INF , !P1 ;  /* 0xff800000200f7808 */ /* 0x000fe20004800000 */
[----:B------:R-:W-:Y:S01]  /*4960*/  LDSM.16.MT88.4 R116, [R225+0x14000] ;  /* 0x01400000e174783b */ /* 0x000fe20000004200 */
[----:B------:R-:W-:-:S02]  /*4970*/  FSEL R9, R34, -INF , !P3 ;  /* 0xff80000022097808 */ /* 0x000fc40005800000 */
[----:B------:R-:W-:Y:S01]  /*4980*/  FSEL R17, R39, -INF , !P4 ;  /* 0xff80000027117808 */ /* 0x000fe20006000000 */
[----:B------:R-:W-:Y:S01]  /*4990*/  LDSM.16.MT88.4 R124, [R224+0x14000] ;  /* 0x01400000e07c783b */ /* 0x000fe20000004200 */
[CC--:B------:R-:W-:Y:S02]  /*49a0*/  ISETP.GE.AND P1, PT, R3.reuse, R167.reuse, PT ;  /* 0x000000a70300720c */ /* 0x0c0fe40003f26270 */
[-C--:B------:R-:W-:Y:S01]  /*49b0*/  ISETP.GE.AND P3, PT, R3, R166.reuse, PT ;  /* 0x000000a60300720c */ /* 0x080fe20003f66270 */
[----:B------:R-:W-:Y:S01]  /*49c0*/  VIADD R3, R4, 0x19 ;  /* 0x0000001904037836 */ /* 0x000fe20000000000 */
[----:B------:R-:W-:Y:S01]  /*49d0*/  ISETP.GE.AND P4, PT, R6, R166, PT ;  /* 0x000000a60600720c */ /* 0x000fe20003f86270 */
[C---:B------:R-:W-:Y:S01]  /*49e0*/  VIADD R6, R4.reuse, 0x21 ;  /* 0x0000002104067836 */ /* 0x040fe20000000000 */
        /* <DEDUP_REMOVED lines=9> */
[----:B------:R-:W-:Y:S02]  /*4a80*/  FSEL R3, R40, -INF , !P6 ;  /* 0xff80000028037808 */ /* 0x000fe40007000000 */
[----:B------:R-:W-:-:S02]  /*4a90*/  FSEL R11, R28, -INF , !P1 ;  /* 0xff8000001c0b7808 */ /* 0x000fc40004800000 */
[----:B------:R-:W-:Y:S02]  /*4aa0*/  FSEL R13, R30, -INF , !P3 ;  /* 0xff8000001e0d7808 */ /* 0x000fe40005800000 */
[C---:B------:R-:W-:Y:S02]  /*4ab0*/  ISETP.GE.AND P1, PT, R8.reuse, R167, PT ;  /* 0x000000a70800720c */ /* 0x040fe40003f26270 */
[----:B------:R-:W-:Y:S02]  /*4ac0*/  ISETP.GE.AND P3, PT, R8, R166, PT ;  /* 0x000000a60800720c */ /* 0x000fe40003f66270 */
[----:B------:R-:W-:Y:S02]  /*4ad0*/  FMNMX.FTZ R8, R3, R41, !PT ;  /* 0x0000002903087209 */ /* 0x000fe40007810000 */
[----:B------:R-:W-:Y:S02]  /*4ae0*/  FSEL R31, R31, -INF , !P4 ;  /* 0xff8000001f1f7808 */ /* 0x000fe40006000000 */
[----:B------:R-:W-:-:S02]  /*4af0*/  FMNMX.FTZ R8, R21, R8, !PT ;  /* 0x0000000815087209 */ /* 0x000fc40007810000 */
[C---:B------:R-:W-:Y:S02]  /*4b00*/  ISETP.GE.AND P4, PT, R4.reuse, R166, PT ;  /* 0x000000a60400720c */ /* 0x040fe40003f86270 */
[----:B------:R-:W-:Y:S01]  /*4b10*/  FMNMX.FTZ R14, R37, R8, !PT ;  /* 0x00000008250e7209 */ /* 0x000fe20007810000 */
[----:B------:R-:W-:Y:S01]  /*4b20*/  VIADD R8, R4, 0x31 ;  /* 0x0000003104087836 */ /* 0x000fe20000000000 */
[----:B------:R-:W-:Y:S02]  /*4b30*/  FSEL R43, R43, -INF , !P5 ;  /* 0xff8000002b2b7808 */ /* 0x000fe40006800000 */
[----:B------:R-:W-:Y:S02]  /*4b40*/  FMNMX.FTZ R14, R15, R14, !PT ;  /* 0x0000000e0f0e7209 */ /* 0x000fe40007810000 */
[----:B------:R-:W-:Y:S02]  /*4b50*/  FSEL R23, R42, -INF , !P4 ;  /* 0xff8000002a177808 */ /* 0x000fe40006000000 */
[----:B------:R-:W-:-:S02]  /*4b60*/  FMNMX.FTZ R14, R33, R14, !PT ;  /* 0x0000000e210e7209 */ /* 0x000fc40007810000 */
[----:B------:R-:W-:Y:S02]  /*4b70*/  FMNMX.FTZ R12, R23, R43, !PT ;  /* 0x0000002b170c7209 */ /* 0x000fe40007810000 */
[----:B------:R-:W-:Y:S02]  /*4b80*/  FSEL R29, R29, -INF , !P2 ;  /* 0xff8000001d1d7808 */ /* 0x000fe40005000000 */
[C---:B------:R-:W-:Y:S02]  /*4b90*/  ISETP.GE.AND P6, PT, R6.reuse, R167, PT ;  /* 0x000000a70600720c */ /* 0x040fe40003fc6270 */
[----:B------:R-:W-:Y:S01]  /*4ba0*/  ISETP.GE.AND P2, PT, R6, R166, PT ;  /* 0x000000a60600720c */ /* 0x000fe20003f46270 */
[----:B------:R-:W-:Y:S01]  /*4bb0*/  VIADD R6, R4, 0x28 ;  /* 0x0000002804067836 */ /* 0x000fe20000000000 */
[----:B------:R-:W-:Y:S02]  /*4bc0*/  FMNMX.FTZ R14, R11, R14, !PT ;  /* 0x0000000e0b0e7209 */ /* 0x000fe40007810000 */
[----:B------:R-:W-:-:S02]  /*4bd0*/  FMNMX.FTZ R12, R19, R12, !PT ;  /* 0x0000000c130c7209 */ /* 0x000fc40007810000 */
[----:B------:R-:W-:Y:S02]  /*4be0*/  FSEL R251, R24, -INF , !P1 ;  /* 0xff80000018fb7808 */ /* 0x000fe40004800000 */
[----:B------:R-:W-:Y:S02]  /*4bf0*/  FMNMX.FTZ R14, R29, R14, !PT ;  /* 0x0000000e1d0e7209 */ /* 0x000fe40007810000 */
[----:B------:R-:W-:Y:S02]  /*4c00*/  FMNMX.FTZ R12, R17, R12, !PT ;  /* 0x0000000c110c7209 */ /* 0x000fe40007810000 */
[C---:B------:R-:W-:Y:S02]  /*4c10*/  ISETP.GE.AND P5, PT, R6.reuse, R167, PT ;  /* 0x000000a70600720c */ /* 0x040fe40003fa6270 */
[----:B------:R-:W-:Y:S01]  /*4c20*/  ISETP.GE.AND P1, PT, R6, R166, PT ;  /* 0x000000a60600720c */ /* 0x000fe20003f26270 */
[----:B------:R-:W-:Y:S01]  /*4c30*/  VIADD R6, R4, 0x29 ;  /* 0x0000002904067836 */ /* 0x000fe20000000000 */
        /* <DEDUP_REMOVED lines=9> */
[----:B------:R-:W-:Y:S02]  /*4cd0*/  ISETP.GE.AND P2, PT, R10, R167, PT ;  /* 0x000000a70a00720c */ /* 0x000fe40003f46270 */
[----:B------:R-:W-:Y:S02]  /*4ce0*/  FSEL R189, R49, -INF , !P3 ;  /* 0xff80000031bd7808 */ /* 0x000fe40005800000 */
[----:B------:R-:W-:Y:S02]  /*4cf0*/  FMNMX.FTZ R14, R249, R14, !PT ;  /* 0x0000000ef90e7209 */ /* 0x000fe40007810000 */
[----:B------:R-:W-:-:S02]  /*4d00*/  FMNMX.FTZ R12, R13, R12, !PT ;  /* 0x0000000c0d0c7209 */ /* 0x000fc40007810000 */
[----:B------:R-:W-:Y:S01]  /*4d10*/  ISETP.GE.AND P4, PT, R6, R166, PT ;  /* 0x000000a60600720c */ /* 0x000fe20003f86270 */
[----:B------:R-:W-:Y:S01]  /*4d20*/  VIADD R6, R4, 0x38 ;  /* 0x0000003804067836 */ /* 0x000fe20000000000 */
[-C--:B------:R-:W-:Y:S01]  /*4d30*/  ISETP.GE.AND P3, PT, R8, R167.reuse, PT ;  /* 0x000000a70800720c */ /* 0x080fe20003f66270 */
[----:B------:R-:W-:Y:S01]  /*4d40*/  VIADD R4, R4, 0x39 ;  /* 0x0000003904047836 */ /* 0x000fe20000000000 */
[----:B------:R-:W-:Y:S02]  /*4d50*/  FSEL R237, R68, -INF , !P2 ;  /* 0xff80000044ed7808 */ /* 0x000fe40005000000 */
[----:B------:R-:W-:Y:S02]  /*4d60*/  FMNMX.FTZ R14, R189, R14, !PT ;  /* 0x0000000ebd0e7209 */ /* 0x000fe40007810000 */
[----:B------:R-:W-:Y:S02]  /*4d70*/  FMNMX.FTZ R12, R31, R12, !PT ;  /* 0x0000000c1f0c7209 */ /* 0x000fe40007810000 */
[----:B------:R-:W-:-:S02]  /*4d80*/  ISETP.GE.AND P2, PT, R6, R167, PT ;  /* 0x000000a70600720c */ /* 0x000fc40003f46270 */
[----:B------:R-:W-:Y:S02]  /*4d90*/  FSEL R207, R69, -INF , !P3 ;  /* 0xff80000045cf7808 */ /* 0x000fe40005800000 */
[----:B------:R-:W-:Y:S02]  /*4da0*/  FMNMX.FTZ R14, R237, R14, !PT ;  /* 0x0000000eed0e7209 */ /* 0x000fe40007810000 */
[----:B------:R-:W-:Y:S02]  /*4db0*/  FMNMX.FTZ R12, R247, R12, !PT ;  /* 0x0000000cf70c7209 */ /* 0x000fe40007810000 */
[----:B------:R-:W-:Y:S02]  /*4dc0*/  ISETP.GE.AND P3, PT, R4, R167, PT ;  /* 0x000000a70400720c */ /* 0x000fe40003f66270 */
[----:B------:R-:W-:Y:S02]  /*4dd0*/  FSEL R205, R64, -INF , !P2 ;  /* 0xff80000040cd7808 */ /* 0x000fe40005000000 */
[----:B------:R-:W-:-:S02]  /*4de0*/  FMNMX.FTZ R14, R207, R14, !PT ;  /* 0x0000000ecf0e7209 */ /* 0x000fc40007810000 */
        /* <DEDUP_REMOVED lines=8> */
[----:B------:R-:W-:Y:S02]  /*4e70*/  ISETP.GE.AND P2, PT, R8, R166, PT ;  /* 0x000000a60800720c */ /* 0x000fe40003f46270 */
[----:B------:R-:W-:Y:S01]  /*4e80*/  FSEL R201, R70, -INF , !P1 ;  /* 0xff80000046c97808 */ /* 0x000fe20004800000 */
[----:B------:R-:W1:Y:S01]  /*4e90*/  SHFL.BFLY PT, R25, R10, 0x2, 0x1f ;  /* 0x0c401f000a197f89 */ /* 0x000e6200000e0000 */
[----:B------:R-:W-:Y:S02]  /*4ea0*/  FMNMX.FTZ R12, R193, R12, !PT ;  /* 0x0000000cc10c7209 */ /* 0x000fe40007810000 */
[----:B------:R-:W-:-:S02]  /*4eb0*/  ISETP.GE.AND P1, PT, R6, R166, PT ;  /* 0x000000a60600720c */ /* 0x000fc40003f26270 */
[----:B------:R-:W-:Y:S02]  /*4ec0*/  FSEL R199, R71, -INF , !P2 ;  /* 0xff80000047c77808 */ /* 0x000fe40005000000 */
[----:B------:R-:W-:Y:S01]  /*4ed0*/  FMNMX.FTZ R12, R201, R12, !PT ;  /* 0x0000000cc90c7209 */ /* 0x000fe20007810000 */
[----:B------:R-:W-:Y:S01]  /*4ee0*/  LDSM.16.MT88.4 R68, [R228+0x12000] ;  /* 0x01200000e444783b */ /* 0x000fe20000004200 */
[----:B------:R-:W-:Y:S02]  /*4ef0*/  ISETP.GE.AND P2, PT, R4, R166, PT ;  /* 0x000000a60400720c */ /* 0x000fe40003f46270 */
[----:B------:R-:W-:Y:S02]  /*4f00*/  FSEL R197, R66, -INF , !P1 ;  /* 0xff80000042c57808 */ /* 0x000fe40004800000 */
[----:B------:R-:W-:Y:S02]  /*4f10*/  FMNMX.FTZ R12, R199, R12, !PT ;  /* 0x0000000cc70c7209 */ /* 0x000fe40007810000 */
[----:B------:R-:W-:-:S02]  /*4f20*/  FSEL R195, R67, -INF , !P2 ;  /* 0xff80000043c37808 */ /* 0x000fc40005000000 */
[----:B------:R-:W-:Y:S02]  /*4f30*/  FMNMX.FTZ R12, R197, R12, !PT ;  /* 0x0000000cc50c7209 */ /* 0x000fe40007810000 */
[----:B------:R-:W-:Y:S02]  /*4f40*/  PLOP3.LUT P4, PT, PT, PT, UP0, 0x80, 0x0 ;  /* 0x000000000000781c */ /* 0x000fe40003f8f008 */
[----:B------:R-:W-:Y:S02]  /*4f50*/  FMNMX.FTZ R39, R195, R12, !PT ;  /* 0x0000000cc3277209 */ /* 0x000fe40007810000 */
[----:B-1----:R-:W-:-:S03]  /*4f60*/  FMNMX.FTZ R27, R10, R25, !PT ;  /* 0x000000190a1b7209 */ /* 0x002fc60007810000 */
[----:B------:R-:W1:Y:S04]  /*4f70*/  SHFL.BFLY PT, R4, R39, 0x2, 0x1f ;  /* 0x0c401f0027047f89 */ /* 0x000e6800000e0000 */
[----:B------:R-:W2:Y:S01]  /*4f80*/  SHFL.BFLY PT, R164, R27, 0x1, 0x1f ;  /* 0x0c201f001ba47f89 */ /* 0x000ea200000e0000 */
[----:B-1----:R-:W-:Y:S02]  /*4f90*/  FMNMX.FTZ R25, R39, R4, !PT ;  /* 0x0000000427197209 */ /* 0x002fe40007810000 */
        /* <DEDUP_REMOVED lines=14> */
[--C-:B------:R-:W-:Y:S01]  /*5080*/  FFMA.FTZ R169, R29, UR16, -R196.reuse ;  /* 0x000000101da97c23 */ /* 0x100fe200080108c4 */
[----:B-1----:R-:W-:Y:S01]  /*5090*/  FMNMX.FTZ R3, R25, R4, !PT ;  /* 0x0000000419037209 */ /* 0x002fe20007810000 */
[--C-:B------:R-:W-:Y:S01]  /*50a0*/  FFMA.FTZ R186, R251, UR16, -R196.reuse ;  /* 0x00000010fbba7c23 */ /* 0x100fe200080108c4 */
[----:B------:R-:W-:Y:S01]  /*50b0*/  LDSM.16.MT88.4 R4, [R224+0x10800] ;  /* 0x01080000e004783b */ /* 0x000fe20000004200 */
[--C-:B------:R-:W-:Y:S01]  /*50c0*/  FFMA.FTZ R187, R187, UR16, -R196.reuse ;  /* 0x00000010bbbb7c23 */ /* 0x100fe200080108c4 */
[C---:B------:R-:W-:Y:S01]  /*50d0*/  FSETP.NEU.FTZ.AND P1, PT, R3.reuse, -INF , PT ;  /* 0xff8000000300780b */ /* 0x040fe20003f3d000 */
[----:B------:R-:W-:Y:S01]  /*50e0*/  FMUL.FTZ R194, R3, UR16 ;  /* 0x0000001003c27c20 */ /* 0x000fe20008410000 */
[----:B------:R-:W1:Y:S01]  /*50f0*/  MUFU.EX2 R182, R182 ;  /* 0x000000b600b67308 */ /* 0x000e620000000800 */
[----:B------:R-:W-:Y:S01]  /*5100*/  LDSM.16.MT88.4 R24, [R228+0x10800] ;  /* 0x01080000e418783b */ /* 0x000fe20000004200 */
[--C-:B------:R-:W-:Y:S01]  /*5110*/  FFMA.FTZ R188, R249, UR16, -R196.reuse ;  /* 0x00000010f9bc7c23 */ /* 0x100fe200080108c4 */
[--C-:B------:R-:W-:Y:S01]  /*5120*/  FFMA.FTZ R189, R189, UR16, -R196.reuse ;  /* 0x00000010bdbd7c23 */ /* 0x100fe200080108c4 */
[----:B------:R-:W-:Y:S01]  /*5130*/  FSEL R194, R194, RZ, P1 ;  /* 0x000000ffc2c27208 */ /* 0x000fe20000800000 */
[--C-:B------:R-:W-:Y:S01]  /*5140*/  FFMA.FTZ R198, R237, UR16, -R196.reuse ;  /* 0x00000010edc67c23 */ /* 0x100fe200080108c4 */
[--C-:B------:R-:W-:Y:S01]  /*5150*/  FFMA.FTZ R207, R207, UR16, -R196.reuse ;  /* 0x00000010cfcf7c23 */ /* 0x100fe200080108c4 */
[----:B------:R-:W-:Y:S01]  /*5160*/  FFMA.FTZ R200, R205, UR16, -R196 ;  /* 0x00000010cdc87c23 */ /* 0x000fe200080108c4 */
[----:B------:R-:W-:Y:S01]  /*5170*/  MUFU.EX2 R181, R181 ;  /* 0x000000b500b57308 */ /* 0x000fe20000000800 */
[--C-:B------:R-:W-:Y:S01]  /*5180*/  FFMA.FTZ R184, R23, UR16, -R194.reuse ;  /* 0x0000001017b87c23 */ /* 0x100fe200080108c2 */
[--C-:B------:R-:W-:Y:S01]  /*5190*/  FFMA.FTZ R185, R43, UR16, -R194.reuse ;  /* 0x000000102bb97c23 */ /* 0x100fe200080108c2 */
[--C-:B------:R-:W-:Y:S01]  /*51a0*/  FFMA.FTZ R180, R19, UR16, -R194.reuse ;  /* 0x0000001013b47c23 */ /* 0x100fe200080108c2 */
[--C-:B------:R-:W-:Y:S01]  /*51b0*/  FFMA.FTZ R179, R17, UR16, -R194.reuse ;  /* 0x0000001011b37c23 */ /* 0x100fe200080108c2 */
[--C-:B------:R-:W-:Y:S01]  /*51c0*/  FFMA.FTZ R177, R9, UR16, -R194.reuse ;  /* 0x0000001009b17c23 */ /* 0x100fe200080108c2 */
[----:B------:R-:W3:Y:S01]  /*51d0*/  LDSM.16.MT88.4 R16, [R224+0x16000] ;  /* 0x01600000e010783b */ /* 0x000ee20000004200 */
[--C-:B------:R-:W-:Y:S01]  /*51e0*/  FFMA.FTZ R172, R35, UR16, -R194.reuse ;  /* 0x0000001023ac7c23 */ /* 0x100fe200080108c2 */
[----:B------:R-:W4:Y:S01]  /*51f0*/  MUFU.EX2 R178, R178 ;  /* 0x000000b200b27308 */ /* 0x000f220000000800 */
[----:B-1----:R-:W-:Y:S01]  /*5200*/  F2FP.BF16.F32.PACK_AB R148, R182, R183 ;  /* 0x000000b7b694723e */ /* 0x002fe200000010ff */
[----:B------:R-:W1:Y:S01]  /*5210*/  LDSM.16.MT88.4 R8, [R226+0x10800] ;  /* 0x01080000e208783b */ /* 0x000e620000004200 */
[--C-:B------:R-:W-:Y:S01]  /*5220*/  FFMA.FTZ R173, R13, UR16, -R194.reuse ;  /* 0x000000100dad7c23 */ /* 0x100fe200080108c2 */
[--C-:B------:R-:W-:Y:S01]  /*5230*/  FFMA.FTZ R0, R31, UR16, -R194.reuse ;  /* 0x000000101f007c23 */ /* 0x100fe200080108c2 */
[--C-:B------:R-:W-:Y:S01]  /*5240*/  FFMA.FTZ R190, R247, UR16, -R194.reuse ;  /* 0x00000010f7be7c23 */ /* 0x100fe200080108c2 */
[----:B------:R-:W5:Y:S01]  /*5250*/  LDSM.16.MT88.4 R20, [R225+0x10800] ;  /* 0x01080000e114783b */ /* 0x000f620000004200 */
[--C-:B------:R-:W-:Y:S01]  /*5260*/  FFMA.FTZ R191, R191, UR16, -R194.reuse ;  /* 0x00000010bfbf7c23 */ /* 0x100fe200080108c2 */
[----:B------:R-:W-:Y:S01]  /*5270*/  MUFU.EX2 R184, R184 ;  /* 0x000000b800b87308 */ /* 0x000fe20000000800 */
[--C-:B------:R-:W-:Y:S01]  /*5280*/  FFMA.FTZ R192, R245, UR16, -R194.reuse ;  /* 0x00000010f5c07c23 */ /* 0x100fe200080108c2 */
[----:B------:R-:W5:Y:S01]  /*5290*/  LDSM.16.MT88.4 R12, [R228+0x12800] ;  /* 0x01280000e40c783b */ /* 0x000f620000004200 */
[----:B------:R-:W-:Y:S01]  /*52a0*/  FFMA.FTZ R193, R193, UR16, -R194 ;  /* 0x00000010c1c17c23 */ /* 0x000fe200080108c2 */
[----:B------:R-:W-:Y:S01]  /*52b0*/  FFMA.FTZ R247, R203, UR16, -R196 ;  /* 0x00000010cbf77c23 */ /* 0x000fe200080108c4 */
[--C-:B------:R-:W-:Y:S01]  /*52c0*/  FFMA.FTZ R196, R201, UR16, -R194.reuse ;  /* 0x00000010c9c47c23 */ /* 0x100fe200080108c2 */
[----:B------:R-:W-:Y:S01]  /*52d0*/  LDSM.16.MT88.4 R28, [R224+0x12800] ;  /* 0x01280000e01c783b */ /* 0x000fe20000004200 */
[--C-:B------:R-:W-:Y:S01]  /*52e0*/  FFMA.FTZ R199, R199, UR16, -R194.reuse ;  /* 0x00000010c7c77c23 */ /* 0x100fe200080108c2 */
[----:B------:R-:W2:Y:S01]  /*52f0*/  MUFU.EX2 R185, R185 ;  /* 0x000000b900b97308 */ /* 0x000ea20000000800 */
[----:B----4-:R-:W-:Y:S01]  /*5300*/  F2FP.BF16.F32.PACK_AB R150, R178, R181 ;  /* 0x000000b5b296723e */ /* 0x010fe200000010ff */
[----:B------:R-:W-:Y:S01]  /*5310*/  LDSM.16.MT88.4 R32, [R226+0x12800] ;  /* 0x01280000e220783b */ /* 0x000fe20000004200 */
[--C-:B------:R-:W-:Y:S01]  /*5320*/  FFMA.FTZ R197, R197, UR16, -R194.reuse ;  /* 0x00000010c5c57c23 */ /* 0x100fe200080108c2 */
[----:B------:R-:W-:Y:S01]  /*5330*/  FFMA.FTZ R194, R195, UR16, -R194 ;  /* 0x00000010c3c27c23 */ /* 0x000fe200080108c2 */
[----:B------:R-:W-:-:S03]  /*5340*/  FADD.FTZ R182, R183, R182 ;  /* 0x000000b6b7b67221 */ /* 0x000fc60000010000 */
[----:B------:R-:W-:Y:S01]  /*5350*/  MUFU.EX2 R180, R180 ;  /* 0x000000b400b47308 */ /* 0x000fe20000000800 */
[----:B------:R-:W-:-:S04]  /*5360*/  FADD.FTZ R181, R181, R182 ;  /* 0x000000b6b5b57221 */ /* 0x000fc80000010000 */
[----:B------:R-:W-:-:S03]  /*5370*/  FADD.FTZ R181, R178, R181 ;  /* 0x000000b5b2b57221 */ /* 0x000fc60000010000 */
[----:B------:R-:W4:Y:S01]  /*5380*/  MUFU.EX2 R179, R179 ;  /* 0x000000b300b37308 */ /* 0x000f220000000800 */
[----:B--2---:R-:W-:Y:S01]  /*5390*/  F2FP.BF16.F32.PACK_AB R149, R185, R184 ;  /* 0x000000b8b995723e */ /* 0x004fe200000010ff */
[----:B------:R-:W-:-:S06]  /*53a0*/  FADD.FTZ R185, R184, R185 ;  /* 0x000000b9b8b97221 */ /* 0x000fcc0000010000 */
[----:B------:R-:W-:Y:S08]  /*53b0*/  MUFU.EX2 R176, R176 ;  /* 0x000000b000b07308 */ /* 0x000ff00000000800 */
[----:B------:R-:W2:Y:S01]  /*53c0*/  MUFU.EX2 R175, R175 ;  /* 0x000000af00af7308 */ /* 0x000ea20000000800 */
        /* <DEDUP_REMOVED lines=55> */
[C---:B---3--:R-:W-:Y:S06]  /*5740*/  HMMA.16816.F32.BF16 R152, R148.reuse, R16, RZ ;  /* 0x000000109498723c */ /* 0x048fec00000418ff */
[----:B------:R-:W-:Y:S01]  /*5750*/  HMMA.16816.F32.BF16 R148, R148, R18, RZ ;  /* 0x000000129494723c */ /* 0x000fe200000418ff */
[----:B--2---:R-:W-:Y:S01]  /*5760*/  F2FP.BF16.F32.PACK_AB R16, R175, R176 ;  /* 0x000000b0af10723e */ /* 0x004fe200000010ff */
[----:B------:R-:W-:Y:S01]  /*5770*/  FADD.FTZ R176, R176, R181 ;  /* 0x000000b5b0b07221 */ /* 0x000fe20000010000 */
[----:B----4-:R-:W-:Y:S01]  /*5780*/  F2FP.BF16.F32.PACK_AB R17, R172, R177 ;  /* 0x000000b1ac11723e */ /* 0x010fe200000010ff */
[----:B------:R-:W-:-:S02]  /*5790*/  FADD.FTZ R177, R177, R180 ;  /* 0x000000b4b1b17221 */ /* 0x000fc40000010000 */
[----:B------:R-:W-:Y:S01]  /*57a0*/  FADD.FTZ R175, R175, R176 ;  /* 0x000000b0afaf7221 */ /* 0x000fe20000010000 */
[----:B------:R-:W-:Y:S01]  /*57b0*/  F2FP.BF16.F32.PACK_AB R18, R169, R174 ;  /* 0x000000aea912723e */ /* 0x000fe200000010ff */
[----:B------:R-:W-:Y:S01]  /*57c0*/  FADD.FTZ R172, R172, R177 ;  /* 0x000000b1acac7221 */ /* 0x000fe20000010000 */
[----:B-1----:R-:W-:Y:S01]  /*57d0*/  F2FP.BF16.F32.PACK_AB R19, R0, R173 ;  /* 0x000000ad0013723e */ /* 0x002fe200000010ff */
        /* <DEDUP_REMOVED lines=45> */
[----:B------:R-:W2:Y:S05]  /*5ab0*/  LDSM.16.MT88.4 R4, [R224+0x11000] ;  /* 0x01100000e004783b */ /* 0x000eaa0000004200 */
        /* <DEDUP_REMOVED lines=18> */
[----:B------:R-:W-:-:S04]  /*5be0*/  FADD.FTZ R193, R193, R192 ;  /* 0x000000c0c1c17221 */ /* 0x000fc80000010000 */
        /* <DEDUP_REMOVED lines=50> */
[C---:B------:R-:W-:Y:S01]  /*5f10*/  HMMA.16816.F32.BF16 R92, R16.reuse, R30, R92 ;  /* 0x0000001e105c723c */ /* 0x040fe2000004185c */
[----:B------:R-:W2:Y:S05]  /*5f20*/  LDSM.16.MT88.4 R28, [R225+0x11800] ;  /* 0x01180000e11c783b */ /* 0x000eaa0000004200 */
[C---:B-----5:R-:W-:Y:S06]  /*5f30*/  HMMA.16816.F32.BF16 R96, R16.reuse, R24, R96 ;  /* 0x000000181060723c */ /* 0x060fec0000041860 */
[C---:B------:R-:W-:Y:S01]  /*5f40*/  HMMA.16816.F32.BF16 R100, R16.reuse, R26, R100 ;  /* 0x0000001a1064723c */ /* 0x040fe20000041864 */
[----:B------:R-:W5:Y:S05]  /*5f50*/  LDSM.16.MT88.4 R24, [R224+0x11800] ;  /* 0x01180000e018783b */ /* 0x000f6a0000004200 */
[C---:B----4-:R-:W-:Y:S06]  /*5f60*/  HMMA.16816.F32.BF16 R152, R16.reuse, R20, R152 ;  /* 0x000000141098723c */ /* 0x050fec0000041898 */
[----:B------:R-:W-:Y:S01]  /*5f70*/  HMMA.16816.F32.BF16 R148, R16, R22, R148 ;  /* 0x000000161094723c */ /* 0x000fe20000041894 */
[----:B------:R-:W4:Y:S04]  /*5f80*/  LDSM.16.MT88.4 R20, [R226+0x13800] ;  /* 0x01380000e214783b */ /* 0x000f280000004200 */
[----:B------:R-:W4:Y:S01]  /*5f90*/  LDSM.16.MT88.4 R16, [R225+0x13800] ;  /* 0x01380000e110783b */ /* 0x000f220000004200 */
        /* <DEDUP_REMOVED lines=120> */
.L_x_3675:
[----:B------:R-:W-:-:S04]  /*6720*/  ULEA UR24, -UR8, URZ, 0x6 ;  /* 0x0000003f08187291 */ /* 0x000fc8000f8e313f */
[----:B------:R-:W-:-:S12]  /*6730*/  USHF.R.S32.HI UR5, URZ, 0x1f, UR24 ;  /* 0x0000001f3f057899 */ /* 0x000fd80008011418 */
.L_x_3676:
        /* <DEDUP_REMOVED lines=8> */
[----:B------:R-:W-:Y:S01]  /*67c0*/  UISETP.GT.AND UP0, UPT, UR23, UR15, UPT ;  /* 0x0000000f1700728c */ /* 0x000fe2000bf04270 */
        /* <DEDUP_REMOVED lines=301> */
[C---:B------:R-:W-:Y:S01]  /*7aa0*/  VIADD R16, R0.reuse, 0x29 ;  /* 0x0000002900107836 */ /* 0x040fe20000000000 */
[----:B------:R-:W-:Y:S02]  /*7ab0*/  FSEL R11, R11, -INF , !P4 ;  /* 0xff8000000b0b7808 */ /* 0x000fe40006000000 */
[----:B------:R-:W-:-:S02]  /*7ac0*/  ISETP.GE.AND P4, PT, R0, R167, PT ;  /* 0x000000a70000720c */ /* 0x000fc40003f86270 */
        /* <DEDUP_REMOVED lines=8> */
[----:B------:R-:W-:Y:S02]  /*7b50*/  PLOP3.LUT P4, PT, PT, PT, UP0, 0x80, 0x0 ;  /* 0x000000000000781c */ /* 0x000fe40003f8f008 */
[----:B------:R-:W-:Y:S02]  /*7b60*/  FSEL R203, R31, -INF , !P6 ;  /* 0xff8000001fcb7808 */ /* 0x000fe40007000000 */
[----:B------:R-:W-:Y:S02]  /*7b70*/  FSEL R202, R24, -INF , !P2 ;  /* 0xff80000018ca7808 */ /* 0x000fe40005000000 */
[C---:B------:R-:W-:Y:S02]  /*7b80*/  ISETP.GE.AND P6, PT, R15.reuse, R167, PT ;  /* 0x000000a70f00720c */ /* 0x040fe40003fc6270 */
        /* <DEDUP_REMOVED lines=81> */
.L_x_3678:
[----:B------:R-:W-:-:S04]  /*80a0*/  ULEA UR5, -UR12, URZ, 0x6 ;  /* 0x0000003f0c057291 */ /* 0x000fc8000f8e313f */
[----:B------:R-:W-:Y:S02]  /*80b0*/  USHF.R.S32.HI UR4, URZ, 0x1f, UR5 ;  /* 0x0000001f3f047899 */ /* 0x000fe40008011405 */
[----:B------:R-:W-:-:S04]  /*80c0*/  MOV R16, UR5 ;  /* 0x0000000500107c02 */ /* 0x000fc80008000f00 */
[----:B------:R-:W-:-:S07]  /*80d0*/  MOV R7, UR4 ;  /* 0x0000000400077c02 */ /* 0x000fce0008000f00 */
.L_x_3679:
        /* <DEDUP_REMOVED lines=32> */
.L_x_3677:
        /* <DEDUP_REMOVED lines=489> */
.L_x_3674:
        /* <DEDUP_REMOVED lines=14> */
.L_x_3684:
[----:B------:R-:W-:Y:S04]  /*a250*/  DEPBAR.LE SB0, 0x0 ;  /* 0x000080000000791a */ /* 0x000fe80000000000 */
[----:B------:R-:W-:Y:S01]  /*a260*/  BAR.SYNC.DEFER_BLOCKING 0x0 ;  /* 0x0000000000007b1d */ /* 0x000fe20000010000 */
[----:B------:R-:W-:Y:S01]  /*a270*/  MOV R10, R244 ;  /* 0x000000f4000a7202 */ /* 0x000fe20000000f00 */
[----:B------:R-:W-:Y:S01]  /*a280*/  UIADD3 UR23, UR23, -0x1, URZ ;  /* 0xffffffff17177890 */ /* 0x000fe2000fffe03f */
[----:B------:R-:W-:Y:S03]  /*a290*/  MOV R2, R238 ;  /* 0x000000ee00027202 */ /* 0x000fe60000000f00 */
[----:B------:R-:W-:Y:S08]  /*a2a0*/  @!P0 BRA `(.L_x_3681) ;  /* 0x0000000000fc8947 */ /* 0x000ff00003800000 */
[----:B------:R-:W1:Y:S01]  /*a2b0*/  LDC R7, c[0x0][0x380] ;  /* 0x0000e000ff077b82 */ /* 0x000e620000000800 */
[----:B------:R-:W-:Y:S04]  /*a2c0*/  USHF.L.U32 UR7, UR23, 0x6, URZ ;  /* 0x0000000617077899 */ /* 0x000fe8000800063f */
[----:B------:R-:W-:Y:S02]  /*a2d0*/  UIADD3 UR10, UR7, 0x40, URZ ;  /* 0x00000040070a7890 */ /* 0x000fe4000fffe03f */
[----:B------:R-:W-:Y:S04]  /*a2e0*/  MOV R4, UR7 ;  /* 0x0000000700047c02 */ /* 0x000fe80008000f00 */
[----:B------:R-:W-:Y:S01]  /*a2f0*/  IMAD.U32 R6, RZ, RZ, UR10 ;  /* 0x0000000aff067e24 */ /* 0x000fe2000f8e00ff */
[----:B------:R-:W-:Y:S04]  /*a300*/  IABS R4, R4 ;  /* 0x0000000400047213 */ /* 0x000fe80000000000 */
        /* <DEDUP_REMOVED lines=57> */
.L_x_3681:
[C---:B------:R-:W-:Y:S01]  /*a6a0*/  LEA R236, P1, R10.reuse, R236, 0x1 ;  /* 0x000000ec0aec7211 */ /* 0x040fe200078208ff */
[----:B------:R-:W-:Y:S03]  /*a6b0*/  UISETP.GT.AND UP0, UPT, UR23, UR15, UPT ;  /* 0x0000000f1700728c */ /* 0x000fe6000bf04270 */
        /* <DEDUP_REMOVED lines=308> */
.L_x_3683:
        /* <DEDUP_REMOVED lines=28> */
.L_x_3682:
[----:B-1----:R-:W-:Y:S01]  /*bbc0*/  FMNMX.FTZ R2, R4, R165, !PT ;  /* 0x000000a504027209 */ /* 0x002fe20007810000 */
[----:B------:R-:W-:Y:S01]  /*bbd0*/  LDSM.16.MT88.4 R172, [R226+0x10000] ;  /* 0x01000000e2ac783b */ /* 0x000fe20000004200 */
[----:B------:R-:W-:Y:S01]  /*bbe0*/  FMNMX.FTZ R164, R6, R0, !PT ;  /* 0x0000000006a47209 */ /* 0x000fe20007810000 */
[----:B------:R-:W-:Y:S01]  /*bbf0*/  UISETP.GT.AND UP0, UPT, UR23, UR15, UPT ;  /* 0x0000000f1700728c */ /* 0x000fe2000bf04270 */
        /* <DEDUP_REMOVED lines=487> */
.L_x_3680:
[----:B------:R-:W1:Y:S01]  /*da70*/  SHFL.BFLY PT, R0, R247, 0x2, 0x1f ;  /* 0x0c401f00f7007f89 */ /* 0x000e6200000e0000 */
[----:B------:R-:W-:Y:S01]  /*da80*/  MOV R11, 0x3f800000 ;  /* 0x3f800000000b7802 */ /* 0x000fe20000000f00 */
[----:B------:R-:W2:Y:S01]  /*da90*/  S2UR UR5, SR_CgaCtaId ;  /* 0x00000000000579c3 */ /* 0x000ea20000008800 */
[----:B------:R-:W-:Y:S01]  /*daa0*/  UMOV UR4, 0x400 ;  /* 0x0000040000047882 */ /* 0x000fe20000000000 */
[----:B------:R-:W3:Y:S01]  /*dab0*/  SHFL.BFLY PT, R8, R245, 0x2, 0x1f ;  /* 0x0c401f00f5087f89 */ /* 0x000ee200000e0000 */
[----:B------:R-:W-:Y:S01]  /*dac0*/  BSSY B0, `(.L_x_3685) ;  /* 0x0000132000007945 */ /* 0x000fe20003800000 */
[----:B------:R-:W4:Y:S04]  /*dad0*/  S2R R7, SR_TID.X ;  /* 0x0000000000077919 */ /* 0x000f280000002100 */
[----:B------:R-:W5:Y:S01]  /*dae0*/  LDC R20, c[0x0][0x270] ;  /* 0x00009c00ff147b82 */ /* 0x000f620000000800 */
[----:B------:R-:W5:Y:S01]  /*daf0*/  S2R R19, SR_CTAID.Y ;  /* 0x0000000000137919 */ /* 0x000f620000002600 */
[----:B------:R-:W5:Y:S01]  /*db00*/  S2R R18, SR_CTAID.X ;  /* 0x0000000000127919 */ /* 0x000f620000002500 */
[----:B-1----:R-:W-:-:S02]  /*db10*/  FADD.FTZ R9, R0, R247 ;  /* 0x000000f700097221 */ /* 0x002fc40000010000 */
[----:B------:R-:W1:Y:S01]  /*db20*/  S2R R0, SR_TID.X ;  /* 0x0000000000007919 */ /* 0x000e620000002100 */
[----:B--2---:R-:W-:Y:S01]  /*db30*/  ULEA UR5, UR5, UR4, 0x18 ;  /* 0x0000000405057291 */ /* 0x004fe2000f8ec03f */
[----:B---3--:R-:W-:Y:S01]  /*db40*/  FADD.FTZ R8, R8, R245 ;  /* 0x000000f508087221 */ /* 0x008fe20000010000 */
[----:B------:R-:W2:Y:S01]  /*db50*/  S2UR UR4, SR_CTAID.Z ;  /* 0x00000000000479c3 */ /* 0x000ea20000002700 */
[----:B------:R-:W3:Y:S04]  /*db60*/  SHFL.BFLY PT, R6, R9, 0x1, 0x1f ;  /* 0x0c201f0009067f89 */ /* 0x000ee800000e0000 */
[----:B------:R-:W2:Y:S01]  /*db70*/  SHFL.BFLY PT, R5, R8, 0x1, 0x1f ;  /* 0x0c201f0008057f89 */ /* 0x000ea200000e0000 */
[----:B----4-:R-:W-:-:S04]  /*db80*/  SHF.R.S32.HI R10, RZ, 0x1f, R7 ;  /* 0x0000001fff0a7819 */ /* 0x010fc80000011407 */
[CC--:B------:R-:W-:Y:S02]  /*db90*/  LEA.HI R2, R10.reuse, R7.reuse, RZ, 0x2 ;  /* 0x000000070a027211 */ /* 0x0c0fe400078f10ff */
[----:B------:R-:W-:Y:S02]  /*dba0*/  LEA.HI R10, R10, R7, RZ, 0x5 ;  /* 0x000000070a0a7211 */ /* 0x000fe400078f28ff */
[--C-:B------:R-:W-:Y:S02]  /*dbb0*/  SHF.R.S32.HI R13, RZ, 0x2, R2.reuse ;  /* 0x00000002ff0d7819 */ /* 0x100fe40000011402 */
[----:B------:R-:W-:Y:S02]  /*dbc0*/  SHF.R.S32.HI R12, RZ, 0x1f, R2 ;  /* 0x0000001fff0c7819 */ /* 0x000fe40000011402 */
[----:B------:R-:W-:Y:S01]  /*dbd0*/  LOP3.LUT R2, R2, 0x1ffffffc, RZ, 0xc0, !PT ;  /* 0x1ffffffc02027812 */ /* 0x000fe200078ec0ff */
[----:B---3--:R-:W-:Y:S01]  /*dbe0*/  FADD.FTZ R6, R9, R6 ;  /* 0x0000000609067221 */ /* 0x008fe20000010000 */
[----:B------:R-:W-:-:S02]  /*dbf0*/  LEA.HI R12, R12, R13, RZ, 0x3 ;  /* 0x0000000d0c0c7211 */ /* 0x000fc400078f18ff */
[----:B------:R-:W-:Y:S01]  /*dc00*/  MOV R9, 0x3f800000 ;  /* 0x3f80000000097802 */ /* 0x000fe20000000f00 */
[----:B--2---:R-:W-:Y:S01]  /*dc10*/  FADD.FTZ R5, R8, R5 ;  /* 0x0000000508057221 */ /* 0x004fe20000010000 */
[----:B------:R-:W-:Y:S01]  /*dc20*/  BAR.SYNC.DEFER_BLOCKING 0x0 ;  /* 0x0000000000007b1d */ /* 0x000fe20000010000 */
[----:B------:R-:W-:Y:S02]  /*dc30*/  FSETP.NE.FTZ.AND P4, PT, R6, RZ, PT ;  /* 0x000000ff0600720b */ /* 0x000fe40003f95000 */
[----:B------:R-:W-:Y:S02]  /*dc40*/  LOP3.LUT R8, R10, 0xffffffe0, RZ, 0xc0, !PT ;  /* 0xffffffe00a087812 */ /* 0x000fe400078ec0ff */
[----:B------:R-:W-:Y:S02]  /*dc50*/  FSETP.NE.FTZ.AND P3, PT, R5, RZ, PT ;  /* 0x000000ff0500720b */ /* 0x000fe40003f75000 */
[----:B-1----:R-:W-:Y:S02]  /*dc60*/  SHF.R.S32.HI R15, RZ, 0x1f, R0 ;  /* 0x0000001fff0f7819 */ /* 0x002fe40000011400 */
[----:B------:R-:W-:-:S02]  /*dc70*/  IADD3 R8, R7, -R8, RZ ;  /* 0x8000000807087210 */ /* 0x000fc40007ffe0ff */
[----:B------:R-:W-:Y:S02]  /*dc80*/  LOP3.LUT R12, R12, 0xfffffff8, RZ, 0xc0, !PT ;  /* 0xfffffff80c0c7812 */ /* 0x000fe400078ec0ff */
[----:B------:R-:W-:Y:S01]  /*dc90*/  SHF.R.S32.HI R10, RZ, 0x5, R10 ;  /* 0x00000005ff0a7819 */ /* 0x000fe2000001140a */
[----:B------:R-:W1:Y:S01]  /*dca0*/  @P4 MUFU.RCP R11, R6 ;  /* 0x00000006000b4308 */ /* 0x000e620000001000 */
[CC--:B------:R-:W-:Y:S01]  /*dcb0*/  LEA.HI R4, R15.reuse, R0.reuse, RZ, 0x4 ;  /* 0x000000000f047211 */ /* 0x0c0fe200078f20ff */
[----:B------:R-:W2:Y:S01]  /*dcc0*/  @P4 LDC R21, c[0x0][0x2e8] ;  /* 0x0000ba00ff154b82 */ /* 0x000ea20000000800 */
[----:B------:R-:W-:Y:S02]  /*dcd0*/  LEA.HI R15, R15, R0, RZ, 0x5 ;  /* 0x000000000f0f7211 */ /* 0x000fe400078f28ff */
[----:B------:R-:W-:Y:S02]  /*dce0*/  LOP3.LUT P5, RZ, R8, 0x3, RZ, 0xc0, !PT ;  /* 0x0000000308ff7812 */ /* 0x000fe400078ac0ff */
[----:B------:R-:W-:Y:S01]  /*dcf0*/  IADD3 R8, R13, -R12, RZ ;  /* 0x8000000c0d087210 */ /* 0x000fe20007ffe0ff */
[----:B------:R-:W3:Y:S01]  /*dd00*/  @P3 MUFU.RCP R9, R5 ;  /* 0x0000000500093308 */ /* 0x000ee20000001000 */
[----:B------:R-:W-:Y:S01]  /*dd10*/  SHF.R.S32.HI R13, RZ, 0x1f, R10 ;  /* 0x0000001fff0d7819 */ /* 0x000fe2000001140a */
[----:B------:R-:W4:Y:S01]  /*dd20*/  @P3 LDC R22, c[0x0][0x2e8] ;  /* 0x0000ba00ff163b82 */ /* 0x000f220000000800 */
[----:B------:R-:W-:-:S02]  /*dd30*/  LOP3.LUT R17, R4, 0xfffffff0, RZ, 0xc0, !PT ;  /* 0xfffffff004117812 */ /* 0x000fc400078ec0ff */
[----:B------:R-:W-:Y:S02]  /*dd40*/  LOP3.LUT R15, R15, 0xffffffe0, RZ, 0xc0, !PT ;  /* 0xffffffe00f0f7812 */ /* 0x000fe400078ec0ff */
[----:B------:R-:W-:Y:S01]  /*dd50*/  IADD3 R7, -R2, R7, RZ ;  /* 0x0000000702077210 */ /* 0x000fe20007ffe1ff */
[----:B------:R-:W2:Y:S01]  /*dd60*/  @P3 MUFU.LG2 R5, R5 ;  /* 0x0000000500053308 */ /* 0x000ea20000000c00 */
[----:B------:R-:W-:Y:S01]  /*dd70*/  LEA.HI R13, R13, R10, RZ, 0x2 ;  /* 0x0000000a0d0d7211 */ /* 0x000fe200078f10ff */
[----:B-1----:R-:W-:Y:S01]  /*dd80*/  FMUL.FTZ R160, R11, R160 ;  /* 0x000000a00ba07220 */ /* 0x002fe20000410000 */
[----:B------:R-:W-:Y:S01]  /*dd90*/  IADD3 R2, -R17, R0, RZ ;  /* 0x0000000011027210 */ /* 0x000fe20007ffe1ff */
[C---:B------:R-:W-:Y:S01]  /*dda0*/  FMUL.FTZ R161, R11.reuse, R161 ;  /* 0x000000a10ba17220 */ /* 0x040fe20000410000 */
[----:B------:R-:W-:Y:S01]  /*ddb0*/  IADD3 R0, R0, -R15, RZ ;  /* 0x8000000f00007210 */ /* 0x000fe20007ffe0ff */
        /* <DEDUP_REMOVED lines=63> */
[----:B------:R-:W-:Y:S01]  /*e1b0*/  SHF.R.S32.HI R11, RZ, 0x1f, R0 ;  /* 0x0000001fff0b7819 */ /* 0x000fe20000011400 */
[C---:B---3--:R-:W-:Y:S01]  /*e1c0*/  FMUL.FTZ R163, R9.reuse, R163 ;  /* 0x000000a309a37220 */ /* 0x048fe20000410000 */
[C---:B------:R-:W-:Y:S01]  /*e1d0*/  LEA R7, R10.reuse, R7, 0x9 ;  /* 0x000000070a077211 */ /* 0x040fe200078e48ff */
[C---:B------:R-:W-:Y:S01]  /*e1e0*/  FMUL.FTZ R162, R9.reuse, R162 ;  /* 0x000000a209a27220 */ /* 0x040fe20000410000 */
[----:B------:R-:W-:Y:S01]  /*e1f0*/  IADD3 R13, R10, -R13, RZ ;  /* 0x8000000d0a0d7210 */ /* 0x000fe20007ffe0ff */
[C---:B------:R-:W-:Y:S01]  /*e200*/  FMUL.FTZ R39, R9.reuse, R39 ;  /* 0x0000002709277220 */ /* 0x040fe20000410000 */
[C---:B------:R-:W-:Y:S01]  /*e210*/  SHF.L.U32 R10, R8.reuse, 0x6, RZ ;  /* 0x00000006080a7819 */ /* 0x040fe200000006ff */
[----:B------:R-:W-:Y:S01]  /*e220*/  FMUL.FTZ R38, R9, R38 ;  /* 0x0000002609267220 */ /* 0x000fe20000410000 */
[----:B------:R-:W-:Y:S01]  /*e230*/  LEA.HI R11, R11, R0, RZ, 0x2 ;  /* 0x000000000b0b7211 */ /* 0x000fe200078f10ff */
[C---:B------:R-:W-:Y:S01]  /*e240*/  FMUL.FTZ R43, R9.reuse, R43 ;  /* 0x0000002b092b7220 */ /* 0x040fe20000410000 */
[----:B------:R-:W-:Y:S01]  /*e250*/  SHF.R.S32.HI R0, RZ, 0x4, R4 ;  /* 0x00000004ff007819 */ /* 0x000fe20000011404 */
        /* <DEDUP_REMOVED lines=59> */
[----:B------:R-:W-:Y:S01]  /*e610*/  LOP3.LUT R9, R8, 0x1, RZ, 0xc0, !PT ;  /* 0x0000000108097812 */ /* 0x000fe200078ec0ff */
[----:B------:R-:W5:Y:S01]  /*e620*/  LDC.64 R16, c[0x0][0x2c0] ;  /* 0x0000b000ff107b82 */ /* 0x000f620000000a00 */
[----:B------:R-:W-:Y:S01]  /*e630*/  LOP3.LUT R10, R10, 0x1c0, RZ, 0xc0, !PT ;  /* 0x000001c00a0a7812 */ /* 0x000fe200078ec0ff */
[----:B------:R-:W1:Y:S01]  /*e640*/  @P4 MUFU.LG2 R6, R6 ;  /* 0x0000000600064308 */ /* 0x000e620000000c00 */
[----:B------:R-:W-:-:S02]  /*e650*/  R2P PR, R8, 0x6 ;  /* 0x0000000608007804 */ /* 0x000fc40000000000 */
[----:B------:R-:W-:Y:S02]  /*e660*/  SHF.L.U32 R4, R0, 0x6, RZ ;  /* 0x0000000600047819 */ /* 0x000fe400000006ff */
[----:B------:R-:W-:Y:S02]  /*e670*/  LEA.HI R8, R2, R2, RZ, 0x1 ;  /* 0x0000000202087211 */ /* 0x000fe400078f08ff */
[----:B------:R-:W-:Y:S02]  /*e680*/  ISETP.NE.U32.AND P0, PT, R9, 0x1, PT ;  /* 0x000000010900780c */ /* 0x000fe40003f05070 */
[----:B------:R-:W-:Y:S02]  /*e690*/  LEA.HI R10, R10, R10, RZ, 0x1d ;  /* 0x0000000a0a0a7211 */ /* 0x000fe400078fe8ff */
[----:B------:R-:W-:Y:S02]  /*e6a0*/  LOP3.LUT R4, R4, 0x1c0, RZ, 0xc0, !PT ;  /* 0x000001c004047812 */ /* 0x000fe400078ec0ff */
[----:B------:R-:W-:-:S02]  /*e6b0*/  SHF.L.U32 R9, R8, 0x2, RZ ;  /* 0x0000000208097819 */ /* 0x000fc400000006ff */
[----:B------:R-:W-:Y:S02]  /*e6c0*/  LOP3.LUT R15, R8, 0xffffffe, RZ, 0xc0, !PT ;  /* 0x0ffffffe080f7812 */ /* 0x000fe400078ec0ff */
[----:B------:R-:W-:Y:S02]  /*e6d0*/  SHF.R.S32.HI R8, RZ, 0x2, R11 ;  /* 0x00000002ff087819 */ /* 0x000fe4000001140b */
[----:B------:R-:W-:Y:S02]  /*e6e0*/  LEA R7, R7, R10, 0x1 ;  /* 0x0000000a07077211 */ /* 0x000fe400078e08ff */
[----:B------:R-:W-:Y:S01]  /*e6f0*/  LOP3.LUT R9, R4, 0x38, R9, 0xf8, !PT ;  /* 0x0000003804097812 */ /* 0x000fe200078ef809 */
[----:B-----5:R-:W-:Y:S01]  /*e700*/  IMAD R19, R19, R16, UR17 ;  /* 0x0000001113137e24 */ /* 0x020fe2000f8e0210 */
[----:B------:R-:W-:Y:S02]  /*e710*/  SHF.R.U32.HI R4, RZ, 0x3, R4 ;  /* 0x00000003ff047819 */ /* 0x000fe40000011604 */
[----:B------:R-:W-:-:S02]  /*e720*/  LEA R13, R13, R8, 0x4 ;  /* 0x000000080d0d7211 */ /* 0x000fc400078e20ff */
[----:B------:R-:W-:Y:S02]  /*e730*/  LEA R7, R7, UR5, 0x2 ;  /* 0x0000000507077c11 */ /* 0x000fe4000f8e10ff */
[----:B------:R-:W-:Y:S02]  /*e740*/  MOV R8, 0x40 ;  /* 0x0000004000087802 */ /* 0x000fe40000000f00 */
[----:B------:R-:W-:Y:S01]  /*e750*/  MOV R10, 0x80 ;  /* 0x00000080000a7802 */ /* 0x000fe20000000f00 */
[----:B------:R-:W-:Y:S01]  /*e760*/  STS.64 [R7], R160 ;  /* 0x000000a007007388 */ /* 0x000fe20000000a00 */
[----:B------:R-:W-:Y:S02]  /*e770*/  LOP3.LUT R4, R9, R4, RZ, 0x3c, !PT ;  /* 0x0000000409047212 */ /* 0x000fe400078e3cff */
[----:B------:R-:W-:Y:S01]  /*e780*/  IADD3 R15, R2, -R15, RZ ;  /* 0x8000000f020f7210 */ /* 0x000fe20007ffe0ff */
[----:B------:R-:W-:Y:S01]  /*e790*/  STS.64 [R7+0x800], R162 ;  /* 0x000800a207007388 */ /* 0x000fe20000000a00 */
[----:B------:R-:W-:-:S02]  /*e7a0*/  IADD3 R9, R7, -0x20, RZ ;  /* 0xffffffe007097810 */ /* 0x000fc40007ffe0ff */
[----:B------:R-:W-:Y:S02]  /*e7b0*/  SEL R8, R8, 0xffffffc0, !P1 ;  /* 0xffffffc008087807 */ /* 0x000fe40004800000 */
[----:B------:R-:W-:Y:S02]  /*e7c0*/  @P0 IADD3 R9, R7, 0x20, RZ ;  /* 0x0000002007090810 */ /* 0x000fe40007ffe0ff */
[----:B------:R-:W-:Y:S02]  /*e7d0*/  SEL R10, R10, 0xffffff80, !P2 ;  /* 0xffffff800a0a7807 */ /* 0x000fe40005000000 */
        /* <DEDUP_REMOVED lines=11> */
[----:B------:R-:W-:Y:S01]  /*e890*/  SHF.L.U32 R24, R2, 0x2, RZ ;  /* 0x0000000202187819 */ /* 0x000fe200000006ff */
[----:B--2---:R-:W-:Y:S01]  /*e8a0*/  @P3 FMUL.FTZ R2, R5, 0.69314718246459960938 ;  /* 0x3f31721805023820 */ /* 0x004fe20000410000 */
[----:B------:R-:W-:Y:S01]  /*e8b0*/  SHF.L.U32 R18, R18, 0x6, RZ ;  /* 0x0000000612127819 */ /* 0x000fe200000006ff */
[----:B------:R-:W-:Y:S01]  /*e8c0*/  STS.64 [R15], R44 ;  /* 0x0000002c0f007388 */ /* 0x000fe20000000a00 */
[----:B------:R-:W-:-:S03]  /*e8d0*/  SHF.R.S32.HI R25, RZ, 0x1f, R24 ;  /* 0x0000001fff197819 */ /* 0x000fc60000011418 */
        /* <DEDUP_REMOVED lines=47> */
[----:B------:R1:W-:Y:S04]  /*ebd0*/  STS.64 [R15+0xc000], R140 ;  /* 0x00c0008c0f007388 */ /* 0x0003e80000000a00 */
[----:B------:R1:W-:Y:S01]  /*ebe0*/  STS.64 [R15+0xc800], R142 ;  /* 0x00c8008e0f007388 */ /* 0x0003e20000000a00 */
[----:B--2---:R-:W-:-:S03]  /*ebf0*/  IADD3 R7, RZ, -UR17, RZ ;  /* 0x80000011ff077c10 */ /* 0x004fc6000fffe0ff */
[----:B------:R2:W-:Y:S02]  /*ec00*/  STS.64 [R8+0xc000], R156 ;  /* 0x00c0009c08007388 */ /* 0x0005e40000000a00 */
[----:B------:R-:W-:Y:S02]  /*ec10*/  IMAD R7, R20, R7, UR4 ;  /* 0x0000000414077e24 */ /* 0x000fe4000f8e0207 */
[----:B------:R2:W-:Y:S01]  /*ec20*/  STS.64 [R8+0xc800], R158 ;  /* 0x00c8009e08007388 */ /* 0x0005e20000000a00 */
[----:B---3--:R-:W-:Y:S01]  /*ec30*/  MOV R9, 0xff800000 ;  /* 0xff80000000097802 */ /* 0x008fe20000000f00 */
[----:B------:R-:W-:Y:S02]  /*ec40*/  IMAD R20, R19, R20, R7 ;  /* 0x0000001413147224 */ /* 0x000fe400078e0207 */
[----:B------:R2:W-:Y:S01]  /*ec50*/  STS.64 [R12+0xc000], R144 ;  /* 0x00c000900c007388 */ /* 0x0005e20000000a00 */
[----:B----4-:R-:W-:Y:S01]  /*ec60*/  @P3 FFMA.FTZ R9, R3, R22, R2 ;  /* 0x0000001603093223 */ /* 0x010fe20000010002 */
[----:B------:R-:W-:Y:S01]  /*ec70*/  LEA R2, R4, UR5, 0x2 ;  /* 0x0000000504027c11 */ /* 0x000fe2000f8e10ff */
[----:B------:R-:W-:Y:S01]  /*ec80*/  IMAD R18, R20, R17, R18 ;  /* 0x0000001114127224 */ /* 0x000fe200078e0212 */
[----:B------:R2:W-:Y:S01]  /*ec90*/  STS.64 [R12+0xc800], R146 ;  /* 0x00c800920c007388 */ /* 0x0005e20000000a00 */
[----:B------:R-:W-:Y:S01]  /*eca0*/  MOV R7, 0xff800000 ;  /* 0xff80000000077802 */ /* 0x000fe20000000f00 */
[----:B-1----:R-:W-:-:S02]  /*ecb0*/  @P4 FMUL.FTZ R11, R6, 0.69314718246459960938 ;  /* 0x3f317218060b4820 */ /* 0x002fc40000410000 */
[----:B------:R2:W-:Y:S02]  /*ecc0*/  STS.64 [R14+0xc000], R152 ;  /* 0x00c000980e007388 */ /* 0x0005e40000000a00 */
[----:B------:R-:W-:Y:S02]  /*ecd0*/  @P4 FFMA.FTZ R7, R164, R21, R11 ;  /* 0x00000015a4074223 */ /* 0x000fe4000001000b */
[----:B------:R2:W-:Y:S04]  /*ece0*/  STS.64 [R14+0xc800], R154 ;  /* 0x00c8009a0e007388 */ /* 0x0005e80000000a00 */
[----:B------:R2:W-:Y:S04]  /*ecf0*/  STS.64 [R10+0xc000], R148 ;  /* 0x00c000940a007388 */ /* 0x0005e80000000a00 */
[----:B------:R2:W-:Y:S01]  /*ed00*/  STS.64 [R10+0xc800], R150 ;  /* 0x00c800960a007388 */ /* 0x0005e20000000a00 */
[----:B------:R-:W-:Y:S06]  /*ed10*/  BAR.SYNC.DEFER_BLOCKING 0x0 ;  /* 0x0000000000007b1d */ /* 0x000fec0000010000 */
[----:B------:R-:W-:Y:S05]  /*ed20*/  @P5 BRA `(.L_x_3686) ;  /* 0x00000000002c5947 */ /* 0x000fea0003800000 */
[C---:B------:R-:W-:Y:S01]  /*ed30*/  VIADD R4, R13.reuse, 0x8 ;  /* 0x000000080d047836 */ /* 0x040fe20000000000 */
[----:B------:R-:W-:Y:S01]  /*ed40*/  SHF.R.S32.HI R5, RZ, 0x1f, R13 ;  /* 0x0000001fff057819 */ /* 0x000fe2000001140d */
[----:B------:R-:W-:Y:S01]  /*ed50*/  ULDC.64 UR4, c[0x0][0x2b8] ;  /* 0x0000ae0000047ab9 */ /* 0x000fe20000000a00 */
[----:B------:R-:W-:Y:S02]  /*ed60*/  IADD3 R3, P0, R18, R13, RZ ;  /* 0x0000000d12037210 */ /* 0x000fe40007f1e0ff */
[----:B------:R-:W-:Y:S02]  /*ed70*/  ISETP.GE.AND P2, PT, R13, UR14, PT ;  /* 0x0000000e0d007c0c */ /* 0x000fe4000bf46270 */
[----:B------:R-:W-:Y:S02]  /*ed80*/  ISETP.GE.AND P1, PT, R4, UR14, PT ;  /* 0x0000000e04007c0c */ /* 0x000fe4000bf26270 */
[----:B------:R-:W-:Y:S02]  /*ed90*/  LEA.HI.X.SX32 R4, R18, R5, 0x1, P0 ;  /* 0x0000000512047211 */ /* 0x000fe400000f0eff */
[----:B--2---:R-:W-:-:S04]  /*eda0*/  LEA R10, P0, R3, UR4, 0x2 ;  /* 0x00000004030a7c11 */ /* 0x004fc8000f8010ff */
[----:B------:R-:W-:-:S05]  /*edb0*/  LEA.HI.X R11, R3, UR5, R4, 0x2, P0 ;  /* 0x00000005030b7c11 */ /* 0x000fca00080f1404 */
[----:B------:R1:W-:Y:S04]  /*edc0*/  @!P2 STG.E desc[UR18][R10.64], R7 ;  /* 0x000000070a00a986 */ /* 0x0003e8000c101912 */
[----:B------:R1:W-:Y:S02]  /*edd0*/  @!P1 STG.E desc[UR18][R10.64+0x20], R9 ;  /* 0x000020090a009986 */ /* 0x0003e4000c101912 */
.L_x_3686:
[----:B------:R-:W-:Y:S05]  /*ede0*/  BSYNC B0 ;  /* 0x0000000000007941 */ /* 0x000fea0003800000 */
.L_x_3685:
[----:B------:R-:W-:Y:S01]  /*edf0*/  ULDC UR4, c[0x0][0x2dc] ;  /* 0x0000b70000047ab9 */ /* 0x000fe20000000800 */
[----:B------:R-:W-:Y:S01]  /*ee00*/  IMAD.WIDE R24, R0, 0x100, R24 ;  /* 0x0000010000187825 */ /* 0x000fe200078e0218 */
[----:B------:R-:W3:Y:S03]  /*ee10*/  LDS.128 R128, [R2] ;  /* 0x0000000002807984 */ /* 0x000ee60000000c00 */
[----:B------:R-:W-:Y:S01]  /*ee20*/  IMAD R4, R18, UR4, RZ ;  /* 0x0000000412047c24 */ /* 0x000fe2000f8e02ff */
[----:B------:R-:W4:Y:S01]  /*ee30*/  LDS.128 R84, [R2+0x4000] ;  /* 0x0040000002547984 */ /* 0x000f220000000c00 */
[----:B------:R-:W-:Y:S01]  /*ee40*/  ULDC.64 UR4, c[0x0][0x288] ;  /* 0x0000a20000047ab9 */ /* 0x000fe20000000a00 */
[----:B------:R-:W-:Y:S02]  /*ee50*/  VIADD R6, R0, 0x8 ;  /* 0x0000000800067836 */ /* 0x000fe40000000000 */
[----:B------:R-:W5:Y:S01]  /*ee60*/  LDS.128 R56, [R2+0x8000] ;  /* 0x0080000002387984 */ /* 0x000f620000000c00 */
[----:B------:R-:W-:Y:S01]  /*ee70*/  IADD3 R5, P0, R4, R24, RZ ;  /* 0x0000001804057210 */ /* 0x000fe20007f1e0ff */
[----:B------:R-:W-:Y:S01]  /*ee80*/  VIADD R114, R0, 0x18 ;  /* 0x0000001800727836 */ /* 0x000fe20000000000 */
[----:B------:R-:W-:Y:S01]  /*ee90*/  ISETP.GE.AND P6, PT, R6, UR14, PT ;  /* 0x0000000e06007c0c */ /* 0x000fe2000bfc6270 */
[----:B------:R-:W5:Y:S01]  /*eea0*/  LDS.128 R28, [R2+0xc000] ;  /* 0x00c00000021c7984 */ /* 0x000f620000000c00 */
[----:B------:R-:W-:Y:S01]  /*eeb0*/  LEA.HI.X.SX32 R4, R4, R25, 0x1, P0 ;  /* 0x0000001904047211 */ /* 0x000fe200000f0eff */
[C---:B------:R-:W-:Y:S01]  /*eec0*/  VIADD R113, R0.reuse, 0x20 ;  /* 0x0000002000717836 */ /* 0x040fe20000000000 */
[C---:B------:R-:W-:Y:S01]  /*eed0*/  LEA R132, P0, R5.reuse, UR4, 0x2 ;  /* 0x0000000405847c11 */ /* 0x040fe2000f8010ff */
[----:B------:R-:W5:Y:S01]  /*eee0*/  LDS.128 R108, [R2+0x800] ;  /* 0x00080000026c7984 */ /* 0x000f620000000c00 */
[----:B------:R-:W-:Y:S01]  /*eef0*/  VIADD R112, R0, 0x28 ;  /* 0x0000002800707836 */ /* 0x000fe20000000000 */
[----:B------:R-:W-:Y:S01]  /*ef00*/  ISETP.GE.AND P4, PT, R114, UR14, PT ;  /* 0x0000000e72007c0c */ /* 0x000fe2000bf86270 */
[----:B------:R-:W-:Y:S01]  /*ef10*/  VIADD R3, R0, 0x10 ;  /* 0x0000001000037836 */ /* 0x000fe20000000000 */
[----:B------:R-:W-:Y:S01]  /*ef20*/  LEA.HI.X R133, R5, UR5, R4, 0x2, P0 ;  /* 0x0000000505857c11 */ /* 0x000fe200080f1404 */
[----:B------:R-:W5:Y:S01]  /*ef30*/  LDS.128 R104, [R2+0x1000] ;  /* 0x0010000002687984 */ /* 0x000f620000000c00 */
[----:B------:R-:W-:-:S02]  /*ef40*/  ISETP.GE.AND P3, PT, R113, UR14, PT ;  /* 0x0000000e71007c0c */ /* 0x000fc4000bf66270 */
[----:B------:R-:W-:Y:S01]  /*ef50*/  ISETP.GE.AND P2, PT, R112, UR14, PT ;  /* 0x0000000e70007c0c */ /* 0x000fe2000bf46270 */
[----:B------:R-:W5:Y:S01]  /*ef60*/  LDS.128 R100, [R2+0x1800] ;  /* 0x0018000002647984 */ /* 0x000f620000000c00 */
[C---:B------:R-:W-:Y:S02]  /*ef70*/  ISETP.GE.AND P0, PT, R0.reuse, UR14, PT ;  /* 0x0000000e00007c0c */ /* 0x040fe4000bf06270 */
[----:B------:R-:W-:Y:S01]  /*ef80*/  ISETP.GE.AND P5, PT, R3, UR14, PT ;  /* 0x0000000e03007c0c */ /* 0x000fe2000bfa6270 */
[----:B------:R-:W5:Y:S01]  /*ef90*/  LDS.128 R96, [R2+0x2000] ;  /* 0x0020000002607984 */ /* 0x000f620000000c00 */
[C---:B------:R-:W-:Y:S02]  /*efa0*/  VIADD R3, R0.reuse, 0x30 ;  /* 0x0000003000037836 */ /* 0x040fe40000000000 */
[----:B------:R-:W-:Y:S01]  /*efb0*/  VIADD R0, R0, 0x38 ;  /* 0x0000003800007836 */ /* 0x000fe20000000000 */
[----:B------:R-:W5:Y:S02]  /*efc0*/  LDS.128 R92, [R2+0x2800] ;  /* 0x00280000025c7984 */ /* 0x000f640000000c00 */
[----:B------:R-:W-:-:S02]  /*efd0*/  ISETP.GE.AND P1, PT, R3, UR14, PT ;  /* 0x0000000e03007c0c */ /* 0x000fc4000bf26270 */
[----:B------:R-:W5:Y:S04]  /*efe0*/  LDS.128 R88, [R2+0x3000] ;  /* 0x0030000002587984 */ /* 0x000f680000000c00 */
        /* <DEDUP_REMOVED lines=15> */
[----:B--2---:R-:W2:Y:S04]  /*f0e0*/  LDS.128 R12, [R2+0xe000] ;  /* 0x00e00000020c7984 */ /* 0x004ea80000000c00 */
[----:B-1----:R-:W1:Y:S04]  /*f0f0*/  LDS.128 R8, [R2+0xe800] ;  /* 0x00e8000002087984 */ /* 0x002e680000000c00 */
[----:B------:R-:W1:Y:S04]  /*f100*/  LDS.128 R4, [R2+0xf000] ;  /* 0x00f0000002047984 */ /* 0x000e680000000c00 */
[----:B------:R1:W1:Y:S04]  /*f110*/  LDS.128 R124, [R2+0x3800] ;  /* 0x00380000027c7984 */ /* 0x0002680000000c00 */
[----:B------:R1:W1:Y:S04]  /*f120*/  LDS.128 R120, [R2+0x7800] ;  /* 0x0078000002787984 */ /* 0x0002680000000c00 */
[----:B------:R1:W1:Y:S04]  /*f130*/  LDS.128 R116, [R2+0xb800] ;  /* 0x00b8000002747984 */ /* 0x0002680000000c00 */
[----:B------:R1:W1:Y:S04]  /*f140*/  LDS.128 R112, [R2+0xf800] ;  /* 0x00f8000002707984 */ /* 0x0002680000000c00 */
[----:B---3--:R3:W-:Y:S04]  /*f150*/  @!P0 STG.E.64 desc[UR18][R132.64], R128 ;  /* 0x0000008084008986 */ /* 0x0087e8000c101b12 */
[----:B------:R3:W-:Y:S04]  /*f160*/  @!P0 STG.E.64 desc[UR18][R132.64+0x8], R130 ;  /* 0x0000088284008986 */ /* 0x0007e8000c101b12 */
[----:B----4-:R3:W-:Y:S04]  /*f170*/  @!P0 STG.E.128 desc[UR18][R132.64+0x100], R84 ;  /* 0x0001005484008986 */ /* 0x0107e8000c101d12 */
[----:B-----5:R3:W-:Y:S04]  /*f180*/  @!P0 STG.E.128 desc[UR18][R132.64+0x200], R56 ;  /* 0x0002003884008986 */ /* 0x0207e8000c101d12 */
[----:B------:R3:W-:Y:S01]  /*f190*/  @!P0 STG.E.128 desc[UR18][R132.64+0x300], R28 ;  /* 0x0003001c84008986 */ /* 0x0007e2000c101d12 */
[----:B------:R-:W-:-:S03]  /*f1a0*/  ISETP.GE.AND P0, PT, R0, UR14, PT ;  /* 0x0000000e00007c0c */ /* 0x000fc6000bf06270 */
[----:B------:R3:W-:Y:S04]  /*f1b0*/  @!P6 STG.E.128 desc[UR18][R132.64+0x2000], R108 ;  /* 0x0020006c8400e986 */ /* 0x0007e8000c101d12 */
        /* <DEDUP_REMOVED lines=20> */
[----:B--2---:R3:W-:Y:S04]  /*f300*/  @!P3 STG.E.128 desc[UR18][R132.64+0x8300], R12 ;  /* 0x0083000c8400b986 */ /* 0x0047e8000c101d12 */
[----:B-1----:R3:W-:Y:S04]  /*f310*/  @!P2 STG.E.128 desc[UR18][R132.64+0xa300], R8 ;  /* 0x00a300088400a986 */ /* 0x0027e8000c101d12 */
[----:B------:R3:W-:Y:S01]  /*f320*/  @!P1 STG.E.128 desc[UR18][R132.64+0xc300], R4 ;  /* 0x00c3000484009986 */ /* 0x0007e2000c101d12 */
[----:B------:R-:W-:Y:S05]  /*f330*/  @P0 EXIT ;  /* 0x000000000000094d */ /* 0x000fea0003800000 */
[----:B------:R-:W-:Y:S04]  /*f340*/  STG.E.128 desc[UR18][R132.64+0xe000], R124 ;  /* 0x00e0007c84007986 */ /* 0x000fe8000c101d12 */
[----:B------:R-:W-:Y:S04]  /*f350*/  STG.E.128 desc[UR18][R132.64+0xe100], R120 ;  /* 0x00e1007884007986 */ /* 0x000fe8000c101d12 */
[----:B------:R-:W-:Y:S04]  /*f360*/  STG.E.128 desc[UR18][R132.64+0xe200], R116 ;  /* 0x00e2007484007986 */ /* 0x000fe8000c101d12 */
[----:B------:R-:W-:Y:S01]  /*f370*/  STG.E.128 desc[UR18][R132.64+0xe300], R112 ;  /* 0x00e3007084007986 */ /* 0x000fe2000c101d12 */
[----:B------:R-:W-:Y:S05]  /*f380*/  EXIT ;  /* 0x000000000000794d */ /* 0x000fea0003800000 */
.L_x_3687:
        /* <DEDUP_REMOVED lines=15> */
.L_x_4996:


//--------------------- .text._ZN5flash24flash_fwd_splitkv_kernelI23Flash_fwd_kernel_traitsILi256ELi64ELi64ELi4ELb0ELb0EN7cutlass10bfloat16_tE19Flash_kernel_traitsILi256ELi64ELi64ELi4ES3_EELb1ELb0ELb0ELb0ELb1ELb1ELb1ELb0EEEvNS_16Flash_fwd_paramsE --------------------------
	.section	.text._ZN5flash24flash_fwd_splitkv_kernelI23Flash_fwd_kernel_traitsILi256ELi64ELi64ELi4ELb0ELb0EN7cutlass10bfloat16_tE19Flash_kernel_traitsILi256ELi64ELi64ELi4ES3_EELb1ELb0ELb0ELb0ELb1ELb1ELb1ELb0EEEvNS_16Flash_fwd_paramsE,"ax",@progbits
	.align	128
        .global         _ZN5flash24flash_fwd_splitkv_kernelI23Flash_fwd_kernel_traitsILi256ELi64ELi64ELi4ELb0ELb0EN7cutlass10bfloat16_tE19Flash_kernel_traitsILi256ELi64ELi64ELi4ES3_EELb1ELb0ELb0ELb0ELb1ELb1ELb1ELb0EEEvNS_16Flash_fwd_paramsE
        .type           _ZN5flash24flash_fwd_splitkv_kernelI23Flash_fwd_kernel_traitsILi256ELi64ELi64ELi4ELb0ELb0EN7cutlass10bfloat16_tE19Flash_kernel_traitsILi256ELi64ELi64ELi4ES3_EELb1ELb0ELb0ELb0ELb1ELb1ELb1ELb0EEEvNS_16Flash_fwd_paramsE,@function
        .size           _ZN5flash24flash_fwd_splitkv_kernelI23Flash_fwd_kernel_traitsILi256ELi64ELi64ELi4ELb0ELb0EN7cutlass10bfloat16_tE19Flash_kernel_traitsILi256ELi64ELi64ELi4ES3_EELb1ELb0ELb0ELb0ELb1ELb1ELb1ELb0EEEvNS_16Flash_fwd_paramsE,(.L_x_4997 - _ZN5flash24flash_fwd_splitkv_kernelI23Flash_fwd_kernel_traitsILi256ELi64ELi64ELi4ELb0ELb0EN7cutlass10bfloat16_tE19Flash_kernel_traitsILi256ELi64ELi64ELi4ES3_EELb1ELb0ELb0ELb0ELb1ELb1ELb1ELb0EEEvNS_16Flash_fwd_paramsE)
        .other          _ZN5flash24flash_fwd_splitkv_kernelI23Flash_fwd_kernel_traitsILi256ELi64ELi64ELi4ELb0ELb0EN7cutlass10bfloat16_tE19Flash_kernel_traitsILi256ELi64ELi64ELi4ES3_EELb1ELb0ELb0ELb0ELb1ELb1ELb1ELb0EEEvNS_16Flash_fwd_paramsE,@"STO_CUDA_ENTRY STV_DEFAULT"
_ZN5flash24flash_fwd_splitkv_kernelI23Flash_fwd_kernel_traitsILi256ELi64ELi64ELi4ELb0ELb0EN7cutlass10bfloat16_tE19Flash_kernel_traitsILi256ELi64ELi64ELi4ES3_EELb1ELb0ELb0ELb0ELb1ELb1ELb1ELb0EEEvNS_16Flash_fwd_paramsE:
.text._ZN5flash24flash_fwd_splitkv_kernelI23Flash_fwd_kernel_traitsILi256ELi64ELi64ELi4ELb0ELb0EN7cutlass10bfloat16_tE19Flash_kernel_traitsILi256ELi64ELi64ELi4ES3_EELb1ELb0ELb0ELb0ELb1ELb1ELb1ELb0EEEvNS_16Flash_fwd_paramsE:
        /* <DEDUP_REMOVED lines=42> */
[----:B------:R-:W-:-:S04]  /*02a0*/  ULDC.64 UR10, c[0x0][0x2f8] ;  /* 0x0000be00000a7ab9 */ /* 0x000fc80000000a00 */
        /* <DEDUP_REMOVED lines=15> */
[----:B------:R-:W1:Y:S01]  /*03a0*/  S2UR UR12, SR_CTAID.Y ;  /* 0x00000000000c79c3 */ /* 0x000e620000002600 */
[----:B--2---:R-:W-:-:S02]  /*03b0*/  @P2 R2UR UR10, R6 ;  /* 0x00000000060a22ca */ /* 0x004fc400000e0000 */
[----:B---3--:R-:W-:-:S13]  /*03c0*/  @P2 R2UR UR22, R0 ;  /* 0x00000000001622ca */ /* 0x008fda00000e0000 */
[----:B------:R-:W-:-:S07]  /*03d0*/  @UP1 UIADD3 UR22, UR22, -UR10, URZ ;  /* 0x8000000a16161290 */ /* 0x000fce000fffe03f */
[----:B------:R-:W-:Y:S01]  /*03e0*/  @!UP1 ULDC UR22, c[0x0][0x2c4] ;  /* 0x0000b10000169ab9 */ /* 0x000fe20000000800 */
[----:B----4-:R-:W-:Y:S02]  /*03f0*/  @P0 R2UR UR11, R2 ;  /* 0x00000000020b02ca */ /* 0x010fe400000e0000 */
[----:B------:R-:W-:Y:S01]  /*0400*/  ISETP.NE.U32.AND P0, PT, RZ, UR4, PT ;  /* 0x00000004ff007c0c */ /* 0x000fe2000bf05070 */
[----:B------:R-:W-:-:S03]  /*0410*/  UIADD3 UR4, -UR17, URZ, URZ ;  /* 0x0000003f11047290 */ /* 0x000fc6000fffe13f */
[----:B------:R-:W-:Y:S01]  /*0420*/  ISETP.NE.AND.EX P0, PT, RZ, UR5, PT, P0 ;  /* 0x00000005ff007c0c */ /* 0x000fe2000bf05300 */
[----:B------:R-:W-:Y:S01]  /*0430*/  UIMAD UR4, UR9, UR4, UR6 ;  /* 0x00000004090472a4 */ /* 0x000fe2000f8e0206 */
        /* <DEDUP_REMOVED lines=9> */
.L_x_3688:
[----:B------:R-:W-:-:S05]  /*04d0*/  ULDC UR5, c[0x0][0x2c8] ;  /* 0x0000b20000057ab9 */ /* 0x000fca0000000800 */
.L_x_3689:
        /* <DEDUP_REMOVED lines=81> */
[----:B------:R-:W-:Y:S01]  /*09f0*/  SHF.R.S32.HI R0, RZ, 0x1f, R100 ;  /* 0x0000001fff007819 */ /* 0x000fe20000011464 */
        /* <DEDUP_REMOVED lines=35> */
[----:B------:R-:W-:Y:S01]  /*0c30*/  @!P1 STG.E.128 desc[UR18][R10.64], RZ ;  /* 0x000000ff0a009986 */ /* 0x000fe2000c101d12 */
[----:B------:R-:W-:-:S03]  /*0c40*/  VIADD R4, R0, 0x30 ;  /* 0x0000003000047836 */ /* 0x000fc60000000000 */
[----:B------:R-:W-:Y:S04]  /*0c50*/  @!P1 STG.E.128 desc[UR18][R10.64+0x100], RZ ;  /* 0x000100ff0a009986 */ /* 0x000fe8000c101d12 */
[----:B------:R-:W-:Y:S04]  /*0c60*/  @!P1 STG.E.128 desc[UR18][R10.64+0x200], RZ ;  /* 0x000200ff0a009986 */ /* 0x000fe8000c101d12 */
[----:B------:R-:W-:Y:S01]  /*0c70*/  @!P1 STG.E.128 desc[UR18][R10.64+0x300], RZ ;  /* 0x000300ff0a009986 */ /* 0x000fe2000c101d12 */
[----:B------:R-:W-:-:S03]  /*0c80*/  ISETP.GE.AND P1, PT, R6, UR21, PT ;  /* 0x0000001506007c0c */ /* 0x000fc6000bf26270 */
[----:B------:R-:W-:Y:S04]  /*0c90*/  @!P0 STG.E.128 desc[UR18][R10.64+0x6000], RZ ;  /* 0x006000ff0a008986 */ /* 0x000fe8000c101d12 */
[----:B------:R-:W-:Y:S04]  /*0ca0*/  @!P0 STG.E.128 desc[UR18][R10.64+0x6100], RZ ;  /* 0x006100ff0a008986 */ /* 0x000fe8000c101d12 */
[----:B------:R-:W-:Y:S04]  /*0cb0*/  @!P0 STG.E.128 desc[UR18][R10.64+0x6200], RZ ;  /* 0x006200ff0a008986 */ /* 0x000fe8000c101d12 */
[----:B------:R-:W-:Y:S01]  /*0cc0*/  @!P0 STG.E.128 desc[UR18][R10.64+0x6300], RZ ;  /* 0x006300ff0a008986 */ /* 0x000fe2000c101d12 */
[----:B------:R-:W-:-:S03]  /*0cd0*/  IADD3 R2, P0, R0, UR7, RZ ;  /* 0x0000000700027c10 */ /* 0x000fc6000ff1e0ff */
[----:B------:R-:W-:Y:S01]  /*0ce0*/  @!P3 STG.E.128 desc[UR18][R10.64+0x2000], RZ ;  /* 0x002000ff0a00b986 */ /* 0x000fe2000c101d12 */
[----:B------:R-:W-:Y:S02]  /*0cf0*/  LEA.HI.X.SX32 R0, R0, UR6, 0x1, P0 ;  /* 0x0000000600007c11 */ /* 0x000fe400080f0eff */
[C---:B------:R-:W-:Y:S01]  /*0d00*/  LEA R12, P0, R2.reuse, UR4, 0x2 ;  /* 0x00000004020c7c11 */ /* 0x040fe2000f8010ff */
[----:B------:R-:W-:Y:S03]  /*0d10*/  @!P3 STG.E.128 desc[UR18][R10.64+0x2100], RZ ;  /* 0x002100ff0a00b986 */ /* 0x000fe6000c101d12 */
[----:B------:R-:W-:Y:S01]  /*0d20*/  LEA.HI.X R13, R2, UR5, R0, 0x2, P0 ;  /* 0x00000005020d7c11 */ /* 0x000fe200080f1400 */
[----:B------:R-:W-:Y:S01]  /*0d30*/  @!P3 STG.E.128 desc[UR18][R10.64+0x2200], RZ ;  /* 0x002200ff0a00b986 */ /* 0x000fe2000c101d12 */
[----:B------:R-:W-:Y:S01]  /*0d40*/  @!P5 IMAD.MOV.U32 R0, RZ, RZ, -0x800000 ;  /* 0xff800000ff00d424 */ /* 0x000fe200078e00ff */
[----:B------:R-:W-:-:S02]  /*0d50*/  ISETP.GE.OR P0, PT, R5, UR21, P6 ;  /* 0x0000001505007c0c */ /* 0x000fc4000b706670 */
[----:B------:R-:W-:Y:S01]  /*0d60*/  @!P3 STG.E.128 desc[UR18][R10.64+0x2300], RZ ;  /* 0x002300ff0a00b986 */ /* 0x000fe2000c101d12 */
[----:B------:R-:W-:-:S03]  /*0d70*/  ISETP.GE.AND P3, PT, R5, UR21, PT ;  /* 0x0000001505007c0c */ /* 0x000fc6000bf66270 */
[----:B------:R-:W-:Y:S04]  /*0d80*/  @!P2 STG.E.128 desc[UR18][R10.64+0x4000], RZ ;  /* 0x004000ff0a00a986 */ /* 0x000fe8000c101d12 */
[----:B------:R-:W-:Y:S03]  /*0d90*/  @!P2 STG.E.128 desc[UR18][R10.64+0x4100], RZ ;  /* 0x004100ff0a00a986 */ /* 0x000fe6000c101d12 */
[----:B------:R-:W-:Y:S01]  /*0da0*/  @!P0 IMAD.MOV.U32 R2, RZ, RZ, -0x800000 ;  /* 0xff800000ff028424 */ /* 0x000fe200078e00ff */
[----:B------:R-:W-:Y:S04]  /*0db0*/  @!P2 STG.E.128 desc[UR18][R10.64+0x4200], RZ ;  /* 0x004200ff0a00a986 */ /* 0x000fe8000c101d12 */
[----:B------:R-:W-:Y:S01]  /*0dc0*/  @!P2 STG.E.128 desc[UR18][R10.64+0x4300], RZ ;  /* 0x004300ff0a00a986 */ /* 0x000fe2000c101d12 */
[----:B------:R-:W-:-:S03]  /*0dd0*/  ISETP.GE.AND P2, PT, R4, UR21, PT ;  /* 0x0000001504007c0c */ /* 0x000fc6000bf46270 */
[----:B------:R-:W-:Y:S04]  /*0de0*/  @!P1 STG.E.128 desc[UR18][R10.64+0x8000], RZ ;  /* 0x008000ff0a009986 */ /* 0x000fe8000c101d12 */
        /* <DEDUP_REMOVED lines=8> */
[----:B------:R-:W-:-:S03]  /*0e70*/  ISETP.GE.OR P3, PT, R8, UR21, P6 ;  /* 0x0000001508007c0c */ /* 0x000fc6000b766670 */
[----:B------:R-:W-:Y:S04]  /*0e80*/  @!P2 STG.E.128 desc[UR18][R10.64+0xc000], RZ ;  /* 0x00c000ff0a00a986 */ /* 0x000fe8000c101d12 */
[----:B------:R-:W-:Y:S04]  /*0e90*/  @!P2 STG.E.128 desc[UR18][R10.64+0xc100], RZ ;  /* 0x00c100ff0a00a986 */ /* 0x000fe8000c101d12 */
[----:B------:R-:W-:Y:S04]  /*0ea0*/  @!P2 STG.E.128 desc[UR18][R10.64+0xc200], RZ ;  /* 0x00c200ff0a00a986 */ /* 0x000fe8000c101d12 */
[----:B------:R-:W-:Y:S01]  /*0eb0*/  @!P2 STG.E.128 desc[UR18][R10.64+0xc300], RZ ;  /* 0x00c300ff0a00a986 */ /* 0x000fe2000c101d12 */
[----:B------:R-:W-:-:S03]  /*0ec0*/  ISETP.GE.OR P2, PT, R7, UR21, P6 ;  /* 0x0000001507007c0c */ /* 0x000fc6000b746670 */
[----:B------:R-:W-:Y:S04]  /*0ed0*/  @!P1 STG.E.128 desc[UR18][R10.64+0xe000], RZ ;  /* 0x00e000ff0a009986 */ /* 0x000fe8000c101d12 */
[----:B------:R-:W-:Y:S04]  /*0ee0*/  @!P1 STG.E.128 desc[UR18][R10.64+0xe100], RZ ;  /* 0x00e100ff0a009986 */ /* 0x000fe8000c101d12 */
[----:B------:R-:W-:Y:S02]  /*0ef0*/  @!P1 STG.E.128 desc[UR18][R10.64+0xe200], RZ ;  /* 0x00e200ff0a009986 */ /* 0x000fe4000c101d12 */
[----:B------:R-:W-:-:S02]  /*0f00*/  @!P2 IMAD.MOV.U32 R5, RZ, RZ, -0x800000 ;  /* 0xff800000ff05a424 */ /* 0x000fc400078e00ff */
[----:B------:R-:W-:Y:S01]  /*0f10*/  @!P1 STG.E.128 desc[UR18][R10.64+0xe300], RZ ;  /* 0x00e300ff0a009986 */ /* 0x000fe2000c101d12 */
[----:B------:R-:W-:Y:S01]  /*0f20*/  ISETP.GE.OR P1, PT, R6, UR21, P6 ;  /* 0x0000001506007c0c */ /* 0x000fe2000b726670 */
[----:B------:R-:W-:Y:S02]  /*0f30*/  @!P3 IMAD.MOV.U32 R6, RZ, RZ, -0x800000 ;  /* 0xff800000ff06b424 */ /* 0x000fe400078e00ff */
[----:B------:R1:W-:Y:S01]  /*0f40*/  @!P5 STG.E desc[UR18][R12.64], R0 ;  /* 0x000000000c00d986 */ /* 0x0003e2000c101912 */
[----:B------:R-:W-:Y:S02]  /*0f50*/  ISETP.GE.OR P5, PT, R4, UR21, P6 ;  /* 0x0000001504007c0c */ /* 0x000fe4000b7a6670 */
[----:B------:R-:W-:Y:S01]  /*0f60*/  ISETP.GE.OR P6, PT, R3, UR21, P6 ;  /* 0x0000001503007c0c */ /* 0x000fe2000b7c6670 */
[----:B------:R-:W-:Y:S04]  /*0f70*/  @!P3 STG.E desc[UR18][R12.64+0x40], R6 ;  /* 0x000040060c00b986 */ /* 0x000fe8000c101912 */
[----:B------:R-:W-:Y:S02]  /*0f80*/  @!P2 STG.E desc[UR18][R12.64+0x60], R5 ;  /* 0x000060050c00a986 */ /* 0x000fe4000c101912 */
[----:B------:R-:W-:-:S02]  /*0f90*/  @!P1 IMAD.MOV.U32 R4, RZ, RZ, -0x800000 ;  /* 0xff800000ff049424 */ /* 0x000fc400078e00ff */
[----:B------:R-:W-:Y:S04]  /*0fa0*/  @!P0 STG.E desc[UR18][R12.64+0xa0], R2 ;  /* 0x0000a0020c008986 */ /* 0x000fe8000c101912 */
[----:B------:R-:W-:Y:S01]  /*0fb0*/  @!P1 STG.E desc[UR18][R12.64+0x80], R4 ;  /* 0x000080040c009986 */ /* 0x000fe2000c101912 */
[----:B-1----:R-:W-:-:S05]  /*0fc0*/  @!P4 IMAD.MOV.U32 R0, RZ, RZ, -0x800000 ;  /* 0xff800000ff00c424 */ /* 0x002fca00078e00ff */
[----:B------:R1:W-:Y:S02]  /*0fd0*/  @!P4 STG.E desc[UR18][R12.64+0x20], R0 ;  /* 0x000020000c00c986 */ /* 0x0003e4000c101912 */
[----:B-1----:R-:W-:-:S05]  /*0fe0*/  @!P5 IMAD.MOV.U32 R0, RZ, RZ, -0x800000 ;  /* 0xff800000ff00d424 */ /* 0x002fca00078e00ff */
[----:B------:R1:W-:Y:S01]  /*0ff0*/  @!P5 STG.E desc[UR18][R12.64+0xc0], R0 ;  /* 0x0000c0000c00d986 */ /* 0x0003e2000c101912 */
[----:B------:R-:W-:Y:S05]  /*1000*/  @P6 EXIT ;  /* 0x000000000000694d */ /* 0x000fea0003800000 */
[----:B-1----:R-:W-:-:S05]  /*1010*/  MOV R0, 0xff800000 ;  /* 0xff80000000007802 */ /* 0x002fca0000000f00 */
[----:B------:R-:W-:Y:S01]  /*1020*/  STG.E desc[UR18][R12.64+0xe0], R0 ;  /* 0x0000e0000c007986 */ /* 0x000fe2000c101912 */
[----:B------:R-:W-:Y:S05]  /*1030*/  EXIT ;  /* 0x000000000000794d */ /* 0x000fea0003800000 */
.L_x_3690:
        /* <DEDUP_REMOVED lines=12> */
[----:B------:R-:W-:Y:S02]  /*1100*/  PLOP3.LUT P6, PT, PT, PT, PT, 0x8, 0x0 ;  /* 0x000000000000781c */ /* 0x000fe40003fce170 */
[----:B------:R-:W-:Y:S02]  /*1110*/  CS2R R244, SRZ ;  /* 0x0000000000f47805 */ /* 0x000fe4000001ff00 */
[----:B------:R-:W-:Y:S02]  /*1120*/  ISETP.NE.AND.EX P1, PT, RZ, UR7, PT, P1 ;  /* 0x00000007ff007c0c */ /* 0x000fe4000bf25310 */
[----:B--2---:R-:W-:-:S11]  /*1130*/  @P0 R2UR UR9, R2 ;  /* 0x00000000020902ca */ /* 0x004fd600000e0000 */
        /* <DEDUP_REMOVED lines=12> */
.L_x_3691:
        /* <DEDUP_REMOVED lines=33> */
[----:B-1----:R-:W-:Y:S01]  /*1410*/  IABS R5, R0 ;  /* 0x0000000000057213 */ /* 0x002fe20000000000 */
[----:B------:R-:W-:-:S03]  /*1420*/  IMAD.MOV R6, RZ, RZ, -R6 ;  /* 0x000000ffff067224 */ /* 0x000fc600078e0a06 */
[----:B------:R-:W1:Y:S01]  /*1430*/  I2F.RP R8, R5 ;  /* 0x0000000500087306 */ /* 0x000e620000209400 */
[----:B------:R-:W-:-:S05]  /*1440*/  IMAD R170, R170, R6, UR9 ;  /* 0x00000009aaaa7e24 */ /* 0x000fca000f8e0206 */
[----:B------:R-:W-:Y:S02]  /*1450*/  SHF.R.S32.HI R24, RZ, 0x1f, R170 ;  /* 0x0000001fff187819 */ /* 0x000fe400000114aa */
[----:B-1----:R-:W1:Y:S01]  /*1460*/  MUFU.RCP R8, R8 ;  /* 0x0000000800087308 */ /* 0x002e620000001000 */
[----:B--2---:R-:W-:-:S04]  /*1470*/  MOV R2, UR4 ;  /* 0x0000000400027c02 */ /* 0x004fc80008000f00 */
[----:B------:R-:W-:-:S04]  /*1480*/  IABS R2, R2 ;  /* 0x0000000200027213 */ /* 0x000fc80000000000 */
[----:B------:R-:W-:Y:S02]  /*1490*/  MOV R7, R2 ;  /* 0x0000000200077202 */ /* 0x000fe40000000f00 */
[----:B-1----:R-:W-:-:S04]  /*14a0*/  IADD3 R8, R8, 0xffffffe, RZ ;  /* 0x0ffffffe08087810 */ /* 0x002fc80007ffe0ff */
[----:B------:R-:W1:Y:S02]  /*14b0*/  F2I.FTZ.U32.TRUNC.NTZ R9, R8 ;  /* 0x0000000800097305 */ /* 0x000e64000021f000 */
[----:B-1----:R-:W-:Y:S02]  /*14c0*/  IMAD.MOV R4, RZ, RZ, -R9 ;  /* 0x000000ffff047224 */ /* 0x002fe400078e0a09 */
[----:B------:R-:W-:Y:S02]  /*14d0*/  IMAD.MOV.U32 R8, RZ, RZ, RZ ;  /* 0x000000ffff087224 */ /* 0x000fe400078e00ff */
[----:B------:R-:W-:-:S04]  /*14e0*/  IMAD R4, R4, R5, RZ ;  /* 0x0000000504047224 */ /* 0x000fc800078e02ff */
[----:B------:R-:W-:-:S06]  /*14f0*/  IMAD.HI.U32 R4, R9, R4, R8 ;  /* 0x0000000409047227 */ /* 0x000fcc00078e0008 */
[----:B------:R-:W-:-:S04]  /*1500*/  IMAD.HI.U32 R2, R4, R7, RZ ;  /* 0x0000000704027227 */ /* 0x000fc800078e00ff */
[----:B------:R-:W-:-:S04]  /*1510*/  IMAD.MOV R4, RZ, RZ, -R2 ;  /* 0x000000ffff047224 */ /* 0x000fc800078e0a02 */
[----:B------:R-:W-:-:S05]  /*1520*/  IMAD R4, R5, R4, R7 ;  /* 0x0000000405047224 */ /* 0x000fca00078e0207 */
[----:B------:R-:W-:-:S13]  /*1530*/  ISETP.GT.U32.AND P1, PT, R5, R4, PT ;  /* 0x000000040500720c */ /* 0x000fda0003f24070 */
[-C--:B------:R-:W-:Y:S02]  /*1540*/  @!P1 IADD3 R4, R4, -R5.reuse, RZ ;  /* 0x8000000504049210 */ /* 0x080fe40007ffe0ff */
[----:B------:R-:W-:Y:S02]  /*1550*/  @!P1 IADD3 R2, R2, 0x1, RZ ;  /* 0x0000000102029810 */ /* 0x000fe40007ffe0ff */
[----:B------:R-:W-:Y:S02]  /*1560*/  ISETP.GE.U32.AND P2, PT, R4, R5, PT ;  /* 0x000000050400720c */ /* 0x000fe40003f46070 */
[----:B------:R-:W-:-:S11]  /*1570*/  ISETP.NE.AND P1, PT, R0, RZ, PT ;  /* 0x000000ff0000720c */ /* 0x000fd60003f25270 */
[----:B------:R-:W-:Y:S01]  /*1580*/  @P2 VIADD R2, R2, 0x1 ;  /* 0x0000000102022836 */ /* 0x000fe20000000000 */
[----:B---3--:R-:W-:Y:S02]  /*1590*/  R2UR UR14, R3 ;  /* 0x00000000030e72ca */ /* 0x008fe400000e0000 */
[----:B------:R-:W-:-:S04]  /*15a0*/  LOP3.LUT R3, R0, UR4, RZ, 0x3c, !PT ;  /* 0x0000000400037c12 */ /* 0x000fc8000f8e3cff */
[----:B------:R-:W-:Y:S01]  /*15b0*/  ISETP.GE.AND P0, PT, R3, RZ, PT ;  /* 0x000000ff0300720c */ /* 0x000fe20003f06270 */
[----:B------:R-:W-:-:S04]  /*15c0*/  IMAD R3, R24, UR12, RZ ;  /* 0x0000000c18037c24 */ /* 0x000fc8000f8e02ff */
[----:B------:R-:W-:Y:S02]  /*15d0*/  IMAD R3, R170, UR13, R3 ;  /* 0x0000000daa037c24 */ /* 0x000fe4000f8e0203 */
[----:B------:R-:W-:Y:S02]  /*15e0*/  USHF.R.S32.HI UR11, URZ, 0x1f, UR14 ;  /* 0x0000001f3f0b7899 */ /* 0x000fe4000801140e */
[----:B------:R-:W-:Y:S02]  /*15f0*/  UIMAD.WIDE.U32 UR24, UR14, UR6, URZ ;  /* 0x000000060e1872a5 */ /* 0x000fe4000f8e003f */
[----:B------:R-:W-:Y:S02]  /*1600*/  UIMAD UR8, UR11, UR6, URZ ;  /* 0x000000060b0872a4 */ /* 0x000fe4000f8e023f */
[----:B------:R-:W-:Y:S02]  /*1610*/  @!P0 IADD3 R2, -R2, RZ, RZ ;  /* 0x000000ff02028210 */ /* 0x000fe40007ffe1ff */
[----:B------:R-:W-:Y:S01]  /*1620*/  UIMAD UR6, UR14, UR7, UR8 ;  /* 0x000000070e0672a4 */ /* 0x000fe2000f8e0208 */
[----:B------:R-:W-:Y:S01]  /*1630*/  MOV R5, UR25 ;  /* 0x0000001900057c02 */ /* 0x000fe20008000f00 */
[----:B------:R-:W-:Y:S01]  /*1640*/  IMAD.U32 R4, RZ, RZ, UR24 ;  /* 0x00000018ff047e24 */ /* 0x000fe2000f8e00ff */
[----:B------:R-:W-:Y:S01]  /*1650*/  @!P1 LOP3.LUT R2, RZ, R0, RZ, 0x33, !PT ;  /* 0x00000000ff029212 */ /* 0x000fe200078e33ff */
[----:B------:R-:W-:Y:S01]  /*1660*/  UIADD3 UR6, UR25, UR6, URZ ;  /* 0x0000000619067290 */ /* 0x000fe2000fffe03f */
[----:B------:R-:W-:-:S02]  /*1670*/  ULDC.64 UR8, c[0x0][0x260] ;  /* 0x0000980000087ab9 */ /* 0x000fc40000000a00 */
[----:B------:R-:W-:-:S03]  /*1680*/  SHF.R.S32.HI R0, RZ, 0x1f, R2 ;  /* 0x0000001fff007819 */ /* 0x000fc60000011402 */
[----:B------:R-:W-:Y:S01]  /*1690*/  IMAD.U32 R5, RZ, RZ, UR6 ;  /* 0x00000006ff057e24 */ /* 0x000fe2000f8e00ff */
[----:B------:R-:W-:Y:S02]  /*16a0*/  ULDC.64 UR6, c[0x0][0x238] ;  /* 0x00008e0000067ab9 */ /* 0x000fe40000000a00 */
[----:B------:R-:W-:Y:S01]  /*16b0*/  UIMAD UR11, UR11, UR6, URZ ;  /* 0x000000060b0b72a4 */ /* 0x000fe2000f8e023f */
[----:B------:R-:W-:Y:S01]  /*16c0*/  IMAD.WIDE.U32 R4, R170, UR12, R4 ;  /* 0x0000000caa047c25 */ /* 0x000fe2000f8e0004 */
[----:B------:R-:W-:Y:S02]  /*16d0*/  UIMAD.WIDE.U32 UR24, UR14, UR6, URZ ;  /* 0x000000060e1872a5 */ /* 0x000fe4000f8e003f */
[----:B------:R-:W-:Y:S02]  /*16e0*/  UIMAD UR7, UR14, UR7, UR11 ;  /* 0x000000070e0772a4 */ /* 0x000fe4000f8e020b */
[----:B------:R-:W-:Y:S01]  /*16f0*/  IADD3 R5, R5, R3, RZ ;  /* 0x0000000305057210 */ /* 0x000fe20007ffe0ff */
[----:B------:R-:W-:-:S02]  /*1700*/  IMAD R3, R0, UR8, RZ ;  /* 0x0000000800037c24 */ /* 0x000fc4000f8e02ff */
[----:B------:R-:W-:Y:S01]  /*1710*/  IMAD.WIDE.U32 R4, R2, UR8, R4 ;  /* 0x0000000802047c25 */ /* 0x000fe2000f8e0004 */
[----:B------:R-:W-:-:S03]  /*1720*/  UIADD3 UR8, UR25, UR7, URZ ;  /* 0x0000000719087290 */ /* 0x000fc6000fffe03f */
[----:B------:R-:W-:Y:S01]  /*1730*/  IMAD R3, R2, UR9, R3 ;  /* 0x0000000902037c24 */ /* 0x000fe2000f8e0203 */
[----:B------:R-:W-:-:S03]  /*1740*/  MOV R11, R4 ;  /* 0x00000004000b7202 */ /* 0x000fc60000000f00 */
[----:B------:R-:W-:Y:S01]  /*1750*/  IMAD.IADD R10, R5, 0x1, R3 ;  /* 0x00000001050a7824 */ /* 0x000fe200078e0203 */
[----:B------:R-:W-:Y:S06]  /*1760*/  BRA `(.L_x_3693) ;  /* 0x00000004004c7947 */ /* 0x000fec0003800000 */
.L_x_3692:
        /* <DEDUP_REMOVED lines=46> */
.L_x_3694:
[----:B------:R-:W-:Y:S01]  /*1a50*/  UIMAD UR6, UR23, UR12, URZ ;  /* 0x0000000c170672a4 */ /* 0x000fe2000f8e023f */
[----:B------:R-:W-:Y:S01]  /*1a60*/  MOV R4, R6 ;  /* 0x0000000600047202 */ /* 0x000fe20000000f00 */
[----:B------:R-:W-:Y:S01]  /*1a70*/  UMOV UR25, UR7 ;  /* 0x0000000700197c82 */ /* 0x000fe20008000000 */
[----:B------:R-:W-:Y:S01]  /*1a80*/  @UP0 UIADD3 UR8, UR11, UR8, URZ ;  /* 0x000000080b080290 */ /* 0x000fe2000fffe03f */
[----:B------:R-:W-:Y:S01]  /*1a90*/  IMAD.U32 R170, RZ, RZ, UR14 ;  /* 0x0000000effaa7e24 */ /* 0x000fe2000f8e00ff */
[----:B------:R-:W-:Y:S01]  /*1aa0*/  UIMAD.WIDE.U32 UR24, UR12, UR14, UR24 ;  /* 0x0000000e0c1872a5 */ /* 0x000fe2000f8e0018 */
[----:B------:R-:W-:Y:S01]  /*1ab0*/  @!P2 IMAD.MOV R4, RZ, RZ, -R4 ;  /* 0x000000ffff04a224 */ /* 0x000fe200078e0a04 */
[----:B------:R-:W-:Y:S01]  /*1ac0*/  UIMAD UR6, UR13, UR14, UR6 ;  /* 0x0000000e0d0672a4 */ /* 0x000fe2000f8e0206 */
[----:B------:R-:W-:Y:S02]  /*1ad0*/  @!P1 LOP3.LUT R4, RZ, R0, RZ, 0x33, !PT ;  /* 0x00000000ff049212 */ /* 0x000fe400078e33ff */
[----:B------:R-:W-:Y:S01]  /*1ae0*/  MOV R24, UR23 ;  /* 0x0000001700187c02 */ /* 0x000fe20008000f00 */
[----:B------:R-:W-:Y:S01]  /*1af0*/  UIADD3 UR6, UR25, UR6, URZ ;  /* 0x0000000619067290 */ /* 0x000fe2000fffe03f */
[----:B------:R-:W-:Y:S01]  /*1b00*/  SHF.R.S32.HI R0, RZ, 0x1f, R4 ;  /* 0x0000001fff007819 */ /* 0x000fe20000011404 */
[----:B------:R-:W-:Y:S01]  /*1b10*/  IMAD.U32 R7, RZ, RZ, UR25 ;  /* 0x00000019ff077e24 */ /* 0x000fe2000f8e00ff */
[----:B------:R-:W-:-:S03]  /*1b20*/  MOV R6, UR24 ;  /* 0x0000001800067c02 */ /* 0x000fc60008000f00 */
[----:B------:R-:W-:Y:S01]  /*1b30*/  MOV R7, UR6 ;  /* 0x0000000600077c02 */ /* 0x000fe20008000f00 */
[----:B------:R-:W-:Y:S01]  /*1b40*/  @UP0 ULDC.64 UR6, c[0x0][0x250] ;  /* 0x0000940000060ab9 */ /* 0x000fe20000000a00 */
[-C--:B-1----:R-:W-:Y:S01]  /*1b50*/  IMAD R5, R0, R2.reuse, RZ ;  /* 0x0000000200057224 */ /* 0x082fe200078e02ff */
[----:B------:R-:W-:Y:S01]  /*1b60*/  @UP0 UIMAD.WIDE.U32 UR24, UR8, UR6, URZ ;  /* 0x00000006081802a5 */ /* 0x000fe2000f8e003f */
[C---:B------:R-:W-:Y:S01]  /*1b70*/  IMAD.WIDE.U32 R6, R4.reuse, R2, R6 ;  /* 0x0000000204067225 */ /* 0x040fe200078e0006 */
[----:B------:R-:W-:Y:S02]  /*1b80*/  MOV R2, R4 ;  /* 0x0000000400027202 */ /* 0x000fe40000000f00 */
[----:B------:R-:W-:Y:S01]  /*1b90*/  @UP0 UIMAD UR8, UR8, UR7, UR25 ;  /* 0x00000007080802a4 */ /* 0x000fe2000f8e0219 */
[----:B------:R-:W-:Y:S02]  /*1ba0*/  IMAD R3, R4, R3, R5 ;  /* 0x0000000304037224 */ /* 0x000fe400078e0205 */
[----:B------:R-:W-:-:S03]  /*1bb0*/  IMAD.MOV.U32 R11, RZ, RZ, R6 ;  /* 0x000000ffff0b7224 */ /* 0x000fc600078e0006 */
[----:B------:R-:W-:Y:S01]  /*1bc0*/  IADD3 R10, R7, R3, RZ ;  /* 0x00000003070a7210 */ /* 0x000fe20007ffe0ff */
[----:B------:R-:W-:Y:S06]  /*1bd0*/  @P0 BRA `(.L_x_3693) ;  /* 0x0000000000300947 */ /* 0x000fec0003800000 */
        /* <DEDUP_REMOVED lines=12> */
.L_x_3693:
[----:B------:R-:W-:Y:S01]  /*1ca0*/  SHF.R.S32.HI R104, RZ, 0x1f, R100 ;  /* 0x0000001fff687819 */ /* 0x000fe20000011464 */
[----:B------:R-:W-:Y:S01]  /*1cb0*/  UIADD3 UR14, -UR21, UR22, URZ ;  /* 0x00000016150e7290 */ /* 0x000fe2000fffe13f */
[----:B------:R-:W1:Y:S01]  /*1cc0*/  S2R R36, SR_CTAID.X ;  /* 0x0000000000247919 */ /* 0x000e620000002500 */
[----:B------:R-:W-:Y:S01]  /*1cd0*/  UISETP.NE.AND UP0, UPT, UR10, -0x1, UPT ;  /* 0xffffffff0a00788c */ /* 0x000fe2000bf05270 */
[----:B------:R-:W-:Y:S01]  /*1ce0*/  LEA.HI R3, R104, R100, RZ, 0x3 ;  /* 0x0000006468037211 */ /* 0x000fe200078f18ff */
[----:B------:R-:W-:Y:S01]  /*1cf0*/  USHF.R.S32.HI UR11, URZ, 0x1f, UR4 ;  /* 0x0000001f3f0b7899 */ /* 0x000fe20008011404 */
[----:B------:R-:W-:Y:S01]  /*1d00*/  IMAD.U32 R204, RZ, RZ, UR22 ;  /* 0x00000016ffcc7e24 */ /* 0x000fe2000f8e00ff */
[----:B------:R-:W-:Y:S01]  /*1d10*/  UIADD3 UR23, UR5, -0x1, URZ ;  /* 0xffffffff05177890 */ /* 0x000fe2000fffe03f */
[----:B------:R-:W-:Y:S02]  /*1d20*/  SHF.R.S32.HI R20, RZ, 0x3, R3 ;  /* 0x00000003ff147819 */ /* 0x000fe40000011403 */
[----:B------:R-:W-:Y:S01]  /*1d30*/  LOP3.LUT R3, R3, 0xfffffff8, RZ, 0xc0, !PT ;  /* 0xfffffff803037812 */ /* 0x000fe200078ec0ff */
[----:B------:R-:W-:Y:S01]  /*1d40*/  USHF.L.U32 UR25, UR23, 0x6, URZ ;  /* 0x0000000617197899 */ /* 0x000fe2000800063f */
[C---:B------:R-:W-:Y:S01]  /*1d50*/  ISETP.GE.AND P4, PT, R20.reuse, UR14, PT ;  /* 0x0000000e14007c0c */ /* 0x040fe2000bf86270 */
[C---:B------:R-:W-:Y:S01]  /*1d60*/  VIADD R16, R20.reuse, 0x20 ;  /* 0x0000002014107836 */ /* 0x040fe20000000000 */
[----:B------:R-:W-:Y:S01]  /*1d70*/  @UP0 ULDC.64 UR6, c[0x0][0x240] ;  /* 0x0000900000060ab9 */ /* 0x000fe20000000a00 */
[C---:B------:R-:W-:Y:S01]  /*1d80*/  VIADD R17, R20.reuse, 0x10 ;  /* 0x0000001014117836 */ /* 0x040fe20000000000 */
[----:B------:R-:W-:Y:S01]  /*1d90*/  @UP0 UIMAD.WIDE.U32 UR26, UR10, UR6, URZ ;  /* 0x000000060a1a02a5 */ /* 0x000fe2000f8e003f */
[----:B------:R-:W-:Y:S01]  /*1da0*/  IMAD.SHL.U32 R18, R20, 0x40, RZ ;  /* 0x0000004014127824 */ /* 0x000fe200078e00ff */
[----:B------:R-:W-:Y:S01]  /*1db0*/  ISETP.GE.AND P1, PT, R16, UR14, PT ;  /* 0x0000000e10007c0c */ /* 0x000fe2000bf26270 */
[----:B------:R-:W-:Y:S01]  /*1dc0*/  IMAD.IADD R3, R100, 0x1, -R3 ;  /* 0x0000000164037824 */ /* 0x000fe200078e0a03 */
[----:B------:R-:W-:Y:S01]  /*1dd0*/  ISETP.GE.AND P0, PT, R17, UR14, PT ;  /* 0x0000000e11007c0c */ /* 0x000fe2000bf06270 */
[----:B------:R-:W-:Y:S01]  /*1de0*/  @!UP0 USHF.R.S32.HI UR9, URZ, 0x1f, UR17 ;  /* 0x0000001f3f098899 */ /* 0x000fe20008011411 */
[----:B------:R-:W-:Y:S01]  /*1df0*/  LOP3.LUT R18, R18, 0x1c0, RZ, 0xc0, !PT ;  /* 0x000001c012127812 */ /* 0x000fe200078ec0ff */
[----:B------:R-:W-:Y:S01]  /*1e00*/  @UP0 UIMAD UR10, UR10, UR7, UR27 ;  /* 0x000000070a0a02a4 */ /* 0x000fe2000f8e021b */
[----:B------:R-:W-:Y:S01]  /*1e10*/  SHF.L.U32 R19, R3, 0x3, RZ ;  /* 0x0000000303137819 */ /* 0x000fe200000006ff */
[----:B------:R-:W2:Y:S01]  /*1e20*/  @!P4 LDC.64 R6, c[0x0][0x240] ;  /* 0x00009000ff06cb82 */ /* 0x000ea20000000a00 */
[----:B------:R-:W-:Y:S01]  /*1e30*/  @!UP0 ULDC.64 UR6, c[0x0][0x228] ;  /* 0x00008a0000068ab9 */ /* 0x000fe20000000a00 */
[----:B------:R-:W-:Y:S01]  /*1e40*/  VIADD R15, R20, 0x30 ;  /* 0x00000030140f7836 */ /* 0x000fe20000000000 */
[--C-:B------:R-:W-:Y:S01]  /*1e50*/  LOP3.LUT R4, R18, 0x38, R19.reuse, 0xf8, !PT ;  /* 0x0000003812047812 */ /* 0x100fe200078ef813 */
[----:B------:R-:W-:Y:S01]  /*1e60*/  @!UP0 UIMAD UR9, UR9, UR6, URZ ;  /* 0x00000006090982a4 */ /* 0x000fe2000f8e023f */
[----:B------:R-:W-:Y:S01]  /*1e70*/  SHF.R.U32.HI R18, RZ, 0x3, R18 ;  /* 0x00000003ff127819 */ /* 0x000fe20000011612 */
[----:B------:R-:W3:Y:S01]  /*1e80*/  @!P1 S2R R22, SR_CgaCtaId ;  /* 0x0000000000169919 */ /* 0x000ee20000008800 */
[----:B------:R-:W-:Y:S01]  /*1e90*/  @!UP0 UIMAD.WIDE.U32 UR28, UR17, UR6, URZ ;  /* 0x00000006111c82a5 */ /* 0x000fe2000f8e003f */
[----:B------:R-:W-:Y:S01]  /*1ea0*/  SHF.R.S32.HI R14, RZ, 0x1f, R19 ;  /* 0x0000001fff0e7819 */ /* 0x000fe20000011413 */
[----:B------:R-:W-:Y:S01]  /*1eb0*/  @!UP0 UIMAD UR9, UR17, UR7, UR9 ;  /* 0x00000007110982a4 */ /* 0x000fe2000f8e0209 */
[----:B------:R-:W4:Y:S01]  /*1ec0*/  @!P0 S2R R23, SR_CgaCtaId ;  /* 0x0000000000178919 */ /* 0x000f220000008800 */
[----:B------:R-:W-:Y:S01]  /*1ed0*/  LOP3.LUT R18, R4, R18, RZ, 0x3c, !PT ;  /* 0x0000001204127212 */ /* 0x000fe200078e3cff */
[----:B------:R-:W-:Y:S01]  /*1ee0*/  ULDC.64 UR6, c[0x0][0x258] ;  /* 0x0000960000067ab9 */ /* 0x000fe20000000a00 */
[----:B------:R-:W-:Y:S01]  /*1ef0*/  @!P1 MOV R4, 0x400 ;  /* 0x0000040000049802 */ /* 0x000fe20000000f00 */
[----:B------:R-:W-:Y:S01]  /*1f00*/  @!UP0 UIADD3 UR10, UR29, UR9, URZ ;  /* 0x000000091d0a8290 */ /* 0x000fe2000fffe03f */
[--C-:B------:R-:W-:Y:S01]  /*1f10*/  SHF.R.S32.HI R21, RZ, 0x1f, R20.reuse ;  /* 0x0000001fff157819 */ /* 0x100fe20000011414 */
[----:B------:R-:W-:Y:S01]  /*1f20*/  @!UP0 UMOV UR26, UR28 ;  /* 0x0000001c001a8c82 */ /* 0x000fe20008000000 */
[----:B------:R-:W-:Y:S01]  /*1f30*/  @!P0 MOV R5, 0x400 ;  /* 0x0000040000058802 */ /* 0x000fe20000000f00 */
[----:B------:R-:W-:Y:S01]  /*1f40*/  IMAD.U32 R30, RZ, RZ, UR6 ;  /* 0x00000006ff1e7e24 */ /* 0x000fe2000f8e00ff */
[----:B------:R-:W-:Y:S01]  /*1f50*/  IADD3 R8, P2, R19, UR26, RZ ;  /* 0x0000001a13087c10 */ /* 0x000fe2000ff5e0ff */
[----:B-1----:R-:W-:Y:S01]  /*1f60*/  IMAD.WIDE R36, R36, 0x40, R20 ;  /* 0x0000004024247825 */ /* 0x002fe200078e0214 */
[----:B------:R-:W-:Y:S01]  /*1f70*/  ISETP.GE.AND P5, PT, R15, UR14, PT ;  /* 0x0000000e0f007c0c */ /* 0x000fe2000bfa6270 */
[----:B------:R-:W-:Y:S01]  /*1f80*/  UIMAD UR11, UR11, UR6, URZ ;  /* 0x000000060b0b72a4 */ /* 0x000fe2000f8e023f */
[----:B------:R-:W-:Y:S01]  /*1f90*/  IADD3.X R9, R14, UR10, RZ, P2, !PT ;  /* 0x0000000a0e097c10 */ /* 0x000fe200097fe4ff */
[----:B------:R-:W1:Y:S01]  /*1fa0*/  S2UR UR6, SR_CgaCtaId ;  /* 0x00000000000679c3 */ /* 0x000e620000008800 */
[C---:B------:R-:W-:Y:S01]  /*1fb0*/  @!P0 IADD3 R29, P2, R36.reuse, 0x10, RZ ;  /* 0x00000010241d8810 */ /* 0x040fe20007f5e0ff */
[----:B------:R-:W-:Y:S01]  /*1fc0*/  UIMAD UR7, UR4, UR7, UR11 ;  /* 0x00000007040772a4 */ /* 0x000fe2000f8e020b */
[----:B------:R-:W-:Y:S01]  /*1fd0*/  @!P1 IADD3 R25, P3, R36, 0x20, RZ ;  /* 0x0000002024199810 */ /* 0x000fe20007f7e0ff */
[----:B------:R-:W-:Y:S01]  /*1fe0*/  IMAD.WIDE.U32 R30, R30, UR4, R8 ;  /* 0x000000041e1e7c25 */ /* 0x000fe2000f8e0008 */
[----:B------:R-:W-:Y:S01]  /*1ff0*/  UMOV UR4, 0x400 ;  /* 0x0000040000047882 */ /* 0x000fe20000000000 */
[----:B------:R-:W-:-:S02]  /*2000*/  UIADD3 UR26, -UR25, UR16, URZ ;  /* 0x00000010191a7290 */ /* 0x000fc4000fffe13f */
[----:B------:R-:W5:Y:S01]  /*2010*/  @!P4 LDC.64 R8, c[0x0][0x210] ;  /* 0x00008400ff08cb82 */ /* 0x000f620000000a00 */
[--C-:B------:R-:W-:Y:S01]  /*2020*/  @!P0 IMAD.X R32, RZ, RZ, R37.reuse, P2 ;  /* 0x000000ffff208224 */ /* 0x100fe200010e0625 */
[----:B------:R-:W-:Y:S01]  /*2030*/  @!P5 IADD3 R26, P2, R36, 0x30, RZ ;  /* 0x00000030241ad810 */ /* 0x000fe20007f5e0ff */
[----:B--2---:R-:W-:Y:S01]  /*2040*/  @!P4 IMAD R33, R37, R6, RZ ;  /* 0x000000062521c224 */ /* 0x004fe200078e02ff */
[----:B------:R-:W-:Y:S01]  /*2050*/  IADD3 R31, R31, UR7, RZ ;  /* 0x000000071f1f7c10 */ /* 0x000fe2000fffe0ff */
[--C-:B------:R-:W-:Y:S01]  /*2060*/  @!P1 IMAD.X R27, RZ, RZ, R37.reuse, P3 ;  /* 0x000000ffff1b9224 */ /* 0x100fe200018e0625 */
[----:B---3--:R-:W-:Y:S01]  /*2070*/  @!P1 LEA R22, R22, R4, 0x18 ;  /* 0x0000000416169211 */ /* 0x008fe200078ec0ff */
[----:B------:R-:W-:Y:S01]  /*2080*/  @!P5 IMAD.X R28, RZ, RZ, R37, P2 ;  /* 0x000000ffff1cd224 */ /* 0x000fe200010e0625 */
[----:B------:R-:W-:Y:S01]  /*2090*/  LEA.HI R4, R104, R100, RZ, 0x6 ;  /* 0x0000006468047211 */ /* 0x000fe200078f30ff */
[----:B------:R-:W2:Y:S01]  /*20a0*/  @!P0 LDC.64 R12, c[0x0][0x210] ;  /* 0x00008400ff0c8b82 */ /* 0x000ea20000000a00 */
[----:B----4-:R-:W-:Y:S01]  /*20b0*/  @!P0 LEA R23, R23, R5, 0x18 ;  /* 0x0000000517178211 */ /* 0x010fe200078ec0ff */
[----:B------:R-:W-:Y:S01]  /*20c0*/  @!P4 IMAD R33, R36, R7, R33 ;  /* 0x000000072421c224 */ /* 0x000fe200078e0221 */
[----:B------:R-:W-:Y:S01]  /*20d0*/  IADD3 R166, P2, R19, R11, RZ ;  /* 0x0000000b13a67210 */ /* 0x000fe20007f5e0ff */
[----:B------:R-:W-:Y:S01]  /*20e0*/  IMAD.SHL.U32 R4, R4, 0x8, RZ ;  /* 0x0000000804047824 */ /* 0x000fe200078e00ff */
[----:B------:R-:W-:Y:S01]  /*20f0*/  IADD3 R170, P3, R20, R170, RZ ;  /* 0x000000aa14aa7210 */ /* 0x000fe20007f7e0ff */
[----:B------:R-:W-:Y:S01]  /*2100*/  @!P4 IMAD.WIDE.U32 R36, R36, R6, R30 ;  /* 0x000000062424c225 */ /* 0x000fe200078e001e */
[----:B-1----:R-:W-:Y:S01]  /*2110*/  ULEA UR4, UR6, UR4, 0x18 ;  /* 0x0000000406047291 */ /* 0x002fe2000f8ec03f */
[----:B------:R-:W1:Y:S01]  /*2120*/  @!P5 LDC.64 R6, c[0x0][0x240] ;  /* 0x00009000ff06db82 */ /* 0x000e620000000a00 */
[----:B------:R-:W-:Y:S01]  /*2130*/  LOP3.LUT R18, R18, 0xfffffe00, R4, 0xf8, !PT ;  /* 0xfffffe0012127812 */ /* 0x000fe200078ef804 */
[----:B------:R-:W-:Y:S01]  /*2140*/  IMAD.X R167, R14, 0x1, R10, P2 ;  /* 0x000000010ea77824 */ /* 0x000fe200010e060a */
[----:B------:R-:W-:Y:S01]  /*2150*/  ULDC.64 UR6, c[0x0][0x268] ;  /* 0x00009a0000067ab9 */ /* 0x000fe20000000a00 */
[C---:B------:R-:W-:Y:S01]  /*2160*/  IMAD.X R24, R21.reuse, 0x1, R24, P3 ;  /* 0x0000000115187824 */ /* 0x040fe200018e0618 */
[----:B------:R-:W-:Y:S01]  /*2170*/  LEA R242, R18, UR4, 0x1 ;  /* 0x0000000412f27c11 */ /* 0x000fe2000f8e08ff */
[----:B------:R-:W-:Y:S01]  /*2180*/  IMAD R165, R21, UR12, RZ ;  /* 0x0000000c15a57c24 */ /* 0x000fe2000f8e02ff */
[----:B------:R-:W-:Y:S01]  /*2190*/  @!P4 IADD3 R21, R37, R33, RZ ;  /* 0x000000212515c210 */ /* 0x000fe20007ffe0ff */
[----:B------:R-:W3:Y:S01]  /*21a0*/  @!P0 LDC.64 R4, c[0x0][0x240] ;  /* 0x00009000ff048b82 */ /* 0x000ee20000000a00 */
[----:B-----5:R-:W-:Y:S01]  /*21b0*/  @!P4 LEA R34, P2, R36, R8, 0x1 ;  /* 0x000000082422c211 */ /* 0x020fe200078408ff */
[----:B------:R-:W-:Y:S01]  /*21c0*/  @!P0 IMAD.MOV.U32 R33, RZ, RZ, R31 ;  /* 0x000000ffff218224 */ /* 0x000fe200078e001f */
[----:B------:R-:W-:Y:S01]  /*21d0*/  ULDC.64 UR10, c[0x0][0x220] ;  /* 0x00008800000a7ab9 */ /* 0x000fe20000000a00 */
[----:B------:R-:W-:Y:S01]  /*21e0*/  @!P0 IMAD R23, R18, 0x2, R23 ;  /* 0x0000000212178824 */ /* 0x000fe200078e0217 */
[----:B------:R-:W-:Y:S01]  /*21f0*/  @!P4 LEA.HI.X R35, R36, R9, R21, 0x1, P2 ;  /* 0x000000092423c211 */ /* 0x000fe200010f0c15 */
[----:B------:R-:W-:-:S02]  /*2200*/  IMAD R165, R20, UR13, R165 ;  /* 0x0000000d14a57c24 */ /* 0x000fc4000f8e02a5 */
[----:B------:R-:W4:Y:S01]  /*2210*/  @!P1 LDC.64 R10, c[0x0][0x240] ;  /* 0x00009000ff0a9b82 */ /* 0x000f220000000a00 */
[----:B------:R-:W-:Y:S01]  /*2220*/  IMAD.WIDE.U32 R166, R20, UR12, R166 ;  /* 0x0000000c14a67c25 */ /* 0x000fe2000f8e00a6 */
[----:B------:R-:W-:Y:S01]  /*2230*/  @!PT LDS RZ, [RZ] ;  /* 0x00000000fffff984 */ /* 0x000fe20000000800 */
[----:B------:R-:W-:Y:S01]  /*2240*/  @!PT LDS RZ, [RZ] ;  /* 0x00000000fffff984 */ /* 0x000fe20000000800 */
[----:B------:R-:W-:Y:S01]  /*2250*/  @!PT LDS RZ, [RZ] ;  /* 0x00000000fffff984 */ /* 0x000fe20000000800 */
[----:B------:R-:W-:Y:S03]  /*2260*/  @!P4 LDGSTS.E.BYPASS.LTC128B.128 [R242], desc[UR18][R34.64] ;  /* 0x0000000022f2cfae */ /* 0x000fe6000b901d52 */
[----:B------:R-:W-:Y:S01]  /*2270*/  IMAD.IADD R165, R167, 0x1, R165 ;  /* 0x00000001a7a57824 */ /* 0x000fe200078e02a5 */
[----:B------:R-:W-:Y:S01]  /*2280*/  @!P4 LDGSTS.E.BYPASS.LTC128B.128 [R242+0x2000], desc[UR18][R34.64+0x80] ;  /* 0x0200008022f2cfae */ /* 0x000fe2000b901d52 */
[----:B------:R-:W-:Y:S01]  /*2290*/  IMAD R0, R0, UR6, RZ ;  /* 0x0000000600007c24 */ /* 0x000fe2000f8e02ff */
[----:B------:R-:W5:Y:S01]  /*22a0*/  @!P1 LDC.64 R8, c[0x0][0x210] ;  /* 0x00008400ff089b82 */ /* 0x000f620000000a00 */
[----:B-1----:R-:W-:Y:S01]  /*22b0*/  @!P5 IMAD R28, R28, R6, RZ ;  /* 0x000000061c1cd224 */ /* 0x002fe200078e02ff */
[----:B------:R-:W-:Y:S01]  /*22c0*/  @!P4 LDGSTS.E.BYPASS.LTC128B.128 [R242+0x4000], desc[UR18][R34.64+0x100] ;  /* 0x0400010022f2cfae */ /* 0x000fe2000b901d52 */
[----:B------:R-:W-:-:S02]  /*22d0*/  IMAD R0, R2, UR7, R0 ;  /* 0x0000000702007c24 */ /* 0x000fc4000f8e0200 */
[----:B------:R-:W-:Y:S01]  /*22e0*/  @!P5 IMAD R28, R26, R7, R28 ;  /* 0x000000071a1cd224 */ /* 0x000fe200078e021c */
[----:B------:R1:W-:Y:S01]  /*22f0*/  @!P4 LDGSTS.E.BYPASS.LTC128B.128 [R242+0x6000], desc[UR18][R34.64+0x180] ;  /* 0x0600018022f2cfae */ /* 0x0003e2000b901d52 */
[----:B------:R-:W-:Y:S01]  /*2300*/  ISETP.GE.AND P4, PT, R20, UR26, PT ;  /* 0x0000001a14007c0c */ /* 0x000fe2000bf86270 */
[----:B---3--:R-:W-:Y:S02]  /*2310*/  @!P0 IMAD R32, R32, R4, RZ ;  /* 0x0000000420208224 */ /* 0x008fe400078e02ff */
[----:B------:R-:W-:Y:S02]  /*2320*/  IMAD.SHL.U32 R237, R3, 0x40, RZ ;  /* 0x0000004003ed7824 */ /* 0x000fe400078e00ff */
[----:B------:R-:W-:Y:S02]  /*2330*/  @!P0 IMAD R21, R29, R5, R32 ;  /* 0x000000051d158224 */ /* 0x000fe400078e0220 */
[----:B------:R-:W-:Y:S01]  /*2340*/  @!P0 IMAD.MOV.U32 R32, RZ, RZ, R30 ;  /* 0x000000ffff208224 */ /* 0x000fe200078e001e */
[----:B------:R-:W-:Y:S01]  /*2350*/  LOP3.LUT R237, R237, 0x1c0, RZ, 0xc0, !PT ;  /* 0x000001c0eded7812 */ /* 0x000fe200078ec0ff */
[----:B----4-:R-:W-:-:S02]  /*2360*/  @!P1 IMAD R27, R27, R10, RZ ;  /* 0x0000000a1b1b9224 */ /* 0x010fc400078e02ff */
[----:B------:R-:W-:Y:S02]  /*2370*/  @!P0 IMAD.WIDE.U32 R32, R29, R4, R32 ;  /* 0x000000041d208225 */ /* 0x000fe400078e0020 */
[----:B------:R-:W3:Y:S02]  /*2380*/  @!P5 LDC.64 R4, c[0x0][0x210] ;  /* 0x00008400ff04db82 */ /* 0x000ee40000000a00 */
[----:B------:R-:W-:Y:S01]  /*2390*/  @!P0 IMAD.IADD R21, R33, 0x1, R21 ;  /* 0x0000000121158824 */ /* 0x000fe200078e0215 */
[C---:B--2---:R-:W-:Y:S01]  /*23a0*/  @!P0 LEA R12, P2, R32.reuse, R12, 0x1 ;  /* 0x0000000c200c8211 */ /* 0x044fe200078408ff */
[----:B------:R-:W-:Y:S02]  /*23b0*/  @!P1 IMAD R11, R25, R11, R27 ;  /* 0x0000000b190b9224 */ /* 0x000fe400078e021b */
[----:B------:R-:W-:Y:S01]  /*23c0*/  IMAD.U32 R167, RZ, RZ, UR16 ;  /* 0x00000010ffa77e24 */ /* 0x000fe2000f8e00ff */
[----:B------:R-:W-:Y:S02]  /*23d0*/  @!P0 LEA.HI.X R13, R32, R13, R21, 0x1, P2 ;  /* 0x0000000d200d8211 */ /* 0x000fe400010f0c15 */
[----:B------:R-:W2:Y:S01]  /*23e0*/  @!P5 S2R R21, SR_CgaCtaId ;  /* 0x000000000015d919 */ /* 0x000ea20000008800 */
[----:B-1----:R-:W-:Y:S01]  /*23f0*/  @!P1 MOV R34, R30 ;  /* 0x0000001e00229202 */ /* 0x002fe20000000f00 */
[--C-:B------:R-:W-:Y:S01]  /*2400*/  @!P1 IMAD.MOV.U32 R35, RZ, RZ, R31.reuse ;  /* 0x000000ffff239224 */ /* 0x100fe200078e001f */
[----:B------:R-:W-:Y:S01]  /*2410*/  @!P0 LDGSTS.E.BYPASS.LTC128B.128 [R23+0x800], desc[UR18][R12.64] ;  /* 0x008000000c178fae */ /* 0x000fe2000b901d52 */
[----:B------:R-:W-:-:S02]  /*2420*/  @!P5 IMAD.WIDE.U32 R30, R26, R6, R30 ;  /* 0x000000061a1ed225 */ /* 0x000fc400078e001e */
[----:B------:R-:W1:Y:S01]  /*2430*/  @!P4 LDC.64 R6, c[0x0][0x218] ;  /* 0x00008600ff06cb82 */ /* 0x000e620000000a00 */
[----:B------:R-:W-:Y:S01]  /*2440*/  @!P0 LDGSTS.E.BYPASS.LTC128B.128 [R23+0x2800], desc[UR18][R12.64+0x80] ;  /* 0x028000800c178fae */ /* 0x000fe2000b901d52 */
[----:B------:R-:W-:Y:S01]  /*2450*/  @!P1 IMAD.WIDE.U32 R34, R25, R10, R34 ;  /* 0x0000000a19229225 */ /* 0x000fe200078e0022 */
[----:B------:R-:W-:Y:S01]  /*2460*/  @!P5 IADD3 R28, R31, R28, RZ ;  /* 0x0000001c1f1cd210 */ /* 0x000fe20007ffe0ff */
[----:B------:R-:W4:Y:S02]  /*2470*/  @!P4 S2R R10, SR_CgaCtaId ;  /* 0x00000000000ac919 */ /* 0x000f240000008800 */
[----:B------:R-:W-:Y:S01]  /*2480*/  @!P1 IMAD.IADD R11, R35, 0x1, R11 ;  /* 0x00000001230b9824 */ /* 0x000fe200078e020b */
[----:B-----5:R-:W-:Y:S01]  /*2490*/  @!P1 LEA R8, P2, R34, R8, 0x1 ;  /* 0x0000000822089211 */ /* 0x020fe200078408ff */
[----:B------:R-:W-:Y:S01]  /*24a0*/  @!P1 IMAD R25, R18, 0x2, R22 ;  /* 0x0000000212199824 */ /* 0x000fe200078e0216 */
[----:B------:R-:W-:Y:S02]  /*24b0*/  @!P0 LDGSTS.E.BYPASS.LTC128B.128 [R23+0x4800], desc[UR18][R12.64+0x100] ;  /* 0x048001000c178fae */ /* 0x000fe4000b901d52 */
[----:B------:R-:W-:Y:S01]  /*24c0*/  @!P1 LEA.HI.X R9, R34, R9, R11, 0x1, P2 ;  /* 0x0000000922099211 */ /* 0x000fe200010f0c0b */
[----:B------:R-:W-:Y:S01]  /*24d0*/  IMAD.U32 R11, RZ, RZ, UR12 ;  /* 0x0000000cff0b7e24 */ /* 0x000fe2000f8e00ff */
[----:B------:R3:W-:Y:S01]  /*24e0*/  @!P0 LDGSTS.E.BYPASS.LTC128B.128 [R23+0x6800], desc[UR18][R12.64+0x180] ;  /* 0x068001800c178fae */ /* 0x0007e2000b901d52 */
[----:B------:R-:W-:-:S03]  /*24f0*/  ISETP.GE.AND P0, PT, R17, UR26, PT ;  /* 0x0000001a11007c0c */ /* 0x000fc6000bf06270 */
[----:B------:R-:W-:Y:S04]  /*2500*/  @!P1 LDGSTS.E.BYPASS.LTC128B.128 [R25+0x1000], desc[UR18][R8.64] ;  /* 0x0100000008199fae */ /* 0x000fe8000b901d52 */
[----:B------:R-:W-:Y:S01]  /*2510*/  @!P1 LDGSTS.E.BYPASS.LTC128B.128 [R25+0x3000], desc[UR18][R8.64+0x80] ;  /* 0x0300008008199fae */ /* 0x000fe2000b901d52 */
[----:B-1----:R-:W-:-:S03]  /*2520*/  @!P4 LEA R26, P3, R166, R6, 0x1 ;  /* 0x00000006a61ac211 */ /* 0x002fc600078608ff */
[----:B------:R-:W-:Y:S01]  /*2530*/  @!P1 LDGSTS.E.BYPASS.LTC128B.128 [R25+0x5000], desc[UR18][R8.64+0x100] ;  /* 0x0500010008199fae */ /* 0x000fe2000b901d52 */
[----:B------:R-:W-:Y:S01]  /*2540*/  IMAD.U32 R6, RZ, RZ, UR13 ;  /* 0x0000000dff067e24 */ /* 0x000fe2000f8e00ff */
[----:B------:R-:W-:Y:S02]  /*2550*/  @!P4 LEA.HI.X R27, R166, R7, R165, 0x1, P3 ;  /* 0x00000007a61bc211 */ /* 0x000fe400018f0ca5 */
[----:B------:R1:W-:Y:S01]  /*2560*/  @!P1 LDGSTS.E.BYPASS.LTC128B.128 [R25+0x7000], desc[UR18][R8.64+0x180] ;  /* 0x0700018008199fae */ /* 0x0003e2000b901d52 */
[----:B------:R-:W-:Y:S01]  /*2570*/  ISETP.GE.AND P1, PT, R15, UR26, PT ;  /* 0x0000001a0f007c0c */ /* 0x000fe2000bf26270 */
[----:B------:R-:W-:Y:S01]  /*2580*/  IMAD.U32 R7, RZ, RZ, UR12 ;  /* 0x0000000cff077e24 */ /* 0x000fe2000f8e00ff */
[----:B------:R-:W-:Y:S01]  /*2590*/  @!P0 LEA R11, P3, R11, R166, 0x4 ;  /* 0x000000a60b0b8211 */ /* 0x000fe200078620ff */
[----:B------:R-:W5:Y:S03]  /*25a0*/  @!P0 S2R R22, SR_CgaCtaId ;  /* 0x0000000000168919 */ /* 0x000f660000008800 */
[----:B------:R-:W-:-:S02]  /*25b0*/  @!P0 LEA.HI.X R6, R7, R165, R6, 0x4, P3 ;  /* 0x000000a507068211 */ /* 0x000fc400018f2406 */
[----:B---3--:R-:W-:Y:S02]  /*25c0*/  @!P5 LEA R12, P2, R30, R4, 0x1 ;  /* 0x000000041e0cd211 */ /* 0x008fe400078408ff */
[----:B------:R-:W-:-:S03]  /*25d0*/  @!P5 MOV R4, 0x400 ;  /* 0x000004000004d802 */ /* 0x000fc60000000f00 */
[----:B------:R-:W-:Y:S01]  /*25e0*/  VOTEU.ALL UP0, P1 ;  /* 0x00000000003f7886 */ /* 0x000fe20000800000 */
[----:B------:R-:W-:Y:S02]  /*25f0*/  @!P5 LEA.HI.X R13, R30, R5, R28, 0x1, P2 ;  /* 0x000000051e0dd211 */ /* 0x000fe400010f0c1c */
[----:B------:R-:W-:Y:S02]  /*2600*/  ISETP.GE.AND P2, PT, R16, UR26, PT ;  /* 0x0000001a10007c0c */ /* 0x000fe4000bf46270 */
[----:B--2---:R-:W-:Y:S02]  /*2610*/  @!P5 LEA R21, R21, R4, 0x18 ;  /* 0x000000041515d211 */ /* 0x004fe400078ec0ff */
[----:B------:R-:W2:Y:S01]  /*2620*/  @!P0 LDC.64 R4, c[0x0][0x218] ;  /* 0x00008600ff048b82 */ /* 0x000ea20000000a00 */
[----:B------:R-:W-:Y:S02]  /*2630*/  @!P4 MOV R23, 0x400 ;  /* 0x000004000017c802 */ /* 0x000fe40000000f00 */
[----:B------:R-:W-:-:S02]  /*2640*/  @!P5 IMAD R21, R18, 0x2, R21 ;  /* 0x000000021215d824 */ /* 0x000fc400078e0215 */
[----:B----4-:R-:W-:Y:S01]  /*2650*/  @!P4 LEA R10, R10, R23, 0x18 ;  /* 0x000000170a0ac211 */ /* 0x010fe200078ec0ff */
[----:B-1----:R-:W1:Y:S03]  /*2660*/  @!P1 S2R R8, SR_CgaCtaId ;  /* 0x0000000000089919 */ /* 0x002e660000008800 */
[----:B------:R-:W-:Y:S01]  /*2670*/  @!P4 LEA R10, R18, R10, 0x1 ;  /* 0x0000000a120ac211 */ /* 0x000fe200078e08ff */
[----:B------:R-:W3:Y:S01]  /*2680*/  @!P2 S2R R9, SR_CgaCtaId ;  /* 0x000000000009a919 */ /* 0x000ee20000008800 */
[----:B------:R-:W-:Y:S04]  /*2690*/  @!P5 LDGSTS.E.BYPASS.LTC128B.128 [R21+0x1800], desc[UR18][R12.64] ;  /* 0x018000000c15dfae */ /* 0x000fe8000b901d52 */
[----:B------:R-:W-:Y:S04]  /*26a0*/  @!P5 LDGSTS.E.BYPASS.LTC128B.128 [R21+0x3800], desc[UR18][R12.64+0x80] ;  /* 0x038000800c15dfae */ /* 0x000fe8000b901d52 */
[----:B------:R-:W-:Y:S04]  /*26b0*/  @!P5 LDGSTS.E.BYPASS.LTC128B.128 [R21+0x5800], desc[UR18][R12.64+0x100] ;  /* 0x058001000c15dfae */ /* 0x000fe8000b901d52 */
[----:B------:R4:W-:Y:S01]  /*26c0*/  @!P5 LDGSTS.E.BYPASS.LTC128B.128 [R21+0x7800], desc[UR18][R12.64+0x180] ;  /* 0x078001800c15dfae */ /* 0x0009e2000b901d52 */
[----:B------:R-:W-:-:S03]  /*26d0*/  ISETP.GE.AND P5, PT, R17, UR26, PT ;  /* 0x0000001a11007c0c */ /* 0x000fc6000bfa6270 */
[----:B------:R-:W-:Y:S04]  /*26e0*/  @!P4 LDGSTS.E.BYPASS.LTC128B.128 [R10+0x8000], desc[UR18][R26.64] ;  /* 0x080000001a0acfae */ /* 0x000fe8000b901d52 */
[----:B------:R-:W-:Y:S04]  /*26f0*/  @!P4 LDGSTS.E.BYPASS.LTC128B.128 [R10+0xa000], desc[UR18][R26.64+0x80] ;  /* 0x0a0000801a0acfae */ /* 0x000fe8000b901d52 */
[----:B------:R-:W-:Y:S04]  /*2700*/  @!P4 LDGSTS.E.BYPASS.LTC128B.128 [R10+0xc000], desc[UR18][R26.64+0x100] ;  /* 0x0c0001001a0acfae */ /* 0x000fe8000b901d52 */
[----:B------:R2:W-:Y:S01]  /*2710*/  @!P4 LDGSTS.E.BYPASS.LTC128B.128 [R10+0xe000], desc[UR18][R26.64+0x180] ;  /* 0x0e0001801a0acfae */ /* 0x0005e2000b901d52 */
[----:B------:R-:W-:-:S02]  /*2720*/  ISETP.GE.AND P4, PT, R16, UR26, PT ;  /* 0x0000001a10007c0c */ /* 0x000fc4000bf86270 */
[----:B----4-:R-:W-:Y:S01]  /*2730*/  IADD3 R12, P3, R19, UR24, RZ ;  /* 0x00000018130c7c10 */ /* 0x010fe2000ff7e0ff */
[----:B------:R-:W-:-:S03]  /*2740*/  ULDC UR24, c[0x0][0x39c] ;  /* 0x0000e70000187ab9 */ /* 0x000fc60000000800 */
[----:B------:R-:W-:Y:S01]  /*2750*/  IADD3.X R13, R14, UR8, RZ, P3, !PT ;  /* 0x000000080e0d7c10 */ /* 0x000fe20009ffe4ff */
[----:B------:R-:W-:Y:S01]  /*2760*/  UIMAD.WIDE.U32 UR8, UR12, 0x20, URZ ;  /* 0x000000200c0878a5 */ /* 0x000fe2000f8e003f */
[----:B------:R-:W-:Y:S02]  /*2770*/  @!P1 IMAD.MOV.U32 R14, RZ, RZ, R166 ;  /* 0x000000ffff0e9224 */ /* 0x000fe400078e00a6 */
[----:B------:R-:W-:Y:S01]  /*2780*/  IMAD.WIDE.U32 R12, R2, UR6, R12 ;  /* 0x00000006020c7c25 */ /* 0x000fe2000f8e000c */
[----:B------:R-:W-:Y:S01]  /*2790*/  USHF.L.U32 UR6, UR13, 0x5, URZ ;  /* 0x000000050d067899 */ /* 0x000fe2000800063f */
[----:B------:R-:W-:Y:S02]  /*27a0*/  MOV R2, UR12 ;  /* 0x0000000c00027c02 */ /* 0x000fe40008000f00 */
[----:B------:R-:W-:Y:S01]  /*27b0*/  IMAD.IADD R13, R13, 0x1, R0 ;  /* 0x000000010d0d7824 */ /* 0x000fe200078e0200 */
[----:B--2---:R-:W-:Y:S02]  /*27c0*/  @!P0 LEA R10, P3, R11, R4, 0x1 ;  /* 0x000000040b0a8211 */ /* 0x004fe400078608ff */
[----:B------:R-:W-:-:S02]  /*27d0*/  @!P0 MOV R4, 0x400 ;  /* 0x0000040000048802 */ /* 0x000fc40000000f00 */
[----:B------:R-:W-:Y:S02]  /*27e0*/  @!P0 LEA.HI.X R11, R11, R5, R6, 0x1, P3 ;  /* 0x000000050b0b8211 */ /* 0x000fe400018f0c06 */
[----:B-----5:R-:W-:Y:S01]  /*27f0*/  @!P0 LEA R22, R22, R4, 0x18 ;  /* 0x0000000416168211 */ /* 0x020fe200078ec0ff */
[----:B------:R-:W2:Y:S01]  /*2800*/  @!P2 LDC.64 R6, c[0x0][0x218] ;  /* 0x00008600ff06ab82 */ /* 0x000ea20000000a00 */
[----:B------:R-:W-:Y:S02]  /*2810*/  @!P2 MOV R5, 0x400 ;  /* 0x000004000005a802 */ /* 0x000fe40000000f00 */
[----:B------:R-:W-:Y:S01]  /*2820*/  @!P1 MOV R4, 0x400 ;  /* 0x0000040000049802 */ /* 0x000fe20000000f00 */
[----:B------:R-:W-:Y:S01]  /*2830*/  @!P0 IMAD R22, R18, 0x2, R22 ;  /* 0x0000000212168824 */ /* 0x000fe200078e0216 */
[----:B---3--:R-:W-:Y:S02]  /*2840*/  @!P2 LEA R9, R9, R5, 0x18 ;  /* 0x000000050909a211 */ /* 0x008fe400078ec0ff */
[----:B-1----:R-:W-:-:S02]  /*2850*/  @!P1 LEA R8, R8, R4, 0x18 ;  /* 0x0000000408089211 */ /* 0x002fc400078ec0ff */
[----:B------:R-:W1:Y:S01]  /*2860*/  @!P1 LDC.64 R4, c[0x0][0x218] ;  /* 0x00008600ff049b82 */ /* 0x000e620000000a00 */
[----:B------:R-:W-:Y:S01]  /*2870*/  @!P0 LDGSTS.E.BYPASS.LTC128B.128 [R22+0x8800], desc[UR18][R10.64] ;  /* 0x088000000a168fae */ /* 0x000fe2000b901d52 */
[----:B------:R-:W-:Y:S01]  /*2880*/  ISETP.GE.AND P3, PT, R15, UR26, PT ;  /* 0x0000001a0f007c0c */ /* 0x000fe2000bf66270 */
[----:B------:R-:W-:Y:S02]  /*2890*/  @!P1 IMAD.MOV.U32 R15, RZ, RZ, R165 ;  /* 0x000000ffff0f9224 */ /* 0x000fe400078e00a5 */
[----:B------:R-:W-:Y:S01]  /*28a0*/  @!P0 LDGSTS.E.BYPASS.LTC128B.128 [R22+0xa800], desc[UR18][R10.64+0x80] ;  /* 0x0a8000800a168fae */ /* 0x000fe2000b901d52 */
[----:B------:R-:W-:Y:S02]  /*28b0*/  @!P2 IMAD R9, R18, 0x2, R9 ;  /* 0x000000021209a824 */ /* 0x000fe400078e0209 */
[----:B------:R-:W-:Y:S01]  /*28c0*/  @!P1 IMAD.WIDE.U32 R14, R2, 0x30, R14 ;  /* 0x00000030020e9825 */ /* 0x000fe200078e000e */
[----:B------:R-:W-:Y:S03]  /*28d0*/  @!P0 LDGSTS.E.BYPASS.LTC128B.128 [R22+0xc800], desc[UR18][R10.64+0x100] ;  /* 0x0c8001000a168fae */ /* 0x000fe6000b901d52 */
[----:B------:R-:W-:Y:S01]  /*28e0*/  @!P1 IMAD R8, R18, 0x2, R8 ;  /* 0x0000000212089824 */ /* 0x000fe200078e0208 */
[----:B------:R3:W-:Y:S02]  /*28f0*/  @!P0 LDGSTS.E.BYPASS.LTC128B.128 [R22+0xe800], desc[UR18][R10.64+0x180] ;  /* 0x0e8001800a168fae */ /* 0x0007e4000b901d52 */
[----:B---3--:R-:W-:Y:S01]  /*2900*/  IMAD.U32 R10, RZ, RZ, UR6 ;  /* 0x00000006ff0a7e24 */ /* 0x008fe2000f8e00ff */
[----:B------:R-:W-:Y:S01]  /*2910*/  @!P2 IADD3 R11, P0, R166, UR8, RZ ;  /* 0x00000008a60bac10 */ /* 0x000fe2000ff1e0ff */
[----:B------:R-:W-:Y:S01]  /*2920*/  @!UP0 UIMAD UR6, UR13, 0x30, URZ ;  /* 0x000000300d0688a4 */ /* 0x000fe2000f8e023f */
[----:B------:R-:W-:-:S02]  /*2930*/  VOTEU.ALL UP0, P3 ;  /* 0x00000000003f7886 */ /* 0x000fc40001800000 */
[----:B------:R-:W-:Y:S01]  /*2940*/  @!P2 IADD3.X R10, R165, UR9, R10, P0, !PT ;  /* 0x00000009a50aac10 */ /* 0x000fe200087fe40a */
[----:B------:R-:W-:Y:S01]  /*2950*/  ULDC.64 UR8, c[0x0][0x250] ;  /* 0x0000940000087ab9 */ /* 0x000fe20000000a00 */
[----:B--2---:R-:W-:Y:S01]  /*2960*/  @!P2 LEA R6, P0, R11, R6, 0x1 ;  /* 0x000000060b06a211 */ /* 0x004fe200078008ff */
[----:B------:R-:W-:Y:S01]  /*2970*/  @!P1 VIADD R0, R15, UR6 ;  /* 0x000000060f009c36 */ /* 0x000fe20008000000 */
[----:B------:R-:W-:Y:S01]  /*2980*/  USHF.L.U32 UR6, UR9, 0x5, URZ ;  /* 0x0000000509067899 */ /* 0x000fe2000800063f */
[----:B------:R-:W-:Y:S01]  /*2990*/  IMAD R24, R24, UR8, RZ ;  /* 0x0000000818187c24 */ /* 0x000fe2000f8e02ff */
[----:B------:R-:W-:Y:S02]  /*29a0*/  @!P2 LEA.HI.X R7, R11, R7, R10, 0x1, P0 ;  /* 0x000000070b07a211 */ /* 0x000fe400000f0c0a */
[----:B-1----:R-:W-:Y:S01]  /*29b0*/  @!P1 LEA R4, P0, R14, R4, 0x1 ;  /* 0x000000040e049211 */ /* 0x002fe200078008ff */
[----:B------:R-:W-:Y:S02]  /*29c0*/  IMAD R168, R170, UR9, R24 ;  /* 0x00000009aaa87c24 */ /* 0x000fe4000f8e0218 */
[----:B------:R-:W-:Y:S01]  /*29d0*/  @!P2 LDGSTS.E.BYPASS.LTC128B.128 [R9+0x9000], desc[UR18][R6.64] ;  /* 0x090000000609afae */ /* 0x000fe2000b901d52 */
[----:B------:R-:W-:Y:S01]  /*29e0*/  @!P1 LEA.HI.X R5, R14, R5, R0, 0x1, P0 ;  /* 0x000000050e059211 */ /* 0x000fe200000f0c00 */
[----:B------:R-:W-:Y:S01]  /*29f0*/  IMAD.WIDE.U32 R170, R170, UR8, R12 ;  /* 0x00000008aaaa7c25 */ /* 0x000fe2000f8e000c */
[CC--:B------:R-:W-:Y:S01]  /*2a00*/  LEA.HI R0, R104.reuse, R100.reuse, RZ, 0x4 ;  /* 0x0000006468007211 */ /* 0x0c0fe200078f20ff */
[----:B------:R-:W-:Y:S01]  /*2a10*/  @!P2 LDGSTS.E.BYPASS.LTC128B.128 [R9+0xb000], desc[UR18][R6.64+0x80] ;  /* 0x0b0000800609afae */ /* 0x000fe2000b901d52 */
[----:B------:R-:W-:Y:S01]  /*2a20*/  LEA.HI R104, R104, R100, RZ, 0x5 ;  /* 0x0000006468687211 */ /* 0x000fe200078f28ff */
[----:B------:R-:W-:Y:S01]  /*2a30*/  IMAD.IADD R168, R171, 0x1, R168 ;  /* 0x00000001aba87824 */ /* 0x000fe200078e02a8 */
[----:B------:R-:W-:Y:S01]  /*2a40*/  LOP3.LUT R101, R0, 0xfffffff0, RZ, 0xc0, !PT ;  /* 0xfffffff000657812 */ /* 0x000fe200078ec0ff */
[----:B------:R-:W-:Y:S01]  /*2a50*/  @!P2 LDGSTS.E.BYPASS.LTC128B.128 [R9+0xd000], desc[UR18][R6.64+0x100] ;  /* 0x0d0001000609afae */ /* 0x000fe2000b901d52 */
[----:B------:R-:W-:-:S02]  /*2a60*/  LEA R240, P0, R170, UR10, 0x1 ;  /* 0x0000000aaaf07c11 */ /* 0x000fc4000f8008ff */
[----:B------:R-:W-:Y:S01]  /*2a70*/  IADD3 R101, -R101, R100, RZ ;  /* 0x0000006465657210 */ /* 0x000fe20007ffe1ff */
[----:B------:R1:W-:Y:S01]  /*2a80*/  @!P2 LDGSTS.E.BYPASS.LTC128B.128 [R9+0xf000], desc[UR18][R6.64+0x180] ;  /* 0x0f0001800609afae */ /* 0x0003e2000b901d52 */
[----:B------:R-:W-:Y:S02]  /*2a90*/  LEA.HI.X R239, R170, UR11, R168, 0x1, P0 ;  /* 0x0000000baaef7c11 */ /* 0x000fe400080f0ca8 */
[----:B------:R-:W-:Y:S01]  /*2aa0*/  SHF.R.S32.HI R102, RZ, 0x1f, R101 ;  /* 0x0000001fff667819 */ /* 0x000fe20000011465 */
[----:B------:R-:W-:Y:S01]  /*2ab0*/  @!P1 LDGSTS.E.BYPASS.LTC128B.128 [R8+0x9800], desc[UR18][R4.64] ;  /* 0x0980000004089fae */ /* 0x000fe2000b901d52 */
[----:B------:R-:W-:Y:S02]  /*2ac0*/  SHF.R.S32.HI R103, RZ, 0x5, R104 ;  /* 0x00000005ff677819 */ /* 0x000fe40000011468 */
[----:B------:R-:W-:Y:S01]  /*2ad0*/  LEA.HI R102, R102, R101, RZ, 0x3 ;  /* 0x0000006566667211 */ /* 0x000fe200078f18ff */
[----:B------:R-:W-:Y:S04]  /*2ae0*/  @!P1 LDGSTS.E.BYPASS.LTC128B.128 [R8+0xb800], desc[UR18][R4.64+0x80] ;  /* 0x0b80008004089fae */ /* 0x000fe8000b901d52 */
[----:B------:R-:W-:Y:S04]  /*2af0*/  @!P1 LDGSTS.E.BYPASS.LTC128B.128 [R8+0xd800], desc[UR18][R4.64+0x100] ;  /* 0x0d80010004089fae */ /* 0x000fe8000b901d52 */
[----:B------:R2:W-:Y:S01]  /*2b00*/  @!P1 LDGSTS.E.BYPASS.LTC128B.128 [R8+0xf800], desc[UR18][R4.64+0x180] ;  /* 0x0f80018004089fae */ /* 0x0005e2000b901d52 */
[----:B------:R-:W-:Y:S01]  /*2b10*/  ISETP.GE.AND P1, PT, R20, UR26, PT ;  /* 0x0000001a14007c0c */ /* 0x000fe2000bf26270 */
[----:B------:R-:W-:-:S02]  /*2b20*/  UIMAD.WIDE.U32 UR26, UR8, 0x20, URZ ;  /* 0x00000020081a78a5 */ /* 0x000fc4000f8e003f */
[----:B------:R-:W0:Y:S01]  /*2b30*/  LDGDEPBAR ;  /* 0x00000000000079af */ /* 0x000e220000000000 */
[----:B-1----:R-:W-:Y:S02]  /*2b40*/  IMAD.U32 R6, RZ, RZ, UR8 ;  /* 0x00000008ff067e24 */ /* 0x002fe4000f8e00ff */
[----:B------:R-:W-:Y:S02]  /*2b50*/  @!P3 IMAD.MOV.U32 R9, RZ, RZ, R239 ;  /* 0x000000ffff09b224 */ /* 0x000fe400078e00ef */
[----:B--2---:R-:W-:Y:S01]  /*2b60*/  @!P3 IMAD.MOV.U32 R8, RZ, RZ, R240 ;  /* 0x000000ffff08b224 */ /* 0x004fe200078e00f0 */
[----:B------:R-:W-:-:S04]  /*2b70*/  DEPBAR.LE SB0, 0x0 ;  /* 0x000080000000791a */ /* 0x000fc80000000000 */
[----:B------:R-:W-:Y:S01]  /*2b80*/  BAR.SYNC.DEFER_BLOCKING 0x0 ;  /* 0x0000000000007b1d */ /* 0x000fe20000010000 */
[----:B------:R-:W-:Y:S01]  /*2b90*/  SHF.R.S32.HI R4, RZ, 0x4, R0 ;  /* 0x00000004ff047819 */ /* 0x000fe20000011400 */
[----:B------:R-:W-:Y:S01]  /*2ba0*/  IMAD.SHL.U32 R0, R20, 0x8, RZ ;  /* 0x0000000814007824 */ /* 0x000fe200078e00ff */
[----:B------:R-:W-:Y:S01]  /*2bb0*/  LOP3.LUT R5, R102, 0xfffffff8, RZ, 0xc0, !PT ;  /* 0xfffffff866057812 */ /* 0x000fe200078ec0ff */
[----:B------:R-:W-:Y:S01]  /*2bc0*/  @!P3 IMAD.WIDE.U32 R6, R6, 0x60, R8 ;  /* 0x000000600606b825 */ /* 0x000fe200078e0008 */
[----:B------:R-:W-:Y:S02]  /*2bd0*/  LEA.HI R2, R4, R4, RZ, 0x1 ;  /* 0x0000000404027211 */ /* 0x000fe400078f08ff */
[----:B------:R-:W-:Y:S01]  /*2be0*/  @!P1 MOV R9, R239 ;  /* 0x000000ef00099202 */ /* 0x000fe20000000f00 */
[----:B------:R-:W-:Y:S01]  /*2bf0*/  @!P1 IMAD.MOV.U32 R8, RZ, RZ, R240 ;  /* 0x000000ffff089224 */ /* 0x000fe200078e00f0 */
[----:B------:R-:W-:Y:S01]  /*2c00*/  LOP3.LUT R0, R237, 0x8, R0, 0xf8, !PT ;  /* 0x00000008ed007812 */ /* 0x000fe200078ef800 */
[----:B------:R-:W-:Y:S01]  /*2c10*/  IMAD.IADD R101, R101, 0x1, -R5 ;  /* 0x0000000165657824 */ /* 0x000fe200078e0a05 */
[----:B------:R-:W-:Y:S01]  /*2c20*/  LOP3.LUT R2, R2, 0xfffffffe, RZ, 0xc0, !PT ;  /* 0xfffffffe02027812 */ /* 0x000fe200078ec0ff */
[----:B------:R-:W-:Y:S01]  /*2c30*/  IMAD.SHL.U32 R102, R102, 0x40, RZ ;  /* 0x0000004066667824 */ /* 0x000fe200078e00ff */
[----:B------:R-:W-:Y:S01]  /*2c40*/  SHF.R.U32.HI R237, RZ, 0x3, R237 ;  /* 0x00000003ffed7819 */ /* 0x000fe200000116ed */
[----:B------:R-:W-:Y:S01]  /*2c50*/  IMAD.U32 R5, RZ, RZ, UR8 ;  /* 0x00000008ff057e24 */ /* 0x000fe2000f8e00ff */
[----:B------:R-:W-:Y:S01]  /*2c60*/  IADD3 R4, R4, -R2, RZ ;  /* 0x8000000204047210 */ /* 0x000fe20007ffe0ff */
[----:B------:R-:W-:Y:S01]  /*2c70*/  IMAD.U32 R2, RZ, RZ, UR8 ;  /* 0x00000008ff027e24 */ /* 0x000fe2000f8e00ff */
[----:B------:R-:W-:Y:S01]  /*2c80*/  LOP3.LUT R237, R0, R237, RZ, 0x3c, !PT ;  /* 0x000000ed00ed7212 */ /* 0x000fe200078e3cff */
[----:B------:R-:W-:Y:S01]  /*2c90*/  IMAD.U32 R0, RZ, RZ, UR9 ;  /* 0x00000009ff007e24 */ /* 0x000fe2000f8e00ff */
[----:B------:R-:W-:-:S03]  /*2ca0*/  LOP3.LUT R102, R102, 0xfffffe00, RZ, 0xc0, !PT ;  /* 0xfffffe0066667812 */ /* 0x000fc600078ec0ff */
[C---:B------:R-:W-:Y:S01]  /*2cb0*/  IMAD R237, R4.reuse, 0x200, R237 ;  /* 0x0000020004ed7824 */ /* 0x040fe200078e02ed */
[----:B------:R-:W-:Y:S01]  /*2cc0*/  LEA R238, R103, R102, 0xa ;  /* 0x0000006667ee7211 */ /* 0x000fe200078e50ff */
[----:B------:R-:W-:Y:S01]  /*2cd0*/  @P1 STS.128 [R242+0x10000], RZ ;  /* 0x010000fff2001388 */ /* 0x000fe20000000c00 */
[----:B------:R-:W-:Y:S02]  /*2ce0*/  IMAD.SHL.U32 R4, R4, 0x8, RZ ;  /* 0x0000000804047824 */ /* 0x000fe400078e00ff */
[----:B------:R-:W-:Y:S01]  /*2cf0*/  LEA R237, R237, UR4, 0x1 ;  /* 0x00000004eded7c11 */ /* 0x000fe2000f8e08ff */
[----:B------:R-:W-:Y:S03]  /*2d00*/  @P1 STS.128 [R242+0x12000], RZ ;  /* 0x012000fff2001388 */ /* 0x000fe60000000c00 */
[----:B------:R-:W-:Y:S01]  /*2d10*/  IADD3 R235, R237, 0x8020, RZ ;  /* 0x00008020edeb7810 */ /* 0x000fe20007ffe0ff */
        /* <DEDUP_REMOVED lines=9> */
[C---:B------:R-:W-:Y:S01]  /*2db0*/  R2P PR, R101.reuse, 0x6 ;  /* 0x0000000665007804 */ /* 0x040fe20000000000 */
[----:B------:R-:W-:Y:S01]  /*2dc0*/  IMAD.SHL.U32 R101, R101, 0x40, RZ ;  /* 0x0000004065657824 */ /* 0x000fe200078e00ff */
[----:B------:R-:W-:Y:S01]  /*2dd0*/  @!P5 IADD3 R10, P0, R240, UR26, RZ ;  /* 0x0000001af00adc10 */ /* 0x000fe2000ff1e0ff */
[----:B------:R-:W-:Y:S03]  /*2de0*/  @P5 STS.128 [R242+0x10800], RZ ;  /* 0x010800fff2005388 */ /* 0x000fe60000000c00 */
[----:B------:R-:W-:Y:S01]  /*2df0*/  LOP3.LUT R101, R101, 0x1c0, RZ, 0xc0, !PT ;  /* 0x000001c065657812 */ /* 0x000fe200078ec0ff */
[----:B------:R-:W-:Y:S03]  /*2e00*/  @P5 STS.128 [R242+0x12800], RZ ;  /* 0x012800fff2005388 */ /* 0x000fe60000000c00 */
[----:B------:R-:W-:Y:S01]  /*2e10*/  LOP3.LUT R4, R101, 0x8, R4, 0xf8, !PT ;  /* 0x0000000865047812 */ /* 0x000fe200078ef804 */
[----:B------:R-:W-:Y:S01]  /*2e20*/  @P5 STS.128 [R242+0x14800], RZ ;  /* 0x014800fff2005388 */ /* 0x000fe20000000c00 */
[----:B------:R-:W-:-:S03]  /*2e30*/  SHF.R.U32.HI R101, RZ, 0x3, R101 ;  /* 0x00000003ff657819 */ /* 0x000fc60000011665 */
[----:B------:R-:W-:Y:S01]  /*2e40*/  @P5 STS.128 [R242+0x16800], RZ ;  /* 0x016800fff2005388 */ /* 0x000fe20000000c00 */
[----:B------:R-:W-:-:S04]  /*2e50*/  LOP3.LUT R101, R4, R101, RZ, 0x3c, !PT ;  /* 0x0000006504657212 */ /* 0x000fc800078e3cff */
[C---:B------:R-:W-:Y:S01]  /*2e60*/  LOP3.LUT R232, R101.reuse, R102, RZ, 0xfc, !PT ;  /* 0x0000006665e87212 */ /* 0x040fe200078efcff */
[----:B------:R-:W-:Y:S01]  /*2e70*/  IMAD.IADD R238, R101, 0x1, R238 ;  /* 0x0000000165ee7824 */ /* 0x000fe200078e02ee */
[----:B-1----:R-:W-:Y:S01]  /*2e80*/  MOV R8, UR6 ;  /* 0x0000000600087c02 */ /* 0x002fe20008000f00 */
[----:B------:R-:W-:-:S03]  /*2e90*/  @!UP0 UIMAD UR6, UR9, 0x60, URZ ;  /* 0x00000060090688a4 */ /* 0x000fc6000f8e023f */
[----:B------:R-:W-:Y:S01]  /*2ea0*/  LEA R238, R238, UR4, 0x1 ;  /* 0x00000004eeee7c11 */ /* 0x000fe2000f8e08ff */
[----:B------:R-:W-:Y:S01]  /*2eb0*/  UISETP.GT.AND UP0, UPT, UR23, UR15, UPT ;  /* 0x0000000f1700728c */ /* 0x000fe2000bf04270 */
[----:B------:R-:W-:Y:S02]  /*2ec0*/  @!P5 IADD3.X R11, R239, UR27, R8, P0, !PT ;  /* 0x0000001bef0bdc10 */ /* 0x000fe400087fe408 */
[----:B------:R-:W-:Y:S01]  /*2ed0*/  @!P4 LEA R8, P0, R5, R240, 0x6 ;  /* 0x000000f00508c211 */ /* 0x000fe200078030ff */
[----:B------:R-:W-:Y:S02]  /*2ee0*/  @!P3 VIADD R7, R7, UR6 ;  /* 0x000000060707bc36 */ /* 0x000fe40008000000 */
[----:B------:R-:W-:Y:S01]  /*2ef0*/  @!PT LDS RZ, [RZ] ;  /* 0x00000000fffff984 */ /* 0x000fe20000000800 */
[----:B------:R-:W-:Y:S01]  /*2f00*/  @!PT LDS RZ, [RZ] ;  /* 0x00000000fffff984 */ /* 0x000fe20000000800 */
[----:B------:R-:W-:Y:S01]  /*2f10*/  @!PT LDS RZ, [RZ] ;  /* 0x00000000fffff984 */ /* 0x000fe20000000800 */
[----:B------:R-:W-:Y:S01]  /*2f20*/  @!P5 LDGSTS.E.BYPASS.LTC128B.128 [R242+0x10800], desc[UR18][R10.64] ;  /* 0x108000000af2dfae */ /* 0x000fe2000b901d52 */
[----:B------:R-:W-:Y:S01]  /*2f30*/  @!P4 LEA.HI.X R9, R2, R239, R0, 0x6, P0 ;  /* 0x000000ef0209c211 */ /* 0x000fe200000f3400 */
[----:B------:R-:W-:Y:S02]  /*2f40*/  IMAD.MOV.U32 R2, RZ, RZ, 0x10 ;  /* 0x00000010ff027424 */ /* 0x000fe400078e00ff */
[----:B------:R-:W-:Y:S01]  /*2f50*/  @!P5 LDGSTS.E.BYPASS.LTC128B.128 [R242+0x12800], desc[UR18][R10.64+0x80] ;  /* 0x128000800af2dfae */ /* 0x000fe2000b901d52 */
[----:B------:R-:W-:Y:S01]  /*2f60*/  IMAD.MOV.U32 R0, RZ, RZ, 0x20 ;  /* 0x00000020ff007424 */ /* 0x000fe200078e00ff */
[----:B------:R-:W-:Y:S01]  /*2f70*/  @!UP0 ULDC.64 UR6, c[0x0][0x218] ;  /* 0x0000860000068ab9 */ /* 0x000fe20000000a00 */
[----:B------:R-:W-:Y:S01]  /*2f80*/  SEL R2, R2, 0xfffffff0, !P1 ;  /* 0xfffffff002027807 */ /* 0x000fe20004800000 */
[----:B------:R-:W-:Y:S02]  /*2f90*/  @!P5 LDGSTS.E.BYPASS.LTC128B.128 [R242+0x14800], desc[UR18][R10.64+0x100] ;  /* 0x148001000af2dfae */ /* 0x000fe4000b901d52 */
[----:B------:R-:W-:-:S02]  /*2fa0*/  SEL R0, R0, 0xffffffe0, !P2 ;  /* 0xffffffe000007807 */ /* 0x000fc40005000000 */
[----:B------:R-:W-:Y:S01]  /*2fb0*/  @!P5 LDGSTS.E.BYPASS.LTC128B.128 [R242+0x16800], desc[UR18][R10.64+0x180] ;  /* 0x168001800af2dfae */ /* 0x000fe2000b901d52 */
[----:B------:R-:W-:Y:S01]  /*2fc0*/  R2P PR, R3, 0x6 ;  /* 0x0000000603007804 */ /* 0x000fe20000000000 */
[----:B------:R-:W-:Y:S01]  /*2fd0*/  VIADD R3, R237, 0x8000 ;  /* 0x00008000ed037836 */ /* 0x000fe20000000000 */
[----:B------:R-:W-:Y:S01]  /*2fe0*/  LEA R234, R0, R238, 0x1 ;  /* 0x000000ee00ea7211 */ /* 0x000fe200078e08ff */
[----:B------:R-:W-:Y:S01]  /*2ff0*/  @P4 STS.128 [R242+0x11000], RZ ;  /* 0x011000fff2004388 */ /* 0x000fe20000000c00 */
[----:B------:R-:W-:Y:S01]  /*3000*/  IMAD R236, R2, 0x2, R238 ;  /* 0x0000000202ec7824 */ /* 0x000fe200078e02ee */
[----:B------:R-:W-:Y:S02]  /*3010*/  PLOP3.LUT P0, PT, PT, PT, UP0, 0x80, 0x0 ;  /* 0x000000000000781c */ /* 0x000fe40003f0f008 */
[----:B------:R-:W-:Y:S01]  /*3020*/  @P4 STS.128 [R242+0x13000], RZ ;  /* 0x013000fff2004388 */ /* 0x000fe20000000c00 */
[----:B------:R-:W-:-:S03]  /*3030*/  IMAD R233, R0, 0x2, R236 ;  /* 0x0000000200e97824 */ /* 0x000fc600078e02ec */
[----:B------:R-:W-:Y:S02]  /*3040*/  @P4 STS.128 [R242+0x15000], RZ ;  /* 0x015000fff2004388 */ /* 0x000fe40000000c00 */
[----:B------:R-:W-:Y:S02]  /*3050*/  @P1 VIADD R235, R3, 0xffffffe0 ;  /* 0xffffffe003eb1836 */ /* 0x000fe40000000000 */
[----:B------:R-:W-:Y:S01]  /*3060*/  @P4 STS.128 [R242+0x17000], RZ ;  /* 0x017000fff2004388 */ /* 0x000fe20000000c00 */
[----:B------:R-:W-:Y:S02]  /*3070*/  IMAD.MOV.U32 R3, RZ, RZ, 0x40 ;  /* 0x00000040ff037424 */ /* 0x000fe400078e00ff */
[C---:B------:R-:W-:Y:S01]  /*3080*/  @!P0 LEA R246, P1, R166.reuse, UR6, 0x1 ;  /* 0x00000006a6f68c11 */ /* 0x040fe2000f8208ff */
[----:B------:R-:W-:Y:S01]  /*3090*/  @!PT LDS RZ, [RZ] ;  /* 0x00000000fffff984 */ /* 0x000fe20000000800 */
[----:B------:R-:W-:Y:S01]  /*30a0*/  @!PT LDS RZ, [RZ] ;  /* 0x00000000fffff984 */ /* 0x000fe20000000800 */
[----:B------:R-:W-:Y:S01]  /*30b0*/  @!PT LDS RZ, [RZ] ;  /* 0x00000000fffff984 */ /* 0x000fe20000000800 */
[----:B------:R-:W-:Y:S01]  /*30c0*/  @!P4 LDGSTS.E.BYPASS.LTC128B.128 [R242+0x11000], desc[UR18][R8.64] ;  /* 0x1100000008f2cfae */ /* 0x000fe2000b901d52 */
[C---:B------:R-:W-:Y:S01]  /*30d0*/  IADD3 R227, R235.reuse, 0x800, RZ ;  /* 0x00000800ebe37810 */ /* 0x040fe20007ffe0ff */
[----:B------:R-:W-:Y:S01]  /*30e0*/  VIADD R226, R235, 0x1000 ;  /* 0x00001000ebe27836 */ /* 0x000fe20000000000 */
[----:B------:R-:W-:Y:S01]  /*30f0*/  SEL R3, R3, 0xffffffc0, !P2 ;  /* 0xffffffc003037807 */ /* 0x000fe20005000000 */
[----:B------:R-:W-:Y:S01]  /*3100*/  @!P4 LDGSTS.E.BYPASS.LTC128B.128 [R242+0x13000], desc[UR18][R8.64+0x80] ;  /* 0x1300008008f2cfae */ /* 0x000fe2000b901d52 */
[----:B------:R-:W-:Y:S01]  /*3110*/  @!P0 LEA.HI.X R247, R166, UR7, R165, 0x1, P1 ;  /* 0x00000007a6f78c11 */ /* 0x000fe200088f0ca5 */
[C---:B------:R-:W-:Y:S01]  /*3120*/  VIADD R225, R235.reuse, 0x1800 ;  /* 0x00001800ebe17836 */ /* 0x040fe20000000000 */
[----:B------:R-:W-:Y:S01]  /*3130*/  IADD3 R222, R235, 0x2800, RZ ;  /* 0x00002800ebde7810 */ /* 0x000fe20007ffe0ff */
[----:B------:R-:W-:Y:S01]  /*3140*/  @!P4 LDGSTS.E.BYPASS.LTC128B.128 [R242+0x15000], desc[UR18][R8.64+0x100] ;  /* 0x1500010008f2cfae */ /* 0x000fe2000b901d52 */
[----:B------:R-:W-:Y:S01]  /*3150*/  IMAD.IADD R231, R237, 0x1, R3 ;  /* 0x00000001ede77824 */ /* 0x000fe200078e0203 */
[----:B------:R-:W-:Y:S01]  /*3160*/  IADD3 R218, R235, 0x4800, RZ ;  /* 0x00004800ebda7810 */ /* 0x000fe20007ffe0ff */
[----:B------:R-:W-:Y:S01]  /*3170*/  IMAD.IADD R224, R3, 0x1, R235 ;  /* 0x0000000103e07824 */ /* 0x000fe200078e02eb */
[----:B------:R1:W-:Y:S01]  /*3180*/  @!P4 LDGSTS.E.BYPASS.LTC128B.128 [R242+0x17000], desc[UR18][R8.64+0x180] ;  /* 0x1700018008f2cfae */ /* 0x0003e2000b901d52 */
[C---:B------:R-:W-:Y:S01]  /*3190*/  VIADD R223, R235.reuse, 0x2000 ;  /* 0x00002000ebdf7836 */ /* 0x040fe20000000000 */
[C---:B------:R-:W-:Y:S01]  /*31a0*/  IADD3 R214, R235.reuse, 0x6800, RZ ;  /* 0x00006800ebd67810 */ /* 0x040fe20007ffe0ff */
[C---:B------:R-:W-:Y:S01]  /*31b0*/  VIADD R221, R235.reuse, 0x3000 ;  /* 0x00003000ebdd7836 */ /* 0x040fe20000000000 */
[----:B------:R-:W-:Y:S01]  /*31c0*/  @P3 STS.128 [R242+0x11800], RZ ;  /* 0x011800fff2003388 */ /* 0x000fe20000000c00 */
[----:B------:R-:W-:-:S02]  /*31d0*/  VIADD R220, R235, 0x3800 ;  /* 0x00003800ebdc7836 */ /* 0x000fc40000000000 */
[C---:B------:R-:W-:Y:S01]  /*31e0*/  VIADD R219, R235.reuse, 0x4000 ;  /* 0x00004000ebdb7836 */ /* 0x040fe20000000000 */
[----:B------:R-:W-:Y:S01]  /*31f0*/  @P3 STS.128 [R242+0x13800], RZ ;  /* 0x013800fff2003388 */ /* 0x000fe20000000c00 */
[C---:B------:R-:W-:Y:S02]  /*3200*/  VIADD R217, R235.reuse, 0x5000 ;  /* 0x00005000ebd97836 */ /* 0x040fe40000000000 */
[C---:B------:R-:W-:Y:S01]  /*3210*/  VIADD R216, R235.reuse, 0x5800 ;  /* 0x00005800ebd87836 */ /* 0x040fe20000000000 */
[----:B------:R-:W-:Y:S01]  /*3220*/  @P3 STS.128 [R242+0x15800], RZ ;  /* 0x015800fff2003388 */ /* 0x000fe20000000c00 */
[C---:B------:R-:W-:Y:S02]  /*3230*/  VIADD R215, R235.reuse, 0x6000 ;  /* 0x00006000ebd77836 */ /* 0x040fe40000000000 */
[C---:B------:R-:W-:Y:S01]  /*3240*/  VIADD R213, R235.reuse, 0x7000 ;  /* 0x00007000ebd57836 */ /* 0x040fe20000000000 */
[----:B------:R-:W-:Y:S01]  /*3250*/  @P3 STS.128 [R242+0x17800], RZ ;  /* 0x017800fff2003388 */ /* 0x000fe20000000c00 */
[----:B------:R-:W-:-:S03]  /*3260*/  VIADD R212, R235, 0x7800 ;  /* 0x00007800ebd47836 */ /* 0x000fc60000000000 */
        /* <DEDUP_REMOVED lines=8> */
[----:B------:R-:W3:Y:S04]  /*32f0*/  LDSM.16.M88.4 R24, [R237+0x8000] ;  /* 0x00800000ed18783b */ /* 0x000ee80000000200 */
[----:B------:R-:W-:Y:S04]  /*3300*/  LDSM.16.M88.4 R32, [R236] ;  /* 0x00000000ec20783b */ /* 0x000fe80000000200 */
[----:B------:R-:W-:Y:S04]  /*3310*/  LDSM.16.M88.4 R64, [R235] ;  /* 0x00000000eb40783b */ /* 0x000fe80000000200 */
[----:B------:R-:W4:Y:S04]  /*3320*/  LDSM.16.M88.4 R48, [R237+0x9000] ;  /* 0x00900000ed30783b */ /* 0x000f280000000200 */
[----:B------:R-:W5:Y:S04]  /*3330*/  LDSM.16.M88.4 R56, [R237+0x8800] ;  /* 0x00880000ed38783b */ /* 0x000f680000000200 */
[----:B------:R-:W-:Y:S04]  /*3340*/  LDSM.16.M88.4 R72, [R234] ;  /* 0x00000000ea48783b */ /* 0x000fe80000000200 */
[----:B------:R-:W-:Y:S04]  /*3350*/  LDSM.16.M88.4 R80, [R231+0x8000] ;  /* 0x00800000e750783b */ /* 0x000fe80000000200 */
[----:B------:R-:W5:Y:S04]  /*3360*/  LDSM.16.M88.4 R60, [R237+0x9800] ;  /* 0x00980000ed3c783b */ /* 0x000f680000000200 */
[----:B------:R-:W5:Y:S04]  /*3370*/  LDSM.16.M88.4 R40, [R235+0x1000] ;  /* 0x00100000eb28783b */ /* 0x000f680000000200 */
[----:B------:R-:W5:Y:S01]  /*3380*/  LDSM.16.M88.4 R28, [R235+0x800] ;  /* 0x00080000eb1c783b */ /* 0x000f620000000200 */
[C---:B---3--:R-:W-:Y:S03]  /*3390*/  HMMA.16816.F32.BF16 R12, R20.reuse, R24, RZ ;  /* 0x00000018140c723c */ /* 0x048fe600000418ff */
[----:B-1----:R-:W-:Y:S04]  /*33a0*/  LDSM.16.M88.4 R8, [R233] ;  /* 0x00000000e908783b */ /* 0x002fe80000000200 */
[----:B------:R-:W1:Y:S01]  /*33b0*/  LDSM.16.M88.4 R68, [R224] ;  /* 0x00000000e044783b */ /* 0x000e620000000200 */
[C---:B------:R-:W-:Y:S03]  /*33c0*/  HMMA.16816.F32.BF16 R24, R20.reuse, R26, RZ ;  /* 0x0000001a1418723c */ /* 0x040fe600000418ff */
[----:B------:R-:W3:Y:S03]  /*33d0*/  LDSM.16.M88.4 R44, [R235+0x1800] ;  /* 0x00180000eb2c783b */ /* 0x000ee60000000200 */
[C---:B----4-:R-:W-:Y:S01]  /*33e0*/  HMMA.16816.F32.BF16 R52, R20.reuse, R48, RZ ;  /* 0x000000301434723c */ /* 0x050fe200000418ff */
[----:B------:R-:W4:Y:S04]  /*33f0*/  LDSM.16.M88.4 R16, [R231+0x9000] ;  /* 0x00900000e710783b */ /* 0x000f280000000200 */
[----:B--2---:R-:W2:Y:S01]  /*3400*/  LDSM.16.M88.4 R4, [R231+0x8800] ;  /* 0x00880000e704783b */ /* 0x004ea20000000200 */
[----:B------:R-:W-:Y:S03]  /*3410*/  HMMA.16816.F32.BF16 R48, R20, R50, RZ ;  /* 0x000000321430723c */ /* 0x000fe600000418ff */
[----:B------:R-:W-:Y:S03]  /*3420*/  LDSM.16.M88.4 R84, [R237+0xa000] ;  /* 0x00a00000ed54783b */ /* 0x000fe60000000200 */
[----:B------:R-:W-:Y:S01]  /*3430*/  HMMA.16816.F32.BF16 R12, R32, R64, R12 ;  /* 0x00000040200c723c */ /* 0x000fe2000004180c */
[----:B------:R-:W-:Y:S04]  /*3440*/  LDSM.16.M88.4 R92, [R235+0x6000] ;  /* 0x00600000eb5c783b */ /* 0x000fe80000000200 */
[----:B------:R-:W-:Y:S01]  /*3450*/  LDSM.16.M88.4 R88, [R231+0xd000] ;  /* 0x00d00000e758783b */ /* 0x000fe20000000200 */
[C---:B-----5:R-:W-:Y:S03]  /*3460*/  HMMA.16816.F32.BF16 R36, R20.reuse, R56, RZ ;  /* 0x000000381424723c */ /* 0x060fe600000418ff */
[----:B------:R-:W-:Y:S03]  /*3470*/  LDSM.16.M88.4 R96, [R224+0x4800] ;  /* 0x00480000e060783b */ /* 0x000fe60000000200 */
[C---:B------:R-:W-:Y:S01]  /*3480*/  HMMA.16816.F32.BF16 R56, R20.reuse, R58, RZ ;  /* 0x0000003a1438723c */ /* 0x040fe200000418ff */
[----:B------:R-:W0:Y:S05]  /*3490*/  LDGDEPBAR ;  /* 0x00000000000079af */ /* 0x000e2a0000000000 */
[----:B------:R-:W-:Y:S06]  /*34a0*/  HMMA.16816.F32.BF16 R76, R20, R60, RZ ;  /* 0x0000003c144c723c */ /* 0x000fec00000418ff */
[----:B------:R-:W-:Y:S06]  /*34b0*/  HMMA.16816.F32.BF16 R12, R72, R80, R12 ;  /* 0x00000050480c723c */ /* 0x000fec000004180c */
[----:B------:R-:W-:Y:S01]  /*34c0*/  HMMA.16816.F32.BF16 R20, R20, R62, RZ ;  /* 0x0000003e1414723c */ /* 0x000fe200000418ff */
[----:B------:R-:W-:Y:S05]  /*34d0*/  LDSM.16.M88.4 R60, [R224+0x1000] ;  /* 0x00100000e03c783b */ /* 0x000fea0000000200 */
[C---:B------:R-:W-:Y:S01]  /*34e0*/  HMMA.16816.F32.BF16 R24, R32.reuse, R66, R24 ;  /* 0x000000422018723c */ /* 0x040fe20000041818 */
[----:B------:R-:W-:Y:S05]  /*34f0*/  LDSM.16.M88.4 R64, [R231+0x9800] ;  /* 0x00980000e740783b */ /* 0x000fea0000000200 */
[C---:B------:R-:W-:Y:S06]  /*3500*/  HMMA.16816.F32.BF16 R52, R32.reuse, R40, R52 ;  /* 0x000000282034723c */ /* 0x040fec0000041834 */
[C---:B------:R-:W-:Y:S01]  /*3510*/  HMMA.16816.F32.BF16 R48, R32.reuse, R42, R48 ;  /* 0x0000002a2030723c */ /* 0x040fe20000041830 */
[----:B------:R-:W5:Y:S05]  /*3520*/  LDSM.16.M88.4 R40, [R238+0x2000] ;  /* 0x00200000ee28783b */ /* 0x000f6a0000000200 */
[C---:B------:R-:W-:Y:S06]  /*3530*/  HMMA.16816.F32.BF16 R36, R32.reuse, R28, R36 ;  /* 0x0000001c2024723c */ /* 0x040fec0000041824 */
[----:B------:R-:W-:Y:S01]  /*3540*/  HMMA.16816.F32.BF16 R56, R32, R30, R56 ;  /* 0x0000001e2038723c */ /* 0x000fe20000041838 */
[----:B------:R-:W5:Y:S05]  /*3550*/  LDSM.16.M88.4 R28, [R224+0x800] ;  /* 0x00080000e01c783b */ /* 0x000f6a0000000200 */
[----:B-1----:R-:W-:Y:S06]  /*3560*/  HMMA.16816.F32.BF16 R12, R8, R68, R12 ;  /* 0x00000044080c723c */ /* 0x002fec000004180c */
[C---:B---3--:R-:W-:Y:S06]  /*3570*/  HMMA.16816.F32.BF16 R76, R32.reuse, R44, R76 ;  /* 0x0000002c204c723c */ /* 0x048fec000004184c */
        /* <DEDUP_REMOVED lines=8> */
[C---:B--2---:R-:W-:Y:S06]  /*3600*/  HMMA.16816.F32.BF16 R36, R72.reuse, R4, R36 ;  /* 0x000000044824723c */ /* 0x044fec0000041824 */
[----:B------:R-:W-:Y:S01]  /*3610*/  HMMA.16816.F32.BF16 R56, R72, R6, R56 ;  /* 0x000000064838723c */ /* 0x000fe20000041838 */
[----:B------:R-:W2:Y:S05]  /*3620*/  LDSM.16.M88.4 R4, [R237+0xa800] ;  /* 0x00a80000ed04783b */ /* 0x000eaa0000000200 */
[----:B-----5:R-:W-:Y:S06]  /*3630*/  HMMA.16816.F32.BF16 R12, R40, R84, R12 ;  /* 0x00000054280c723c */ /* 0x020fec000004180c */
        /* <DEDUP_REMOVED lines=22> */
[C---:B--2---:R-:W-:Y:S06]  /*37a0*/  HMMA.16816.F32.BF16 R36, R40.reuse, R4, R36 ;  /* 0x000000042824723c */ /* 0x044fec0000041824 */
[----:B------:R-:W-:Y:S01]  /*37b0*/  HMMA.16816.F32.BF16 R56, R40, R6, R56 ;  /* 0x000000062838723c */ /* 0x000fe20000041838 */
[----:B------:R-:W2:Y:S05]  /*37c0*/  LDSM.16.M88.4 R4, [R231+0xb000] ;  /* 0x00b00000e704783b */ /* 0x000eaa0000000200 */
[----:B---3--:R-:W-:Y:S06]  /*37d0*/  HMMA.16816.F32.BF16 R12, R68, R60, R12 ;  /* 0x0000003c440c723c */ /* 0x008fec000004180c */
        /* <DEDUP_REMOVED lines=19> */
[C---:B--2---:R-:W-:Y:S06]  /*3910*/  HMMA.16816.F32.BF16 R52, R68.reuse, R4, R52 ;  /* 0x000000044434723c */ /* 0x044fec0000041834 */
[C---:B------:R-:W-:Y:S01]  /*3920*/  HMMA.16816.F32.BF16 R48, R68.reuse, R6, R48 ;  /* 0x000000064430723c */ /* 0x040fe20000041830 */
[----:B------:R-:W1:Y:S05]  /*3930*/  LDSM.16.M88.4 R4, [R236+0x4000] ;  /* 0x00400000ec04783b */ /* 0x000e6a0000000200 */
[C---:B------:R-:W-:Y:S06]  /*3940*/  HMMA.16816.F32.BF16 R36, R68.reuse, R8, R36 ;  /* 0x000000084424723c */ /* 0x040fec0000041824 */
        /* <DEDUP_REMOVED lines=18> */
[----:B------:R-:W1:Y:S04]  /*3a70*/  LDSM.16.M88.4 R20, [R224+0x4000] ;  /* 0x00400000e014783b */ /* 0x000e680000000200 */
[----:B------:R-:W-:Y:S01]  /*3a80*/  LDSM.16.M88.4 R60, [R231+0xc800] ;  /* 0x00c80000e73c783b */ /* 0x000fe20000000200 */
[C---:B------:R-:W-:Y:S03]  /*3a90*/  HMMA.16816.F32.BF16 R24, R28.reuse, R66, R24 ;  /* 0x000000421c18723c */ /* 0x040fe60000041818 */
[----:B------:R-:W-:Y:S03]  /*3aa0*/  LDSM.16.M88.4 R64, [R224+0x5000] ;  /* 0x00500000e040783b */ /* 0x000fe60000000200 */
[C---:B--2---:R-:W-:Y:S06]  /*3ab0*/  HMMA.16816.F32.BF16 R36, R28.reuse, R8, R36 ;  /* 0x000000081c24723c */ /* 0x044fec0000041824 */
[----:B------:R-:W-:Y:S01]  /*3ac0*/  HMMA.16816.F32.BF16 R56, R28, R10, R56 ;  /* 0x0000000a1c38723c */ /* 0x000fe20000041838 */
[----:B------:R-:W2:Y:S05]  /*3ad0*/  LDSM.16.M88.4 R8, [R235+0x4800] ;  /* 0x00480000eb08783b */ /* 0x000eaa0000000200 */
[----:B---3--:R-:W-:Y:S06]  /*3ae0*/  HMMA.16816.F32.BF16 R12, R84, R32, R12 ;  /* 0x00000020540c723c */ /* 0x008fec000004180c */
[C---:B------:R-:W-:Y:S06]  /*3af0*/  HMMA.16816.F32.BF16 R52, R28.reuse, R16, R52 ;  /* 0x000000101c34723c */ /* 0x040fec0000041834 */
[C---:B------:R-:W-:Y:S01]  /*3b00*/  HMMA.16816.F32.BF16 R48, R28.reuse, R18, R48 ;  /* 0x000000121c30723c */ /* 0x040fe20000041830 */
[----:B------:R-:W3:Y:S05]  /*3b10*/  LDSM.16.M88.4 R16, [R235+0x5000] ;  /* 0x00500000eb10783b */ /* 0x000eea0000000200 */
[----:B----4-:R-:W-:Y:S06]  /*3b20*/  HMMA.16816.F32.BF16 R76, R28, R40, R76 ;  /* 0x000000281c4c723c */ /* 0x010fec000004184c */
[----:B------:R-:W-:Y:S01]  /*3b30*/  HMMA.16816.F32.BF16 R24, R4, R46, R24 ;  /* 0x0000002e0418723c */ /* 0x000fe20000041818 */
[----:B------:R-:W-:Y:S05]  /*3b40*/  LDSM.16.M88.4 R44, [R238+0x6000] ;  /* 0x00600000ee2c783b */ /* 0x000fea0000000200 */
[----:B------:R-:W-:Y:S01]  /*3b50*/  HMMA.16816.F32.BF16 R72, R28, R42, R72 ;  /* 0x0000002a1c48723c */ /* 0x000fe20000041848 */
[----:B------:R-:W4:Y:S04]  /*3b60*/  LDSM.16.M88.4 R28, [R237+0xe000] ;  /* 0x00e00000ed1c783b */ /* 0x000f280000000200 */
[----:B------:R-:W-:Y:S01]  /*3b70*/  LDSM.16.M88.4 R40, [R237+0xe800] ;  /* 0x00e80000ed28783b */ /* 0x000fe20000000200 */
[----:B-1----:R-:W-:Y:S06]  /*3b80*/  HMMA.16816.F32.BF16 R12, R68, R20, R12 ;  /* 0x00000014440c723c */ /* 0x002fec000004180c */
[----:B--2---:R-:W-:Y:S06]  /*3b90*/  HMMA.16816.F32.BF16 R36, R4, R8, R36 ;  /* 0x000000080424723c */ /* 0x004fec0000041824 */
[----:B------:R-:W-:Y:S01]  /*3ba0*/  HMMA.16816.F32.BF16 R24, R84, R34, R24 ;  /* 0x000000225418723c */ /* 0x000fe20000041818 */
[----:B------:R-:W1:Y:S05]  /*3bb0*/  LDSM.16.M88.4 R32, [R236+0x6000] ;  /* 0x00600000ec20783b */ /* 0x000e6a0000000200 */
[C---:B------:R-:W-:Y:S01]  /*3bc0*/  HMMA.16816.F32.BF16 R56, R4.reuse, R10, R56 ;  /* 0x0000000a0438723c */ /* 0x040fe20000041838 */
[----:B------:R-:W2:Y:S05]  /*3bd0*/  LDSM.16.M88.4 R8, [R235+0x5800] ;  /* 0x00580000eb08783b */ /* 0x000eaa0000000200 */
[C---:B---3--:R-:W-:Y:S06]  /*3be0*/  HMMA.16816.F32.BF16 R52, R4.reuse, R16, R52 ;  /* 0x000000100434723c */ /* 0x048fec0000041834 */
[----:B------:R-:W-:Y:S01]  /*3bf0*/  HMMA.16816.F32.BF16 R48, R4, R18, R48 ;  /* 0x000000120430723c */ /* 0x000fe20000041830 */
[----:B------:R-:W-:Y:S05]  /*3c00*/  LDSM.16.M88.4 R16, [R231+0xe000] ;  /* 0x00e00000e710783b */ /* 0x000fea0000000200 */
[----:B----4-:R-:W-:Y:S06]  /*3c10*/  HMMA.16816.F32.BF16 R12, R44, R28, R12 ;  /* 0x0000001c2c0c723c */ /* 0x010fec000004180c */
[----:B------:R-:W-:Y:S01]  /*3c20*/  HMMA.16816.F32.BF16 R24, R68, R22, R24 ;  /* 0x000000164418723c */ /* 0x000fe20000041818 */
[----:B------:R-:W3:Y:S05]  /*3c30*/  LDSM.16.M88.4 R20, [R234+0x6000] ;  /* 0x00600000ea14783b */ /* 0x000eea0000000200 */
[C---:B------:R-:W-:Y:S06]  /*3c40*/  HMMA.16816.F32.BF16 R36, R84.reuse, R60, R36 ;  /* 0x0000003c5424723c */ /* 0x040fec0000041824 */
[----:B------:R-:W-:Y:S01]  /*3c50*/  HMMA.16816.F32.BF16 R56, R84, R62, R56 ;  /* 0x0000003e5438723c */ /* 0x000fe20000041838 */
[----:B------:R-:W-:Y:S05]  /*3c60*/  LDSM.16.M88.4 R60, [R224+0x5800] ;  /* 0x00580000e03c783b */ /* 0x000fea0000000200 */
[----:B-1----:R-:W-:Y:S06]  /*3c70*/  HMMA.16816.F32.BF16 R12, R32, R92, R12 ;  /* 0x0000005c200c723c */ /* 0x002fec000004180c */
[C---:B--2---:R-:W-:Y:S06]  /*3c80*/  HMMA.16816.F32.BF16 R76, R4.reuse, R8, R76 ;  /* 0x00000008044c723c */ /* 0x044fec000004184c */
[----:B------:R-:W-:Y:S01]  /*3c90*/  HMMA.16816.F32.BF16 R72, R4, R10, R72 ;  /* 0x0000000a0448723c */ /* 0x000fe20000041848 */
[----:B------:R-:W-:Y:S04]  /*3ca0*/  LDSM.16.M88.4 R8, [R233+0x6000] ;  /* 0x00600000e908783b */ /* 0x000fe80000000200 */
[----:B------:R-:W1:Y:S01]  /*3cb0*/  LDSM.16.M88.4 R4, [R224+0x6000] ;  /* 0x00600000e004783b */ /* 0x000e620000000200 */
[----:B------:R-:W-:Y:S03]  /*3cc0*/  HMMA.16816.F32.BF16 R24, R44, R30, R24 ;  /* 0x0000001e2c18723c */ /* 0x000fe60000041818 */
[----:B------:R-:W-:Y:S03]  /*3cd0*/  LDSM.16.M88.4 R28, [R235+0x6800] ;  /* 0x00680000eb1c783b */ /* 0x000fe60000000200 */
[----:B---3--:R-:W-:Y:S06]  /*3ce0*/  HMMA.16816.F32.BF16 R12, R20, R16, R12 ;  /* 0x00000010140c723c */ /* 0x008fec000004180c */
        /* <DEDUP_REMOVED lines=10> */
[C---:B------:R-:W-:Y:S06]  /*3d90*/  HMMA.16816.F32.BF16 R76, R68.reuse, R60, R76 ;  /* 0x0000003c444c723c */ /* 0x040fec000004184c */
[----:B------:R-:W-:Y:S01]  /*3da0*/  HMMA.16816.F32.BF16 R80, R68, R62, R80 ;  /* 0x0000003e4450723c */ /* 0x000fe20000041850 */
[----:B------:R-:W1:Y:S01]  /*3db0*/  LDSM.16.M88.4 R60, [R237+0xf800] ;  /* 0x00f80000ed3c783b */ /* 0x000e620000000200 */
[----:B------:R-:W-:Y:S01]  /*3dc0*/  FMUL.FTZ R13, R13, UR24 ;  /* 0x000000180d0d7c20 */ /* 0x000fe20008410000 */
[----:B------:R-:W-:Y:S01]  /*3dd0*/  FMUL.FTZ R14, R14, UR24 ;  /* 0x000000180e0e7c20 */ /* 0x000fe20008410000 */
[----:B------:R-:W-:Y:S01]  /*3de0*/  FMUL.FTZ R3, R12, UR24 ;  /* 0x000000180c037c20 */ /* 0x000fe20008410000 */
[----:B------:R-:W-:Y:S01]  /*3df0*/  FMUL.FTZ R66, R15, UR24 ;  /* 0x000000180f427c20 */ /* 0x000fe20008410000 */
[----:B------:R-:W-:Y:S01]  /*3e00*/  HMMA.16816.F32.BF16 R24, R20, R18, R24 ;  /* 0x000000121418723c */ /* 0x000fe20000041818 */
[----:B------:R-:W3:Y:S01]  /*3e10*/  LDSM.16.M88.4 R16, [R235+0x7000] ;  /* 0x00700000eb10783b */ /* 0x000ee20000000200 */
[----:B------:R-:W4:Y:S04]  /*3e20*/  MUFU.TANH R65, R13 ;  /* 0x0000000d00417308 */ /* 0x000f280000002400 */
[C---:B------:R-:W-:Y:S04]  /*3e30*/  HMMA.16816.F32.BF16 R36, R68.reuse, R96, R36 ;  /* 0x000000604424723c */ /* 0x040fe80000041824 */
[----:B------:R5:W1:Y:S02]  /*3e40*/  MUFU.TANH R64, R14 ;  /* 0x0000000e00407308 */ /* 0x000a640000002400 */
[----:B------:R-:W-:Y:S06]  /*3e50*/  HMMA.16816.F32.BF16 R56, R68, R98, R56 ;  /* 0x000000624438723c */ /* 0x000fec0000041838 */
[C---:B--2---:R-:W-:Y:S01]  /*3e60*/  HMMA.16816.F32.BF16 R52, R44.reuse, R88, R52 ;  /* 0x000000582c34723c */ /* 0x044fe20000041834 */
[----:B------:R-:W2:Y:S05]  /*3e70*/  MUFU.TANH R3, R3 ;  /* 0x0000000300037308 */ /* 0x000eaa0000002400 */
[----:B------:R-:W-:Y:S01]  /*3e80*/  HMMA.16816.F32.BF16 R48, R44, R90, R48 ;  /* 0x0000005a2c30723c */ /* 0x000fe20000041830 */
[----:B-----5:R-:W5:Y:S02]  /*3e90*/  LDSM.16.M88.4 R12, [R235+0x7800] ;  /* 0x00780000eb0c783b */ /* 0x020f640000000200 */
[----:B------:R-:W1:Y:S03]  /*3ea0*/  MUFU.TANH R66, R66 ;  /* 0x0000004200427308 */ /* 0x000e660000002400 */
[----:B------:R-:W-:Y:S01]  /*3eb0*/  HMMA.16816.F32.BF16 R24, R8, R6, R24 ;  /* 0x000000060818723c */ /* 0x000fe20000041818 */
[----:B------:R-:W4:Y:S05]  /*3ec0*/  LDSM.16.M88.4 R4, [R231+0xf000] ;  /* 0x00f00000e704783b */ /* 0x000f2a0000000200 */
[C---:B------:R-:W-:Y:S06]  /*3ed0*/  HMMA.16816.F32.BF16 R36, R44.reuse, R40, R36 ;  /* 0x000000282c24723c */ /* 0x040fec0000041824 */
[C---:B------:R-:W-:Y:S01]  /*3ee0*/  HMMA.16816.F32.BF16 R56, R44.reuse, R42, R56 ;  /* 0x0000002a2c38723c */ /* 0x040fe20000041838 */
[----:B------:R-:W-:Y:S05]  /*3ef0*/  LDSM.16.M88.4 R40, [R224+0x6800] ;  /* 0x00680000e028783b */ /* 0x000fea0000000200 */
[C---:B-1----:R-:W-:Y:S06]  /*3f00*/  HMMA.16816.F32.BF16 R76, R44.reuse, R60, R76 ;  /* 0x0000003c2c4c723c */ /* 0x042fec000004184c */
[----:B------:R-:W-:Y:S01]  /*3f10*/  HMMA.16816.F32.BF16 R80, R44, R62, R80 ;  /* 0x0000003e2c50723c */ /* 0x000fe20000041850 */
[----:B------:R-:W-:Y:S01]  /*3f20*/  FMUL.FTZ R24, R24, UR24 ;  /* 0x0000001818187c20 */ /* 0x000fe20008410000 */
[----:B------:R-:W-:Y:S01]  /*3f30*/  FMUL.FTZ R25, R25, UR24 ;  /* 0x0000001819197c20 */ /* 0x000fe20008410000 */
[----:B------:R-:W-:Y:S01]  /*3f40*/  FMUL.FTZ R26, R26, UR24 ;  /* 0x000000181a1a7c20 */ /* 0x000fe20008410000 */
[----:B------:R-:W-:-:S02]  /*3f50*/  FMUL.FTZ R27, R27, UR24 ;  /* 0x000000181b1b7c20 */ /* 0x000fc40008410000 */
[C---:B---3--:R-:W-:Y:S01]  /*3f60*/  HMMA.16816.F32.BF16 R52, R32.reuse, R16, R52 ;  /* 0x000000102034723c */ /* 0x048fe20000041834 */
[----:B------:R-:W1:Y:S05]  /*3f70*/  MUFU.TANH R24, R24 ;  /* 0x0000001800187308 */ /* 0x000e6a0000002400 */
[C---:B------:R-:W-:Y:S01]  /*3f80*/  HMMA.16816.F32.BF16 R48, R32.reuse, R18, R48 ;  /* 0x000000122030723c */ /* 0x040fe20000041830 */
[----:B------:R-:W3:Y:S02]  /*3f90*/  LDSM.16.M88.4 R16, [R231+0xf800] ;  /* 0x00f80000e710783b */ /* 0x000ee40000000200 */
[----:B------:R-:W1:Y:S03]  /*3fa0*/  MUFU.TANH R25, R25 ;  /* 0x0000001900197308 */ /* 0x000e660000002400 */
[C---:B------:R-:W-:Y:S05]  /*3fb0*/  HMMA.16816.F32.BF16 R36, R32.reuse, R28, R36 ;  /* 0x0000001c2024723c */ /* 0x040fea0000041824 */
[----:B------:R-:W1:Y:S01]  /*3fc0*/  MUFU.TANH R26, R26 ;  /* 0x0000001a001a7308 */ /* 0x000e620000002400 */
[C---:B------:R-:W-:Y:S01]  /*3fd0*/  HMMA.16816.F32.BF16 R56, R32.reuse, R30, R56 ;  /* 0x0000001e2038723c */ /* 0x040fe20000041838 */
[----:B------:R-:W2:Y:S05]  /*3fe0*/  LDSM.16.M88.4 R28, [R224+0x7000] ;  /* 0x00700000e01c783b */ /* 0x000eaa0000000200 */
[C---:B-----5:R-:W-:Y:S01]  /*3ff0*/  HMMA.16816.F32.BF16 R76, R32.reuse, R12, R76 ;  /* 0x0000000c204c723c */ /* 0x060fe2000004184c */
[----:B------:R-:W1:Y:S05]  /*4000*/  MUFU.TANH R27, R27 ;  /* 0x0000001b001b7308 */ /* 0x000e6a0000002400 */
[----:B------:R-:W-:Y:S06]  /*4010*/  HMMA.16816.F32.BF16 R80, R32, R14, R80 ;  /* 0x0000000e2050723c */ /* 0x000fec0000041850 */
[C---:B----4-:R-:W-:Y:S06]  /*4020*/  HMMA.16816.F32.BF16 R52, R20.reuse, R4, R52 ;  /* 0x000000041434723c */ /* 0x050fec0000041834 */
[----:B------:R-:W-:Y:S01]  /*4030*/  HMMA.16816.F32.BF16 R48, R20, R6, R48 ;  /* 0x000000061430723c */ /* 0x000fe20000041830 */
[----:B------:R-:W4:Y:S01]  /*4040*/  LDSM.16.M88.4 R4, [R224+0x7800] ;  /* 0x00780000e004783b */ /* 0x000f220000000200 */
[----:B------:R-:W-:-:S04]  /*4050*/  DEPBAR.LE SB0, 0x0 ;  /* 0x000080000000791a */ /* 0x000fc80000000000 */
[C---:B------:R-:W-:Y:S06]  /*4060*/  HMMA.16816.F32.BF16 R36, R20.reuse, R72, R36 ;  /* 0x000000481424723c */ /* 0x040fec0000041824 */
[C---:B------:R-:W-:Y:S06]  /*4070*/  HMMA.16816.F32.BF16 R56, R20.reuse, R74, R56 ;  /* 0x0000004a1438723c */ /* 0x040fec0000041838 */
[C---:B---3--:R-:W-:Y:S06]  /*4080*/  HMMA.16816.F32.BF16 R76, R20.reuse, R16, R76 ;  /* 0x00000010144c723c */ /* 0x048fec000004184c */
[----:B------:R-:W-:Y:S06]  /*4090*/  HMMA.16816.F32.BF16 R80, R20, R18, R80 ;  /* 0x000000121450723c */ /* 0x000fec0000041850 */
[C---:B------:R-:W-:Y:S06]  /*40a0*/  HMMA.16816.F32.BF16 R36, R8.reuse, R40, R36 ;  /* 0x000000280824723c */ /* 0x040fec0000041824 */
[C---:B------:R-:W-:Y:S06]  /*40b0*/  HMMA.16816.F32.BF16 R56, R8.reuse, R42, R56 ;  /* 0x0000002a0838723c */ /* 0x040fec0000041838 */
[C---:B--2---:R-:W-:Y:S06]  /*40c0*/  HMMA.16816.F32.BF16 R52, R8.reuse, R28, R52 ;  /* 0x0000001c0834723c */ /* 0x044fec0000041834 */
[C---:B------:R-:W-:Y:S06]  /*40d0*/  HMMA.16816.F32.BF16 R48, R8.reuse, R30, R48 ;  /* 0x0000001e0830723c */ /* 0x040fec0000041830 */
[----:B----4-:R-:W-:Y:S01]  /*40e0*/  HMMA.16816.F32.BF16 R76, R8, R4, R76 ;  /* 0x00000004084c723c */ /* 0x010fe2000004184c */
[----:B------:R-:W-:Y:S01]  /*40f0*/  FMUL.FTZ R36, R36, UR24 ;  /* 0x0000001824247c20 */ /* 0x000fe20008410000 */
[----:B------:R-:W-:Y:S01]  /*4100*/  FMUL.FTZ R37, R37, UR24 ;  /* 0x0000001825257c20 */ /* 0x000fe20008410000 */
[----:B------:R-:W-:Y:S01]  /*4110*/  FMUL.FTZ R12, R38, UR24 ;  /* 0x00000018260c7c20 */ /* 0x000fe20008410000 */
[----:B------:R-:W-:-:S02]  /*4120*/  FMUL.FTZ R13, R39, UR24 ;  /* 0x00000018270d7c20 */ /* 0x000fc40008410000 */
[----:B------:R-:W-:Y:S01]  /*4130*/  HMMA.16816.F32.BF16 R80, R8, R6, R80 ;  /* 0x000000060850723c */ /* 0x000fe20000041850 */
[----:B------:R-:W-:Y:S01]  /*4140*/  LOP3.LUT R4, R104, 0xffffffe0, RZ, 0xc0, !PT ;  /* 0xffffffe068047812 */ /* 0x000fe200078ec0ff */
[----:B------:R-:W-:Y:S01]  /*4150*/  FMUL.FTZ R29, R56, UR24 ;  /* 0x00000018381d7c20 */ /* 0x000fe20008410000 */
[----:B------:R-:W-:Y:S01]  /*4160*/  FMUL.FTZ R28, R57, UR24 ;  /* 0x00000018391c7c20 */ /* 0x000fe20008410000 */
[----:B------:R-:W-:Y:S01]  /*4170*/  FMUL.FTZ R16, R58, UR24 ;  /* 0x000000183a107c20 */ /* 0x000fe20008410000 */
[----:B------:R-:W-:Y:S01]  /*4180*/  IADD3 R4, R100, -R4, RZ ;  /* 0x8000000464047210 */ /* 0x000fe20007ffe0ff */
        /* <DEDUP_REMOVED lines=9> */
[----:B------:R-:W-:Y:S01]  /*4220*/  LEA R4, R103, UR21, 0x4 ;  /* 0x0000001567047c11 */ /* 0x000fe2000f8e20ff */
        /* <DEDUP_REMOVED lines=10> */
[----:B------:R-:W-:Y:S01]  /*42d0*/  FMUL.FTZ R82, R82, UR24 ;  /* 0x0000001852527c20 */ /* 0x000fe20008410000 */
[----:B------:R-:W-:Y:S01]  /*42e0*/  FMUL.FTZ R83, R83, UR24 ;  /* 0x0000001853537c20 */ /* 0x000fe20008410000 */
[----:B------:R-:W-:Y:S01]  /*42f0*/  IADD3 R204, R4, UR16, -R204 ;  /* 0x0000001004cc7c10 */ /* 0x000fe2000fffe8cc */
[----:B------:R-:W2:Y:S04]  /*4300*/  MUFU.TANH R36, R36 ;  /* 0x0000002400247308 */ /* 0x000ea80000002400 */
[----:B------:R-:W-:-:S04]  /*4310*/  VIADD R204, R204, UR20 ;  /* 0x00000014cccc7c36 */ /* 0x000fc80008000000 */
[----:B------:R-:W3:Y:S01]  /*4320*/  MUFU.TANH R37, R37 ;  /* 0x0000002500257308 */ /* 0x000ee20000002400 */
[C---:B------:R-:W-:Y:S02]  /*4330*/  VIADDMNMX R167, R204.reuse, 0x8, R167, PT ;  /* 0x00000008cca77846 */ /* 0x040fe400038001a7 */
[----:B------:R-:W-:-:S05]  /*4340*/  VIMNMX R204, R204, UR16, PT ;  /* 0x00000010cccc7c48 */ /* 0x000fca000bfe0100 */
[----:B------:R-:W4:Y:S08]  /*4350*/  MUFU.TANH R12, R12 ;  /* 0x0000000c000c7308 */ /* 0x000f300000002400 */
        /* <DEDUP_REMOVED lines=24> */
[----:B------:R-:W2:Y:S01]  /*44e0*/  LDC R5, c[0x0][0x380] ;  /* 0x0000e000ff057b82 */ /* 0x000ea20000000800 */
[----:B------:R-:W-:Y:S01]  /*44f0*/  UIADD3 UR6, UR25, -0x40, URZ ;  /* 0xffffffc019067890 */ /* 0x000fe2000fffe03f */
[----:B------:R-:W-:-:S05]  /*4500*/  IMAD.U32 R9, RZ, RZ, UR25 ;  /* 0x00000019ff097e24 */ /* 0x000fca000f8e00ff */
[----:B------:R-:W-:Y:S02]  /*4510*/  IABS R9, R9 ;  /* 0x0000000900097213 */ /* 0x000fe40000000000 */
[----:B------:R-:W-:-:S04]  /*4520*/  MOV R7, UR6 ;  /* 0x0000000600077c02 */ /* 0x000fc80008000f00 */
[----:B------:R-:W-:Y:S02]  /*4530*/  IABS R7, R7 ;  /* 0x0000000700077213 */ /* 0x000fe40000000000 */
[----:B--2---:R-:W-:-:S04]  /*4540*/  IABS R4, R5 ;  /* 0x0000000500047213 */ /* 0x004fc80000000000 */
[----:B------:R-:W2:Y:S08]  /*4550*/  I2F.RP R14, R4 ;  /* 0x00000004000e7306 */ /* 0x000eb00000209400 */
[----:B--2---:R-:W2:Y:S02]  /*4560*/  MUFU.RCP R14, R14 ;  /* 0x0000000e000e7308 */ /* 0x004ea40000001000 */
[----:B--2---:R-:W-:-:S06]  /*4570*/  VIADD R14, R14, 0xffffffe ;  /* 0x0ffffffe0e0e7836 */ /* 0x004fcc0000000000 */
[----:B------:R-:W2:Y:S02]  /*4580*/  F2I.FTZ.U32.TRUNC.NTZ R15, R14 ;  /* 0x0000000e000f7305 */ /* 0x000ea4000021f000 */
[----:B--2---:R-:W-:Y:S01]  /*4590*/  IADD3 R10, RZ, -R15, RZ ;  /* 0x8000000fff0a7210 */ /* 0x004fe20007ffe0ff */
        /* <DEDUP_REMOVED lines=50> */
.L_x_3696:
[----:B------:R-:W-:-:S04]  /*48c0*/  ULEA UR6, -UR12, URZ, 0x6 ;  /* 0x0000003f0c067291 */ /* 0x000fc8000f8e313f */
[----:B------:R-:W-:Y:S02]  /*48d0*/  USHF.R.S32.HI UR7, URZ, 0x1f, UR6 ;  /* 0x0000001f3f077899 */ /* 0x000fe40008011406 */
[----:B------:R-:W-:-:S04]  /*48e0*/  MOV R4, UR6 ;  /* 0x0000000600047c02 */ /* 0x000fc80008000f00 */
[----:B------:R-:W-:-:S07]  /*48f0*/  MOV R5, UR7 ;  /* 0x0000000700057c02 */ /* 0x000fce0008000f00 */
.L_x_3697:
        /* <DEDUP_REMOVED lines=36> */
.L_x_3695:
        /* <DEDUP_REMOVED lines=11> */
[C---:B--2---:R-:W-:Y:S01]  /*4bf0*/  VIADD R4, R11.reuse, 0x1 ;  /* 0x000000010b047836 */ /* 0x044fe20000000000 */
[----:B------:R-:W-:Y:S01]  /*4c00*/  LDSM.16.MT88.4 R140, [R229+0x10000] ;  /* 0x01000000e58c783b */ /* 0x000fe20000004200 */
[C---:B------:R-:W-:Y:S02]  /*4c10*/  VIADD R5, R11.reuse, 0x8 ;  /* 0x000000080b057836 */ /* 0x040fe40000000000 */
[C---:B------:R-:W-:Y:S01]  /*4c20*/  VIADD R7, R11.reuse, 0x21 ;  /* 0x000000210b077836 */ /* 0x040fe20000000000 */
[CC--:B------:R-:W-:Y:S01]  /*4c30*/  ISETP.GE.AND P4, PT, R4.reuse, R204.reuse, PT ;  /* 0x000000cc0400720c */ /* 0x0c0fe20003f86270 */
[C---:B------:R-:W-:Y:S01]  /*4c40*/  VIADD R15, R11.reuse, 0x30 ;  /* 0x000000300b0f7836 */ /* 0x040fe20000000000 */
[-C--:B------:R-:W-:Y:S01]  /*4c50*/  ISETP.GE.AND P1, PT, R4, R167.reuse, PT ;  /* 0x000000a70400720c */ /* 0x080fe20003f26270 */
[----:B------:R-:W-:Y:S01]  /*4c60*/  VIADD R4, R11, 0x9 ;  /* 0x000000090b047836 */ /* 0x000fe20000000000 */
[CC--:B------:R-:W-:Y:S01]  /*4c70*/  ISETP.GE.AND P5, PT, R5.reuse, R204.reuse, PT ;  /* 0x000000cc0500720c */ /* 0x0c0fe20003fa6270 */
[----:B------:R-:W-:Y:S01]  /*4c80*/  LDSM.16.MT88.4 R132, [R228+0x10000] ;  /* 0x01000000e484783b */ /* 0x000fe20000004200 */
[-C--:B------:R-:W-:Y:S01]  /*4c90*/  ISETP.GE.AND P0, PT, R5, R167.reuse, PT ;  /* 0x000000a70500720c */ /* 0x080fe20003f06270 */
[C---:B------:R-:W-:Y:S01]  /*4ca0*/  VIADD R5, R11.reuse, 0x10 ;  /* 0x000000100b057836 */ /* 0x040fe20000000000 */
[C---:B------:R-:W-:Y:S01]  /*4cb0*/  ISETP.GE.AND P3, PT, R4.reuse, R204, PT ;  /* 0x000000cc0400720c */ /* 0x040fe20003f66270 */
[----:B------:R-:W-:Y:S01]  /*4cc0*/  LDSM.16.MT88.4 R40, [R232+0x12000] ;  /* 0x01200000e828783b */ /* 0x000fe20000004200 */
[----:B------:R-:W-:Y:S01]  /*4cd0*/  ISETP.GE.AND P2, PT, R4, R167, PT ;  /* 0x000000a70400720c */ /* 0x000fe20003f46270 */
[----:B------:R-:W-:Y:S01]  /*4ce0*/  VIADD R4, R11, 0x11 ;  /* 0x000000110b047836 */ /* 0x000fe20000000000 */
[----:B-1----:R-:W-:Y:S01]  /*4cf0*/  FSEL R24, R24, -INF , !P5 ;  /* 0xff80000018187808 */ /* 0x002fe20006800000 */
[----:B------:R-:W-:Y:S01]  /*4d00*/  LDSM.16.MT88.4 R48, [R230+0x12000] ;  /* 0x01200000e630783b */ /* 0x000fe20000004200 */
[----:B------:R-:W-:-:S02]  /*4d10*/  FSEL R26, R26, -INF , !P0 ;  /* 0xff8000001a1a7808 */ /* 0x000fc40004000000 */
[-C--:B------:R-:W-:Y:S01]  /*4d20*/  ISETP.GE.AND P5, PT, R4, R204.reuse, PT ;  /* 0x000000cc0400720c */ /* 0x080fe20003fa6270 */
[----:B------:R-:W-:Y:S01]  /*4d30*/  LDSM.16.MT88.4 R56, [R229+0x12000] ;  /* 0x01200000e538783b */ /* 0x000fe20000004200 */
[----:B------:R-:W-:Y:S02]  /*4d40*/  FSEL R65, R65, -INF , !P4 ;  /* 0xff80000041417808 */ /* 0x000fe40006000000 */
[----:B------:R-:W-:Y:S01]  /*4d50*/  FSEL R66, R66, -INF , !P1 ;  /* 0xff80000042427808 */ /* 0x000fe20004800000 */
[----:B------:R-:W-:Y:S01]  /*4d60*/  LDSM.16.MT88.4 R72, [R232+0x14000] ;  /* 0x01400000e848783b */ /* 0x000fe20000004200 */
[----:B------:R-:W-:Y:S01]  /*4d70*/  ISETP.GE.AND P0, PT, R4, R167, PT ;  /* 0x000000a70400720c */ /* 0x000fe20003f06270 */
[----:B------:R-:W-:Y:S01]  /*4d80*/  VIADD R4, R11, 0x19 ;  /* 0x000000190b047836 */ /* 0x000fe20000000000 */
        /* <DEDUP_REMOVED lines=18> */
[----:B------:R-:W-:Y:S01]  /*4eb0*/  FMNMX.FTZ R12, R3, R65, !PT ;  /* 0x00000041030c7209 */ /* 0x000fe20007810000 */
[----:B------:R-:W-:Y:S01]  /*4ec0*/  LDSM.16.MT88.4 R120, [R229+0x16000] ;  /* 0x01600000e578783b */ /* 0x000fe20000004200 */
[CC--:B------:R-:W-:Y:S02]  /*4ed0*/  ISETP.GE.AND P3, PT, R5.reuse, R204.reuse, PT ;  /* 0x000000cc0500720c */ /* 0x0c0fe40003f66270 */
[----:B------:R-:W-:Y:S01]  /*4ee0*/  ISETP.GE.AND P2, PT, R5, R167, PT ;  /* 0x000000a70500720c */ /* 0x000fe20003f46270 */
[----:B------:R-:W-:Y:S01]  /*4ef0*/  LDSM.16.MT88.4 R20, [R229+0x10800] ;  /* 0x01080000e514783b */ /* 0x000fe20000004200 */
[----:B------:R-:W-:Y:S01]  /*4f00*/  FSEL R5, R13, -INF , !P0 ;  /* 0xff8000000d057808 */ /* 0x000fe20004000000 */
[----:B------:R-:W-:Y:S01]  /*4f10*/  VIADD R13, R11, 0x28 ;  /* 0x000000280b0d7836 */ /* 0x000fe20000000000 */
[----:B------:R-:W-:Y:S01]  /*4f20*/  ISETP.GE.AND P0, PT, R4, R204, PT ;  /* 0x000000cc0400720c */ /* 0x000fe20003f06270 */
[----:B------:R-:W-:Y:S01]  /*4f30*/  LDSM.16.MT88.4 R32, [R230+0x12800] ;  /* 0x01280000e620783b */ /* 0x000fe20000004200 */
[----:B------:R-:W-:-:S02]  /*4f40*/  FMNMX.FTZ R14, R24, R12, !PT ;  /* 0x0000000c180e7209 */ /* 0x000fc40007810000 */
[----:B------:R-:W-:Y:S02]  /*4f50*/  FSEL R12, R17, -INF , !P1 ;  /* 0xff800000110c7808 */ /* 0x000fe40004800000 */
[----:B------:R-:W-:Y:S02]  /*4f60*/  FSEL R185, R185, -INF , !P0 ;  /* 0xff800000b9b97808 */ /* 0x000fe40004000000 */
[----:B------:R-:W-:Y:S01]  /*4f70*/  FMNMX.FTZ R17, R25, R14, !PT ;  /* 0x0000000e19117209 */ /* 0x000fe20007810000 */
[C---:B------:R-:W-:Y:S01]  /*4f80*/  VIADD R14, R11.reuse, 0x31 ;  /* 0x000000310b0e7836 */ /* 0x040fe20000000000 */
[----:B------:R-:W-:Y:S02]  /*4f90*/  ISETP.GE.AND P0, PT, R11, R167, PT ;  /* 0x000000a70b00720c */ /* 0x000fe40003f06270 */
[----:B------:R-:W-:Y:S02]  /*4fa0*/  FMNMX.FTZ R17, R10, R17, !PT ;  /* 0x000000110a117209 */ /* 0x000fe40007810000 */
[----:B------:R-:W-:-:S02]  /*4fb0*/  FSEL R64, R64, -INF , !P0 ;  /* 0xff80000040407808 */ /* 0x000fc40004000000 */
[----:B------:R-:W-:Y:S02]  /*4fc0*/  FSEL R8, R29, -INF , !P3 ;  /* 0xff8000001d087808 */ /* 0x000fe40005800000 */
[----:B------:R-:W-:Y:S02]  /*4fd0*/  ISETP.GE.AND P3, PT, R4, R167, PT ;  /* 0x000000a70400720c */ /* 0x000fe40003f66270 */
[----:B------:R-:W-:Y:S02]  /*4fe0*/  FSEL R4, R16, -INF , !P2 ;  /* 0xff80000010047808 */ /* 0x000fe40005000000 */
[----:B------:R-:W-:Y:S02]  /*4ff0*/  FMNMX.FTZ R17, R9, R17, !PT ;  /* 0x0000001109117209 */ /* 0x000fe40007810000 */
[----:B------:R-:W-:Y:S02]  /*5000*/  FMNMX.FTZ R16, R64, R66, !PT ;  /* 0x0000004240107209 */ /* 0x000fe40007810000 */
[----:B------:R-:W-:-:S02]  /*5010*/  ISETP.GE.AND P5, PT, R7, R204, PT ;  /* 0x000000cc0700720c */ /* 0x000fc40003fa6270 */
[----:B------:R-:W-:Y:S02]  /*5020*/  ISETP.GE.AND P2, PT, R7, R167, PT ;  /* 0x000000a70700720c */ /* 0x000fe40003f46270 */
[----:B------:R-:W-:Y:S02]  /*5030*/  FSEL R7, R28, -INF , !P4 ;  /* 0xff8000001c077808 */ /* 0x000fe40006000000 */
[----:B------:R-:W-:Y:S01]  /*5040*/  FMNMX.FTZ R17, R8, R17, !PT ;  /* 0x0000001108117209 */ /* 0x000fe20007810000 */
[----:B------:R-:W-:Y:S01]  /*5050*/  LDSM.16.MT88.4 R28, [R228+0x12800] ;  /* 0x01280000e41c783b */ /* 0x000fe20000004200 */
[----:B------:R-:W-:Y:S02]  /*5060*/  FMNMX.FTZ R16, R26, R16, !PT ;  /* 0x000000101a107209 */ /* 0x000fe40007810000 */
[----:B------:R-:W-:Y:S02]  /*5070*/  FMNMX.FTZ R17, R7, R17, !PT ;  /* 0x0000001107117209 */ /* 0x000fe40007810000 */
[----:B------:R-:W-:-:S02]  /*5080*/  FMNMX.FTZ R16, R27, R16, !PT ;  /* 0x000000101b107209 */ /* 0x000fc40007810000 */
[C---:B------:R-:W-:Y:S02]  /*5090*/  ISETP.GE.AND P4, PT, R13.reuse, R204, PT ;  /* 0x000000cc0d00720c */ /* 0x040fe40003f86270 */
[----:B------:R-:W-:Y:S01]  /*50a0*/  ISETP.GE.AND P1, PT, R13, R167, PT ;  /* 0x000000a70d00720c */ /* 0x000fe20003f26270 */
[----:B------:R-:W-:Y:S01]  /*50b0*/  VIADD R13, R11, 0x29 ;  /* 0x000000290b0d7836 */ /* 0x000fe20000000000 */
[----:B------:R-:W-:Y:S02]  /*50c0*/  FSEL R186, R186, -INF , !P5 ;  /* 0xff800000baba7808 */ /* 0x000fe40006800000 */
[----:B------:R-:W-:Y:S02]  /*50d0*/  FMNMX.FTZ R17, R185, R17, !PT ;  /* 0x00000011b9117209 */ /* 0x000fe40007810000 */
[----:B------:R-:W-:Y:S02]  /*50e0*/  FMNMX.FTZ R16, R6, R16, !PT ;  /* 0x0000001006107209 */ /* 0x000fe40007810000 */
[----:B------:R-:W-:-:S02]  /*50f0*/  FSEL R189, R189, -INF , !P3 ;  /* 0xff800000bdbd7808 */ /* 0x000fc40005800000 */
[----:B------:R-:W-:Y:S02]  /*5100*/  ISETP.GE.AND P3, PT, R13, R204, PT ;  /* 0x000000cc0d00720c */ /* 0x000fe40003f66270 */
[----:B------:R-:W-:Y:S02]  /*5110*/  FSEL R187, R187, -INF , !P4 ;  /* 0xff800000bbbb7808 */ /* 0x000fe40006000000 */
[----:B------:R-:W-:Y:S02]  /*5120*/  FMNMX.FTZ R17, R186, R17, !PT ;  /* 0x00000011ba117209 */ /* 0x000fe40007810000 */
[----:B------:R-:W-:Y:S02]  /*5130*/  FMNMX.FTZ R16, R5, R16, !PT ;  /* 0x0000001005107209 */ /* 0x000fe40007810000 */
[----:B------:R-:W-:Y:S02]  /*5140*/  ISETP.GE.AND P5, PT, R15, R204, PT ;  /* 0x000000cc0f00720c */ /* 0x000fe40003fa6270 */
[----:B------:R-:W-:-:S02]  /*5150*/  FSEL R188, R188, -INF , !P3 ;  /* 0xff800000bcbc7808 */ /* 0x000fc40005800000 */
[----:B------:R-:W-:Y:S02]  /*5160*/  FMNMX.FTZ R17, R187, R17, !PT ;  /* 0x00000011bb117209 */ /* 0x000fe40007810000 */
[----:B------:R-:W-:Y:S02]  /*5170*/  FMNMX.FTZ R16, R4, R16, !PT ;  /* 0x0000001004107209 */ /* 0x000fe40007810000 */
[----:B------:R-:W-:Y:S01]  /*5180*/  ISETP.GE.AND P0, PT, R13, R167, PT ;  /* 0x000000a70d00720c */ /* 0x000fe20003f06270 */
[C---:B------:R-:W-:Y:S01]  /*5190*/  VIADD R13, R11.reuse, 0x38 ;  /* 0x000000380b0d7836 */ /* 0x040fe20000000000 */
[----:B------:R-:W-:Y:S01]  /*51a0*/  ISETP.GE.AND P4, PT, R14, R204, PT ;  /* 0x000000cc0e00720c */ /* 0x000fe20003f86270 */
[----:B------:R-:W-:Y:S01]  /*51b0*/  VIADD R11, R11, 0x39 ;  /* 0x000000390b0b7836 */ /* 0x000fe20000000000 */
        /* <DEDUP_REMOVED lines=23> */
[-C--:B------:R-:W-:Y:S02]  /*5330*/  ISETP.GE.AND P1, PT, R13, R167.reuse, PT ;  /* 0x000000a70d00720c */ /* 0x080fe40003f26270 */
[----:B------:R-:W-:Y:S02]  /*5340*/  FSEL R196, R196, -INF , !P0 ;  /* 0xff800000c4c47808 */ /* 0x000fe40004000000 */
[----:B------:R-:W-:Y:S02]  /*5350*/  FMNMX.FTZ R16, R197, R16, !PT ;  /* 0x00000010c5107209 */ /* 0x000fe40007810000 */
[----:B------:R-:W-:-:S02]  /*5360*/  ISETP.GE.AND P0, PT, R11, R167, PT ;  /* 0x000000a70b00720c */ /* 0x000fc40003f06270 */
[----:B------:R-:W-:Y:S02]  /*5370*/  FSEL R195, R195, -INF , !P1 ;  /* 0xff800000c3c37808 */ /* 0x000fe40004800000 */
[----:B------:R-:W-:Y:S02]  /*5380*/  FMNMX.FTZ R16, R196, R16, !PT ;  /* 0x00000010c4107209 */ /* 0x000fe40007810000 */
[----:B------:R-:W-:Y:S02]  /*5390*/  FSEL R194, R194, -INF , !P0 ;  /* 0xff800000c2c27808 */ /* 0x000fe40004000000 */
[----:B------:R-:W-:Y:S02]  /*53a0*/  FMNMX.FTZ R11, R195, R16, !PT ;  /* 0x00000010c30b7209 */ /* 0x000fe40007810000 */
[----:B------:R-:W-:Y:S01]  /*53b0*/  LDSM.16.MT88.4 R16, [R228+0x16000] ;  /* 0x01600000e410783b */ /* 0x000fe20000004200 */
[----:B------:R-:W-:Y:S02]  /*53c0*/  PLOP3.LUT P3, PT, PT, PT, UP0, 0x80, 0x0 ;  /* 0x000000000000781c */ /* 0x000fe40003f6f008 */
[----:B------:R-:W-:-:S02]  /*53d0*/  FMNMX.FTZ R11, R194, R11, !PT ;  /* 0x0000000bc20b7209 */ /* 0x000fc40007810000 */
        /* <DEDUP_REMOVED lines=26> */
[--C-:B------:R-:W-:Y:S01]  /*5580*/  FFMA.FTZ R188, R188, UR16, -R198.reuse ;  /* 0x00000010bcbc7c23 */ /* 0x100fe200080108c6 */
[--C-:B------:R-:W-:Y:S01]  /*5590*/  FFMA.FTZ R202, R202, UR16, -R198.reuse ;  /* 0x00000010caca7c23 */ /* 0x100fe200080108c6 */
[--C-:B------:R-:W-:Y:S01]  /*55a0*/  FFMA.FTZ R201, R201, UR16, -R198.reuse ;  /* 0x00000010c9c97c23 */ /* 0x100fe200080108c6 */
[----:B------:R-:W-:Y:S01]  /*55b0*/  FSEL R193, R193, RZ, P0 ;  /* 0x000000ffc1c17208 */ /* 0x000fe20000000000 */
[--C-:B------:R-:W-:Y:S01]  /*55c0*/  FFMA.FTZ R200, R200, UR16, -R198.reuse ;  /* 0x00000010c8c87c23 */ /* 0x100fe200080108c6 */
[----:B------:R-:W-:-:S02]  /*55d0*/  FFMA.FTZ R250, R199, UR16, -R198 ;  /* 0x00000010c7fa7c23 */ /* 0x000fc400080108c6 */
[----:B------:R-:W-:Y:S01]  /*55e0*/  MUFU.EX2 R179, R179 ;  /* 0x000000b300b37308 */ /* 0x000fe20000000800 */
[--C-:B------:R-:W-:Y:S01]  /*55f0*/  FFMA.FTZ R183, R64, UR16, -R193.reuse ;  /* 0x0000001040b77c23 */ /* 0x100fe200080108c1 */
        /* <DEDUP_REMOVED lines=8> */
[--C-:B------:R-:W-:Y:S01]  /*5680*/  FFMA.FTZ R169, R4, UR16, -R193.reuse ;  /* 0x0000001004a97c23 */ /* 0x100fe200080108c1 */
[--C-:B------:R-:W-:Y:S01]  /*5690*/  FFMA.FTZ R0, R12, UR16, -R193.reuse ;  /* 0x000000100c007c23 */ /* 0x100fe200080108c1 */
[----:B------:R-:W1:Y:S01]  /*56a0*/  LDSM.16.MT88.4 R4, [R228+0x10800] ;  /* 0x01080000e404783b */ /* 0x000e620000004200 */
[--C-:B------:R-:W-:Y:S01]  /*56b0*/  FFMA.FTZ R189, R189, UR16, -R193.reuse ;  /* 0x00000010bdbd7c23 */ /* 0x100fe200080108c1 */
[--C-:B------:R-:W-:Y:S01]  /*56c0*/  FFMA.FTZ R190, R190, UR16, -R193.reuse ;  /* 0x00000010bebe7c23 */ /* 0x100fe200080108c1 */
[--C-:B------:R-:W-:Y:S01]  /*56d0*/  FFMA.FTZ R191, R191, UR16, -R193.reuse ;  /* 0x00000010bfbf7c23 */ /* 0x100fe200080108c1 */
[----:B------:R-:W-:Y:S01]  /*56e0*/  MUFU.EX2 R183, R183 ;  /* 0x000000b700b77308 */ /* 0x000fe20000000800 */
[----:B------:R-:W4:Y:S01]  /*56f0*/  LDSM.16.MT88.4 R12, [R232+0x12800] ;  /* 0x01280000e80c783b */ /* 0x000f220000004200 */
[--C-:B------:R-:W-:Y:S01]  /*5700*/  FFMA.FTZ R192, R192, UR16, -R193.reuse ;  /* 0x00000010c0c07c23 */ /* 0x100fe200080108c1 */
[--C-:B------:R-:W-:Y:S01]  /*5710*/  FFMA.FTZ R197, R197, UR16, -R193.reuse ;  /* 0x00000010c5c57c23 */ /* 0x100fe200080108c1 */
[--C-:B------:R-:W-:Y:S01]  /*5720*/  FFMA.FTZ R196, R196, UR16, -R193.reuse ;  /* 0x00000010c4c47c23 */ /* 0x100fe200080108c1 */
[----:B------:R-:W-:Y:S01]  /*5730*/  LDSM.16.MT88.4 R24, [R232+0x10800] ;  /* 0x01080000e818783b */ /* 0x000fe20000004200 */
[--C-:B------:R-:W-:Y:S01]  /*5740*/  FFMA.FTZ R195, R195, UR16, -R193.reuse ;  /* 0x00000010c3c37c23 */ /* 0x100fe200080108c1 */
[----:B------:R-:W-:Y:S01]  /*5750*/  FFMA.FTZ R249, R194, UR16, -R193 ;  /* 0x00000010c2f97c23 */ /* 0x000fe200080108c1 */
[----:B------:R-:W5:Y:S01]  /*5760*/  MUFU.EX2 R184, R184 ;  /* 0x000000b800b87308 */ /* 0x000f620000000800 */
[----:B---3--:R-:W-:Y:S01]  /*5770*/  F2FP.BF16.F32.PACK_AB R130, R177, R179 ;  /* 0x000000b3b182723e */ /* 0x008fe200000010ff */
[----:B------:R-:W-:-:S04]  /*5780*/  FADD.FTZ R181, R182, R181 ;  /* 0x000000b5b6b57221 */ /* 0x000fc80000010000 */
[----:B------:R-:W-:Y:S02]  /*5790*/  FADD.FTZ R181, R179, R181 ;  /* 0x000000b5b3b57221 */ /* 0x000fe40000010000 */
[----:B------:R-:W3:Y:S02]  /*57a0*/  MUFU.EX2 R180, R180 ;  /* 0x000000b400b47308 */ /* 0x000ee40000000800 */
[----:B------:R-:W-:-:S06]  /*57b0*/  FADD.FTZ R181, R177, R181 ;  /* 0x000000b5b1b57221 */ /* 0x000fcc0000010000 */
[----:B------:R-:W2:Y:S01]  /*57c0*/  MUFU.EX2 R178, R178 ;  /* 0x000000b200b27308 */ /* 0x000ea20000000800 */
[----:B-----5:R-:W-:Y:S01]  /*57d0*/  F2FP.BF16.F32.PACK_AB R129, R184, R183 ;  /* 0x000000b7b881723e */ /* 0x020fe200000010ff */
[----:B------:R-:W-:-:S06]  /*57e0*/  FADD.FTZ R183, R183, R184 ;  /* 0x000000b8b7b77221 */ /* 0x000fcc0000010000 */
[----:B------:R-:W5:Y:S01]  /*57f0*/  MUFU.EX2 R176, R176 ;  /* 0x000000b000b07308 */ /* 0x000f620000000800 */
[----:B---3--:R-:W-:-:S07]  /*5800*/  FADD.FTZ R183, R180, R183 ;  /* 0x000000b7b4b77221 */ /* 0x008fce0000010000 */
[----:B------:R-:W3:Y:S01]  /*5810*/  MUFU.EX2 R174, R174 ;  /* 0x000000ae00ae7308 */ /* 0x000ee20000000800 */
[C---:B--2---:R-:W-:Y:S01]  /*5820*/  F2FP.BF16.F32.PACK_AB R131, R178.reuse, R180 ;  /* 0x000000b4b283723e */ /* 0x044fe200000010ff */
[----:B------:R-:W-:-:S06]  /*5830*/  FADD.FTZ R183, R178, R183 ;  /* 0x000000b7b2b77221 */ /* 0x000fcc0000010000 */
[----:B------:R-:W-:Y:S01]  /*5840*/  HMMA.16816.F32.BF16 R152, R128, R148, RZ ;  /* 0x000000948098723c */ /* 0x000fe200000418ff */
[----:B------:R-:W-:Y:S01]  /*5850*/  MUFU.EX2 R173, R173 ;  /* 0x000000ad00ad7308 */ /* 0x000fe20000000800 */
[----:B-----5:R-:W-:-:S04]  /*5860*/  FADD.FTZ R181, R176, R181 ;  /* 0x000000b5b0b57221 */ /* 0x020fc80000010000 */
[C---:B------:R-:W-:Y:S03]  /*5870*/  HMMA.16816.F32.BF16 R148, R128.reuse, R150, RZ ;  /* 0x000000968094723c */ /* 0x040fe600000418ff */
[----:B------:R-:W-:Y:S01]  /*5880*/  MUFU.EX2 R2, R2 ;  /* 0x0000000200027308 */ /* 0x000fe20000000800 */
[----:B---3--:R-:W-:Y:S02]  /*5890*/  FADD.FTZ R181, R174, R181 ;  /* 0x000000b5aeb57221 */ /* 0x008fe40000010000 */
[C---:B------:R-:W-:Y:S05]  /*58a0*/  HMMA.16816.F32.BF16 R160, R128.reuse, R156, RZ ;  /* 0x0000009c80a0723c */ /* 0x040fea00000418ff */
[----:B------:R-:W2:Y:S01]  /*58b0*/  MUFU.EX2 R175, R175 ;  /* 0x000000af00af7308 */ /* 0x000ea20000000800 */
[C---:B------:R-:W-:Y:S06]  /*58c0*/  HMMA.16816.F32.BF16 R144, R128.reuse, R140, RZ ;  /* 0x0000008c8090723c */ /* 0x040fec00000418ff */
[C---:B------:R-:W-:Y:S01]  /*58d0*/  HMMA.16816.F32.BF16 R136, R128.reuse, R132, RZ ;  /* 0x000000848088723c */ /* 0x040fe200000418ff */
[----:B------:R-:W3:Y:S05]  /*58e0*/  MUFU.EX2 R172, R172 ;  /* 0x000000ac00ac7308 */ /* 0x000eea0000000800 */
[----:B------:R-:W-:Y:S03]  /*58f0*/  HMMA.16816.F32.BF16 R36, R128, R40, RZ ;  /* 0x000000288024723c */ /* 0x000fe600000418ff */
[----:B------:R-:W-:Y:S01]  /*5900*/  MUFU.EX2 R169, R169 ;  /* 0x000000a900a97308 */ /* 0x000fe20000000800 */
[----:B--2---:R-:W-:-:S02]  /*5910*/  FADD.FTZ R183, R175, R183 ;  /* 0x000000b7afb77221 */ /* 0x004fc40000010000 */
[C---:B------:R-:W-:Y:S05]  /*5920*/  HMMA.16816.F32.BF16 R44, R128.reuse, R48, RZ ;  /* 0x00000030802c723c */ /* 0x040fea00000418ff */
[----:B------:R-:W2:Y:S01]  /*5930*/  MUFU.EX2 R0, R0 ;  /* 0x0000000000007308 */ /* 0x000ea20000000800 */
        /* <DEDUP_REMOVED lines=46> */
[----:B--2---:R-:W-:Y:S01]  /*5c20*/  F2FP.BF16.F32.PACK_AB R19, R0, R169 ;  /* 0x000000a90013723e */ /* 0x004fe200000010ff */
[----:B------:R-:W-:Y:S02]  /*5c30*/  FADD.FTZ R169, R169, R183 ;  /* 0x000000b7a9a97221 */ /* 0x000fe40000010000 */
[----:B------:R-:W-:Y:S02]  /*5c40*/  FADD.FTZ R173, R2, R173 ;  /* 0x000000ad02ad7221 */ /* 0x000fe40000010000 */
[----:B------:R-:W-:Y:S02]  /*5c50*/  FADD.FTZ R169, R0, R169 ;  /* 0x000000a900a97221 */ /* 0x000fe40000010000 */
[C---:B------:R-:W-:Y:S06]  /*5c60*/  HMMA.16816.F32.BF16 R152, R16.reuse, R8, R152 ;  /* 0x000000081098723c */ /* 0x040fec0000041898 */
[C---:B------:R-:W-:Y:S01]  /*5c70*/  HMMA.16816.F32.BF16 R148, R16.reuse, R10, R148 ;  /* 0x0000000a1094723c */ /* 0x040fe20000041894 */
[----:B------:R-:W2:Y:S05]  /*5c80*/  LDSM.16.MT88.4 R8, [R229+0x12800] ;  /* 0x01280000e508783b */ /* 0x000eaa0000004200 */
        /* <DEDUP_REMOVED lines=39> */
[C---:B-----5:R-:W-:Y:S06]  /*5f00*/  HMMA.16816.F32.BF16 R116, R16.reuse, R20, R116 ;  /* 0x000000141074723c */ /* 0x060fec0000041874 */
[C---:B------:R-:W-:Y:S01]  /*5f10*/  HMMA.16816.F32.BF16 R120, R16.reuse, R22, R120 ;  /* 0x000000161078723c */ /* 0x040fe20000041878 */
[----:B------:R-:W3:Y:S05]  /*5f20*/  LDSM.16.MT88.4 R20, [R232+0x13000] ;  /* 0x01300000e814783b */ /* 0x000eea0000004200 */
        /* <DEDUP_REMOVED lines=21> */
[----:B--2---:R-:W-:Y:S01]  /*6080*/  HMMA.16816.F32.BF16 R144, R16, R8, R144 ;  /* 0x000000081090723c */ /* 0x004fe20000041890 */
[----:B------:R-:W-:Y:S01]  /*6090*/  FADD.FTZ R191, R196, R191 ;  /* 0x000000bfc4bf7221 */ /* 0x000fe20000010000 */
[----:B------:R-:W-:-:S03]  /*60a0*/  FADD.FTZ R187, R200, R187 ;  /* 0x000000bbc8bb7221 */ /* 0x000fc60000010000 */
[----:B------:R-:W-:Y:S01]  /*60b0*/  FADD.FTZ R191, R195, R191 ;  /* 0x000000bfc3bf7221 */ /* 0x000fe20000010000 */
        /* <DEDUP_REMOVED lines=46> */
[C---:B---3--:R-:W-:Y:S06]  /*63a0*/  HMMA.16816.F32.BF16 R124, R16.reuse, R20, R124 ;  /* 0x00000014107c723c */ /* 0x048fec000004187c */
[----:B------:R-:W-:Y:S01]  /*63b0*/  HMMA.16816.F32.BF16 R128, R16, R22, R128 ;  /* 0x000000161080723c */ /* 0x000fe20000041880 */
[----:B------:R-:W3:Y:S04]  /*63c0*/  LDSM.16.MT88.4 R20, [R230+0x13800] ;  /* 0x01380000e614783b */ /* 0x000ee80000004200 */
[----:B------:R-:W3:Y:S01]  /*63d0*/  LDSM.16.MT88.4 R16, [R229+0x13800] ;  /* 0x01380000e510783b */ /* 0x000ee20000004200 */
        /* <DEDUP_REMOVED lines=28> */
[C---:B------:R-:W-:Y:S06]  /*65a0*/  HMMA.16816.F32.BF16 R72, R4.reuse, R34, R72 ;  /* 0x000000220448723c */ /* 0x040fec0000041848 */
        /* <DEDUP_REMOVED lines=8> */
[C---:B----4-:R-:W-:Y:S06]  /*6630*/  HMMA.16816.F32.BF16 R116, R4.reuse, R12, R116 ;  /* 0x0000000c0474723c */ /* 0x050fec0000041874 */
        /* <DEDUP_REMOVED lines=81> */
.L_x_3699:
[----:B------:R-:W-:-:S04]  /*6b50*/  ULEA UR26, -UR8, URZ, 0x6 ;  /* 0x0000003f081a7291 */ /* 0x000fc8000f8e313f */
[----:B------:R-:W-:-:S12]  /*6b60*/  USHF.R.S32.HI UR5, URZ, 0x1f, UR26 ;  /* 0x0000001f3f057899 */ /* 0x000fd8000801141a */
.L_x_3700:
[----:B------:R-:W-:Y:S01]  /*6b70*/  ULEA UR4, UP0, UR8, UR26, 0x4 ;  /* 0x0000001a08047291 */ /* 0x000fe2000f80203f */
[----:B------:R-:W-:Y:S01]  /*6b80*/  IMAD.U32 R0, RZ, RZ, UR26 ;  /* 0x0000001aff007e24 */ /* 0x000fe2000f8e00ff */
[----:B------:R-:W-:Y:S01]  /*6b90*/  IADD3 R2, P1, R170, UR26, RZ ;  /* 0x0000001aaa027c10 */ /* 0x000fe2000ff3e0ff */
[----:B------:R-:W-:Y:S01]  /*6ba0*/  IMAD.U32 R4, RZ, RZ, UR5 ;  /* 0x00000005ff047e24 */ /* 0x000fe2000f8e00ff */
[----:B------:R-:W-:Y:S02]  /*6bb0*/  ULEA.HI.X UR20, UR8, UR5, UR9, 0x4, UP0 ;  /* 0x0000000508147291 */ /* 0x000fe400080f2409 */
[----:B------:R-:W-:Y:S01]  /*6bc0*/  LEA R240, P2, R0, R240, 0x1 ;  /* 0x000000f000f07211 */ /* 0x000fe200078408ff */
[----:B------:R-:W-:Y:S01]  /*6bd0*/  UISETP.GT.AND UP0, UPT, UR23, UR15, UPT ;  /* 0x0000000f1700728c */ /* 0x000fe2000bf04270 */
        /* <DEDUP_REMOVED lines=465> */
.L_x_3702:
[----:B------:R-:W-:-:S04]  /*88f0*/  ULEA UR5, -UR12, URZ, 0x6 ;  /* 0x0000003f0c057291 */ /* 0x000fc8000f8e313f */
[----:B------:R-:W-:Y:S02]  /*8900*/  USHF.R.S32.HI UR4, URZ, 0x1f, UR5 ;  /* 0x0000001f3f047899 */ /* 0x000fe40008011405 */
[----:B------:R-:W-:-:S04]  /*8910*/  MOV R10, UR5 ;  /* 0x00000005000a7c02 */ /* 0x000fc80008000f00 */
[----:B------:R-:W-:-:S07]  /*8920*/  MOV R7, UR4 ;  /* 0x0000000400077c02 */ /* 0x000fce0008000f00 */
.L_x_3703:
        /* <DEDUP_REMOVED lines=35> */
.L_x_3701:
        /* <DEDUP_REMOVED lines=489> */
.L_x_3698:
        /* <DEDUP_REMOVED lines=15> */
.L_x_3708:
        /* <DEDUP_REMOVED lines=69> */
.L_x_3705:
[C---:B------:R-:W-:Y:S01]  /*af30*/  LEA R240, P0, R10.reuse, R240, 0x1 ;  /* 0x000000f00af07211 */ /* 0x040fe200078008ff */
[----:B------:R-:W-:Y:S03]  /*af40*/  UISETP.GT.AND UP0, UPT, UR23, UR15, UPT ;  /* 0x0000000f1700728c */ /* 0x000fe6000bf04270 */
        /* <DEDUP_REMOVED lines=310> */
[----:B------:R-:W-:Y:S04]  /*c2b0*/  IMAD.U32 R7, RZ, RZ, UR7 ;  /* 0x00000007ff077e24 */ /* 0x000fe8000f8e00ff */
[----:B------:R-:W-:Y:S02]  /*c2c0*/  MOV R5, UR11 ;  /* 0x0000000b00057c02 */ /* 0x000fe40008000f00 */
[----:B------:R-:W-:Y:S02]  /*c2d0*/  IABS R7, R7 ;  /* 0x0000000700077213 */ /* 0x000fe40000000000 */
        /* <DEDUP_REMOVED lines=57> */
.L_x_3707:
        /* <DEDUP_REMOVED lines=28> */
.L_x_3706:
[----:B-12---:R-:W-:Y:S01]  /*c830*/  FMNMX.FTZ R5, R178, R2, !PT ;  /* 0x00000002b2057209 */ /* 0x006fe20007810000 */
[----:B----4-:R-:W-:Y:S01]  /*c840*/  LDSM.16.MT88.4 R12, [R232+0x10000] ;  /* 0x01000000e80c783b */ /* 0x010fe20000004200 */
        /* <DEDUP_REMOVED lines=493> */
.L_x_3704:
[----:B------:R-:W1:Y:S01]  /*e720*/  SHFL.BFLY PT, R0, R250, 0x2, 0x1f ;  /* 0x0c401f00fa007f89 */ /* 0x000e6200000e0000 */
[----:B------:R-:W-:Y:S01]  /*e730*/  MOV R11, 0x3f800000 ;  /* 0x3f800000000b7802 */ /* 0x000fe20000000f00 */
[----:B------:R-:W2:Y:S01]  /*e740*/  S2UR UR5, SR_CgaCtaId ;  /* 0x00000000000579c3 */ /* 0x000ea20000008800 */
[----:B------:R-:W-:Y:S01]  /*e750*/  MOV R9, 0x3f800000 ;  /* 0x3f80000000097802 */ /* 0x000fe20000000f00 */
[----:B------:R-:W3:Y:S01]  /*e760*/  SHFL.BFLY PT, R2, R249, 0x2, 0x1f ;  /* 0x0c401f00f9027f89 */ /* 0x000ee200000e0000 */
[----:B------:R-:W-:Y:S01]  /*e770*/  UMOV UR4, 0x400 ;  /* 0x0000040000047882 */ /* 0x000fe20000000000 */
[----:B------:R-:W-:Y:S01]  /*e780*/  BSSY B0, `(.L_x_3709) ;  /* 0x0000131000007945 */ /* 0x000fe20003800000 */
[----:B------:R-:W4:Y:S03]  /*e790*/  S2R R7, SR_TID.X ;  /* 0x0000000000077919 */ /* 0x000f260000002100 */
[----:B------:R-:W5:Y:S01]  /*e7a0*/  LDC R20, c[0x0][0x270] ;  /* 0x00009c00ff147b82 */ /* 0x000f620000000800 */
[----:B------:R-:W5:Y:S01]  /*e7b0*/  S2R R18, SR_CTAID.Y ;  /* 0x0000000000127919 */ /* 0x000f620000002600 */
[----:B------:R-:W5:Y:S06]  /*e7c0*/  S2R R19, SR_CTAID.X ;  /* 0x0000000000137919 */ /* 0x000f6c0000002500 */
[----:B------:R-:W5:Y:S01]  /*e7d0*/  LDC.64 R16, c[0x0][0x2c0] ;  /* 0x0000b000ff107b82 */ /* 0x000f620000000a00 */
[----:B-1----:R-:W-:-:S02]  /*e7e0*/  FADD.FTZ R250, R0, R250 ;  /* 0x000000fa00fa7221 */ /* 0x002fc40000010000 */
[----:B------:R-:W1:Y:S01]  /*e7f0*/  S2R R0, SR_TID.X ;  /* 0x0000000000007919 */ /* 0x000e620000002100 */
[----:B--2---:R-:W-:Y:S01]  /*e800*/  ULEA UR5, UR5, UR4, 0x18 ;  /* 0x0000000405057291 */ /* 0x004fe2000f8ec03f */
[----:B---3--:R-:W-:-:S03]  /*e810*/  FADD.FTZ R249, R2, R249 ;  /* 0x000000f902f97221 */ /* 0x008fc60000010000 */
[----:B------:R-:W2:Y:S01]  /*e820*/  S2UR UR4, SR_CTAID.Z ;  /* 0x00000000000479c3 */ /* 0x000ea20000002700 */
[----:B------:R-:W3:Y:S04]  /*e830*/  SHFL.BFLY PT, R6, R250, 0x1, 0x1f ;  /* 0x0c201f00fa067f89 */ /* 0x000ee800000e0000 */
[----:B------:R-:W2:Y:S01]  /*e840*/  SHFL.BFLY PT, R5, R249, 0x1, 0x1f ;  /* 0x0c201f00f9057f89 */ /* 0x000ea200000e0000 */
[----:B----4-:R-:W-:-:S04]  /*e850*/  SHF.R.S32.HI R10, RZ, 0x1f, R7 ;  /* 0x0000001fff0a7819 */ /* 0x010fc80000011407 */
[-C--:B------:R-:W-:Y:S01]  /*e860*/  LEA.HI R2, R10, R7.reuse, RZ, 0x2 ;  /* 0x000000070a027211 */ /* 0x080fe200078f10ff */
[----:B-----5:R-:W-:Y:S01]  /*e870*/  IMAD R16, R18, R16, UR17 ;  /* 0x0000001112107e24 */ /* 0x020fe2000f8e0210 */
[----:B------:R-:W-:Y:S02]  /*e880*/  LEA.HI R10, R10, R7, RZ, 0x5 ;  /* 0x000000070a0a7211 */ /* 0x000fe400078f28ff */
[--C-:B------:R-:W-:Y:S02]  /*e890*/  SHF.R.S32.HI R13, RZ, 0x2, R2.reuse ;  /* 0x00000002ff0d7819 */ /* 0x100fe40000011402 */
[----:B------:R-:W-:Y:S02]  /*e8a0*/  SHF.R.S32.HI R12, RZ, 0x1f, R2 ;  /* 0x0000001fff0c7819 */ /* 0x000fe40000011402 */
[----:B------:R-:W-:Y:S01]  /*e8b0*/  LOP3.LUT R8, R10, 0xffffffe0, RZ, 0xc0, !PT ;  /* 0xffffffe00a087812 */ /* 0x000fe200078ec0ff */
[----:B---3--:R-:W-:Y:S01]  /*e8c0*/  FADD.FTZ R6, R250, R6 ;  /* 0x00000006fa067221 */ /* 0x008fe20000010000 */
[----:B------:R-:W-:-:S02]  /*e8d0*/  LEA.HI R12, R12, R13, RZ, 0x3 ;  /* 0x0000000d0c0c7211 */ /* 0x000fc400078f18ff */
[----:B------:R-:W-:Y:S01]  /*e8e0*/  LOP3.LUT R2, R2, 0x1ffffffc, RZ, 0xc0, !PT ;  /* 0x1ffffffc02027812 */ /* 0x000fe200078ec0ff */
[----:B--2---:R-:W-:Y:S01]  /*e8f0*/  FADD.FTZ R5, R249, R5 ;  /* 0x00000005f9057221 */ /* 0x004fe20000010000 */
[----:B------:R-:W-:Y:S01]  /*e900*/  BAR.SYNC.DEFER_BLOCKING 0x0 ;  /* 0x0000000000007b1d */ /* 0x000fe20000010000 */
[----:B------:R-:W-:Y:S02]  /*e910*/  FSETP.NE.FTZ.AND P4, PT, R6, RZ, PT ;  /* 0x000000ff0600720b */ /* 0x000fe40003f95000 */
[----:B-1----:R-:W-:Y:S02]  /*e920*/  SHF.R.S32.HI R14, RZ, 0x1f, R0 ;  /* 0x0000001fff0e7819 */ /* 0x002fe40000011400 */
[----:B------:R-:W-:Y:S02]  /*e930*/  FSETP.NE.FTZ.AND P3, PT, R5, RZ, PT ;  /* 0x000000ff0500720b */ /* 0x000fe40003f75000 */
[CC--:B------:R-:W-:Y:S02]  /*e940*/  LEA.HI R4, R14.reuse, R0.reuse, RZ, 0x4 ;  /* 0x000000000e047211 */ /* 0x0c0fe400078f20ff */
[----:B------:R-:W-:-:S02]  /*e950*/  LEA.HI R14, R14, R0, RZ, 0x5 ;  /* 0x000000000e0e7211 */ /* 0x000fc400078f28ff */
[----:B------:R-:W-:Y:S02]  /*e960*/  IADD3 R8, R7, -R8, RZ ;  /* 0x8000000807087210 */ /* 0x000fe40007ffe0ff */
[----:B------:R-:W-:Y:S01]  /*e970*/  LOP3.LUT R12, R12, 0xfffffff8, RZ, 0xc0, !PT ;  /* 0xfffffff80c0c7812 */ /* 0x000fe200078ec0ff */
[----:B------:R-:W1:Y:S01]  /*e980*/  @P4 MUFU.RCP R11, R6 ;  /* 0x00000006000b4308 */ /* 0x000e620000001000 */
[----:B------:R-:W-:Y:S02]  /*e990*/  IADD3 R7, -R2, R7, RZ ;  /* 0x0000000702077210 */ /* 0x000fe40007ffe1ff */
[----:B------:R-:W-:Y:S02]  /*e9a0*/  SHF.R.S32.HI R10, RZ, 0x5, R10 ;  /* 0x00000005ff0a7819 */ /* 0x000fe4000001140a */
[----:B------:R-:W-:Y:S02]  /*e9b0*/  LOP3.LUT R2, R4, 0xfffffff0, RZ, 0xc0, !PT ;  /* 0xfffffff004027812 */ /* 0x000fe400078ec0ff */
[----:B------:R-:W-:Y:S01]  /*e9c0*/  LOP3.LUT R14, R14, 0xffffffe0, RZ, 0xc0, !PT ;  /* 0xffffffe00e0e7812 */ /* 0x000fe200078ec0ff */
[----:B------:R-:W2:Y:S01]  /*e9d0*/  @P3 MUFU.RCP R9, R5 ;  /* 0x0000000500093308 */ /* 0x000ea20000001000 */
[----:B------:R-:W-:-:S02]  /*e9e0*/  LOP3.LUT P5, RZ, R8, 0x3, RZ, 0xc0, !PT ;  /* 0x0000000308ff7812 */ /* 0x000fc400078ac0ff */
[----:B------:R-:W-:Y:S02]  /*e9f0*/  IADD3 R8, R13, -R12, RZ ;  /* 0x8000000c0d087210 */ /* 0x000fe40007ffe0ff */
[----:B------:R-:W-:Y:S02]  /*ea00*/  SHF.R.S32.HI R12, RZ, 0x1f, R10 ;  /* 0x0000001fff0c7819 */ /* 0x000fe4000001140a */
[----:B------:R-:W-:Y:S01]  /*ea10*/  IADD3 R2, -R2, R0, RZ ;  /* 0x0000000002027210 */ /* 0x000fe20007ffe1ff */
[----:B------:R-:W3:Y:S01]  /*ea20*/  @P4 MUFU.LG2 R6, R6 ;  /* 0x0000000600064308 */ /* 0x000ee20000000c00 */
[----:B------:R-:W-:Y:S01]  /*ea30*/  IADD3 R0, R0, -R14, RZ ;  /* 0x8000000e00007210 */ /* 0x000fe20007ffe0ff */
[C---:B-1----:R-:W-:Y:S01]  /*ea40*/  FMUL.FTZ R160, R11.reuse, R160 ;  /* 0x000000a00ba07220 */ /* 0x042fe20000410000 */
[----:B------:R-:W-:Y:S01]  /*ea50*/  LEA.HI R12, R12, R10, RZ, 0x2 ;  /* 0x0000000a0c0c7211 */ /* 0x000fe200078f10ff */
        /* <DEDUP_REMOVED lines=64> */
[C---:B--2---:R-:W-:Y:S01]  /*ee60*/  FMUL.FTZ R163, R9.reuse, R163 ;  /* 0x000000a309a37220 */ /* 0x044fe20000410000 */
[----:B------:R-:W-:Y:S01]  /*ee70*/  LOP3.LUT R12, R12, 0xffffffc, RZ, 0xc0, !PT ;  /* 0x0ffffffc0c0c7812 */ /* 0x000fe200078ec0ff */
[----:B------:R-:W-:Y:S01]  /*ee80*/  FMUL.FTZ R162, R9, R162 ;  /* 0x000000a209a27220 */ /* 0x000fe20000410000 */
[----:B------:R-:W-:Y:S01]  /*ee90*/  LEA.HI R11, R11, R0, RZ, 0x2 ;  /* 0x000000000b0b7211 */ /* 0x000fe200078f10ff */
[C---:B------:R-:W-:Y:S01]  /*eea0*/  FMUL.FTZ R159, R9.reuse, R159 ;  /* 0x0000009f099f7220 */ /* 0x040fe20000410000 */
[----:B------:R-:W-:Y:S01]  /*eeb0*/  SHF.R.S32.HI R0, RZ, 0x4, R4 ;  /* 0x00000004ff007819 */ /* 0x000fe20000011404 */
[C---:B------:R-:W-:Y:S01]  /*eec0*/  FMUL.FTZ R158, R9.reuse, R158 ;  /* 0x0000009e099e7220 */ /* 0x040fe20000410000 */
[C---:B------:R-:W-:Y:S01]  /*eed0*/  LEA R7, R10.reuse, R7, 0x9 ;  /* 0x000000070a077211 */ /* 0x040fe200078e48ff */
[C---:B------:R-:W-:Y:S01]  /*eee0*/  FMUL.FTZ R155, R9.reuse, R155 ;  /* 0x0000009b099b7220 */ /* 0x040fe20000410000 */
[----:B------:R-:W-:Y:S01]  /*eef0*/  IADD3 R12, R10, -R12, RZ ;  /* 0x8000000c0a0c7210 */ /* 0x000fe20007ffe0ff */
[C---:B------:R-:W-:Y:S01]  /*ef00*/  FMUL.FTZ R154, R9.reuse, R154 ;  /* 0x0000009a099a7220 */ /* 0x040fe20000410000 */
[C---:B------:R-:W-:Y:S01]  /*ef10*/  R2P PR, R8.reuse, 0x6 ;  /* 0x0000000608007804 */ /* 0x040fe20000000000 */
[C---:B------:R-:W-:Y:S01]  /*ef20*/  FMUL.FTZ R151, R9.reuse, R151 ;  /* 0x0000009709977220 */ /* 0x040fe20000410000 */
[C---:B------:R-:W-:Y:S01]  /*ef30*/  LOP3.LUT R10, R8.reuse, 0x1, RZ, 0xc0, !PT ;  /* 0x00000001080a7812 */ /* 0x040fe200078ec0ff */
        /* <DEDUP_REMOVED lines=57> */
[----:B------:R-:W-:Y:S01]  /*f2d0*/  SHF.L.U32 R8, R8, 0x6, RZ ;  /* 0x0000000608087819 */ /* 0x000fe200000006ff */
[----:B------:R-:W1:Y:S01]  /*f2e0*/  @P3 MUFU.LG2 R5, R5 ;  /* 0x0000000500053308 */ /* 0x000e620000000c00 */
[----:B------:R-:W-:Y:S01]  /*f2f0*/  SHF.L.U32 R4, R0, 0x6, RZ ;  /* 0x0000000600047819 */ /* 0x000fe200000006ff */
[----:B---3--:R-:W-:Y:S01]  /*f300*/  @P4 FMUL.FTZ R6, R6, 0.69314718246459960938 ;  /* 0x3f31721806064820 */ /* 0x008fe20000410000 */
[----:B------:R-:W-:-:S02]  /*f310*/  LEA.HI R9, R2, R2, RZ, 0x1 ;  /* 0x0000000202097211 */ /* 0x000fc400078f08ff */
[----:B------:R-:W-:Y:S02]  /*f320*/  ISETP.NE.U32.AND P0, PT, R10, 0x1, PT ;  /* 0x000000010a00780c */ /* 0x000fe40003f05070 */
[----:B------:R-:W-:Y:S02]  /*f330*/  LOP3.LUT R10, R8, 0x1c0, RZ, 0xc0, !PT ;  /* 0x000001c0080a7812 */ /* 0x000fe400078ec0ff */
[----:B------:R-:W-:Y:S02]  /*f340*/  LOP3.LUT R4, R4, 0x1c0, RZ, 0xc0, !PT ;  /* 0x000001c004047812 */ /* 0x000fe400078ec0ff */
[----:B------:R-:W-:Y:S02]  /*f350*/  SHF.L.U32 R8, R9, 0x2, RZ ;  /* 0x0000000209087819 */ /* 0x000fe400000006ff */
[----:B------:R-:W-:Y:S02]  /*f360*/  LEA.HI R10, R10, R10, RZ, 0x1d ;  /* 0x0000000a0a0a7211 */ /* 0x000fe400078fe8ff */
[----:B------:R-:W-:-:S02]  /*f370*/  LOP3.LUT R8, R4, 0x38, R8, 0xf8, !PT ;  /* 0x0000003804087812 */ /* 0x000fc400078ef808 */
[----:B------:R-:W-:Y:S01]  /*f380*/  SHF.R.U32.HI R4, RZ, 0x3, R4 ;  /* 0x00000003ff047819 */ /* 0x000fe20000011604 */
[----:B-1----:R-:W-:Y:S01]  /*f390*/  @P3 FMUL.FTZ R5, R5, 0.69314718246459960938 ;  /* 0x3f31721805053820 */ /* 0x002fe20000410000 */
[----:B------:R-:W-:Y:S02]  /*f3a0*/  LOP3.LUT R9, R9, 0xffffffe, RZ, 0xc0, !PT ;  /* 0x0ffffffe09097812 */ /* 0x000fe400078ec0ff */
[----:B------:R-:W-:Y:S02]  /*f3b0*/  LEA R7, R7, R10, 0x1 ;  /* 0x0000000a07077211 */ /* 0x000fe400078e08ff */
[----:B------:R-:W-:Y:S02]  /*f3c0*/  LOP3.LUT R4, R8, R4, RZ, 0x3c, !PT ;  /* 0x0000000408047212 */ /* 0x000fe400078e3cff */
[----:B------:R-:W-:Y:S02]  /*f3d0*/  IADD3 R9, R2, -R9, RZ ;  /* 0x8000000902097210 */ /* 0x000fe40007ffe0ff */
[----:B------:R-:W-:-:S02]  /*f3e0*/  LEA R7, R7, UR5, 0x2 ;  /* 0x0000000507077c11 */ /* 0x000fc4000f8e10ff */
[----:B------:R-:W-:Y:S02]  /*f3f0*/  MOV R8, 0x40 ;  /* 0x0000004000087802 */ /* 0x000fe40000000f00 */
[----:B------:R-:W-:Y:S01]  /*f400*/  LEA R4, R9, R4, 0x2 ;  /* 0x0000000409047211 */ /* 0x000fe200078e10ff */
[----:B------:R-:W-:Y:S01]  /*f410*/  STS.64 [R7], R160 ;  /* 0x000000a007007388 */ /* 0x000fe20000000a00 */
[----:B------:R-:W-:Y:S02]  /*f420*/  MOV R9, 0x80 ;  /* 0x0000008000097802 */ /* 0x000fe40000000f00 */
[----:B------:R-:W-:Y:S01]  /*f430*/  SHF.R.S32.HI R11, RZ, 0x2, R11 ;  /* 0x00000002ff0b7819 */ /* 0x000fe2000001140b */
[----:B------:R-:W-:Y:S01]  /*f440*/  STS.64 [R7+0x800], R162 ;  /* 0x000800a207007388 */ /* 0x000fe20000000a00 */
[----:B------:R-:W-:Y:S02]  /*f450*/  IADD3 R10, R7, -0x20, RZ ;  /* 0xffffffe0070a7810 */ /* 0x000fe40007ffe0ff */
[----:B------:R-:W-:-:S02]  /*f460*/  SEL R8, R8, 0xffffffc0, !P1 ;  /* 0xffffffc008087807 */ /* 0x000fc40004800000 */
        /* <DEDUP_REMOVED lines=13> */
[----:B------:R-:W-:-:S03]  /*f540*/  SHF.L.U32 R19, R19, 0x6, RZ ;  /* 0x0000000613137819 */ /* 0x000fc600000006ff */
        /* <DEDUP_REMOVED lines=49> */
[----:B------:R4:W-:Y:S01]  /*f860*/  STS.64 [R8+0xc800], R114 ;  /* 0x00c8007208007388 */ /* 0x0009e20000000a00 */
[----:B-1----:R-:W1:Y:S03]  /*f870*/  @P3 LDC R7, c[0x0][0x2e8] ;  /* 0x0000ba00ff073b82 */ /* 0x002e660000000800 */
[----:B------:R-:W-:Y:S04]  /*f880*/  STS.64 [R13+0xc000], R116 ;  /* 0x00c000740d007388 */ /* 0x000fe80000000a00 */
[----:B------:R-:W-:Y:S01]  /*f890*/  STS.64 [R13+0xc800], R118 ;  /* 0x00c800760d007388 */ /* 0x000fe20000000a00 */
[----:B--2---:R-:W2:Y:S03]  /*f8a0*/  @P4 LDC R10, c[0x0][0x2e8] ;  /* 0x0000ba00ff0a4b82 */ /* 0x004ea60000000800 */
[----:B------:R-:W-:Y:S04]  /*f8b0*/  STS.64 [R14+0xc000], R120 ;  /* 0x00c000780e007388 */ /* 0x000fe80000000a00 */
[----:B------:R5:W-:Y:S01]  /*f8c0*/  STS.64 [R14+0xc800], R122 ;  /* 0x00c8007a0e007388 */ /* 0x000be20000000a00 */
[----:B---3--:R-:W-:-:S03]  /*f8d0*/  MOV R12, 0xff800000 ;  /* 0xff800000000c7802 */ /* 0x008fc60000000f00 */
[----:B------:R-:W-:Y:S04]  /*f8e0*/  STS.64 [R15+0xc000], R124 ;  /* 0x00c0007c0f007388 */ /* 0x000fe80000000a00 */
[----:B------:R3:W-:Y:S01]  /*f8f0*/  STS.64 [R15+0xc800], R126 ;  /* 0x00c8007e0f007388 */ /* 0x0007e20000000a00 */
[----:B----4-:R-:W-:-:S03]  /*f900*/  IADD3 R8, RZ, -UR17, RZ ;  /* 0x80000011ff087c10 */ /* 0x010fc6000fffe0ff */
[----:B------:R4:W-:Y:S01]  /*f910*/  STS.64 [R9+0xc000], R128 ;  /* 0x00c0008009007388 */ /* 0x0009e20000000a00 */
[----:B-1----:R-:W-:Y:S01]  /*f920*/  @P3 FFMA.FTZ R12, R3, R7, R5 ;  /* 0x00000007030c3223 */ /* 0x002fe20000010005 */
[----:B------:R-:W-:Y:S02]  /*f930*/  IMAD R8, R20, R8, UR4 ;  /* 0x0000000414087e24 */ /* 0x000fe4000f8e0208 */
[----:B------:R4:W-:Y:S02]  /*f940*/  STS.64 [R9+0xc800], R130 ;  /* 0x00c8008209007388 */ /* 0x0009e40000000a00 */
[----:B------:R-:W-:Y:S01]  /*f950*/  IMAD R16, R16, R20, R8 ;  /* 0x0000001410107224 */ /* 0x000fe200078e0208 */
[----:B------:R-:W-:Y:S01]  /*f960*/  MOV R8, 0xff800000 ;  /* 0xff80000000087802 */ /* 0x000fe20000000f00 */
[----:B--2---:R-:W-:Y:S02]  /*f970*/  @P4 FFMA.FTZ R8, R164, R10, R6 ;  /* 0x0000000aa4084223 */ /* 0x004fe40000010006 */
[----:B------:R-:W-:Y:S01]  /*f980*/  IMAD R16, R16, R17, R19 ;  /* 0x0000001110107224 */ /* 0x000fe200078e0213 */
[----:B-----5:R-:W-:-:S02]  /*f990*/  SHF.L.U32 R14, R2, 0x2, RZ ;  /* 0x00000002020e7819 */ /* 0x020fc400000006ff */
[----:B------:R-:W-:Y:S02]  /*f9a0*/  LEA R2, R4, UR5, 0x2 ;  /* 0x0000000504027c11 */ /* 0x000fe4000f8e10ff */
[----:B---3--:R-:W-:Y:S01]  /*f9b0*/  SHF.R.S32.HI R15, RZ, 0x1f, R14 ;  /* 0x0000001fff0f7819 */ /* 0x008fe2000001140e */
[----:B------:R-:W-:Y:S06]  /*f9c0*/  BAR.SYNC.DEFER_BLOCKING 0x0 ;  /* 0x0000000000007b1d */ /* 0x000fec0000010000 */
[----:B------:R-:W-:Y:S05]  /*f9d0*/  @P5 BRA `(.L_x_3710) ;  /* 0x00000000002c5947 */ /* 0x000fea0003800000 */
[C---:B------:R-:W-:Y:S01]  /*f9e0*/  VIADD R5, R11.reuse, 0x8 ;  /* 0x000000080b057836 */ /* 0x040fe20000000000 */
[----:B------:R-:W-:Y:S01]  /*f9f0*/  SHF.R.S32.HI R4, RZ, 0x1f, R11 ;  /* 0x0000001fff047819 */ /* 0x000fe2000001140b */
[----:B------:R-:W-:Y:S01]  /*fa00*/  ULDC.64 UR4, c[0x0][0x2b8] ;  /* 0x0000ae0000047ab9 */ /* 0x000fe20000000a00 */
[C---:B------:R-:W-:Y:S02]  /*fa10*/  IADD3 R3, P0, R16.reuse, R11, RZ ;  /* 0x0000000b10037210 */ /* 0x040fe40007f1e0ff */
[----:B------:R-:W-:Y:S02]  /*fa20*/  ISETP.GE.AND P2, PT, R11, UR14, PT ;  /* 0x0000000e0b007c0c */ /* 0x000fe4000bf46270 */
[----:B------:R-:W-:Y:S02]  /*fa30*/  ISETP.GE.AND P1, PT, R5, UR14, PT ;  /* 0x0000000e05007c0c */ /* 0x000fe4000bf26270 */
[----:B------:R-:W-:Y:S02]  /*fa40*/  LEA.HI.X.SX32 R4, R16, R4, 0x1, P0 ;  /* 0x0000000410047211 */ /* 0x000fe400000f0eff */
[----:B------:R-:W-:-:S04]  /*fa50*/  LEA R6, P0, R3, UR4, 0x2 ;  /* 0x0000000403067c11 */ /* 0x000fc8000f8010ff */
[----:B------:R-:W-:-:S05]  /*fa60*/  LEA.HI.X R7, R3, UR5, R4, 0x2, P0 ;  /* 0x0000000503077c11 */ /* 0x000fca00080f1404 */
[----:B------:R1:W-:Y:S04]  /*fa70*/  @!P2 STG.E desc[UR18][R6.64], R8 ;  /* 0x000000080600a986 */ /* 0x0003e8000c101912 */
[----:B------:R1:W-:Y:S02]  /*fa80*/  @!P1 STG.E desc[UR18][R6.64+0x20], R12 ;  /* 0x0000200c06009986 */ /* 0x0003e4000c101912 */
.L_x_3710:
[----:B------:R-:W-:Y:S05]  /*fa90*/  BSYNC B0 ;  /* 0x0000000000007941 */ /* 0x000fea0003800000 */
.L_x_3709:
[----:B------:R-:W2:Y:S01]  /*faa0*/  LDS.128 R112, [R2] ;  /* 0x0000000002707984 */ /* 0x000ea20000000c00 */
[----:B------:R-:W-:Y:S01]  /*fab0*/  ULDC UR4, c[0x0][0x2dc] ;  /* 0x0000b70000047ab9 */ /* 0x000fe20000000800 */
[----:B------:R-:W-:Y:S02]  /*fac0*/  IMAD.WIDE R14, R0, 0x100, R14 ;  /* 0x00000100000e7825 */ /* 0x000fe400078e020e */
[----:B------:R-:W3:Y:S02]  /*fad0*/  LDS.128 R84, [R2+0x4000] ;  /* 0x0040000002547984 */ /* 0x000ee40000000c00 */
[----:B------:R-:W-:Y:S01]  /*fae0*/  IMAD R4, R16, UR4, RZ ;  /* 0x0000000410047c24 */ /* 0x000fe2000f8e02ff */
[----:B------:R-:W-:Y:S01]  /*faf0*/  ULDC.64 UR4, c[0x0][0x288] ;  /* 0x0000a20000047ab9 */ /* 0x000fe20000000a00 */
[----:B------:R-:W5:Y:S01]  /*fb00*/  LDS.128 R56, [R2+0x8000] ;  /* 0x0080000002387984 */ /* 0x000f620000000c00 */
[----:B-1----:R-:W-:Y:S02]  /*fb10*/  VIADD R6, R0, 0x8 ;  /* 0x0000000800067836 */ /* 0x002fe40000000000 */
[----:B------:R-:W-:Y:S01]  /*fb20*/  IADD3 R5, P0, R4, R14, RZ ;  /* 0x0000000e04057210 */ /* 0x000fe20007f1e0ff */
[----:B------:R-:W1:Y:S01]  /*fb30*/  LDS.128 R28, [R2+0xc000] ;  /* 0x00c00000021c7984 */ /* 0x000e620000000c00 */
[----:B------:R-:W-:Y:S01]  /*fb40*/  VIADD R118, R0, 0x18 ;  /* 0x0000001800767836 */ /* 0x000fe20000000000 */
[----:B------:R-:W-:Y:S01]  /*fb50*/  ISETP.GE.AND P6, PT, R6, UR14, PT ;  /* 0x0000000e06007c0c */ /* 0x000fe2000bfc6270 */
[----:B------:R-:W-:Y:S01]  /*fb60*/  VIADD R117, R0, 0x20 ;  /* 0x0000002000757836 */ /* 0x000fe20000000000 */
[----:B------:R-:W-:Y:S01]  /*fb70*/  LEA.HI.X.SX32 R4, R4, R15, 0x1, P0 ;  /* 0x0000000f04047211 */ /* 0x000fe200000f0eff */
[----:B------:R-:W1:Y:S01]  /*fb80*/  LDS.128 R108, [R2+0x800] ;  /* 0x00080000026c7984 */ /* 0x000e620000000c00 */
[C---:B----4-:R-:W-:Y:S01]  /*fb90*/  LEA R128, P0, R5.reuse, UR4, 0x2 ;  /* 0x0000000405807c11 */ /* 0x050fe2000f8010ff */
[----:B------:R-:W-:Y:S01]  /*fba0*/  VIADD R116, R0, 0x28 ;  /* 0x0000002800747836 */ /* 0x000fe20000000000 */
[----:B------:R-:W-:Y:S01]  /*fbb0*/  ISETP.GE.AND P4, PT, R118, UR14, PT ;  /* 0x0000000e76007c0c */ /* 0x000fe2000bf86270 */
[----:B------:R-:W4:Y:S01]  /*fbc0*/  LDS.128 R104, [R2+0x1000] ;  /* 0x0010000002687984 */ /* 0x000f220000000c00 */
[----:B------:R-:W-:Y:S01]  /*fbd0*/  LEA.HI.X R129, R5, UR5, R4, 0x2, P0 ;  /* 0x0000000505817c11 */ /* 0x000fe200080f1404 */
[C---:B------:R-:W-:Y:S01]  /*fbe0*/  VIADD R3, R0.reuse, 0x10 ;  /* 0x0000001000037836 */ /* 0x040fe20000000000 */
[----:B------:R-:W-:Y:S01]  /*fbf0*/  ISETP.GE.AND P0, PT, R0, UR14, PT ;  /* 0x0000000e00007c0c */ /* 0x000fe2000bf06270 */
[----:B------:R-:W4:Y:S01]  /*fc00*/  LDS.128 R100, [R2+0x1800] ;  /* 0x0018000002647984 */ /* 0x000f220000000c00 */
[----:B------:R-:W-:-:S02]  /*fc10*/  ISETP.GE.AND P3, PT, R117, UR14, PT ;  /* 0x0000000e75007c0c */ /* 0x000fc4000bf66270 */
[----:B------:R-:W-:Y:S01]  /*fc20*/  ISETP.GE.AND P2, PT, R116, UR14, PT ;  /* 0x0000000e74007c0c */ /* 0x000fe2000bf46270 */
[----:B------:R-:W4:Y:S01]  /*fc30*/  LDS.128 R96, [R2+0x2000] ;  /* 0x0020000002607984 */ /* 0x000f220000000c00 */
[----:B------:R-:W-:Y:S01]  /*fc40*/  ISETP.GE.AND P5, PT, R3, UR14, PT ;  /* 0x0000000e03007c0c */ /* 0x000fe2000bfa6270 */
[C---:B------:R-:W-:Y:S02]  /*fc50*/  VIADD R3, R0.reuse, 0x30 ;  /* 0x0000003000037836 */ /* 0x040fe40000000000 */
[----:B------:R-:W4:Y:S01]  /*fc60*/  LDS.128 R92, [R2+0x2800] ;  /* 0x00280000025c7984 */ /* 0x000f220000000c00 */
[----:B------:R-:W-:Y:S02]  /*fc70*/  VIADD R0, R0, 0x38 ;  /* 0x0000003800007836 */ /* 0x000fe40000000000 */
[----:B------:R-:W-:Y:S01]  /*fc80*/  ISETP.GE.AND P1, PT, R3, UR14, PT ;  /* 0x0000000e03007c0c */ /* 0x000fe2000bf26270 */
[----:B------:R-:W4:Y:S04]  /*fc90*/  LDS.128 R88, [R2+0x3000] ;  /* 0x0030000002587984 */ /* 0x000f280000000c00 */
        /* <DEDUP_REMOVED lines=18> */
[----:B--2---:R2:W-:Y:S04]  /*fdc0*/  @!P0 STG.E.64 desc[UR18][R128.64], R112 ;  /* 0x0000007080008986 */ /* 0x0045e8000c101b12 */
[----:B------:R2:W-:Y:S04]  /*fdd0*/  @!P0 STG.E.64 desc[UR18][R128.64+0x8], R114 ;  /* 0x0000087280008986 */ /* 0x0005e8000c101b12 */
[----:B------:R2:W2:Y:S04]  /*fde0*/  LDS.128 R124, [R2+0x3800] ;  /* 0x00380000027c7984 */ /* 0x0004a80000000c00 */
[----:B------:R2:W2:Y:S04]  /*fdf0*/  LDS.128 R120, [R2+0x7800] ;  /* 0x0078000002787984 */ /* 0x0004a80000000c00 */
[----:B------:R2:W2:Y:S04]  /*fe00*/  LDS.128 R116, [R2+0xb800] ;  /* 0x00b8000002747984 */ /* 0x0004a80000000c00 */
[----:B------:R2:W2:Y:S04]  /*fe10*/  LDS.128 R112, [R2+0xf800] ;  /* 0x00f8000002707984 */ /* 0x0004a80000000c00 */
[----:B---3--:R3:W-:Y:S04]  /*fe20*/  @!P0 STG.E.128 desc[UR18][R128.64+0x100], R84 ;  /* 0x0001005480008986 */ /* 0x0087e8000c101d12 */
[----:B-----5:R3:W-:Y:S04]  /*fe30*/  @!P0 STG.E.128 desc[UR18][R128.64+0x200], R56 ;  /* 0x0002003880008986 */ /* 0x0207e8000c101d12 */
[----:B-1----:R3:W-:Y:S01]  /*fe40*/  @!P0 STG.E.128 desc[UR18][R128.64+0x300], R28 ;  /* 0x0003001c80008986 */ /* 0x0027e2000c101d12 */
[----:B------:R-:W-:-:S03]  /*fe50*/  ISETP.GE.AND P0, PT, R0, UR14, PT ;  /* 0x0000000e00007c0c */ /* 0x000fc6000bf06270 */
[----:B------:R3:W-:Y:S04]  /*fe60*/  @!P6 STG.E.128 desc[UR18][R128.64+0x2000], R108 ;  /* 0x0020006c8000e986 */ /* 0x0007e8000c101d12 */
[----:B----4-:R3:W-:Y:S04]  /*fe70*/  @!P5 STG.E.128 desc[UR18][R128.64+0x4000], R104 ;  /* 0x004000688000d986 */ /* 0x0107e8000c101d12 */
        /* <DEDUP_REMOVED lines=21> */
[----:B------:R3:W-:Y:S01]  /*ffd0*/  @!P1 STG.E.128 desc[UR18][R128.64+0xc300], R4 ;  /* 0x00c3000480009986 */ /* 0x0007e2000c101d12 */
[----:B--2---:R-:W-:Y:S05]  /*ffe0*/  @P0 EXIT ;  /* 0x000000000000094d */ /* 0x004fea0003800000 */
[----:B------:R-:W-:Y:S04]  /*fff0*/  STG.E.128 desc[UR18][R128.64+0xe000], R124 ;  /* 0x00e0007c80007986 */ /* 0x000fe8000c101d12 */
[----:B------:R-:W-:Y:S04]  /*10000*/  STG.E.128 desc[UR18][R128.64+0xe100], R120 ;  /* 0x00e1007880007986 */ /* 0x000fe8000c101d12 */
[----:B------:R-:W-:Y:S04]  /*10010*/  STG.E.128 desc[UR18][R128.64+0xe200], R116 ;  /* 0x00e2007480007986 */ /* 0x000fe8000c101d12 */
[----:B------:R-:W-:Y:S01]  /*10020*/  STG.E.128 desc[UR18][R128.64+0xe300], R112 ;  /* 0x00e3007080007986 */ /* 0x000fe2000c101d12 */
[----:B------:R-:W-:Y:S05]  /*10030*/  EXIT ;  /* 0x000000000000794d */ /* 0x000fea0003800000 */
.L_x_3711:
        /* <DEDUP_REMOVED lines=12> */
.L_x_4997:


//--------------------- .text._ZN5flash24flash_fwd_splitkv_kernelI23Flash_fwd_kernel_traitsILi256ELi64ELi64ELi4ELb0ELb0EN7cutlass10bfloat16_tE19Flash_kernel_traitsILi256ELi64ELi64ELi4ES3_EELb1ELb0ELb1ELb0ELb0ELb0ELb1ELb0EEEvNS_16Flash_fwd_paramsE --------------------------
	.section	.text._ZN5flash24flash_fwd_splitkv_kernelI23Flash_fwd_kernel_traitsILi256ELi64ELi64ELi4ELb0ELb0EN7cutlass10bfloat16_tE19Flash_kernel_traitsILi256ELi64ELi64ELi4ES3_EELb1ELb0ELb1ELb0ELb0ELb0ELb1ELb0EEEvNS_16Flash_fwd_paramsE,"ax",@progbits
	.align	128
        .global         _ZN5flash24flash_fwd_splitkv_kernelI23Flash_fwd_kernel_traitsILi256ELi64ELi64ELi4ELb0ELb0EN7cutlass10bfloat16_tE19Flash_kernel_traitsILi256ELi64ELi64ELi4ES3_EELb1ELb0ELb1ELb0ELb0ELb0ELb1ELb0EEEvNS_16Flash_fwd_paramsE
        .type           _ZN5flash24flash_fwd_splitkv_kernelI23Flash_fwd_kernel_traitsILi256ELi64ELi64ELi4ELb0ELb0EN7cutlass10bfloat16_tE19Flash_kernel_traitsILi256ELi64ELi64ELi4ES3_EELb1ELb0ELb1ELb0ELb0ELb0ELb1ELb0EEEvNS_16Flash_fwd_paramsE,@function
        .size           _ZN5flash24flash_fwd_splitkv_kernelI23Flash_fwd_kernel_traitsILi256ELi64ELi64ELi4ELb0ELb0EN7cutlass10bfloat16_tE19Flash_kernel_traitsILi256ELi64ELi64ELi4ES3_EELb1ELb0ELb1ELb0ELb0ELb0ELb1ELb0EEEvNS_16Flash_fwd_paramsE,(.L_x_4998 - _ZN5flash24flash_fwd_splitkv_kernelI23Flash_fwd_kernel_traitsILi256ELi64ELi64ELi4ELb0ELb0EN7cutlass10bfloat16_tE19Flash_kernel_traitsILi256ELi64ELi64ELi4ES3_EELb1ELb0ELb1ELb0ELb0ELb0ELb1ELb0EEEvNS_16Flash_fwd_paramsE)
        .other          _ZN5flash24flash_fwd_splitkv_kernelI23Flash_fwd_kernel_traitsILi256ELi64ELi64ELi4ELb0ELb0EN7cutlass10bfloat16_tE19Flash_kernel_traitsILi256ELi64ELi64ELi4ES3_EELb1ELb0ELb1ELb0ELb0ELb0ELb1ELb0EEEvNS_16Flash_fwd_paramsE,@"STO_CUDA_ENTRY STV_DEFAULT"
_ZN5flash24flash_fwd_splitkv_kernelI23Flash_fwd_kernel_traitsILi256ELi64ELi64ELi4ELb0ELb0EN7cutlass10bfloat16_tE19Flash_kernel_traitsILi256ELi64ELi64ELi4ES3_EELb1ELb0ELb1ELb0ELb0ELb0ELb1ELb0EEEvNS_16Flash_fwd_paramsE:
.text._ZN5flash24flash_fwd_splitkv_kernelI23Flash_fwd_kernel_traitsILi256ELi64ELi64ELi4ELb0ELb0EN7cutlass10bfloat16_tE19Flash_kernel_traitsILi256ELi64ELi64ELi4ES3_EELb1ELb0ELb1ELb0ELb0ELb0ELb1ELb0EEEvNS_16Flash_fwd_paramsE:
        /* <DEDUP_REMOVED lines=76> */
.L_x_3712:
[----:B------:R-:W-:-:S04]  /*04c0*/  ULDC UR8, c[0x0][0x2c8] ;  /* 0x0000b20000087ab9 */ /* 0x000fc80000000800 */
.L_x_3713:
        /* <DEDUP_REMOVED lines=16> */
[----:B------:R-:W2:Y:S01]  /*05d0*/  S2R R85, SR_TID.X ;  /* 0x0000000000557919 */ /* 0x000ea20000002100 */
[----:B------:R-:W-:-:S04]  /*05e0*/  UIADD3 UR5, UR5, 0x3f, URZ ;  /* 0x0000003f05057890 */ /* 0x000fc8000fffe03f */
[----:B------:R-:W-:-:S04]  /*05f0*/  USHF.R.S32.HI UR4, URZ, 0x1f, UR5 ;  /* 0x0000001f3f047899 */ /* 0x000fc80008011405 */
        /* <DEDUP_REMOVED lines=23> */
[----:B------:R-:W-:Y:S01]  /*0770*/  UMOV UR17, UR19 ;  /* 0x0000001300117c82 */ /* 0x000fe20008000000 */
[----:B-----5:R-:W-:Y:S01]  /*0780*/  @P1 R2UR UR18, R3 ;  /* 0x00000000031212ca */ /* 0x020fe200000e0000 */
[----:B------:R-:W-:Y:S01]  /*0790*/  UIMAD UR15, UR17, UR4, UR15 ;  /* 0x00000004110f72a4 */ /* 0x000fe2000f8e020f */
[----:B------:R-:W-:Y:S02]  /*07a0*/  ULDC UR19, c[0x0][0x398] ;  /* 0x0000e60000137ab9 */ /* 0x000fe40000000800 */
[----:B------:R-:W-:Y:S01]  /*07b0*/  @!UP2 ULDC.64 UR4, c[0x0][0x318] ;  /* 0x0000c6000004aab9 */ /* 0x000fe20000000a00 */
[----:B------:R-:W-:Y:S02]  /*07c0*/  UISETP.GT.U32.AND UP0, UPT, UR11, UR15, UPT ;  /* 0x0000000f0b00728c */ /* 0x000fe4000bf04070 */
[----:B------:R-:W-:-:S03]  /*07d0*/  @!UP2 UISETP.NE.U32.AND UP1, UPT, UR4, URZ, UPT ;  /* 0x0000003f0400a28c */ /* 0x000fc6000bf25070 */
[----:B------:R-:W-:Y:S01]  /*07e0*/  @!UP2 ULDC UR4, c[0x0][0x2cc] ;  /* 0x0000b3000004aab9 */ /* 0x000fe20000000800 */
[----:B------:R-:W-:Y:S02]  /*07f0*/  @!UP2 UISETP.NE.AND.EX UP1, UPT, UR5, URZ, UPT, UP1 ;  /* 0x0000003f0500a28c */ /* 0x000fe4000bf25310 */
[----:B------:R-:W-:Y:S02]  /*0800*/  @UP2 UIADD3 UR18, UR18, -UR9, URZ ;  /* 0x8000000912122290 */ /* 0x000fe4000fffe03f */
[----:B------:R-:W-:Y:S02]  /*0810*/  @!UP2 USEL UR4, UR4, URZ, UP1 ;  /* 0x0000003f0404a287 */ /* 0x000fe40008800000 */
[----:B------:R-:W-:Y:S02]  /*0820*/  @!UP0 UIADD3 UR15, UR15, -UR11, URZ ;  /* 0x8000000b0f0f8290 */ /* 0x000fe4000fffe03f */
[----:B------:R-:W-:Y:S02]  /*0830*/  @!UP2 UIADD3 UR18, UR4, UR8, -UR9 ;  /* 0x000000080412a290 */ /* 0x000fe4000fffe809 */
[----:B------:R-:W-:-:S02]  /*0840*/  UISETP.GE.U32.AND UP2, UPT, UR15, UR11, UPT ;  /* 0x0000000b0f00728c */ /* 0x000fc4000bf46070 */
[----:B------:R-:W-:Y:S02]  /*0850*/  @!UP0 UIADD3 UR17, UR17, 0x1, URZ ;  /* 0x0000000111118890 */ /* 0x000fe4000fffe03f */
[----:B------:R-:W-:Y:S02]  /*0860*/  UIADD3 UR4, UR18, 0x3f, URZ ;  /* 0x0000003f12047890 */ /* 0x000fe4000fffe03f */
[----:B------:R-:W-:Y:S02]  /*0870*/  UISETP.GE.AND UP0, UPT, UR16, URZ, UPT ;  /* 0x0000003f1000728c */ /* 0x000fe4000bf06270 */
[----:B------:R-:W-:Y:S02]  /*0880*/  UISETP.NE.AND UP1, UPT, UR14, URZ, UPT ;  /* 0x0000003f0e00728c */ /* 0x000fe4000bf25270 */
[----:B------:R-:W-:Y:S02]  /*0890*/  USHF.R.S32.HI UR5, URZ, 0x1f, UR4 ;  /* 0x0000001f3f057899 */ /* 0x000fe40008011404 */
[----:B------:R-:W-:-:S02]  /*08a0*/  @UP2 UIADD3 UR17, UR17, 0x1, URZ ;  /* 0x0000000111112890 */ /* 0x000fc4000fffe03f */
[----:B------:R-:W-:Y:S02]  /*08b0*/  ULEA.HI UR4, UR5, UR4, URZ, 0x6 ;  /* 0x0000000405047291 */ /* 0x000fe4000f8f303f */
[----:B------:R-:W-:Y:S02]  /*08c0*/  UIADD3 UR5, -UR24, 0x7f, UR20 ;  /* 0x0000007f18057890 */ /* 0x000fe4000fffe114 */
[----:B------:R-:W-:Y:S02]  /*08d0*/  @!UP0 UIADD3 UR17, -UR17, URZ, URZ ;  /* 0x0000003f11118290 */ /* 0x000fe4000fffe13f */
[----:B------:R-:W-:Y:S02]  /*08e0*/  USHF.R.S32.HI UR4, URZ, 0x6, UR4 ;  /* 0x000000063f047899 */ /* 0x000fe40008011404 */
[----:B------:R-:W-:Y:S02]  /*08f0*/  @!UP1 ULOP3.LUT UR17, URZ, UR14, URZ, 0x33, !UPT ;  /* 0x0000000e3f119292 */ /* 0x000fe4000f8e333f */
[----:B------:R-:W-:-:S02]  /*0900*/  UIADD3 UR5, UR5, UR19, UR18 ;  /* 0x0000001305057290 */ /* 0x000fc4000fffe012 */
[----:B------:R-:W-:Y:S01]  /*0910*/  UIMAD UR11, UR17, UR7, URZ ;  /* 0x00000007110b72a4 */ /* 0x000fe2000f8e023f */
[----:B------:R-:W-:Y:S01]  /*0920*/  IMAD.U32 R3, RZ, RZ, UR4 ;  /* 0x00000004ff037e24 */ /* 0x000fe2000f8e00ff */
[----:B------:R-:W-:Y:S01]  /*0930*/  USHF.R.S32.HI UR4, URZ, 0x1f, UR5 ;  /* 0x0000001f3f047899 */ /* 0x000fe20008011405 */
[----:B------:R-:W-:-:S03]  /*0940*/  IMAD.U32 R0, RZ, RZ, UR17 ;  /* 0x00000011ff007e24 */ /* 0x000fc6000f8e00ff */
[----:B------:R-:W-:Y:S02]  /*0950*/  ULEA.HI UR4, UR4, UR5, URZ, 0x6 ;  /* 0x0000000504047291 */ /* 0x000fe4000f8f303f */
[----:B------:R-:W-:Y:S02]  /*0960*/  VIADDMNMX R0, R0, UR11, R3, PT ;  /* 0x0000000b00007c46 */ /* 0x000fe4000b800103 */
[----:B------:R-:W-:Y:S02]  /*0970*/  USHF.R.S32.HI UR4, URZ, 0x6, UR4 ;  /* 0x000000063f047899 */ /* 0x000fe40008011404 */
[----:B------:R-:W-:-:S13]  /*0980*/  R2UR UR15, R0 ;  /* 0x00000000000f72ca */ /* 0x000fda00000e0000 */
        /* <DEDUP_REMOVED lines=53> */
.L_x_3716:
[----:B------:R-:W-:Y:S05]  /*0ce0*/  BSYNC B0 ;  /* 0x0000000000007941 */ /* 0x000fea0003800000 */
.L_x_3715:
        /* <DEDUP_REMOVED lines=13> */
.L_x_3718:
[----:B------:R-:W-:Y:S05]  /*0dc0*/  BSYNC B0 ;  /* 0x0000000000007941 */ /* 0x000fea0003800000 */
.L_x_3717:
        /* <DEDUP_REMOVED lines=12> */
.L_x_3720:
[----:B------:R-:W-:Y:S05]  /*0e90*/  BSYNC B0 ;  /* 0x0000000000007941 */ /* 0x000fea0003800000 */
.L_x_3719:
        /* <DEDUP_REMOVED lines=12> */
.L_x_3722:
[----:B------:R-:W-:Y:S05]  /*0f60*/  BSYNC B0 ;  /* 0x0000000000007941 */ /* 0x000fea0003800000 */
.L_x_3721:
        /* <DEDUP_REMOVED lines=11> */
.L_x_3724:
[----:B------:R-:W-:Y:S05]  /*1020*/  BSYNC B0 ;  /* 0x0000000000007941 */ /* 0x000fea0003800000 */
.L_x_3723:
        /* <DEDUP_REMOVED lines=11> */
.L_x_3726:
[----:B------:R-:W-:Y:S05]  /*10e0*/  BSYNC B0 ;  /* 0x0000000000007941 */ /* 0x000fea0003800000 */
.L_x_3725:
        /* <DEDUP_REMOVED lines=11> */
.L_x_3728:
[----:B------:R-:W-:Y:S05]  /*11a0*/  BSYNC B0 ;  /* 0x0000000000007941 */ /* 0x000fea0003800000 */
.L_x_3727:
        /* <DEDUP_REMOVED lines=11> */
.L_x_3730:
[----:B------:R-:W-:Y:S05]  /*1260*/  BSYNC B0 ;  /* 0x0000000000007941 */ /* 0x000fea0003800000 */
.L_x_3729:
        /* <DEDUP_REMOVED lines=31> */
.L_x_3714:
        /* <DEDUP_REMOVED lines=29> */
.L_x_3731:
        /* <DEDUP_REMOVED lines=46> */
[----:B------:R-:W-:Y:S01]  /*1910*/  ULDC.64 UR6, c[0x0][0x248] ;  /* 0x0000920000067ab9 */ /* 0x000fe20000000a00 */
[----:B------:R-:W-:Y:S01]  /*1920*/  USHF.R.S32.HI UR25, URZ, 0x1f, UR27 ;  /* 0x0000001f3f197899 */ /* 0x000fe2000801141b */
        /* <DEDUP_REMOVED lines=48> */
.L_x_3732:
        /* <DEDUP_REMOVED lines=48> */
.L_x_3734:
[----:B------:R-:W-:Y:S01]  /*1f30*/  UIMAD UR4, UR25, UR6, URZ ;  /* 0x00000006190472a4 */ /* 0x000fe2000f8e023f */
[----:B------:R-:W-:Y:S01]  /*1f40*/  MOV R18, R3 ;  /* 0x0000000300127202 */ /* 0x000fe20000000f00 */
[----:B------:R-:W-:Y:S01]  /*1f50*/  UMOV UR28, UR14 ;  /* 0x0000000e001c7c82 */ /* 0x000fe20008000000 */
[----:B------:R-:W-:Y:S01]  /*1f60*/  UMOV UR29, UR5 ;  /* 0x00000005001d7c82 */ /* 0x000fe20008000000 */
[----:B------:R-:W-:Y:S01]  /*1f70*/  UIMAD UR4, UR7, UR27, UR4 ;  /* 0x0000001b070472a4 */ /* 0x000fe2000f8e0204 */
[----:B------:R-:W-:Y:S01]  /*1f80*/  @!P2 IADD3 R18, -R18, RZ, RZ ;  /* 0x000000ff1212a210 */ /* 0x000fe20007ffe1ff */
[----:B------:R-:W-:Y:S01]  /*1f90*/  UIMAD.WIDE.U32 UR28, UR6, UR27, UR28 ;  /* 0x0000001b061c72a5 */ /* 0x000fe2000f8e001c */
[----:B------:R-:W-:Y:S01]  /*1fa0*/  @!P1 LOP3.LUT R18, RZ, R6, RZ, 0x33, !PT ;  /* 0x00000006ff129212 */ /* 0x000fe200078e33ff */
[----:B------:R-:W-:Y:S02]  /*1fb0*/  @UP0 UIADD3 UR12, UR9, UR12, URZ ;  /* 0x0000000c090c0290 */ /* 0x000fe4000fffe03f */
[----:B------:R-:W-:Y:S01]  /*1fc0*/  UIADD3 UR4, UR29, UR4, URZ ;  /* 0x000000041d047290 */ /* 0x000fe2000fffe03f */
[----:B------:R-:W-:Y:S01]  /*1fd0*/  SHF.R.S32.HI R3, RZ, 0x1f, R18 ;  /* 0x0000001fff037819 */ /* 0x000fe20000011412 */
[----:B------:R-:W-:Y:S01]  /*1fe0*/  IMAD.U32 R7, RZ, RZ, UR29 ;  /* 0x0000001dff077e24 */ /* 0x000fe2000f8e00ff */
[----:B------:R-:W-:-:S03]  /*1ff0*/  MOV R6, UR28 ;  /* 0x0000001c00067c02 */ /* 0x000fc60008000f00 */
[----:B------:R-:W-:Y:S01]  /*2000*/  MOV R7, UR4 ;  /* 0x0000000400077c02 */ /* 0x000fe20008000f00 */
[----:B------:R-:W-:Y:S01]  /*2010*/  @UP0 ULDC.64 UR4, c[0x0][0x250] ;  /* 0x0000940000040ab9 */ /* 0x000fe20000000a00 */
[-C--:B------:R-:W-:Y:S01]  /*2020*/  IMAD R0, R3, R4.reuse, RZ ;  /* 0x0000000403007224 */ /* 0x080fe200078e02ff */
[----:B------:R-:W-:Y:S01]  /*2030*/  @UP0 UIMAD.WIDE.U32 UR28, UR12, UR4, URZ ;  /* 0x000000040c1c02a5 */ /* 0x000fe2000f8e003f */
[----:B------:R-:W-:-:S03]  /*2040*/  IMAD.WIDE.U32 R36, R18, R4, R6 ;  /* 0x0000000412247225 */ /* 0x000fc600078e0006 */
[----:B------:R-:W-:Y:S01]  /*2050*/  @UP0 UIMAD UR12, UR12, UR5, UR29 ;  /* 0x000000050c0c02a4 */ /* 0x000fe2000f8e021d */
[----:B------:R-:W-:Y:S02]  /*2060*/  IMAD R5, R18, R5, R0 ;  /* 0x0000000512057224 */ /* 0x000fe400078e0200 */
[----:B------:R-:W-:Y:S02]  /*2070*/  @UP0 UMOV UR14, UR28 ;  /* 0x0000001c000e0c82 */ /* 0x000fe40008000000 */
[----:B------:R-:W-:Y:S01]  /*2080*/  IMAD.IADD R21, R37, 0x1, R5 ;  /* 0x0000000125157824 */ /* 0x000fe200078e0205 */
        /* <DEDUP_REMOVED lines=9> */
[----:B------:R-:W-:-:S02]  /*2120*/  UIMAD UR9, UR9, UR4, URZ ;  /* 0x00000004090972a4 */ /* 0x000fc4000f8e023f */
[----:B------:R-:W-:Y:S02]  /*2130*/  UIMAD.WIDE.U32 UR28, UR8, UR4, UR28 ;  /* 0x00000004081c72a5 */ /* 0x000fe4000f8e001c */
[----:B------:R-:W-:-:S04]  /*2140*/  UIMAD UR5, UR8, UR5, UR9 ;  /* 0x00000005080572a4 */ /* 0x000fc8000f8e0209 */
[----:B------:R-:W-:Y:S01]  /*2150*/  UIADD3 UR12, UR29, UR5, URZ ;  /* 0x000000051d0c7290 */ /* 0x000fe2000fffe03f */
[----:B------:R-:W-:-:S11]  /*2160*/  UMOV UR14, UR28 ;  /* 0x0000001c000e7c82 */ /* 0x000fd60008000000 */
.L_x_3733:
[----:B------:R-:W-:Y:S01]  /*2170*/  UISETP.NE.AND UP0, UPT, UR10, -0x1, UPT ;  /* 0xffffffff0a00788c */ /* 0x000fe2000bf05270 */
[----:B------:R-:W-:Y:S01]  /*2180*/  SHF.R.S32.HI R32, RZ, 0x1f, R85 ;  /* 0x0000001fff207819 */ /* 0x000fe20000011455 */
[----:B------:R-:W1:Y:S01]  /*2190*/  S2R R31, SR_CTAID.X ;  /* 0x00000000001f7919 */ /* 0x000e620000002500 */
[----:B------:R-:W2:Y:S01]  /*21a0*/  S2UR UR28, SR_CgaCtaId ;  /* 0x00000000001c79c3 */ /* 0x000ea20000008800 */
[----:B------:R-:W-:Y:S01]  /*21b0*/  USHF.R.S32.HI UR21, URZ, 0x1f, UR26 ;  /* 0x0000001f3f157899 */ /* 0x000fe2000801141a */
[CC--:B------:R-:W-:Y:S01]  /*21c0*/  LEA.HI R17, R32.reuse, R85.reuse, RZ, 0x4 ;  /* 0x0000005520117211 */ /* 0x0c0fe200078f20ff */
[----:B------:R-:W-:Y:S01]  /*21d0*/  ULDC.64 UR8, c[0x0][0x268] ;  /* 0x00009a0000087ab9 */ /* 0x000fe20000000a00 */
[----:B------:R-:W-:Y:S01]  /*21e0*/  LEA.HI R12, R32, R85, RZ, 0x3 ;  /* 0x00000055200c7211 */ /* 0x000fe200078f18ff */
[----:B------:R-:W-:Y:S01]  /*21f0*/  IMAD R3, R3, UR8, RZ ;  /* 0x0000000803037c24 */ /* 0x000fe2000f8e02ff */
[----:B------:R-:W-:Y:S01]  /*2200*/  LOP3.LUT R22, R17, 0xfffffff0, RZ, 0xc0, !PT ;  /* 0xfffffff011167812 */ /* 0x000fe200078ec0ff */
[----:B------:R-:W-:Y:S01]  /*2210*/  IMAD.MOV.U32 R2, RZ, RZ, 0x20 ;  /* 0x00000020ff027424 */ /* 0x000fe200078e00ff */
[----:B------:R-:W-:Y:S01]  /*2220*/  @UP0 ULDC.64 UR4, c[0x0][0x240] ;  /* 0x0000900000040ab9 */ /* 0x000fe20000000a00 */
[----:B------:R-:W-:Y:S01]  /*2230*/  SHF.R.S32.HI R24, RZ, 0x3, R12 ;  /* 0x00000003ff187819 */ /* 0x000fe2000001140c */
[----:B------:R-:W-:Y:S01]  /*2240*/  @UP0 UIMAD.WIDE.U32 UR30, UR10, UR4, URZ ;  /* 0x000000040a1e02a5 */ /* 0x000fe2000f8e003f */
[C---:B------:R-:W-:Y:S01]  /*2250*/  IMAD.IADD R22, R85.reuse, 0x1, -R22 ;  /* 0x0000000155167824 */ /* 0x040fe200078e0a16 */
[----:B------:R-:W-:Y:S01]  /*2260*/  @!UP0 USHF.R.S32.HI UR29, URZ, 0x1f, UR13 ;  /* 0x0000001f3f1d8899 */ /* 0x000fe2000801140d */
[----:B------:R-:W-:Y:S01]  /*2270*/  LOP3.LUT R12, R12, 0xfffffff8, RZ, 0xc0, !PT ;  /* 0xfffffff80c0c7812 */ /* 0x000fe200078ec0ff */
[----:B------:R-:W-:Y:S01]  /*2280*/  @UP0 UIMAD UR10, UR10, UR5, UR31 ;  /* 0x000000050a0a02a4 */ /* 0x000fe2000f8e021f */
[----:B------:R-:W-:Y:S01]  /*2290*/  IMAD.SHL.U32 R235, R24, 0x40, RZ ;  /* 0x0000004018eb7824 */ /* 0x000fe200078e00ff */
[----:B------:R-:W-:Y:S01]  /*22a0*/  SHF.R.S32.HI R5, RZ, 0x1f, R22 ;  /* 0x0000001fff057819 */ /* 0x000fe20000011416 */
[----:B------:R-:W-:Y:S01]  /*22b0*/  @!UP0 ULDC.64 UR4, c[0x0][0x228] ;  /* 0x00008a0000048ab9 */ /* 0x000fe20000000a00 */
[----:B------:R-:W-:Y:S01]  /*22c0*/  IMAD.IADD R12, R85, 0x1, -R12 ;  /* 0x00000001550c7824 */ /* 0x000fe200078e0a0c */
[----:B------:R-:W-:Y:S01]  /*22d0*/  @!UP0 UIMAD UR29, UR29, UR4, URZ ;  /* 0x000000041d1d82a4 */ /* 0x000fe2000f8e023f */
[----:B------:R-:W-:Y:S01]  /*22e0*/  LEA.HI R16, R5, R22, RZ, 0x3 ;  /* 0x0000001605107211 */ /* 0x000fe200078f18ff */
[----:B------:R-:W-:Y:S01]  /*22f0*/  @!UP0 UIMAD.WIDE.U32 UR32, UR13, UR4, URZ ;  /* 0x000000040d2082a5 */ /* 0x000fe2000f8e003f */
[----:B------:R-:W-:Y:S01]  /*2300*/  IMAD.SHL.U32 R236, R12, 0x8, RZ ;  /* 0x000000080cec7824 */ /* 0x000fe200078e00ff */
[----:B------:R-:W-:Y:S01]  /*2310*/  @!UP0 UIMAD UR29, UR13, UR5, UR29 ;  /* 0x000000050d1d82a4 */ /* 0x000fe2000f8e021d */
[----:B------:R-:W-:Y:S01]  /*2320*/  LOP3.LUT R235, R235, 0x1c0, RZ, 0xc0, !PT ;  /* 0x000001c0ebeb7812 */ /* 0x000fe200078ec0ff */
[----:B------:R-:W-:Y:S01]  /*2330*/  VIADD R23, R24, 0x10 ;  /* 0x0000001018177836 */ /* 0x000fe20000000000 */
[----:B------:R-:W-:Y:S01]  /*2340*/  LOP3.LUT R5, R16, 0xfffffff8, RZ, 0xc0, !PT ;  /* 0xfffffff810057812 */ /* 0x000fe200078ec0ff */
[----:B------:R-:W-:Y:S01]  /*2350*/  @!UP0 UIADD3 UR10, UR33, UR29, URZ ;  /* 0x0000001d210a8290 */ /* 0x000fe2000fffe03f */
[--C-:B------:R-:W-:Y:S01]  /*2360*/  SHF.R.S32.HI R34, RZ, 0x1f, R236.reuse ;  /* 0x0000001fff227819 */ /* 0x100fe200000114ec */
[----:B------:R-:W-:Y:S01]  /*2370*/  @!UP0 UMOV UR30, UR32 ;  /* 0x00000020001e8c82 */ /* 0x000fe20008000000 */
[----:B------:R-:W-:Y:S01]  /*2380*/  LOP3.LUT R0, R235, 0x38, R236, 0xf8, !PT ;  /* 0x00000038eb007812 */ /* 0x000fe200078ef8ec */
[----:B------:R-:W-:Y:S01]  /*2390*/  IMAD.IADD R22, R22, 0x1, -R5 ;  /* 0x0000000116167824 */ /* 0x000fe200078e0a05 */
[----:B------:R-:W-:Y:S01]  /*23a0*/  IADD3 R4, P0, R236, UR30, RZ ;  /* 0x0000001eec047c10 */ /* 0x000fe2000ff1e0ff */
[----:B------:R-:W-:Y:S01]  /*23b0*/  ULDC.64 UR4, c[0x0][0x258] ;  /* 0x0000960000047ab9 */ /* 0x000fe20000000a00 */
[----:B------:R-:W-:Y:S01]  /*23c0*/  SHF.R.U32.HI R235, RZ, 0x3, R235 ;  /* 0x00000003ffeb7819 */ /* 0x000fe200000116eb */
[----:B------:R-:W-:Y:S01]  /*23d0*/  UIMAD UR29, UR21, UR4, URZ ;  /* 0x00000004151d72a4 */ /* 0x000fe2000f8e023f */
[----:B------:R-:W-:Y:S01]  /*23e0*/  IADD3.X R5, R34, UR10, RZ, P0, !PT ;  /* 0x0000000a22057c10 */ /* 0x000fe200087fe4ff */
[----:B------:R-:W-:Y:S01]  /*23f0*/  UIADD3 UR10, -UR20, UR24, URZ ;  /* 0x00000018140a7290 */ /* 0x000fe2000fffe13f */
[----:B------:R-:W-:Y:S01]  /*2400*/  LOP3.LUT R235, R0, R235, RZ, 0x3c, !PT ;  /* 0x000000eb00eb7212 */ /* 0x000fe200078e3cff */
[----:B------:R-:W-:Y:S01]  /*2410*/  IMAD.U32 R26, RZ, RZ, UR4 ;  /* 0x00000004ff1a7e24 */ /* 0x000fe2000f8e00ff */
[----:B------:R-:W-:Y:S01]  /*2420*/  LEA.HI R0, R32, R85, RZ, 0x6 ;  /* 0x0000005520007211 */ /* 0x000fe200078f30ff */
[----:B------:R-:W-:Y:S01]  /*2430*/  UIMAD UR29, UR26, UR5, UR29 ;  /* 0x000000051a1d72a4 */ /* 0x000fe2000f8e021d */
[----:B------:R-:W-:Y:S01]  /*2440*/  IADD3 R6, P1, R236, UR14, RZ ;  /* 0x0000000eec067c10 */ /* 0x000fe2000ff3e0ff */
[----:B------:R-:W-:Y:S01]  /*2450*/  UMOV UR4, 0x400 ;  /* 0x0000040000047882 */ /* 0x000fe20000000000 */
[----:B------:R-:W-:Y:S01]  /*2460*/  ISETP.GE.AND P0, PT, R24, UR10, PT ;  /* 0x0000000a18007c0c */ /* 0x000fe2000bf06270 */
[----:B------:R-:W-:Y:S01]  /*2470*/  IMAD.SHL.U32 R0, R0, 0x8, RZ ;  /* 0x0000000800007824 */ /* 0x000fe200078e00ff */
[----:B------:R-:W-:Y:S01]  /*2480*/  IADD3.X R7, R34, UR12, RZ, P1, !PT ;  /* 0x0000000c22077c10 */ /* 0x000fe20008ffe4ff */
[----:B------:R-:W-:Y:S01]  /*2490*/  UIADD3 UR12, UR15, -0x1, URZ ;  /* 0xffffffff0f0c7890 */ /* 0x000fe2000fffe03f */
[----:B------:R-:W-:Y:S01]  /*24a0*/  SHF.R.S32.HI R25, RZ, 0x1f, R24 ;  /* 0x0000001fff197819 */ /* 0x000fe20000011418 */
[----:B------:R-:W-:Y:S01]  /*24b0*/  IMAD.WIDE.U32 R26, R26, UR26, R4 ;  /* 0x0000001a1a1a7c25 */ /* 0x000fe2000f8e0004 */
[----:B------:R-:W-:Y:S01]  /*24c0*/  IADD3 R174, P1, R24, UR27, RZ ;  /* 0x0000001b18ae7c10 */ /* 0x000fe2000ff3e0ff */
[----:B------:R-:W-:Y:S01]  /*24d0*/  USHF.L.U32 UR14, UR12, 0x6, URZ ;  /* 0x000000060c0e7899 */ /* 0x000fe2000800063f */
[----:B------:R-:W-:Y:S01]  /*24e0*/  ISETP.GE.AND P3, PT, R23, UR10, PT ;  /* 0x0000000a17007c0c */ /* 0x000fe2000bf66270 */
[----:B--2---:R-:W-:Y:S01]  /*24f0*/  ULEA UR4, UR28, UR4, 0x18 ;  /* 0x000000041c047291 */ /* 0x004fe2000f8ec03f */
[----:B------:R-:W-:Y:S01]  /*2500*/  IADD3 R36, P5, R236, R36, RZ ;  /* 0x00000024ec247210 */ /* 0x000fe20007fbe0ff */
[----:B------:R-:W-:Y:S01]  /*2510*/  UIADD3 UR5, -UR14, UR18, URZ ;  /* 0x000000120e057290 */ /* 0x000fe2000fffe13f */
[----:B------:R-:W-:Y:S01]  /*2520*/  LOP3.LUT R235, R235, 0xfffffe00, R0, 0xf8, !PT ;  /* 0xfffffe00ebeb7812 */ /* 0x000fe200078ef800 */
[C---:B------:R-:W-:Y:S01]  /*2530*/  IMAD R0, R18.reuse, UR9, R3 ;  /* 0x0000000912007c24 */ /* 0x040fe2000f8e0203 */
[----:B------:R-:W-:Y:S01]  /*2540*/  IADD3.X R13, R25, UR25, RZ, P1, !PT ;  /* 0x00000019190d7c10 */ /* 0x000fe20008ffe4ff */
[----:B------:R-:W-:Y:S01]  /*2550*/  IMAD.WIDE.U32 R18, R18, UR8, R6 ;  /* 0x0000000812127c25 */ /* 0x000fe2000f8e0006 */
[----:B------:R-:W-:Y:S01]  /*2560*/  R2P PR, R22, 0x6 ;  /* 0x0000000616007804 */ /* 0x000fe20000000000 */
[----:B------:R-:W-:Y:S01]  /*2570*/  BSSY B0, `(.L_x_3735) ;  /* 0x0000037000007945 */ /* 0x000fe20003800000 */
[----:B------:R-:W-:Y:S01]  /*2580*/  LEA R235, R235, UR4, 0x1 ;  /* 0x00000004ebeb7c11 */ /* 0x000fe2000f8e08ff */
[----:B------:R-:W-:-:S02]  /*2590*/  IMAD.MOV.U32 R7, RZ, RZ, 0x10 ;  /* 0x00000010ff077424 */ /* 0x000fc400078e00ff */
[----:B------:R-:W-:Y:S01]  /*25a0*/  VIADD R29, R27, UR29 ;  /* 0x0000001d1b1d7c36 */ /* 0x000fe20008000000 */
[----:B------:R-:W-:Y:S01]  /*25b0*/  SEL R5, R2, 0xffffffe0, !P2 ;  /* 0xffffffe002057807 */ /* 0x000fe20005000000 */
[----:B-1----:R-:W-:Y:S01]  /*25c0*/  IMAD.WIDE R30, R31, 0x40, R24 ;  /* 0x000000401f1e7825 */ /* 0x002fe200078e0218 */
[----:B------:R-:W-:-:S03]  /*25d0*/  SEL R7, R7, 0xfffffff0, !P1 ;  /* 0xfffffff007077807 */ /* 0x000fc60004800000 */
        /* <DEDUP_REMOVED lines=48> */
.L_x_3736:
[----:B------:R-:W-:Y:S05]  /*28e0*/  BSYNC B0 ;  /* 0x0000000000007941 */ /* 0x000fea0003800000 */
.L_x_3735:
[----:B------:R-:W-:Y:S01]  /*28f0*/  IMAD.X R37, R34, 0x1, R21, P5 ;  /* 0x0000000122257824 */ /* 0x000fe200028e0615 */
[----:B------:R-:W-:Y:S01]  /*2900*/  ISETP.GE.AND P0, PT, R23, UR5, PT ;  /* 0x0000000517007c0c */ /* 0x000fe2000bf06270 */
[----:B-12---:R-:W-:Y:S01]  /*2910*/  IMAD R9, R25, UR6, RZ ;  /* 0x0000000619097c24 */ /* 0x006fe2000f8e02ff */
[----:B------:R-:W-:Y:S01]  /*2920*/  ISETP.GE.AND P4, PT, R23, UR5, PT ;  /* 0x0000000517007c0c */ /* 0x000fe2000bf86270 */
[C---:B------:R-:W-:Y:S01]  /*2930*/  VIADD R23, R24.reuse, 0x20 ;  /* 0x0000002018177836 */ /* 0x040fe20000000000 */
[C---:B------:R-:W-:Y:S01]  /*2940*/  IADD3 R20, R24.reuse, 0x30, RZ ;  /* 0x0000003018147810 */ /* 0x040fe20007ffe0ff */
[C---:B------:R-:W-:Y:S01]  /*2950*/  IMAD.WIDE.U32 R36, R24.reuse, UR6, R36 ;  /* 0x0000000618247c25 */ /* 0x040fe2000f8e0024 */
[----:B------:R-:W-:Y:S01]  /*2960*/  BSSY B0, `(.L_x_3737) ;  /* 0x0000038000007945 */ /* 0x000fe20003800000 */
[C---:B------:R-:W-:Y:S02]  /*2970*/  ISETP.GE.AND P6, PT, R24.reuse, UR5, PT ;  /* 0x0000000518007c0c */ /* 0x040fe4000bfc6270 */
[----:B------:R-:W-:Y:S01]  /*2980*/  IMAD R166, R24, UR7, R9 ;  /* 0x0000000718a67c24 */ /* 0x000fe2000f8e0209 */
[----:B------:R-:W-:-:S02]  /*2990*/  ISETP.GE.AND P1, PT, R23, UR10, PT ;  /* 0x0000000a17007c0c */ /* 0x000fc4000bf26270 */
[----:B------:R-:W-:Y:S01]  /*29a0*/  ISETP.GE.AND P5, PT, R20, UR10, PT ;  /* 0x0000000a14007c0c */ /* 0x000fe2000bfa6270 */
[----:B------:R-:W-:Y:S01]  /*29b0*/  IMAD.IADD R166, R37, 0x1, R166 ;  /* 0x0000000125a67824 */ /* 0x000fe200078e02a6 */
[----:B------:R-:W-:Y:S02]  /*29c0*/  MOV R165, R36 ;  /* 0x0000002400a57202 */ /* 0x000fe40000000f00 */
[----:B------:R-:W-:Y:S01]  /*29d0*/  LEA.HI R21, R32, R85, RZ, 0x5 ;  /* 0x0000005520157211 */ /* 0x000fe200078f28ff */
[----:B------:R-:W-:Y:S08]  /*29e0*/  @P3 BRA `(.L_x_3738) ;  /* 0x0000000000bc3947 */ /* 0x000ff00003800000 */
        /* <DEDUP_REMOVED lines=47> */
.L_x_3738:
[----:B------:R-:W-:Y:S05]  /*2ce0*/  BSYNC B0 ;  /* 0x0000000000007941 */ /* 0x000fea0003800000 */
.L_x_3737:
        /* <DEDUP_REMOVED lines=49> */
.L_x_3740:
[----:B------:R-:W-:Y:S05]  /*3000*/  BSYNC B0 ;  /* 0x0000000000007941 */ /* 0x000fea0003800000 */
.L_x_3739:
        /* <DEDUP_REMOVED lines=49> */
.L_x_3742:
[----:B------:R-:W-:Y:S05]  /*3320*/  BSYNC B0 ;  /* 0x0000000000007941 */ /* 0x000fea0003800000 */
.L_x_3741:
        /* <DEDUP_REMOVED lines=40> */
.L_x_3744:
[----:B------:R-:W-:Y:S05]  /*35b0*/  BSYNC B0 ;  /* 0x0000000000007941 */ /* 0x000fea0003800000 */
.L_x_3743:
[----:B-1234-:R-:W-:Y:S01]  /*35c0*/  LOP3.LUT R8, R21, 0xffffffe0, RZ, 0xc0, !PT ;  /* 0xffffffe015087812 */ /* 0x01efe200078ec0ff */
[----:B------:R-:W-:Y:S01]  /*35d0*/  USHF.L.U64.HI UR25, UR6, 0x4, UR7 ;  /* 0x0000000406197899 */ /* 0x000fe20008010207 */
[----:B------:R-:W-:Y:S01]  /*35e0*/  BSSY B0, `(.L_x_3745) ;  /* 0x0000030000007945 */ /* 0x000fe20003800000 */
[----:B------:R-:W-:Y:S01]  /*35f0*/  USHF.L.U32 UR27, UR6, 0x4, URZ ;  /* 0x00000004061b7899 */ /* 0x000fe2000800063f */
[C---:B------:R-:W-:Y:S02]  /*3600*/  ISETP.GE.AND P3, PT, R23.reuse, UR5, PT ;  /* 0x0000000517007c0c */ /* 0x040fe4000bf66270 */
[----:B------:R-:W-:Y:S01]  /*3610*/  ISETP.GE.AND P5, PT, R23, UR5, PT ;  /* 0x0000000517007c0c */ /* 0x000fe2000bfa6270 */
[----:B------:R-:W-:Y:S01]  /*3620*/  IMAD.IADD R23, R85, 0x1, -R8 ;  /* 0x0000000155177824 */ /* 0x000fe200078e0a08 */
[----:B------:R-:W-:Y:S02]  /*3630*/  ISETP.GE.AND P6, PT, R20, UR5, PT ;  /* 0x0000000514007c0c */ /* 0x000fe4000bfc6270 */
[----:B------:R-:W-:Y:S01]  /*3640*/  SHF.R.S32.HI R26, RZ, 0x4, R17 ;  /* 0x00000004ff1a7819 */ /* 0x000fe20000011411 */
[----:B------:R-:W-:Y:S10]  /*3650*/  @P0 BRA `(.L_x_3746) ;  /* 0x0000000000a00947 */ /* 0x000ff40003800000 */
[----:B------:R-:W-:Y:S01]  /*3660*/  ULDC UR8, c[0x0][0x2d0] ;  /* 0x0000b40000087ab9 */ /* 0x000fe20000000800 */
[----:B------:R-:W-:Y:S02]  /*3670*/  IADD3 R15, P1, R165, UR27, RZ ;  /* 0x0000001ba50f7c10 */ /* 0x000fe4000ff3e0ff */
[----:B------:R-:W-:Y:S02]  /*3680*/  ISETP.GE.AND P0, PT, R236, UR8, PT ;  /* 0x00000008ec007c0c */ /* 0x000fe4000bf06270 */
[----:B------:R-:W-:Y:S02]  /*3690*/  IADD3.X R14, R166, UR25, RZ, P1, !PT ;  /* 0x00000019a60e7c10 */ /* 0x000fe40008ffe4ff */
[----:B------:R-:W-:-:S09]  /*36a0*/  ISETP.GE.AND P2, PT, R6, UR8, PT ;  /* 0x0000000806007c0c */ /* 0x000fd2000bf46270 */
[----:B------:R-:W1:Y:S01]  /*36b0*/  @!P0 LDC.64 R8, c[0x0][0x218] ;  /* 0x00008600ff088b82 */ /* 0x000e620000000a00 */
        /* <DEDUP_REMOVED lines=34> */
.L_x_3746:
[----:B------:R-:W-:Y:S05]  /*38e0*/  BSYNC B0 ;  /* 0x0000000000007941 */ /* 0x000fea0003800000 */
.L_x_3745:
        /* <DEDUP_REMOVED lines=11> */
[----:B------:R-:W2:Y:S01]  /*39a0*/  @!P1 LDC.64 R14, c[0x0][0x218] ;  /* 0x00008600ff0e9b82 */ /* 0x000ea20000000a00 */
[----:B------:R3:W-:Y:S07]  /*39b0*/  @P1 STS.128 [R235+0x9000], RZ ;  /* 0x009000ffeb001388 */ /* 0x0007ee0000000c00 */
[----:B------:R-:W4:Y:S08]  /*39c0*/  @!P3 LDC.64 R10, c[0x0][0x218] ;  /* 0x00008600ff0abb82 */ /* 0x000f300000000a00 */
[----:B-1----:R-:W1:Y:S01]  /*39d0*/  @!P2 LDC.64 R8, c[0x0][0x218] ;  /* 0x00008600ff08ab82 */ /* 0x002e620000000a00 */
[----:B--2---:R-:W-:-:S04]  /*39e0*/  @!P1 LEA R14, P0, R30, R14, 0x1 ;  /* 0x0000000e1e0e9211 */ /* 0x004fc800078008ff */
[C---:B------:R-:W-:Y:S02]  /*39f0*/  @!P1 LEA.HI.X R15, R30.reuse, R15, R27, 0x1, P0 ;  /* 0x0000000f1e0f9211 */ /* 0x040fe400000f0c1b */
[----:B----4-:R-:W-:-:S03]  /*3a00*/  @!P3 LEA R10, P0, R30, R10, 0x1 ;  /* 0x0000000a1e0ab211 */ /* 0x010fc600078008ff */
        /* <DEDUP_REMOVED lines=27> */
.L_x_3748:
[----:B------:R-:W-:Y:S05]  /*3bc0*/  BSYNC B0 ;  /* 0x0000000000007941 */ /* 0x000fea0003800000 */
.L_x_3747:
        /* <DEDUP_REMOVED lines=46> */
.L_x_3750:
[----:B------:R-:W-:Y:S05]  /*3eb0*/  BSYNC B0 ;  /* 0x0000000000007941 */ /* 0x000fea0003800000 */
.L_x_3749:
[----:B------:R-:W-:Y:S01]  /*3ec0*/  SHF.R.S32.HI R21, RZ, 0x5, R21 ;  /* 0x00000005ff157819 */ /* 0x000fe20000011415 */
[----:B------:R-:W-:Y:S01]  /*3ed0*/  ULDC.64 UR8, c[0x0][0x3d0] ;  /* 0x0000f40000087ab9 */ /* 0x000fe20000000a00 */
[----:B------:R-:W0:Y:S01]  /*3ee0*/  LDGDEPBAR ;  /* 0x00000000000079af */ /* 0x000e220000000000 */
[----:B------:R-:W-:Y:S01]  /*3ef0*/  UMOV UR28, UR26 ;  /* 0x0000001a001c7c82 */ /* 0x000fe20008000000 */
[----:B--23--:R-:W-:Y:S01]  /*3f00*/  LEA R10, R21, UR20, 0x4 ;  /* 0x00000014150a7c11 */ /* 0x00cfe2000f8e20ff */
[----:B------:R-:W-:Y:S01]  /*3f10*/  USHF.R.S32.HI UR20, URZ, 0x1f, UR13 ;  /* 0x0000001f3f147899 */ /* 0x000fe2000801140d */
[----:B------:R-:W-:Y:S01]  /*3f20*/  IMAD.U32 R84, RZ, RZ, UR24 ;  /* 0x00000018ff547e24 */ /* 0x000fe2000f8e00ff */
[----:B------:R-:W-:Y:S01]  /*3f30*/  UMOV UR29, UR21 ;  /* 0x00000015001d7c82 */ /* 0x000fe20008000000 */
[----:B-1--4-:R-:W-:Y:S01]  /*3f40*/  IMAD.SHL.U32 R9, R12, 0x40, RZ ;  /* 0x000000400c097824 */ /* 0x012fe200078e00ff */
[----:B------:R-:W-:Y:S01]  /*3f50*/  UIMAD UR20, UR20, UR8, URZ ;  /* 0x00000008141472a4 */ /* 0x000fe2000f8e023f */
[C---:B------:R-:W-:Y:S01]  /*3f60*/  ISETP.GE.AND P1, PT, R24.reuse, UR5, PT ;  /* 0x0000000518007c0c */ /* 0x040fe2000bf26270 */
[----:B------:R-:W-:Y:S01]  /*3f70*/  UIMAD.WIDE.U32 UR28, UR13, UR8, UR28 ;  /* 0x000000080d1c72a5 */ /* 0x000fe2000f8e001c */
[----:B------:R-:W-:Y:S01]  /*3f80*/  IMAD.SHL.U32 R24, R24, 0x8, RZ ;  /* 0x0000000818187824 */ /* 0x000fe200078e00ff */
[----:B------:R-:W-:Y:S01]  /*3f90*/  UIMAD UR9, UR13, UR9, UR20 ;  /* 0x000000090d0972a4 */ /* 0x000fe2000f8e0214 */
[----:B------:R-:W-:Y:S01]  /*3fa0*/  LOP3.LUT R9, R9, 0x1c0, RZ, 0xc0, !PT ;  /* 0x000001c009097812 */ /* 0x000fe200078ec0ff */
[----:B------:R-:W-:Y:S01]  /*3fb0*/  IMAD.SHL.U32 R22, R22, 0x40, RZ ;  /* 0x0000004016167824 */ /* 0x000fe200078e00ff */
[----:B------:R-:W-:Y:S01]  /*3fc0*/  ULDC.64 UR20, c[0x0][0x3c8] ;  /* 0x0000f20000147ab9 */ /* 0x000fe20000000a00 */
[----:B------:R-:W-:Y:S01]  /*3fd0*/  LEA.HI R17, R17, R26, RZ, 0x1 ;  /* 0x0000001a11117211 */ /* 0x000fe200078f08ff */
[----:B------:R-:W-:Y:S01]  /*3fe0*/  ULEA UR24, UP0, UR28, UR20, 0x2 ;  /* 0x000000141c187291 */ /* 0x000fe2000f80103f */
[----:B------:R-:W-:Y:S01]  /*3ff0*/  SHF.R.S32.HI R8, RZ, 0x1f, R23 ;  /* 0x0000001fff087819 */ /* 0x000fe20000011417 */
[----:B------:R-:W-:Y:S01]  /*4000*/  UIADD3 UR20, UR29, UR9, URZ ;  /* 0x000000091d147290 */ /* 0x000fe2000fffe03f */
[----:B------:R-:W-:Y:S01]  /*4010*/  LOP3.LUT R24, R9, 0x8, R24, 0xf8, !PT ;  /* 0x0000000809187812 */ /* 0x000fe200078ef818 */
[----:B------:R-:W-:Y:S01]  /*4020*/  IMAD.IADD R19, R19, 0x1, R0 ;  /* 0x0000000113137824 */ /* 0x000fe200078e0200 */
[----:B------:R-:W-:Y:S01]  /*4030*/  LOP3.LUT R17, R17, 0xfffffffe, RZ, 0xc0, !PT ;  /* 0xfffffffe11117812 */ /* 0x000fe200078ec0ff */
[----:B------:R-:W-:Y:S01]  /*4040*/  ULEA.HI.X UR20, UR28, UR21, UR20, 0x2, UP0 ;  /* 0x000000151c147291 */ /* 0x000fe200080f1414 */
[----:B------:R-:W-:Y:S01]  /*4050*/  IMAD.U32 R86, RZ, RZ, UR24 ;  /* 0x00000018ff567e24 */ /* 0x000fe2000f8e00ff */
[----:B------:R-:W-:-:S04]  /*4060*/  DEPBAR.LE SB0, 0x0 ;  /* 0x000080000000791a */ /* 0x000fc80000000000 */
[----:B------:R-:W-:Y:S01]  /*4070*/  IMAD.U32 R87, RZ, RZ, UR20 ;  /* 0x00000014ff577e24 */ /* 0x000fe2000f8e00ff */
[----:B------:R-:W-:Y:S01]  /*4080*/  SHF.R.U32.HI R9, RZ, 0x3, R9 ;  /* 0x00000003ff097819 */ /* 0x000fe20000011609 */
[----:B------:R-:W-:Y:S01]  /*4090*/  IMAD.IADD R17, R26, 0x1, -R17 ;  /* 0x000000011a117824 */ /* 0x000fe200078e0a11 */
[----:B------:R-:W-:Y:S01]  /*40a0*/  LEA.HI R8, R8, R23, RZ, 0x2 ;  /* 0x0000001708087211 */ /* 0x000fe200078f10ff */
[----:B------:R-:W-:Y:S01]  /*40b0*/  ULDC.64 UR8, c[0x0][0x250] ;  /* 0x0000940000087ab9 */ /* 0x000fe20000000a00 */
[----:B------:R1:W5:Y:S01]  /*40c0*/  LDG.E R86, desc[UR22][R86.64] ;  /* 0x0000001656567981 */ /* 0x000362000c1e1900 */
[----:B------:R-:W-:Y:S01]  /*40d0*/  LOP3.LUT R24, R24, R9, RZ, 0x3c, !PT ;  /* 0x0000000918187212 */ /* 0x000fe200078e3cff */
[----:B------:R-:W-:Y:S01]  /*40e0*/  IMAD R9, R13, UR8, RZ ;  /* 0x000000080d097c24 */ /* 0x000fe2000f8e02ff */
[----:B------:R-:W-:Y:S01]  /*40f0*/  SHF.R.S32.HI R11, RZ, 0x2, R8 ;  /* 0x00000002ff0b7819 */ /* 0x000fe20000011408 */
[----:B------:R-:W-:Y:S01]  /*4100*/  BAR.SYNC.DEFER_BLOCKING 0x0 ;  /* 0x0000000000007b1d */ /* 0x000fe20000010000 */
[----:B------:R-:W-:Y:S01]  /*4110*/  LOP3.LUT R22, R22, 0x1c0, RZ, 0xc0, !PT ;  /* 0x000001c016167812 */ /* 0x000fe200078ec0ff */
[C---:B------:R-:W-:Y:S01]  /*4120*/  IMAD R233, R17.reuse, 0x200, R24 ;  /* 0x0000020011e97824 */ /* 0x040fe200078e0218 */
[----:B------:R-:W-:Y:S01]  /*4130*/  IADD3 R11, R10, 0x1, R11 ;  /* 0x000000010a0b7810 */ /* 0x000fe20007ffe00b */
[----:B------:R-:W-:Y:S01]  /*4140*/  IMAD.SHL.U32 R17, R17, 0x8, RZ ;  /* 0x0000000811117824 */ /* 0x000fe200078e00ff */
[----:B------:R-:W-:Y:S01]  /*4150*/  USHF.L.U64.HI UR24, UR8, 0x4, UR9 ;  /* 0x0000000408187899 */ /* 0x000fe20008010209 */
[C---:B------:R-:W-:Y:S01]  /*4160*/  IMAD R9, R174.reuse, UR9, R9 ;  /* 0x00000009ae097c24 */ /* 0x040fe2000f8e0209 */
[----:B------:R-:W-:Y:S01]  /*4170*/  IADD3 R84, R11, UR18, -R84 ;  /* 0x000000120b547c10 */ /* 0x000fe2000fffe854 */
[----:B------:R-:W-:Y:S01]  /*4180*/  IMAD.WIDE.U32 R174, R174, UR8, R18 ;  /* 0x00000008aeae7c25 */ /* 0x000fe2000f8e0012 */
[----:B------:R-:W-:Y:S01]  /*4190*/  LOP3.LUT R0, R22, 0x8, R17, 0xf8, !PT ;  /* 0x0000000816007812 */ /* 0x000fe200078ef811 */
[----:B------:R-:W-:Y:S01]  /*41a0*/  ULDC.64 UR20, c[0x0][0x220] ;  /* 0x0000880000147ab9 */ /* 0x000fe20000000a00 */
[----:B------:R-:W-:-:S02]  /*41b0*/  SHF.R.U32.HI R11, RZ, 0x3, R22 ;  /* 0x00000003ff0b7819 */ /* 0x000fc40000011616 */
[----:B------:R-:W-:Y:S02]  /*41c0*/  ISETP.GE.AND P6, PT, R20, UR5, PT ;  /* 0x0000000514007c0c */ /* 0x000fe4000bfc6270 */
[----:B------:R-:W-:Y:S01]  /*41d0*/  LOP3.LUT R0, R0, R11, RZ, 0x3c, !PT ;  /* 0x0000000b00007212 */ /* 0x000fe200078e3cff */
[----:B------:R-:W-:-:S05]  /*41e0*/  IMAD.SHL.U32 R11, R16, 0x40, RZ ;  /* 0x00000040100b7824 */ /* 0x000fca00078e00ff */
[----:B------:R-:W-:Y:S01]  /*41f0*/  LOP3.LUT R0, R0, 0xfffffe00, R11, 0xf8, !PT ;  /* 0xfffffe0000007812 */ /* 0x000fe200078ef80b */
[----:B------:R2:W-:Y:S04]  /*4200*/  @P1 STS.128 [R235+0x10000], RZ ;  /* 0x010000ffeb001388 */ /* 0x0005e80000000c00 */
[----:B------:R2:W-:Y:S04]  /*4210*/  @P1 STS.128 [R235+0x12000], RZ ;  /* 0x012000ffeb001388 */ /* 0x0005e80000000c00 */
[----:B------:R2:W-:Y:S04]  /*4220*/  @P1 STS.128 [R235+0x14000], RZ ;  /* 0x014000ffeb001388 */ /* 0x0005e80000000c00 */
[----:B------:R2:W-:Y:S01]  /*4230*/  @P1 STS.128 [R235+0x16000], RZ ;  /* 0x016000ffeb001388 */ /* 0x0005e20000000c00 */
[----:B------:R-:W-:Y:S01]  /*4240*/  VIADD R84, R84, UR19 ;  /* 0x0000001354547c36 */ /* 0x000fe20008000000 */
[----:B------:R-:W-:Y:S01]  /*4250*/  ULDC UR19, c[0x0][0x2e8] ;  /* 0x0000ba0000137ab9 */ /* 0x000fe20000000800 */
[----:B------:R-:W-:Y:S01]  /*4260*/  IMAD.IADD R172, R175, 0x1, R9 ;  /* 0x00000001afac7824 */ /* 0x000fe200078e0209 */
[----:B------:R-:W-:Y:S01]  /*4270*/  LEA R242, P0, R174, UR20, 0x1 ;  /* 0x00000014aef27c11 */ /* 0x000fe2000f8008ff */
[----:B------:R-:W-:Y:S01]  /*4280*/  IMAD R234, R21, 0x400, R0 ;  /* 0x0000040015ea7824 */ /* 0x000fe200078e0200 */
[----:B------:R-:W-:Y:S01]  /*4290*/  USHF.L.U32 UR26, UR8, 0x4, URZ ;  /* 0x00000004081a7899 */ /* 0x000fe2000800063f */
[----:B-1----:R-:W1:Y:S01]  /*42a0*/  MUFU.RCP R87, UR19 ;  /* 0x0000001300577d08 */ /* 0x002e620008001000 */
[----:B------:R-:W-:Y:S01]  /*42b0*/  BSSY B0, `(.L_x_3751) ;  /* 0x0000023000007945 */ /* 0x000fe20003800000 */
[----:B------:R-:W-:-:S02]  /*42c0*/  LEA R233, R233, UR4, 0x1 ;  /* 0x00000004e9e97c11 */ /* 0x000fc4000f8e08ff */
[----:B------:R-:W-:Y:S02]  /*42d0*/  LEA.HI.X R247, R174, UR21, R172, 0x1, P0 ;  /* 0x00000015aef77c11 */ /* 0x000fe400080f0cac */
[----:B------:R-:W-:Y:S01]  /*42e0*/  LEA R234, R234, UR4, 0x1 ;  /* 0x00000004eaea7c11 */ /* 0x000fe2000f8e08ff */
[----:B------:R-:W-:Y:S06]  /*42f0*/  @P1 BRA `(.L_x_3752) ;  /* 0x0000000000781947 */ /* 0x000fec0003800000 */
        /* <DEDUP_REMOVED lines=18> */
[----:B----4-:R-:W-:-:S05]  /*4420*/  @!P1 IMAD.MOV.U32 R243, RZ, RZ, R247 ;  /* 0x000000fffff39224 */ /* 0x010fca00078e00f7 */
[----:B------:R-:W-:Y:S01]  /*4430*/  @!PT LDS RZ, [RZ] ;  /* 0x00000000fffff984 */ /* 0x000fe20000000800 */
[----:B------:R-:W-:Y:S01]  /*4440*/  @!PT LDS RZ, [RZ] ;  /* 0x00000000fffff984 */ /* 0x000fe20000000800 */
[----:B------:R-:W-:Y:S01]  /*4450*/  @!PT LDS RZ, [RZ] ;  /* 0x00000000fffff984 */ /* 0x000fe20000000800 */
[----:B------:R3:W-:Y:S04]  /*4460*/  @!P1 LDGSTS.E.BYPASS.LTC128B.128 [R235+0x14000], desc[UR22][R242.64+0x100] ;  /* 0x14000100f2eb9fae */ /* 0x0007e8000b901d56 */
[----:B------:R3:W-:Y:S01]  /*4470*/  @P0 STS.128 [R235+0x16000], RZ ;  /* 0x016000ffeb000388 */ /* 0x0007e20000000c00 */
[----:B------:R-:W-:Y:S05]  /*4480*/  @P0 BRA `(.L_x_3752) ;  /* 0x0000000000140947 */ /* 0x000fea0003800000 */
[----:B---3--:R-:W-:-:S05]  /*4490*/  MOV R243, R247 ;  /* 0x000000f700f37202 */ /* 0x008fca0000000f00 */
[----:B------:R-:W-:Y:S01]  /*44a0*/  @!PT LDS RZ, [RZ] ;  /* 0x00000000fffff984 */ /* 0x000fe20000000800 */
[----:B------:R-:W-:Y:S01]  /*44b0*/  @!PT LDS RZ, [RZ] ;  /* 0x00000000fffff984 */ /* 0x000fe20000000800 */
[----:B------:R-:W-:Y:S01]  /*44c0*/  @!PT LDS RZ, [RZ] ;  /* 0x00000000fffff984 */ /* 0x000fe20000000800 */
[----:B------:R4:W-:Y:S02]  /*44d0*/  LDGSTS.E.BYPASS.LTC128B.128 [R235+0x16000], desc[UR22][R242.64+0x180] ;  /* 0x16000180f2eb7fae */ /* 0x0009e4000b901d56 */
.L_x_3752:
[----:B------:R-:W-:Y:S05]  /*44e0*/  BSYNC B0 ;  /* 0x0000000000007941 */ /* 0x000fea0003800000 */
.L_x_3751:
        /* <DEDUP_REMOVED lines=49> */
.L_x_3754:
[----:B------:R-:W-:Y:S05]  /*4800*/  BSYNC B0 ;  /* 0x0000000000007941 */ /* 0x000fea0003800000 */
.L_x_3753:
        /* <DEDUP_REMOVED lines=9> */
[----:B-1----:R-:W-:Y:S01]  /*48a0*/  IMAD.U32 R11, RZ, RZ, UR8 ;  /* 0x00000008ff0b7e24 */ /* 0x002fe2000f8e00ff */
[----:B------:R-:W-:Y:S01]  /*48b0*/  ISETP.GE.AND P4, PT, R6, UR19, PT ;  /* 0x0000001306007c0c */ /* 0x000fe2000bf86270 */
[----:B------:R-:W-:Y:S01]  /*48c0*/  IMAD.U32 R8, RZ, RZ, UR9 ;  /* 0x00000009ff087e24 */ /* 0x000fe2000f8e00ff */
[----:B------:R-:W-:Y:S01]  /*48d0*/  ISETP.GE.AND P2, PT, R4, UR19, PT ;  /* 0x0000001304007c0c */ /* 0x000fe2000bf46270 */
[----:B------:R-:W-:-:S03]  /*48e0*/  IMAD.SHL.U32 R9, R9, 0x20, RZ ;  /* 0x0000002009097824 */ /* 0x000fc600078e00ff */
[----:B------:R-:W-:-:S05]  /*48f0*/  SHF.L.U64.HI R8, R11, 0x5, R8 ;  /* 0x000000050b087819 */ /* 0x000fca0000010208 */
[CC--:B------:R-:W-:Y:S01]  /*4900*/  @!P5 LEA R16, P0, R9.reuse, R242.reuse, 0x1 ;  /* 0x000000f20910d211 */ /* 0x0c0fe200078008ff */
        /* <DEDUP_REMOVED lines=29> */
.L_x_3756:
[----:B------:R-:W-:Y:S05]  /*4ae0*/  BSYNC B0 ;  /* 0x0000000000007941 */ /* 0x000fea0003800000 */
.L_x_3755:
        /* <DEDUP_REMOVED lines=14> */
[----:B---34-:R-:W-:Y:S01]  /*4bd0*/  @!P3 MOV R243, R247 ;  /* 0x000000f700f3b202 */ /* 0x018fe20000000f00 */
        /* <DEDUP_REMOVED lines=32> */
[----:B------:R-:W-:Y:S01]  /*4de0*/  UIMAD UR5, UR9, 0x60, URZ ;  /* 0x00000060090578a4 */ /* 0x000fe2000f8e023f */
[----:B------:R-:W-:-:S03]  /*4df0*/  MOV R243, R247 ;  /* 0x000000f700f37202 */ /* 0x000fc60000000f00 */
[----:B------:R-:W-:-:S05]  /*4e00*/  IMAD.WIDE.U32 R8, R8, 0x60, R242 ;  /* 0x0000006008087825 */ /* 0x000fca00078e00f2 */
[----:B------:R-:W-:-:S05]  /*4e10*/  IADD3 R9, R9, UR5, RZ ;  /* 0x0000000509097c10 */ /* 0x000fca000fffe0ff */
[----:B------:R-:W-:Y:S01]  /*4e20*/  @!PT LDS RZ, [RZ] ;  /* 0x00000000fffff984 */ /* 0x000fe20000000800 */
[----:B------:R-:W-:Y:S01]  /*4e30*/  @!PT LDS RZ, [RZ] ;  /* 0x00000000fffff984 */ /* 0x000fe20000000800 */
[----:B------:R-:W-:Y:S01]  /*4e40*/  @!PT LDS RZ, [RZ] ;  /* 0x00000000fffff984 */ /* 0x000fe20000000800 */
[----:B------:R1:W-:Y:S02]  /*4e50*/  LDGSTS.E.BYPASS.LTC128B.128 [R235+0x17800], desc[UR22][R8.64+0x180] ;  /* 0x1780018008eb7fae */ /* 0x0003e4000b901d56 */
.L_x_3758:
[----:B------:R-:W-:Y:S05]  /*4e60*/  BSYNC B0 ;  /* 0x0000000000007941 */ /* 0x000fea0003800000 */
.L_x_3757:
[----:B------:R-:W-:Y:S01]  /*4e70*/  LDSM.16.M88.4 R40, [R234] ;  /* 0x00000000ea28783b */ /* 0x000fe20000000200 */
[----:B------:R-:W-:Y:S01]  /*4e80*/  LOP3.LUT P0, RZ, R12, 0x2, RZ, 0xc0, !PT ;  /* 0x000000020cff7812 */ /* 0x000fe2000780c0ff */
[C---:B------:R-:W-:Y:S02]  /*4e90*/  VIADD R13, R233.reuse, 0x8000 ;  /* 0x00008000e90d7836 */ /* 0x040fe40000000000 */
[----:B-1---5:R-:W-:Y:S01]  /*4ea0*/  FMUL.FTZ R86, R86, R87 ;  /* 0x0000005756567220 */ /* 0x022fe20000410000 */
[----:B------:R-:W1:Y:S01]  /*4eb0*/  LDSM.16.M88.4 R8, [R233+0x8800] ;  /* 0x00880000e908783b */ /* 0x000e620000000200 */
[----:B------:R-:W-:Y:S01]  /*4ec0*/  VIADD R231, R233, 0x8020 ;  /* 0x00008020e9e77836 */ /* 0x000fe20000000000 */
[----:B------:R-:W-:Y:S01]  /*4ed0*/  VIMNMX R167, R84, UR18, PT ;  /* 0x0000001254a77c48 */ /* 0x000fe2000bfe0100 */
[--C-:B------:R-:W-:Y:S01]  /*4ee0*/  IMAD R232, R7, 0x2, R234.reuse ;  /* 0x0000000207e87824 */ /* 0x100fe200078e02ea */
[----:B------:R-:W2:Y:S01]  /*4ef0*/  LDSM.16.M88.4 R16, [R233+0x8000] ;  /* 0x00800000e910783b */ /* 0x000ea20000000200 */
[C---:B------:R-:W-:Y:S01]  /*4f00*/  IMAD R230, R5.reuse, 0x2, R234 ;  /* 0x0000000205e67824 */ /* 0x040fe200078e02ea */
[----:B------:R-:W-:Y:S01]  /*4f10*/  R2UR UR5, R86 ;  /* 0x00000000560572ca */ /* 0x000fe200000e0000 */
[----:B------:R-:W-:Y:S01]  /*4f20*/  IMAD R229, R5, 0x2, R232 ;  /* 0x0000000205e57824 */ /* 0x000fe200078e02e8 */
[----:B------:R-:W3:Y:S01]  /*4f30*/  LDSM.16.M88.4 R72, [R233+0x9000] ;  /* 0x00900000e948783b */ /* 0x000ee20000000200 */
[----:B------:R-:W-:Y:S01]  /*4f40*/  IMAD.SHL.U32 R237, R85, 0x2, RZ ;  /* 0x0000000255ed7824 */ /* 0x000fe200078e00ff */
[----:B------:R-:W-:Y:S01]  /*4f50*/  UISETP.GT.AND UP0, UPT, UR12, UR11, UPT ;  /* 0x0000000b0c00728c */ /* 0x000fe2000bf04270 */
[----:B------:R-:W-:Y:S01]  /*4f60*/  @P0 VIADD R231, R13, 0xffffffe0 ;  /* 0xffffffe00de70836 */ /* 0x000fe20000000000 */
[----:B------:R-:W4:Y:S01]  /*4f70*/  LDSM.16.M88.4 R68, [R233+0x9800] ;  /* 0x00980000e944783b */ /* 0x000f220000000200 */
[----:B------:R-:W-:-:S02]  /*4f80*/  LOP3.LUT P0, RZ, R12, 0x4, RZ, 0xc0, !PT ;  /* 0x000000040cff7812 */ /* 0x000fc4000780c0ff */
[----:B------:R-:W-:Y:S01]  /*4f90*/  LOP3.LUT R237, R237, 0x6, RZ, 0xc0, !PT ;  /* 0x00000006eded7812 */ /* 0x000fe200078ec0ff */
[----:B------:R-:W-:Y:S01]  /*4fa0*/  LDSM.16.M88.4 R52, [R232] ;  /* 0x00000000e834783b */ /* 0x000fe20000000200 */
[----:B------:R-:W-:Y:S01]  /*4fb0*/  SEL R2, R2, 0xffffffe0, !P0 ;  /* 0xffffffe002027807 */ /* 0x000fe20004000000 */
[C---:B------:R-:W-:Y:S02]  /*4fc0*/  VIADD R223, R231.reuse, 0x800 ;  /* 0x00000800e7df7836 */ /* 0x040fe40000000000 */
[----:B------:R-:W4:Y:S01]  /*4fd0*/  LDSM.16.M88.4 R60, [R231+0x800] ;  /* 0x00080000e73c783b */ /* 0x000f220000000200 */
[----:B------:R-:W-:Y:S02]  /*4fe0*/  VIADD R222, R231, 0x1000 ;  /* 0x00001000e7de7836 */ /* 0x000fe40000000000 */
[C---:B------:R-:W-:Y:S01]  /*4ff0*/  IMAD R227, R2.reuse, 0x2, R233 ;  /* 0x0000000202e37824 */ /* 0x040fe200078e02e9 */
[----:B------:R-:W4:Y:S01]  /*5000*/  LDSM.16.M88.4 R64, [R231] ;  /* 0x00000000e740783b */ /* 0x000f220000000200 */
[----:B------:R-:W-:-:S02]  /*5010*/  IMAD R220, R2, 0x2, R231 ;  /* 0x0000000202dc7824 */ /* 0x000fc400078e02e7 */
[C---:B------:R-:W-:Y:S01]  /*5020*/  VIADD R221, R231.reuse, 0x1800 ;  /* 0x00001800e7dd7836 */ /* 0x040fe20000000000 */
[----:B------:R-:W4:Y:S01]  /*5030*/  LDSM.16.M88.4 R56, [R231+0x1000] ;  /* 0x00100000e738783b */ /* 0x000f220000000200 */
[C---:B------:R-:W-:Y:S02]  /*5040*/  VIADD R219, R231.reuse, 0x2000 ;  /* 0x00002000e7db7836 */ /* 0x040fe40000000000 */
[C---:B------:R-:W-:Y:S01]  /*5050*/  VIADD R218, R231.reuse, 0x2800 ;  /* 0x00002800e7da7836 */ /* 0x040fe20000000000 */
[----:B------:R-:W4:Y:S01]  /*5060*/  LDSM.16.M88.4 R48, [R231+0x1800] ;  /* 0x00180000e730783b */ /* 0x000f220000000200 */
[C---:B------:R-:W-:Y:S02]  /*5070*/  VIADD R217, R231.reuse, 0x3000 ;  /* 0x00003000e7d97836 */ /* 0x040fe40000000000 */
[C---:B------:R-:W-:Y:S01]  /*5080*/  VIADD R216, R231.reuse, 0x3800 ;  /* 0x00003800e7d87836 */ /* 0x040fe20000000000 */
[----:B------:R-:W-:Y:S01]  /*5090*/  LDSM.16.M88.4 R36, [R230] ;  /* 0x00000000e624783b */ /* 0x000fe20000000200 */
[----:B------:R-:W-:-:S02]  /*50a0*/  VIADD R215, R231, 0x4000 ;  /* 0x00004000e7d77836 */ /* 0x000fc40000000000 */
[C---:B------:R-:W-:Y:S01]  /*50b0*/  VIADD R214, R231.reuse, 0x4800 ;  /* 0x00004800e7d67836 */ /* 0x040fe20000000000 */
[C---:B-1----:R-:W-:Y:S01]  /*50c0*/  HMMA.16816.F32.BF16 R12, R40.reuse, R8, RZ ;  /* 0x00000008280c723c */ /* 0x042fe200000418ff */
[----:B------:R-:W1:Y:S01]  /*50d0*/  LDSM.16.M88.4 R28, [R227+0x8800] ;  /* 0x00880000e31c783b */ /* 0x000e620000000200 */
[C---:B------:R-:W-:Y:S02]  /*50e0*/  VIADD R213, R231.reuse, 0x5000 ;  /* 0x00005000e7d57836 */ /* 0x040fe40000000000 */
[C---:B------:R-:W-:Y:S01]  /*50f0*/  VIADD R212, R231.reuse, 0x5800 ;  /* 0x00005800e7d47836 */ /* 0x040fe20000000000 */
[----:B------:R-:W1:Y:S01]  /*5100*/  LDSM.16.M88.4 R32, [R227+0x8000] ;  /* 0x00800000e320783b */ /* 0x000e620000000200 */
[----:B------:R-:W-:Y:S01]  /*5110*/  HMMA.16816.F32.BF16 R8, R40, R10, RZ ;  /* 0x0000000a2808723c */ /* 0x000fe200000418ff */
[C---:B------:R-:W-:Y:S02]  /*5120*/  VIADD R211, R231.reuse, 0x6000 ;  /* 0x00006000e7d37836 */ /* 0x040fe40000000000 */
[----:B------:R-:W1:Y:S01]  /*5130*/  LDSM.16.M88.4 R24, [R227+0x9000] ;  /* 0x00900000e318783b */ /* 0x000e620000000200 */
[----:B------:R-:W-:-:S02]  /*5140*/  VIADD R210, R231, 0x6800 ;  /* 0x00006800e7d27836 */ /* 0x000fc40000000000 */
[C---:B--2---:R-:W-:Y:S01]  /*5150*/  HMMA.16816.F32.BF16 R20, R40.reuse, R16, RZ ;  /* 0x000000102814723c */ /* 0x044fe200000418ff */
[----:B------:R-:W2:Y:S01]  /*5160*/  LDSM.16.M88.4 R80, [R227+0x9800] ;  /* 0x00980000e350783b */ /* 0x000ea20000000200 */
[C---:B------:R-:W-:Y:S02]  /*5170*/  VIADD R209, R231.reuse, 0x7000 ;  /* 0x00007000e7d17836 */ /* 0x040fe40000000000 */
[----:B------:R-:W-:Y:S01]  /*5180*/  VIADD R208, R231, 0x7800 ;  /* 0x00007800e7d07836 */ /* 0x000fe20000000000 */
[----:B------:R-:W0:Y:S01]  /*5190*/  LDGDEPBAR ;  /* 0x00000000000079af */ /* 0x000e220000000000 */
[C---:B------:R-:W-:Y:S06]  /*51a0*/  HMMA.16816.F32.BF16 R16, R40.reuse, R18, RZ ;  /* 0x000000122810723c */ /* 0x040fec00000418ff */
[C---:B---3--:R-:W-:Y:S06]  /*51b0*/  HMMA.16816.F32.BF16 R76, R40.reuse, R72, RZ ;  /* 0x00000048284c723c */ /* 0x048fec00000418ff */
[C---:B------:R-:W-:Y:S06]  /*51c0*/  HMMA.16816.F32.BF16 R72, R40.reuse, R74, RZ ;  /* 0x0000004a2848723c */ /* 0x040fec00000418ff */
[----:B----4-:R-:W-:Y:S06]  /*51d0*/  HMMA.16816.F32.BF16 R44, R40, R68, RZ ;  /* 0x00000044282c723c */ /* 0x010fec00000418ff */
[----:B------:R-:W-:Y:S06]  /*51e0*/  HMMA.16816.F32.BF16 R12, R52, R60, R12 ;  /* 0x0000003c340c723c */ /* 0x000fec000004180c */
[----:B------:R-:W-:Y:S01]  /*51f0*/  HMMA.16816.F32.BF16 R40, R40, R70, RZ ;  /* 0x000000462828723c */ /* 0x000fe200000418ff */
[----:B------:R-:W-:Y:S05]  /*5200*/  LDSM.16.M88.4 R68, [R229] ;  /* 0x00000000e544783b */ /* 0x000fea0000000200 */
[C---:B------:R-:W-:Y:S01]  /*5210*/  HMMA.16816.F32.BF16 R8, R52.reuse, R62, R8 ;  /* 0x0000003e3408723c */ /* 0x040fe20000041808 */
[----:B------:R-:W3:Y:S05]  /*5220*/  LDSM.16.M88.4 R60, [R220+0x800] ;  /* 0x00080000dc3c783b */ /* 0x000eea0000000200 */
[C---:B------:R-:W-:Y:S06]  /*5230*/  HMMA.16816.F32.BF16 R20, R52.reuse, R64, R20 ;  /* 0x000000403414723c */ /* 0x040fec0000041814 */
[C---:B------:R-:W-:Y:S01]  /*5240*/  HMMA.16816.F32.BF16 R16, R52.reuse, R66, R16 ;  /* 0x000000423410723c */ /* 0x040fe20000041810 */
[----:B------:R-:W4:Y:S05]  /*5250*/  LDSM.16.M88.4 R64, [R220] ;  /* 0x00000000dc40783b */ /* 0x000f2a0000000200 */
[C---:B------:R-:W-:Y:S06]  /*5260*/  HMMA.16816.F32.BF16 R76, R52.reuse, R56, R76 ;  /* 0x00000038344c723c */ /* 0x040fec000004184c */
[C---:B------:R-:W-:Y:S01]  /*5270*/  HMMA.16816.F32.BF16 R72, R52.reuse, R58, R72 ;  /* 0x0000003a3448723c */ /* 0x040fe20000041848 */
[----:B------:R-:W4:Y:S05]  /*5280*/  LDSM.16.M88.4 R56, [R220+0x1000] ;  /* 0x00100000dc38783b */ /* 0x000f2a0000000200 */
[----:B------:R-:W-:Y:S06]  /*5290*/  HMMA.16816.F32.BF16 R44, R52, R48, R44 ;  /* 0x00000030342c723c */ /* 0x000fec000004182c */
[----:B-1----:R-:W-:Y:S06]  /*52a0*/  HMMA.16816.F32.BF16 R12, R36, R28, R12 ;  /* 0x0000001c240c723c */ /* 0x002fec000004180c */
[----:B------:R-:W-:Y:S01]  /*52b0*/  HMMA.16816.F32.BF16 R40, R52, R50, R40 ;  /* 0x000000323428723c */ /* 0x000fe20000041828 */
[----:B------:R-:W-:Y:S04]  /*52c0*/  LDSM.16.M88.4 R52, [R234+0x2000] ;  /* 0x00200000ea34783b */ /* 0x000fe80000000200 */
[----:B------:R-:W-:Y:S01]  /*52d0*/  LDSM.16.M88.4 R48, [R233+0xa000] ;  /* 0x00a00000e930783b */ /* 0x000fe20000000200 */
[C---:B------:R-:W-:Y:S03]  /*52e0*/  HMMA.16816.F32.BF16 R8, R36.reuse, R30, R8 ;  /* 0x0000001e2408723c */ /* 0x040fe60000041808 */
[----:B------:R-:W1:Y:S03]  /*52f0*/  LDSM.16.M88.4 R28, [R220+0x1800] ;  /* 0x00180000dc1c783b */ /* 0x000e660000000200 */
[C---:B------:R-:W-:Y:S06]  /*5300*/  HMMA.16816.F32.BF16 R20, R36.reuse, R32, R20 ;  /* 0x000000202414723c */ /* 0x040fec0000041814 */
[C---:B------:R-:W-:Y:S01]  /*5310*/  HMMA.16816.F32.BF16 R16, R36.reuse, R34, R16 ;  /* 0x000000222410723c */ /* 0x040fe20000041810 */
[----:B------:R-:W1:Y:S05]  /*5320*/  LDSM.16.M88.4 R32, [R233+0xa800] ;  /* 0x00a80000e920783b */ /* 0x000e6a0000000200 */
[C---:B------:R-:W-:Y:S06]  /*5330*/  HMMA.16816.F32.BF16 R76, R36.reuse, R24, R76 ;  /* 0x00000018244c723c */ /* 0x040fec000004184c */
[----:B--2---:R-:W-:Y:S06]  /*5340*/  HMMA.16816.F32.BF16 R44, R36, R80, R44 ;  /* 0x00000050242c723c */ /* 0x004fec000004182c */
[----:B---3--:R-:W-:Y:S06]  /*5350*/  HMMA.16816.F32.BF16 R12, R68, R60, R12 ;  /* 0x0000003c440c723c */ /* 0x008fec000004180c */
[C---:B------:R-:W-:Y:S01]  /*5360*/  HMMA.16816.F32.BF16 R72, R36.reuse, R26, R72 ;  /* 0x0000001a2448723c */ /* 0x040fe20000041848 */
[----:B------:R-:W-:Y:S05]  /*5370*/  LDSM.16.M88.4 R24, [R233+0xb000] ;  /* 0x00b00000e918783b */ /* 0x000fea0000000200 */
[----:B------:R-:W-:Y:S01]  /*5380*/  HMMA.16816.F32.BF16 R40, R36, R82, R40 ;  /* 0x000000522428723c */ /* 0x000fe20000041828 */
[----:B------:R-:W2:Y:S05]  /*5390*/  LDSM.16.M88.4 R36, [R233+0xb800] ;  /* 0x00b80000e924783b */ /* 0x000eaa0000000200 */
[C---:B------:R-:W-:Y:S01]  /*53a0*/  HMMA.16816.F32.BF16 R8, R68.reuse, R62, R8 ;  /* 0x0000003e4408723c */ /* 0x040fe20000041808 */
[----:B------:R-:W-:Y:S05]  /*53b0*/  LDSM.16.M88.4 R60, [R231+0x2800] ;  /* 0x00280000e73c783b */ /* 0x000fea0000000200 */
[C---:B----4-:R-:W-:Y:S06]  /*53c0*/  HMMA.16816.F32.BF16 R20, R68.reuse, R64, R20 ;  /* 0x000000404414723c */ /* 0x050fec0000041814 */
[C---:B------:R-:W-:Y:S01]  /*53d0*/  HMMA.16816.F32.BF16 R16, R68.reuse, R66, R16 ;  /* 0x000000424410723c */ /* 0x040fe20000041810 */
[----:B------:R-:W-:Y:S05]  /*53e0*/  LDSM.16.M88.4 R64, [R231+0x2000] ;  /* 0x00200000e740783b */ /* 0x000fea0000000200 */
[C---:B------:R-:W-:Y:S01]  /*53f0*/  HMMA.16816.F32.BF16 R80, R68.reuse, R56, R76 ;  /* 0x000000384450723c */ /* 0x040fe2000004184c */
[----:B------:R-:W3:Y:S05]  /*5400*/  LDSM.16.M88.4 R76, [R232+0x2000] ;  /* 0x00200000e84c783b */ /* 0x000eea0000000200 */
[----:B-1----:R-:W-:Y:S06]  /*5410*/  HMMA.16816.F32.BF16 R44, R68, R28, R44 ;  /* 0x0000001c442c723c */ /* 0x002fec000004182c */
[----:B------:R-:W-:Y:S06]  /*5420*/  HMMA.16816.F32.BF16 R12, R52, R32, R12 ;  /* 0x00000020340c723c */ /* 0x000fec000004180c */
[----:B------:R-:W-:Y:S01]  /*5430*/  HMMA.16816.F32.BF16 R40, R68, R30, R40 ;  /* 0x0000001e4428723c */ /* 0x000fe20000041828 */
[----:B------:R-:W1:Y:S05]  /*5440*/  LDSM.16.M88.4 R28, [R231+0x3800] ;  /* 0x00380000e71c783b */ /* 0x000e6a0000000200 */
[C---:B------:R-:W-:Y:S01]  /*5450*/  HMMA.16816.F32.BF16 R8, R52.reuse, R34, R8 ;  /* 0x000000223408723c */ /* 0x040fe20000041808 */
[----:B------:R-:W-:Y:S05]  /*5460*/  LDSM.16.M88.4 R32, [R227+0xa800] ;  /* 0x00a80000e320783b */ /* 0x000fea0000000200 */
[----:B------:R-:W-:Y:S06]  /*5470*/  HMMA.16816.F32.BF16 R20, R52, R48, R20 ;  /* 0x000000303414723c */ /* 0x000fec0000041814 */
[----:B------:R-:W-:Y:S01]  /*5480*/  HMMA.16816.F32.BF16 R72, R68, R58, R72 ;  /* 0x0000003a4448723c */ /* 0x000fe20000041848 */
[----:B------:R-:W4:Y:S04]  /*5490*/  LDSM.16.M88.4 R68, [R230+0x2000] ;  /* 0x00200000e644783b */ /* 0x000f280000000200 */
[----:B------:R-:W-:Y:S01]  /*54a0*/  LDSM.16.M88.4 R56, [R231+0x3000] ;  /* 0x00300000e738783b */ /* 0x000fe20000000200 */
[C---:B------:R-:W-:Y:S03]  /*54b0*/  HMMA.16816.F32.BF16 R16, R52.reuse, R50, R16 ;  /* 0x000000323410723c */ /* 0x040fe60000041810 */
[----:B------:R-:W4:Y:S03]  /*54c0*/  LDSM.16.M88.4 R48, [R227+0xa000] ;  /* 0x00a00000e330783b */ /* 0x000f260000000200 */
[----:B--2---:R-:W-:Y:S06]  /*54d0*/  HMMA.16816.F32.BF16 R44, R52, R36, R44 ;  /* 0x00000024342c723c */ /* 0x004fec000004182c */
[----:B---3--:R-:W-:Y:S06]  /*54e0*/  HMMA.16816.F32.BF16 R12, R76, R60, R12 ;  /* 0x0000003c4c0c723c */ /* 0x008fec000004180c */
[----:B------:R-:W-:Y:S01]  /*54f0*/  HMMA.16816.F32.BF16 R40, R52, R38, R40 ;  /* 0x000000263428723c */ /* 0x000fe20000041828 */
[----:B------:R-:W2:Y:S05]  /*5500*/  LDSM.16.M88.4 R36, [R227+0xb800] ;  /* 0x00b80000e324783b */ /* 0x000eaa0000000200 */
[C---:B------:R-:W-:Y:S01]  /*5510*/  HMMA.16816.F32.BF16 R8, R76.reuse, R62, R8 ;  /* 0x0000003e4c08723c */ /* 0x040fe20000041808 */
[----:B------:R-:W-:Y:S05]  /*5520*/  LDSM.16.M88.4 R60, [R220+0x2000] ;  /* 0x00200000dc3c783b */ /* 0x000fea0000000200 */
[----:B------:R-:W-:Y:S06]  /*5530*/  HMMA.16816.F32.BF16 R20, R76, R64, R20 ;  /* 0x000000404c14723c */ /* 0x000fec0000041814 */
[C---:B------:R-:W-:Y:S06]  /*5540*/  HMMA.16816.F32.BF16 R80, R52.reuse, R24, R80 ;  /* 0x000000183450723c */ /* 0x040fec0000041850 */
[----:B------:R-:W-:Y:S01]  /*5550*/  HMMA.16816.F32.BF16 R72, R52, R26, R72 ;  /* 0x0000001a3448723c */ /* 0x000fe20000041848 */
[----:B------:R-:W-:Y:S04]  /*5560*/  LDSM.16.M88.4 R52, [R220+0x2800] ;  /* 0x00280000dc34783b */ /* 0x000fe80000000200 */
[----:B------:R-:W-:Y:S01]  /*5570*/  LDSM.16.M88.4 R24, [R227+0xb000] ;  /* 0x00b00000e318783b */ /* 0x000fe20000000200 */
[C---:B------:R-:W-:Y:S03]  /*5580*/  HMMA.16816.F32.BF16 R16, R76.reuse, R66, R16 ;  /* 0x000000424c10723c */ /* 0x040fe60000041810 */
[----:B------:R-:W3:Y:S03]  /*5590*/  LDSM.16.M88.4 R64, [R229+0x2000] ;  /* 0x00200000e540783b */ /* 0x000ee60000000200 */
[----:B-1----:R-:W-:Y:S06]  /*55a0*/  HMMA.16816.F32.BF16 R44, R76, R28, R44 ;  /* 0x0000001c4c2c723c */ /* 0x002fec000004182c */
[----:B----4-:R-:W-:Y:S06]  /*55b0*/  HMMA.16816.F32.BF16 R12, R68, R32, R12 ;  /* 0x00000020440c723c */ /* 0x010fec000004180c */
[----:B------:R-:W-:Y:S01]  /*55c0*/  HMMA.16816.F32.BF16 R40, R76, R30, R40 ;  /* 0x0000001e4c28723c */ /* 0x000fe20000041828 */
[----:B------:R-:W1:Y:S05]  /*55d0*/  LDSM.16.M88.4 R28, [R220+0x3800] ;  /* 0x00380000dc1c783b */ /* 0x000e6a0000000200 */
[C---:B------:R-:W-:Y:S01]  /*55e0*/  HMMA.16816.F32.BF16 R8, R68.reuse, R34, R8 ;  /* 0x000000224408723c */ /* 0x040fe20000041808 */
[----:B------:R-:W-:Y:S05]  /*55f0*/  LDSM.16.M88.4 R32, [R233+0xc800] ;  /* 0x00c80000e920783b */ /* 0x000fea0000000200 */
[----:B------:R-:W-:Y:S06]  /*5600*/  HMMA.16816.F32.BF16 R20, R68, R48, R20 ;  /* 0x000000304414723c */ /* 0x000fec0000041814 */
[C---:B------:R-:W-:Y:S06]  /*5610*/  HMMA.16816.F32.BF16 R80, R76.reuse, R56, R80 ;  /* 0x000000384c50723c */ /* 0x040fec0000041850 */
        /* <DEDUP_REMOVED lines=14> */
[----:B------:R-:W3:Y:S04]  /*5700*/  LDSM.16.M88.4 R68, [R232+0x4000] ;  /* 0x00400000e844783b */ /* 0x000ee80000000200 */
        /* <DEDUP_REMOVED lines=74> */
[C---:B------:R-:W-:Y:S06]  /*5bb0*/  HMMA.16816.F32.BF16 R20, R64.reuse, R60, R20 ;  /* 0x0000003c4014723c */ /* 0x040fec0000041814 */
[----:B------:R-:W-:Y:S01]  /*5bc0*/  HMMA.16816.F32.BF16 R16, R64, R62, R16 ;  /* 0x0000003e4010723c */ /* 0x000fe20000041810 */
[----:B------:R-:W3:Y:S05]  /*5bd0*/  LDSM.16.M88.4 R60, [R220+0x6000] ;  /* 0x00600000dc3c783b */ /* 0x000eea0000000200 */
[----:B------:R-:W-:Y:S06]  /*5be0*/  HMMA.16816.F32.BF16 R80, R68, R24, R80 ;  /* 0x000000184450723c */ /* 0x000fec0000041850 */
[----:B-1----:R-:W-:Y:S06]  /*5bf0*/  HMMA.16816.F32.BF16 R44, R64, R28, R44 ;  /* 0x0000001c402c723c */ /* 0x002fec000004182c */
[----:B------:R-:W-:Y:S01]  /*5c00*/  HMMA.16816.F32.BF16 R72, R68, R26, R72 ;  /* 0x0000001a4448723c */ /* 0x000fe20000041848 */
[----:B------:R-:W1:Y:S04]  /*5c10*/  LDSM.16.M88.4 R24, [R227+0xf000] ;  /* 0x00f00000e318783b */ /* 0x000e680000000200 */
[----:B------:R-:W1:Y:S01]  /*5c20*/  LDSM.16.M88.4 R68, [R220+0x6800] ;  /* 0x00680000dc44783b */ /* 0x000e620000000200 */
[C---:B----4-:R-:W-:Y:S06]  /*5c30*/  HMMA.16816.F32.BF16 R12, R76.reuse, R32, R12 ;  /* 0x000000204c0c723c */ /* 0x050fec000004180c */
[C---:B------:R-:W-:Y:S01]  /*5c40*/  HMMA.16816.F32.BF16 R32, R76.reuse, R34, R8 ;  /* 0x000000224c20723c */ /* 0x040fe20000041808 */
[----:B------:R-:W4:Y:S05]  /*5c50*/  LDSM.16.M88.4 R8, [R220+0x7800] ;  /* 0x00780000dc08783b */ /* 0x000f2a0000000200 */
[----:B------:R-:W-:Y:S06]  /*5c60*/  HMMA.16816.F32.BF16 R20, R76, R48, R20 ;  /* 0x000000304c14723c */ /* 0x000fec0000041814 */
[C---:B------:R-:W-:Y:S06]  /*5c70*/  HMMA.16816.F32.BF16 R40, R64.reuse, R30, R40 ;  /* 0x0000001e4028723c */ /* 0x040fec0000041828 */
[----:B------:R-:W-:Y:S06]  /*5c80*/  HMMA.16816.F32.BF16 R80, R64, R56, R80 ;  /* 0x000000384050723c */ /* 0x000fec0000041850 */
[C---:B------:R-:W-:Y:S06]  /*5c90*/  HMMA.16816.F32.BF16 R16, R76.reuse, R50, R16 ;  /* 0x000000324c10723c */ /* 0x040fec0000041810 */
[----:B--2---:R-:W-:Y:S06]  /*5ca0*/  HMMA.16816.F32.BF16 R44, R76, R36, R44 ;  /* 0x000000244c2c723c */ /* 0x004fec000004182c */
[----:B------:R-:W-:Y:S01]  /*5cb0*/  HMMA.16816.F32.BF16 R72, R64, R58, R72 ;  /* 0x0000003a4048723c */ /* 0x000fe20000041848 */
[----:B------:R-:W2:Y:S01]  /*5cc0*/  LDSM.16.M88.4 R56, [R220+0x7000] ;  /* 0x00700000dc38783b */ /* 0x000ea20000000200 */
[----:B------:R-:W-:-:S04]  /*5cd0*/  DEPBAR.LE SB0, 0x0 ;  /* 0x000080000000791a */ /* 0x000fc80000000000 */
[----:B---3--:R-:W-:Y:S06]  /*5ce0*/  HMMA.16816.F32.BF16 R20, R52, R60, R20 ;  /* 0x0000003c3414723c */ /* 0x008fec0000041814 */
[C---:B------:R-:W-:Y:S06]  /*5cf0*/  HMMA.16816.F32.BF16 R40, R76.reuse, R38, R40 ;  /* 0x000000264c28723c */ /* 0x040fec0000041828 */
[----:B-1----:R-:W-:Y:S06]  /*5d00*/  HMMA.16816.F32.BF16 R80, R76, R24, R80 ;  /* 0x000000184c50723c */ /* 0x002fec0000041850 */
[----:B------:R-:W-:Y:S01]  /*5d10*/  HMMA.16816.F32.BF16 R16, R52, R62, R16 ;  /* 0x0000003e3410723c */ /* 0x000fe20000041810 */
[----:B------:R-:W-:-:S02]  /*5d20*/  VIADD R24, R237, UR14 ;  /* 0x0000000eed187c36 */ /* 0x000fc40008000000 */
[----:B------:R-:W-:Y:S02]  /*5d30*/  IMAD.U32 R25, RZ, RZ, UR18 ;  /* 0x00000012ff197e24 */ /* 0x000fe4000f8e00ff */
[----:B------:R-:W-:Y:S01]  /*5d40*/  VIADD R30, R24, 0x29 ;  /* 0x00000029181e7836 */ /* 0x000fe20000000000 */
[----:B------:R-:W-:Y:S02]  /*5d50*/  HMMA.16816.F32.BF16 R12, R52, R68, R12 ;  /* 0x00000044340c723c */ /* 0x000fe4000004180c */
[----:B------:R-:W-:-:S04]  /*5d60*/  VIADDMNMX R2, R84, 0x8, R25, PT ;  /* 0x0000000854027846 */ /* 0x000fc80003800119 */
[----:B----4-:R-:W-:Y:S06]  /*5d70*/  HMMA.16816.F32.BF16 R44, R52, R8, R44 ;  /* 0x00000008342c723c */ /* 0x010fec000004182c */
[----:B------:R-:W-:Y:S01]  /*5d80*/  HMMA.16816.F32.BF16 R72, R76, R26, R72 ;  /* 0x0000001a4c48723c */ /* 0x000fe20000041848 */
[----:B------:R-:W-:-:S05]  /*5d90*/  VIADD R9, R24, 0x1 ;  /* 0x0000000118097836 */ /* 0x000fca0000000000 */
[----:B------:R-:W-:Y:S01]  /*5da0*/  I2FP.F32.S32 R8, R9 ;  /* 0x0000000900087245 */ /* 0x000fe20000201400 */
[C---:B------:R-:W-:Y:S01]  /*5db0*/  HMMA.16816.F32.BF16 R32, R52.reuse, R70, R32 ;  /* 0x000000463420723c */ /* 0x040fe20000041820 */
[----:B------:R-:W-:Y:S01]  /*5dc0*/  BAR.SYNC.DEFER_BLOCKING 0x0 ;  /* 0x0000000000007b1d */ /* 0x000fe20000010000 */
[CC--:B------:R-:W-:Y:S02]  /*5dd0*/  ISETP.GE.AND P4, PT, R9.reuse, R167.reuse, PT ;  /* 0x000000a70900720c */ /* 0x0c0fe40003f86270 */
[----:B------:R-:W-:Y:S01]  /*5de0*/  ISETP.GE.AND P1, PT, R9, R2, PT ;  /* 0x000000020900720c */ /* 0x000fe20003f26270 */
[----:B------:R-:W-:Y:S02]  /*5df0*/  VIADD R9, R24, 0x8 ;  /* 0x0000000818097836 */ /* 0x000fe40000000000 */
[C---:B------:R-:W-:Y:S01]  /*5e00*/  FFMA.FTZ R21, R8.reuse, UR5, R21 ;  /* 0x0000000508157c23 */ /* 0x040fe20008010015 */
[----:B------:R-:W-:Y:S01]  /*5e10*/  FFMA.FTZ R23, R8, UR5, R23 ;  /* 0x0000000508177c23 */ /* 0x000fe20008010017 */
[----:B------:R-:W-:Y:S01]  /*5e20*/  VIADD R8, R24, 0x9 ;  /* 0x0000000918087836 */ /* 0x000fe20000000000 */
[----:B------:R-:W-:Y:S01]  /*5e30*/  HMMA.16816.F32.BF16 R40, R52, R10, R40 ;  /* 0x0000000a3428723c */ /* 0x000fe20000041828 */
[----:B------:R-:W-:-:S02]  /*5e40*/  ISETP.GE.AND P3, PT, R9, R167, PT ;  /* 0x000000a70900720c */ /* 0x000fc40003f66270 */
[-C--:B------:R-:W-:Y:S02]  /*5e50*/  ISETP.GE.AND P0, PT, R9, R2.reuse, PT ;  /* 0x000000020900720c */ /* 0x080fe40003f06270 */
[----:B------:R-:W-:Y:S01]  /*5e60*/  I2FP.F32.S32 R9, R9 ;  /* 0x0000000900097245 */ /* 0x000fe20000201400 */
[C---:B--2---:R-:W-:Y:S01]  /*5e70*/  HMMA.16816.F32.BF16 R80, R52.reuse, R56, R80 ;  /* 0x000000383450723c */ /* 0x044fe20000041850 */
[----:B------:R-:W-:Y:S01]  /*5e80*/  VIADD R10, R24, 0x10 ;  /* 0x00000010180a7836 */ /* 0x000fe20000000000 */
[CC--:B------:R-:W-:Y:S02]  /*5e90*/  ISETP.GE.AND P6, PT, R8.reuse, R167.reuse, PT ;  /* 0x000000a70800720c */ /* 0x0c0fe40003fc6270 */
[----:B------:R-:W-:Y:S01]  /*5ea0*/  ISETP.GE.AND P5, PT, R8, R2, PT ;  /* 0x000000020800720c */ /* 0x000fe20003fa6270 */
[C---:B------:R-:W-:Y:S01]  /*5eb0*/  FFMA.FTZ R16, R9.reuse, UR5, R16 ;  /* 0x0000000509107c23 */ /* 0x040fe20008010010 */
[----:B------:R-:W-:Y:S01]  /*5ec0*/  I2FP.F32.S32 R8, R8 ;  /* 0x0000000800087245 */ /* 0x000fe20000201400 */
[----:B------:R-:W-:Y:S01]  /*5ed0*/  FFMA.FTZ R26, R9, UR5, R18 ;  /* 0x00000005091a7c23 */ /* 0x000fe20008010012 */
[----:B------:R-:W-:Y:S01]  /*5ee0*/  FSEL R27, R21, -INF , !P4 ;  /* 0xff800000151b7808 */ /* 0x000fe20006000000 */
[----:B------:R-:W-:Y:S01]  /*5ef0*/  HMMA.16816.F32.BF16 R72, R52, R58, R72 ;  /* 0x0000003a3448723c */ /* 0x000fe20000041848 */
[----:B------:R-:W-:Y:S01]  /*5f00*/  I2FP.F32.S32 R21, R10 ;  /* 0x0000000a00157245 */ /* 0x000fe20000201400 */
[C---:B------:R-:W-:Y:S01]  /*5f10*/  FFMA.FTZ R9, R8.reuse, UR5, R17 ;  /* 0x0000000508097c23 */ /* 0x040fe20008010011 */
[----:B------:R-:W-:Y:S01]  /*5f20*/  FFMA.FTZ R11, R8, UR5, R19 ;  /* 0x00000005080b7c23 */ /* 0x000fe20008010013 */
[----:B------:R-:W-:Y:S01]  /*5f30*/  VIADD R8, R24, 0x11 ;  /* 0x0000001118087836 */ /* 0x000fe20000000000 */
[----:B------:R-:W-:Y:S01]  /*5f40*/  ISETP.GE.AND P2, PT, R10, R167, PT ;  /* 0x000000a70a00720c */ /* 0x000fe20003f46270 */
[----:B------:R-:W-:Y:S01]  /*5f50*/  FFMA.FTZ R17, R21, UR5, R12 ;  /* 0x0000000515117c23 */ /* 0x000fe2000801000c */
[----:B------:R-:W-:Y:S01]  /*5f60*/  VIADD R12, R24, 0x18 ;  /* 0x00000018180c7836 */ /* 0x000fe20000000000 */
[----:B------:R-:W-:Y:S01]  /*5f70*/  FSEL R26, R26, -INF , !P0 ;  /* 0xff8000001a1a7808 */ /* 0x000fe20004000000 */
[----:B------:R-:W-:Y:S01]  /*5f80*/  VIADD R18, R24, 0x19 ;  /* 0x0000001918127836 */ /* 0x000fe20000000000 */
[----:B------:R-:W-:-:S02]  /*5f90*/  FSEL R19, R9, -INF , !P6 ;  /* 0xff80000009137808 */ /* 0x000fc40007000000 */
[----:B------:R-:W-:Y:S02]  /*5fa0*/  FSEL R28, R23, -INF , !P1 ;  /* 0xff800000171c7808 */ /* 0x000fe40004800000 */
[----:B------:R-:W-:Y:S02]  /*5fb0*/  FSEL R29, R16, -INF , !P3 ;  /* 0xff800000101d7808 */ /* 0x000fe40005800000 */
[CC--:B------:R-:W-:Y:S02]  /*5fc0*/  ISETP.GE.AND P0, PT, R12.reuse, R167.reuse, PT ;  /* 0x000000a70c00720c */ /* 0x0c0fe40003f06270 */
[----:B------:R-:W-:Y:S02]  /*5fd0*/  ISETP.GE.AND P6, PT, R12, R2, PT ;  /* 0x000000020c00720c */ /* 0x000fe40003fc6270 */
[----:B------:R-:W-:Y:S02]  /*5fe0*/  I2FP.F32.S32 R9, R12 ;  /* 0x0000000c00097245 */ /* 0x000fe40000201400 */
[----:B------:R-:W-:-:S02]  /*5ff0*/  ISETP.GE.AND P1, PT, R8, R167, PT ;  /* 0x000000a70800720c */ /* 0x000fc40003f26270 */
[----:B------:R-:W-:Y:S01]  /*6000*/  ISETP.GE.AND P3, PT, R8, R2, PT ;  /* 0x000000020800720c */ /* 0x000fe20003f66270 */
[----:B------:R-:W-:Y:S01]  /*6010*/  FFMA.FTZ R16, R9, UR5, R34 ;  /* 0x0000000509107c23 */ /* 0x000fe20008010022 */
[----:B------:R-:W-:Y:S01]  /*6020*/  FSEL R12, R11, -INF , !P5 ;  /* 0xff8000000b0c7808 */ /* 0x000fe20006800000 */
[----:B------:R-:W-:Y:S01]  /*6030*/  FFMA.FTZ R11, R9, UR5, R32 ;  /* 0x00000005090b7c23 */ /* 0x000fe20008010020 */
[----:B------:R-:W-:Y:S02]  /*6040*/  FSEL R17, R17, -INF , !P2 ;  /* 0xff80000011117808 */ /* 0x000fe40005000000 */
[----:B------:R-:W-:Y:S02]  /*6050*/  I2FP.F32.S32 R8, R8 ;  /* 0x0000000800087245 */ /* 0x000fe40000201400 */
[C---:B------:R-:W-:Y:S02]  /*6060*/  ISETP.GE.AND P5, PT, R18.reuse, R167, PT ;  /* 0x000000a71200720c */ /* 0x040fe40003fa6270 */
[----:B------:R-:W-:Y:S01]  /*6070*/  ISETP.GE.AND P2, PT, R18, R2, PT ;  /* 0x000000021200720c */ /* 0x000fe20003f46270 */
[C---:B------:R-:W-:Y:S01]  /*6080*/  FFMA.FTZ R13, R8.reuse, UR5, R13 ;  /* 0x00000005080d7c23 */ /* 0x040fe2000801000d */
[----:B------:R-:W-:Y:S01]  /*6090*/  I2FP.F32.S32 R18, R18 ;  /* 0x0000001200127245 */ /* 0x000fe20000201400 */
[----:B------:R-:W-:Y:S01]  /*60a0*/  FFMA.FTZ R8, R8, UR5, R15 ;  /* 0x0000000508087c23 */ /* 0x000fe2000801000f */
[----:B------:R-:W-:Y:S01]  /*60b0*/  ISETP.GE.AND P4, PT, R10, R2, PT ;  /* 0x000000020a00720c */ /* 0x000fe20003f86270 */
[----:B------:R-:W-:Y:S01]  /*60c0*/  FFMA.FTZ R10, R21, UR5, R14 ;  /* 0x00000005150a7c23 */ /* 0x000fe2000801000e */
[----:B------:R-:W-:-:S02]  /*60d0*/  VIADD R21, R24, 0x20 ;  /* 0x0000002018157836 */ /* 0x000fc40000000000 */
[----:B------:R-:W-:Y:S01]  /*60e0*/  FFMA.FTZ R9, R18, UR5, R33 ;  /* 0x0000000512097c23 */ /* 0x000fe20008010021 */
[C---:B------:R-:W-:Y:S01]  /*60f0*/  VIADD R14, R24.reuse, 0x21 ;  /* 0x00000021180e7836 */ /* 0x040fe20000000000 */
[----:B------:R-:W-:Y:S01]  /*6100*/  FSEL R13, R13, -INF , !P1 ;  /* 0xff8000000d0d7808 */ /* 0x000fe20004800000 */
[----:B------:R-:W-:Y:S01]  /*6110*/  VIADD R15, R24, 0x28 ;  /* 0x00000028180f7836 */ /* 0x000fe20000000000 */
[----:B------:R-:W-:Y:S01]  /*6120*/  FSEL R10, R10, -INF , !P4 ;  /* 0xff8000000a0a7808 */ /* 0x000fe20006000000 */
[----:B------:R-:W-:Y:S01]  /*6130*/  FFMA.FTZ R18, R18, UR5, R35 ;  /* 0x0000000512127c23 */ /* 0x000fe20008010023 */
[C---:B------:R-:W-:Y:S02]  /*6140*/  ISETP.GE.AND P4, PT, R21.reuse, R167, PT ;  /* 0x000000a71500720c */ /* 0x040fe40003f86270 */
[----:B------:R-:W-:Y:S02]  /*6150*/  ISETP.GE.AND P1, PT, R21, R2, PT ;  /* 0x000000021500720c */ /* 0x000fe40003f26270 */
[----:B------:R-:W-:-:S02]  /*6160*/  FSEL R8, R8, -INF , !P3 ;  /* 0xff80000008087808 */ /* 0x000fc40005800000 */
[----:B------:R-:W-:Y:S02]  /*6170*/  FSEL R11, R11, -INF , !P0 ;  /* 0xff8000000b0b7808 */ /* 0x000fe40004000000 */
[----:B------:R-:W-:Y:S02]  /*6180*/  FSEL R16, R16, -INF , !P6 ;  /* 0xff80000010107808 */ /* 0x000fe40007000000 */
[----:B------:R-:W-:Y:S02]  /*6190*/  FSEL R9, R9, -INF , !P5 ;  /* 0xff80000009097808 */ /* 0x000fe40006800000 */
[----:B------:R-:W-:Y:S02]  /*61a0*/  I2FP.F32.S32 R21, R21 ;  /* 0x0000001500157245 */ /* 0x000fe40000201400 */
[CC--:B------:R-:W-:Y:S02]  /*61b0*/  ISETP.GE.AND P3, PT, R14.reuse, R167.reuse, PT ;  /* 0x000000a70e00720c */ /* 0x0c0fe40003f66270 */
[-C--:B------:R-:W-:Y:S01]  /*61c0*/  ISETP.GE.AND P0, PT, R14, R2.reuse, PT ;  /* 0x000000020e00720c */ /* 0x080fe20003f06270 */
[----:B------:R-:W-:Y:S01]  /*61d0*/  FFMA.FTZ R80, R21, UR5, R80 ;  /* 0x0000000515507c23 */ /* 0x000fe20008010050 */
[----:B------:R-:W-:Y:S01]  /*61e0*/  ISETP.GE.AND P6, PT, R15, R167, PT ;  /* 0x000000a70f00720c */ /* 0x000fe20003fc6270 */
[----:B------:R-:W-:Y:S01]  /*61f0*/  FFMA.FTZ R82, R21, UR5, R82 ;  /* 0x0000000515527c23 */ /* 0x000fe20008010052 */
[----:B------:R-:W-:-:S02]  /*6200*/  ISETP.GE.AND P5, PT, R15, R2, PT ;  /* 0x000000020f00720c */ /* 0x000fc40003fa6270 */
[----:B------:R-:W-:Y:S02]  /*6210*/  I2FP.F32.S32 R14, R14 ;  /* 0x0000000e000e7245 */ /* 0x000fe40000201400 */
[----:B------:R-:W-:Y:S02]  /*6220*/  I2FP.F32.S32 R15, R15 ;  /* 0x0000000f000f7245 */ /* 0x000fe40000201400 */
[----:B------:R-:W-:Y:S01]  /*6230*/  FSEL R18, R18, -INF , !P2 ;  /* 0xff80000012127808 */ /* 0x000fe20005000000 */
[C---:B------:R-:W-:Y:S01]  /*6240*/  FFMA.FTZ R81, R14.reuse, UR5, R81 ;  /* 0x000000050e517c23 */ /* 0x040fe20008010051 */
[----:B------:R-:W-:Y:S01]  /*6250*/  FFMA.FTZ R83, R14, UR5, R83 ;  /* 0x000000050e537c23 */ /* 0x000fe20008010053 */
[C---:B------:R-:W-:Y:S01]  /*6260*/  FFMA.FTZ R72, R15.reuse, UR5, R72 ;  /* 0x000000050f487c23 */ /* 0x040fe20008010048 */
[----:B------:R-:W-:Y:S02]  /*6270*/  VIADD R14, R24, 0x31 ;  /* 0x00000031180e7836 */ /* 0x000fe40000000000 */
[----:B------:R-:W-:Y:S01]  /*6280*/  FFMA.FTZ R74, R15, UR5, R74 ;  /* 0x000000050f4a7c23 */ /* 0x000fe2000801004a */
[----:B------:R-:W-:Y:S01]  /*6290*/  FSEL R197, R80, -INF , !P4 ;  /* 0xff80000050c57808 */ /* 0x000fe20006000000 */
[----:B------:R-:W-:Y:S01]  /*62a0*/  VIADD R15, R24, 0x30 ;  /* 0x00000030180f7836 */ /* 0x000fe20000000000 */
[----:B------:R-:W-:-:S02]  /*62b0*/  ISETP.GE.AND P2, PT, R30, R167, PT ;  /* 0x000000a71e00720c */ /* 0x000fc40003f46270 */
[----:B------:R-:W-:Y:S02]  /*62c0*/  ISETP.GE.AND P4, PT, R30, R2, PT ;  /* 0x000000021e00720c */ /* 0x000fe40003f86270 */
[----:B------:R-:W-:Y:S02]  /*62d0*/  FSEL R206, R83, -INF , !P0 ;  /* 0xff80000053ce7808 */ /* 0x000fe40004000000 */
[----:B------:R-:W-:Y:S02]  /*62e0*/  FSEL R195, R72, -INF , !P6 ;  /* 0xff80000048c37808 */ /* 0x000fe40007000000 */
[----:B------:R-:W-:Y:S02]  /*62f0*/  I2FP.F32.S32 R30, R30 ;  /* 0x0000001e001e7245 */ /* 0x000fe40000201400 */
[C---:B------:R-:W-:Y:S02]  /*6300*/  ISETP.GE.AND P0, PT, R14.reuse, R167, PT ;  /* 0x000000a70e00720c */ /* 0x040fe40003f06270 */
[----:B------:R-:W-:Y:S01]  /*6310*/  ISETP.GE.AND P6, PT, R14, R2, PT ;  /* 0x000000020e00720c */ /* 0x000fe20003fc6270 */
[C---:B------:R-:W-:Y:S01]  /*6320*/  FFMA.FTZ R73, R30.reuse, UR5, R73 ;  /* 0x000000051e497c23 */ /* 0x040fe20008010049 */
[----:B------:R-:W-:Y:S01]  /*6330*/  I2FP.F32.S32 R14, R14 ;  /* 0x0000000e000e7245 */ /* 0x000fe20000201400 */
[----:B------:R-:W-:Y:S01]  /*6340*/  FFMA.FTZ R75, R30, UR5, R75 ;  /* 0x000000051e4b7c23 */ /* 0x000fe2000801004b */
[----:B------:R-:W-:-:S02]  /*6350*/  FSEL R194, R82, -INF , !P1 ;  /* 0xff80000052c27808 */ /* 0x000fc40004800000 */
[----:B------:R-:W-:Y:S01]  /*6360*/  FSEL R191, R81, -INF , !P3 ;  /* 0xff80000051bf7808 */ /* 0x000fe20005800000 */
[C---:B------:R-:W-:Y:S01]  /*6370*/  FFMA.FTZ R47, R14.reuse, UR5, R47 ;  /* 0x000000050e2f7c23 */ /* 0x040fe2000801002f */
[C---:B------:R-:W-:Y:S01]  /*6380*/  ISETP.GE.AND P1, PT, R15.reuse, R167, PT ;  /* 0x000000a70f00720c */ /* 0x040fe20003f26270 */
[----:B------:R-:W-:Y:S01]  /*6390*/  FFMA.FTZ R45, R14, UR5, R45 ;  /* 0x000000050e2d7c23 */ /* 0x000fe2000801002d */
[----:B------:R-:W-:Y:S01]  /*63a0*/  ISETP.GE.AND P3, PT, R15, R2, PT ;  /* 0x000000020f00720c */ /* 0x000fe20003f66270 */
[----:B------:R-:W-:Y:S01]  /*63b0*/  VIADD R14, R24, 0x38 ;  /* 0x00000038180e7836 */ /* 0x000fe20000000000 */
[----:B------:R-:W-:Y:S02]  /*63c0*/  I2FP.F32.S32 R15, R15 ;  /* 0x0000000f000f7245 */ /* 0x000fe40000201400 */
[----:B------:R-:W-:Y:S02]  /*63d0*/  FSEL R196, R74, -INF , !P5 ;  /* 0xff8000004ac47808 */ /* 0x000fe40006800000 */
[----:B------:R-:W-:Y:S01]  /*63e0*/  FSEL R193, R73, -INF , !P2 ;  /* 0xff80000049c17808 */ /* 0x000fe20005000000 */
[C---:B------:R-:W-:Y:S01]  /*63f0*/  FFMA.FTZ R44, R15.reuse, UR5, R44 ;  /* 0x000000050f2c7c23 */ /* 0x040fe2000801002c */
[----:B------:R-:W-:Y:S01]  /*6400*/  FFMA.FTZ R46, R15, UR5, R46 ;  /* 0x000000050f2e7c23 */ /* 0x000fe2000801002e */
[----:B------:R-:W-:-:S02]  /*6410*/  I2FP.F32.S32 R15, R24 ;  /* 0x00000018000f7245 */ /* 0x000fc40000201400 */
[C---:B------:R-:W-:Y:S02]  /*6420*/  ISETP.GE.AND P5, PT, R24.reuse, R167, PT ;  /* 0x000000a71800720c */ /* 0x040fe40003fa6270 */
[C---:B------:R-:W-:Y:S01]  /*6430*/  ISETP.GE.AND P2, PT, R24.reuse, R2, PT ;  /* 0x000000021800720c */ /* 0x040fe20003f46270 */
[----:B------:R-:W-:Y:S01]  /*6440*/  VIADD R24, R24, 0x39 ;  /* 0x0000003918187836 */ /* 0x000fe20000000000 */
[----:B------:R-:W-:Y:S01]  /*6450*/  FSEL R198, R47, -INF , !P6 ;  /* 0xff8000002fc67808 */ /* 0x000fe20007000000 */
[C---:B------:R-:W-:Y:S01]  /*6460*/  FFMA.FTZ R20, R15.reuse, UR5, R20 ;  /* 0x000000050f147c23 */ /* 0x040fe20008010014 */
[----:B------:R-:W-:Y:S01]  /*6470*/  PLOP3.LUT P6, PT, PT, PT, UP0, 0x80, 0x0 ;  /* 0x000000000000781c */ /* 0x000fe20003fcf008 */
[----:B------:R-:W-:Y:S01]  /*6480*/  FFMA.FTZ R22, R15, UR5, R22 ;  /* 0x000000050f167c23 */ /* 0x000fe20008010016 */
[----:B------:R-:W-:Y:S02]  /*6490*/  FSEL R204, R75, -INF , !P4 ;  /* 0xff8000004bcc7808 */ /* 0x000fe40006000000 */
[----:B------:R-:W-:-:S02]  /*64a0*/  FSEL R203, R44, -INF , !P1 ;  /* 0xff8000002ccb7808 */ /* 0x000fc40004800000 */
[CC--:B------:R-:W-:Y:S02]  /*64b0*/  ISETP.GE.AND P4, PT, R14.reuse, R167.reuse, PT ;  /* 0x000000a70e00720c */ /* 0x0c0fe40003f86270 */
[----:B------:R-:W-:Y:S02]  /*64c0*/  ISETP.GE.AND P1, PT, R14, R2, PT ;  /* 0x000000020e00720c */ /* 0x000fe40003f26270 */
[----:B------:R-:W-:Y:S02]  /*64d0*/  I2FP.F32.S32 R21, R14 ;  /* 0x0000000e00157245 */ /* 0x000fe40000201400 */
[----:B------:R-:W-:Y:S02]  /*64e0*/  I2FP.F32.S32 R14, R24 ;  /* 0x00000018000e7245 */ /* 0x000fe40000201400 */
[----:B------:R-:W-:Y:S01]  /*64f0*/  FSEL R200, R46, -INF , !P3 ;  /* 0xff8000002ec87808 */ /* 0x000fe20005800000 */
[----:B------:R-:W-:Y:S01]  /*6500*/  FFMA.FTZ R40, R21, UR5, R40 ;  /* 0x0000000515287c23 */ /* 0x000fe20008010028 */
[----:B------:R-:W-:Y:S01]  /*6510*/  FSEL R201, R45, -INF , !P0 ;  /* 0xff8000002dc97808 */ /* 0x000fe20004000000 */
[----:B------:R-:W-:Y:S01]  /*6520*/  FFMA.FTZ R42, R21, UR5, R42 ;  /* 0x00000005152a7c23 */ /* 0x000fe2000801002a */
[C---:B------:R-:W-:Y:S01]  /*6530*/  FFMA.FTZ R41, R14.reuse, UR5, R41 ;  /* 0x000000050e297c23 */ /* 0x040fe20008010029 */
[----:B------:R-:W-:Y:S01]  /*6540*/  FFMA.FTZ R43, R14, UR5, R43 ;  /* 0x000000050e2b7c23 */ /* 0x000fe2000801002b */
[----:B------:R-:W-:-:S02]  /*6550*/  ISETP.GE.AND P3, PT, R24, R167, PT ;  /* 0x000000a71800720c */ /* 0x000fc40003f66270 */
[----:B------:R-:W-:Y:S02]  /*6560*/  ISETP.GE.AND P0, PT, R24, R2, PT ;  /* 0x000000021800720c */ /* 0x000fe40003f06270 */
[----:B------:R-:W-:Y:S02]  /*6570*/  FSEL R199, R40, -INF , !P4 ;  /* 0xff80000028c77808 */ /* 0x000fe40006000000 */
[----:B------:R-:W-:Y:S02]  /*6580*/  FSEL R170, R42, -INF , !P1 ;  /* 0xff8000002aaa7808 */ /* 0x000fe40004800000 */
[----:B------:R-:W-:Y:S02]  /*6590*/  FSEL R31, R20, -INF , !P5 ;  /* 0xff800000141f7808 */ /* 0x000fe40006800000 */
[----:B------:R-:W-:Y:S02]  /*65a0*/  FSEL R30, R22, -INF , !P2 ;  /* 0xff800000161e7808 */ /* 0x000fe40005000000 */
[----:B------:R-:W-:-:S02]  /*65b0*/  FSEL R171, R41, -INF , !P3 ;  /* 0xff80000029ab7808 */ /* 0x000fc40005800000 */
[----:B------:R-:W-:Y:S01]  /*65c0*/  FSEL R168, R43, -INF , !P0 ;  /* 0xff8000002ba87808 */ /* 0x000fe20004000000 */
[----:B------:R-:W-:Y:S06]  /*65d0*/  @!P6 BRA `(.L_x_3759) ;  /* 0x000000100004e947 */ /* 0x000fec0003800000 */
[----:B------:R-:W-:-:S13]  /*65e0*/  PLOP3.LUT P0, PT, PT, PT, UP6, 0x40, 0x0 ;  /* 0x000000000000781c */ /* 0x000fda0003f0e868 */
[----:B------:R-:W-:Y:S05]  /*65f0*/  @P0 BRA `(.L_x_3760) ;  /* 0x0000000400280947 */ /* 0x000fea0003800000 */
        /* <DEDUP_REMOVED lines=52> */
[----:B------:R-:W-:Y:S01]  /*6940*/  MOV R21, UR31 ;  /* 0x0000001f00157c02 */ /* 0x000fe20008000f00 */
        /* <DEDUP_REMOVED lines=21> */
.L_x_3760:
[----:B------:R-:W-:-:S04]  /*6aa0*/  ULEA UR14, -UR6, URZ, 0x6 ;  /* 0x0000003f060e7291 */ /* 0x000fc8000f8e313f */
[----:B------:R-:W-:Y:S02]  /*6ab0*/  USHF.R.S32.HI UR18, URZ, 0x1f, UR14 ;  /* 0x0000001f3f127899 */ /* 0x000fe4000801140e */
[----:B------:R-:W-:-:S04]  /*6ac0*/  MOV R32, UR14 ;  /* 0x0000000e00207c02 */ /* 0x000fc80008000f00 */
[----:B------:R-:W-:-:S07]  /*6ad0*/  MOV R33, UR18 ;  /* 0x0000001200217c02 */ /* 0x000fce0008000f00 */
.L_x_3761:
        /* <DEDUP_REMOVED lines=69> */
[----:B------:R-:W4:Y:S01]  /*6f30*/  @!P4 LDC.64 R20, c[0x0][0x218] ;  /* 0x00008600ff14cb82 */ /* 0x000f220000000a00 */
[----:B------:R-:W-:Y:S01]  /*6f40*/  IADD3 R4, P1, R4, UR27, RZ ;  /* 0x0000001b04047c10 */ /* 0x000fe2000ff3e0ff */
[----:B------:R-:W-:Y:S01]  /*6f50*/  @!PT LDS RZ, [RZ] ;  /* 0x00000000fffff984 */ /* 0x000fe20000000800 */
[----:B------:R-:W-:Y:S01]  /*6f60*/  @!PT LDS RZ, [RZ] ;  /* 0x00000000fffff984 */ /* 0x000fe20000000800 */
[----:B------:R-:W-:Y:S01]  /*6f70*/  @!PT LDS RZ, [RZ] ;  /* 0x00000000fffff984 */ /* 0x000fe20000000800 */
[----:B------:R1:W-:Y:S01]  /*6f80*/  @!P5 LDGSTS.E.BYPASS.LTC128B.128 [R235+0x8800], desc[UR22][R44.64] ;  /* 0x088000002cebdfae */ /* 0x0003e2000b901d56 */
        /* <DEDUP_REMOVED lines=12> */
[----:B------:R-:W3:Y:S01]  /*7050*/  @!P2 LDC.64 R22, c[0x0][0x218] ;  /* 0x00008600ff16ab82 */ /* 0x000ee20000000a00 */
        /* <DEDUP_REMOVED lines=9> */
[----:B----4-:R-:W-:-:S03]  /*70f0*/  @!P4 LEA R52, P1, R48, R20, 0x1 ;  /* 0x000000143034c211 */ /* 0x010fc600078208ff */
[C---:B-----5:R-:W-:Y:S01]  /*7100*/  @!P3 IMAD.X R34, R3.reuse, 0x1, R166, P0 ;  /* 0x000000010322b824 */ /* 0x060fe200000e06a6 */
[----:B------:R-:W-:Y:S01]  /*7110*/  @!P4 LEA.HI.X R53, R48, R21, R14, 0x1, P1 ;  /* 0x000000153035c211 */ /* 0x000fe200008f0c0e */
[----:B------:R-:W-:Y:S01]  /*7120*/  @!PT LDS RZ, [RZ] ;  /* 0x00000000fffff984 */ /* 0x000fe20000000800 */
[----:B------:R-:W-:Y:S01]  /*7130*/  @!PT LDS RZ, [RZ] ;  /* 0x00000000fffff984 */ /* 0x000fe20000000800 */
[----:B------:R-:W-:Y:S01]  /*7140*/  @!PT LDS RZ, [RZ] ;  /* 0x00000000fffff984 */ /* 0x000fe20000000800 */
[----:B------:R2:W-:Y:S01]  /*7150*/  @!P2 LDGSTS.E.BYPASS.LTC128B.128 [R235+0xe800], desc[UR22][R46.64+0x180] ;  /* 0x0e8001802eebafae */ /* 0x0005e2000b901d56 */
[----:B------:R-:W4:Y:S01]  /*7160*/  @!P5 LDC.64 R14, c[0x0][0x218] ;  /* 0x00008600ff0edb82 */ /* 0x000f220000000a00 */
[----:B-1----:R-:W-:Y:S02]  /*7170*/  @!P3 LEA R40, P1, R6, R24, 0x1 ;  /* 0x000000180628b211 */ /* 0x002fe400078208ff */
[----:B------:R-:W-:Y:S01]  /*7180*/  @!P2 IADD3 R35, P0, R4, R165, RZ ;  /* 0x000000a50423a210 */ /* 0x000fe20007f1e0ff */
[----:B------:R2:W-:Y:S01]  /*7190*/  @P5 STS.128 [R235+0x9000], RZ ;  /* 0x009000ffeb005388 */ /* 0x0005e20000000c00 */
[----:B------:R-:W-:Y:S02]  /*71a0*/  @!P3 LEA.HI.X R41, R6, R25, R34, 0x1, P1 ;  /* 0x000000190629b211 */ /* 0x000fe400008f0c22 */
[----:B------:R-:W-:Y:S01]  /*71b0*/  IADD3 R6, P1, R4, UR27, RZ ;  /* 0x0000001b04067c10 */ /* 0x000fe2000ff3e0ff */
[----:B------:R-:W1:Y:S01]  /*71c0*/  @!P4 LDC.64 R20, c[0x0][0x218] ;  /* 0x00008600ff14cb82 */ /* 0x000e620000000a00 */
[----:B------:R-:W-:Y:S01]  /*71d0*/  @!P2 IMAD.X R4, R3, 0x1, R166, P0 ;  /* 0x000000010304a824 */ /* 0x000fe200000e06a6 */
[----:B---3--:R-:W-:Y:S01]  /*71e0*/  @!P2 LEA R22, P0, R35, R22, 0x1 ;  /* 0x000000162316a211 */ /* 0x008fe200078008ff */
[----:B------:R-:W-:Y:S01]  /*71f0*/  @!PT LDS RZ, [RZ] ;  /* 0x00000000fffff984 */ /* 0x000fe20000000800 */
[----:B------:R-:W-:Y:S01]  /*7200*/  @!PT LDS RZ, [RZ] ;  /* 0x00000000fffff984 */ /* 0x000fe20000000800 */
[----:B------:R-:W-:Y:S01]  /*7210*/  @!PT LDS RZ, [RZ] ;  /* 0x00000000fffff984 */ /* 0x000fe20000000800 */
[----:B------:R2:W-:Y:S01]  /*7220*/  @!P5 LDGSTS.E.BYPASS.LTC128B.128 [R235+0x9000], desc[UR22][R50.64] ;  /* 0x0900000032ebdfae */ /* 0x0005e2000b901d56 */
[----:B------:R-:W-:-:S02]  /*7230*/  IADD3.X R3, R3, UR25, RZ, P1, !PT ;  /* 0x0000001903037c10 */ /* 0x000fc40008ffe4ff */
[----:B------:R-:W-:Y:S01]  /*7240*/  @!P2 LEA.HI.X R23, R35, R23, R4, 0x1, P0 ;  /* 0x000000172317a211 */ /* 0x000fe200000f0c04 */
[----:B------:R2:W-:Y:S01]  /*7250*/  @P4 STS.128 [R235+0xb000], RZ ;  /* 0x00b000ffeb004388 */ /* 0x0005e20000000c00 */
[----:B------:R-:W3:Y:S01]  /*7260*/  @!P3 LDC.64 R24, c[0x0][0x218] ;  /* 0x00008600ff18bb82 */ /* 0x000ee20000000a00 */
[CC--:B------:R-:W-:Y:S02]  /*7270*/  @!P5 IADD3 R4, P0, R6.reuse, R165.reuse, RZ ;  /* 0x000000a50604d210 */ /* 0x0c0fe40007f1e0ff */
[----:B------:R-:W-:Y:S01]  /*7280*/  @!P4 IADD3 R34, P1, R6, R165, RZ ;  /* 0x000000a50622c210 */ /* 0x000fe20007f3e0ff */
[----:B------:R-:W-:Y:S01]  /*7290*/  @!PT LDS RZ, [RZ] ;  /* 0x00000000fffff984 */ /* 0x000fe20000000800 */
[----:B------:R-:W-:Y:S01]  /*72a0*/  @!PT LDS RZ, [RZ] ;  /* 0x00000000fffff984 */ /* 0x000fe20000000800 */
[----:B------:R-:W-:Y:S01]  /*72b0*/  @!PT LDS RZ, [RZ] ;  /* 0x00000000fffff984 */ /* 0x000fe20000000800 */
[----:B------:R2:W-:Y:S02]  /*72c0*/  @!P4 LDGSTS.E.BYPASS.LTC128B.128 [R235+0xb000], desc[UR22][R52.64+0x80] ;  /* 0x0b00008034ebcfae */ /* 0x0005e4000b901d56 */
[C-C-:B------:R-:W-:Y:S01]  /*72d0*/  @!P5 IMAD.X R35, R3.reuse, 0x1, R166.reuse, P0 ;  /* 0x000000010323d824 */ /* 0x140fe200000e06a6 */
[C---:B----4-:R-:W-:Y:S01]  /*72e0*/  @!P5 LEA R38, P0, R4.reuse, R14, 0x1 ;  /* 0x0000000e0426d211 */ /* 0x050fe200078008ff */
[----:B------:R-:W-:Y:S01]  /*72f0*/  @!P4 IMAD.X R14, R3, 0x1, R166, P1 ;  /* 0x00000001030ec824 */ /* 0x000fe200008e06a6 */
[----:B------:R2:W-:Y:S02]  /*7300*/  @P3 STS.128 [R235+0xd000], RZ ;  /* 0x00d000ffeb003388 */ /* 0x0005e40000000c00 */
[----:B------:R-:W-:-:S02]  /*7310*/  @!P5 LEA.HI.X R39, R4, R15, R35, 0x1, P0 ;  /* 0x0000000f0427d211 */ /* 0x000fc400000f0c23 */
[----:B------:R-:W-:Y:S01]  /*7320*/  @!P3 IADD3 R4, P0, R6, R165, RZ ;  /* 0x000000a50604b210 */ /* 0x000fe20007f1e0ff */
[----:B------:R-:W-:Y:S01]  /*7330*/  @!PT LDS RZ, [RZ] ;  /* 0x00000000fffff984 */ /* 0x000fe20000000800 */
[----:B------:R-:W-:Y:S01]  /*7340*/  @!PT LDS RZ, [RZ] ;  /* 0x00000000fffff984 */ /* 0x000fe20000000800 */
[----:B------:R-:W-:Y:S01]  /*7350*/  @!PT LDS RZ, [RZ] ;  /* 0x00000000fffff984 */ /* 0x000fe20000000800 */
[----:B------:R2:W-:Y:S01]  /*7360*/  @!P3 LDGSTS.E.BYPASS.LTC128B.128 [R235+0xd000], desc[UR22][R40.64+0x100] ;  /* 0x0d00010028ebbfae */ /* 0x0005e2000b901d56 */
[----:B-1----:R-:W-:-:S03]  /*7370*/  @!P4 LEA R20, P1, R34, R20, 0x1 ;  /* 0x000000142214c211 */ /* 0x002fc600078208ff */
[----:B------:R2:W-:Y:S01]  /*7380*/  @P2 STS.128 [R235+0xf000], RZ ;  /* 0x00f000ffeb002388 */ /* 0x0005e20000000c00 */
[----:B------:R-:W-:Y:S01]  /*7390*/  @!P4 LEA.HI.X R21, R34, R21, R14, 0x1, P1 ;  /* 0x000000152215c211 */ /* 0x000fe200008f0c0e */
[----:B------:R-:W-:Y:S02]  /*73a0*/  @!P3 IMAD.X R14, R3, 0x1, R166, P0 ;  /* 0x00000001030eb824 */ /* 0x000fe400000e06a6 */
[----:B------:R-:W-:Y:S01]  /*73b0*/  @!PT LDS RZ, [RZ] ;  /* 0x00000000fffff984 */ /* 0x000fe20000000800 */
[----:B------:R-:W-:Y:S01]  /*73c0*/  @!PT LDS RZ, [RZ] ;  /* 0x00000000fffff984 */ /* 0x000fe20000000800 */
[----:B------:R-:W-:Y:S01]  /*73d0*/  @!PT LDS RZ, [RZ] ;  /* 0x00000000fffff984 */ /* 0x000fe20000000800 */
[----:B------:R2:W-:Y:S01]  /*73e0*/  @!P2 LDGSTS.E.BYPASS.LTC128B.128 [R235+0xf000], desc[UR22][R22.64+0x180] ;  /* 0x0f00018016ebafae */ /* 0x0005e2000b901d56 */
[----:B---3--:R-:W-:-:S03]  /*73f0*/  @!P3 LEA R24, P0, R4, R24, 0x1 ;  /* 0x000000180418b211 */ /* 0x008fc600078008ff */
        /* <DEDUP_REMOVED lines=27> */
.L_x_3763:
[----:B------:R-:W-:Y:S05]  /*75b0*/  BSYNC B0 ;  /* 0x0000000000007941 */ /* 0x000fea0003800000 */
.L_x_3762:
[----:B------:R-:W0:Y:S01]  /*75c0*/  LDGDEPBAR ;  /* 0x00000000000079af */ /* 0x000e220000000000 */
[----:B------:R-:W-:-:S04]  /*75d0*/  IADD3 R165, P0, R32, R165, RZ ;  /* 0x000000a520a57210 */ /* 0x000fc80007f1e0ff */
[----:B------:R-:W-:-:S09]  /*75e0*/  IADD3.X R166, R33, R166, RZ, P0, !PT ;  /* 0x000000a621a67210 */ /* 0x000fd200007fe4ff */
.L_x_3759:
[----:B------:R-:W-:Y:S01]  /*75f0*/  FMNMX.FTZ R6, R31, R27, !PT ;  /* 0x0000001b1f067209 */ /* 0x000fe20007810000 */
[----:B------:R-:W-:Y:S01]  /*7600*/  ULDC UR28, c[0x0][0x2ec] ;  /* 0x0000bb00001c7ab9 */ /* 0x000fe20000000800 */
[----:B--2---:R-:W-:Y:S01]  /*7610*/  FMNMX.FTZ R21, R30, R28, !PT ;  /* 0x0000001c1e157209 */ /* 0x004fe20007810000 */
        /* <DEDUP_REMOVED lines=54> */
[C---:B------:R-:W-:Y:S01]  /*7980*/  FMUL.FTZ R169, R3.reuse, UR28 ;  /* 0x0000001c03a97c20 */ /* 0x040fe20008410000 */
        /* <DEDUP_REMOVED lines=17> */
[--C-:B------:R-:W-:Y:S01]  /*7aa0*/  FFMA.FTZ R176, R8, UR28, -R169.reuse ;  /* 0x0000001c08b07c23 */ /* 0x100fe200080108a9 */
[----:B------:R-:W1:Y:S01]  /*7ab0*/  LDSM.16.MT88.4 R12, [R228+0x10800] ;  /* 0x01080000e40c783b */ /* 0x000e620000004200 */
[--C-:B------:R-:W-:Y:S01]  /*7ac0*/  FFMA.FTZ R181, R17, UR28, -R202.reuse ;  /* 0x0000001c11b57c23 */ /* 0x100fe200080108ca */
[--C-:B------:R-:W-:Y:S01]  /*7ad0*/  FFMA.FTZ R177, R16, UR28, -R169.reuse ;  /* 0x0000001c10b17c23 */ /* 0x100fe200080108a9 */
[----:B------:R-:W2:Y:S01]  /*7ae0*/  MUFU.EX2 R186, R186 ;  /* 0x000000ba00ba7308 */ /* 0x000ea20000000800 */
        /* <DEDUP_REMOVED lines=15> */
[----:B------:R-:W3:Y:S01]  /*7be0*/  MUFU.EX2 R182, R182 ;  /* 0x000000b600b67308 */ /* 0x000ee20000000800 */
[----:B--2---:R-:W-:Y:S01]  /*7bf0*/  F2FP.BF16.F32.PACK_AB R144, R186, R187 ;  /* 0x000000bbba90723e */ /* 0x004fe200000010ff */
[----:B------:R-:W2:Y:S01]  /*7c00*/  LDSM.16.MT88.4 R136, [R226+0x16000] ;  /* 0x01600000e288783b */ /* 0x000ea20000004200 */
[--C-:B------:R-:W-:Y:S01]  /*7c10*/  FFMA.FTZ R203, R203, UR28, -R202.reuse ;  /* 0x0000001ccbcb7c23 */ /* 0x100fe200080108ca */
[--C-:B------:R-:W-:Y:S01]  /*7c20*/  FFMA.FTZ R199, R199, UR28, -R202.reuse ;  /* 0x0000001cc7c77c23 */ /* 0x100fe200080108ca */
[--C-:B------:R-:W-:Y:S01]  /*7c30*/  FFMA.FTZ R201, R198, UR28, -R169.reuse ;  /* 0x0000001cc6c97c23 */ /* 0x100fe200080108a9 */
[----:B------:R-:W2:Y:S01]  /*7c40*/  LDSM.16.MT88.4 R140, [R225+0x16000] ;  /* 0x01600000e18c783b */ /* 0x000ea20000004200 */
[----:B------:R-:W-:Y:S01]  /*7c50*/  FFMA.FTZ R202, R171, UR28, -R202 ;  /* 0x0000001cabca7c23 */ /* 0x000fe200080108ca */
[----:B------:R-:W-:Y:S01]  /*7c60*/  MUFU.EX2 R188, R188 ;  /* 0x000000bc00bc7308 */ /* 0x000fe20000000800 */
[--C-:B------:R-:W-:Y:S01]  /*7c70*/  FFMA.FTZ R200, R200, UR28, -R169.reuse ;  /* 0x0000001cc8c87c23 */ /* 0x100fe200080108a9 */
[----:B------:R-:W2:Y:S01]  /*7c80*/  LDSM.16.MT88.4 R20, [R224+0x16000] ;  /* 0x01600000e014783b */ /* 0x000ea20000004200 */
[--C-:B------:R-:W-:Y:S01]  /*7c90*/  FFMA.FTZ R198, R170, UR28, -R169.reuse ;  /* 0x0000001caac67c23 */ /* 0x100fe200080108a9 */
[----:B------:R-:W-:Y:S01]  /*7ca0*/  FFMA.FTZ R243, R168, UR28, -R169 ;  /* 0x0000001ca8f37c23 */ /* 0x000fe200080108a9 */
[----:B------:R-:W-:Y:S01]  /*7cb0*/  FADD.FTZ R186, R187, R186 ;  /* 0x000000babbba7221 */ /* 0x000fe20000010000 */
[----:B------:R-:W-:Y:S01]  /*7cc0*/  LDSM.16.MT88.4 R32, [R228+0x12800] ;  /* 0x01280000e420783b */ /* 0x000fe20000004200 */
[----:B------:R-:W-:Y:S01]  /*7cd0*/  LEA R240, P0, R165, UR18, 0x1 ;  /* 0x00000012a5f07c11 */ /* 0x000fe2000f8008ff */
[----:B------:R-:W4:Y:S01]  /*7ce0*/  MUFU.EX2 R189, R189 ;  /* 0x000000bd00bd7308 */ /* 0x000f220000000800 */
[----:B---3--:R-:W-:Y:S01]  /*7cf0*/  F2FP.BF16.F32.PACK_AB R146, R182, R185 ;  /* 0x000000b9b692723e */ /* 0x008fe200000010ff */
[----:B------:R-:W-:Y:S01]  /*7d00*/  LDSM.16.MT88.4 R24, [R226+0x12800] ;  /* 0x01280000e218783b */ /* 0x000fe20000004200 */
[----:B------:R-:W-:Y:S01]  /*7d10*/  FADD.FTZ R185, R185, R186 ;  /* 0x000000bab9b97221 */ /* 0x000fe20000010000 */
[----:B------:R-:W-:-:S02]  /*7d20*/  LEA.HI.X R241, R165, UR19, R166, 0x1, P0 ;  /* 0x00000013a5f17c11 */ /* 0x000fc400080f0ca6 */
[----:B------:R-:W-:Y:S01]  /*7d30*/  LDSM.16.MT88.4 R168, [R226+0x13800] ;  /* 0x01380000e2a8783b */ /* 0x000fe20000004200 */
[----:B------:R-:W-:Y:S01]  /*7d40*/  FADD.FTZ R182, R182, R185 ;  /* 0x000000b9b6b67221 */ /* 0x000fe20000010000 */
[----:B------:R-:W-:Y:S08]  /*7d50*/  MUFU.EX2 R184, R184 ;  /* 0x000000b800b87308 */ /* 0x000ff00000000800 */
[----:B------:R-:W3:Y:S01]  /*7d60*/  MUFU.EX2 R183, R183 ;  /* 0x000000b700b77308 */ /* 0x000ee20000000800 */
[----:B----4-:R-:W-:Y:S01]  /*7d70*/  F2FP.BF16.F32.PACK_AB R145, R189, R188 ;  /* 0x000000bcbd91723e */ /* 0x010fe200000010ff */
[----:B------:R-:W-:-:S06]  /*7d80*/  FADD.FTZ R189, R188, R189 ;  /* 0x000000bdbcbd7221 */ /* 0x000fcc0000010000 */
[----:B------:R-:W-:Y:S08]  /*7d90*/  MUFU.EX2 R181, R181 ;  /* 0x000000b500b57308 */ /* 0x000ff00000000800 */
[----:B------:R-:W4:Y:S01]  /*7da0*/  MUFU.EX2 R180, R180 ;  /* 0x000000b400b47308 */ /* 0x000f220000000800 */
[----:B---3--:R-:W-:-:S07]  /*7db0*/  F2FP.BF16.F32.PACK_AB R147, R183, R184 ;  /* 0x000000b8b793723e */ /* 0x008fce00000010ff */
[C---:B------:R-:W-:Y:S01]  /*7dc0*/  HMMA.16816.F32.BF16 R160, R144.reuse, R156, RZ ;  /* 0x0000009c90a0723c */ /* 0x040fe200000418ff */
[----:B------:R-:W-:Y:S05]  /*7dd0*/  MUFU.EX2 R178, R178 ;  /* 0x000000b200b27308 */ /* 0x000fea0000000800 */
[----:B------:R-:W-:Y:S03]  /*7de0*/  HMMA.16816.F32.BF16 R36, R144, R40, RZ ;  /* 0x000000289024723c */ /* 0x000fe600000418ff */
[----:B------:R-:W3:Y:S01]  /*7df0*/  MUFU.EX2 R173, R173 ;  /* 0x000000ad00ad7308 */ /* 0x000ee20000000800 */
[----:B----4-:R-:W-:-:S02]  /*7e00*/  F2FP.BF16.F32.PACK_AB R28, R180, R181 ;  /* 0x000000b5b41c723e */ /* 0x010fc400000010ff */
[C---:B------:R-:W-:Y:S05]  /*7e10*/  HMMA.16816.F32.BF16 R44, R144.reuse, R48, RZ ;  /* 0x00000030902c723c */ /* 0x040fea00000418ff */
[----:B------:R-:W-:Y:S01]  /*7e20*/  MUFU.EX2 R179, R179 ;  /* 0x000000b300b37308 */ /* 0x000fe20000000800 */
[C---:B------:R-:W-:Y:S06]  /*7e30*/  HMMA.16816.F32.BF16 R156, R144.reuse, R158, RZ ;  /* 0x0000009e909c723c */ /* 0x040fec00000418ff */
[----:B------:R-:W-:Y:S01]  /*7e40*/  HMMA.16816.F32.BF16 R40, R144, R42, RZ ;  /* 0x0000002a9028723c */ /* 0x000fe200000418ff */
[----:B------:R-:W4:Y:S01]  /*7e50*/  MUFU.EX2 R176, R176 ;  /* 0x000000b000b07308 */ /* 0x000f220000000800 */
[----:B---3--:R-:W-:-:S04]  /*7e60*/  F2FP.BF16.F32.PACK_AB R30, R173, R178 ;  /* 0x000000b2ad1e723e */ /* 0x008fc800000010ff */
[C---:B------:R-:W-:Y:S03]  /*7e70*/  HMMA.16816.F32.BF16 R48, R144.reuse, R50, RZ ;  /* 0x000000329030723c */ /* 0x040fe600000418ff */
[----:B------:R-:W-:Y:S03]  /*7e80*/  MUFU.EX2 R177, R177 ;  /* 0x000000b100b17308 */ /* 0x000fe60000000800 */
[C---:B------:R-:W-:Y:S05]  /*7e90*/  HMMA.16816.F32.BF16 R52, R144.reuse, R56, RZ ;  /* 0x000000389034723c */ /* 0x040fea00000418ff */
[----:B------:R-:W3:Y:S01]  /*7ea0*/  MUFU.EX2 R0, R0 ;  /* 0x0000000000007308 */ /* 0x000ee20000000800 */
[----:B------:R-:W-:Y:S01]  /*7eb0*/  HMMA.16816.F32.BF16 R56, R144, R58, RZ ;  /* 0x0000003a9038723c */ /* 0x000fe200000418ff */
[----:B----4-:R-:W-:-:S05]  /*7ec0*/  F2FP.BF16.F32.PACK_AB R29, R176, R179 ;  /* 0x000000b3b01d723e */ /* 0x010fca00000010ff */
[C---:B------:R-:W-:Y:S01]  /*7ed0*/  HMMA.16816.F32.BF16 R84, R144.reuse, R88, RZ ;  /* 0x000000589054723c */ /* 0x040fe200000418ff */
[----:B------:R-:W-:Y:S05]  /*7ee0*/  MUFU.EX2 R190, R190 ;  /* 0x000000be00be7308 */ /* 0x000fea0000000800 */
[----:B------:R-:W-:Y:S03]  /*7ef0*/  HMMA.16816.F32.BF16 R92, R144, R96, RZ ;  /* 0x00000060905c723c */ /* 0x000fe600000418ff */
[----:B------:R-:W4:Y:S01]  /*7f00*/  MUFU.EX2 R191, R191 ;  /* 0x000000bf00bf7308 */ /* 0x000f220000000800 */
[----:B---3--:R-:W-:-:S02]  /*7f10*/  F2FP.BF16.F32.PACK_AB R31, R0, R177 ;  /* 0x000000b1001f723e */ /* 0x008fc400000010ff */
[----:B------:R-:W-:Y:S05]  /*7f20*/  HMMA.16816.F32.BF16 R100, R144, R104, RZ ;  /* 0x000000689064723c */ /* 0x000fea00000418ff */
[----:B------:R-:W-:Y:S01]  /*7f30*/  MUFU.EX2 R192, R192 ;  /* 0x000000c000c07308 */ /* 0x000fe20000000800 */
[C---:B-1----:R-:W-:Y:S06]  /*7f40*/  HMMA.16816.F32.BF16 R160, R28.reuse, R12, R160 ;  /* 0x0000000c1ca0723c */ /* 0x042fec00000418a0 */
[C---:B------:R-:W-:Y:S01]  /*7f50*/  HMMA.16816.F32.BF16 R156, R28.reuse, R14, R156 ;  /* 0x0000000e1c9c723c */ /* 0x040fe2000004189c */
[----:B------:R-:W1:Y:S01]  /*7f60*/  LDSM.16.MT88.4 R12, [R224+0x12800] ;  /* 0x01280000e00c783b */ /* 0x000e620000004200 */
[----:B------:R-:W-:Y:S04]  /*7f70*/  MUFU.EX2 R193, R193 ;  /* 0x000000c100c17308 */ /* 0x000fe80000000800 */
[C---:B-----5:R-:W-:Y:S04]  /*7f80*/  HMMA.16816.F32.BF16 R36, R28.reuse, R8, R36 ;  /* 0x000000081c24723c */ /* 0x060fe80000041824 */
[----:B------:R-:W-:Y:S02]  /*7f90*/  MUFU.EX2 R194, R194 ;  /* 0x000000c200c27308 */ /* 0x000fe40000000800 */
[C---:B------:R-:W-:Y:S01]  /*7fa0*/  HMMA.16816.F32.BF16 R40, R28.reuse, R10, R40 ;  /* 0x0000000a1c28723c */ /* 0x040fe20000041828 */
[----:B------:R-:W3:Y:S05]  /*7fb0*/  LDSM.16.MT88.4 R8, [R228+0x14800] ;  /* 0x01480000e408783b */ /* 0x000eea0000004200 */
[C---:B------:R-:W-:Y:S01]  /*7fc0*/  HMMA.16816.F32.BF16 R44, R28.reuse, R4, R44 ;  /* 0x000000041c2c723c */ /* 0x040fe2000004182c */
[----:B------:R-:W5:Y:S05]  /*7fd0*/  MUFU.EX2 R195, R195 ;  /* 0x000000c300c37308 */ /* 0x000f6a0000000800 */
[C---:B------:R-:W-:Y:S01]  /*7fe0*/  HMMA.16816.F32.BF16 R48, R28.reuse, R6, R48 ;  /* 0x000000061c30723c */ /* 0x040fe20000041830 */
[----:B------:R-:W4:Y:S02]  /*7ff0*/  LDSM.16.MT88.4 R4, [R226+0x14800] ;  /* 0x01480000e204783b */ /* 0x000f240000004200 */
[----:B------:R-:W-:Y:S03]  /*8000*/  MUFU.EX2 R196, R196 ;  /* 0x000000c400c47308 */ /* 0x000fe60000000800 */
[C---:B------:R-:W-:Y:S05]  /*8010*/  HMMA.16816.F32.BF16 R52, R28.reuse, R16, R52 ;  /* 0x000000101c34723c */ /* 0x040fea0000041834 */
[----:B------:R-:W5:Y:S01]  /*8020*/  MUFU.EX2 R197, R197 ;  /* 0x000000c500c57308 */ /* 0x000f620000000800 */
[----:B------:R-:W-:Y:S01]  /*8030*/  HMMA.16816.F32.BF16 R56, R28, R18, R56 ;  /* 0x000000121c38723c */ /* 0x000fe20000041838 */
[----:B------:R-:W5:Y:S05]  /*8040*/  LDSM.16.MT88.4 R16, [R225+0x14800] ;  /* 0x01480000e110783b */ /* 0x000f6a0000004200 */
        /* <DEDUP_REMOVED lines=18> */
[C---:B--2---:R-:W-:Y:S06]  /*8170*/  HMMA.16816.F32.BF16 R132, R144.reuse, R136, RZ ;  /* 0x000000889084723c */ /* 0x044fec00000418ff */
        /* <DEDUP_REMOVED lines=45> */
[----:B------:R-:W-:Y:S01]  /*8450*/  HMMA.16816.F32.BF16 R40, R4, R18, R40 ;  /* 0x000000120428723c */ /* 0x000fe20000041828 */
[----:B------:R-:W4:Y:S05]  /*8460*/  LDSM.16.MT88.4 R16, [R225+0x13000] ;  /* 0x01300000e110783b */ /* 0x000f2a0000004200 */
[C---:B--2---:R-:W-:Y:S06]  /*8470*/  HMMA.16816.F32.BF16 R132, R28.reuse, R20, R132 ;  /* 0x000000141c84723c */ /* 0x044fec0000041884 */
[C---:B------:R-:W-:Y:S01]  /*8480*/  HMMA.16816.F32.BF16 R136, R28.reuse, R22, R136 ;  /* 0x000000161c88723c */ /* 0x040fe20000041888 */
[----:B------:R-:W2:Y:S05]  /*8490*/  LDSM.16.MT88.4 R20, [R228+0x13000] ;  /* 0x01300000e414783b */ /* 0x000eaa0000004200 */
[C---:B------:R-:W-:Y:S06]  /*84a0*/  HMMA.16816.F32.BF16 R148, R28.reuse, R32, R148 ;  /* 0x000000201c94723c */ /* 0x040fec0000041894 */
[----:B------:R-:W-:Y:S01]  /*84b0*/  HMMA.16816.F32.BF16 R144, R28, R34, R144 ;  /* 0x000000221c90723c */ /* 0x000fe20000041890 */
[----:B------:R-:W5:Y:S04]  /*84c0*/  LDSM.16.MT88.4 R28, [R224+0x13000] ;  /* 0x01300000e01c783b */ /* 0x000f680000004200 */
[----:B------:R-:W-:Y:S01]  /*84d0*/  LDSM.16.MT88.4 R32, [R226+0x13000] ;  /* 0x01300000e220783b */ /* 0x000fe20000004200 */
        /* <DEDUP_REMOVED lines=15> */
[C---:B-----5:R-:W-:Y:S06]  /*85d0*/  HMMA.16816.F32.BF16 R84, R4.reuse, R28, R84 ;  /* 0x0000001c0454723c */ /* 0x060fec0000041854 */
        /* <DEDUP_REMOVED lines=49> */
[----:B------:R-:W-:Y:S01]  /*88f0*/  HMMA.16816.F32.BF16 R36, R4, R24, R36 ;  /* 0x000000180424723c */ /* 0x000fe20000041824 */
[----:B------:R-:W-:-:S04]  /*8900*/  FADD.FTZ R20, R184, R189 ;  /* 0x000000bdb8147221 */ /* 0x000fc80000010000 */
[----:B------:R-:W-:Y:S01]  /*8910*/  FADD.FTZ R20, R183, R20 ;  /* 0x00000014b7147221 */ /* 0x000fe20000010000 */
[----:B------:R-:W-:Y:S01]  /*8920*/  HMMA.16816.F32.BF16 R40, R4, R26, R40 ;  /* 0x0000001a0428723c */ /* 0x000fe20000041828 */
[----:B------:R-:W2:Y:S02]  /*8930*/  LDSM.16.MT88.4 R24, [R225+0x15800] ;  /* 0x01580000e118783b */ /* 0x000ea40000004200 */
[----:B------:R-:W-:-:S03]  /*8940*/  FADD.FTZ R179, R179, R20 ;  /* 0x00000014b3b37221 */ /* 0x000fc60000010000 */
[----:B-1----:R-:W-:Y:S01]  /*8950*/  HMMA.16816.F32.BF16 R92, R4, R12, R92 ;  /* 0x0000000c045c723c */ /* 0x002fe2000004185c */
[----:B------:R-:W-:-:S04]  /*8960*/  FADD.FTZ R176, R176, R179 ;  /* 0x000000b3b0b07221 */ /* 0x000fc80000010000 */
[----:B------:R-:W-:Y:S01]  /*8970*/  FADD.FTZ R177, R177, R176 ;  /* 0x000000b0b1b17221 */ /* 0x000fe20000010000 */
[----:B------:R-:W-:Y:S01]  /*8980*/  HMMA.16816.F32.BF16 R96, R4, R14, R96 ;  /* 0x0000000e0460723c */ /* 0x000fe20000041860 */
[----:B------:R-:W1:Y:S02]  /*8990*/  LDSM.16.MT88.4 R12, [R225+0x17800] ;  /* 0x01780000e10c783b */ /* 0x000e640000004200 */
[----:B------:R-:W-:-:S03]  /*89a0*/  FADD.FTZ R177, R0, R177 ;  /* 0x000000b100b17221 */ /* 0x000fc60000010000 */
[----:B---3--:R-:W-:Y:S01]  /*89b0*/  HMMA.16816.F32.BF16 R116, R4, R8, R116 ;  /* 0x000000080474723c */ /* 0x008fe20000041874 */
[----:B------:R-:W-:-:S04]  /*89c0*/  FADD.FTZ R194, R194, R177 ;  /* 0x000000b1c2c27221 */ /* 0x000fc80000010000 */
[----:B------:R-:W-:Y:S01]  /*89d0*/  FADD.FTZ R195, R195, R194 ;  /* 0x000000c2c3c37221 */ /* 0x000fe20000010000 */
[----:B----4-:R-:W-:Y:S03]  /*89e0*/  HMMA.16816.F32.BF16 R132, R4, R16, R132 ;  /* 0x000000100484723c */ /* 0x010fe60000041884 */
[----:B------:R-:W-:-:S03]  /*89f0*/  FADD.FTZ R196, R196, R195 ;  /* 0x000000c3c4c47221 */ /* 0x000fc60000010000 */
[C---:B------:R-:W-:Y:S01]  /*8a00*/  HMMA.16816.F32.BF16 R120, R4.reuse, R10, R120 ;  /* 0x0000000a0478723c */ /* 0x040fe20000041878 */
[----:B------:R-:W-:Y:S01]  /*8a10*/  FADD.FTZ R17, R181, R182 ;  /* 0x000000b6b5117221 */ /* 0x000fe20000010000 */
[----:B------:R-:W3:Y:S01]  /*8a20*/  LDSM.16.MT88.4 R8, [R224+0x17800] ;  /* 0x01780000e008783b */ /* 0x000ee20000004200 */
[----:B------:R-:W-:Y:S02]  /*8a30*/  FADD.FTZ R197, R197, R196 ;  /* 0x000000c4c5c57221 */ /* 0x000fe40000010000 */
[----:B------:R-:W-:Y:S01]  /*8a40*/  FADD.FTZ R17, R180, R17 ;  /* 0x00000011b4117221 */ /* 0x000fe20000010000 */
[C---:B------:R-:W-:Y:S01]  /*8a50*/  HMMA.16816.F32.BF16 R68, R4.reuse, R168, R68 ;  /* 0x000000a80444723c */ /* 0x040fe20000041844 */
[----:B------:R-:W-:Y:S02]  /*8a60*/  FADD.FTZ R200, R200, R197 ;  /* 0x000000c5c8c87221 */ /* 0x000fe40000010000 */
[----:B------:R-:W-:Y:S02]  /*8a70*/  FADD.FTZ R178, R178, R17 ;  /* 0x00000011b2b27221 */ /* 0x000fe40000010000 */
[----:B------:R-:W-:Y:S01]  /*8a80*/  FADD.FTZ R201, R201, R200 ;  /* 0x000000c8c9c97221 */ /* 0x000fe20000010000 */
[----:B------:R-:W-:Y:S01]  /*8a90*/  HMMA.16816.F32.BF16 R72, R4, R170, R72 ;  /* 0x000000aa0448723c */ /* 0x000fe20000041848 */
[----:B------:R-:W-:-:S02]  /*8aa0*/  FADD.FTZ R173, R173, R178 ;  /* 0x000000b2adad7221 */ /* 0x000fc40000010000 */
[----:B------:R-:W-:Y:S02]  /*8ab0*/  FADD.FTZ R198, R198, R201 ;  /* 0x000000c9c6c67221 */ /* 0x000fe40000010000 */
[----:B------:R-:W-:Y:S01]  /*8ac0*/  FADD.FTZ R190, R190, R173 ;  /* 0x000000adbebe7221 */ /* 0x000fe20000010000 */
[----:B------:R-:W-:Y:S01]  /*8ad0*/  HMMA.16816.F32.BF16 R84, R4, R32, R84 ;  /* 0x000000200454723c */ /* 0x000fe20000041854 */
[----:B------:R-:W-:Y:S02]  /*8ae0*/  FADD.FTZ R243, R243, R198 ;  /* 0x000000c6f3f37221 */ /* 0x000fe40000010000 */
[----:B------:R-:W-:-:S03]  /*8af0*/  FADD.FTZ R191, R191, R190 ;  /* 0x000000bebfbf7221 */ /* 0x000fc60000010000 */
        /* <DEDUP_REMOVED lines=8> */
[----:B--2---:R-:W-:Y:S03]  /*8b80*/  HMMA.16816.F32.BF16 R108, R4, R24, R108 ;  /* 0x00000018046c723c */ /* 0x004fe6000004186c */
[----:B------:R-:W-:-:S03]  /*8b90*/  FADD.FTZ R245, R202, R199 ;  /* 0x000000c7caf57221 */ /* 0x000fc60000010000 */
[C---:B------:R-:W-:Y:S06]  /*8ba0*/  HMMA.16816.F32.BF16 R112, R4.reuse, R26, R112 ;  /* 0x0000001a0470723c */ /* 0x040fec0000041870 */
[C---:B------:R-:W-:Y:S06]  /*8bb0*/  HMMA.16816.F32.BF16 R128, R4.reuse, R22, R128 ;  /* 0x000000160480723c */ /* 0x040fec0000041880 */
[C---:B------:R-:W-:Y:S06]  /*8bc0*/  HMMA.16816.F32.BF16 R136, R4.reuse, R18, R136 ;  /* 0x000000120488723c */ /* 0x040fec0000041888 */
[C---:B-1----:R-:W-:Y:S06]  /*8bd0*/  HMMA.16816.F32.BF16 R152, R4.reuse, R12, R152 ;  /* 0x0000000c0498723c */ /* 0x042fec0000041898 */
[C---:B------:R-:W-:Y:S06]  /*8be0*/  HMMA.16816.F32.BF16 R140, R4.reuse, R14, R140 ;  /* 0x0000000e048c723c */ /* 0x040fec000004188c */
[C---:B---3--:R-:W-:Y:S06]  /*8bf0*/  HMMA.16816.F32.BF16 R148, R4.reuse, R8, R148 ;  /* 0x000000080494723c */ /* 0x048fec0000041894 */
        /* <DEDUP_REMOVED lines=84> */
.L_x_3765:
[----:B------:R-:W-:-:S04]  /*9140*/  ULEA UR4, -UR8, URZ, 0x6 ;  /* 0x0000003f08047291 */ /* 0x000fc8000f8e313f */
[----:B------:R-:W-:Y:S02]  /*9150*/  USHF.R.S32.HI UR9, URZ, 0x1f, UR4 ;  /* 0x0000001f3f097899 */ /* 0x000fe40008011404 */
[----:B------:R-:W-:-:S04]  /*9160*/  MOV R7, UR4 ;  /* 0x0000000400077c02 */ /* 0x000fc80008000f00 */
[----:B------:R-:W-:-:S07]  /*9170*/  MOV R11, UR9 ;  /* 0x00000009000b7c02 */ /* 0x000fce0008000f00 */
.L_x_3766:
        /* <DEDUP_REMOVED lines=123> */
[----:B------:R-:W-:Y:S01]  /*9930*/  @!P2 LEA.HI.X R9, R9, UR21, R172, 0x1, P0 ;  /* 0x000000150909ac11 */ /* 0x000fe200080f0cac */
[----:B------:R-:W-:Y:S02]  /*9940*/  IMAD.U32 R0, RZ, RZ, UR12 ;  /* 0x0000000cff007e24 */ /* 0x000fe4000f8e00ff */
[----:B------:R-:W-:Y:S01]  /*9950*/  @!PT LDS RZ, [RZ] ;  /* 0x00000000fffff984 */ /* 0x000fe20000000800 */
[----:B------:R-:W-:Y:S01]  /*9960*/  @!PT LDS RZ, [RZ] ;  /* 0x00000000fffff984 */ /* 0x000fe20000000800 */
[----:B------:R-:W-:Y:S01]  /*9970*/  @!PT LDS RZ, [RZ] ;  /* 0x00000000fffff984 */ /* 0x000fe20000000800 */
[----:B------:R-:W-:Y:S02]  /*9980*/  @!P3 LDGSTS.E.BYPASS.LTC128B.128 [R235+0x15000], desc[UR22][R10.64+0x100] ;  /* 0x150001000aebbfae */ /* 0x000fe4000b901d56 */
[----:B------:R-:W-:Y:S02]  /*9990*/  IMAD R0, R0, 0x40, R237 ;  /* 0x0000004000007824 */ /* 0x000fe400078e02ed */
        /* <DEDUP_REMOVED lines=27> */
[----:B-1----:R-:W1:Y:S04]  /*9b50*/  LDSM.16.M88.4 R32, [R233+0x8800] ;  /* 0x00880000e920783b */ /* 0x002e680000000200 */
[----:B------:R-:W3:Y:S04]  /*9b60*/  LDSM.16.M88.4 R24, [R233+0x9000] ;  /* 0x00900000e918783b */ /* 0x000ee80000000200 */
[----:B------:R-:W4:Y:S04]  /*9b70*/  LDSM.16.M88.4 R192, [R233+0x9800] ;  /* 0x00980000e9c0783b */ /* 0x000f280000000200 */
[----:B------:R-:W-:Y:S04]  /*9b80*/  LDSM.16.M88.4 R20, [R232] ;  /* 0x00000000e814783b */ /* 0x000fe80000000200 */
[----:B------:R-:W5:Y:S04]  /*9b90*/  LDSM.16.M88.4 R180, [R231] ;  /* 0x00000000e7b4783b */ /* 0x000f680000000200 */
[----:B------:R-:W5:Y:S04]  /*9ba0*/  LDSM.16.M88.4 R176, [R223] ;  /* 0x00000000dfb0783b */ /* 0x000f680000000200 */
[----:B------:R-:W5:Y:S04]  /*9bb0*/  LDSM.16.M88.4 R16, [R222] ;  /* 0x00000000de10783b */ /* 0x000f680000000200 */
[----:B------:R-:W5:Y:S04]  /*9bc0*/  LDSM.16.M88.4 R200, [R221] ;  /* 0x00000000ddc8783b */ /* 0x000f680000000200 */
[----:B------:R-:W-:Y:S01]  /*9bd0*/  LDSM.16.M88.4 R172, [R230] ;  /* 0x00000000e6ac783b */ /* 0x000fe20000000200 */
[C---:B--2---:R-:W-:Y:S03]  /*9be0*/  HMMA.16816.F32.BF16 R8, R184.reuse, R4, RZ ;  /* 0x00000004b808723c */ /* 0x044fe600000418ff */
[----:B------:R-:W2:Y:S04]  /*9bf0*/  LDSM.16.M88.4 R12, [R227+0x8000] ;  /* 0x00800000e30c783b */ /* 0x000ea80000000200 */
[----:B------:R-:W2:Y:S01]  /*9c00*/  LDSM.16.M88.4 R196, [R227+0x8800] ;  /* 0x00880000e3c4783b */ /* 0x000ea20000000200 */
[C---:B------:R-:W-:Y:S03]  /*9c10*/  HMMA.16816.F32.BF16 R4, R184.reuse, R6, RZ ;  /* 0x00000006b804723c */ /* 0x040fe600000418ff */
[----:B------:R-:W0:Y:S03]  /*9c20*/  LDGDEPBAR ;  /* 0x00000000000079af */ /* 0x000e260000000000 */
        /* <DEDUP_REMOVED lines=15> */
[----:B------:R-:W4:Y:S05]  /*9d20*/  LDSM.16.M88.4 R16, [R220] ;  /* 0x00000000dc10783b */ /* 0x000f2a0000000200 */
        /* <DEDUP_REMOVED lines=19> */
[----:B------:R-:W1:Y:S05]  /*9e60*/  LDSM.16.M88.4 R16, [R234+0x2000] ;  /* 0x00200000ea10783b */ /* 0x000e6a0000000200 */
[C---:B--2---:R-:W-:Y:S06]  /*9e70*/  HMMA.16816.F32.BF16 R28, R192.reuse, R12, R28 ;  /* 0x0000000cc01c723c */ /* 0x044fec000004181c */
[C---:B------:R-:W-:Y:S01]  /*9e80*/  HMMA.16816.F32.BF16 R24, R192.reuse, R14, R24 ;  /* 0x0000000ec018723c */ /* 0x040fe20000041818 */
[----:B------:R-:W-:Y:S05]  /*9e90*/  LDSM.16.M88.4 R12, [R219] ;  /* 0x00000000db0c783b */ /* 0x000fea0000000200 */
[C---:B------:R-:W-:Y:S06]  /*9ea0*/  HMMA.16816.F32.BF16 R168, R192.reuse, R20, R168 ;  /* 0x00000014c0a8723c */ /* 0x040fec00000418a8 */
[C---:B------:R-:W-:Y:S01]  /*9eb0*/  HMMA.16816.F32.BF16 R32, R192.reuse, R22, R32 ;  /* 0x00000016c020723c */ /* 0x040fe20000041820 */
[----:B------:R-:W2:Y:S05]  /*9ec0*/  LDSM.16.M88.4 R20, [R232+0x2000] ;  /* 0x00200000e814783b */ /* 0x000eaa0000000200 */
[C---:B-----5:R-:W-:Y:S06]  /*9ed0*/  HMMA.16816.F32.BF16 R188, R192.reuse, R196, R188 ;  /* 0x000000c4c0bc723c */ /* 0x060fec00000418bc */
[----:B------:R-:W-:Y:S01]  /*9ee0*/  HMMA.16816.F32.BF16 R184, R192, R198, R184 ;  /* 0x000000c6c0b8723c */ /* 0x000fe200000418b8 */
[----:B------:R-:W3:Y:S04]  /*9ef0*/  LDSM.16.M88.4 R192, [R218] ;  /* 0x00000000dac0783b */ /* 0x000ee80000000200 */
[----:B------:R-:W-:Y:S01]  /*9f00*/  LDSM.16.M88.4 R196, [R230+0x2000] ;  /* 0x00200000e6c4783b */ /* 0x000fe20000000200 */
[C---:B-1----:R-:W-:Y:S06]  /*9f10*/  HMMA.16816.F32.BF16 R8, R16.reuse, R180, R8 ;  /* 0x000000b41008723c */ /* 0x042fec0000041808 */
[C---:B------:R-:W-:Y:S01]  /*9f20*/  HMMA.16816.F32.BF16 R4, R16.reuse, R182, R4 ;  /* 0x000000b61004723c */ /* 0x040fe20000041804 */
[----:B------:R-:W1:Y:S05]  /*9f30*/  LDSM.16.M88.4 R180, [R217] ;  /* 0x00000000d9b4783b */ /* 0x000e6a0000000200 */
[C---:B------:R-:W-:Y:S06]  /*9f40*/  HMMA.16816.F32.BF16 R28, R16.reuse, R172, R28 ;  /* 0x000000ac101c723c */ /* 0x040fec000004181c */
[C---:B------:R-:W-:Y:S01]  /*9f50*/  HMMA.16816.F32.BF16 R24, R16.reuse, R174, R24 ;  /* 0x000000ae1018723c */ /* 0x040fe20000041818 */
[----:B------:R-:W4:Y:S05]  /*9f60*/  LDSM.16.M88.4 R172, [R216] ;  /* 0x00000000d8ac783b */ /* 0x000f2a0000000200 */
[C---:B------:R-:W-:Y:S06]  /*9f70*/  HMMA.16816.F32.BF16 R168, R16.reuse, R176, R168 ;  /* 0x000000b010a8723c */ /* 0x040fec00000418a8 */
[C---:B------:R-:W-:Y:S01]  /*9f80*/  HMMA.16816.F32.BF16 R32, R16.reuse, R178, R32 ;  /* 0x000000b21020723c */ /* 0x040fe20000041820 */
[----:B------:R-:W5:Y:S05]  /*9f90*/  LDSM.16.M88.4 R176, [R227+0xa000] ;  /* 0x00a00000e3b0783b */ /* 0x000f6a0000000200 */
[C---:B------:R-:W-:Y:S06]  /*9fa0*/  HMMA.16816.F32.BF16 R188, R16.reuse, R200, R188 ;  /* 0x000000c810bc723c */ /* 0x040fec00000418bc */
        /* <DEDUP_REMOVED lines=28> */
[----:B------:R-:W-:Y:S01]  /*a170*/  LDSM.16.M88.4 R200, [R212] ;  /* 0x00000000d4c8783b */ /* 0x000fe20000000200 */
[C---:B-1----:R-:W-:Y:S06]  /*a180*/  HMMA.16816.F32.BF16 R8, R172.reuse, R192, R8 ;  /* 0x000000c0ac08723c */ /* 0x042fec0000041808 */
[C---:B------:R-:W-:Y:S01]  /*a190*/  HMMA.16816.F32.BF16 R4, R172.reuse, R194, R4 ;  /* 0x000000c2ac04723c */ /* 0x040fe20000041804 */
[----:B------:R-:W1:Y:S05]  /*a1a0*/  LDSM.16.M88.4 R192, [R233+0xd000] ;  /* 0x00d00000e9c0783b */ /* 0x000e6a0000000200 */
[C---:B---3--:R-:W-:Y:S06]  /*a1b0*/  HMMA.16816.F32.BF16 R168, R172.reuse, R20, R168 ;  /* 0x00000014aca8723c */ /* 0x048fec00000418a8 */
[C---:B------:R-:W-:Y:S01]  /*a1c0*/  HMMA.16816.F32.BF16 R32, R172.reuse, R22, R32 ;  /* 0x00000016ac20723c */ /* 0x040fe20000041820 */
[----:B------:R-:W3:Y:S05]  /*a1d0*/  LDSM.16.M88.4 R20, [R233+0xd800] ;  /* 0x00d80000e914783b */ /* 0x000eea0000000200 */
[C---:B------:R-:W-:Y:S06]  /*a1e0*/  HMMA.16816.F32.BF16 R28, R172.reuse, R180, R28 ;  /* 0x000000b4ac1c723c */ /* 0x040fec000004181c */
[C---:B------:R-:W-:Y:S01]  /*a1f0*/  HMMA.16816.F32.BF16 R24, R172.reuse, R182, R24 ;  /* 0x000000b6ac18723c */ /* 0x040fe20000041818 */
[----:B------:R-:W-:Y:S05]  /*a200*/  LDSM.16.M88.4 R180, [R215] ;  /* 0x00000000d7b4783b */ /* 0x000fea0000000200 */
[C---:B----4-:R-:W-:Y:S06]  /*a210*/  HMMA.16816.F32.BF16 R188, R172.reuse, R176, R188 ;  /* 0x000000b0acbc723c */ /* 0x050fec00000418bc */
[----:B------:R-:W-:Y:S01]  /*a220*/  HMMA.16816.F32.BF16 R184, R172, R178, R184 ;  /* 0x000000b2acb8723c */ /* 0x000fe200000418b8 */
[----:B------:R-:W4:Y:S04]  /*a230*/  LDSM.16.M88.4 R176, [R232+0x4000] ;  /* 0x00400000e8b0783b */ /* 0x000f280000000200 */
[----:B------:R-:W4:Y:S01]  /*a240*/  LDSM.16.M88.4 R172, [R214] ;  /* 0x00000000d6ac783b */ /* 0x000f220000000200 */
[C---:B--2---:R-:W-:Y:S06]  /*a250*/  HMMA.16816.F32.BF16 R8, R16.reuse, R12, R8 ;  /* 0x0000000c1008723c */ /* 0x044fec0000041808 */
[C---:B------:R-:W-:Y:S01]  /*a260*/  HMMA.16816.F32.BF16 R4, R16.reuse, R14, R4 ;  /* 0x0000000e1004723c */ /* 0x040fe20000041804 */
[----:B------:R-:W2:Y:S05]  /*a270*/  LDSM.16.M88.4 R12, [R213] ;  /* 0x00000000d50c783b */ /* 0x000eaa0000000200 */
        /* <DEDUP_REMOVED lines=8> */
[----:B------:R-:W-:Y:S04]  /*a300*/  LDSM.16.M88.4 R20, [R230+0x4000] ;  /* 0x00400000e614783b */ /* 0x000fe80000000200 */
[----:B------:R-:W1:Y:S01]  /*a310*/  LDSM.16.M88.4 R16, [R227+0xc000] ;  /* 0x00c00000e310783b */ /* 0x000e620000000200 */
[C---:B----4-:R-:W-:Y:S06]  /*a320*/  HMMA.16816.F32.BF16 R8, R176.reuse, R180, R8 ;  /* 0x000000b4b008723c */ /* 0x050fec0000041808 */
        /* <DEDUP_REMOVED lines=33> */
[----:B------:R-:W1:Y:S05]  /*a540*/  LDSM.16.M88.4 R16, [R211] ;  /* 0x00000000d310783b */ /* 0x000e6a0000000200 */
[----:B------:R-:W-:Y:S06]  /*a550*/  HMMA.16816.F32.BF16 R188, R172, R200, R188 ;  /* 0x000000c8acbc723c */ /* 0x000fec00000418bc */
[----:B---3--:R-:W-:Y:S06]  /*a560*/  HMMA.16816.F32.BF16 R8, R20, R180, R8 ;  /* 0x000000b41408723c */ /* 0x008fec0000041808 */
[----:B------:R-:W-:Y:S01]  /*a570*/  HMMA.16816.F32.BF16 R184, R172, R202, R184 ;  /* 0x000000caacb8723c */ /* 0x000fe200000418b8 */
[----:B------:R-:W-:Y:S04]  /*a580*/  LDSM.16.M88.4 R172, [R210] ;  /* 0x00000000d2ac783b */ /* 0x000fe80000000200 */
[----:B------:R-:W-:Y:S01]  /*a590*/  LDSM.16.M88.4 R200, [R209] ;  /* 0x00000000d1c8783b */ /* 0x000fe20000000200 */
        /* <DEDUP_REMOVED lines=8> */
[----:B------:R-:W1:Y:S05]  /*a620*/  LDSM.16.M88.4 R192, [R208] ;  /* 0x00000000d0c0783b */ /* 0x000e6a0000000200 */
[C---:B------:R-:W-:Y:S06]  /*a630*/  HMMA.16816.F32.BF16 R188, R20.reuse, R176, R188 ;  /* 0x000000b014bc723c */ /* 0x040fec00000418bc */
[----:B------:R-:W-:Y:S01]  /*a640*/  HMMA.16816.F32.BF16 R184, R20, R178, R184 ;  /* 0x000000b214b8723c */ /* 0x000fe200000418b8 */
[----:B------:R-:W-:Y:S04]  /*a650*/  LDSM.16.M88.4 R20, [R229+0x6000] ;  /* 0x00600000e514783b */ /* 0x000fe80000000200 */
[----:B------:R-:W3:Y:S01]  /*a660*/  LDSM.16.M88.4 R176, [R227+0xe800] ;  /* 0x00e80000e3b0783b */ /* 0x000ee20000000200 */
[----:B------:R-:W-:Y:S03]  /*a670*/  HMMA.16816.F32.BF16 R4, R196, R18, R4 ;  /* 0x00000012c404723c */ /* 0x000fe60000041804 */
[----:B------:R-:W4:Y:S03]  /*a680*/  LDSM.16.M88.4 R16, [R220+0x6000] ;  /* 0x00600000dc10783b */ /* 0x000f260000000200 */
[----:B--2---:R-:W-:Y:S06]  /*a690*/  HMMA.16816.F32.BF16 R8, R180, R12, R8 ;  /* 0x0000000cb408723c */ /* 0x004fec0000041808 */
[C---:B------:R-:W-:Y:S06]  /*a6a0*/  HMMA.16816.F32.BF16 R168, R196.reuse, R172, R168 ;  /* 0x000000acc4a8723c */ /* 0x040fec00000418a8 */
[----:B------:R-:W-:Y:S01]  /*a6b0*/  HMMA.16816.F32.BF16 R32, R196, R174, R32 ;  /* 0x000000aec420723c */ /* 0x000fe20000041820 */
[----:B------:R-:W2:Y:S05]  /*a6c0*/  LDSM.16.M88.4 R172, [R227+0xf000] ;  /* 0x00f00000e3ac783b */ /* 0x000eaa0000000200 */
[----:B------:R-:W-:Y:S01]  /*a6d0*/  HMMA.16816.F32.BF16 R4, R180, R14, R4 ;  /* 0x0000000eb404723c */ /* 0x000fe20000041804 */
[----:B------:R-:W5:Y:S05]  /*a6e0*/  LDSM.16.M88.4 R12, [R220+0x6800] ;  /* 0x00680000dc0c783b */ /* 0x000f6a0000000200 */
[C---:B------:R-:W-:Y:S06]  /*a6f0*/  HMMA.16816.F32.BF16 R28, R196.reuse, R200, R28 ;  /* 0x000000c8c41c723c */ /* 0x040fec000004181c */
[----:B-1----:R-:W-:Y:S06]  /*a700*/  HMMA.16816.F32.BF16 R188, R196, R192, R188 ;  /* 0x000000c0c4bc723c */ /* 0x002fec00000418bc */
[----:B---3--:R-:W-:Y:S01]  /*a710*/  HMMA.16816.F32.BF16 R168, R180, R176, R168 ;  /* 0x000000b0b4a8723c */ /* 0x008fe200000418a8 */
[----:B------:R-:W-:-:S05]  /*a720*/  VIADD R193, R0, 0x1 ;  /* 0x0000000100c17836 */ /* 0x000fca0000000000 */
[C---:B----4-:R-:W-:Y:S01]  /*a730*/  HMMA.16816.F32.BF16 R8, R20.reuse, R16, R8 ;  /* 0x000000101408723c */ /* 0x050fe20000041808 */
[----:B------:R-:W-:Y:S02]  /*a740*/  I2FP.F32.S32 R192, R193 ;  /* 0x000000c100c07245 */ /* 0x000fe40000201400 */
[CC--:B------:R-:W-:Y:S02]  /*a750*/  ISETP.GE.AND P1, PT, R193.reuse, R167.reuse, PT ;  /* 0x000000a7c100720c */ /* 0x0c0fe40003f26270 */
[----:B------:R-:W-:Y:S01]  /*a760*/  ISETP.GE.AND P0, PT, R193, R2, PT ;  /* 0x00000002c100720c */ /* 0x000fe20003f06270 */
[----:B------:R-:W-:Y:S01]  /*a770*/  HMMA.16816.F32.BF16 R4, R20, R18, R4 ;  /* 0x000000121404723c */ /* 0x000fe20000041804 */
[----:B------:R-:W1:Y:S05]  /*a780*/  LDSM.16.M88.4 R16, [R227+0xf800] ;  /* 0x00f80000e310783b */ /* 0x000e6a0000000200 */
[C---:B------:R-:W-:Y:S01]  /*a790*/  HMMA.16816.F32.BF16 R32, R180.reuse, R178, R32 ;  /* 0x000000b2b420723c */ /* 0x040fe20000041820 */
[----:B------:R-:W3:Y:S05]  /*a7a0*/  LDSM.16.M88.4 R176, [R220+0x7000] ;  /* 0x00700000dcb0783b */ /* 0x000eea0000000200 */
[----:B--2---:R-:W-:Y:S06]  /*a7b0*/  HMMA.16816.F32.BF16 R28, R180, R172, R28 ;  /* 0x000000acb41c723c */ /* 0x004fec000004181c */
[----:B------:R-:W-:Y:S01]  /*a7c0*/  FFMA.FTZ R9, R192, UR5, R9 ;  /* 0x00000005c0097c23 */ /* 0x000fe20008010009 */
[----:B------:R-:W-:Y:S01]  /*a7d0*/  VIADD R172, R0, 0x8 ;  /* 0x0000000800ac7836 */ /* 0x000fe20000000000 */
[----:B-----5:R-:W-:Y:S04]  /*a7e0*/  HMMA.16816.F32.BF16 R168, R20, R12, R168 ;  /* 0x0000000c14a8723c */ /* 0x020fe800000418a8 */
[----:B------:R-:W-:-:S02]  /*a7f0*/  ISETP.GE.AND P6, PT, R172, R167, PT ;  /* 0x000000a7ac00720c */ /* 0x000fc40003fc6270 */
[----:B------:R-:W-:Y:S01]  /*a800*/  HMMA.16816.F32.BF16 R24, R196, R202, R24 ;  /* 0x000000cac418723c */ /* 0x000fe20000041818 */
[----:B------:R-:W-:Y:S01]  /*a810*/  FSEL R12, R9, -INF , !P1 ;  /* 0xff800000090c7808 */ /* 0x000fe20004800000 */
[----:B------:R-:W-:Y:S01]  /*a820*/  FFMA.FTZ R9, R192, UR5, R11 ;  /* 0x00000005c0097c23 */ /* 0x000fe2000801000b */
[----:B------:R-:W-:Y:S01]  /*a830*/  I2FP.F32.S32 R13, R172 ;  /* 0x000000ac000d7245 */ /* 0x000fe20000201400 */
[----:B------:R-:W-:Y:S01]  /*a840*/  VIADD R11, R0, 0x9 ;  /* 0x00000009000b7836 */ /* 0x000fe20000000000 */
[-C--:B------:R-:W-:Y:S01]  /*a850*/  ISETP.GE.AND P1, PT, R172, R2.reuse, PT ;  /* 0x00000002ac00720c */ /* 0x080fe20003f26270 */
[----:B------:R-:W-:Y:S01]  /*a860*/  HMMA.16816.F32.BF16 R32, R20, R14, R32 ;  /* 0x0000000e1420723c */ /* 0x000fe20000041820 */
[----:B------:R-:W-:Y:S01]  /*a870*/  FSEL R9, R9, -INF , !P0 ;  /* 0xff80000009097808 */ /* 0x000fe20004000000 */
[C---:B------:R-:W-:Y:S01]  /*a880*/  FFMA.FTZ R172, R13.reuse, UR5, R4 ;  /* 0x000000050dac7c23 */ /* 0x040fe20008010004 */
[----:B------:R-:W-:Y:S01]  /*a890*/  I2FP.F32.S32 R4, R11 ;  /* 0x0000000b00047245 */ /* 0x000fe20000201400 */
[----:B------:R-:W-:Y:S01]  /*a8a0*/  FFMA.FTZ R6, R13, UR5, R6 ;  /* 0x000000050d067c23 */ /* 0x000fe20008010006 */
[C---:B------:R-:W-:Y:S01]  /*a8b0*/  ISETP.GE.AND P0, PT, R11.reuse, R167, PT ;  /* 0x000000a70b00720c */ /* 0x040fe20003f06270 */
[----:B------:R-:W-:Y:S01]  /*a8c0*/  VIADD R13, R0, 0x10 ;  /* 0x00000010000d7836 */ /* 0x000fe20000000000 */
[----:B------:R-:W-:Y:S01]  /*a8d0*/  FSEL R172, R172, -INF , !P6 ;  /* 0xff800000acac7808 */ /* 0x000fe20007000000 */
[----:B------:R-:W-:Y:S01]  /*a8e0*/  FFMA.FTZ R5, R4, UR5, R5 ;  /* 0x0000000504057c23 */ /* 0x000fe20008010005 */
[----:B------:R-:W-:Y:S01]  /*a8f0*/  ISETP.GE.AND P6, PT, R11, R2, PT ;  /* 0x000000020b00720c */ /* 0x000fe20003fc6270 */
[----:B------:R-:W-:Y:S01]  /*a900*/  HMMA.16816.F32.BF16 R184, R196, R194, R184 ;  /* 0x000000c2c4b8723c */ /* 0x000fe200000418b8 */
[----:B------:R-:W-:Y:S01]  /*a910*/  FSEL R11, R6, -INF , !P1 ;  /* 0xff800000060b7808 */ /* 0x000fe20004800000 */
[----:B------:R-:W-:Y:S01]  /*a920*/  VIADD R15, R0, 0x11 ;  /* 0x00000011000f7836 */ /* 0x000fe20000000000 */
[----:B------:R-:W-:-:S02]  /*a930*/  FSEL R14, R5, -INF , !P0 ;  /* 0xff800000050e7808 */ /* 0x000fc40004000000 */
[C---:B------:R-:W-:Y:S01]  /*a940*/  ISETP.GE.AND P1, PT, R13.reuse, R167, PT ;  /* 0x000000a70d00720c */ /* 0x040fe20003f26270 */
[C---:B-1----:R-:W-:Y:S01]  /*a950*/  HMMA.16816.F32.BF16 R188, R180.reuse, R16, R188 ;  /* 0x00000010b4bc723c */ /* 0x042fe200000418bc */
[----:B------:R-:W-:Y:S02]  /*a960*/  I2FP.F32.S32 R195, R13 ;  /* 0x0000000d00c37245 */ /* 0x000fe40000201400 */
[----:B------:R-:W-:Y:S01]  /*a970*/  ISETP.GE.AND P0, PT, R13, R2, PT ;  /* 0x000000020d00720c */ /* 0x000fe20003f06270 */
[----:B------:R-:W-:Y:S02]  /*a980*/  FFMA.FTZ R13, R4, UR5, R7 ;  /* 0x00000005040d7c23 */ /* 0x000fe40008010007 */
[----:B------:R-:W1:Y:S01]  /*a990*/  LDSM.16.M88.4 R4, [R220+0x7800] ;  /* 0x00780000dc04783b */ /* 0x000e620000000200 */
[----:B------:R-:W-:Y:S01]  /*a9a0*/  HMMA.16816.F32.BF16 R24, R180, R174, R24 ;  /* 0x000000aeb418723c */ /* 0x000fe20000041818 */
[C---:B------:R-:W-:Y:S01]  /*a9b0*/  FFMA.FTZ R16, R195.reuse, UR5, R168 ;  /* 0x00000005c3107c23 */ /* 0x040fe200080100a8 */
[----:B------:R-:W-:Y:S01]  /*a9c0*/  I2FP.F32.S32 R168, R15 ;  /* 0x0000000f00a87245 */ /* 0x000fe20000201400 */
[----:B------:R-:W-:Y:S01]  /*a9d0*/  FFMA.FTZ R195, R195, UR5, R170 ;  /* 0x00000005c3c37c23 */ /* 0x000fe200080100aa */
[----:B------:R-:W-:Y:S01]  /*a9e0*/  FSEL R13, R13, -INF , !P6 ;  /* 0xff8000000d0d7808 */ /* 0x000fe20007000000 */
[----:B------:R-:W-:Y:S01]  /*a9f0*/  VIADD R17, R0, 0x19 ;  /* 0x0000001900117836 */ /* 0x000fe20000000000 */
[----:B---3--:R-:W-:Y:S01]  /*aa00*/  HMMA.16816.F32.BF16 R28, R20, R176, R28 ;  /* 0x000000b0141c723c */ /* 0x008fe2000004181c */
[----:B------:R-:W-:Y:S01]  /*aa10*/  FSEL R170, R16, -INF , !P1 ;  /* 0xff80000010aa7808 */ /* 0x000fe20004800000 */
[----:B------:R-:W-:-:S02]  /*aa20*/  VIADD R16, R0, 0x18 ;  /* 0x0000001800107836 */ /* 0x000fc40000000000 */
[----:B------:R-:W-:Y:S01]  /*aa30*/  FFMA.FTZ R169, R168, UR5, R169 ;  /* 0x00000005a8a97c23 */ /* 0x000fe200080100a9 */
[----:B------:R-:W-:Y:S01]  /*aa40*/  ISETP.GE.AND P6, PT, R15, R167, PT ;  /* 0x000000a70f00720c */ /* 0x000fe20003fc6270 */
[----:B------:R-:W-:-:S04]  /*aa50*/  DEPBAR.LE SB0, 0x0 ;  /* 0x000080000000791a */ /* 0x000fc80000000000 */
[----:B------:R-:W-:Y:S01]  /*aa60*/  BAR.SYNC.DEFER_BLOCKING 0x0 ;  /* 0x0000000000007b1d */ /* 0x000fe20000010000 */
[----:B------:R-:W-:Y:S01]  /*aa70*/  ISETP.GE.AND P1, PT, R15, R2, PT ;  /* 0x000000020f00720c */ /* 0x000fe20003f26270 */
[----:B------:R-:W-:Y:S01]  /*aa80*/  HMMA.16816.F32.BF16 R184, R180, R18, R184 ;  /* 0x00000012b4b8723c */ /* 0x000fe200000418b8 */
[----:B------:R-:W-:Y:S02]  /*aa90*/  I2FP.F32.S32 R15, R16 ;  /* 0x00000010000f7245 */ /* 0x000fe40000201400 */
[----:B------:R-:W-:Y:S02]  /*aaa0*/  FSEL R195, R195, -INF , !P0 ;  /* 0xff800000c3c37808 */ /* 0x000fe40004000000 */
[----:B------:R-:W-:Y:S01]  /*aab0*/  FSEL R192, R169, -INF , !P6 ;  /* 0xff800000a9c07808 */ /* 0x000fe20007000000 */
[----:B------:R-:W-:Y:S01]  /*aac0*/  FFMA.FTZ R169, R168, UR5, R171 ;  /* 0x00000005a8a97c23 */ /* 0x000fe200080100ab */
[C---:B------:R-:W-:Y:S01]  /*aad0*/  ISETP.GE.AND P0, PT, R16.reuse, R167, PT ;  /* 0x000000a71000720c */ /* 0x040fe20003f06270 */
[C---:B------:R-:W-:Y:S01]  /*aae0*/  FFMA.FTZ R32, R15.reuse, UR5, R32 ;  /* 0x000000050f207c23 */ /* 0x040fe20008010020 */
[----:B------:R-:W-:Y:S01]  /*aaf0*/  ISETP.GE.AND P6, PT, R16, R2, PT ;  /* 0x000000021000720c */ /* 0x000fe20003fc6270 */
[----:B------:R-:W-:Y:S01]  /*ab00*/  VIADD R16, R0, 0x20 ;  /* 0x0000002000107836 */ /* 0x000fe20000000000 */
[----:B------:R-:W-:Y:S01]  /*ab10*/  I2FP.F32.S32 R18, R17 ;  /* 0x0000001100127245 */ /* 0x000fe20000201400 */
[----:B------:R-:W-:Y:S01]  /*ab20*/  HMMA.16816.F32.BF16 R24, R20, R178, R24 ;  /* 0x000000b21418723c */ /* 0x000fe20000041818 */
[----:B------:R-:W-:Y:S01]  /*ab30*/  FFMA.FTZ R34, R15, UR5, R34 ;  /* 0x000000050f227c23 */ /* 0x000fe20008010022 */
[----:B------:R-:W-:-:S02]  /*ab40*/  FSEL R169, R169, -INF , !P1 ;  /* 0xff800000a9a97808 */ /* 0x000fc40004800000 */
[----:B------:R-:W-:Y:S01]  /*ab50*/  I2FP.F32.S32 R15, R16 ;  /* 0x00000010000f7245 */ /* 0x000fe20000201400 */
[----:B------:R-:W-:Y:S01]  /*ab60*/  FFMA.FTZ R33, R18, UR5, R33 ;  /* 0x0000000512217c23 */ /* 0x000fe20008010021 */
[----:B------:R-:W-:Y:S01]  /*ab70*/  FSEL R32, R32, -INF , !P0 ;  /* 0xff80000020207808 */ /* 0x000fe20004000000 */
[----:B------:R-:W-:Y:S01]  /*ab80*/  FFMA.FTZ R18, R18, UR5, R35 ;  /* 0x0000000512127c23 */ /* 0x000fe20008010023 */
[-C--:B------:R-:W-:Y:S01]  /*ab90*/  ISETP.GE.AND P1, PT, R17, R167.reuse, PT ;  /* 0x000000a71100720c */ /* 0x080fe20003f26270 */
[----:B------:R-:W-:Y:S01]  /*aba0*/  FFMA.FTZ R168, R15, UR5, R28 ;  /* 0x000000050fa87c23 */ /* 0x000fe2000801001c */
[-C--:B------:R-:W-:Y:S01]  /*abb0*/  ISETP.GE.AND P0, PT, R17, R2.reuse, PT ;  /* 0x000000021100720c */ /* 0x080fe20003f06270 */
[----:B------:R-:W-:Y:S01]  /*abc0*/  VIADD R17, R0, 0x21 ;  /* 0x0000002100117836 */ /* 0x000fe20000000000 */
[----:B------:R-:W-:Y:S01]  /*abd0*/  FSEL R35, R34, -INF , !P6 ;  /* 0xff80000022237808 */ /* 0x000fe20007000000 */
[----:B-1----:R-:W-:Y:S01]  /*abe0*/  HMMA.16816.F32.BF16 R188, R20, R4, R188 ;  /* 0x0000000414bc723c */ /* 0x002fe200000418bc */
[----:B------:R-:W-:Y:S01]  /*abf0*/  FSEL R28, R33, -INF , !P1 ;  /* 0xff800000211c7808 */ /* 0x000fe20004800000 */
[----:B------:R-:W-:Y:S01]  /*ac00*/  FFMA.FTZ R30, R15, UR5, R30 ;  /* 0x000000050f1e7c23 */ /* 0x000fe2000801001e */
[----:B------:R-:W-:Y:S01]  /*ac10*/  ISETP.GE.AND P6, PT, R16, R167, PT ;  /* 0x000000a71000720c */ /* 0x000fe20003fc6270 */
[----:B------:R-:W-:Y:S01]  /*ac20*/  VIADD R15, R0, 0x29 ;  /* 0x00000029000f7836 */ /* 0x000fe20000000000 */
[----:B------:R-:W-:-:S02]  /*ac30*/  ISETP.GE.AND P1, PT, R16, R2, PT ;  /* 0x000000021000720c */ /* 0x000fc40003f26270 */
[----:B------:R-:W-:Y:S01]  /*ac40*/  I2FP.F32.S32 R16, R17 ;  /* 0x0000001100107245 */ /* 0x000fe20000201400 */
[----:B------:R-:W-:Y:S01]  /*ac50*/  VIADD R4, R0, 0x28 ;  /* 0x0000002800047836 */ /* 0x000fe20000000000 */
[----:B------:R-:W-:Y:S02]  /*ac60*/  FSEL R33, R18, -INF , !P0 ;  /* 0xff80000012217808 */ /* 0x000fe40004000000 */
[C---:B------:R-:W-:Y:S01]  /*ac70*/  ISETP.GE.AND P0, PT, R17.reuse, R167, PT ;  /* 0x000000a71100720c */ /* 0x040fe20003f06270 */
[----:B------:R-:W-:Y:S01]  /*ac80*/  FFMA.FTZ R29, R16, UR5, R29 ;  /* 0x00000005101d7c23 */ /* 0x000fe2000801001d */
[----:B------:R-:W-:Y:S01]  /*ac90*/  FSEL R168, R168, -INF , !P6 ;  /* 0xff800000a8a87808 */ /* 0x000fe20007000000 */
        /* <DEDUP_REMOVED lines=10> */
[----:B------:R-:W-:Y:S01]  /*ad40*/  HMMA.16816.F32.BF16 R4, R20, R6, R184 ;  /* 0x000000061404723c */ /* 0x000fe200000418b8 */
[----:B------:R-:W-:Y:S02]  /*ad50*/  I2FP.F32.S32 R16, R15 ;  /* 0x0000000f00107245 */ /* 0x000fe40000201400 */
        /* <DEDUP_REMOVED lines=9> */
[----:B------:R-:W-:Y:S01]  /*adf0*/  ISETP.GE.AND P0, PT, R17, R167, PT ;  /* 0x000000a71100720c */ /* 0x000fe20003f06270 */
[C---:B------:R-:W-:Y:S01]  /*ae00*/  FFMA.FTZ R188, R15.reuse, UR5, R188 ;  /* 0x000000050fbc7c23 */ /* 0x040fe200080100bc */
[----:B------:R-:W-:Y:S01]  /*ae10*/  FFMA.FTZ R187, R15, UR5, R190 ;  /* 0x000000050fbb7c23 */ /* 0x000fe200080100be */
[----:B------:R-:W-:Y:S01]  /*ae20*/  VIADD R15, R0, 0x38 ;  /* 0x00000038000f7836 */ /* 0x000fe20000000000 */
[----:B------:R-:W-:-:S02]  /*ae30*/  I2FP.F32.S32 R18, R16 ;  /* 0x0000001000127245 */ /* 0x000fc40000201400 */
[----:B------:R-:W-:Y:S02]  /*ae40*/  FSEL R200, R25, -INF , !P6 ;  /* 0xff80000019c87808 */ /* 0x000fe40007000000 */
[----:B------:R-:W-:Y:S01]  /*ae50*/  ISETP.GE.AND P6, PT, R17, R2, PT ;  /* 0x000000021100720c */ /* 0x000fe20003fc6270 */
[----:B------:R-:W-:Y:S01]  /*ae60*/  FFMA.FTZ R185, R18, UR5, R191 ;  /* 0x0000000512b97c23 */ /* 0x000fe200080100bf */
[----:B------:R-:W-:Y:S01]  /*ae70*/  FSEL R190, R188, -INF , !P0 ;  /* 0xff800000bcbe7808 */ /* 0x000fe20004000000 */
[----:B------:R-:W-:Y:S01]  /*ae80*/  FFMA.FTZ R188, R18, UR5, R189 ;  /* 0x0000000512bc7c23 */ /* 0x000fe200080100bd */
[----:B------:R-:W-:Y:S02]  /*ae90*/  FSEL R199, R27, -INF , !P1 ;  /* 0xff8000001bc77808 */ /* 0x000fe40004800000 */
[----:B------:R-:W-:Y:S02]  /*aea0*/  I2FP.F32.S32 R17, R15 ;  /* 0x0000000f00117245 */ /* 0x000fe40000201400 */
[----:B------:R-:W-:-:S02]  /*aeb0*/  ISETP.GE.AND P1, PT, R16, R167, PT ;  /* 0x000000a71000720c */ /* 0x000fc40003f26270 */
[----:B------:R-:W-:Y:S01]  /*aec0*/  FSEL R187, R187, -INF , !P6 ;  /* 0xff800000bbbb7808 */ /* 0x000fe20007000000 */
[C---:B------:R-:W-:Y:S01]  /*aed0*/  FFMA.FTZ R4, R17.reuse, UR5, R4 ;  /* 0x0000000511047c23 */ /* 0x040fe20008010004 */
[----:B------:R-:W-:Y:S01]  /*aee0*/  FSEL R188, R188, -INF , !P1 ;  /* 0xff800000bcbc7808 */ /* 0x000fe20004800000 */
[----:B------:R-:W-:Y:S01]  /*aef0*/  FFMA.FTZ R6, R17, UR5, R6 ;  /* 0x0000000511067c23 */ /* 0x000fe20008010006 */
[-C--:B------:R-:W-:Y:S02]  /*af00*/  ISETP.GE.AND P0, PT, R16, R2.reuse, PT ;  /* 0x000000021000720c */ /* 0x080fe40003f06270 */
[C---:B------:R-:W-:Y:S02]  /*af10*/  ISETP.GE.AND P6, PT, R15.reuse, R167, PT ;  /* 0x000000a70f00720c */ /* 0x040fe40003fc6270 */
[----:B------:R-:W-:Y:S02]  /*af20*/  ISETP.GE.AND P1, PT, R15, R2, PT ;  /* 0x000000020f00720c */ /* 0x000fe40003f26270 */
[----:B------:R-:W-:-:S02]  /*af30*/  I2FP.F32.S32 R15, R0 ;  /* 0x00000000000f7245 */ /* 0x000fc40000201400 */
[----:B------:R-:W-:Y:S02]  /*af40*/  FSEL R185, R185, -INF , !P0 ;  /* 0xff800000b9b97808 */ /* 0x000fe40004000000 */
[----:B------:R-:W-:Y:S01]  /*af50*/  FSEL R184, R4, -INF , !P6 ;  /* 0xff80000004b87808 */ /* 0x000fe20007000000 */
[C---:B------:R-:W-:Y:S01]  /*af60*/  VIADD R4, R0.reuse, 0x39 ;  /* 0x0000003900047836 */ /* 0x040fe20000000000 */
[C---:B------:R-:W-:Y:S02]  /*af70*/  ISETP.GE.AND P0, PT, R0.reuse, R167, PT ;  /* 0x000000a70000720c */ /* 0x040fe40003f06270 */
[----:B------:R-:W-:Y:S01]  /*af80*/  ISETP.GE.AND P6, PT, R0, R2, PT ;  /* 0x000000020000720c */ /* 0x000fe20003fc6270 */
[C---:B------:R-:W-:Y:S01]  /*af90*/  FFMA.FTZ R0, R15.reuse, UR5, R8 ;  /* 0x000000050f007c23 */ /* 0x040fe20008010008 */
[----:B------:R-:W-:Y:S01]  /*afa0*/  FFMA.FTZ R15, R15, UR5, R10 ;  /* 0x000000050f0f7c23 */ /* 0x000fe2000801000a */
[----:B------:R-:W-:Y:S02]  /*afb0*/  FSEL R183, R6, -INF , !P1 ;  /* 0xff80000006b77808 */ /* 0x000fe40004800000 */
[----:B------:R-:W-:-:S02]  /*afc0*/  I2FP.F32.S32 R6, R4 ;  /* 0x0000000400067245 */ /* 0x000fc40000201400 */
[----:B------:R-:W-:Y:S02]  /*afd0*/  FSEL R15, R15, -INF , !P6 ;  /* 0xff8000000f0f7808 */ /* 0x000fe40007000000 */
[----:B------:R-:W-:Y:S01]  /*afe0*/  PLOP3.LUT P6, PT, PT, PT, UP0, 0x80, 0x0 ;  /* 0x000000000000781c */ /* 0x000fe20003fcf008 */
[----:B------:R-:W-:Y:S01]  /*aff0*/  FFMA.FTZ R5, R6, UR5, R5 ;  /* 0x0000000506057c23 */ /* 0x000fe20008010005 */
[----:B------:R-:W-:Y:S01]  /*b000*/  FSEL R0, R0, -INF , !P0 ;  /* 0xff80000000007808 */ /* 0x000fe20004000000 */
[----:B------:R-:W-:Y:S01]  /*b010*/  FFMA.FTZ R7, R6, UR5, R7 ;  /* 0x0000000506077c23 */ /* 0x000fe20008010007 */
[C---:B------:R-:W-:Y:S02]  /*b020*/  ISETP.GE.AND P1, PT, R4.reuse, R167, PT ;  /* 0x000000a70400720c */ /* 0x040fe40003f26270 */
[----:B------:R-:W-:Y:S02]  /*b030*/  ISETP.GE.AND P0, PT, R4, R2, PT ;  /* 0x000000020400720c */ /* 0x000fe40003f06270 */
[----:B------:R-:W-:-:S02]  /*b040*/  FSEL R186, R5, -INF , !P1 ;  /* 0xff80000005ba7808 */ /* 0x000fc40004800000 */
[----:B------:R-:W-:-:S03]  /*b050*/  FSEL R181, R7, -INF , !P0 ;  /* 0xff80000007b57808 */ /* 0x000fc60004000000 */
[----:B------:R-:W-:Y:S06]  /*b060*/  @!P6 BRA `(.L_x_3767) ;  /* 0x0000000c00b4e947 */ /* 0x000fec0003800000 */
        /* <DEDUP_REMOVED lines=75> */
.L_x_3768:
[----:B------:R-:W-:-:S04]  /*b520*/  ULEA UR20, -UR6, URZ, 0x6 ;  /* 0x0000003f06147291 */ /* 0x000fc8000f8e313f */
[----:B------:R-:W-:-:S12]  /*b530*/  USHF.R.S32.HI UR14, URZ, 0x1f, UR20 ;  /* 0x0000001f3f0e7899 */ /* 0x000fd80008011414 */
.L_x_3769:
        /* <DEDUP_REMOVED lines=154> */
.L_x_3771:
[----:B------:R-:W-:Y:S05]  /*bee0*/  BSYNC B0 ;  /* 0x0000000000007941 */ /* 0x000fea0003800000 */
.L_x_3770:
[----:B------:R-:W0:Y:S01]  /*bef0*/  LDGDEPBAR ;  /* 0x00000000000079af */ /* 0x000e220000000000 */
[----:B-12---:R-:W-:Y:S02]  /*bf00*/  IMAD.U32 R5, RZ, RZ, UR20 ;  /* 0x00000014ff057e24 */ /* 0x006fe4000f8e00ff */
[----:B------:R-:W-:-:S03]  /*bf10*/  IMAD.U32 R2, RZ, RZ, UR14 ;  /* 0x0000000eff027e24 */ /* 0x000fc6000f8e00ff */
[----:B------:R-:W-:-:S04]  /*bf20*/  LEA R240, P0, R5, R240, 0x1 ;  /* 0x000000f005f07211 */ /* 0x000fc800078008ff */
[----:B------:R-:W-:-:S09]  /*bf30*/  LEA.HI.X R241, R5, R241, R2, 0x1, P0 ;  /* 0x000000f105f17211 */ /* 0x000fd200000f0c02 */
.L_x_3767:
        /* <DEDUP_REMOVED lines=44> */
[C---:B------:R-:W-:Y:S02]  /*c200*/  FSETP.NEU.FTZ.AND P1, PT, R178.reuse, -INF , PT ;  /* 0xff800000b200780b */ /* 0x040fe40003f3d000 */
[C---:B------:R-:W-:Y:S01]  /*c210*/  FSETP.NEU.FTZ.AND P0, PT, R177.reuse, -INF , PT ;  /* 0xff800000b100780b */ /* 0x040fe20003f1d000 */
[C---:B------:R-:W-:Y:S01]  /*c220*/  FMUL.FTZ R182, R177.reuse, UR28 ;  /* 0x0000001cb1b67c20 */ /* 0x040fe20008410000 */
        /* <DEDUP_REMOVED lines=38> */
[----:B------:R-:W-:Y:S01]  /*c490*/  LDSM.16.MT88.4 R28, [R226+0x12800] ;  /* 0x01280000e21c783b */ /* 0x000fe20000004200 */
[--C-:B------:R-:W-:Y:S01]  /*c4a0*/  FFMA.FTZ R201, R201, UR28, -R182.reuse ;  /* 0x0000001cc9c97c23 */ /* 0x100fe200080108b6 */
[----:B------:R-:W-:Y:S01]  /*c4b0*/  FFMA.FTZ R184, R184, UR28, -R189 ;  /* 0x0000001cb8b87c23 */ /* 0x000fe200080108bd */
[----:B------:R-:W3:Y:S01]  /*c4c0*/  MUFU.EX2 R173, R173 ;  /* 0x000000ad00ad7308 */ /* 0x000ee20000000800 */
[----:B--2---:R-:W-:Y:S01]  /*c4d0*/  F2FP.BF16.F32.PACK_AB R4, R175, R176 ;  /* 0x000000b0af04723e */ /* 0x004fe200000010ff */
[--C-:B------:R-:W-:Y:S01]  /*c4e0*/  FFMA.FTZ R185, R185, UR28, -R182.reuse ;  /* 0x0000001cb9b97c23 */ /* 0x100fe200080108b6 */
[----:B------:R-:W-:-:S05]  /*c4f0*/  FFMA.FTZ R183, R183, UR28, -R182 ;  /* 0x0000001cb7b77c23 */ /* 0x000fca00080108b6 */
        /* <DEDUP_REMOVED lines=397> */
.L_x_3764:
        /* <DEDUP_REMOVED lines=46> */
.L_x_3776:
        /* <DEDUP_REMOVED lines=88> */
.L_x_3773:
        /* <DEDUP_REMOVED lines=406> */
.L_x_3775:
        /* <DEDUP_REMOVED lines=117> */
.L_x_3774:
[----:B------:R-:W-:Y:S01]  /*106e0*/  MOV R2, UR12 ;  /* 0x0000000c00027c02 */ /* 0x000fe20008000f00 */
[----:B-1----:R-:W-:Y:S01]  /*106f0*/  LDSM.16.MT88.4 R172, [R226+0x10000] ;  /* 0x01000000e2ac783b */ /* 0x002fe20000004200 */
[----:B------:R-:W-:Y:S02]  /*10700*/  UISETP.GT.AND UP2, UPT, UR12, UR11, UPT ;  /* 0x0000000b0c00728c */ /* 0x000fe4000bf44270 */
[----:B------:R-:W-:Y:S01]  /*10710*/  LEA R2, R2, R237, 0x6 ;  /* 0x000000ed02027211 */ /* 0x000fe200078e30ff */
[----:B------:R-:W-:Y:S01]  /*10720*/  UMOV UR15, UR35 ;  /* 0x00000023000f7c82 */ /* 0x000fe20008000000 */
[----:B------:R-:W-:Y:S02]  /*10730*/  UMOV UR14, UR34 ;  /* 0x00000022000e7c82 */ /* 0x000fe40008000000 */
[C---:B------:R-:W-:Y:S01]  /*10740*/  IADD3 R166, R2.reuse, 0x1, RZ ;  /* 0x0000000102a67810 */ /* 0x040fe20007ffe0ff */
[----:B------:R-:W-:Y:S01]  /*10750*/  LDSM.16.MT88.4 R176, [R225+0x10000] ;  /* 0x01000000e1b0783b */ /* 0x000fe20000004200 */
[----:B------:R-:W-:Y:S02]  /*10760*/  I2FP.F32.S32 R3, R2 ;  /* 0x0000000200037245 */ /* 0x000fe40000201400 */
[C---:B------:R-:W-:Y:S02]  /*10770*/  IADD3 R164, R2.reuse, 0x9, RZ ;  /* 0x0000000902a47810 */ /* 0x040fe40007ffe0ff */
[----:B------:R-:W-:Y:S01]  /*10780*/  I2FP.F32.S32 R166, R166 ;  /* 0x000000a600a67245 */ /* 0x000fe20000201400 */
[C---:B------:R-:W-:Y:S01]  /*10790*/  FFMA.FTZ R6, R3.reuse, UR5, R6 ;  /* 0x0000000503067c23 */ /* 0x040fe20008010006 */
[----:B------:R-:W-:Y:S01]  /*107a0*/  FFMA.FTZ R4, R3, UR5, R4 ;  /* 0x0000000503047c23 */ /* 0x000fe20008010004 */
[----:B------:R-:W-:Y:S01]  /*107b0*/  I2FP.F32.S32 R164, R164 ;  /* 0x000000a400a47245 */ /* 0x000fe20000201400 */
[----:B------:R-:W-:Y:S01]  /*107c0*/  LDSM.16.MT88.4 R180, [R228+0x12800] ;  /* 0x01280000e4b4783b */ /* 0x000fe20000004200 */
[----:B------:R-:W-:Y:S01]  /*107d0*/  IADD3 R167, R2, 0x8, RZ ;  /* 0x0000000802a77810 */ /* 0x000fe20007ffe0ff */
[----:B------:R-:W-:Y:S01]  /*107e0*/  FFMA.FTZ R7, R166, UR5, R7 ;  /* 0x00000005a6077c23 */ /* 0x000fe20008010007 */
[----:B------:R-:W-:Y:S01]  /*107f0*/  IADD3 R3, R2, 0x10, RZ ;  /* 0x0000001002037810 */ /* 0x000fe20007ffe0ff */
[----:B------:R-:W-:Y:S01]  /*10800*/  FFMA.FTZ R5, R166, UR5, R5 ;  /* 0x00000005a6057c23 */ /* 0x000fe20008010005 */
[----:B------:R-:W-:Y:S01]  /*10810*/  I2FP.F32.S32 R167, R167 ;  /* 0x000000a700a77245 */ /* 0x000fe20000201400 */
[C---:B------:R-:W-:Y:S01]  /*10820*/  FFMA.FTZ R11, R164.reuse, UR5, R11 ;  /* 0x00000005a40b7c23 */ /* 0x040fe2000801000b */
[----:B------:R-:W-:Y:S01]  /*10830*/  I2FP.F32.S32 R3, R3 ;  /* 0x0000000300037245 */ /* 0x000fe20000201400 */
[----:B------:R-:W-:Y:S01]  /*10840*/  FFMA.FTZ R9, R164, UR5, R9 ;  /* 0x00000005a4097c23 */ /* 0x000fe20008010009 */
[C---:B------:R-:W-:Y:S01]  /*10850*/  IADD3 R166, R2.reuse, 0x11, RZ ;  /* 0x0000001102a67810 */ /* 0x040fe20007ffe0ff */
[C---:B------:R-:W-:Y:S01]  /*10860*/  FFMA.FTZ R10, R167.reuse, UR5, R10 ;  /* 0x00000005a70a7c23 */ /* 0x040fe2000801000a */
[C---:B------:R-:W-:Y:S01]  /*10870*/  IADD3 R164, R2.reuse, 0x19, RZ ;  /* 0x0000001902a47810 */ /* 0x040fe20007ffe0ff */
[----:B------:R-:W-:Y:S01]  /*10880*/  FFMA.FTZ R8, R167, UR5, R8 ;  /* 0x00000005a7087c23 */ /* 0x000fe20008010008 */
[----:B------:R-:W-:Y:S01]  /*10890*/  I2FP.F32.S32 R166, R166 ;  /* 0x000000a600a67245 */ /* 0x000fe20000201400 */
[C---:B------:R-:W-:Y:S01]  /*108a0*/  FFMA.FTZ R14, R3.reuse, UR5, R14 ;  /* 0x00000005030e7c23 */ /* 0x040fe2000801000e */
[----:B------:R-:W-:Y:S01]  /*108b0*/  FFMA.FTZ R12, R3, UR5, R12 ;  /* 0x00000005030c7c23 */ /* 0x000fe2000801000c */
[C---:B------:R-:W-:Y:S01]  /*108c0*/  IADD3 R167, R2.reuse, 0x18, RZ ;  /* 0x0000001802a77810 */ /* 0x040fe20007ffe0ff */
[----:B------:R-:W-:Y:S01]  /*108d0*/  LDSM.16.MT88.4 R184, [R226+0x12800] ;  /* 0x01280000e2b8783b */ /* 0x000fe20000004200 */
[----:B------:R-:W-:Y:S01]  /*108e0*/  IADD3 R3, R2, 0x20, RZ ;  /* 0x0000002002037810 */ /* 0x000fe20007ffe0ff */
[C---:B------:R-:W-:Y:S01]  /*108f0*/  FFMA.FTZ R15, R166.reuse, UR5, R15 ;  /* 0x00000005a60f7c23 */ /* 0x040fe2000801000f */
[----:B------:R-:W-:Y:S01]  /*10900*/  I2FP.F32.S32 R164, R164 ;  /* 0x000000a400a47245 */ /* 0x000fe20000201400 */
[----:B------:R-:W-:Y:S01]  /*10910*/  FFMA.FTZ R13, R166, UR5, R13 ;  /* 0x00000005a60d7c23 */ /* 0x000fe2000801000d */
[----:B------:R-:W-:Y:S02]  /*10920*/  I2FP.F32.S32 R167, R167 ;  /* 0x000000a700a77245 */ /* 0x000fe40000201400 */
[----:B------:R-:W-:Y:S01]  /*10930*/  IADD3 R166, R2, 0x21, RZ ;  /* 0x0000002102a67810 */ /* 0x000fe20007ffe0ff */
[C---:B------:R-:W-:Y:S01]  /*10940*/  FFMA.FTZ R19, R164.reuse, UR5, R19 ;  /* 0x00000005a4137c23 */ /* 0x040fe20008010013 */
[----:B------:R-:W-:Y:S01]  /*10950*/  I2FP.F32.S32 R3, R3 ;  /* 0x0000000300037245 */ /* 0x000fe20000201400 */
[----:B------:R-:W-:Y:S01]  /*10960*/  FFMA.FTZ R17, R164, UR5, R17 ;  /* 0x00000005a4117c23 */ /* 0x000fe20008010011 */
[----:B------:R-:W-:Y:S01]  /*10970*/  FMNMX.FTZ R168, R6, R0, !PT ;  /* 0x0000000006a87209 */ /* 0x000fe20007810000 */
[C---:B------:R-:W-:Y:S01]  /*10980*/  FFMA.FTZ R18, R167.reuse, UR5, R18 ;  /* 0x00000005a7127c23 */ /* 0x040fe20008010012 */
[----:B------:R-:W-:Y:S01]  /*10990*/  FMNMX.FTZ R164, R4, R165, !PT ;  /* 0x000000a504a47209 */ /* 0x000fe20007810000 */
[----:B------:R-:W-:Y:S01]  /*109a0*/  FFMA.FTZ R16, R167, UR5, R16 ;  /* 0x00000005a7107c23 */ /* 0x000fe20008010010 */
[----:B------:R-:W-:Y:S01]  /*109b0*/  I2FP.F32.S32 R166, R166 ;  /* 0x000000a600a67245 */ /* 0x000fe20000201400 */
[C---:B------:R-:W-:Y:S01]  /*109c0*/  FFMA.FTZ R22, R3.reuse, UR5, R22 ;  /* 0x0000000503167c23 */ /* 0x040fe20008010016 */
[----:B------:R-:W-:Y:S01]  /*109d0*/  FFMA.FTZ R20, R3, UR5, R20 ;  /* 0x0000000503147c23 */ /* 0x000fe20008010014 */
[----:B------:R-:W-:Y:S01]  /*109e0*/  FMNMX.FTZ R167, R7, R168, !PT ;  /* 0x000000a807a77209 */ /* 0x000fe20007810000 */
[----:B------:R-:W-:Y:S01]  /*109f0*/  LDSM.16.MT88.4 R188, [R228+0x14800] ;  /* 0x01480000e4bc783b */ /* 0x000fe20000004200 */
[----:B------:R-:W-:Y:S01]  /*10a00*/  FMNMX.FTZ R3, R5, R164, !PT ;  /* 0x000000a405037209 */ /* 0x000fe20007810000 */
[C---:B------:R-:W-:Y:S01]  /*10a10*/  FFMA.FTZ R23, R166.reuse, UR5, R23 ;  /* 0x00000005a6177c23 */ /* 0x040fe20008010017 */
[----:B------:R-:W-:Y:S01]  /*10a20*/  FFMA.FTZ R21, R166, UR5, R21 ;  /* 0x00000005a6157c23 */ /* 0x000fe20008010015 */
[----:B------:R-:W-:Y:S02]  /*10a30*/  FMNMX.FTZ R164, R10, R167, !PT ;  /* 0x000000a70aa47209 */ /* 0x000fe40007810000 */
[----:B------:R-:W-:Y:S02]  /*10a40*/  FMNMX.FTZ R166, R8, R3, !PT ;  /* 0x0000000308a67209 */ /* 0x000fe40007810000 */
[----:B------:R-:W-:Y:S01]  /*10a50*/  IADD3 R169, R2, 0x28, RZ ;  /* 0x0000002802a97810 */ /* 0x000fe20007ffe0ff */
[----:B------:R-:W-:Y:S01]  /*10a60*/  LDSM.16.MT88.4 R192, [R224+0x14800] ;  /* 0x01480000e0c0783b */ /* 0x000fe20000004200 */
        /* <DEDUP_REMOVED lines=9> */
[----:B------:R-:W-:Y:S02]  /*10b00*/  FMNMX.FTZ R166, R18, R167, !PT ;  /* 0x000000a712a67209 */ /* 0x000fe40007810000 */
[----:B------:R-:W-:Y:S02]  /*10b10*/  FMNMX.FTZ R168, R16, R169, !PT ;  /* 0x000000a910a87209 */ /* 0x000fe40007810000 */
[C---:B------:R-:W-:Y:S02]  /*10b20*/  IADD3 R3, R2.reuse, 0x30, RZ ;  /* 0x0000003002037810 */ /* 0x040fe40007ffe0ff */
[----:B------:R-:W-:Y:S02]  /*10b30*/  IADD3 R164, R2, 0x29, RZ ;  /* 0x0000002902a47810 */ /* 0x000fe40007ffe0ff */
[----:B------:R-:W-:Y:S02]  /*10b40*/  FMNMX.FTZ R167, R19, R166, !PT ;  /* 0x000000a613a77209 */ /* 0x000fe40007810000 */
[----:B------:R-:W-:Y:S02]  /*10b50*/  FMNMX.FTZ R169, R17, R168, !PT ;  /* 0x000000a811a97209 */ /* 0x000fe40007810000 */
[----:B------:R-:W-:Y:S02]  /*10b60*/  I2FP.F32.S32 R3, R3 ;  /* 0x0000000300037245 */ /* 0x000fe40000201400 */
[----:B------:R-:W-:Y:S02]  /*10b70*/  I2FP.F32.S32 R164, R164 ;  /* 0x000000a400a47245 */ /* 0x000fe40000201400 */
[----:B------:R-:W-:Y:S01]  /*10b80*/  FMNMX.FTZ R168, R22, R167, !PT ;  /* 0x000000a716a87209 */ /* 0x000fe20007810000 */
[C---:B------:R-:W-:Y:S01]  /*10b90*/  FFMA.FTZ R30, R3.reuse, UR5, R30 ;  /* 0x00000005031e7c23 */ /* 0x040fe2000801001e */
[----:B------:R-:W-:Y:S01]  /*10ba0*/  FMNMX.FTZ R166, R20, R169, !PT ;  /* 0x000000a914a67209 */ /* 0x000fe20007810000 */
[----:B------:R-:W-:Y:S01]  /*10bb0*/  FFMA.FTZ R28, R3, UR5, R28 ;  /* 0x00000005031c7c23 */ /* 0x000fe2000801001c */
[----:B------:R-:W-:Y:S01]  /*10bc0*/  FMNMX.FTZ R169, R23, R168, !PT ;  /* 0x000000a817a97209 */ /* 0x000fe20007810000 */
[C---:B------:R-:W-:Y:S01]  /*10bd0*/  FFMA.FTZ R27, R164.reuse, UR5, R27 ;  /* 0x00000005a41b7c23 */ /* 0x040fe2000801001b */
[----:B------:R-:W-:Y:S01]  /*10be0*/  FMNMX.FTZ R3, R21, R166, !PT ;  /* 0x000000a615037209 */ /* 0x000fe20007810000 */
[----:B------:R-:W-:Y:S01]  /*10bf0*/  FFMA.FTZ R25, R164, UR5, R25 ;  /* 0x00000005a4197c23 */ /* 0x000fe20008010019 */
[----:B------:R-:W-:Y:S02]  /*10c00*/  IADD3 R164, R2, 0x31, RZ ;  /* 0x0000003102a47810 */ /* 0x000fe40007ffe0ff */
[----:B------:R-:W-:Y:S02]  /*10c10*/  FMNMX.FTZ R168, R26, R169, !PT ;  /* 0x000000a91aa87209 */ /* 0x000fe40007810000 */
        /* <DEDUP_REMOVED lines=110> */
[C---:B------:R-:W-:Y:S01]  /*11300*/  FMUL.FTZ R15, R0.reuse, R155 ;  /* 0x0000009b000f7220 */ /* 0x040fe20000410000 */
        /* <DEDUP_REMOVED lines=32> */
[----:B------:R-:W4:Y:S04]  /*11510*/  LDSM.16.MT88.4 R172, [R226+0x12000] ;  /* 0x01200000e2ac783b */ /* 0x000f280000004200 */
        /* <DEDUP_REMOVED lines=69> */
[--C-:B------:R-:W-:Y:S01]  /*11970*/  FFMA.FTZ R207, R12, UR4, -R200.reuse ;  /* 0x000000040ccf7c23 */ /* 0x100fe200080108c8 */
[C---:B------:R-:W-:Y:S01]  /*11980*/  HMMA.16816.F32.BF16 R120, R160.reuse, R174, R120 ;  /* 0x000000aea078723c */ /* 0x040fe20000041878 */
[----:B------:R-:W4:Y:S04]  /*11990*/  LDSM.16.MT88.4 R172, [R225+0x16000] ;  /* 0x01600000e1ac783b */ /* 0x000f280000004200 */
[C---:B------:R-:W-:Y:S01]  /*119a0*/  FMUL.FTZ R12, R2.reuse, R152 ;  /* 0x00000098020c7220 */ /* 0x040fe20000410000 */
[----:B------:R-:W-:Y:S01]  /*119b0*/  FFMA.FTZ R244, R13, UR4, -R200 ;  /* 0x000000040df47c23 */ /* 0x000fe200080108c8 */
[----:B------:R-:W-:Y:S01]  /*119c0*/  FMUL.FTZ R13, R2, R153 ;  /* 0x00000099020d7220 */ /* 0x000fe20000410000 */
[C---:B------:R-:W-:Y:S01]  /*119d0*/  FMUL.FTZ R138, R0.reuse, R138 ;  /* 0x0000008a008a7220 */ /* 0x040fe20000410000 */
[----:B------:R-:W-:Y:S01]  /*119e0*/  LDSM.16.MT88.4 R152, [R228+0x10800] ;  /* 0x01080000e498783b */ /* 0x000fe20000004200 */
[----:B------:R-:W-:Y:S01]  /*119f0*/  MUFU.EX2 R207, R207 ;  /* 0x000000cf00cf7308 */ /* 0x000fe20000000800 */
[----:B------:R-:W-:Y:S01]  /*11a00*/  FMUL.FTZ R139, R0, R139 ;  /* 0x0000008b008b7220 */ /* 0x000fe20000410000 */
[C---:B------:R-:W-:Y:S01]  /*11a10*/  FMUL.FTZ R136, R2.reuse, R136 ;  /* 0x0000008802887220 */ /* 0x040fe20000410000 */
[----:B------:R-:W-:Y:S01]  /*11a20*/  FMUL.FTZ R137, R2, R137 ;  /* 0x0000008902897220 */ /* 0x000fe20000410000 */
[--C-:B------:R-:W-:Y:S01]  /*11a30*/  FFMA.FTZ R204, R18, UR4, -R202.reuse ;  /* 0x0000000412cc7c23 */ /* 0x100fe200080108ca */
[----:B------:R-:W-:Y:S01]  /*11a40*/  FFMA.FTZ R205, R19, UR4, -R202 ;  /* 0x0000000413cd7c23 */ /* 0x000fe200080108ca */
[--C-:B------:R-:W-:Y:S01]  /*11a50*/  FFMA.FTZ R246, R16, UR4, -R200.reuse ;  /* 0x0000000410f67c23 */ /* 0x100fe200080108c8 */
[C---:B---3--:R-:W-:Y:S03]  /*11a60*/  HMMA.16816.F32.BF16 R124, R160.reuse, R156, R124 ;  /* 0x0000009ca07c723c */ /* 0x048fe6000004187c */
[----:B------:R-:W-:Y:S01]  /*11a70*/  MUFU.EX2 R244, R244 ;  /* 0x000000f400f47308 */ /* 0x000fe20000000800 */
[----:B------:R-:W-:Y:S01]  /*11a80*/  FFMA.FTZ R249, R17, UR4, -R200 ;  /* 0x0000000411f97c23 */ /* 0x000fe200080108c8 */
[C---:B------:R-:W-:Y:S01]  /*11a90*/  FMUL.FTZ R142, R0.reuse, R142 ;  /* 0x0000008e008e7220 */ /* 0x040fe20000410000 */
[----:B------:R-:W-:Y:S01]  /*11aa0*/  FMUL.FTZ R143, R0, R143 ;  /* 0x0000008f008f7220 */ /* 0x000fe20000410000 */
[C---:B------:R-:W-:Y:S01]  /*11ab0*/  HMMA.16816.F32.BF16 R128, R160.reuse, R158, R128 ;  /* 0x0000009ea080723c */ /* 0x040fe20000041880 */
[----:B------:R-:W3:Y:S05]  /*11ac0*/  LDSM.16.MT88.4 R156, [R224+0x16000] ;  /* 0x01600000e09c783b */ /* 0x000eea0000004200 */
[----:B------:R-:W-:Y:S01]  /*11ad0*/  MUFU.EX2 R204, R204 ;  /* 0x000000cc00cc7308 */ /* 0x000fe20000000800 */
[C---:B------:R-:W-:Y:S01]  /*11ae0*/  FMUL.FTZ R140, R2.reuse, R140 ;  /* 0x0000008c028c7220 */ /* 0x040fe20000410000 */
[C---:B-1----:R-:W-:Y:S03]  /*11af0*/  HMMA.16816.F32.BF16 R132, R160.reuse, R168, R132 ;  /* 0x000000a8a084723c */ /* 0x042fe60000041884 */
[----:B------:R-:W-:Y:S03]  /*11b00*/  FMUL.FTZ R141, R2, R141 ;  /* 0x0000008d028d7220 */ /* 0x000fe60000410000 */
[C---:B------:R-:W-:Y:S01]  /*11b10*/  HMMA.16816.F32.BF16 R136, R160.reuse, R170, R136 ;  /* 0x000000aaa088723c */ /* 0x040fe20000041888 */
[----:B------:R-:W1:Y:S01]  /*11b20*/  LDSM.16.MT88.4 R168, [R226+0x10800] ;  /* 0x01080000e2a8783b */ /* 0x000e620000004200 */
[----:B------:R-:W5:Y:S03]  /*11b30*/  MUFU.EX2 R205, R205 ;  /* 0x000000cd00cd7308 */ /* 0x000f660000000800 */
[C---:B------:R-:W-:Y:S01]  /*11b40*/  FMUL.FTZ R18, R0.reuse, R150 ;  /* 0x0000009600127220 */ /* 0x040fe20000410000 */
[C---:B----4-:R-:W-:Y:S06]  /*11b50*/  HMMA.16816.F32.BF16 R12, R160.reuse, R172, R12 ;  /* 0x000000aca00c723c */ /* 0x050fec000004180c */
[----:B------:R-:W-:Y:S01]  /*11b60*/  MUFU.EX2 R246, R246 ;  /* 0x000000f600f67308 */ /* 0x000fe20000000800 */
[----:B------:R-:W-:Y:S01]  /*11b70*/  FMUL.FTZ R19, R0, R151 ;  /* 0x0000009700137220 */ /* 0x000fe20000410000 */
[C---:B------:R-:W-:Y:S01]  /*11b80*/  HMMA.16816.F32.BF16 R140, R160.reuse, R174, R140 ;  /* 0x000000aea08c723c */ /* 0x040fe2000004188c */
[----:B------:R-:W4:Y:S02]  /*11b90*/  LDSM.16.MT88.4 R172, [R225+0x10800] ;  /* 0x01080000e1ac783b */ /* 0x000f240000004200 */
[C---:B------:R-:W-:Y:S05]  /*11ba0*/  FMUL.FTZ R16, R2.reuse, R148 ;  /* 0x0000009402107220 */ /* 0x040fea0000410000 */
[----:B------:R-:W1:Y:S03]  /*11bb0*/  MUFU.EX2 R249, R249 ;  /* 0x000000f900f97308 */ /* 0x000e660000000800 */
[----:B------:R-:W-:Y:S01]  /*11bc0*/  FMUL.FTZ R17, R2, R149 ;  /* 0x0000009502117220 */ /* 0x000fe20000410000 */
[C---:B------:R-:W-:Y:S01]  /*11bd0*/  FMUL.FTZ R146, R0.reuse, R146 ;  /* 0x0000009200927220 */ /* 0x040fe20000410000 */
[----:B------:R-:W-:Y:S01]  /*11be0*/  FMUL.FTZ R147, R0, R147 ;  /* 0x0000009300937220 */ /* 0x000fe20000410000 */
[C---:B------:R-:W-:Y:S01]  /*11bf0*/  FMUL.FTZ R144, R2.reuse, R144 ;  /* 0x0000009002907220 */ /* 0x040fe20000410000 */
[----:B------:R-:W-:Y:S01]  /*11c00*/  FMUL.FTZ R145, R2, R145 ;  /* 0x0000009102917220 */ /* 0x000fe20000410000 */
[----:B--2---:R-:W-:Y:S01]  /*11c10*/  F2FP.BF16.F32.PACK_AB R149, R206, R203 ;  /* 0x000000cbce95723e */ /* 0x004fe200000010ff */
[----:B------:R-:W-:Y:S01]  /*11c20*/  FFMA.FTZ R199, R0, R243, R199 ;  /* 0x000000f300c77223 */ /* 0x000fe200000100c7 */
[----:B-----5:R-:W-:Y:S01]  /*11c30*/  F2FP.BF16.F32.PACK_AB R151, R205, R204 ;  /* 0x000000cccd97723e */ /* 0x020fe200000010ff */
[C---:B---3--:R-:W-:Y:S03]  /*11c40*/  HMMA.16816.F32.BF16 R16, R160.reuse, R156, R16 ;  /* 0x0000009ca010723c */ /* 0x048fe60000041810 */
[----:B------:R-:W-:Y:S01]  /*11c50*/  F2FP.BF16.F32.PACK_AB R148, R244, R207 ;  /* 0x000000cff494723e */ /* 0x000fe200000010ff */
[----:B------:R-:W-:Y:S01]  /*11c60*/  FFMA.FTZ R201, R2, R245, R201 ;  /* 0x000000f502c97223 */ /* 0x000fe200000100c9 */
[----:B------:R-:W-:Y:S01]  /*11c70*/  FADD.FTZ R199, R167, R199 ;  /* 0x000000c7a7c77221 */ /* 0x000fe20000010000 */
[----:B------:R-:W-:Y:S01]  /*11c80*/  HMMA.16816.F32.BF16 R144, R160, R158, R144 ;  /* 0x0000009ea090723c */ /* 0x000fe20000041890 */
[----:B------:R-:W2:Y:S04]  /*11c90*/  LDSM.16.MT88.4 R156, [R225+0x12800] ;  /* 0x01280000e19c783b */ /* 0x000ea80000004200 */
[----:B-1----:R-:W-:Y:S01]  /*11ca0*/  F2FP.BF16.F32.PACK_AB R150, R249, R246 ;  /* 0x000000f6f996723e */ /* 0x002fe200000010ff */
[----:B------:R-:W-:Y:S01]  /*11cb0*/  FADD.FTZ R198, R198, R201 ;  /* 0x000000c9c6c67221 */ /* 0x000fe20000010000 */
[----:B------:R-:W-:Y:S02]  /*11cc0*/  FADD.FTZ R0, R196, R199 ;  /* 0x000000c7c4007221 */ /* 0x000fe40000010000 */
[----:B------:R-:W1:Y:S02]  /*11cd0*/  LDSM.16.MT88.4 R160, [R224+0x12800] ;  /* 0x01280000e0a0783b */ /* 0x000e640000004200 */
[----:B------:R-:W-:Y:S01]  /*11ce0*/  FADD.FTZ R197, R197, R198 ;  /* 0x000000c6c5c57221 */ /* 0x000fe20000010000 */
[C---:B------:R-:W-:Y:S05]  /*11cf0*/  HMMA.16816.F32.BF16 R4, R148.reuse, R152, R4 ;  /* 0x000000989404723c */ /* 0x040fea0000041804 */
[----:B------:R-:W-:Y:S01]  /*11d00*/  FADD.FTZ R0, R165, R0 ;  /* 0x00000000a5007221 */ /* 0x000fe20000010000 */
[C---:B------:R-:W-:Y:S01]  /*11d10*/  HMMA.16816.F32.BF16 R8, R148.reuse, R154, R8 ;  /* 0x0000009a9408723c */ /* 0x040fe20000041808 */
[----:B------:R-:W3:Y:S04]  /*11d20*/  LDSM.16.MT88.4 R152, [R226+0x14800] ;  /* 0x01480000e298783b */ /* 0x000ee80000004200 */
[----:B------:R-:W-:Y:S01]  /*11d30*/  MOV R165, R164 ;  /* 0x000000a400a57202 */ /* 0x000fe20000000f00 */
[C---:B------:R-:W-:Y:S05]  /*11d40*/  HMMA.16816.F32.BF16 R36, R148.reuse, R168, R36 ;  /* 0x000000a89424723c */ /* 0x040fea0000041824 */
[----:B------:R-:W-:Y:S01]  /*11d50*/  FADD.FTZ R166, R166, R197 ;  /* 0x000000c5a6a67221 */ /* 0x000fe20000010000 */
[C---:B------:R-:W-:Y:S01]  /*11d60*/  HMMA.16816.F32.BF16 R40, R148.reuse, R170, R40 ;  /* 0x000000aa9428723c */ /* 0x040fe20000041828 */
[----:B------:R-:W5:Y:S04]  /*11d70*/  LDSM.16.MT88.4 R168, [R225+0x14800] ;  /* 0x01480000e1a8783b */ /* 0x000f680000004200 */
[----:B------:R-:W-:Y:S01]  /*11d80*/  FADD.FTZ R203, R203, R0 ;  /* 0x00000000cbcb7221 */ /* 0x000fe20000010000 */
[C---:B----4-:R-:W-:Y:S05]  /*11d90*/  HMMA.16816.F32.BF16 R44, R148.reuse, R172, R44 ;  /* 0x000000ac942c723c */ /* 0x050fea000004182c */
[----:B------:R-:W-:Y:S01]  /*11da0*/  FADD.FTZ R207, R207, R166 ;  /* 0x000000a6cfcf7221 */ /* 0x000fe20000010000 */
[C---:B------:R-:W-:Y:S01]  /*11db0*/  HMMA.16816.F32.BF16 R48, R148.reuse, R174, R48 ;  /* 0x000000ae9430723c */ /* 0x040fe20000041830 */
[----:B------:R-:W4:Y:S04]  /*11dc0*/  LDSM.16.MT88.4 R172, [R228+0x16800] ;  /* 0x01680000e4ac783b */ /* 0x000f280000004200 */
        /* <DEDUP_REMOVED lines=21> */
[C---:B-1----:R-:W-:Y:S06]  /*11f20*/  HMMA.16816.F32.BF16 R84, R148.reuse, R160, R84 ;  /* 0x000000a09454723c */ /* 0x042fec0000041854 */
[----:B------:R-:W-:Y:S01]  /*11f30*/  MUFU.EX2 R186, R186 ;  /* 0x000000ba00ba7308 */ /* 0x000fe20000000800 */
[----:B------:R-:W-:Y:S01]  /*11f40*/  FFMA.FTZ R185, R23, UR4, -R202 ;  /* 0x0000000417b97c23 */ /* 0x000fe200080108ca */
[C---:B------:R-:W-:Y:S01]  /*11f50*/  HMMA.16816.F32.BF16 R88, R148.reuse, R162, R88 ;  /* 0x000000a29458723c */ /* 0x040fe20000041858 */
[----:B------:R-:W-:Y:S02]  /*11f60*/  LDSM.16.MT88.4 R160, [R224+0x16800] ;  /* 0x01680000e0a0783b */ /* 0x000fe40000004200 */
[----:B------:R-:W-:Y:S03]  /*11f70*/  MOV R0, R3 ;  /* 0x0000000300007202 */ /* 0x000fe60000000f00 */
[C---:B------:R-:W-:Y:S02]  /*11f80*/  HMMA.16816.F32.BF16 R92, R148.reuse, R188, R92 ;  /* 0x000000bc945c723c */ /* 0x040fe4000004185c */
[----:B------:R-:W-:Y:S04]  /*11f90*/  MUFU.EX2 R185, R185 ;  /* 0x000000b900b97308 */ /* 0x000fe80000000800 */
[C---:B------:R-:W-:Y:S06]  /*11fa0*/  HMMA.16816.F32.BF16 R96, R148.reuse, R190, R96 ;  /* 0x000000be9460723c */ /* 0x040fec0000041860 */
[----:B------:R-:W1:Y:S01]  /*11fb0*/  MUFU.EX2 R187, R187 ;  /* 0x000000bb00bb7308 */ /* 0x000e620000000800 */
[--C-:B------:R-:W-:Y:S01]  /*11fc0*/  FFMA.FTZ R188, R20, UR4, -R200.reuse ;  /* 0x0000000414bc7c23 */ /* 0x100fe200080108c8 */
[C---:B---3--:R-:W-:Y:S03]  /*11fd0*/  HMMA.16816.F32.BF16 R100, R148.reuse, R152, R100 ;  /* 0x000000989464723c */ /* 0x048fe60000041864 */
[--C-:B------:R-:W-:Y:S03]  /*11fe0*/  FFMA.FTZ R190, R24, UR4, -R200.reuse ;  /* 0x0000000418be7c23 */ /* 0x100fe600080108c8 */
[C---:B------:R-:W-:Y:S01]  /*11ff0*/  HMMA.16816.F32.BF16 R104, R148.reuse, R154, R104 ;  /* 0x0000009a9468723c */ /* 0x040fe20000041868 */
[----:B------:R-:W3:Y:S01]  /*12000*/  LDSM.16.MT88.4 R152, [R225+0x16800] ;  /* 0x01680000e198783b */ /* 0x000ee20000004200 */
[----:B------:R-:W-:Y:S03]  /*12010*/  MUFU.EX2 R188, R188 ;  /* 0x000000bc00bc7308 */ /* 0x000fe60000000800 */
[--C-:B------:R-:W-:Y:S01]  /*12020*/  FFMA.FTZ R191, R25, UR4, -R200.reuse ;  /* 0x0000000419bf7c23 */ /* 0x100fe200080108c8 */
[C---:B-----5:R-:W-:Y:S03]  /*12030*/  HMMA.16816.F32.BF16 R108, R148.reuse, R168, R108 ;  /* 0x000000a8946c723c */ /* 0x060fe6000004186c */
[----:B------:R-:W-:Y:S03]  /*12040*/  LDSM.16.MT88.4 R24, [R225+0x11000] ;  /* 0x01100000e118783b */ /* 0x000fe60000004200 */
[----:B------:R-:W-:Y:S01]  /*12050*/  MUFU.EX2 R190, R190 ;  /* 0x000000be00be7308 */ /* 0x000fe20000000800 */
[----:B-1----:R-:W-:Y:S01]  /*12060*/  F2FP.BF16.F32.PACK_AB R23, R187, R186 ;  /* 0x000000babb17723e */ /* 0x002fe200000010ff */
[C---:B------:R-:W-:Y:S03]  /*12070*/  HMMA.16816.F32.BF16 R112, R148.reuse, R170, R112 ;  /* 0x000000aa9470723c */ /* 0x040fe60000041870 */
[----:B------:R-:W1:Y:S03]  /*12080*/  LDSM.16.MT88.4 R168, [R228+0x11000] ;  /* 0x01100000e4a8783b */ /* 0x000e660000004200 */
[C---:B------:R-:W-:Y:S02]  /*12090*/  HMMA.16816.F32.BF16 R116, R148.reuse, R192, R116 ;  /* 0x000000c09474723c */ /* 0x040fe40000041874 */
[----:B------:R-:W5:Y:S03]  /*120a0*/  MUFU.EX2 R191, R191 ;  /* 0x000000bf00bf7308 */ /* 0x000f660000000800 */
[----:B------:R-:W-:Y:S01]  /*120b0*/  FFMA.FTZ R189, R21, UR4, -R200 ;  /* 0x0000000415bd7c23 */ /* 0x000fe200080108c8 */
[C---:B------:R-:W-:Y:S05]  /*120c0*/  HMMA.16816.F32.BF16 R120, R148.reuse, R194, R120 ;  /* 0x000000c29478723c */ /* 0x040fea0000041878 */
[----:B------:R-:W-:Y:S01]  /*120d0*/  F2FP.BF16.F32.PACK_AB R21, R185, R184 ;  /* 0x000000b8b915723e */ /* 0x000fe200000010ff */
[C---:B----4-:R-:W-:Y:S01]  /*120e0*/  HMMA.16816.F32.BF16 R124, R148.reuse, R172, R124 ;  /* 0x000000ac947c723c */ /* 0x050fe2000004187c */
[----:B------:R-:W4:Y:S04]  /*120f0*/  MUFU.EX2 R189, R189 ;  /* 0x000000bd00bd7308 */ /* 0x000f280000000800 */
[----:B------:R-:W-:Y:S01]  /*12100*/  FADD.FTZ R184, R184, R205 ;  /* 0x000000cdb8b87221 */ /* 0x000fe20000010000 */
[C---:B------:R-:W-:Y:S01]  /*12110*/  HMMA.16816.F32.BF16 R128, R148.reuse, R174, R128 ;  /* 0x000000ae9480723c */ /* 0x040fe20000041880 */
[----:B------:R-:W-:Y:S04]  /*12120*/  LDSM.16.MT88.4 R172, [R228+0x13000] ;  /* 0x01300000e4ac783b */ /* 0x000fe80000004200 */
[----:B-----5:R-:W-:Y:S01]  /*12130*/  F2FP.BF16.F32.PACK_AB R22, R191, R190 ;  /* 0x000000bebf16723e */ /* 0x020fe200000010ff */
[C---:B--2---:R-:W-:Y:S05]  /*12140*/  HMMA.16816.F32.BF16 R132, R148.reuse, R156, R132 ;  /* 0x0000009c9484723c */ /* 0x044fea0000041884 */
[----:B------:R-:W-:Y:S01]  /*12150*/  FADD.FTZ R185, R185, R184 ;  /* 0x000000b8b9b97221 */ /* 0x000fe20000010000 */
[C---:B------:R-:W-:Y:S01]  /*12160*/  HMMA.16816.F32.BF16 R136, R148.reuse, R158, R136 ;  /* 0x0000009e9488723c */ /* 0x040fe20000041888 */
[----:B------:R-:W2:Y:S04]  /*12170*/  LDSM.16.MT88.4 R156, [R226+0x11000] ;  /* 0x01100000e29c783b */ /* 0x000ea80000004200 */
[C---:B----4-:R-:W-:Y:S01]  /*12180*/  F2FP.BF16.F32.PACK_AB R20, R189.reuse, R188 ;  /* 0x000000bcbd14723e */ /* 0x050fe200000010ff */
        /* <DEDUP_REMOVED lines=10> */
[C---:B-1----:R-:W-:Y:S03]  /*12230*/  HMMA.16816.F32.BF16 R4, R20.reuse, R168, R4 ;  /* 0x000000a81404723c */ /* 0x042fe60000041804 */
[----:B------:R-:W1:Y:S02]  /*12240*/  LDSM.16.MT88.4 R160, [R228+0x15000] ;  /* 0x01500000e4a0783b */ /* 0x000e640000004200 */
[----:B------:R-:W-:Y:S01]  /*12250*/  FADD.FTZ R187, R187, R186 ;  /* 0x000000babbbb7221 */ /* 0x000fe20000010000 */
[C---:B------:R-:W-:Y:S05]  /*12260*/  HMMA.16816.F32.BF16 R8, R20.reuse, R170, R8 ;  /* 0x000000aa1408723c */ /* 0x040fea0000041808 */
[----:B------:R-:W5:Y:S01]  /*12270*/  LDSM.16.MT88.4 R168, [R226+0x15000] ;  /* 0x01500000e2a8783b */ /* 0x000f620000004200 */
[C---:B--2---:R-:W-:Y:S05]  /*12280*/  HMMA.16816.F32.BF16 R36, R20.reuse, R156, R36 ;  /* 0x0000009c1424723c */ /* 0x044fea0000041824 */
[----:B------:R-:W-:Y:S01]  /*12290*/  FADD.FTZ R191, R191, R190 ;  /* 0x000000bebfbf7221 */ /* 0x000fe20000010000 */
        /* <DEDUP_REMOVED lines=25> */
[C---:B-1----:R-:W-:Y:S02]  /*12430*/  HMMA.16816.F32.BF16 R92, R20.reuse, R160, R92 ;  /* 0x000000a0145c723c */ /* 0x042fe4000004185c */
[----:B------:R-:W-:Y:S01]  /*12440*/  MUFU.EX2 R180, R180 ;  /* 0x000000b400b47308 */ /* 0x000fe20000000800 */
[----:B------:R-:W-:Y:S02]  /*12450*/  LDSM.16.MT88.4 R28, [R228+0x11800] ;  /* 0x01180000e41c783b */ /* 0x000fe40000004200 */
[----:B------:R-:W-:Y:S01]  /*12460*/  FFMA.FTZ R182, R32, UR4, -R200 ;  /* 0x0000000420b67c23 */ /* 0x000fe200080108c8 */
[C---:B------:R-:W-:Y:S06]  /*12470*/  HMMA.16816.F32.BF16 R96, R20.reuse, R162, R96 ;  /* 0x000000a21460723c */ /* 0x040fec0000041860 */
[----:B------:R-:W-:Y:S01]  /*12480*/  MUFU.EX2 R178, R178 ;  /* 0x000000b200b27308 */ /* 0x000fe20000000800 */
[----:B------:R-:W-:Y:S01]  /*12490*/  FFMA.FTZ R202, R35, UR4, -R202 ;  /* 0x0000000423ca7c23 */ /* 0x000fe200080108ca */
[C---:B-----5:R-:W-:Y:S03]  /*124a0*/  HMMA.16816.F32.BF16 R100, R20.reuse, R168, R100 ;  /* 0x000000a81464723c */ /* 0x060fe60000041864 */
[----:B------:R-:W-:Y:S03]  /*124b0*/  FFMA.FTZ R200, R33, UR4, -R200 ;  /* 0x0000000421c87c23 */ /* 0x000fe600080108c8 */
[C---:B------:R-:W-:Y:S01]  /*124c0*/  HMMA.16816.F32.BF16 R104, R20.reuse, R170, R104 ;  /* 0x000000aa1468723c */ /* 0x040fe20000041868 */
[----:B------:R-:W-:Y:S01]  /*124d0*/  LDSM.16.MT88.4 R32, [R225+0x11800] ;  /* 0x01180000e120783b */ /* 0x000fe20000004200 */
[----:B------:R-:W1:Y:S04]  /*124e0*/  MUFU.EX2 R179, R202 ;  /* 0x000000ca00b37308 */ /* 0x000e680000000800 */
[C---:B--2---:R-:W-:Y:S03]  /*124f0*/  HMMA.16816.F32.BF16 R108, R20.reuse, R156, R108 ;  /* 0x0000009c146c723c */ /* 0x044fe6000004186c */
[----:B------:R-:W-:Y:S03]  /*12500*/  LDSM.16.MT88.4 R168, [R226+0x13800] ;  /* 0x01380000e2a8783b */ /* 0x000fe60000004200 */
[----:B------:R-:W2:Y:S01]  /*12510*/  MUFU.EX2 R181, R181 ;  /* 0x000000b500b57308 */ /* 0x000ea20000000800 */
[C---:B------:R-:W-:Y:S04]  /*12520*/  HMMA.16816.F32.BF16 R112, R20.reuse, R158, R112 ;  /* 0x0000009e1470723c */ /* 0x040fe80000041870 */
[----:B------:R-:W5:Y:S02]  /*12530*/  LDSM.16.MT88.4 R156, [R225+0x17000] ;  /* 0x01700000e19c783b */ /* 0x000f640000004200 */
[C---:B------:R-:W-:Y:S03]  /*12540*/  HMMA.16816.F32.BF16 R116, R20.reuse, R24, R116 ;  /* 0x000000181474723c */ /* 0x040fe60000041874 */
[----:B------:R-:W-:Y:S03]  /*12550*/  MUFU.EX2 R182, R182 ;  /* 0x000000b600b67308 */ /* 0x000fe60000000800 */
[C---:B------:R-:W-:Y:S01]  /*12560*/  HMMA.16816.F32.BF16 R120, R20.reuse, R26, R120 ;  /* 0x0000001a1478723c */ /* 0x040fe20000041878 */
[----:B------:R-:W1:Y:S06]  /*12570*/  LDSM.16.MT88.4 R24, [R224+0x17000] ;  /* 0x01700000e018783b */ /* 0x000e6c0000004200 */
[----:B------:R-:W2:Y:S01]  /*12580*/  MUFU.EX2 R183, R200 ;  /* 0x000000c800b77308 */ /* 0x000ea20000000800 */
[C---:B---3--:R-:W-:Y:S06]  /*12590*/  HMMA.16816.F32.BF16 R124, R20.reuse, R152, R124 ;  /* 0x00000098147c723c */ /* 0x048fec000004187c */
[C---:B------:R-:W-:Y:S01]  /*125a0*/  HMMA.16816.F32.BF16 R128, R20.reuse, R154, R128 ;  /* 0x0000009a1480723c */ /* 0x040fe20000041880 */
[----:B------:R-:W-:Y:S05]  /*125b0*/  LDSM.16.MT88.4 R152, [R224+0x11800] ;  /* 0x01180000e098783b */ /* 0x000fea0000004200 */
[C---:B----4-:R-:W-:Y:S06]  /*125c0*/  HMMA.16816.F32.BF16 R132, R20.reuse, R148, R132 ;  /* 0x000000941484723c */ /* 0x050fec0000041884 */
[C---:B------:R-:W-:Y:S01]  /*125d0*/  HMMA.16816.F32.BF16 R136, R20.reuse, R150, R136 ;  /* 0x000000961488723c */ /* 0x040fe20000041888 */
[----:B------:R-:W3:Y:S05]  /*125e0*/  LDSM.16.MT88.4 R148, [R226+0x11800] ;  /* 0x01180000e294783b */ /* 0x000eea0000004200 */
[C---:B-----5:R-:W-:Y:S06]  /*125f0*/  HMMA.16816.F32.BF16 R12, R20.reuse, R156, R12 ;  /* 0x0000009c140c723c */ /* 0x060fec000004180c */
[C---:B------:R-:W-:Y:S06]  /*12600*/  HMMA.16816.F32.BF16 R140, R20.reuse, R158, R140 ;  /* 0x0000009e148c723c */ /* 0x040fec000004188c */
[C---:B-1----:R-:W-:Y:S06]  /*12610*/  HMMA.16816.F32.BF16 R16, R20.reuse, R24, R16 ;  /* 0x000000181410723c */ /* 0x042fec0000041810 */
[----:B------:R-:W-:Y:S01]  /*12620*/  HMMA.16816.F32.BF16 R144, R20, R26, R144 ;  /* 0x0000001a1490723c */ /* 0x000fe20000041890 */
[----:B------:R-:W1:Y:S06]  /*12630*/  LDSM.16.MT88.4 R24, [R228+0x13800] ;  /* 0x01380000e418783b */ /* 0x000e6c0000004200 */
[----:B------:R-:W-:Y:S01]  /*12640*/  F2FP.BF16.F32.PACK_AB R21, R177, R176 ;  /* 0x000000b0b115723e */ /* 0x000fe200000010ff */
[----:B------:R-:W-:Y:S03]  /*12650*/  FADD.FTZ R176, R176, R187 ;  /* 0x000000bbb0b07221 */ /* 0x000fe60000010000 */
[----:B------:R-:W-:Y:S01]  /*12660*/  F2FP.BF16.F32.PACK_AB R23, R179, R178 ;  /* 0x000000b2b317723e */ /* 0x000fe200000010ff */
[----:B------:R-:W-:Y:S01]  /*12670*/  FADD.FTZ R177, R177, R176 ;  /* 0x000000b0b1b17221 */ /* 0x000fe20000010000 */
[----:B--2---:R-:W-:Y:S01]  /*12680*/  F2FP.BF16.F32.PACK_AB R20, R181, R180 ;  /* 0x000000b4b514723e */ /* 0x004fe200000010ff */
[----:B------:R-:W-:Y:S01]  /*12690*/  FADD.FTZ R180, R180, R191 ;  /* 0x000000bfb4b47221 */ /* 0x000fe20000010000 */
[----:B------:R-:W-:Y:S01]  /*126a0*/  F2FP.BF16.F32.PACK_AB R22, R183, R182 ;  /* 0x000000b6b716723e */ /* 0x000fe200000010ff */
[----:B------:R-:W-:Y:S02]  /*126b0*/  FADD.FTZ R178, R178, R177 ;  /* 0x000000b1b2b27221 */ /* 0x000fe40000010000 */
[----:B------:R-:W-:Y:S02]  /*126c0*/  FADD.FTZ R181, R181, R180 ;  /* 0x000000b4b5b57221 */ /* 0x000fe40000010000 */
[----:B------:R-:W-:Y:S02]  /*126d0*/  FADD.FTZ R243, R179, R178 ;  /* 0x000000b2b3f37221 */ /* 0x000fe40000010000 */
[C---:B------:R-:W-:Y:S01]  /*126e0*/  HMMA.16816.F32.BF16 R160, R20.reuse, R28, R4 ;  /* 0x0000001c14a0723c */ /* 0x040fe20000041804 */
[----:B------:R-:W2:Y:S02]  /*126f0*/  LDSM.16.MT88.4 R4, [R224+0x13800] ;  /* 0x01380000e004783b */ /* 0x000ea40000004200 */
[----:B------:R-:W-:Y:S03]  /*12700*/  FADD.FTZ R182, R182, R181 ;  /* 0x000000b5b6b67221 */ /* 0x000fe60000010000 */
[C---:B------:R-:W-:Y:S03]  /*12710*/  HMMA.16816.F32.BF16 R156, R20.reuse, R30, R8 ;  /* 0x0000001e149c723c */ /* 0x040fe60000041808 */
[----:B------:R-:W4:Y:S02]  /*12720*/  LDSM.16.MT88.4 R8, [R228+0x15800] ;  /* 0x01580000e408783b */ /* 0x000f240000004200 */
[----:B------:R-:W-:Y:S01]  /*12730*/  FADD.FTZ R245, R183, R182 ;  /* 0x000000b6b7f57221 */ /* 0x000fe20000010000 */
[C---:B---3--:R-:W-:Y:S05]  /*12740*/  HMMA.16816.F32.BF16 R36, R20.reuse, R148, R36 ;  /* 0x000000941424723c */ /* 0x048fea0000041824 */
[----:B------:R-:W3:Y:S01]  /*12750*/  LDSM.16.MT88.4 R28, [R226+0x15800] ;  /* 0x01580000e21c783b */ /* 0x000ee20000004200 */
[C---:B------:R-:W-:Y:S06]  /*12760*/  HMMA.16816.F32.BF16 R40, R20.reuse, R150, R40 ;  /* 0x000000961428723c */ /* 0x040fec0000041828 */
[C---:B------:R-:W-:Y:S01]  /*12770*/  HMMA.16816.F32.BF16 R44, R20.reuse, R32, R44 ;  /* 0x00000020142c723c */ /* 0x040fe2000004182c */
[----:B------:R-:W5:Y:S05]  /*12780*/  LDSM.16.MT88.4 R148, [R225+0x15800] ;  /* 0x01580000e194783b */ /* 0x000f6a0000004200 */
[C---:B------:R-:W-:Y:S03]  /*12790*/  HMMA.16816.F32.BF16 R48, R20.reuse, R34, R48 ;  /* 0x000000221430723c */ /* 0x040fe60000041830 */
[----:B------:R-:W5:Y:S03]  /*127a0*/  LDSM.16.MT88.4 R32, [R224+0x15800] ;  /* 0x01580000e020783b */ /* 0x000f660000004200 */
[C---:B------:R-:W-:Y:S06]  /*127b0*/  HMMA.16816.F32.BF16 R52, R20.reuse, R152, R52 ;  /* 0x000000981434723c */ /* 0x040fec0000041834 */
[C---:B------:R-:W-:Y:S01]  /*127c0*/  HMMA.16816.F32.BF16 R56, R20.reuse, R154, R56 ;  /* 0x0000009a1438723c */ /* 0x040fe20000041838 */
[----:B------:R-:W5:Y:S05]  /*127d0*/  LDSM.16.MT88.4 R152, [R228+0x17800] ;  /* 0x01780000e498783b */ /* 0x000f6a0000004200 */
[C---:B-1----:R-:W-:Y:S06]  /*127e0*/  HMMA.16816.F32.BF16 R60, R20.reuse, R24, R60 ;  /* 0x00000018143c723c */ /* 0x042fec000004183c */
[C---:B------:R-:W-:Y:S01]  /*127f0*/  HMMA.16816.F32.BF16 R64, R20.reuse, R26, R64 ;  /* 0x0000001a1440723c */ /* 0x040fe20000041840 */
[----:B------:R-:W1:Y:S05]  /*12800*/  LDSM.16.MT88.4 R24, [R226+0x17800] ;  /* 0x01780000e218783b */ /* 0x000e6a0000004200 */
[C---:B------:R-:W-:Y:S06]  /*12810*/  HMMA.16816.F32.BF16 R68, R20.reuse, R168, R68 ;  /* 0x000000a81444723c */ /* 0x040fec0000041844 */
[C---:B------:R-:W-:Y:S06]  /*12820*/  HMMA.16816.F32.BF16 R72, R20.reuse, R170, R72 ;  /* 0x000000aa1448723c */ /* 0x040fec0000041848 */
[C---:B------:R-:W-:Y:S06]  /*12830*/  HMMA.16816.F32.BF16 R76, R20.reuse, R172, R76 ;  /* 0x000000ac144c723c */ /* 0x040fec000004184c */
[C---:B------:R-:W-:Y:S06]  /*12840*/  HMMA.16816.F32.BF16 R80, R20.reuse, R174, R80 ;  /* 0x000000ae1450723c */ /* 0x040fec0000041850 */
[C---:B--2---:R-:W-:Y:S06]  /*12850*/  HMMA.16816.F32.BF16 R84, R20.reuse, R4, R84 ;  /* 0x000000041454723c */ /* 0x044fec0000041854 */
[C---:B------:R-:W-:Y:S01]  /*12860*/  HMMA.16816.F32.BF16 R88, R20.reuse, R6, R88 ;  /* 0x000000061458723c */ /* 0x040fe20000041858 */
[----:B------:R-:W2:Y:S05]  /*12870*/  LDSM.16.MT88.4 R4, [R225+0x17800] ;  /* 0x01780000e104783b */ /* 0x000eaa0000004200 */
[C---:B----4-:R-:W-:Y:S06]  /*12880*/  HMMA.16816.F32.BF16 R92, R20.reuse, R8, R92 ;  /* 0x00000008145c723c */ /* 0x050fec000004185c */
[C---:B------:R-:W-:Y:S01]  /*12890*/  HMMA.16816.F32.BF16 R96, R20.reuse, R10, R96 ;  /* 0x0000000a1460723c */ /* 0x040fe20000041860 */
[----:B------:R-:W4:Y:S05]  /*128a0*/  LDSM.16.MT88.4 R8, [R224+0x17800] ;  /* 0x01780000e008783b */ /* 0x000f2a0000004200 */
[C---:B---3--:R-:W-:Y:S06]  /*128b0*/  HMMA.16816.F32.BF16 R100, R20.reuse, R28, R100 ;  /* 0x0000001c1464723c */ /* 0x048fec0000041864 */
        /* <DEDUP_REMOVED lines=10> */
[C---:B------:R-:W-:Y:S06]  /*12960*/  HMMA.16816.F32.BF16 R140, R20.reuse, R6, R140 ;  /* 0x00000006148c723c */ /* 0x040fec000004188c */
[C---:B----4-:R-:W-:Y:S06]  /*12970*/  HMMA.16816.F32.BF16 R148, R20.reuse, R8, R16 ;  /* 0x000000081494723c */ /* 0x050fec0000041810 */
[----:B------:R-:W-:Y:S01]  /*12980*/  HMMA.16816.F32.BF16 R144, R20, R10, R144 ;  /* 0x0000000a1490723c */ /* 0x000fe20000041890 */
[----:B------:R-:W-:Y:S11]  /*12990*/  @!UPT UIADD3 URZ, URZ, URZ, URZ ;  /* 0x0000003f3f3ff290 */ /* 0x000ff6000fffe03f */
[----:B------:R-:W-:Y:S01]  /*129a0*/  @!UPT UIADD3 URZ, URZ, URZ, URZ ;  /* 0x0000003f3f3ff290 */ /* 0x000fe2000fffe03f */
[----:B------:R-:W-:Y:S11]  /*129b0*/  @P0 BRA `(.L_x_3776) ;  /* 0xffffffb400bc0947 */ /* 0x000ff6000383ffff */
.L_x_3772:
        /* <DEDUP_REMOVED lines=316> */
.L_x_3778:
[----:B------:R-:W-:Y:S05]  /*13d80*/  BSYNC B0 ;  /* 0x0000000000007941 */ /* 0x000fea0003800000 */
.L_x_3777:
[----:B------:R-:W-:Y:S01]  /*13d90*/  ULDC UR4, c[0x0][0x2dc] ;  /* 0x0000b70000047ab9 */ /* 0x000fe20000000800 */
[C---:B------:R-:W-:Y:S01]  /*13da0*/  VIADD R0, R8.reuse, 0x18 ;  /* 0x0000001808007836 */ /* 0x040fe20000000000 */
[----:B------:R2:W3:Y:S01]  /*13db0*/  LDS.128 R36, [R6] ;  /* 0x0000000006247984 */ /* 0x0004e20000000c00 */
[----:B-1----:R-:W-:Y:S01]  /*13dc0*/  IMAD.WIDE R10, R8, 0x100, R4 ;  /* 0x00000100080a7825 */ /* 0x002fe200078e0204 */
[----:B------:R-:W-:Y:S02]  /*13dd0*/  BSSY B0, `(.L_x_3779) ;  /* 0x0000025000007945 */ /* 0x000fe40003800000 */
[----:B------:R-:W-:Y:S01]  /*13de0*/  ISETP.GE.AND P2, PT, R0, UR10, PT ;  /* 0x0000000a00007c0c */ /* 0x000fe2000bf46270 */
[----:B------:R-:W-:Y:S01]  /*13df0*/  IMAD R15, R15, UR4, RZ ;  /* 0x000000040f0f7c24 */ /* 0x000fe2000f8e02ff */
[----:B------:R-:W-:Y:S01]  /*13e00*/  ULDC.64 UR4, c[0x0][0x288] ;  /* 0x0000a20000047ab9 */ /* 0x000fe20000000a00 */
[C---:B------:R-:W-:Y:S01]  /*13e10*/  VIADD R3, R8.reuse, 0x8 ;  /* 0x0000000808037836 */ /* 0x040fe20000000000 */
[----:B------:R2:W1:Y:S01]  /*13e20*/  LDS.128 R32, [R6+0x4000] ;  /* 0x0040000006207984 */ /* 0x0004620000000c00 */
        /* <DEDUP_REMOVED lines=22> */
[----:B---3--:R3:W-:Y:S04]  /*13f90*/  @!P4 STG.E.64 desc[UR22][R40.64], R36 ;  /* 0x000000242800c986 */ /* 0x0087e8000c101b16 */
[----:B------:R3:W-:Y:S01]  /*13fa0*/  @!P4 STG.E.64 desc[UR22][R40.64+0x8], R38 ;  /* 0x000008262800c986 */ /* 0x0007e2000c101b16 */
[----:B------:R-:W-:-:S13]  /*13fb0*/  ISETP.GE.AND P4, PT, R3, UR4, PT ;  /* 0x0000000403007c0c */ /* 0x000fda000bf86270 */
[----:B-1----:R3:W-:Y:S01]  /*13fc0*/  @!P4 STG.E.128 desc[UR22][R40.64+0x100], R32 ;  /* 0x000100202800c986 */ /* 0x0027e2000c101d16 */
[----:B------:R-:W-:Y:S01]  /*13fd0*/  ISETP.GE.AND P4, PT, R2, UR4, PT ;  /* 0x0000000402007c0c */ /* 0x000fe2000bf86270 */
[----:B------:R-:W-:-:S12]  /*13fe0*/  VIADD R2, R3, 0x80 ;  /* 0x0000008003027836 */ /* 0x000fd80000000000 */
[----:B----4-:R3:W-:Y:S01]  /*13ff0*/  @!P4 STG.E.128 desc[UR22][R40.64+0x200], R12 ;  /* 0x0002000c2800c986 */ /* 0x0107e2000c101d16 */
[----:B------:R-:W-:-:S13]  /*14000*/  ISETP.GE.AND P4, PT, R2, UR4, PT ;  /* 0x0000000402007c0c */ /* 0x000fda000bf86270 */
[----:B------:R3:W-:Y:S02]  /*14010*/  @!P4 STG.E.128 desc[UR22][R40.64+0x300], R8 ;  /* 0x000300082800c986 */ /* 0x0007e4000c101d16 */
.L_x_3780:
[----:B------:R-:W-:Y:S05]  /*14020*/  BSYNC B0 ;  /* 0x0000000000007941 */ /* 0x000fea0003800000 */
.L_x_3779:
[----:B---3--:R3:W2:Y:S01]  /*14030*/  LDS.128 R36, [R6+0x800] ;  /* 0x0008000006247984 */ /* 0x0086a20000000c00 */
[----:B------:R-:W-:Y:S01]  /*14040*/  BSSY B0, `(.L_x_3781) ;  /* 0x0000011000007945 */ /* 0x000fe20003800000 */
[----:B------:R-:W-:Y:S02]  /*14050*/  ISETP.GE.AND P4, PT, R0, UR10, PT ;  /* 0x0000000a00007c0c */ /* 0x000fe4000bf86270 */
[----:B-1----:R3:W1:Y:S04]  /*14060*/  LDS.128 R32, [R6+0x4800] ;  /* 0x0048000006207984 */ /* 0x0026680000000c00 */
[----:B----4-:R3:W4:Y:S04]  /*14070*/  LDS.128 R12, [R6+0x8800] ;  /* 0x00880000060c7984 */ /* 0x0107280000000c00 */
[----:B------:R3:W1:Y:S01]  /*14080*/  LDS.128 R8, [R6+0xc800] ;  /* 0x00c8000006087984 */ /* 0x0006620000000c00 */
[----:B------:R-:W-:Y:S05]  /*14090*/  @P0 BRA `(.L_x_3782) ;  /* 0x00000000002c0947 */ /* 0x000fea0003800000 */
[----:B------:R-:W-:Y:S01]  /*140a0*/  ULDC UR4, c[0x0][0x2d0] ;  /* 0x0000b40000047ab9 */ /* 0x000fe20000000800 */
[----:B------:R-:W-:Y:S01]  /*140b0*/  VIADD R0, R3, 0x40 ;  /* 0x0000004003007836 */ /* 0x000fe20000000000 */
[----:B------:R-:W-:-:S13]  /*140c0*/  ISETP.GE.AND P0, PT, R4, UR4, PT ;  /* 0x0000000404007c0c */ /* 0x000fda000bf06270 */
[----:B--2---:R2:W-:Y:S01]  /*140d0*/  @!P0 STG.E.128 desc[UR22][R40.64+0x2000], R36 ;  /* 0x0020002428008986 */ /* 0x0045e2000c101d16 */
[----:B------:R-:W-:-:S13]  /*140e0*/  ISETP.GE.AND P0, PT, R3, UR4, PT ;  /* 0x0000000403007c0c */ /* 0x000fda000bf06270 */
[----:B-1----:R2:W-:Y:S01]  /*140f0*/  @!P0 STG.E.128 desc[UR22][R40.64+0x2100], R32 ;  /* 0x0021002028008986 */ /* 0x0025e2000c101d16 */
[----:B------:R-:W-:Y:S01]  /*14100*/  ISETP.GE.AND P0, PT, R0, UR4, PT ;  /* 0x0000000400007c0c */ /* 0x000fe2000bf06270 */
[----:B------:R-:W-:-:S12]  /*14110*/  VIADD R0, R3, 0x80 ;  /* 0x0000008003007836 */ /* 0x000fd80000000000 */
[----:B----4-:R2:W-:Y:S01]  /*14120*/  @!P0 STG.E.128 desc[UR22][R40.64+0x2200], R12 ;  /* 0x0022000c28008986 */ /* 0x0105e2000c101d16 */
[----:B------:R-:W-:-:S13]  /*14130*/  ISETP.GE.AND P0, PT, R0, UR4, PT ;  /* 0x0000000400007c0c */ /* 0x000fda000bf06270 */
[----:B------:R2:W-:Y:S02]  /*14140*/  @!P0 STG.E.128 desc[UR22][R40.64+0x2300], R8 ;  /* 0x0023000828008986 */ /* 0x0005e4000c101d16 */
.L_x_3782:
[----:B------:R-:W-:Y:S05]  /*14150*/  BSYNC B0 ;  /* 0x0000000000007941 */ /* 0x000fea0003800000 */
.L_x_3781:
[----:B--2---:R2:W2:Y:S01]  /*14160*/  LDS.128 R36, [R6+0x1000] ;  /* 0x0010000006247984 */ /* 0x0044a20000000c00 */
[----:B------:R-:W-:Y:S03]  /*14170*/  BSSY B0, `(.L_x_3783) ;  /* 0x0000010000007945 */ /* 0x000fe60003800000 */
[----:B-1----:R1:W1:Y:S04]  /*14180*/  LDS.128 R32, [R6+0x5000] ;  /* 0x0050000006207984 */ /* 0x0022680000000c00 */
[----:B----4-:R4:W1:Y:S04]  /*14190*/  LDS.128 R12, [R6+0x9000] ;  /* 0x00900000060c7984 */ /* 0x0108680000000c00 */
[----:B------:R4:W1:Y:S01]  /*141a0*/  LDS.128 R8, [R6+0xd000] ;  /* 0x00d0000006087984 */ /* 0x0008620000000c00 */
        /* <DEDUP_REMOVED lines=8> */
[----:B-1----:R2:W-:Y:S01]  /*14230*/  @!P0 STG.E.128 desc[UR22][R40.64+0x4100], R32 ;  /* 0x0041002028008986 */ /* 0x0025e2000c101d16 */
[----:B------:R-:W-:-:S09]  /*14240*/  ISETP.GE.AND P0, PT, R0, UR4, PT ;  /* 0x0000000400007c0c */ /* 0x000fd2000bf06270 */
[----:B------:R2:W-:Y:S04]  /*14250*/  @!P1 STG.E.128 desc[UR22][R40.64+0x4200], R12 ;  /* 0x0042000c28009986 */ /* 0x0005e8000c101d16 */
[----:B------:R2:W-:Y:S02]  /*14260*/  @!P0 STG.E.128 desc[UR22][R40.64+0x4300], R8 ;  /* 0x0043000828008986 */ /* 0x0005e4000c101d16 */
.L_x_3784:
[----:B------:R-:W-:Y:S05]  /*14270*/  BSYNC B0 ;  /* 0x0000000000007941 */ /* 0x000fea0003800000 */
.L_x_3783:
[----:B--2---:R2:W2:Y:S01]  /*14280*/  LDS.128 R36, [R6+0x1800] ;  /* 0x0018000006247984 */ /* 0x0044a20000000c00 */
[----:B------:R-:W-:Y:S03]  /*14290*/  BSSY B0, `(.L_x_3785) ;  /* 0x0000010000007945 */ /* 0x000fe60003800000 */
[----:B-1----:R1:W1:Y:S04]  /*142a0*/  LDS.128 R32, [R6+0x5800] ;  /* 0x0058000006207984 */ /* 0x0022680000000c00 */
[----:B------:R1:W1:Y:S04]  /*142b0*/  LDS.128 R12, [R6+0x9800] ;  /* 0x00980000060c7984 */ /* 0x0002680000000c00 */
[----:B------:R1:W1:Y:S01]  /*142c0*/  LDS.128 R8, [R6+0xd800] ;  /* 0x00d8000006087984 */ /* 0x0002620000000c00 */
        /* <DEDUP_REMOVED lines=9> */
[----:B-1----:R2:W-:Y:S04]  /*14360*/  @!P2 STG.E.128 desc[UR22][R40.64+0x6100], R32 ;  /* 0x006100202800a986 */ /* 0x0025e8000c101d16 */
[----:B------:R2:W-:Y:S06]  /*14370*/  @!P1 STG.E.128 desc[UR22][R40.64+0x6200], R12 ;  /* 0x0062000c28009986 */ /* 0x0005ec000c101d16 */
[----:B------:R2:W-:Y:S02]  /*14380*/  @!P0 STG.E.128 desc[UR22][R40.64+0x6300], R8 ;  /* 0x0063000828008986 */ /* 0x0005e4000c101d16 */
.L_x_3786:
[----:B------:R-:W-:Y:S05]  /*14390*/  BSYNC B0 ;  /* 0x0000000000007941 */ /* 0x000fea0003800000 */
.L_x_3785:
[----:B--2---:R2:W2:Y:S01]  /*143a0*/  LDS.128 R36, [R6+0x2000] ;  /* 0x0020000006247984 */ /* 0x0044a20000000c00 */
[----:B------:R-:W-:Y:S03]  /*143b0*/  BSSY B0, `(.L_x_3787) ;  /* 0x0000010000007945 */ /* 0x000fe60003800000 */
[----:B-1----:R1:W1:Y:S04]  /*143c0*/  LDS.128 R32, [R6+0x6000] ;  /* 0x0060000006207984 */ /* 0x0022680000000c00 */
[----:B------:R1:W1:Y:S04]  /*143d0*/  LDS.128 R12, [R6+0xa000] ;  /* 0x00a00000060c7984 */ /* 0x0002680000000c00 */
        /* <DEDUP_REMOVED lines=10> */
[----:B-1----:R2:W-:Y:S04]  /*14480*/  @!P2 STG.E.128 desc[UR22][R40.64+0x8100], R32 ;  /* 0x008100202800a986 */ /* 0x0025e8000c101d16 */
[----:B------:R2:W-:Y:S04]  /*14490*/  @!P1 STG.E.128 desc[UR22][R40.64+0x8200], R12 ;  /* 0x0082000c28009986 */ /* 0x0005e8000c101d16 */
[----:B------:R2:W-:Y:S02]  /*144a0*/  @!P0 STG.E.128 desc[UR22][R40.64+0x8300], R8 ;  /* 0x0083000828008986 */ /* 0x0005e4000c101d16 */
.L_x_3788:
[----:B------:R-:W-:Y:S05]  /*144b0*/  BSYNC B0 ;  /* 0x0000000000007941 */ /* 0x000fea0003800000 */
.L_x_3787:
        /* <DEDUP_REMOVED lines=17> */
.L_x_3790:
[----:B------:R-:W-:Y:S05]  /*145d0*/  BSYNC B0 ;  /* 0x0000000000007941 */ /* 0x000fea0003800000 */
.L_x_3789:
[----:B-12---:R1:W2:Y:S01]  /*145e0*/  LDS.128 R32, [R6+0x3000] ;  /* 0x0030000006207984 */ /* 0x0062a20000000c00 */
[----:B------:R-:W-:Y:S03]  /*145f0*/  BSSY B0, `(.L_x_3791) ;  /* 0x0000010000007945 */ /* 0x000fe60003800000 */
[----:B------:R1:W1:Y:S04]  /*14600*/  LDS.128 R12, [R6+0x7000] ;  /* 0x00700000060c7984 */ /* 0x0002680000000c00 */
        /* <DEDUP_REMOVED lines=14> */
.L_x_3792:
[----:B------:R-:W-:Y:S05]  /*146f0*/  BSYNC B0 ;  /* 0x0000000000007941 */ /* 0x000fea0003800000 */
.L_x_3791:
        /* <DEDUP_REMOVED lines=14> */
.L_x_3793:
        /* <DEDUP_REMOVED lines=10> */
.L_x_4998:


//--------------------- .text._ZN5flash24flash_fwd_splitkv_kernelI23Flash_fwd_kernel_traitsILi256ELi64ELi64ELi4ELb0ELb0EN7cutlass10bfloat16_tE19Flash_kernel_traitsILi256ELi64ELi64ELi4ES3_EELb1ELb0ELb1ELb0ELb0ELb1ELb1ELb0EEEvNS_16Flash_fwd_paramsE --------------------------
	.section	.text._ZN5flash24flash_fwd_splitkv_kernelI23Flash_fwd_kernel_traitsILi256ELi64ELi64ELi4ELb0ELb0EN7cutlass10bfloat16_tE19Flash_kernel_traitsILi256ELi64ELi64ELi4ES3_EELb1ELb0ELb1ELb0ELb0ELb1ELb1ELb0EEEvNS_16Flash_fwd_paramsE,"ax",@progbits
	.align	128
        .global         _ZN5flash24flash_fwd_splitkv_kernelI23Flash_fwd_kernel_traitsILi256ELi64ELi64ELi4ELb0ELb0EN7cutlass10bfloat16_tE19Flash_kernel_traitsILi256ELi64ELi64ELi4ES3_EELb1ELb0ELb1ELb0ELb0ELb1ELb1ELb0EEEvNS_16Flash_fwd_paramsE
        .type           _ZN5flash24flash_fwd_splitkv_kernelI23Flash_fwd_kernel_traitsILi256ELi64ELi64ELi4ELb0ELb0EN7cutlass10bfloat16_tE19Flash_kernel_traitsILi256ELi64ELi64ELi4ES3_EELb1ELb0ELb1ELb0ELb0ELb1ELb1ELb0EEEvNS_16Flash_fwd_paramsE,@function
        .size           _ZN5flash24flash_fwd_splitkv_kernelI23Flash_fwd_kernel_traitsILi256ELi64ELi64ELi4ELb0ELb0EN7cutlass10bfloat16_tE19Flash_kernel_traitsILi256ELi64ELi64ELi4ES3_EELb1ELb0ELb1ELb0ELb0ELb1ELb1ELb0EEEvNS_16Flash_fwd_paramsE,(.L_x_4999 - _ZN5flash24flash_fwd_splitkv_kernelI23Flash_fwd_kernel_traitsILi256ELi64ELi64ELi4ELb0ELb0EN7cutlass10bfloat16_tE19Flash_kernel_traitsILi256ELi64ELi64ELi4ES3_EELb1ELb0ELb1ELb0ELb0ELb1ELb1ELb0EEEvNS_16Flash_fwd_paramsE)
        .other          _ZN5flash24flash_fwd_splitkv_kernelI23Flash_fwd_kernel_traitsILi256ELi64ELi64ELi4ELb0ELb0EN7cutlass10bfloat16_tE19Flash_kernel_traitsILi256ELi64ELi64ELi4ES3_EELb1ELb0ELb1ELb0ELb0ELb1ELb1ELb0EEEvNS_16Flash_fwd_paramsE,@"STO_CUDA_ENTRY STV_DEFAULT"
_ZN5flash24flash_fwd_splitkv_kernelI23Flash_fwd_kernel_traitsILi256ELi64ELi64ELi4ELb0ELb0EN7cutlass10bfloat16_tE19Flash_kernel_traitsILi256ELi64ELi64ELi4ES3_EELb1ELb0ELb1ELb0ELb0ELb1ELb1ELb0EEEvNS_16Flash_fwd_paramsE:
.text._ZN5flash24flash_fwd_splitkv_kernelI23Flash_fwd_kernel_traitsILi256ELi64ELi64ELi4ELb0ELb0EN7cutlass10bfloat16_tE19Flash_kernel_traitsILi256ELi64ELi64ELi4ES3_EELb1ELb0ELb1ELb0ELb0ELb1ELb1ELb0EEEvNS_16Flash_fwd_paramsE:
        /* <DEDUP_REMOVED lines=76> */
.L_x_3794:
[----:B------:R-:W-:-:S04]  /*04c0*/  ULDC UR8, c[0x0][0x2c8] ;  /* 0x0000b20000087ab9 */ /* 0x000fc80000000800 */
.L_x_3795:
        /* <DEDUP_REMOVED lines=129> */
.L_x_3798:
[----:B------:R-:W-:Y:S05]  /*0ce0*/  BSYNC B0 ;  /* 0x0000000000007941 */ /* 0x000fea0003800000 */
.L_x_3797:
        /* <DEDUP_REMOVED lines=13> */
.L_x_3800:
[----:B------:R-:W-:Y:S05]  /*0dc0*/  BSYNC B0 ;  /* 0x0000000000007941 */ /* 0x000fea0003800000 */
.L_x_3799:
        /* <DEDUP_REMOVED lines=12> */
.L_x_3802:
[----:B------:R-:W-:Y:S05]  /*0e90*/  BSYNC B0 ;  /* 0x0000000000007941 */ /* 0x000fea0003800000 */
.L_x_3801:
        /* <DEDUP_REMOVED lines=12> */
.L_x_3804:
[----:B------:R-:W-:Y:S05]  /*0f60*/  BSYNC B0 ;  /* 0x0000000000007941 */ /* 0x000fea0003800000 */
.L_x_3803:
        /* <DEDUP_REMOVED lines=11> */
.L_x_3806:
[----:B------:R-:W-:Y:S05]  /*1020*/  BSYNC B0 ;  /* 0x0000000000007941 */ /* 0x000fea0003800000 */
.L_x_3805:
        /* <DEDUP_REMOVED lines=11> */
.L_x_3808:
[----:B------:R-:W-:Y:S05]  /*10e0*/  BSYNC B0 ;  /* 0x0000000000007941 */ /* 0x000fea0003800000 */
.L_x_3807:
        /* <DEDUP_REMOVED lines=11> */
.L_x_3810:
[----:B------:R-:W-:Y:S05]  /*11a0*/  BSYNC B0 ;  /* 0x0000000000007941 */ /* 0x000fea0003800000 */
.L_x_3809:
        /* <DEDUP_REMOVED lines=11> */
.L_x_3812:
[----:B------:R-:W-:Y:S05]  /*1260*/  BSYNC B0 ;  /* 0x0000000000007941 */ /* 0x000fea0003800000 */
.L_x_3811:
        /* <DEDUP_REMOVED lines=31> */
.L_x_3796:
        /* <DEDUP_REMOVED lines=29> */
.L_x_3813:
        /* <DEDUP_REMOVED lines=96> */
.L_x_3814:
        /* <DEDUP_REMOVED lines=48> */
.L_x_3816:
        /* <DEDUP_REMOVED lines=36> */
.L_x_3815:
        /* <DEDUP_REMOVED lines=119> */
.L_x_3818:
[----:B------:R-:W-:Y:S05]  /*28e0*/  BSYNC B0 ;  /* 0x0000000000007941 */ /* 0x000fea0003800000 */
.L_x_3817:
        /* <DEDUP_REMOVED lines=63> */
.L_x_3820:
[----:B------:R-:W-:Y:S05]  /*2ce0*/  BSYNC B0 ;  /* 0x0000000000007941 */ /* 0x000fea0003800000 */
.L_x_3819:
        /* <DEDUP_REMOVED lines=49> */
.L_x_3822:
[----:B------:R-:W-:Y:S05]  /*3000*/  BSYNC B0 ;  /* 0x0000000000007941 */ /* 0x000fea0003800000 */
.L_x_3821:
        /* <DEDUP_REMOVED lines=49> */
.L_x_3824:
[----:B------:R-:W-:Y:S05]  /*3320*/  BSYNC B0 ;  /* 0x0000000000007941 */ /* 0x000fea0003800000 */
.L_x_3823:
        /* <DEDUP_REMOVED lines=40> */
.L_x_3826:
[----:B------:R-:W-:Y:S05]  /*35b0*/  BSYNC B0 ;  /* 0x0000000000007941 */ /* 0x000fea0003800000 */
.L_x_3825:
        /* <DEDUP_REMOVED lines=50> */
.L_x_3828:
[----:B------:R-:W-:Y:S05]  /*38e0*/  BSYNC B0 ;  /* 0x0000000000007941 */ /* 0x000fea0003800000 */
.L_x_3827:
        /* <DEDUP_REMOVED lines=45> */
.L_x_3830:
[----:B------:R-:W-:Y:S05]  /*3bc0*/  BSYNC B0 ;  /* 0x0000000000007941 */ /* 0x000fea0003800000 */
.L_x_3829:
        /* <DEDUP_REMOVED lines=46> */
.L_x_3832:
[----:B------:R-:W-:Y:S05]  /*3eb0*/  BSYNC B0 ;  /* 0x0000000000007941 */ /* 0x000fea0003800000 */
.L_x_3831:
        /* <DEDUP_REMOVED lines=19> */
[----:B------:R-:W-:Y:S01]  /*3ff0*/  LOP3.LUT R24, R11, 0x8, R24, 0xf8, !PT ;  /* 0x000000080b187812 */ /* 0x000fe200078ef818 */
[----:B------:R-:W-:Y:S01]  /*4000*/  UIADD3 UR20, UR29, UR9, URZ ;  /* 0x000000091d147290 */ /* 0x000fe2000fffe03f */
[----:B------:R-:W-:Y:S01]  /*4010*/  LOP3.LUT R17, R17, 0xfffffffe, RZ, 0xc0, !PT ;  /* 0xfffffffe11117812 */ /* 0x000fe200078ec0ff */
[----:B------:R-:W-:Y:S01]  /*4020*/  IMAD.IADD R19, R19, 0x1, R0 ;  /* 0x0000000113137824 */ /* 0x000fe200078e0200 */
[----:B------:R-:W-:Y:S01]  /*4030*/  SHF.R.U32.HI R11, RZ, 0x3, R11 ;  /* 0x00000003ff0b7819 */ /* 0x000fe2000001160b */
[----:B------:R-:W-:Y:S01]  /*4040*/  ULEA.HI.X UR20, UR28, UR21, UR20, 0x2, UP0 ;  /* 0x000000151c147291 */ /* 0x000fe200080f1414 */
[----:B------:R-:W-:Y:S01]  /*4050*/  IMAD.U32 R98, RZ, RZ, UR24 ;  /* 0x00000018ff627e24 */ /* 0x000fe2000f8e00ff */
[----:B------:R-:W-:-:S04]  /*4060*/  DEPBAR.LE SB0, 0x0 ;  /* 0x000080000000791a */ /* 0x000fc80000000000 */
[----:B------:R-:W-:Y:S01]  /*4070*/  IMAD.U32 R99, RZ, RZ, UR20 ;  /* 0x00000014ff637e24 */ /* 0x000fe2000f8e00ff */
[----:B------:R-:W-:Y:S01]  /*4080*/  LOP3.LUT R24, R24, R11, RZ, 0x3c, !PT ;  /* 0x0000000b18187212 */ /* 0x000fe200078e3cff */
[----:B------:R-:W-:Y:S01]  /*4090*/  IMAD.IADD R17, R26, 0x1, -R17 ;  /* 0x000000011a117824 */ /* 0x000fe200078e0a11 */
[----:B------:R-:W-:Y:S01]  /*40a0*/  SHF.R.S32.HI R10, RZ, 0x1f, R23 ;  /* 0x0000001fff0a7819 */ /* 0x000fe20000011417 */
[----:B------:R-:W-:Y:S01]  /*40b0*/  ULDC.64 UR8, c[0x0][0x250] ;  /* 0x0000940000087ab9 */ /* 0x000fe20000000a00 */
[----:B------:R1:W5:Y:S01]  /*40c0*/  LDG.E R98, desc[UR22][R98.64] ;  /* 0x0000001662627981 */ /* 0x000362000c1e1900 */
[C---:B------:R-:W-:Y:S01]  /*40d0*/  IMAD R241, R17.reuse, 0x200, R24 ;  /* 0x0000020011f17824 */ /* 0x040fe200078e0218 */
[----:B------:R-:W-:Y:S01]  /*40e0*/  LOP3.LUT R22, R22, 0x1c0, RZ, 0xc0, !PT ;  /* 0x000001c016167812 */ /* 0x000fe200078ec0ff */
[----:B------:R-:W-:Y:S01]  /*40f0*/  IMAD.SHL.U32 R17, R17, 0x8, RZ ;  /* 0x0000000811117824 */ /* 0x000fe200078e00ff */
[----:B------:R-:W-:Y:S01]  /*4100*/  BAR.SYNC.DEFER_BLOCKING 0x0 ;  /* 0x0000000000007b1d */ /* 0x000fe20000010000 */
[----:B------:R-:W-:Y:S01]  /*4110*/  LEA.HI R10, R10, R23, RZ, 0x2 ;  /* 0x000000170a0a7211 */ /* 0x000fe200078f10ff */
[----:B------:R-:W-:Y:S01]  /*4120*/  IMAD R9, R9, UR8, RZ ;  /* 0x0000000809097c24 */ /* 0x000fe2000f8e02ff */
[----:B------:R-:W-:Y:S01]  /*4130*/  SHF.R.U32.HI R11, RZ, 0x3, R22 ;  /* 0x00000003ff0b7819 */ /* 0x000fe20000011616 */
[----:B------:R-:W-:Y:S01]  /*4140*/  USHF.L.U64.HI UR24, UR8, 0x4, UR9 ;  /* 0x0000000408187899 */ /* 0x000fe20008010209 */
[----:B------:R-:W-:Y:S01]  /*4150*/  LOP3.LUT R0, R22, 0x8, R17, 0xf8, !PT ;  /* 0x0000000816007812 */ /* 0x000fe200078ef811 */
[C---:B------:R-:W-:Y:S01]  /*4160*/  IMAD R9, R174.reuse, UR9, R9 ;  /* 0x00000009ae097c24 */ /* 0x040fe2000f8e0209 */
[----:B------:R-:W-:Y:S01]  /*4170*/  SHF.R.S32.HI R13, RZ, 0x2, R10 ;  /* 0x00000002ff0d7819 */ /* 0x000fe2000001140a */
[----:B------:R-:W-:Y:S01]  /*4180*/  IMAD.WIDE.U32 R174, R174, UR8, R18 ;  /* 0x00000008aeae7c25 */ /* 0x000fe2000f8e0012 */
[----:B------:R-:W-:Y:S01]  /*4190*/  LOP3.LUT R0, R0, R11, RZ, 0x3c, !PT ;  /* 0x0000000b00007212 */ /* 0x000fe200078e3cff */
[----:B------:R-:W-:Y:S01]  /*41a0*/  ULDC.64 UR20, c[0x0][0x220] ;  /* 0x0000880000147ab9 */ /* 0x000fe20000000a00 */
[----:B------:R-:W-:Y:S01]  /*41b0*/  IADD3 R13, R12, 0x1, R13 ;  /* 0x000000010c0d7810 */ /* 0x000fe20007ffe00d */
[----:B------:R-:W-:Y:S01]  /*41c0*/  IMAD.SHL.U32 R11, R16, 0x40, RZ ;  /* 0x00000040100b7824 */ /* 0x000fe200078e00ff */
[----:B------:R-:W-:-:S02]  /*41d0*/  ISETP.GE.AND P6, PT, R20, UR5, PT ;  /* 0x0000000514007c0c */ /* 0x000fc4000bfc6270 */
[----:B------:R-:W-:Y:S02]  /*41e0*/  IADD3 R96, R13, UR18, -R96 ;  /* 0x000000120d607c10 */ /* 0x000fe4000fffe860 */
        /* <DEDUP_REMOVED lines=24> */
[--C-:B------:R-:W-:Y:S02]  /*4370*/  @!P2 IMAD.MOV.U32 R10, RZ, RZ, R252.reuse ;  /* 0x000000ffff0aa224 */ /* 0x100fe400078e00fc */
[----:B------:R-:W-:Y:S01]  /*4380*/  @!P2 IMAD.MOV.U32 R11, RZ, RZ, R195 ;  /* 0x000000ffff0ba224 */ /* 0x000fe200078e00c3 */
        /* <DEDUP_REMOVED lines=22> */
.L_x_3834:
[----:B------:R-:W-:Y:S05]  /*44f0*/  BSYNC B0 ;  /* 0x0000000000007941 */ /* 0x000fea0003800000 */
.L_x_3833:
        /* <DEDUP_REMOVED lines=13> */
[----:B---3--:R-:W-:Y:S02]  /*45d0*/  IMAD.U32 R10, RZ, RZ, UR24 ;  /* 0x00000018ff0a7e24 */ /* 0x008fe4000f8e00ff */
        /* <DEDUP_REMOVED lines=29> */
[----:B---3--:R-:W-:-:S04]  /*47b0*/  LEA R12, P0, R11, R252, 0x1 ;  /* 0x000000fc0b0c7211 */ /* 0x008fc800078008ff */
[----:B------:R-:W-:-:S05]  /*47c0*/  LEA.HI.X R13, R9, R195, R10, 0x1, P0 ;  /* 0x000000c3090d7211 */ /* 0x000fca00000f0c0a */
[----:B------:R-:W-:Y:S01]  /*47d0*/  @!PT LDS RZ, [RZ] ;  /* 0x00000000fffff984 */ /* 0x000fe20000000800 */
[----:B------:R-:W-:Y:S01]  /*47e0*/  @!PT LDS RZ, [RZ] ;  /* 0x00000000fffff984 */ /* 0x000fe20000000800 */
[----:B------:R-:W-:Y:S01]  /*47f0*/  @!PT LDS RZ, [RZ] ;  /* 0x00000000fffff984 */ /* 0x000fe20000000800 */
[----:B------:R3:W-:Y:S04]  /*4800*/  LDGSTS.E.BYPASS.LTC128B.128 [R243+0x16800], desc[UR22][R12.64+0x180] ;  /* 0x168001800cf37fae */ /* 0x0007e8000b901d56 */
.L_x_3836:
[----:B------:R-:W-:Y:S05]  /*4810*/  BSYNC B0 ;  /* 0x0000000000007941 */ /* 0x000fea0003800000 */
.L_x_3835:
        /* <DEDUP_REMOVED lines=45> */
.L_x_3838:
[----:B------:R-:W-:Y:S05]  /*4af0*/  BSYNC B0 ;  /* 0x0000000000007941 */ /* 0x000fea0003800000 */
.L_x_3837:
        /* <DEDUP_REMOVED lines=8> */
[----:B------:R-:W-:Y:S01]  /*4b80*/  ISETP.GE.AND P3, PT, R244, UR28, PT ;  /* 0x0000001cf4007c0c */ /* 0x000fe2000bf66270 */
[----:B------:R-:W-:Y:S01]  /*4b90*/  IMAD.U32 R10, RZ, RZ, UR8 ;  /* 0x00000008ff0a7e24 */ /* 0x000fe2000f8e00ff */
[----:B------:R-:W-:Y:S02]  /*4ba0*/  ISETP.GE.AND P2, PT, R6, UR28, PT ;  /* 0x0000001c06007c0c */ /* 0x000fe4000bf46270 */
[----:B------:R-:W-:Y:S02]  /*4bb0*/  ISETP.GE.AND P1, PT, R4, UR28, PT ;  /* 0x0000001c04007c0c */ /* 0x000fe4000bf26270 */
[----:B------:R-:W-:Y:S02]  /*4bc0*/  MOV R9, UR8 ;  /* 0x0000000800097c02 */ /* 0x000fe40008000f00 */
[----:B------:R-:W-:-:S05]  /*4bd0*/  ISETP.GE.AND P0, PT, R3, UR28, PT ;  /* 0x0000001c03007c0c */ /* 0x000fca000bf06270 */
[----:B----4-:R-:W-:Y:S01]  /*4be0*/  @!P3 MOV R194, R252 ;  /* 0x000000fc00c2b202 */ /* 0x010fe20000000f00 */
        /* <DEDUP_REMOVED lines=33> */
[----:B------:R-:W-:-:S05]  /*4e00*/  MOV R194, R252 ;  /* 0x000000fc00c27202 */ /* 0x000fca0000000f00 */
[----:B---3--:R-:W-:-:S05]  /*4e10*/  IMAD.WIDE.U32 R10, R9, 0x60, R194 ;  /* 0x00000060090a7825 */ /* 0x008fca00078e00c2 */
[----:B------:R-:W-:-:S05]  /*4e20*/  IADD3 R11, R11, UR5, RZ ;  /* 0x000000050b0b7c10 */ /* 0x000fca000fffe0ff */
[----:B------:R-:W-:Y:S01]  /*4e30*/  @!PT LDS RZ, [RZ] ;  /* 0x00000000fffff984 */ /* 0x000fe20000000800 */
[----:B------:R-:W-:Y:S01]  /*4e40*/  @!PT LDS RZ, [RZ] ;  /* 0x00000000fffff984 */ /* 0x000fe20000000800 */
[----:B------:R-:W-:Y:S01]  /*4e50*/  @!PT LDS RZ, [RZ] ;  /* 0x00000000fffff984 */ /* 0x000fe20000000800 */
[----:B------:R3:W-:Y:S02]  /*4e60*/  LDGSTS.E.BYPASS.LTC128B.128 [R243+0x17800], desc[UR22][R10.64+0x180] ;  /* 0x178001800af37fae */ /* 0x0007e4000b901d56 */
.L_x_3840:
[----:B------:R-:W-:Y:S05]  /*4e70*/  BSYNC B0 ;  /* 0x0000000000007941 */ /* 0x000fea0003800000 */
.L_x_3839:
[----:B------:R-:W-:Y:S01]  /*4e80*/  LDSM.16.M88.4 R64, [R242] ;  /* 0x00000000f240783b */ /* 0x000fe20000000200 */
[----:B------:R-:W-:Y:S01]  /*4e90*/  LOP3.LUT P0, RZ, R8, 0x2, RZ, 0xc0, !PT ;  /* 0x0000000208ff7812 */ /* 0x000fe2000780c0ff */
[----:B------:R-:W-:Y:S01]  /*4ea0*/  VIADD R9, R241, 0x8000 ;  /* 0x00008000f1097836 */ /* 0x000fe20000000000 */
[----:B------:R-:W-:Y:S01]  /*4eb0*/  LEA R238, R5, R242, 0x1 ;  /* 0x000000f205ee7211 */ /* 0x000fe200078e08ff */
[----:B------:R-:W2:Y:S01]  /*4ec0*/  LDSM.16.M88.4 R20, [R241+0x8000] ;  /* 0x00800000f114783b */ /* 0x000ea20000000200 */
[----:B------:R-:W-:Y:S01]  /*4ed0*/  VIADD R239, R241, 0x8020 ;  /* 0x00008020f1ef7836 */ /* 0x000fe20000000000 */
[----:B------:R-:W-:Y:S01]  /*4ee0*/  ULDC UR28, c[0x0][0x39c] ;  /* 0x0000e700001c7ab9 */ /* 0x000fe20000000800 */
[----:B------:R-:W-:Y:S01]  /*4ef0*/  IMAD R240, R7, 0x2, R242 ;  /* 0x0000000207f07824 */ /* 0x000fe200078e02f2 */
[----:B------:R-:W4:Y:S01]  /*4f00*/  LDSM.16.M88.4 R48, [R241+0x8800] ;  /* 0x00880000f130783b */ /* 0x000f220000000200 */
[----:B------:R-:W-:Y:S01]  /*4f10*/  SHF.L.U32 R245, R97, 0x1, RZ ;  /* 0x0000000161f57819 */ /* 0x000fe200000006ff */
[----:B-1---5:R-:W-:Y:S01]  /*4f20*/  FMUL.FTZ R98, R98, R99 ;  /* 0x0000006362627220 */ /* 0x022fe20000410000 */
[----:B------:R-:W-:Y:S01]  /*4f30*/  IMAD R237, R5, 0x2, R240 ;  /* 0x0000000205ed7824 */ /* 0x000fe200078e02f0 */
[----:B------:R-:W1:Y:S01]  /*4f40*/  LDSM.16.M88.4 R72, [R241+0x9000] ;  /* 0x00900000f148783b */ /* 0x000e620000000200 */
[----:B------:R-:W-:Y:S01]  /*4f50*/  LOP3.LUT R245, R245, 0x6, RZ, 0xc0, !PT ;  /* 0x00000006f5f57812 */ /* 0x000fe200078ec0ff */
[----:B------:R-:W-:Y:S01]  /*4f60*/  @P0 VIADD R239, R9, 0xffffffe0 ;  /* 0xffffffe009ef0836 */ /* 0x000fe20000000000 */
[----:B------:R-:W-:Y:S01]  /*4f70*/  LOP3.LUT P0, RZ, R8, 0x4, RZ, 0xc0, !PT ;  /* 0x0000000408ff7812 */ /* 0x000fe2000780c0ff */
[----:B------:R-:W1:Y:S01]  /*4f80*/  LDSM.16.M88.4 R24, [R241+0x9800] ;  /* 0x00980000f118783b */ /* 0x000e620000000200 */
[----:B------:R-:W-:Y:S01]  /*4f90*/  R2UR UR5, R98 ;  /* 0x00000000620572ca */ /* 0x000fe200000e0000 */
[----:B------:R-:W-:Y:S01]  /*4fa0*/  UISETP.GT.AND UP0, UPT, UR12, UR11, UPT ;  /* 0x0000000b0c00728c */ /* 0x000fe2000bf04270 */
[----:B------:R-:W-:Y:S01]  /*4fb0*/  SEL R2, R2, 0xffffffe0, !P0 ;  /* 0xffffffe002027807 */ /* 0x000fe20004000000 */
[----:B---3--:R-:W-:Y:S01]  /*4fc0*/  LDSM.16.M88.4 R16, [R240] ;  /* 0x00000000f010783b */ /* 0x008fe20000000200 */
[----:B------:R-:W-:Y:S01]  /*4fd0*/  VIMNMX R167, R96, UR18, PT ;  /* 0x0000001260a77c48 */ /* 0x000fe2000bfe0100 */
[C---:B------:R-:W-:Y:S01]  /*4fe0*/  VIADD R231, R239.reuse, 0x800 ;  /* 0x00000800efe77836 */ /* 0x040fe20000000000 */
[C---:B------:R-:W-:Y:S01]  /*4ff0*/  IADD3 R229, R239.reuse, 0x1800, RZ ;  /* 0x00001800efe57810 */ /* 0x040fe20007ffe0ff */
[----:B------:R-:W3:Y:S01]  /*5000*/  LDSM.16.M88.4 R12, [R239] ;  /* 0x00000000ef0c783b */ /* 0x000ee20000000200 */
[C---:B------:R-:W-:Y:S01]  /*5010*/  IMAD R235, R2.reuse, 0x2, R241 ;  /* 0x0000000202eb7824 */ /* 0x040fe200078e02f1 */
[C---:B------:R-:W-:Y:S01]  /*5020*/  IADD3 R224, R239.reuse, 0x3800, RZ ;  /* 0x00003800efe07810 */ /* 0x040fe20007ffe0ff */
[----:B------:R-:W-:Y:S01]  /*5030*/  IMAD R228, R2, 0x2, R239 ;  /* 0x0000000202e47824 */ /* 0x000fe200078e02ef */
[----:B------:R-:W3:Y:S01]  /*5040*/  LDSM.16.M88.4 R56, [R239+0x800] ;  /* 0x00080000ef38783b */ /* 0x000ee20000000200 */
[C---:B------:R-:W-:Y:S01]  /*5050*/  VIADD R230, R239.reuse, 0x1000 ;  /* 0x00001000efe67836 */ /* 0x040fe20000000000 */
[C---:B------:R-:W-:Y:S01]  /*5060*/  IADD3 R220, R239.reuse, 0x5800, RZ ;  /* 0x00005800efdc7810 */ /* 0x040fe20007ffe0ff */
[C---:B------:R-:W-:Y:S01]  /*5070*/  VIADD R227, R239.reuse, 0x2000 ;  /* 0x00002000efe37836 */ /* 0x040fe20000000000 */
[----:B------:R-:W3:Y:S01]  /*5080*/  LDSM.16.M88.4 R52, [R239+0x1000] ;  /* 0x00100000ef34783b */ /* 0x000ee20000000200 */
[C---:B------:R-:W-:Y:S01]  /*5090*/  VIADD R226, R239.reuse, 0x2800 ;  /* 0x00002800efe27836 */ /* 0x040fe20000000000 */
[C---:B------:R-:W-:Y:S01]  /*50a0*/  IADD3 R217, R239.reuse, 0x7000, RZ ;  /* 0x00007000efd97810 */ /* 0x040fe20007ffe0ff */
[C---:B------:R-:W-:Y:S01]  /*50b0*/  VIADD R225, R239.reuse, 0x3000 ;  /* 0x00003000efe17836 */ /* 0x040fe20000000000 */
[----:B------:R-:W3:Y:S01]  /*50c0*/  LDSM.16.M88.4 R40, [R239+0x1800] ;  /* 0x00180000ef28783b */ /* 0x000ee20000000200 */
[----:B------:R-:W-:-:S02]  /*50d0*/  VIADD R223, R239, 0x4000 ;  /* 0x00004000efdf7836 */ /* 0x000fc40000000000 */
[C---:B------:R-:W-:Y:S01]  /*50e0*/  VIADD R222, R239.reuse, 0x4800 ;  /* 0x00004800efde7836 */ /* 0x040fe20000000000 */
[----:B------:R-:W-:Y:S01]  /*50f0*/  LDSM.16.M88.4 R36, [R238] ;  /* 0x00000000ee24783b */ /* 0x000fe20000000200 */
[C---:B------:R-:W-:Y:S02]  /*5100*/  VIADD R221, R239.reuse, 0x5000 ;  /* 0x00005000efdd7836 */ /* 0x040fe40000000000 */
[C---:B------:R-:W-:Y:S01]  /*5110*/  VIADD R219, R239.reuse, 0x6000 ;  /* 0x00006000efdb7836 */ /* 0x040fe20000000000 */
[C---:B--2---:R-:W-:Y:S01]  /*5120*/  HMMA.16816.F32.BF16 R8, R64.reuse, R20, RZ ;  /* 0x000000144008723c */ /* 0x044fe200000418ff */
[----:B------:R-:W2:Y:S01]  /*5130*/  LDSM.16.M88.4 R28, [R235+0x8000] ;  /* 0x00800000eb1c783b */ /* 0x000ea20000000200 */
[C---:B------:R-:W-:Y:S02]  /*5140*/  VIADD R218, R239.reuse, 0x6800 ;  /* 0x00006800efda7836 */ /* 0x040fe40000000000 */
[----:B------:R-:W-:Y:S01]  /*5150*/  VIADD R216, R239, 0x7800 ;  /* 0x00007800efd87836 */ /* 0x000fe20000000000 */
[----:B------:R-:W-:Y:S01]  /*5160*/  LDSM.16.M88.4 R76, [R235+0x9800] ;  /* 0x00980000eb4c783b */ /* 0x000fe20000000200 */
[C---:B------:R-:W-:Y:S03]  /*5170*/  HMMA.16816.F32.BF16 R20, R64.reuse, R22, RZ ;  /* 0x000000164014723c */ /* 0x040fe600000418ff */
[----:B------:R-:W-:Y:S03]  /*5180*/  LDSM.16.M88.4 R60, [R228] ;  /* 0x00000000e43c783b */ /* 0x000fe60000000200 */
[C---:B----4-:R-:W-:Y:S01]  /*5190*/  HMMA.16816.F32.BF16 R32, R64.reuse, R48, RZ ;  /* 0x000000304020723c */ /* 0x050fe200000418ff */
[----:B------:R-:W-:Y:S04]  /*51a0*/  LDSM.16.M88.4 R80, [R237+0x4000] ;  /* 0x00400000ed50783b */ /* 0x000fe80000000200 */
[----:B------:R-:W-:Y:S01]  /*51b0*/  LDSM.16.M88.4 R92, [R241+0xe800] ;  /* 0x00e80000f15c783b */ /* 0x000fe20000000200 */
[C---:B------:R-:W-:Y:S03]  /*51c0*/  HMMA.16816.F32.BF16 R48, R64.reuse, R50, RZ ;  /* 0x000000324030723c */ /* 0x040fe600000418ff */
[----:B------:R-:W-:Y:S03]  /*51d0*/  LDSM.16.M88.4 R88, [R235+0xe000] ;  /* 0x00e00000eb58783b */ /* 0x000fe60000000200 */
[C---:B-1----:R-:W-:Y:S01]  /*51e0*/  HMMA.16816.F32.BF16 R44, R64.reuse, R72, RZ ;  /* 0x00000048402c723c */ /* 0x042fe200000418ff */
[----:B------:R-:W-:Y:S04]  /*51f0*/  LDSM.16.M88.4 R84, [R228+0x5000] ;  /* 0x00500000e454783b */ /* 0x000fe80000000200 */
[----:B------:R-:W0:Y:S01]  /*5200*/  LDGDEPBAR ;  /* 0x00000000000079af */ /* 0x000e220000000000 */
[C---:B------:R-:W-:Y:S06]  /*5210*/  HMMA.16816.F32.BF16 R72, R64.reuse, R74, RZ ;  /* 0x0000004a4048723c */ /* 0x040fec00000418ff */
[C---:B------:R-:W-:Y:S06]  /*5220*/  HMMA.16816.F32.BF16 R68, R64.reuse, R24, RZ ;  /* 0x000000184044723c */ /* 0x040fec00000418ff */
[----:B------:R-:W-:Y:S01]  /*5230*/  HMMA.16816.F32.BF16 R64, R64, R26, RZ ;  /* 0x0000001a4040723c */ /* 0x000fe200000418ff */
[----:B------:R-:W1:Y:S05]  /*5240*/  LDSM.16.M88.4 R24, [R235+0x8800] ;  /* 0x00880000eb18783b */ /* 0x000e6a0000000200 */
[C---:B---3--:R-:W-:Y:S06]  /*5250*/  HMMA.16816.F32.BF16 R8, R16.reuse, R12, R8 ;  /* 0x0000000c1008723c */ /* 0x048fec0000041808 */
[C---:B------:R-:W-:Y:S01]  /*5260*/  HMMA.16816.F32.BF16 R20, R16.reuse, R14, R20 ;  /* 0x0000000e1014723c */ /* 0x040fe20000041814 */
[----:B------:R-:W3:Y:S05]  /*5270*/  LDSM.16.M88.4 R12, [R235+0x9000] ;  /* 0x00900000eb0c783b */ /* 0x000eea0000000200 */
        /* <DEDUP_REMOVED lines=8> */
[----:B------:R-:W4:Y:S04]  /*5300*/  LDSM.16.M88.4 R16, [R237] ;  /* 0x00000000ed10783b */ /* 0x000f280000000200 */
[----:B------:R-:W4:Y:S01]  /*5310*/  LDSM.16.M88.4 R40, [R228+0x800] ;  /* 0x00080000e428783b */ /* 0x000f220000000200 */
        /* <DEDUP_REMOVED lines=22> */
[C---:B-1----:R-:W-:Y:S06]  /*5480*/  HMMA.16816.F32.BF16 R68, R16.reuse, R24, R68 ;  /* 0x000000181044723c */ /* 0x042fec0000041844 */
[----:B------:R-:W-:Y:S01]  /*5490*/  HMMA.16816.F32.BF16 R64, R16, R26, R64 ;  /* 0x0000001a1040723c */ /* 0x000fe20000041840 */
[----:B------:R-:W1:Y:S04]  /*54a0*/  LDSM.16.M88.4 R24, [R239+0x2800] ;  /* 0x00280000ef18783b */ /* 0x000e680000000200 */
[----:B------:R-:W1:Y:S01]  /*54b0*/  LDSM.16.M88.4 R16, [R239+0x3000] ;  /* 0x00300000ef10783b */ /* 0x000e620000000200 */
[C---:B---3--:R-:W-:Y:S06]  /*54c0*/  HMMA.16816.F32.BF16 R8, R12.reuse, R56, R8 ;  /* 0x000000380c08723c */ /* 0x048fec0000041808 */
[C---:B------:R-:W-:Y:S01]  /*54d0*/  HMMA.16816.F32.BF16 R20, R12.reuse, R58, R20 ;  /* 0x0000003a0c14723c */ /* 0x040fe20000041814 */
        /* <DEDUP_REMOVED lines=19> */
[----:B------:R-:W2:Y:S05]  /*5610*/  LDSM.16.M88.4 R16, [R228+0x2800] ;  /* 0x00280000e410783b */ /* 0x000eaa0000000200 */
        /* <DEDUP_REMOVED lines=21> */
[----:B------:R-:W-:Y:S01]  /*5770*/  HMMA.16816.F32.BF16 R48, R28, R18, R48 ;  /* 0x000000121c30723c */ /* 0x000fe20000041830 */
[----:B------:R-:W1:Y:S05]  /*5780*/  LDSM.16.M88.4 R16, [R240+0x4000] ;  /* 0x00400000f010783b */ /* 0x000e6a0000000200 */
[C---:B---3--:R-:W-:Y:S06]  /*5790*/  HMMA.16816.F32.BF16 R8, R36.reuse, R12, R8 ;  /* 0x0000000c2408723c */ /* 0x048fec0000041808 */
[----:B------:R-:W-:Y:S01]  /*57a0*/  HMMA.16816.F32.BF16 R20, R36, R14, R20 ;  /* 0x0000000e2414723c */ /* 0x000fe20000041814 */
[----:B------:R-:W-:Y:S05]  /*57b0*/  LDSM.16.M88.4 R12, [R238+0x4000] ;  /* 0x00400000ee0c783b */ /* 0x000fea0000000200 */
[C---:B------:R-:W-:Y:S06]  /*57c0*/  HMMA.16816.F32.BF16 R44, R28.reuse, R52, R44 ;  /* 0x000000341c2c723c */ /* 0x040fec000004182c */
[C---:B------:R-:W-:Y:S01]  /*57d0*/  HMMA.16816.F32.BF16 R72, R28.reuse, R54, R72 ;  /* 0x000000361c48723c */ /* 0x040fe20000041848 */
[----:B------:R-:W-:Y:S05]  /*57e0*/  LDSM.16.M88.4 R52, [R239+0x5000] ;  /* 0x00500000ef34783b */ /* 0x000fea0000000200 */
[C---:B------:R-:W-:Y:S06]  /*57f0*/  HMMA.16816.F32.BF16 R68, R28.reuse, R40, R68 ;  /* 0x000000281c44723c */ /* 0x040fec0000041844 */
[----:B------:R-:W-:Y:S01]  /*5800*/  HMMA.16816.F32.BF16 R64, R28, R42, R64 ;  /* 0x0000002a1c40723c */ /* 0x000fe20000041840 */
[----:B------:R-:W2:Y:S04]  /*5810*/  LDSM.16.M88.4 R40, [R235+0xc000] ;  /* 0x00c00000eb28783b */ /* 0x000ea80000000200 */
[----:B------:R-:W3:Y:S01]  /*5820*/  LDSM.16.M88.4 R28, [R239+0x4800] ;  /* 0x00480000ef1c783b */ /* 0x000ee20000000200 */
        /* <DEDUP_REMOVED lines=13> */
[C---:B--2---:R-:W-:Y:S06]  /*5900*/  HMMA.16816.F32.BF16 R8, R12.reuse, R40, R8 ;  /* 0x000000280c08723c */ /* 0x044fec0000041808 */
[----:B------:R-:W-:Y:S01]  /*5910*/  HMMA.16816.F32.BF16 R20, R12, R42, R20 ;  /* 0x0000002a0c14723c */ /* 0x000fe20000041814 */
[----:B------:R-:W-:Y:S05]  /*5920*/  LDSM.16.M88.4 R40, [R240+0x6000] ;  /* 0x00600000f028783b */ /* 0x000fea0000000200 */
[C---:B---3--:R-:W-:Y:S06]  /*5930*/  HMMA.16816.F32.BF16 R32, R16.reuse, R28, R32 ;  /* 0x0000001c1020723c */ /* 0x048fec0000041820 */
[C---:B------:R-:W-:Y:S01]  /*5940*/  HMMA.16816.F32.BF16 R48, R16.reuse, R30, R48 ;  /* 0x0000001e1030723c */ /* 0x040fe20000041830 */
[----:B------:R-:W2:Y:S05]  /*5950*/  LDSM.16.M88.4 R28, [R235+0xc800] ;  /* 0x00c80000eb1c783b */ /* 0x000eaa0000000200 */
[C---:B------:R-:W-:Y:S06]  /*5960*/  HMMA.16816.F32.BF16 R44, R16.reuse, R52, R44 ;  /* 0x00000034102c723c */ /* 0x040fec000004182c */
[C---:B------:R-:W-:Y:S01]  /*5970*/  HMMA.16816.F32.BF16 R72, R16.reuse, R54, R72 ;  /* 0x000000361048723c */ /* 0x040fe20000041848 */
[----:B------:R-:W3:Y:S05]  /*5980*/  LDSM.16.M88.4 R52, [R228+0x4800] ;  /* 0x00480000e434783b */ /* 0x000eea0000000200 */
[----:B-1----:R-:W-:Y:S06]  /*5990*/  HMMA.16816.F32.BF16 R68, R16, R24, R68 ;  /* 0x000000181044723c */ /* 0x002fec0000041844 */
[----:B------:R-:W-:Y:S06]  /*59a0*/  HMMA.16816.F32.BF16 R8, R80, R76, R8 ;  /* 0x0000004c5008723c */ /* 0x000fec0000041808 */
[----:B------:R-:W-:Y:S01]  /*59b0*/  HMMA.16816.F32.BF16 R64, R16, R26, R64 ;  /* 0x0000001a1040723c */ /* 0x000fe20000041840 */
[----:B------:R-:W1:Y:S04]  /*59c0*/  LDSM.16.M88.4 R16, [R235+0xd800] ;  /* 0x00d80000eb10783b */ /* 0x000e680000000200 */
[----:B------:R-:W4:Y:S01]  /*59d0*/  LDSM.16.M88.4 R24, [R239+0x6000] ;  /* 0x00600000ef18783b */ /* 0x000f220000000200 */
[----:B------:R-:W-:Y:S03]  /*59e0*/  HMMA.16816.F32.BF16 R20, R80, R78, R20 ;  /* 0x0000004e5014723c */ /* 0x000fe60000041814 */
[----:B------:R-:W4:Y:S03]  /*59f0*/  LDSM.16.M88.4 R76, [R228+0x5800] ;  /* 0x00580000e44c783b */ /* 0x000f260000000200 */
[C---:B--2---:R-:W-:Y:S06]  /*5a00*/  HMMA.16816.F32.BF16 R32, R12.reuse, R28, R32 ;  /* 0x0000001c0c20723c */ /* 0x044fec0000041820 */
[----:B------:R-:W-:Y:S01]  /*5a10*/  HMMA.16816.F32.BF16 R48, R12, R30, R48 ;  /* 0x0000001e0c30723c */ /* 0x000fe20000041830 */
[----:B------:R-:W2:Y:S05]  /*5a20*/  LDSM.16.M88.4 R28, [R238+0x6000] ;  /* 0x00600000ee1c783b */ /* 0x000eaa0000000200 */
[C---:B------:R-:W-:Y:S06]  /*5a30*/  HMMA.16816.F32.BF16 R8, R60.reuse, R36, R8 ;  /* 0x000000243c08723c */ /* 0x040fec0000041808 */
[----:B------:R-:W-:Y:S01]  /*5a40*/  HMMA.16816.F32.BF16 R20, R60, R38, R20 ;  /* 0x000000263c14723c */ /* 0x000fe20000041814 */
[----:B------:R-:W-:Y:S05]  /*5a50*/  LDSM.16.M88.4 R36, [R239+0x6800] ;  /* 0x00680000ef24783b */ /* 0x000fea0000000200 */
[----:B---3--:R-:W-:Y:S06]  /*5a60*/  HMMA.16816.F32.BF16 R32, R80, R52, R32 ;  /* 0x000000345020723c */ /* 0x008fec0000041820 */
[C---:B-1----:R-:W-:Y:S06]  /*5a70*/  HMMA.16816.F32.BF16 R68, R12.reuse, R16, R68 ;  /* 0x000000100c44723c */ /* 0x042fec0000041844 */
[C---:B------:R-:W-:Y:S06]  /*5a80*/  HMMA.16816.F32.BF16 R44, R12.reuse, R56, R44 ;  /* 0x000000380c2c723c */ /* 0x040fec000004182c */
[----:B------:R-:W-:Y:S01]  /*5a90*/  HMMA.16816.F32.BF16 R72, R12, R58, R72 ;  /* 0x0000003a0c48723c */ /* 0x000fe20000041848 */
[----:B------:R-:W-:Y:S05]  /*5aa0*/  LDSM.16.M88.4 R56, [R241+0xf000] ;  /* 0x00f00000f138783b */ /* 0x000fea0000000200 */
[----:B----4-:R-:W-:Y:S06]  /*5ab0*/  HMMA.16816.F32.BF16 R8, R40, R24, R8 ;  /* 0x000000182808723c */ /* 0x010fec0000041808 */
[----:B------:R-:W-:Y:S01]  /*5ac0*/  HMMA.16816.F32.BF16 R64, R12, R18, R64 ;  /* 0x000000120c40723c */ /* 0x000fe20000041840 */
[----:B------:R-:W-:Y:S04]  /*5ad0*/  LDSM.16.M88.4 R16, [R237+0x6000] ;  /* 0x00600000ed10783b */ /* 0x000fe80000000200 */
[----:B------:R-:W-:Y:S01]  /*5ae0*/  LDSM.16.M88.4 R12, [R228+0x6000] ;  /* 0x00600000e40c783b */ /* 0x000fe20000000200 */
[----:B------:R-:W-:Y:S03]  /*5af0*/  HMMA.16816.F32.BF16 R48, R80, R54, R48 ;  /* 0x000000365030723c */ /* 0x000fe60000041830 */
[----:B------:R-:W1:Y:S03]  /*5b00*/  LDSM.16.M88.4 R52, [R241+0xf800] ;  /* 0x00f80000f134783b */ /* 0x000e660000000200 */
[----:B------:R-:W-:Y:S01]  /*5b10*/  HMMA.16816.F32.BF16 R20, R40, R26, R20 ;  /* 0x0000001a2814723c */ /* 0x000fe20000041814 */
[----:B------:R-:W-:Y:S05]  /*5b20*/  LDSM.16.M88.4 R24, [R235+0xe800] ;  /* 0x00e80000eb18783b */ /* 0x000fea0000000200 */
[----:B------:R-:W-:Y:S06]  /*5b30*/  HMMA.16816.F32.BF16 R68, R80, R76, R68 ;  /* 0x0000004c5044723c */ /* 0x000fec0000041844 */
[----:B------:R-:W-:Y:S06]  /*5b40*/  HMMA.16816.F32.BF16 R32, R60, R92, R32 ;  /* 0x0000005c3c20723c */ /* 0x000fec0000041820 */
[----:B--2---:R-:W-:Y:S06]  /*5b50*/  HMMA.16816.F32.BF16 R8, R28, R88, R8 ;  /* 0x000000581c08723c */ /* 0x004fec0000041808 */
[C---:B------:R-:W-:Y:S06]  /*5b60*/  HMMA.16816.F32.BF16 R44, R80.reuse, R84, R44 ;  /* 0x00000054502c723c */ /* 0x040fec000004182c */
[C---:B------:R-:W-:Y:S06]  /*5b70*/  HMMA.16816.F32.BF16 R72, R80.reuse, R86, R72 ;  /* 0x000000565048723c */ /* 0x040fec0000041848 */
[----:B------:R-:W-:Y:S01]  /*5b80*/  HMMA.16816.F32.BF16 R64, R80, R78, R64 ;  /* 0x0000004e5040723c */ /* 0x000fe20000041840 */
[----:B------:R-:W2:Y:S04]  /*5b90*/  LDSM.16.M88.4 R80, [R239+0x7800] ;  /* 0x00780000ef50783b */ /* 0x000ea80000000200 */
[----:B------:R-:W3:Y:S01]  /*5ba0*/  LDSM.16.M88.4 R76, [R239+0x7000] ;  /* 0x00700000ef4c783b */ /* 0x000ee20000000200 */
[----:B------:R-:W-:Y:S06]  /*5bb0*/  HMMA.16816.F32.BF16 R48, R60, R94, R48 ;  /* 0x0000005e3c30723c */ /* 0x000fec0000041830 */
[----:B------:R-:W-:Y:S06]  /*5bc0*/  HMMA.16816.F32.BF16 R20, R28, R90, R20 ;  /* 0x0000005a1c14723c */ /* 0x000fec0000041814 */
[----:B-1----:R-:W-:Y:S06]  /*5bd0*/  HMMA.16816.F32.BF16 R68, R60, R52, R68 ;  /* 0x000000343c44723c */ /* 0x002fec0000041844 */
[----:B------:R-:W-:Y:S06]  /*5be0*/  HMMA.16816.F32.BF16 R32, R40, R36, R32 ;  /* 0x000000242820723c */ /* 0x000fec0000041820 */
[----:B------:R-:W-:Y:S06]  /*5bf0*/  HMMA.16816.F32.BF16 R8, R16, R12, R8 ;  /* 0x0000000c1008723c */ /* 0x000fec0000041808 */
[----:B------:R-:W-:Y:S06]  /*5c00*/  HMMA.16816.F32.BF16 R44, R60, R56, R44 ;  /* 0x000000383c2c723c */ /* 0x000fec000004182c */
[----:B------:R-:W-:Y:S01]  /*5c10*/  HMMA.16816.F32.BF16 R48, R40, R38, R48 ;  /* 0x000000262830723c */ /* 0x000fe20000041830 */
[----:B------:R-:W-:Y:S05]  /*5c20*/  LDSM.16.M88.4 R36, [R235+0xf000] ;  /* 0x00f00000eb24783b */ /* 0x000fea0000000200 */
[----:B------:R-:W-:Y:S01]  /*5c30*/  HMMA.16816.F32.BF16 R20, R16, R14, R20 ;  /* 0x0000000e1014723c */ /* 0x000fe20000041814 */
[----:B------:R-:W1:Y:S05]  /*5c40*/  LDSM.16.M88.4 R12, [R235+0xf800] ;  /* 0x00f80000eb0c783b */ /* 0x000e6a0000000200 */
[----:B------:R-:W-:Y:S01]  /*5c50*/  HMMA.16816.F32.BF16 R72, R60, R58, R72 ;  /* 0x0000003a3c48723c */ /* 0x000fe20000041848 */
[----:B------:R-:W4:Y:S01]  /*5c60*/  LDSM.16.M88.4 R56, [R228+0x6800] ;  /* 0x00680000e438783b */ /* 0x000f220000000200 */
[----:B------:R-:W-:Y:S01]  /*5c70*/  FMUL.FTZ R8, R8, UR28 ;  /* 0x0000001c08087c20 */ /* 0x000fe20008410000 */
[----:B------:R-:W-:-:S03]  /*5c80*/  FMUL.FTZ R53, R10, UR28 ;  /* 0x0000001c0a357c20 */ /* 0x000fc60008410000 */
[----:B------:R-:W-:Y:S01]  /*5c90*/  HMMA.16816.F32.BF16 R64, R60, R54, R64 ;  /* 0x000000363c40723c */ /* 0x000fe20000041840 */
[----:B------:R3:W-:Y:S05]  /*5ca0*/  MUFU.TANH R52, R8 ;  /* 0x0000000800347308 */ /* 0x0007ea0000002400 */
[----:B--2---:R-:W-:Y:S01]  /*5cb0*/  HMMA.16816.F32.BF16 R68, R40, R80, R68 ;  /* 0x000000502844723c */ /* 0x004fe20000041844 */
[----:B------:R-:W-:Y:S01]  /*5cc0*/  FMUL.FTZ R54, R9, UR28 ;  /* 0x0000001c09367c20 */ /* 0x000fe20008410000 */
[----:B------:R-:W-:Y:S01]  /*5cd0*/  FMUL.FTZ R55, R11, UR28 ;  /* 0x0000001c0b377c20 */ /* 0x000fe20008410000 */
[----:B------:R-:W-:Y:S03]  /*5ce0*/  MUFU.TANH R53, R53 ;  /* 0x0000003500357308 */ /* 0x000fe60000002400 */
[----:B------:R-:W-:Y:S01]  /*5cf0*/  HMMA.16816.F32.BF16 R32, R28, R24, R32 ;  /* 0x000000181c20723c */ /* 0x000fe20000041820 */
[----:B------:R-:W-:Y:S01]  /*5d00*/  FMUL.FTZ R20, R20, UR28 ;  /* 0x0000001c14147c20 */ /* 0x000fe20008410000 */
[----:B------:R-:W-:Y:S01]  /*5d10*/  FMUL.FTZ R22, R22, UR28 ;  /* 0x0000001c16167c20 */ /* 0x000fe20008410000 */
[----:B------:R-:W-:Y:S01]  /*5d20*/  FMUL.FTZ R21, R21, UR28 ;  /* 0x0000001c15157c20 */ /* 0x000fe20008410000 */
[----:B------:R-:W-:Y:S01]  /*5d30*/  FMUL.FTZ R23, R23, UR28 ;  /* 0x0000001c17177c20 */ /* 0x000fe20008410000 */
[----:B------:R-:W-:Y:S01]  /*5d40*/  MUFU.TANH R54, R54 ;  /* 0x0000003600367308 */ /* 0x000fe20000002400 */
[----:B---3--:R-:W-:Y:S01]  /*5d50*/  HMMA.16816.F32.BF16 R44, R40, R76, R44 ;  /* 0x0000004c282c723c */ /* 0x008fe2000004182c */
[----:B------:R-:W-:Y:S05]  /*5d60*/  LDSM.16.M88.4 R8, [R228+0x7000] ;  /* 0x00700000e408783b */ /* 0x000fea0000000200 */
[----:B------:R-:W-:Y:S01]  /*5d70*/  HMMA.16816.F32.BF16 R48, R28, R26, R48 ;  /* 0x0000001a1c30723c */ /* 0x000fe20000041830 */
[----:B------:R-:W2:Y:S01]  /*5d80*/  LDSM.16.M88.4 R24, [R228+0x7800] ;  /* 0x00780000e418783b */ /* 0x000ea20000000200 */
[----:B------:R-:W3:Y:S01]  /*5d90*/  MUFU.TANH R55, R55 ;  /* 0x0000003700377308 */ /* 0x000ee20000002400 */
[----:B------:R-:W-:-:S04]  /*5da0*/  DEPBAR.LE SB0, 0x0 ;  /* 0x000080000000791a */ /* 0x000fc80000000000 */
[C---:B------:R-:W-:Y:S03]  /*5db0*/  HMMA.16816.F32.BF16 R72, R40.reuse, R78, R72 ;  /* 0x0000004e2848723c */ /* 0x040fe60000041848 */
[----:B------:R-:W3:Y:S03]  /*5dc0*/  MUFU.TANH R20, R20 ;  /* 0x0000001400147308 */ /* 0x000ee60000002400 */
[----:B------:R-:W-:Y:S05]  /*5dd0*/  HMMA.16816.F32.BF16 R64, R40, R82, R64 ;  /* 0x000000522840723c */ /* 0x000fea0000041840 */
[----:B------:R-:W3:Y:S01]  /*5de0*/  MUFU.TANH R22, R22 ;  /* 0x0000001600167308 */ /* 0x000ee20000002400 */
[----:B-1----:R-:W-:Y:S06]  /*5df0*/  HMMA.16816.F32.BF16 R68, R28, R12, R68 ;  /* 0x0000000c1c44723c */ /* 0x002fec0000041844 */
[----:B----4-:R-:W-:Y:S01]  /*5e00*/  HMMA.16816.F32.BF16 R32, R16, R56, R32 ;  /* 0x000000381020723c */ /* 0x010fe20000041820 */
[----:B------:R-:W-:Y:S05]  /*5e10*/  MUFU.TANH R21, R21 ;  /* 0x0000001500157308 */ /* 0x000fea0000002400 */
[C---:B------:R-:W-:Y:S03]  /*5e20*/  HMMA.16816.F32.BF16 R44, R28.reuse, R36, R44 ;  /* 0x000000241c2c723c */ /* 0x040fe6000004182c */
[----:B------:R-:W-:Y:S03]  /*5e30*/  MUFU.TANH R23, R23 ;  /* 0x0000001700177308 */ /* 0x000fe60000002400 */
[C---:B------:R-:W-:Y:S06]  /*5e40*/  HMMA.16816.F32.BF16 R72, R28.reuse, R38, R72 ;  /* 0x000000261c48723c */ /* 0x040fec0000041848 */
[----:B------:R-:W-:Y:S06]  /*5e50*/  HMMA.16816.F32.BF16 R64, R28, R14, R64 ;  /* 0x0000000e1c40723c */ /* 0x000fec0000041840 */
[----:B------:R-:W-:Y:S01]  /*5e60*/  HMMA.16816.F32.BF16 R48, R16, R58, R48 ;  /* 0x0000003a1030723c */ /* 0x000fe20000041830 */
[----:B------:R-:W-:Y:S01]  /*5e70*/  FMUL.FTZ R12, R32, UR28 ;  /* 0x0000001c200c7c20 */ /* 0x000fe20008410000 */
[----:B------:R-:W-:-:S02]  /*5e80*/  IMAD.U32 R15, RZ, RZ, UR18 ;  /* 0x00000012ff0f7e24 */ /* 0x000fc4000f8e00ff */
[----:B------:R-:W-:Y:S02]  /*5e90*/  FMUL.FTZ R13, R33, UR28 ;  /* 0x0000001c210d7c20 */ /* 0x000fe40008410000 */
[C---:B--2---:R-:W-:Y:S01]  /*5ea0*/  HMMA.16816.F32.BF16 R68, R16.reuse, R24, R68 ;  /* 0x000000181044723c */ /* 0x044fe20000041844 */
[----:B------:R-:W-:Y:S01]  /*5eb0*/  VIADDMNMX R2, R96, 0x8, R15, PT ;  /* 0x0000000860027846 */ /* 0x000fe2000380010f */
[----:B------:R-:W1:Y:S04]  /*5ec0*/  MUFU.TANH R12, R12 ;  /* 0x0000000c000c7308 */ /* 0x000e680000002400 */
[----:B------:R-:W-:Y:S01]  /*5ed0*/  HMMA.16816.F32.BF16 R44, R16, R8, R44 ;  /* 0x00000008102c723c */ /* 0x000fe2000004182c */
[----:B------:R-:W-:-:S03]  /*5ee0*/  VIADD R24, R245, UR14 ;  /* 0x0000000ef5187c36 */ /* 0x000fc60008000000 */
[----:B------:R-:W-:Y:S01]  /*5ef0*/  MUFU.TANH R13, R13 ;  /* 0x0000000d000d7308 */ /* 0x000fe20000002400 */
[----:B------:R-:W-:Y:S01]  /*5f00*/  VIADD R14, R24, 0x1 ;  /* 0x00000001180e7836 */ /* 0x000fe20000000000 */
[C---:B------:R-:W-:Y:S01]  /*5f10*/  HMMA.16816.F32.BF16 R72, R16.reuse, R10, R72 ;  /* 0x0000000a1048723c */ /* 0x040fe20000041848 */
[----:B------:R-:W-:Y:S01]  /*5f20*/  FMUL.FTZ R9, R35, UR28 ;  /* 0x0000001c23097c20 */ /* 0x000fe20008410000 */
[----:B------:R-:W-:Y:S02]  /*5f30*/  FMUL.FTZ R8, R34, UR28 ;  /* 0x0000001c22087c20 */ /* 0x000fe40008410000 */
[----:B------:R-:W-:Y:S02]  /*5f40*/  I2FP.F32.S32 R15, R14 ;  /* 0x0000000e000f7245 */ /* 0x000fe40000201400 */
[----:B------:R-:W-:Y:S01]  /*5f50*/  HMMA.16816.F32.BF16 R64, R16, R26, R64 ;  /* 0x0000001a1040723c */ /* 0x000fe20000041840 */
[----:B------:R-:W-:Y:S01]  /*5f60*/  ISETP.GE.AND P4, PT, R14, R167, PT ;  /* 0x000000a70e00720c */ /* 0x000fe20003f86270 */
[----:B------:R-:W-:Y:S01]  /*5f70*/  FMUL.FTZ R10, R48, UR28 ;  /* 0x0000001c300a7c20 */ /* 0x000fe20008410000 */
[----:B------:R-:W-:Y:S01]  /*5f80*/  ISETP.GE.AND P1, PT, R14, R2, PT ;  /* 0x000000020e00720c */ /* 0x000fe20003f26270 */
[----:B------:R-:W-:Y:S01]  /*5f90*/  FMUL.FTZ R11, R49, UR28 ;  /* 0x0000001c310b7c20 */ /* 0x000fe20008410000 */
[C---:B------:R-:W-:Y:S01]  /*5fa0*/  IADD3 R14, R24.reuse, 0x8, RZ ;  /* 0x00000008180e7810 */ /* 0x040fe20007ffe0ff */
[C---:B---3--:R-:W-:Y:S01]  /*5fb0*/  FFMA.FTZ R28, R15.reuse, UR5, R55 ;  /* 0x000000050f1c7c23 */ /* 0x048fe20008010037 */
[----:B------:R-:W-:Y:S01]  /*5fc0*/  FFMA.FTZ R19, R15, UR5, R54 ;  /* 0x000000050f137c23 */ /* 0x000fe20008010036 */
[----:B------:R-:W-:-:S02]  /*5fd0*/  VIADD R27, R24, 0x10 ;  /* 0x00000010181b7836 */ /* 0x000fc40000000000 */
[----:B------:R-:W-:Y:S01]  /*5fe0*/  FMUL.FTZ R16, R50, UR28 ;  /* 0x0000001c32107c20 */ /* 0x000fe20008410000 */
[----:B------:R-:W-:Y:S02]  /*5ff0*/  VIADD R26, R24, 0x9 ;  /* 0x00000009181a7836 */ /* 0x000fe40000000000 */
[----:B------:R-:W-:Y:S01]  /*6000*/  FMUL.FTZ R18, R51, UR28 ;  /* 0x0000001c33127c20 */ /* 0x000fe20008410000 */
[----:B------:R-:W-:Y:S01]  /*6010*/  FSEL R19, R19, -INF , !P4 ;  /* 0xff80000013137808 */ /* 0x000fe20006000000 */
[----:B------:R-:W-:Y:S01]  /*6020*/  MUFU.TANH R9, R9 ;  /* 0x0000000900097308 */ /* 0x000fe20000002400 */
[----:B------:R-:W-:Y:S01]  /*6030*/  I2FP.F32.S32 R15, R14 ;  /* 0x0000000e000f7245 */ /* 0x000fe20000201400 */
[----:B------:R-:W-:Y:S01]  /*6040*/  FMUL.FTZ R25, R44, UR28 ;  /* 0x0000001c2c197c20 */ /* 0x000fe20008410000 */
[CC--:B------:R-:W-:Y:S01]  /*6050*/  ISETP.GE.AND P2, PT, R27.reuse, R167.reuse, PT ;  /* 0x000000a71b00720c */ /* 0x0c0fe20003f46270 */
[----:B------:R-:W-:Y:S01]  /*6060*/  FMUL.FTZ R46, R46, UR28 ;  /* 0x0000001c2e2e7c20 */ /* 0x000fe20008410000 */
[-C--:B------:R-:W-:Y:S01]  /*6070*/  ISETP.GE.AND P4, PT, R27, R2.reuse, PT ;  /* 0x000000021b00720c */ /* 0x080fe20003f86270 */
[----:B------:R-:W-:Y:S01]  /*6080*/  FFMA.FTZ R20, R15, UR5, R20 ;  /* 0x000000050f147c23 */ /* 0x000fe20008010014 */
[C---:B------:R-:W-:Y:S01]  /*6090*/  ISETP.GE.AND P6, PT, R26.reuse, R167, PT ;  /* 0x000000a71a00720c */ /* 0x040fe20003fc6270 */
[----:B------:R-:W2:Y:S01]  /*60a0*/  MUFU.TANH R8, R8 ;  /* 0x0000000800087308 */ /* 0x000ea20000002400 */
[----:B------:R-:W-:Y:S01]  /*60b0*/  ISETP.GE.AND P5, PT, R26, R2, PT ;  /* 0x000000021a00720c */ /* 0x000fe20003fa6270 */
[----:B------:R-:W-:Y:S01]  /*60c0*/  FMUL.FTZ R45, R45, UR28 ;  /* 0x0000001c2d2d7c20 */ /* 0x000fe20008410000 */
[----:B------:R-:W-:Y:S01]  /*60d0*/  I2FP.F32.S32 R27, R27 ;  /* 0x0000001b001b7245 */ /* 0x000fe20000201400 */
[----:B------:R-:W-:Y:S01]  /*60e0*/  FMUL.FTZ R47, R47, UR28 ;  /* 0x0000001c2f2f7c20 */ /* 0x000fe20008410000 */
[----:B------:R-:W-:Y:S01]  /*60f0*/  I2FP.F32.S32 R26, R26 ;  /* 0x0000001a001a7245 */ /* 0x000fe20000201400 */
[----:B------:R-:W-:Y:S01]  /*6100*/  FMUL.FTZ R72, R72, UR28 ;  /* 0x0000001c48487c20 */ /* 0x000fe20008410000 */
[C---:B------:R-:W-:Y:S01]  /*6110*/  ISETP.GE.AND P3, PT, R14.reuse, R167, PT ;  /* 0x000000a70e00720c */ /* 0x040fe20003f66270 */
[----:B------:R-:W3:Y:S01]  /*6120*/  MUFU.TANH R16, R16 ;  /* 0x0000001000107308 */ /* 0x000ee20000002400 */
[----:B------:R-:W-:Y:S01]  /*6130*/  ISETP.GE.AND P0, PT, R14, R2, PT ;  /* 0x000000020e00720c */ /* 0x000fe20003f06270 */
[----:B------:R-:W-:Y:S01]  /*6140*/  FFMA.FTZ R14, R15, UR5, R22 ;  /* 0x000000050f0e7c23 */ /* 0x000fe20008010016 */
[----:B-1----:R-:W-:Y:S01]  /*6150*/  FFMA.FTZ R15, R27, UR5, R12 ;  /* 0x000000051b0f7c23 */ /* 0x002fe2000801000c */
[----:B------:R-:W-:Y:S01]  /*6160*/  FFMA.FTZ R17, R26, UR5, R21 ;  /* 0x000000051a117c23 */ /* 0x000fe20008010015 */
[----:B------:R-:W-:-:S02]  /*6170*/  VIADD R12, R24, 0x11 ;  /* 0x00000011180c7836 */ /* 0x000fc40000000000 */
[----:B------:R-:W-:Y:S01]  /*6180*/  FFMA.FTZ R23, R26, UR5, R23 ;  /* 0x000000051a177c23 */ /* 0x000fe20008010017 */
[C---:B------:R-:W-:Y:S01]  /*6190*/  IADD3 R21, R24.reuse, 0x18, RZ ;  /* 0x0000001818157810 */ /* 0x040fe20007ffe0ff */
[----:B------:R-:W1:Y:S01]  /*61a0*/  MUFU.TANH R10, R10 ;  /* 0x0000000a000a7308 */ /* 0x000e620000002400 */
[----:B------:R-:W-:Y:S01]  /*61b0*/  VIADD R22, R24, 0x19 ;  /* 0x0000001918167836 */ /* 0x000fe20000000000 */
[----:B------:R-:W-:Y:S01]  /*61c0*/  FSEL R28, R28, -INF , !P1 ;  /* 0xff8000001c1c7808 */ /* 0x000fe20004800000 */
[----:B------:R-:W-:Y:S01]  /*61d0*/  FMUL.FTZ R74, R74, UR28 ;  /* 0x0000001c4a4a7c20 */ /* 0x000fe20008410000 */
[----:B------:R-:W-:Y:S01]  /*61e0*/  FSEL R29, R20, -INF , !P3 ;  /* 0xff800000141d7808 */ /* 0x000fe20005800000 */
[----:B--2---:R-:W-:Y:S01]  /*61f0*/  FFMA.FTZ R8, R27, UR5, R8 ;  /* 0x000000051b087c23 */ /* 0x004fe20008010008 */
[CC--:B------:R-:W-:Y:S01]  /*6200*/  ISETP.GE.AND P1, PT, R12.reuse, R167.reuse, PT ;  /* 0x000000a70c00720c */ /* 0x0c0fe20003f26270 */
[----:B------:R-:W-:Y:S01]  /*6210*/  FMUL.FTZ R73, R73, UR28 ;  /* 0x0000001c49497c20 */ /* 0x000fe20008410000 */
        /* <DEDUP_REMOVED lines=8> */
[----:B------:R-:W4:Y:S01]  /*62a0*/  MUFU.TANH R11, R11 ;  /* 0x0000000b000b7308 */ /* 0x000f220000002400 */
[C---:B------:R-:W-:Y:S01]  /*62b0*/  ISETP.GE.AND P0, PT, R21.reuse, R167, PT ;  /* 0x000000a71500720c */ /* 0x040fe20003f06270 */
[C---:B------:R-:W-:Y:S01]  /*62c0*/  FFMA.FTZ R13, R20.reuse, UR5, R13 ;  /* 0x00000005140d7c23 */ /* 0x040fe2000801000d */
[-C--:B------:R-:W-:Y:S01]  /*62d0*/  ISETP.GE.AND P6, PT, R21, R2.reuse, PT ;  /* 0x000000021500720c */ /* 0x080fe20003fc6270 */
[----:B------:R-:W-:Y:S01]  /*62e0*/  FFMA.FTZ R20, R20, UR5, R9 ;  /* 0x0000000514147c23 */ /* 0x000fe20008010009 */
[----:B------:R-:W-:Y:S01]  /*62f0*/  FSEL R12, R23, -INF , !P5 ;  /* 0xff800000170c7808 */ /* 0x000fe20006800000 */
[----:B------:R-:W-:Y:S01]  /*6300*/  FMUL.FTZ R70, R70, UR28 ;  /* 0x0000001c46467c20 */ /* 0x000fe20008410000 */
[----:B------:R-:W-:Y:S01]  /*6310*/  FSEL R15, R15, -INF , !P2 ;  /* 0xff8000000f0f7808 */ /* 0x000fe20005000000 */
[----:B------:R-:W-:Y:S01]  /*6320*/  MUFU.TANH R25, R25 ;  /* 0x0000001900197308 */ /* 0x000fe20000002400 */
[----:B------:R-:W-:Y:S01]  /*6330*/  I2FP.F32.S32 R21, R21 ;  /* 0x0000001500157245 */ /* 0x000fe20000201400 */
[----:B------:R-:W-:Y:S01]  /*6340*/  FMUL.FTZ R75, R75, UR28 ;  /* 0x0000001c4b4b7c20 */ /* 0x000fe20008410000 */
[----:B------:R-:W-:Y:S01]  /*6350*/  ISETP.GE.AND P5, PT, R22, R167, PT ;  /* 0x000000a71600720c */ /* 0x000fe20003fa6270 */
[----:B------:R-:W-:Y:S01]  /*6360*/  FMUL.FTZ R64, R64, UR28 ;  /* 0x0000001c40407c20 */ /* 0x000fe20008410000 */
[----:B------:R-:W-:Y:S01]  /*6370*/  ISETP.GE.AND P2, PT, R22, R2, PT ;  /* 0x000000021600720c */ /* 0x000fe20003f46270 */
[C---:B---3--:R-:W-:Y:S01]  /*6380*/  FFMA.FTZ R9, R21.reuse, UR5, R16 ;  /* 0x0000000515097c23 */ /* 0x048fe20008010010 */
[----:B------:R-:W-:Y:S01]  /*6390*/  I2FP.F32.S32 R22, R22 ;  /* 0x0000001600167245 */ /* 0x000fe20000201400 */
[----:B------:R-:W-:Y:S01]  /*63a0*/  MUFU.TANH R46, R46 ;  /* 0x0000002e002e7308 */ /* 0x000fe20000002400 */
[----:B-1----:R-:W-:Y:S01]  /*63b0*/  FFMA.FTZ R26, R21, UR5, R10 ;  /* 0x00000005151a7c23 */ /* 0x002fe2000801000a */
[----:B------:R-:W-:Y:S01]  /*63c0*/  FSEL R10, R8, -INF , !P4 ;  /* 0xff800000080a7808 */ /* 0x000fe20006000000 */
[----:B------:R-:W-:Y:S01]  /*63d0*/  FMUL.FTZ R65, R65, UR28 ;  /* 0x0000001c41417c20 */ /* 0x000fe20008410000 */
[C---:B--2---:R-:W-:Y:S01]  /*63e0*/  FFMA.FTZ R16, R22.reuse, UR5, R18 ;  /* 0x0000000516107c23 */ /* 0x044fe20008010012 */
[----:B----4-:R-:W-:Y:S01]  /*63f0*/  FFMA.FTZ R23, R22, UR5, R11 ;  /* 0x0000000516177c23 */ /* 0x010fe2000801000b */
[C---:B------:R-:W-:Y:S01]  /*6400*/  VIADD R18, R24.reuse, 0x21 ;  /* 0x0000002118127836 */ /* 0x040fe20000000000 */
[C---:B------:R-:W-:Y:S01]  /*6410*/  IADD3 R21, R24.reuse, 0x28, RZ ;  /* 0x0000002818157810 */ /* 0x040fe20007ffe0ff */
[----:B------:R-:W1:Y:S01]  /*6420*/  MUFU.TANH R45, R45 ;  /* 0x0000002d002d7308 */ /* 0x000e620000002400 */
[----:B------:R-:W-:Y:S01]  /*6430*/  VIADD R22, R24, 0x20 ;  /* 0x0000002018167836 */ /* 0x000fe20000000000 */
[----:B------:R-:W-:Y:S01]  /*6440*/  FSEL R8, R20, -INF , !P3 ;  /* 0xff80000014087808 */ /* 0x000fe20005800000 */
[----:B------:R-:W-:Y:S01]  /*6450*/  FMUL.FTZ R66, R66, UR28 ;  /* 0x0000001c42427c20 */ /* 0x000fe20008410000 */
[----:B------:R-:W-:Y:S01]  /*6460*/  FSEL R11, R26, -INF , !P0 ;  /* 0xff8000001a0b7808 */ /* 0x000fe20004000000 */
[----:B------:R-:W-:Y:S01]  /*6470*/  FMUL.FTZ R67, R67, UR28 ;  /* 0x0000001c43437c20 */ /* 0x000fe20008410000 */
[----:B------:R-:W-:-:S02]  /*6480*/  FSEL R13, R13, -INF , !P1 ;  /* 0xff8000000d0d7808 */ /* 0x000fc40004800000 */
[----:B------:R-:W2:Y:S01]  /*6490*/  MUFU.TANH R47, R47 ;  /* 0x0000002f002f7308 */ /* 0x000ea20000002400 */
[CC--:B------:R-:W-:Y:S02]  /*64a0*/  ISETP.GE.AND P3, PT, R18.reuse, R167.reuse, PT ;  /* 0x000000a71200720c */ /* 0x0c0fe40003f66270 */
[----:B------:R-:W-:Y:S02]  /*64b0*/  ISETP.GE.AND P0, PT, R18, R2, PT ;  /* 0x000000021200720c */ /* 0x000fe40003f06270 */
[----:B------:R-:W-:Y:S02]  /*64c0*/  I2FP.F32.S32 R20, R18 ;  /* 0x0000001200147245 */ /* 0x000fe40000201400 */
[C---:B------:R-:W-:Y:S01]  /*64d0*/  ISETP.GE.AND P4, PT, R22.reuse, R167, PT ;  /* 0x000000a71600720c */ /* 0x040fe20003f86270 */
[----:B------:R-:W3:Y:S01]  /*64e0*/  MUFU.TANH R72, R72 ;  /* 0x0000004800487308 */ /* 0x000ee20000002400 */
[----:B------:R-:W-:Y:S01]  /*64f0*/  ISETP.GE.AND P1, PT, R22, R2, PT ;  /* 0x000000021600720c */ /* 0x000fe20003f26270 */
[----:B-1----:R-:W-:Y:S01]  /*6500*/  FFMA.FTZ R45, R20, UR5, R45 ;  /* 0x00000005142d7c23 */ /* 0x002fe2000801002d */
[----:B------:R-:W-:-:S02]  /*6510*/  FSEL R18, R9, -INF , !P6 ;  /* 0xff80000009127808 */ /* 0x000fc40007000000 */
[----:B------:R-:W-:Y:S02]  /*6520*/  I2FP.F32.S32 R22, R22 ;  /* 0x0000001600167245 */ /* 0x000fe40000201400 */
[----:B------:R-:W-:Y:S01]  /*6530*/  FSEL R9, R23, -INF , !P5 ;  /* 0xff80000017097808 */ /* 0x000fe20006800000 */
[----:B------:R-:W1:Y:S01]  /*6540*/  MUFU.TANH R74, R74 ;  /* 0x0000004a004a7308 */ /* 0x000e620000002400 */
[C---:B------:R-:W-:Y:S01]  /*6550*/  ISETP.GE.AND P6, PT, R21.reuse, R167, PT ;  /* 0x000000a71500720c */ /* 0x040fe20003fc6270 */
[C---:B------:R-:W-:Y:S01]  /*6560*/  FFMA.FTZ R25, R22.reuse, UR5, R25 ;  /* 0x0000000516197c23 */ /* 0x040fe20008010019 */
[----:B------:R-:W-:Y:S01]  /*6570*/  ISETP.GE.AND P5, PT, R21, R2, PT ;  /* 0x000000021500720c */ /* 0x000fe20003fa6270 */
[----:B------:R-:W-:Y:S01]  /*6580*/  FFMA.FTZ R46, R22, UR5, R46 ;  /* 0x00000005162e7c23 */ /* 0x000fe2000801002e */
[----:B------:R-:W-:Y:S01]  /*6590*/  I2FP.F32.S32 R21, R21 ;  /* 0x0000001500157245 */ /* 0x000fe20000201400 */
[----:B------:R-:W-:Y:S02]  /*65a0*/  VIADD R22, R24, 0x29 ;  /* 0x0000002918167836 */ /* 0x000fe40000000000 */
[----:B--2---:R-:W-:Y:S01]  /*65b0*/  FFMA.FTZ R47, R20, UR5, R47 ;  /* 0x00000005142f7c23 */ /* 0x004fe2000801002f */
[----:B------:R-:W2:Y:S01]  /*65c0*/  MUFU.TANH R73, R73 ;  /* 0x0000004900497308 */ /* 0x000ea20000002400 */
[----:B------:R-:W-:-:S02]  /*65d0*/  VIADD R20, R24, 0x31 ;  /* 0x0000003118147836 */ /* 0x000fc40000000000 */
[----:B---3--:R-:W-:Y:S01]  /*65e0*/  FFMA.FTZ R72, R21, UR5, R72 ;  /* 0x0000000515487c23 */ /* 0x008fe20008010048 */
[----:B------:R-:W-:Y:S02]  /*65f0*/  FSEL R16, R16, -INF , !P2 ;  /* 0xff80000010107808 */ /* 0x000fe40005000000 */
[----:B------:R-:W-:Y:S02]  /*6600*/  FSEL R199, R25, -INF , !P4 ;  /* 0xff80000019c77808 */ /* 0x000fe40006000000 */
[----:B------:R-:W-:Y:S01]  /*6610*/  ISETP.GE.AND P2, PT, R22, R167, PT ;  /* 0x000000a71600720c */ /* 0x000fe20003f46270 */
[----:B------:R-:W3:Y:S01]  /*6620*/  MUFU.TANH R71, R71 ;  /* 0x0000004700477308 */ /* 0x000ee20000002400 */
[----:B-1----:R-:W-:Y:S01]  /*6630*/  FFMA.FTZ R74, R21, UR5, R74 ;  /* 0x00000005154a7c23 */ /* 0x002fe2000801004a */
[----:B------:R-:W-:Y:S01]  /*6640*/  VIADD R21, R24, 0x30 ;  /* 0x0000003018157836 */ /* 0x000fe20000000000 */
[----:B------:R-:W-:Y:S02]  /*6650*/  ISETP.GE.AND P4, PT, R22, R2, PT ;  /* 0x000000021600720c */ /* 0x000fe40003f86270 */
[----:B------:R-:W-:-:S02]  /*6660*/  I2FP.F32.S32 R22, R22 ;  /* 0x0000001600167245 */ /* 0x000fc40000201400 */
[----:B------:R-:W-:Y:S01]  /*6670*/  FSEL R206, R47, -INF , !P0 ;  /* 0xff8000002fce7808 */ /* 0x000fe20004000000 */
[----:B------:R-:W1:Y:S01]  /*6680*/  MUFU.TANH R68, R68 ;  /* 0x0000004400447308 */ /* 0x000e620000002400 */
[----:B------:R-:W-:Y:S01]  /*6690*/  FSEL R197, R72, -INF , !P6 ;  /* 0xff80000048c57808 */ /* 0x000fe20007000000 */
[----:B--2---:R-:W-:Y:S01]  /*66a0*/  FFMA.FTZ R73, R22, UR5, R73 ;  /* 0x0000000516497c23 */ /* 0x004fe20008010049 */
[C---:B------:R-:W-:Y:S02]  /*66b0*/  ISETP.GE.AND P0, PT, R20.reuse, R167, PT ;  /* 0x000000a71400720c */ /* 0x040fe40003f06270 */
[----:B------:R-:W-:Y:S02]  /*66c0*/  ISETP.GE.AND P6, PT, R20, R2, PT ;  /* 0x000000021400720c */ /* 0x000fe40003fc6270 */
[----:B------:R-:W-:Y:S01]  /*66d0*/  I2FP.F32.S32 R20, R20 ;  /* 0x0000001400147245 */ /* 0x000fe20000201400 */
[----:B------:R-:W2:Y:S01]  /*66e0*/  MUFU.TANH R69, R69 ;  /* 0x0000004500457308 */ /* 0x000ea20000002400 */
[----:B------:R-:W-:-:S02]  /*66f0*/  FSEL R194, R46, -INF , !P1 ;  /* 0xff8000002ec27808 */ /* 0x000fc40004800000 */
[----:B------:R-:W-:Y:S01]  /*6700*/  FSEL R191, R45, -INF , !P3 ;  /* 0xff8000002dbf7808 */ /* 0x000fe20005800000 */
[----:B---3--:R-:W-:Y:S01]  /*6710*/  FFMA.FTZ R198, R20, UR5, R71 ;  /* 0x0000000514c67c23 */ /* 0x008fe20008010047 */
[C---:B------:R-:W-:Y:S02]  /*6720*/  ISETP.GE.AND P1, PT, R21.reuse, R167, PT ;  /* 0x000000a71500720c */ /* 0x040fe40003f26270 */
[----:B------:R-:W-:Y:S01]  /*6730*/  ISETP.GE.AND P3, PT, R21, R2, PT ;  /* 0x000000021500720c */ /* 0x000fe20003f66270 */
[----:B------:R-:W3:Y:S01]  /*6740*/  MUFU.TANH R70, R70 ;  /* 0x0000004600467308 */ /* 0x000ee20000002400 */
[----:B------:R-:W-:Y:S02]  /*6750*/  I2FP.F32.S32 R21, R21 ;  /* 0x0000001500157245 */ /* 0x000fe40000201400 */
[----:B------:R-:W-:Y:S02]  /*6760*/  FSEL R196, R74, -INF , !P5 ;  /* 0xff8000004ac47808 */ /* 0x000fe40006800000 */
[----:B------:R-:W-:Y:S01]  /*6770*/  FSEL R193, R73, -INF , !P2 ;  /* 0xff80000049c17808 */ /* 0x000fe20005000000 */
[----:B-1----:R-:W-:Y:S01]  /*6780*/  FFMA.FTZ R68, R21, UR5, R68 ;  /* 0x0000000515447c23 */ /* 0x002fe20008010044 */
[----:B------:R-:W-:Y:S01]  /*6790*/  ISETP.GE.AND P5, PT, R24, R167, PT ;  /* 0x000000a71800720c */ /* 0x000fe20003fa6270 */
[----:B------:R-:W1:Y:S01]  /*67a0*/  MUFU.TANH R75, R75 ;  /* 0x0000004b004b7308 */ /* 0x000e620000002400 */
[----:B--2---:R-:W-:Y:S01]  /*67b0*/  FFMA.FTZ R69, R20, UR5, R69 ;  /* 0x0000000514457c23 */ /* 0x004fe20008010045 */
[----:B------:R-:W-:-:S02]  /*67c0*/  IADD3 R20, R24, 0x38, RZ ;  /* 0x0000003818147810 */ /* 0x000fc40007ffe0ff */
[----:B------:R-:W-:Y:S02]  /*67d0*/  ISETP.GE.AND P2, PT, R24, R2, PT ;  /* 0x000000021800720c */ /* 0x000fe40003f46270 */
[----:B------:R-:W-:Y:S02]  /*67e0*/  FSEL R198, R198, -INF , !P6 ;  /* 0xff800000c6c67808 */ /* 0x000fe40007000000 */
[----:B------:R-:W2:Y:S01]  /*67f0*/  MUFU.TANH R64, R64 ;  /* 0x0000004000407308 */ /* 0x000ea20000002400 */
[----:B---3--:R-:W-:Y:S01]  /*6800*/  FFMA.FTZ R70, R21, UR5, R70 ;  /* 0x0000000515467c23 */ /* 0x008fe20008010046 */
[----:B------:R-:W-:Y:S01]  /*6810*/  I2FP.F32.S32 R21, R24 ;  /* 0x0000001800157245 */ /* 0x000fe20000201400 */
[----:B------:R-:W-:Y:S01]  /*6820*/  VIADD R24, R24, 0x39 ;  /* 0x0000003918187836 */ /* 0x000fe20000000000 */
[----:B------:R-:W-:Y:S02]  /*6830*/  PLOP3.LUT P6, PT, PT, PT, UP0, 0x80, 0x0 ;  /* 0x000000000000781c */ /* 0x000fe40003fcf008 */
[----:B------:R-:W-:Y:S01]  /*6840*/  FSEL R200, R70, -INF , !P3 ;  /* 0xff80000046c87808 */ /* 0x000fe20005800000 */
[----:B------:R-:W-:Y:S01]  /*6850*/  FFMA.FTZ R31, R21, UR5, R52 ;  /* 0x00000005151f7c23 */ /* 0x000fe20008010034 */
[----:B------:R-:W3:Y:S01]  /*6860*/  MUFU.TANH R65, R65 ;  /* 0x0000004100417308 */ /* 0x000ee20000002400 */
[----:B------:R-:W-:Y:S01]  /*6870*/  FSEL R203, R69, -INF , !P0 ;  /* 0xff80000045cb7808 */ /* 0x000fe20004000000 */
[----:B-1----:R-:W-:Y:S01]  /*6880*/  FFMA.FTZ R75, R22, UR5, R75 ;  /* 0x00000005164b7c23 */ /* 0x002fe2000801004b */
[C---:B------:R-:W-:Y:S01]  /*6890*/  ISETP.GE.AND P3, PT, R24.reuse, R167, PT ;  /* 0x000000a71800720c */ /* 0x040fe20003f66270 */
[----:B------:R-:W-:Y:S01]  /*68a0*/  FFMA.FTZ R30, R21, UR5, R53 ;  /* 0x00000005151e7c23 */ /* 0x000fe20008010035 */
[----:B------:R-:W-:-:S02]  /*68b0*/  ISETP.GE.AND P0, PT, R24, R2, PT ;  /* 0x000000021800720c */ /* 0x000fc40003f06270 */
[----:B------:R-:W-:Y:S01]  /*68c0*/  I2FP.F32.S32 R23, R20 ;  /* 0x0000001400177245 */ /* 0x000fe20000201400 */
[----:B------:R-:W1:Y:S01]  /*68d0*/  MUFU.TANH R66, R66 ;  /* 0x0000004200427308 */ /* 0x000e620000002400 */
[----:B------:R-:W-:Y:S02]  /*68e0*/  I2FP.F32.S32 R24, R24 ;  /* 0x0000001800187245 */ /* 0x000fe40000201400 */
[----:B------:R-:W-:Y:S01]  /*68f0*/  FSEL R204, R75, -INF , !P4 ;  /* 0xff8000004bcc7808 */ /* 0x000fe20006000000 */
[----:B--2---:R-:W-:Y:S01]  /*6900*/  FFMA.FTZ R201, R23, UR5, R64 ;  /* 0x0000000517c97c23 */ /* 0x004fe20008010040 */
[----:B------:R-:W-:Y:S01]  /*6910*/  FSEL R205, R68, -INF , !P1 ;  /* 0xff80000044cd7808 */ /* 0x000fe20004800000 */
[----:B------:R-:W-:Y:S01]  /*6920*/  BAR.SYNC.DEFER_BLOCKING 0x0 ;  /* 0x0000000000007b1d */ /* 0x000fe20000010000 */
[----:B------:R-:W-:Y:S01]  /*6930*/  ISETP.GE.AND P4, PT, R20, R167, PT ;  /* 0x000000a71400720c */ /* 0x000fe20003f86270 */
[----:B---3--:R-:W-:Y:S01]  /*6940*/  FFMA.FTZ R171, R24, UR5, R65 ;  /* 0x0000000518ab7c23 */ /* 0x008fe20008010041 */
[----:B------:R-:W-:-:S03]  /*6950*/  ISETP.GE.AND P1, PT, R20, R2, PT ;  /* 0x000000021400720c */ /* 0x000fc60003f26270 */
[----:B------:R-:W2:Y:S01]  /*6960*/  MUFU.TANH R67, R67 ;  /* 0x0000004300437308 */ /* 0x000ea20000002400 */
[----:B------:R-:W-:Y:S02]  /*6970*/  FSEL R201, R201, -INF , !P4 ;  /* 0xff800000c9c97808 */ /* 0x000fe40006000000 */
[----:B------:R-:W-:Y:S01]  /*6980*/  FSEL R31, R31, -INF , !P5 ;  /* 0xff8000001f1f7808 */ /* 0x000fe20006800000 */
[----:B-1----:R-:W-:Y:S01]  /*6990*/  FFMA.FTZ R170, R23, UR5, R66 ;  /* 0x0000000517aa7c23 */ /* 0x002fe20008010042 */
[----:B------:R-:W-:Y:S02]  /*69a0*/  FSEL R30, R30, -INF , !P2 ;  /* 0xff8000001e1e7808 */ /* 0x000fe40005000000 */
[----:B------:R-:W-:Y:S02]  /*69b0*/  FSEL R171, R171, -INF , !P3 ;  /* 0xff800000abab7808 */ /* 0x000fe40005800000 */
[----:B------:R-:W-:Y:S01]  /*69c0*/  FSEL R170, R170, -INF , !P1 ;  /* 0xff800000aaaa7808 */ /* 0x000fe20004800000 */
[----:B--2---:R-:W-:-:S05]  /*69d0*/  FFMA.FTZ R168, R24, UR5, R67 ;  /* 0x0000000518a87c23 */ /* 0x004fca0008010043 */
        /* <DEDUP_REMOVED lines=79> */
.L_x_3842:
[----:B------:R-:W-:-:S04]  /*6ed0*/  ULEA UR14, -UR6, URZ, 0x6 ;  /* 0x0000003f060e7291 */ /* 0x000fc8000f8e313f */
[----:B------:R-:W-:Y:S02]  /*6ee0*/  USHF.R.S32.HI UR18, URZ, 0x1f, UR14 ;  /* 0x0000001f3f127899 */ /* 0x000fe4000801140e */
[----:B------:R-:W-:-:S04]  /*6ef0*/  MOV R32, UR14 ;  /* 0x0000000e00207c02 */ /* 0x000fc80008000f00 */
[----:B------:R-:W-:-:S07]  /*6f00*/  MOV R33, UR18 ;  /* 0x0000001200217c02 */ /* 0x000fce0008000f00 */
.L_x_3843:
        /* <DEDUP_REMOVED lines=173> */
.L_x_3845:
[----:B------:R-:W-:Y:S05]  /*79e0*/  BSYNC B0 ;  /* 0x0000000000007941 */ /* 0x000fea0003800000 */
.L_x_3844:
[----:B------:R-:W0:Y:S01]  /*79f0*/  LDGDEPBAR ;  /* 0x00000000000079af */ /* 0x000e220000000000 */
[----:B------:R-:W-:-:S04]  /*7a00*/  IADD3 R165, P0, R32, R165, RZ ;  /* 0x000000a520a57210 */ /* 0x000fc80007f1e0ff */
[----:B------:R-:W-:-:S09]  /*7a10*/  IADD3.X R166, R33, R166, RZ, P0, !PT ;  /* 0x000000a621a67210 */ /* 0x000fd200007fe4ff */
.L_x_3841:
        /* <DEDUP_REMOVED lines=77> */
[----:B------:R-:W1:Y:S01]  /*7ef0*/  LDSM.16.MT88.4 R12, [R236+0x10800] ;  /* 0x01080000ec0c783b */ /* 0x000e620000004200 */
[--C-:B------:R-:W-:Y:S01]  /*7f00*/  FFMA.FTZ R177, R18, UR29, -R169.reuse ;  /* 0x0000001d12b17c23 */ /* 0x100fe200080108a9 */
[----:B------:R-:W2:Y:S01]  /*7f10*/  MUFU.EX2 R186, R186 ;  /* 0x000000ba00ba7308 */ /* 0x000ea20000000800 */
[--C-:B------:R-:W-:Y:S01]  /*7f20*/  FFMA.FTZ R0, R16, UR29, -R169.reuse ;  /* 0x0000001d10007c23 */ /* 0x100fe200080108a9 */
[----:B------:R-:W5:Y:S01]  /*7f30*/  LDSM.16.MT88.4 R8, [R234+0x10800] ;  /* 0x01080000ea08783b */ /* 0x000f620000004200 */
        /* <DEDUP_REMOVED lines=8> */
[--C-:B------:R-:W-:Y:S01]  /*7fc0*/  FFMA.FTZ R197, R206, UR29, -R169.reuse ;  /* 0x0000001dcec57c23 */ /* 0x100fe200080108a9 */
[--C-:B------:R-:W-:Y:S01]  /*7fd0*/  FFMA.FTZ R196, R196, UR29, -R169.reuse ;  /* 0x0000001dc4c47c23 */ /* 0x100fe200080108a9 */
[--C-:B------:R-:W-:Y:S01]  /*7fe0*/  FFMA.FTZ R199, R204, UR29, -R169.reuse ;  /* 0x0000001dccc77c23 */ /* 0x100fe200080108a9 */
[----:B------:R-:W5:Y:S01]  /*7ff0*/  LDSM.16.MT88.4 R104, [R236+0x16000] ;  /* 0x01600000ec68783b */ /* 0x000f620000004200 */
        /* <DEDUP_REMOVED lines=342> */
.L_x_3847:
[----:B------:R-:W-:-:S04]  /*9560*/  ULEA UR4, -UR8, URZ, 0x6 ;  /* 0x0000003f08047291 */ /* 0x000fc8000f8e313f */
[----:B------:R-:W-:Y:S02]  /*9570*/  USHF.R.S32.HI UR9, URZ, 0x1f, UR4 ;  /* 0x0000001f3f097899 */ /* 0x000fe40008011404 */
[----:B------:R-:W-:-:S04]  /*9580*/  MOV R7, UR4 ;  /* 0x0000000400077c02 */ /* 0x000fc80008000f00 */
[----:B------:R-:W-:-:S07]  /*9590*/  MOV R11, UR9 ;  /* 0x00000009000b7c02 */ /* 0x000fce0008000f00 */
.L_x_3848:
        /* <DEDUP_REMOVED lines=34> */
[----:B------:R1:W-:Y:S01]  /*97c0*/  @!P4 LDGSTS.E.BYPASS.LTC128B.128 [R243+0x12000], desc[UR22][R30.64+0x80] ;  /* 0x120000801ef3cfae */ /* 0x0003e2000b901d56 */
        /* <DEDUP_REMOVED lines=65> */
[-C--:B------:R-:W-:Y:S01]  /*9be0*/  @!P3 IADD3 R0, P1, R9, R174.reuse, RZ ;  /* 0x000000ae0900b210 */ /* 0x080fe20007f3e0ff */
[--C-:B------:R-:W-:Y:S01]  /*9bf0*/  @!P4 IMAD.X R29, R7, 0x1, R172.reuse, P6 ;  /* 0x00000001071dc824 */ /* 0x100fe200030e06ac */
[C---:B------:R-:W-:Y:S01]  /*9c00*/  @!P5 LEA.HI.X R35, R9.reuse, R195, R7, 0x1, P0 ;  /* 0x000000c30923d211 */ /* 0x040fe200000f0c07 */
[----:B------:R-:W-:Y:S01]  /*9c10*/  @P5 STS.128 [R243+0x11000], RZ ;  /* 0x011000fff3005388 */ /* 0x000fe20000000c00 */
        /* <DEDUP_REMOVED lines=11> */
[C---:B------:R-:W-:Y:S01]  /*9cd0*/  @!P2 LEA R176, P0, R9.reuse, UR20, 0x1 ;  /* 0x0000001409b0ac11 */ /* 0x040fe2000f8008ff */
[----:B------:R-:W-:Y:S01]  /*9ce0*/  @!PT LDS RZ, [RZ] ;  /* 0x00000000fffff984 */ /* 0x000fe20000000800 */
[----:B------:R-:W-:Y:S01]  /*9cf0*/  @!PT LDS RZ, [RZ] ;  /* 0x00000000fffff984 */ /* 0x000fe20000000800 */
[----:B------:R-:W-:Y:S01]  /*9d00*/  @!PT LDS RZ, [RZ] ;  /* 0x00000000fffff984 */ /* 0x000fe20000000800 */
[----:B------:R2:W-:Y:S01]  /*9d10*/  @!P4 LDGSTS.E.BYPASS.LTC128B.128 [R243+0x13000], desc[UR22][R20.64+0x80] ;  /* 0x1300008014f3cfae */ /* 0x0005e2000b901d56 */
[----:B------:R-:W-:Y:S02]  /*9d20*/  @!P3 LEA.HI.X R5, R0, UR21, R5, 0x1, P1 ;  /* 0x000000150005bc11 */ /* 0x000fe400088f0c05 */
[----:B------:R-:W-:Y:S01]  /*9d30*/  @!P2 LEA.HI.X R177, R9, UR21, R172, 0x1, P0 ;  /* 0x0000001509b1ac11 */ /* 0x000fe200080f0cac */
        /* <DEDUP_REMOVED lines=33> */
[----:B------:R-:W2:Y:S04]  /*9f50*/  LDSM.16.M88.4 R12, [R241+0x9000] ;  /* 0x00900000f10c783b */ /* 0x000ea80000000200 */
[----:B------:R-:W2:Y:S04]  /*9f60*/  LDSM.16.M88.4 R172, [R241+0x9800] ;  /* 0x00980000f1ac783b */ /* 0x000ea80000000200 */
[----:B------:R-:W-:Y:S04]  /*9f70*/  LDSM.16.M88.4 R196, [R240] ;  /* 0x00000000f0c4783b */ /* 0x000fe80000000200 */
[----:B---3--:R-:W3:Y:S04]  /*9f80*/  LDSM.16.M88.4 R8, [R239] ;  /* 0x00000000ef08783b */ /* 0x008ee80000000200 */
[----:B------:R-:W3:Y:S04]  /*9f90*/  LDSM.16.M88.4 R168, [R231] ;  /* 0x00000000e7a8783b */ /* 0x000ee80000000200 */
[----:B----4-:R-:W4:Y:S04]  /*9fa0*/  LDSM.16.M88.4 R4, [R230] ;  /* 0x00000000e604783b */ /* 0x010f280000000200 */
[----:B------:R-:W4:Y:S04]  /*9fb0*/  LDSM.16.M88.4 R200, [R229] ;  /* 0x00000000e5c8783b */ /* 0x000f280000000200 */
[----:B------:R-:W-:Y:S01]  /*9fc0*/  LDSM.16.M88.4 R184, [R235+0x8000] ;  /* 0x00800000ebb8783b */ /* 0x000fe20000000200 */
[C---:B-1----:R-:W-:Y:S03]  /*9fd0*/  HMMA.16816.F32.BF16 R32, R188.reuse, R28, RZ ;  /* 0x0000001cbc20723c */ /* 0x042fe600000418ff */
[----:B------:R-:W-:Y:S04]  /*9fe0*/  LDSM.16.M88.4 R180, [R235+0x8800] ;  /* 0x00880000ebb4783b */ /* 0x000fe80000000200 */
[----:B-----5:R-:W-:Y:S01]  /*9ff0*/  LDSM.16.M88.4 R176, [R235+0x9000] ;  /* 0x00900000ebb0783b */ /* 0x020fe20000000200 */
[C---:B------:R-:W-:Y:S03]  /*a000*/  HMMA.16816.F32.BF16 R28, R188.reuse, R30, RZ ;  /* 0x0000001ebc1c723c */ /* 0x040fe600000418ff */
[----:B------:R-:W0:Y:S03]  /*a010*/  LDGDEPBAR ;  /* 0x00000000000079af */ /* 0x000e260000000000 */
[C---:B--2---:R-:W-:Y:S06]  /*a020*/  HMMA.16816.F32.BF16 R24, R188.reuse, R20, RZ ;  /* 0x00000014bc18723c */ /* 0x044fec00000418ff */
[C---:B------:R-:W-:Y:S06]  /*a030*/  HMMA.16816.F32.BF16 R20, R188.reuse, R22, RZ ;  /* 0x00000016bc14723c */ /* 0x040fec00000418ff */
[C---:B------:R-:W-:Y:S06]  /*a040*/  HMMA.16816.F32.BF16 R16, R188.reuse, R12, RZ ;  /* 0x0000000cbc10723c */ /* 0x040fec00000418ff */
[C---:B------:R-:W-:Y:S06]  /*a050*/  HMMA.16816.F32.BF16 R12, R188.reuse, R14, RZ ;  /* 0x0000000ebc0c723c */ /* 0x040fec00000418ff */
[C---:B------:R-:W-:Y:S06]  /*a060*/  HMMA.16816.F32.BF16 R192, R188.reuse, R172, RZ ;  /* 0x000000acbcc0723c */ /* 0x040fec00000418ff */
[----:B------:R-:W-:Y:S01]  /*a070*/  HMMA.16816.F32.BF16 R188, R188, R174, RZ ;  /* 0x000000aebcbc723c */ /* 0x000fe200000418ff */
[----:B------:R-:W-:Y:S05]  /*a080*/  LDSM.16.M88.4 R172, [R235+0x9800] ;  /* 0x00980000ebac783b */ /* 0x000fea0000000200 */
[C---:B---3--:R-:W-:Y:S06]  /*a090*/  HMMA.16816.F32.BF16 R32, R196.reuse, R8, R32 ;  /* 0x00000008c420723c */ /* 0x048fec0000041820 */
[C---:B------:R-:W-:Y:S01]  /*a0a0*/  HMMA.16816.F32.BF16 R28, R196.reuse, R10, R28 ;  /* 0x0000000ac41c723c */ /* 0x040fe2000004181c */
[----:B------:R-:W1:Y:S05]  /*a0b0*/  LDSM.16.M88.4 R8, [R238] ;  /* 0x00000000ee08783b */ /* 0x000e6a0000000200 */
[C---:B------:R-:W-:Y:S06]  /*a0c0*/  HMMA.16816.F32.BF16 R24, R196.reuse, R168, R24 ;  /* 0x000000a8c418723c */ /* 0x040fec0000041818 */
[C---:B------:R-:W-:Y:S01]  /*a0d0*/  HMMA.16816.F32.BF16 R20, R196.reuse, R170, R20 ;  /* 0x000000aac414723c */ /* 0x040fe20000041814 */
[----:B------:R-:W-:Y:S05]  /*a0e0*/  LDSM.16.M88.4 R168, [R228] ;  /* 0x00000000e4a8783b */ /* 0x000fea0000000200 */
[C---:B----4-:R-:W-:Y:S06]  /*a0f0*/  HMMA.16816.F32.BF16 R16, R196.reuse, R4, R16 ;  /* 0x00000004c410723c */ /* 0x050fec0000041810 */
        /* <DEDUP_REMOVED lines=86> */
[----:B------:R-:W1:Y:S05]  /*a660*/  LDSM.16.M88.4 R196, [R220] ;  /* 0x00000000dcc4783b */ /* 0x000e6a0000000200 */
        /* <DEDUP_REMOVED lines=16> */
[C---:B------:R-:W-:Y:S06]  /*a770*/  HMMA.16816.F32.BF16 R16, R200.reuse, R4, R16 ;  /* 0x00000004c810723c */ /* 0x040fec0000041810 */
[C---:B------:R-:W-:Y:S01]  /*a780*/  HMMA.16816.F32.BF16 R12, R200.reuse, R6, R12 ;  /* 0x00000006c80c723c */ /* 0x040fe2000004180c */
[----:B------:R-:W5:Y:S05]  /*a790*/  LDSM.16.M88.4 R4, [R228+0x4000] ;  /* 0x00400000e404783b */ /* 0x000f6a0000000200 */
[C---:B-1----:R-:W-:Y:S06]  /*a7a0*/  HMMA.16816.F32.BF16 R192, R200.reuse, R196, R192 ;  /* 0x000000c4c8c0723c */ /* 0x042fec00000418c0 */
[----:B------:R-:W-:Y:S01]  /*a7b0*/  HMMA.16816.F32.BF16 R188, R200, R198, R188 ;  /* 0x000000c6c8bc723c */ /* 0x000fe200000418bc */
[----:B------:R-:W1:Y:S04]  /*a7c0*/  LDSM.16.M88.4 R196, [R228+0x5000] ;  /* 0x00500000e4c4783b */ /* 0x000e680000000200 */
[----:B------:R-:W-:Y:S01]  /*a7d0*/  LDSM.16.M88.4 R200, [R228+0x4800] ;  /* 0x00480000e4c8783b */ /* 0x000fe20000000200 */
[C---:B---3--:R-:W-:Y:S06]  /*a7e0*/  HMMA.16816.F32.BF16 R32, R184.reuse, R180, R32 ;  /* 0x000000b4b820723c */ /* 0x048fec0000041820 */
[C---:B------:R-:W-:Y:S06]  /*a7f0*/  HMMA.16816.F32.BF16 R28, R184.reuse, R182, R28 ;  /* 0x000000b6b81c723c */ /* 0x040fec000004181c */
[C---:B----4-:R-:W-:Y:S06]  /*a800*/  HMMA.16816.F32.BF16 R24, R184.reuse, R176, R24 ;  /* 0x000000b0b818723c */ /* 0x050fec0000041818 */
[C---:B------:R-:W-:Y:S01]  /*a810*/  HMMA.16816.F32.BF16 R20, R184.reuse, R178, R20 ;  /* 0x000000b2b814723c */ /* 0x040fe20000041814 */
[----:B------:R-:W-:Y:S05]  /*a820*/  LDSM.16.M88.4 R176, [R242+0x6000] ;  /* 0x00600000f2b0783b */ /* 0x000fea0000000200 */
[C---:B------:R-:W-:Y:S01]  /*a830*/  HMMA.16816.F32.BF16 R180, R184.reuse, R172, R16 ;  /* 0x000000acb8b4723c */ /* 0x040fe20000041810 */
[----:B------:R-:W3:Y:S05]  /*a840*/  LDSM.16.M88.4 R16, [R241+0xe000] ;  /* 0x00e00000f110783b */ /* 0x000eea0000000200 */
[C---:B--2---:R-:W-:Y:S06]  /*a850*/  HMMA.16816.F32.BF16 R192, R184.reuse, R168, R192 ;  /* 0x000000a8b8c0723c */ /* 0x044fec00000418c0 */
[----:B------:R-:W-:Y:S06]  /*a860*/  HMMA.16816.F32.BF16 R188, R184, R170, R188 ;  /* 0x000000aab8bc723c */ /* 0x000fec00000418bc */
[C---:B-----5:R-:W-:Y:S06]  /*a870*/  HMMA.16816.F32.BF16 R32, R8.reuse, R4, R32 ;  /* 0x000000040820723c */ /* 0x060fec0000041820 */
[----:B------:R-:W-:Y:S01]  /*a880*/  HMMA.16816.F32.BF16 R168, R8, R6, R28 ;  /* 0x0000000608a8723c */ /* 0x000fe2000004181c */
[----:B------:R-:W-:Y:S04]  /*a890*/  LDSM.16.M88.4 R28, [R240+0x6000] ;  /* 0x00600000f01c783b */ /* 0x000fe80000000200 */
[----:B------:R-:W2:Y:S01]  /*a8a0*/  LDSM.16.M88.4 R4, [R219] ;  /* 0x00000000db04783b */ /* 0x000ea20000000200 */
[----:B------:R-:W-:Y:S03]  /*a8b0*/  HMMA.16816.F32.BF16 R12, R184, R174, R12 ;  /* 0x000000aeb80c723c */ /* 0x000fe6000004180c */
[----:B------:R-:W4:Y:S03]  /*a8c0*/  LDSM.16.M88.4 R172, [R228+0x5800] ;  /* 0x00580000e4ac783b */ /* 0x000f260000000200 */
[----:B-1----:R-:W-:Y:S01]  /*a8d0*/  HMMA.16816.F32.BF16 R180, R8, R196, R180 ;  /* 0x000000c408b4723c */ /* 0x002fe200000418b4 */
[----:B------:R-:W-:Y:S05]  /*a8e0*/  LDSM.16.M88.4 R184, [R238+0x6000] ;  /* 0x00600000eeb8783b */ /* 0x000fea0000000200 */
[C---:B---3--:R-:W-:Y:S06]  /*a8f0*/  HMMA.16816.F32.BF16 R32, R176.reuse, R16, R32 ;  /* 0x00000010b020723c */ /* 0x048fec0000041820 */
[----:B------:R-:W-:Y:S01]  /*a900*/  HMMA.16816.F32.BF16 R168, R176, R18, R168 ;  /* 0x00000012b0a8723c */ /* 0x000fe200000418a8 */
[----:B------:R-:W-:Y:S05]  /*a910*/  LDSM.16.M88.4 R16, [R241+0xe800] ;  /* 0x00e80000f110783b */ /* 0x000fea0000000200 */
[C---:B------:R-:W-:Y:S01]  /*a920*/  HMMA.16816.F32.BF16 R196, R8.reuse, R198, R12 ;  /* 0x000000c608c4723c */ /* 0x040fe2000004180c */
[----:B------:R-:W1:Y:S05]  /*a930*/  LDSM.16.M88.4 R12, [R235+0xe000] ;  /* 0x00e00000eb0c783b */ /* 0x000e6a0000000200 */
[C---:B------:R-:W-:Y:S06]  /*a940*/  HMMA.16816.F32.BF16 R24, R8.reuse, R200, R24 ;  /* 0x000000c80818723c */ /* 0x040fec0000041818 */
[----:B------:R-:W-:Y:S06]  /*a950*/  HMMA.16816.F32.BF16 R20, R8, R202, R20 ;  /* 0x000000ca0814723c */ /* 0x000fec0000041814 */
[C---:B--2---:R-:W-:Y:S06]  /*a960*/  HMMA.16816.F32.BF16 R32, R28.reuse, R4, R32 ;  /* 0x000000041c20723c */ /* 0x044fec0000041820 */
[----:B------:R-:W-:Y:S01]  /*a970*/  HMMA.16816.F32.BF16 R168, R28, R6, R168 ;  /* 0x000000061ca8723c */ /* 0x000fe200000418a8 */
[----:B------:R-:W2:Y:S05]  /*a980*/  LDSM.16.M88.4 R4, [R218] ;  /* 0x00000000da04783b */ /* 0x000eaa0000000200 */
[C---:B----4-:R-:W-:Y:S06]  /*a990*/  HMMA.16816.F32.BF16 R192, R8.reuse, R172, R192 ;  /* 0x000000ac08c0723c */ /* 0x050fec00000418c0 */
[----:B------:R-:W-:Y:S01]  /*a9a0*/  HMMA.16816.F32.BF16 R188, R8, R174, R188 ;  /* 0x000000ae08bc723c */ /* 0x000fe200000418bc */
[----:B------:R-:W-:Y:S04]  /*a9b0*/  LDSM.16.M88.4 R172, [R237+0x6000] ;  /* 0x00600000edac783b */ /* 0x000fe80000000200 */
[----:B------:R-:W3:Y:S01]  /*a9c0*/  LDSM.16.M88.4 R8, [R228+0x6000] ;  /* 0x00600000e408783b */ /* 0x000ee20000000200 */
[C---:B-1----:R-:W-:Y:S06]  /*a9d0*/  HMMA.16816.F32.BF16 R32, R184.reuse, R12, R32 ;  /* 0x0000000cb820723c */ /* 0x042fec0000041820 */
[----:B------:R-:W-:Y:S01]  /*a9e0*/  HMMA.16816.F32.BF16 R168, R184, R14, R168 ;  /* 0x0000000eb8a8723c */ /* 0x000fe200000418a8 */
[----:B------:R-:W1:Y:S05]  /*a9f0*/  LDSM.16.M88.4 R12, [R241+0xf000] ;  /* 0x00f00000f10c783b */ /* 0x000e6a0000000200 */
[C---:B------:R-:W-:Y:S06]  /*aa00*/  HMMA.16816.F32.BF16 R24, R176.reuse, R16, R24 ;  /* 0x00000010b018723c */ /* 0x040fec0000041818 */
[----:B------:R-:W-:Y:S01]  /*aa10*/  HMMA.16816.F32.BF16 R20, R176, R18, R20 ;  /* 0x00000012b014723c */ /* 0x000fe20000041814 */
[----:B------:R-:W4:-:S15]  /*aa20*/  LDSM.16.M88.4 R16, [R235+0xe800] ;  /* 0x00e80000eb10783b */ /* 0x000f1e0000000200 */
[----:B------:R-:W-:-:S02]  /*aa30*/  NOP ;  /* 0x0000000000007918 */ /* 0x000fc40000000000 */
[----:B--2---:R-:W-:Y:S06]  /*aa40*/  HMMA.16816.F32.BF16 R24, R28, R4, R24 ;  /* 0x000000041c18723c */ /* 0x004fec0000041818 */
[C---:B---3--:R-:W-:Y:S06]  /*aa50*/  HMMA.16816.F32.BF16 R32, R172.reuse, R8, R32 ;  /* 0x00000008ac20723c */ /* 0x048fec0000041820 */
[----:B------:R-:W-:Y:S01]  /*aa60*/  HMMA.16816.F32.BF16 R168, R172, R10, R168 ;  /* 0x0000000aaca8723c */ /* 0x000fe200000418a8 */
[----:B------:R-:W2:Y:S05]  /*aa70*/  LDSM.16.M88.4 R8, [R217] ;  /* 0x00000000d908783b */ /* 0x000eaa0000000200 */
[----:B------:R-:W-:Y:S01]  /*aa80*/  HMMA.16816.F32.BF16 R20, R28, R6, R20 ;  /* 0x000000061c14723c */ /* 0x000fe20000041814 */
[----:B------:R-:W3:Y:S05]  /*aa90*/  LDSM.16.M88.4 R4, [R228+0x6800] ;  /* 0x00680000e404783b */ /* 0x000eea0000000200 */
[C---:B-1----:R-:W-:Y:S06]  /*aaa0*/  HMMA.16816.F32.BF16 R180, R176.reuse, R12, R180 ;  /* 0x0000000cb0b4723c */ /* 0x042fec00000418b4 */
[----:B------:R-:W-:Y:S01]  /*aab0*/  HMMA.16816.F32.BF16 R196, R176, R14, R196 ;  /* 0x0000000eb0c4723c */ /* 0x000fe200000418c4 */
[----:B------:R-:W1:Y:S01]  /*aac0*/  LDSM.16.M88.4 R12, [R235+0xf000] ;  /* 0x00f00000eb0c783b */ /* 0x000e620000000200 */
[----:B------:R-:W-:Y:S01]  /*aad0*/  FMUL.FTZ R0, R32, UR28 ;  /* 0x0000001c20007c20 */ /* 0x000fe20008410000 */
[----:B------:R-:W-:Y:S01]  /*aae0*/  FMUL.FTZ R32, R33, UR28 ;  /* 0x0000001c21207c20 */ /* 0x000fe20008410000 */
[----:B------:R-:W-:Y:S01]  /*aaf0*/  FMUL.FTZ R33, R35, UR28 ;  /* 0x0000001c23217c20 */ /* 0x000fe20008410000 */
[----:B------:R-:W-:Y:S01]  /*ab00*/  FMUL.FTZ R34, R34, UR28 ;  /* 0x0000001c22227c20 */ /* 0x000fe20008410000 */
[C---:B----4-:R-:W-:Y:S01]  /*ab10*/  HMMA.16816.F32.BF16 R24, R184.reuse, R16, R24 ;  /* 0x00000010b818723c */ /* 0x050fe20000041818 */
[----:B------:R-:W-:Y:S01]  /*ab20*/  FMUL.FTZ R35, R168, UR28 ;  /* 0x0000001ca8237c20 */ /* 0x000fe20008410000 */
[----:B------:R-:W-:Y:S01]  /*ab30*/  FMUL.FTZ R170, R170, UR28 ;  /* 0x0000001caaaa7c20 */ /* 0x000fe20008410000 */
[----:B------:R-:W4:Y:S01]  /*ab40*/  MUFU.TANH R32, R32 ;  /* 0x0000002000207308 */ /* 0x000f220000002400 */
[----:B------:R-:W-:Y:S01]  /*ab50*/  FMUL.FTZ R168, R169, UR28 ;  /* 0x0000001ca9a87c20 */ /* 0x000fe20008410000 */
[----:B------:R-:W-:Y:S01]  /*ab60*/  FMUL.FTZ R169, R171, UR28 ;  /* 0x0000001caba97c20 */ /* 0x000fe20008410000 */
[----:B------:R-:W-:Y:S01]  /*ab70*/  HMMA.16816.F32.BF16 R20, R184, R18, R20 ;  /* 0x00000012b814723c */ /* 0x000fe20000041814 */
[----:B------:R-:W5:Y:S04]  /*ab80*/  LDSM.16.M88.4 R16, [R241+0xf800] ;  /* 0x00f80000f110783b */ /* 0x000f680000000200 */
[----:B------:R-:W4:Y:S01]  /*ab90*/  MUFU.TANH R33, R33 ;  /* 0x0000002100217308 */ /* 0x000f220000002400 */
[C---:B--2---:R-:W-:Y:S07]  /*aba0*/  HMMA.16816.F32.BF16 R180, R28.reuse, R8, R180 ;  /* 0x000000081cb4723c */ /* 0x044fee00000418b4 */
[----:B------:R-:W-:Y:S01]  /*abb0*/  MUFU.TANH R35, R35 ;  /* 0x0000002300237308 */ /* 0x000fe20000002400 */
[----:B------:R-:W-:Y:S01]  /*abc0*/  HMMA.16816.F32.BF16 R196, R28, R10, R196 ;  /* 0x0000000a1cc4723c */ /* 0x000fe200000418c4 */
[----:B------:R-:W2:Y:S06]  /*abd0*/  LDSM.16.M88.4 R8, [R228+0x7000] ;  /* 0x00700000e408783b */ /* 0x000eac0000000200 */
[----:B------:R-:W-:Y:S01]  /*abe0*/  MUFU.TANH R170, R170 ;  /* 0x000000aa00aa7308 */ /* 0x000fe20000002400 */
[C---:B---3--:R-:W-:Y:S06]  /*abf0*/  HMMA.16816.F32.BF16 R24, R172.reuse, R4, R24 ;  /* 0x00000004ac18723c */ /* 0x048fec0000041818 */
[----:B------:R-:W-:Y:S01]  /*ac00*/  HMMA.16816.F32.BF16 R20, R172, R6, R20 ;  /* 0x00000006ac14723c */ /* 0x000fe20000041814 */
[----:B------:R-:W3:Y:S01]  /*ac10*/  LDSM.16.M88.4 R4, [R216] ;  /* 0x00000000d804783b */ /* 0x000ee20000000200 */
[----:B------:R-:W4:Y:S04]  /*ac20*/  MUFU.TANH R168, R168 ;  /* 0x000000a800a87308 */ /* 0x000f280000002400 */
[----:B-1----:R-:W-:Y:S04]  /*ac30*/  HMMA.16816.F32.BF16 R180, R184, R12, R180 ;  /* 0x0000000cb8b4723c */ /* 0x002fe800000418b4 */
[----:B------:R-:W1:Y:S02]  /*ac40*/  MUFU.TANH R169, R169 ;  /* 0x000000a900a97308 */ /* 0x000e640000002400 */
[----:B-----5:R-:W-:Y:S01]  /*ac50*/  HMMA.16816.F32.BF16 R192, R176, R16, R192 ;  /* 0x00000010b0c0723c */ /* 0x020fe200000418c0 */
[----:B------:R-:W-:-:S05]  /*ac60*/  IMAD.U32 R12, RZ, RZ, UR12 ;  /* 0x0000000cff0c7e24 */ /* 0x000fca000f8e00ff */
[----:B------:R-:W-:Y:S01]  /*ac70*/  HMMA.16816.F32.BF16 R196, R184, R14, R196 ;  /* 0x0000000eb8c4723c */ /* 0x000fe200000418c4 */
[----:B------:R-:W-:Y:S01]  /*ac80*/  FMUL.FTZ R24, R24, UR28 ;  /* 0x0000001c18187c20 */ /* 0x000fe20008410000 */
[----:B------:R-:W-:Y:S01]  /*ac90*/  FMUL.FTZ R16, R26, UR28 ;  /* 0x0000001c1a107c20 */ /* 0x000fe20008410000 */
[----:B------:R-:W-:Y:S01]  /*aca0*/  FMUL.FTZ R25, R25, UR28 ;  /* 0x0000001c19197c20 */ /* 0x000fe20008410000 */
[----:B------:R-:W-:Y:S01]  /*acb0*/  FMUL.FTZ R17, R27, UR28 ;  /* 0x0000001c1b117c20 */ /* 0x000fe20008410000 */
[----:B------:R-:W-:Y:S01]  /*acc0*/  MUFU.TANH R0, R0 ;  /* 0x0000000000007308 */ /* 0x000fe20000002400 */
[----:B------:R-:W-:Y:S01]  /*acd0*/  HMMA.16816.F32.BF16 R188, R176, R18, R188 ;  /* 0x00000012b0bc723c */ /* 0x000fe200000418bc */
[----:B------:R-:W-:Y:S01]  /*ace0*/  FMUL.FTZ R22, R22, UR28 ;  /* 0x0000001c16167c20 */ /* 0x000fe20008410000 */
[----:B------:R-:W-:Y:S01]  /*acf0*/  FMUL.FTZ R23, R23, UR28 ;  /* 0x0000001c17177c20 */ /* 0x000fe20008410000 */
[----:B------:R-:W-:-:S03]  /*ad00*/  FMUL.FTZ R21, R21, UR28 ;  /* 0x0000001c15157c20 */ /* 0x000fc60008410000 */
[----:B--2---:R-:W-:Y:S01]  /*ad10*/  HMMA.16816.F32.BF16 R180, R172, R8, R180 ;  /* 0x00000008acb4723c */ /* 0x004fe200000418b4 */
[----:B------:R-:W2:Y:S01]  /*ad20*/  MUFU.TANH R24, R24 ;  /* 0x0000001800187308 */ /* 0x000ea20000002400 */
[----:B------:R-:W-:-:S05]  /*ad30*/  FMUL.FTZ R19, R20, UR28 ;  /* 0x0000001c14137c20 */ /* 0x000fca0008410000 */
[----:B------:R-:W-:Y:S02]  /*ad40*/  IMAD R8, R12, 0x40, R245 ;  /* 0x000000400c087824 */ /* 0x000fe400078e02f5 */
[----:B------:R-:W5:Y:S01]  /*ad50*/  LDSM.16.M88.4 R12, [R235+0xf800] ;  /* 0x00f80000eb0c783b */ /* 0x000f620000000200 */
[----:B------:R-:W2:Y:S01]  /*ad60*/  MUFU.TANH R16, R16 ;  /* 0x0000001000107308 */ /* 0x000ea20000002400 */
[C---:B------:R-:W-:Y:S01]  /*ad70*/  VIADD R9, R8.reuse, 0x1 ;  /* 0x0000000108097836 */ /* 0x040fe20000000000 */
[----:B---3--:R-:W-:Y:S04]  /*ad80*/  HMMA.16816.F32.BF16 R192, R28, R4, R192 ;  /* 0x000000041cc0723c */ /* 0x008fe800000418c0 */
[C---:B------:R-:W-:Y:S02]  /*ad90*/  ISETP.GE.AND P1, PT, R9.reuse, R167, PT ;  /* 0x000000a70900720c */ /* 0x040fe40003f26270 */
[----:B------:R-:W-:Y:S01]  /*ada0*/  HMMA.16816.F32.BF16 R196, R172, R10, R196 ;  /* 0x0000000aacc4723c */ /* 0x000fe200000418c4 */
[----:B------:R-:W-:Y:S01]  /*adb0*/  I2FP.F32.S32 R4, R9 ;  /* 0x0000000900047245 */ /* 0x000fe20000201400 */
[----:B------:R-:W-:Y:S01]  /*adc0*/  VIADD R5, R8, 0x8 ;  /* 0x0000000808057836 */ /* 0x000fe20000000000 */
[----:B------:R-:W-:Y:S01]  /*add0*/  ISETP.GE.AND P0, PT, R9, R2, PT ;  /* 0x000000020900720c */ /* 0x000fe20003f06270 */
[----:B------:R-:W3:Y:S02]  /*ade0*/  MUFU.TANH R25, R25 ;  /* 0x0000001900197308 */ /* 0x000ee40000002400 */
[----:B----4-:R-:W-:Y:S01]  /*adf0*/  FFMA.FTZ R18, R4, UR5, R32 ;  /* 0x0000000504127c23 */ /* 0x010fe20008010020 */
[----:B------:R-:W-:Y:S01]  /*ae00*/  VIADD R10, R8, 0x9 ;  /* 0x00000009080a7836 */ /* 0x000fe20000000000 */
[----:B------:R-:W-:Y:S01]  /*ae10*/  HMMA.16816.F32.BF16 R188, R28, R6, R188 ;  /* 0x000000061cbc723c */ /* 0x000fe200000418bc */
[----:B------:R-:W-:Y:S01]  /*ae20*/  FFMA.FTZ R9, R4, UR5, R33 ;  /* 0x0000000504097c23 */ /* 0x000fe20008010021 */
[----:B------:R-:W-:Y:S01]  /*ae30*/  ISETP.GE.AND P6, PT, R5, R167, PT ;  /* 0x000000a70500720c */ /* 0x000fe20003fc6270 */
[----:B------:R-:W-:Y:S01]  /*ae40*/  FMUL.FTZ R27, R181, UR28 ;  /* 0x0000001cb51b7c20 */ /* 0x000fe20008410000 */
[----:B------:R-:W-:Y:S01]  /*ae50*/  I2FP.F32.S32 R26, R10 ;  /* 0x0000000a001a7245 */ /* 0x000fe20000201400 */
[----:B------:R-:W4:Y:S01]  /*ae60*/  MUFU.TANH R17, R17 ;  /* 0x0000001100117308 */ /* 0x000f220000002400 */
[----:B------:R-:W-:Y:S01]  /*ae70*/  FSEL R18, R18, -INF , !P1 ;  /* 0xff80000012127808 */ /* 0x000fe20004800000 */
[----:B------:R-:W-:Y:S01]  /*ae80*/  VIADD R31, R8, 0x10 ;  /* 0x00000010081f7836 */ /* 0x000fe20000000000 */
[----:B------:R-:W-:Y:S01]  /*ae90*/  I2FP.F32.S32 R6, R5 ;  /* 0x0000000500067245 */ /* 0x000fe20000201400 */
[----:B------:R-:W-:Y:S01]  /*aea0*/  FFMA.FTZ R168, R26, UR5, R168 ;  /* 0x000000051aa87c23 */ /* 0x000fe200080100a8 */
[-C--:B------:R-:W-:Y:S01]  /*aeb0*/  ISETP.GE.AND P1, PT, R5, R2.reuse, PT ;  /* 0x000000020500720c */ /* 0x080fe20003f26270 */
[----:B------:R-:W-:Y:S01]  /*aec0*/  FMUL.FTZ R29, R180, UR28 ;  /* 0x0000001cb41d7c20 */ /* 0x000fe20008410000 */
[----:B------:R-:W-:Y:S01]  /*aed0*/  FSEL R9, R9, -INF , !P0 ;  /* 0xff80000009097808 */ /* 0x000fe20004000000 */
[C---:B------:R-:W-:Y:S01]  /*aee0*/  FFMA.FTZ R20, R6.reuse, UR5, R35 ;  /* 0x0000000506147c23 */ /* 0x040fe20008010023 */
[----:B------:R-:W-:Y:S01]  /*aef0*/  FFMA.FTZ R11, R6, UR5, R170 ;  /* 0x00000005060b7c23 */ /* 0x000fe200080100aa */
[-C--:B------:R-:W-:Y:S01]  /*af00*/  ISETP.GE.AND P0, PT, R10, R167.reuse, PT ;  /* 0x000000a70a00720c */ /* 0x080fe20003f06270 */
[----:B------:R-:W4:Y:S01]  /*af10*/  LDSM.16.M88.4 R4, [R228+0x7800] ;  /* 0x00780000e404783b */ /* 0x000f220000000200 */
[----:B------:R-:W4:Y:S01]  /*af20*/  MUFU.TANH R19, R19 ;  /* 0x0000001300137308 */ /* 0x000f220000002400 */
[----:B------:R-:W-:Y:S01]  /*af30*/  FSEL R20, R20, -INF , !P6 ;  /* 0xff80000014147808 */ /* 0x000fe20007000000 */
[----:B------:R-:W-:Y:S01]  /*af40*/  FMUL.FTZ R32, R182, UR28 ;  /* 0x0000001cb6207c20 */ /* 0x000fe20008410000 */
[-C--:B------:R-:W-:Y:S01]  /*af50*/  ISETP.GE.AND P6, PT, R10, R2.reuse, PT ;  /* 0x000000020a00720c */ /* 0x080fe20003fc6270 */
[----:B------:R-:W-:Y:S01]  /*af60*/  FMUL.FTZ R183, R183, UR28 ;  /* 0x0000001cb7b77c20 */ /* 0x000fe20008410000 */
[----:B------:R-:W-:Y:S01]  /*af70*/  FSEL R11, R11, -INF , !P1 ;  /* 0xff8000000b0b7808 */ /* 0x000fe20004800000 */
[C---:B-----5:R-:W-:Y:S01]  /*af80*/  HMMA.16816.F32.BF16 R192, R184.reuse, R12, R192 ;  /* 0x0000000cb8c0723c */ /* 0x060fe200000418c0 */
[----:B------:R-:W-:Y:S01]  /*af90*/  FSEL R10, R168, -INF , !P0 ;  /* 0xff800000a80a7808 */ /* 0x000fe20004000000 */
[----:B------:R-:W5:Y:S01]  /*afa0*/  MUFU.TANH R22, R22 ;  /* 0x0000001600167308 */ /* 0x000f620000002400 */
[----:B------:R-:W-:Y:S01]  /*afb0*/  ISETP.GE.AND P1, PT, R31, R167, PT ;  /* 0x000000a71f00720c */ /* 0x000fe20003f26270 */
[----:B------:R-:W-:Y:S01]  /*afc0*/  FMUL.FTZ R197, R197, UR28 ;  /* 0x0000001cc5c57c20 */ /* 0x000fe20008410000 */
[----:B------:R-:W-:Y:S01]  /*afd0*/  ISETP.GE.AND P0, PT, R31, R2, PT ;  /* 0x000000021f00720c */ /* 0x000fe20003f06270 */
[----:B------:R-:W-:Y:S01]  /*afe0*/  HMMA.16816.F32.BF16 R188, R184, R14, R188 ;  /* 0x0000000eb8bc723c */ /* 0x000fe200000418bc */
[----:B------:R-:W-:Y:S01]  /*aff0*/  I2FP.F32.S32 R31, R31 ;  /* 0x0000001f001f7245 */ /* 0x000fe20000201400 */
[----:B------:R-:W-:-:S02]  /*b000*/  VIADD R12, R8, 0x11 ;  /* 0x00000011080c7836 */ /* 0x000fc40000000000 */
[----:B-1----:R-:W-:Y:S01]  /*b010*/  FFMA.FTZ R13, R26, UR5, R169 ;  /* 0x000000051a0d7c23 */ /* 0x002fe200080100a9 */
[----:B------:R-:W1:Y:S01]  /*b020*/  MUFU.TANH R23, R23 ;  /* 0x0000001700177308 */ /* 0x000e620000002400 */
[----:B------:R-:W-:Y:S01]  /*b030*/  FMUL.FTZ R199, R199, UR28 ;  /* 0x0000001cc7c77c20 */ /* 0x000fe20008410000 */
[C---:B--2---:R-:W-:Y:S01]  /*b040*/  FFMA.FTZ R24, R31.reuse, UR5, R24 ;  /* 0x000000051f187c23 */ /* 0x044fe20008010018 */
[----:B------:R-:W-:Y:S01]  /*b050*/  FFMA.FTZ R31, R31, UR5, R16 ;  /* 0x000000051f1f7c23 */ /* 0x000fe20008010010 */
[----:B------:R-:W-:Y:S01]  /*b060*/  I2FP.F32.S32 R16, R12 ;  /* 0x0000000c00107245 */ /* 0x000fe20000201400 */
[----:B------:R-:W-:Y:S01]  /*b070*/  FMUL.FTZ R14, R196, UR28 ;  /* 0x0000001cc40e7c20 */ /* 0x000fe20008410000 */
[----:B------:R-:W-:Y:S01]  /*b080*/  FSEL R13, R13, -INF , !P6 ;  /* 0xff8000000d0d7808 */ /* 0x000fe20007000000 */
[----:B------:R-:W-:-:S04]  /*b090*/  DEPBAR.LE SB0, 0x0 ;  /* 0x000080000000791a */ /* 0x000fc80000000000 */
[----:B------:R-:W-:Y:S01]  /*b0a0*/  FSEL R28, R24, -INF , !P1 ;  /* 0xff800000181c7808 */ /* 0x000fe20004800000 */
[----:B------:R-:W-:Y:S02]  /*b0b0*/  VIADD R24, R8, 0x18 ;  /* 0x0000001808187836 */ /* 0x000fe40000000000 */
[----:B---3--:R-:W-:Y:S01]  /*b0c0*/  FFMA.FTZ R30, R16, UR5, R25 ;  /* 0x00000005101e7c23 */ /* 0x008fe20008010019 */
[----:B------:R-:W-:Y:S01]  /*b0d0*/  MUFU.TANH R29, R29 ;  /* 0x0000001d001d7308 */ /* 0x000fe20000002400 */
[-C--:B------:R-:W-:Y:S01]  /*b0e0*/  ISETP.GE.AND P6, PT, R12, R167.reuse, PT ;  /* 0x000000a70c00720c */ /* 0x080fe20003fc6270 */
[----:B----4-:R-:W-:Y:S01]  /*b0f0*/  FFMA.FTZ R17, R16, UR5, R17 ;  /* 0x0000000510117c23 */ /* 0x010fe20008010011 */
[----:B------:R-:W-:Y:S01]  /*b100*/  I2FP.F32.S32 R15, R24 ;  /* 0x00000018000f7245 */ /* 0x000fe20000201400 */
[----:B------:R-:W-:Y:S01]  /*b110*/  VIADD R16, R8, 0x19 ;  /* 0x0000001908107836 */ /* 0x000fe20000000000 */
[----:B------:R-:W-:Y:S02]  /*b120*/  FSEL R25, R31, -INF , !P0 ;  /* 0xff8000001f197808 */ /* 0x000fe40004000000 */
[-C--:B------:R-:W-:Y:S01]  /*b130*/  ISETP.GE.AND P1, PT, R12, R2.reuse, PT ;  /* 0x000000020c00720c */ /* 0x080fe20003f26270 */
[C---:B------:R-:W-:Y:S01]  /*b140*/  FFMA.FTZ R19, R15.reuse, UR5, R19 ;  /* 0x000000050f137c23 */ /* 0x040fe20008010013 */
[-C--:B------:R-:W-:Y:S01]  /*b150*/  ISETP.GE.AND P0, PT, R24, R167.reuse, PT ;  /* 0x000000a71800720c */ /* 0x080fe20003f06270 */
[----:B------:R-:W2:Y:S01]  /*b160*/  MUFU.TANH R21, R21 ;  /* 0x0000001500157308 */ /* 0x000ea20000002400 */
[----:B------:R-:W-:Y:S01]  /*b170*/  FSEL R30, R30, -INF , !P6 ;  /* 0xff8000001e1e7808 */ /* 0x000fe20007000000 */
[C---:B------:R-:W-:Y:S01]  /*b180*/  HMMA.16816.F32.BF16 R192, R172.reuse, R4, R192 ;  /* 0x00000004acc0723c */ /* 0x040fe200000418c0 */
[-C--:B------:R-:W-:Y:S01]  /*b190*/  ISETP.GE.AND P6, PT, R24, R2.reuse, PT ;  /* 0x000000021800720c */ /* 0x080fe20003fc6270 */
[----:B-----5:R-:W-:Y:S01]  /*b1a0*/  FFMA.FTZ R22, R15, UR5, R22 ;  /* 0x000000050f167c23 */ /* 0x020fe20008010016 */
[----:B------:R-:W-:Y:S01]  /*b1b0*/  FSEL R33, R17, -INF , !P1 ;  /* 0xff80000011217808 */ /* 0x000fe20004800000 */
[----:B------:R-:W-:Y:S01]  /*b1c0*/  VIADD R17, R8, 0x21 ;  /* 0x0000002108117836 */ /* 0x000fe20000000000 */
[----:B------:R-:W-:Y:S01]  /*b1d0*/  FSEL R26, R19, -INF , !P0 ;  /* 0xff800000131a7808 */ /* 0x000fe20004000000 */
[----:B------:R-:W-:Y:S01]  /*b1e0*/  MUFU.TANH R27, R27 ;  /* 0x0000001b001b7308 */ /* 0x000fe20000002400 */
[-C--:B------:R-:W-:Y:S01]  /*b1f0*/  ISETP.GE.AND P1, PT, R16, R167.reuse, PT ;  /* 0x000000a71000720c */ /* 0x080fe20003f26270 */
[----:B------:R-:W-:Y:S01]  /*b200*/  FMUL.FTZ R5, R198, UR28 ;  /* 0x0000001cc6057c20 */ /* 0x000fe20008410000 */
[----:B------:R-:W-:Y:S01]  /*b210*/  ISETP.GE.AND P0, PT, R16, R2, PT ;  /* 0x000000021000720c */ /* 0x000fe20003f06270 */
[----:B------:R-:W-:Y:S01]  /*b220*/  HMMA.16816.F32.BF16 R188, R172, R6, R188 ;  /* 0x00000006acbc723c */ /* 0x000fe200000418bc */
[----:B------:R-:W-:Y:S01]  /*b230*/  I2FP.F32.S32 R24, R16 ;  /* 0x0000001000187245 */ /* 0x000fe20000201400 */
[----:B------:R-:W-:Y:S01]  /*b240*/  VIADD R16, R8, 0x20 ;  /* 0x0000002008107836 */ /* 0x000fe20000000000 */
[----:B------:R-:W-:Y:S01]  /*b250*/  FSEL R31, R22, -INF , !P6 ;  /* 0xff800000161f7808 */ /* 0x000fe20007000000 */
[----:B------:R-:W3:Y:S02]  /*b260*/  MUFU.TANH R32, R32 ;  /* 0x0000002000207308 */ /* 0x000ee40000002400 */
[C---:B-1----:R-:W-:Y:S01]  /*b270*/  FFMA.FTZ R23, R24.reuse, UR5, R23 ;  /* 0x0000000518177c23 */ /* 0x042fe20008010017 */
[----:B------:R-:W-:Y:S01]  /*b280*/  I2FP.F32.S32 R19, R16 ;  /* 0x0000001000137245 */ /* 0x000fe20000201400 */
[----:B--2---:R-:W-:Y:S01]  /*b290*/  FFMA.FTZ R21, R24, UR5, R21 ;  /* 0x0000000518157c23 */ /* 0x004fe20008010015 */
[----:B------:R-:W-:-:S03]  /*b2a0*/  ISETP.GE.AND P6, PT, R16, R167, PT ;  /* 0x000000a71000720c */ /* 0x000fc60003fc6270 */
[----:B------:R-:W-:Y:S01]  /*b2b0*/  FFMA.FTZ R168, R19, UR5, R29 ;  /* 0x0000000513a87c23 */ /* 0x000fe2000801001d */
[----:B------:R-:W-:Y:S01]  /*b2c0*/  FSEL R29, R23, -INF , !P0 ;  /* 0xff800000171d7808 */ /* 0x000fe20004000000 */
[----:B------:R-:W1:Y:S01]  /*b2d0*/  MUFU.TANH R12, R183 ;  /* 0x000000b7000c7308 */ /* 0x000e620000002400 */
[----:B------:R-:W-:Y:S01]  /*b2e0*/  ISETP.GE.AND P0, PT, R17, R167, PT ;  /* 0x000000a71100720c */ /* 0x000fe20003f06270 */
[----:B------:R-:W-:Y:S01]  /*b2f0*/  FMUL.FTZ R6, R194, UR28 ;  /* 0x0000001cc2067c20 */ /* 0x000fe20008410000 */
[----:B------:R-:W-:Y:S01]  /*b300*/  FSEL R168, R168, -INF , !P6 ;  /* 0xff800000a8a87808 */ /* 0x000fe20007000000 */
[----:B------:R-:W-:Y:S01]  /*b310*/  FMUL.FTZ R195, R195, UR28 ;  /* 0x0000001cc3c37c20 */ /* 0x000fe20008410000 */
[-C--:B------:R-:W-:Y:S01]  /*b320*/  ISETP.GE.AND P6, PT, R17, R2.reuse, PT ;  /* 0x000000021100720c */ /* 0x080fe20003fc6270 */
[----:B------:R-:W-:Y:S01]  /*b330*/  FMUL.FTZ R193, R193, UR28 ;  /* 0x0000001cc1c17c20 */ /* 0x000fe20008410000 */
[----:B------:R-:W-:Y:S01]  /*b340*/  I2FP.F32.S32 R17, R17 ;  /* 0x0000001100117245 */ /* 0x000fe20000201400 */
[----:B------:R-:W2:Y:S01]  /*b350*/  MUFU.TANH R14, R14 ;  /* 0x0000000e000e7308 */ /* 0x000ea20000002400 */
[----:B------:R-:W-:Y:S01]  /*b360*/  FSEL R24, R21, -INF , !P1 ;  /* 0xff80000015187808 */ /* 0x000fe20004800000 */
[----:B---3--:R-:W-:Y:S01]  /*b370*/  FFMA.FTZ R32, R19, UR5, R32 ;  /* 0x0000000513207c23 */ /* 0x008fe20008010020 */
[----:B------:R-:W-:Y:S01]  /*b380*/  ISETP.GE.AND P1, PT, R16, R2, PT ;  /* 0x000000021000720c */ /* 0x000fe20003f26270 */
[----:B------:R-:W-:Y:S01]  /*b390*/  FFMA.FTZ R27, R17, UR5, R27 ;  /* 0x00000005111b7c23 */ /* 0x000fe2000801001b */
[----:B------:R-:W-:-:S02]  /*b3a0*/  VIADD R19, R8, 0x28 ;  /* 0x0000002808137836 */ /* 0x000fc40000000000 */
[----:B------:R-:W-:Y:S01]  /*b3b0*/  FMUL.FTZ R16, R192, UR28 ;  /* 0x0000001cc0107c20 */ /* 0x000fe20008410000 */
[----:B------:R-:W-:Y:S01]  /*b3c0*/  FSEL R209, R32, -INF , !P1 ;  /* 0xff80000020d17808 */ /* 0x000fe20004800000 */
[----:B------:R-:W3:Y:S01]  /*b3d0*/  MUFU.TANH R4, R197 ;  /* 0x000000c500047308 */ /* 0x000ee20000002400 */
[----:B------:R-:W-:Y:S01]  /*b3e0*/  FSEL R206, R27, -INF , !P0 ;  /* 0xff8000001bce7808 */ /* 0x000fe20004000000 */
[----:B-1----:R-:W-:Y:S01]  /*b3f0*/  FFMA.FTZ R207, R17, UR5, R12 ;  /* 0x0000000511cf7c23 */ /* 0x002fe2000801000c */
[C---:B------:R-:W-:Y:S01]  /*b400*/  ISETP.GE.AND P1, PT, R19.reuse, R167, PT ;  /* 0x000000a71300720c */ /* 0x040fe20003f26270 */
[----:B------:R-:W-:Y:S01]  /*b410*/  VIADD R12, R8, 0x29 ;  /* 0x00000029080c7836 */ /* 0x000fe20000000000 */
[----:B------:R-:W-:Y:S01]  /*b420*/  ISETP.GE.AND P0, PT, R19, R2, PT ;  /* 0x000000021300720c */ /* 0x000fe20003f06270 */
[----:B------:R-:W-:Y:S01]  /*b430*/  FMUL.FTZ R191, R191, UR28 ;  /* 0x0000001cbfbf7c20 */ /* 0x000fe20008410000 */
[----:B------:R-:W-:Y:S01]  /*b440*/  I2FP.F32.S32 R19, R19 ;  /* 0x0000001300137245 */ /* 0x000fe20000201400 */
[----:B------:R-:W1:Y:S01]  /*b450*/  MUFU.TANH R5, R5 ;  /* 0x0000000500057308 */ /* 0x000e620000002400 */
[----:B------:R-:W-:Y:S01]  /*b460*/  FSEL R207, R207, -INF , !P6 ;  /* 0xff800000cfcf7808 */ /* 0x000fe20007000000 */
[----:B------:R-:W-:Y:S01]  /*b470*/  FMUL.FTZ R189, R189, UR28 ;  /* 0x0000001cbdbd7c20 */ /* 0x000fe20008410000 */
[----:B------:R-:W-:Y:S01]  /*b480*/  ISETP.GE.AND P6, PT, R12, R167, PT ;  /* 0x000000a70c00720c */ /* 0x000fe20003fc6270 */
[----:B--2---:R-:W-:Y:S01]  /*b490*/  FFMA.FTZ R14, R19, UR5, R14 ;  /* 0x00000005130e7c23 */ /* 0x004fe2000801000e */
[----:B------:R-:W-:-:S03]  /*b4a0*/  I2FP.F32.S32 R7, R12 ;  /* 0x0000000c00077245 */ /* 0x000fc60000201400 */
[----:B------:R-:W2:Y:S01]  /*b4b0*/  MUFU.TANH R15, R199 ;  /* 0x000000c7000f7308 */ /* 0x000ea20000002400 */
[----:B------:R-:W-:Y:S01]  /*b4c0*/  FSEL R202, R14, -INF , !P1 ;  /* 0xff8000000eca7808 */ /* 0x000fe20004800000 */
[----:B---3--:R-:W-:Y:S01]  /*b4d0*/  FFMA.FTZ R200, R7, UR5, R4 ;  /* 0x0000000507c87c23 */ /* 0x008fe20008010004 */
[-C--:B------:R-:W-:Y:S01]  /*b4e0*/  ISETP.GE.AND P1, PT, R12, R2.reuse, PT ;  /* 0x000000020c00720c */ /* 0x080fe20003f26270 */
[----:B------:R-:W-:Y:S02]  /*b4f0*/  VIADD R12, R8, 0x30 ;  /* 0x00000030080c7836 */ /* 0x000fe40000000000 */
[----:B------:R-:W-:Y:S01]  /*b500*/  FMUL.FTZ R4, R188, UR28 ;  /* 0x0000001cbc047c20 */ /* 0x000fe20008410000 */
[----:B------:R-:W-:Y:S01]  /*b510*/  VIADD R14, R8, 0x31 ;  /* 0x00000031080e7836 */ /* 0x000fe20000000000 */
[----:B------:R-:W-:Y:S01]  /*b520*/  FSEL R200, R200, -INF , !P6 ;  /* 0xff800000c8c87808 */ /* 0x000fe20007000000 */
[----:B------:R-:W3:Y:S01]  /*b530*/  MUFU.TANH R16, R16 ;  /* 0x0000001000107308 */ /* 0x000ee20000002400 */
[----:B-1----:R-:W-:Y:S01]  /*b540*/  FFMA.FTZ R203, R19, UR5, R5 ;  /* 0x0000000513cb7c23 */ /* 0x002fe20008010005 */
[----:B------:R-:W-:-:S04]  /*b550*/  ISETP.GE.AND P6, PT, R12, R2, PT ;  /* 0x000000020c00720c */ /* 0x000fc80003fc6270 */
[----:B------:R-:W-:Y:S02]  /*b560*/  FSEL R203, R203, -INF , !P0 ;  /* 0xff800000cbcb7808 */ /* 0x000fe40004000000 */
[----:B------:R-:W1:Y:S01]  /*b570*/  MUFU.TANH R6, R6 ;  /* 0x0000000600067308 */ /* 0x000e620000002400 */
[----:B--2---:R-:W-:Y:S01]  /*b580*/  FFMA.FTZ R15, R7, UR5, R15 ;  /* 0x00000005070f7c23 */ /* 0x004fe2000801000f */
[----:B------:R-:W-:Y:S02]  /*b590*/  I2FP.F32.S32 R7, R12 ;  /* 0x0000000c00077245 */ /* 0x000fe40000201400 */
[-C--:B------:R-:W-:Y:S01]  /*b5a0*/  ISETP.GE.AND P0, PT, R12, R167.reuse, PT ;  /* 0x000000a70c00720c */ /* 0x080fe20003f06270 */
[----:B------:R-:W-:Y:S01]  /*b5b0*/  FMUL.FTZ R12, R190, UR28 ;  /* 0x0000001cbe0c7c20 */ /* 0x000fe20008410000 */
[----:B------:R-:W-:Y:S02]  /*b5c0*/  FSEL R201, R15, -INF , !P1 ;  /* 0xff8000000fc97808 */ /* 0x000fe40004800000 */
[----:B------:R-:W2:Y:S01]  /*b5d0*/  MUFU.TANH R5, R195 ;  /* 0x000000c300057308 */ /* 0x000ea20000002400 */
[----:B---3--:R-:W-:Y:S01]  /*b5e0*/  FFMA.FTZ R16, R7, UR5, R16 ;  /* 0x0000000507107c23 */ /* 0x008fe20008010010 */
[----:B------:R-:W-:-:S04]  /*b5f0*/  ISETP.GE.AND P1, PT, R14, R167, PT ;  /* 0x000000a70e00720c */ /* 0x000fc80003f26270 */
[----:B------:R-:W-:Y:S02]  /*b600*/  FSEL R190, R16, -INF , !P0 ;  /* 0xff80000010be7808 */ /* 0x000fe40004000000 */
[----:B------:R-:W3:Y:S01]  /*b610*/  MUFU.TANH R4, R4 ;  /* 0x0000000400047308 */ /* 0x000ee20000002400 */
[----:B-1----:R-:W-:Y:S01]  /*b620*/  FFMA.FTZ R6, R7, UR5, R6 ;  /* 0x0000000507067c23 */ /* 0x002fe20008010006 */
[----:B------:R-:W-:Y:S01]  /*b630*/  BAR.SYNC.DEFER_BLOCKING 0x0 ;  /* 0x0000000000007b1d */ /* 0x000fe20000010000 */
[----:B------:R-:W-:Y:S01]  /*b640*/  ISETP.GE.AND P0, PT, R14, R2, PT ;  /* 0x000000020e00720c */ /* 0x000fe20003f06270 */
[----:B------:R-:W-:Y:S01]  /*b650*/  VIADD R7, R8, 0x38 ;  /* 0x0000003808077836 */ /* 0x000fe20000000000 */
[----:B------:R-:W-:Y:S02]  /*b660*/  I2FP.F32.S32 R14, R14 ;  /* 0x0000000e000e7245 */ /* 0x000fe40000201400 */
[----:B------:R-:W-:Y:S01]  /*b670*/  FSEL R187, R6, -INF , !P6 ;  /* 0xff80000006bb7808 */ /* 0x000fe20007000000 */
[----:B------:R-:W1:Y:S01]  /*b680*/  MUFU.TANH R193, R193 ;  /* 0x000000c100c17308 */ /* 0x000e620000002400 */
[----:B------:R-:W-:Y:S01]  /*b690*/  I2FP.F32.S32 R15, R7 ;  /* 0x00000007000f7245 */ /* 0x000fe20000201400 */
[----:B--2---:R-:W-:Y:S01]  /*b6a0*/  FFMA.FTZ R5, R14, UR5, R5 ;  /* 0x000000050e057c23 */ /* 0x004fe20008010005 */
[----:B------:R-:W-:Y:S01]  /*b6b0*/  ISETP.GE.AND P6, PT, R7, R167, PT ;  /* 0x000000a70700720c */ /* 0x000fe20003fc6270 */
[----:B------:R-:W-:-:S03]  /*b6c0*/  IMAD.MOV.U32 R195, RZ, RZ, R205 ;  /* 0x000000ffffc37224 */ /* 0x000fc600078e00cd */
[----:B------:R-:W-:Y:S01]  /*b6d0*/  FSEL R185, R5, -INF , !P0 ;  /* 0xff80000005b97808 */ /* 0x000fe20004000000 */
[----:B------:R-:W2:Y:S01]  /*b6e0*/  MUFU.TANH R6, R34 ;  /* 0x0000002200067308 */ /* 0x000ea20000002400 */
[----:B------:R-:W-:Y:S01]  /*b6f0*/  I2FP.F32.S32 R5, R8 ;  /* 0x0000000800057245 */ /* 0x000fe20000201400 */
[----:B---3--:R-:W-:Y:S01]  /*b700*/  FFMA.FTZ R184, R15, UR5, R4 ;  /* 0x000000050fb87c23 */ /* 0x008fe20008010004 */
[----:B------:R-:W-:-:S03]  /*b710*/  ISETP.GE.AND P0, PT, R8, R167, PT ;  /* 0x000000a70800720c */ /* 0x000fc60003f06270 */
[----:B------:R-:W-:Y:S01]  /*b720*/  FFMA.FTZ R0, R5, UR5, R0 ;  /* 0x0000000505007c23 */ /* 0x000fe20008010000 */
[----:B------:R-:W-:Y:S01]  /*b730*/  FSEL R184, R184, -INF , !P6 ;  /* 0xff800000b8b87808 */ /* 0x000fe20007000000 */
[----:B------:R-:W3:Y:S01]  /*b740*/  MUFU.TANH R12, R12 ;  /* 0x0000000c000c7308 */ /* 0x000ee20000002400 */
[----:B------:R-:W-:Y:S01]  /*b750*/  ISETP.GE.AND P6, PT, R8, R2, PT ;  /* 0x000000020800720c */ /* 0x000fe20003fc6270 */
[----:B-1----:R-:W-:Y:S01]  /*b760*/  FFMA.FTZ R188, R14, UR5, R193 ;  /* 0x000000050ebc7c23 */ /* 0x002fe200080100c1 */
[----:B------:R-:W-:Y:S01]  /*b770*/  VIADD R8, R8, 0x39 ;  /* 0x0000003908087836 */ /* 0x000fe20000000000 */
[----:B------:R-:W-:-:S03]  /*b780*/  FSEL R0, R0, -INF , !P0 ;  /* 0xff80000000007808 */ /* 0x000fc60004000000 */
[----:B------:R-:W-:Y:S01]  /*b790*/  FSEL R188, R188, -INF , !P1 ;  /* 0xff800000bcbc7808 */ /* 0x000fe20004800000 */
[----:B------:R-:W1:Y:S01]  /*b7a0*/  MUFU.TANH R4, R189 ;  /* 0x000000bd00047308 */ /* 0x000e620000002400 */
[----:B--2---:R-:W-:Y:S01]  /*b7b0*/  FFMA.FTZ R5, R5, UR5, R6 ;  /* 0x0000000505057c23 */ /* 0x004fe20008010006 */
[----:B------:R-:W-:Y:S02]  /*b7c0*/  ISETP.GE.AND P1, PT, R7, R2, PT ;  /* 0x000000020700720c */ /* 0x000fe40003f26270 */
[----:B------:R-:W-:Y:S02]  /*b7d0*/  I2FP.F32.S32 R7, R8 ;  /* 0x0000000800077245 */ /* 0x000fe40000201400 */
[----:B------:R-:W-:Y:S02]  /*b7e0*/  FSEL R5, R5, -INF , !P6 ;  /* 0xff80000005057808 */ /* 0x000fe40007000000 */
[----:B------:R-:W2:Y:S01]  /*b7f0*/  MUFU.TANH R191, R191 ;  /* 0x000000bf00bf7308 */ /* 0x000ea20000002400 */
[----:B------:R-:W-:Y:S01]  /*b800*/  PLOP3.LUT P6, PT, PT, PT, UP0, 0x80, 0x0 ;  /* 0x000000000000781c */ /* 0x000fe20003fcf008 */
[----:B---3--:R-:W-:Y:S01]  /*b810*/  FFMA.FTZ R12, R15, UR5, R12 ;  /* 0x000000050f0c7c23 */ /* 0x008fe2000801000c */
[----:B------:R-:W-:-:S04]  /*b820*/  ISETP.GE.AND P0, PT, R8, R2, PT ;  /* 0x000000020800720c */ /* 0x000fc80003f06270 */
[----:B------:R-:W-:Y:S01]  /*b830*/  FSEL R183, R12, -INF , !P1 ;  /* 0xff8000000cb77808 */ /* 0x000fe20004800000 */
[----:B-1----:R-:W-:Y:S01]  /*b840*/  FFMA.FTZ R4, R7, UR5, R4 ;  /* 0x0000000507047c23 */ /* 0x002fe20008010004 */
[----:B------:R-:W-:-:S04]  /*b850*/  ISETP.GE.AND P1, PT, R8, R167, PT ;  /* 0x000000a70800720c */ /* 0x000fc80003f26270 */
[----:B------:R-:W-:Y:S01]  /*b860*/  FSEL R186, R4, -INF , !P1 ;  /* 0xff80000004ba7808 */ /* 0x000fe20004800000 */
[----:B--2---:R-:W-:-:S05]  /*b870*/  FFMA.FTZ R181, R7, UR5, R191 ;  /* 0x0000000507b57c23 */ /* 0x004fca00080100bf */
[----:B------:R-:W-:Y:S01]  /*b880*/  FSEL R181, R181, -INF , !P0 ;  /* 0xff800000b5b57808 */ /* 0x000fe20004000000 */
        /* <DEDUP_REMOVED lines=76> */
.L_x_3850:
[----:B------:R-:W-:-:S04]  /*bd50*/  ULEA UR20, -UR6, URZ, 0x6 ;  /* 0x0000003f06147291 */ /* 0x000fc8000f8e313f */
[----:B------:R-:W-:-:S12]  /*bd60*/  USHF.R.S32.HI UR14, URZ, 0x1f, UR20 ;  /* 0x0000001f3f0e7899 */ /* 0x000fd80008011414 */
.L_x_3851:
        /* <DEDUP_REMOVED lines=154> */
.L_x_3853:
[----:B------:R-:W-:Y:S05]  /*c710*/  BSYNC B0 ;  /* 0x0000000000007941 */ /* 0x000fea0003800000 */
.L_x_3852:
[----:B------:R-:W0:Y:S01]  /*c720*/  LDGDEPBAR ;  /* 0x00000000000079af */ /* 0x000e220000000000 */
[----:B-12---:R-:W-:Y:S02]  /*c730*/  IMAD.U32 R7, RZ, RZ, UR20 ;  /* 0x00000014ff077e24 */ /* 0x006fe4000f8e00ff */
[----:B------:R-:W-:-:S03]  /*c740*/  IMAD.U32 R2, RZ, RZ, UR14 ;  /* 0x0000000eff027e24 */ /* 0x000fc6000f8e00ff */
[----:B------:R-:W-:-:S04]  /*c750*/  LEA R248, P0, R7, R248, 0x1 ;  /* 0x000000f807f87211 */ /* 0x000fc800078008ff */
[----:B------:R-:W-:-:S09]  /*c760*/  LEA.HI.X R249, R7, R249, R2, 0x1, P0 ;  /* 0x000000f907f97211 */ /* 0x000fd200000f0c02 */
.L_x_3849:
        /* <DEDUP_REMOVED lines=49> */
[----:B------:R-:W1:Y:S01]  /*ca80*/  LDSM.16.MT88.4 R16, [R234+0x10000] ;  /* 0x01000000ea10783b */ /* 0x000e620000004200 */
[----:B------:R-:W-:Y:S01]  /*ca90*/  FADD.FTZ R6, R3, -R6 ;  /* 0x8000000603067221 */ /* 0x000fe20000010000 */
[--C-:B------:R-:W-:Y:S01]  /*caa0*/  FFMA.FTZ R172, R5, UR29, -R182.reuse ;  /* 0x0000001d05ac7c23 */ /* 0x100fe200080108b6 */
[----:B------:R-:W-:Y:S01]  /*cab0*/  FSEL R5, R178, RZ, P1 ;  /* 0x000000ffb2057208 */ /* 0x000fe20000800000 */
[----:B------:R-:W2:Y:S01]  /*cac0*/  LDSM.16.MT88.4 R20, [R236+0x10000] ;  /* 0x01000000ec14783b */ /* 0x000ea20000004200 */
[--C-:B------:R-:W-:Y:S01]  /*cad0*/  FFMA.FTZ R177, R0, UR29, -R189.reuse ;  /* 0x0000001d00b17c23 */ /* 0x100fe200080108bd */
[----:B------:R-:W-:Y:S01]  /*cae0*/  FFMA.FTZ R173, R10, UR29, -R189 ;  /* 0x0000001d0aad7c23 */ /* 0x000fe200080108bd */
[--C-:B------:R-:W-:Y:S01]  /*caf0*/  FFMA.FTZ R2, R9, UR29, -R182.reuse ;  /* 0x0000001d09027c23 */ /* 0x100fe200080108b6 */
[----:B------:R-:W-:Y:S01]  /*cb00*/  FADD.FTZ R4, R164, -R5 ;  /* 0x80000005a4047221 */ /* 0x000fe20000010000 */
[--C-:B------:R-:W-:Y:S01]  /*cb10*/  FFMA.FTZ R0, R11, UR29, -R182.reuse ;  /* 0x0000001d0b007c23 */ /* 0x100fe200080108b6 */
[--C-:B------:R-:W-:Y:S01]  /*cb20*/  FFMA.FTZ R179, R13, UR29, -R182.reuse ;  /* 0x0000001d0db37c23 */ /* 0x100fe200080108b6 */
[----:B------:R-:W-:Y:S01]  /*cb30*/  FMUL.FTZ R3, R6, UR29 ;  /* 0x0000001d06037c20 */ /* 0x000fe20008410000 */
[----:B------:R-:W-:Y:S01]  /*cb40*/  FMUL.FTZ R180, R4, UR29 ;  /* 0x0000001d04b47c20 */ /* 0x000fe20008410000 */
[----:B------:R-:W-:Y:S01]  /*cb50*/  MUFU.EX2 R177, R177 ;  /* 0x000000b100b17308 */ /* 0x000fe20000000800 */
[----:B------:R-:W3:Y:S01]  /*cb60*/  LDSM.16.MT88.4 R8, [R233+0x10000] ;  /* 0x01000000e908783b */ /* 0x000ee20000004200 */
[--C-:B------:R-:W-:Y:S01]  /*cb70*/  FFMA.FTZ R191, R28, UR29, -R189.reuse ;  /* 0x0000001d1cbf7c23 */ /* 0x100fe200080108bd */
[--C-:B------:R-:W-:Y:S01]  /*cb80*/  FFMA.FTZ R192, R30, UR29, -R189.reuse ;  /* 0x0000001d1ec07c23 */ /* 0x100fe200080108bd */
[--C-:B------:R-:W-:Y:S01]  /*cb90*/  FFMA.FTZ R193, R26, UR29, -R189.reuse ;  /* 0x0000001d1ac17c23 */ /* 0x100fe200080108bd */
[----:B------:R-:W-:Y:S01]  /*cba0*/  LDSM.16.MT88.4 R12, [R232+0x10000] ;  /* 0x01000000e80c783b */ /* 0x000fe20000004200 */
[--C-:B------:R-:W-:Y:S01]  /*cbb0*/  FFMA.FTZ R194, R24, UR29, -R189.reuse ;  /* 0x0000001d18c27c23 */ /* 0x100fe200080108bd */
[--C-:B------:R-:W-:Y:S01]  /*cbc0*/  FFMA.FTZ R196, R25, UR29, -R182.reuse ;  /* 0x0000001d19c47c23 */ /* 0x100fe200080108b6 */
[----:B------:R-:W4:Y:S01]  /*cbd0*/  MUFU.EX2 R175, R175 ;  /* 0x000000af00af7308 */ /* 0x000f220000000800 */
[--C-:B------:R-:W-:Y:S01]  /*cbe0*/  FFMA.FTZ R197, R33, UR29, -R182.reuse ;  /* 0x0000001d21c57c23 */ /* 0x100fe200080108b6 */
[--C-:B------:R-:W-:Y:S01]  /*cbf0*/  FFMA.FTZ R198, R31, UR29, -R182.reuse ;  /* 0x0000001d1fc67c23 */ /* 0x100fe200080108b6 */
[--C-:B------:R-:W-:Y:S01]  /*cc00*/  FFMA.FTZ R199, R29, UR29, -R182.reuse ;  /* 0x0000001d1dc77c23 */ /* 0x100fe200080108b6 */
[----:B------:R-:W-:Y:S01]  /*cc10*/  LDSM.16.MT88.4 R24, [R232+0x16000] ;  /* 0x01600000e818783b */ /* 0x000fe20000004200 */
[--C-:B------:R-:W-:Y:S01]  /*cc20*/  FFMA.FTZ R204, R168, UR29, -R189.reuse ;  /* 0x0000001da8cc7c23 */ /* 0x100fe200080108bd */
        /* <DEDUP_REMOVED lines=10> */
[----:B------:R-:W5:Y:S01]  /*ccd0*/  MUFU.EX2 R173, R173 ;  /* 0x000000ad00ad7308 */ /* 0x000f620000000800 */
[----:B----4-:R-:W-:Y:S01]  /*cce0*/  F2FP.BF16.F32.PACK_AB R4, R175, R177 ;  /* 0x000000b1af04723e */ /* 0x010fe200000010ff */
[----:B------:R-:W-:Y:S01]  /*ccf0*/  LDSM.16.MT88.4 R28, [R234+0x12800] ;  /* 0x01280000ea1c783b */ /* 0x000fe20000004200 */
[--C-:B------:R-:W-:Y:S01]  /*cd00*/  FFMA.FTZ R185, R185, UR29, -R182.reuse ;  /* 0x0000001db9b97c23 */ /* 0x100fe200080108b6 */
[----:B------:R-:W-:-:S02]  /*cd10*/  FFMA.FTZ R183, R183, UR29, -R182 ;  /* 0x0000001db7b77c23 */ /* 0x000fc400080108b6 */
[----:B------:R-:W-:Y:S02]  /*cd20*/  LDSM.16.MT88.4 R164, [R234+0x16800] ;  /* 0x01680000eaa4783b */ /* 0x000fe40000004200 */
[----:B------:R-:W-:Y:S08]  /*cd30*/  MUFU.EX2 R172, R172 ;  /* 0x000000ac00ac7308 */ /* 0x000ff00000000800 */
[----:B------:R-:W4:Y:S01]  /*cd40*/  MUFU.EX2 R2, R2 ;  /* 0x0000000200027308 */ /* 0x000f220000000800 */
[----:B-----5:R-:W-:-:S07]  /*cd50*/  F2FP.BF16.F32.PACK_AB R6, R173, R174 ;  /* 0x000000aead06723e */ /* 0x020fce00000010ff */
[----:B------:R-:W-:Y:S08]  /*cd60*/  MUFU.EX2 R0, R0 ;  /* 0x0000000000007308 */ /* 0x000ff00000000800 */
[----:B------:R-:W5:Y:S01]  /*cd70*/  MUFU.EX2 R179, R179 ;  /* 0x000000b300b37308 */ /* 0x000f620000000800 */
[----:B----4-:R-:W-:-:S07]  /*cd80*/  F2FP.BF16.F32.PACK_AB R5, R2, R172 ;  /* 0x000000ac0205723e */ /* 0x010fce00000010ff */
[----:B------:R-:W4:Y:S08]  /*cd90*/  MUFU.EX2 R180, R180 ;  /* 0x000000b400b47308 */ /* 0x000f300000000800 */
[----:B------:R-:W1:Y:S01]  /*cda0*/  MUFU.EX2 R3, R3 ;  /* 0x0000000300037308 */ /* 0x000e620000000800 */
[----:B-----5:R-:W-:-:S07]  /*cdb0*/  F2FP.BF16.F32.PACK_AB R7, R179, R0 ;  /* 0x00000000b307723e */ /* 0x020fce00000010ff */
[----:B------:R-:W-:Y:S01]  /*cdc0*/  MUFU.EX2 R191, R191 ;  /* 0x000000bf00bf7308 */ /* 0x000fe20000000800 */
        /* <DEDUP_REMOVED lines=131> */
[----:B------:R-:W5:Y:S01]  /*d600*/  MUFU.EX2 R192, R192 ;  /* 0x000000c000c07308 */ /* 0x000f620000000800 */
        /* <DEDUP_REMOVED lines=37> */
[----:B------:R-:W-:Y:S01]  /*d860*/  FFMA.FTZ R180, R250, R180, R177 ;  /* 0x000000b4fab47223 */ /* 0x000fe200000100b1 */
[----:B------:R-:W-:Y:S01]  /*d870*/  FFMA.FTZ R3, R251, R3, R172 ;  /* 0x00000003fb037223 */ /* 0x000fe200000100ac */
[----:B--2---:R-:W-:Y:S01]  /*d880*/  HMMA.16816.F32.BF16 R100, R4, R20, R100 ;  /* 0x000000140464723c */ /* 0x004fe20000041864 */
[----:B------:R-:W-:Y:S01]  /*d890*/  MUFU.EX2 R198, R198 ;  /* 0x000000c600c67308 */ /* 0x000fe20000000800 */
[----:B------:R-:W-:Y:S01]  /*d8a0*/  FADD.FTZ R175, R175, R180 ;  /* 0x000000b4afaf7221 */ /* 0x000fe20000010000 */
        /* <DEDUP_REMOVED lines=9> */
[----:B------:R-:W-:Y:S01]  /*d940*/  MUFU.EX2 R204, R204 ;  /* 0x000000cc00cc7308 */ /* 0x000fe20000000800 */
[C---:B------:R-:W-:Y:S01]  /*d950*/  HMMA.16816.F32.BF16 R120, R4.reuse, R10, R120 ;  /* 0x0000000a0478723c */ /* 0x040fe20000041878 */
[----:B-----5:R-:W-:Y:S01]  /*d960*/  F2FP.BF16.F32.PACK_AB R8, R192, R191 ;  /* 0x000000bfc008723e */ /* 0x020fe200000010ff */
[----:B------:R-:W-:Y:S01]  /*d970*/  FADD.FTZ R191, R191, R174 ;  /* 0x000000aebfbf7221 */ /* 0x000fe20000010000 */
[----:B-1----:R-:W-:Y:S01]  /*d980*/  F2FP.BF16.F32.PACK_AB R9, R197, R196 ;  /* 0x000000c4c509723e */ /* 0x002fe200000010ff */
        /* <DEDUP_REMOVED lines=8> */
[----:B------:R-:W3:Y:S01]  /*da10*/  LDSM.16.MT88.4 R12, [R233+0x10800] ;  /* 0x01080000e90c783b */ /* 0x000ee20000004200 */
[----:B------:R-:W-:Y:S01]  /*da20*/  FADD.FTZ R3, R193, R192 ;  /* 0x000000c0c1037221 */ /* 0x000fe20000010000 */
[----:B------:R-:W-:Y:S01]  /*da30*/  FADD.FTZ R198, R198, R197 ;  /* 0x000000c5c6c67221 */ /* 0x000fe20000010000 */
[----:B------:R-:W-:Y:S02]  /*da40*/  MUFU.EX2 R202, R202 ;  /* 0x000000ca00ca7308 */ /* 0x000fe40000000800 */
[----:B------:R-:W-:Y:S01]  /*da50*/  HMMA.16816.F32.BF16 R160, R8, R16, R160 ;  /* 0x0000001008a0723c */ /* 0x000fe200000418a0 */
[----:B------:R-:W-:Y:S01]  /*da60*/  FADD.FTZ R3, R194, R3 ;  /* 0x00000003c2037221 */ /* 0x000fe20000010000 */
[----:B------:R-:W-:-:S04]  /*da70*/  FADD.FTZ R199, R199, R198 ;  /* 0x000000c6c7c77221 */ /* 0x000fc80000010000 */
[C---:B------:R-:W-:Y:S01]  /*da80*/  HMMA.16816.F32.BF16 R156, R8.reuse, R18, R156 ;  /* 0x00000012089c723c */ /* 0x040fe2000004189c */
[----:B------:R-:W4:Y:S01]  /*da90*/  LDSM.16.MT88.4 R16, [R233+0x12800] ;  /* 0x01280000e910783b */ /* 0x000f220000004200 */
[----:B------:R-:W-:Y:S04]  /*daa0*/  MUFU.EX2 R211, R211 ;  /* 0x000000d300d37308 */ /* 0x000fe80000000800 */
[C---:B--2---:R-:W-:Y:S04]  /*dab0*/  HMMA.16816.F32.BF16 R152, R8.reuse, R20, R152 ;  /* 0x000000140898723c */ /* 0x044fe80000041898 */
[----:B------:R-:W-:Y:S02]  /*dac0*/  MUFU.EX2 R200, R200 ;  /* 0x000000c800c87308 */ /* 0x000fe40000000800 */
[----:B------:R-:W-:Y:S01]  /*dad0*/  HMMA.16816.F32.BF16 R148, R8, R22, R148 ;  /* 0x000000160894723c */ /* 0x000fe20000041894 */
[----:B------:R-:W2:Y:S05]  /*dae0*/  LDSM.16.MT88.4 R20, [R236+0x14800] ;  /* 0x01480000ec14783b */ /* 0x000eaa0000004200 */
[C---:B------:R-:W-:Y:S01]  /*daf0*/  HMMA.16816.F32.BF16 R124, R4.reuse, R24, R124 ;  /* 0x00000018047c723c */ /* 0x040fe2000004187c */
[----:B------:R-:W5:Y:S05]  /*db00*/  MUFU.EX2 R207, R207 ;  /* 0x000000cf00cf7308 */ /* 0x000f6a0000000800 */
[----:B------:R-:W-:Y:S01]  /*db10*/  HMMA.16816.F32.BF16 R128, R4, R26, R128 ;  /* 0x0000001a0480723c */ /* 0x000fe20000041880 */
[----:B------:R-:W1:Y:S02]  /*db20*/  LDSM.16.MT88.4 R4, [R232+0x10800] ;  /* 0x01080000e804783b */ /* 0x000e640000004200 */
[----:B------:R-:W-:Y:S02]  /*db30*/  MUFU.EX2 R184, R184 ;  /* 0x000000b800b87308 */ /* 0x000fe40000000800 */
[----:B------:R-:W-:Y:S01]  /*db40*/  LDSM.16.MT88.4 R24, [R232+0x12800] ;  /* 0x01280000e818783b */ /* 0x000fe20000004200 */
[C---:B---3--:R-:W-:Y:S05]  /*db50*/  HMMA.16816.F32.BF16 R144, R8.reuse, R12, R144 ;  /* 0x0000000c0890723c */ /* 0x048fea0000041890 */
[----:B------:R-:W-:Y:S01]  /*db60*/  MUFU.EX2 R185, R185 ;  /* 0x000000b900b97308 */ /* 0x000fe20000000800 */
[C---:B------:R-:W-:Y:S01]  /*db70*/  HMMA.16816.F32.BF16 R140, R8.reuse, R14, R140 ;  /* 0x0000000e088c723c */ /* 0x040fe2000004188c */
[----:B------:R-:W3:Y:S05]  /*db80*/  LDSM.16.MT88.4 R12, [R234+0x14800] ;  /* 0x01480000ea0c783b */ /* 0x000eea0000004200 */
[C---:B----4-:R-:W-:Y:S01]  /*db90*/  HMMA.16816.F32.BF16 R52, R8.reuse, R16, R52 ;  /* 0x000000100834723c */ /* 0x050fe20000041834 */
[----:B------:R-:W-:Y:S05]  /*dba0*/  MUFU.EX2 R183, R183 ;  /* 0x000000b700b77308 */ /* 0x000fea0000000800 */
        /* <DEDUP_REMOVED lines=20> */
[C---:B------:R-:W-:Y:S01]  /*dcf0*/  HMMA.16816.F32.BF16 R100, R8.reuse, R168, R100 ;  /* 0x000000a80864723c */ /* 0x040fe20000041864 */
[----:B------:R-:W-:Y:S05]  /*dd00*/  MUFU.EX2 R168, R203 ;  /* 0x000000cb00a87308 */ /* 0x000fea0000000800 */
[----:B-1----:R-:W-:Y:S01]  /*dd10*/  HMMA.16816.F32.BF16 R84, R8, R4, R84 ;  /* 0x000000040854723c */ /* 0x002fe20000041854 */
[----:B------:R-:W-:-:S05]  /*dd20*/  FFMA.FTZ R169, R201, UR29, -R182 ;  /* 0x0000001dc9a97c23 */ /* 0x000fca00080108b6 */
[C---:B------:R-:W-:Y:S01]  /*dd30*/  HMMA.16816.F32.BF16 R88, R8.reuse, R6, R88 ;  /* 0x000000060858723c */ /* 0x040fe20000041858 */
[----:B------:R-:W1:Y:S01]  /*dd40*/  MUFU.EX2 R169, R169 ;  /* 0x000000a900a97308 */ /* 0x000e620000000800 */
[----:B------:R-:W-:Y:S01]  /*dd50*/  F2FP.BF16.F32.PACK_AB R4, R205, R204 ;  /* 0x000000cccd04723e */ /* 0x000fe200000010ff */
[----:B------:R-:W-:Y:S01]  /*dd60*/  FADD.FTZ R204, R204, R3 ;  /* 0x00000003cccc7221 */ /* 0x000fe20000010000 */
[----:B-----5:R-:W-:Y:S01]  /*dd70*/  F2FP.BF16.F32.PACK_AB R5, R207, R200 ;  /* 0x000000c8cf05723e */ /* 0x020fe200000010ff */
[----:B------:R-:W-:Y:S01]  /*dd80*/  FADD.FTZ R200, R200, R199 ;  /* 0x000000c7c8c87221 */ /* 0x000fe20000010000 */
[----:B------:R-:W-:Y:S01]  /*dd90*/  HMMA.16816.F32.BF16 R44, R8, R28, R44 ;  /* 0x0000001c082c723c */ /* 0x000fe2000004182c */
[----:B------:R-:W-:Y:S01]  /*dda0*/  F2FP.BF16.F32.PACK_AB R6, R211, R202 ;  /* 0x000000cad306723e */ /* 0x000fe200000010ff */
[----:B------:R-:W-:Y:S01]  /*ddb0*/  FADD.FTZ R205, R205, R204 ;  /* 0x000000cccdcd7221 */ /* 0x000fe20000010000 */
[----:B------:R-:W-:Y:S01]  /*ddc0*/  FADD.FTZ R207, R207, R200 ;  /* 0x000000c8cfcf7221 */ /* 0x000fe20000010000 */
[----:B------:R-:W-:-:S02]  /*ddd0*/  MOV R3, R176 ;  /* 0x000000b000037202 */ /* 0x000fc40000000f00 */
[----:B------:R-:W-:Y:S01]  /*dde0*/  HMMA.16816.F32.BF16 R48, R8, R30, R48 ;  /* 0x0000001e0830723c */ /* 0x000fe20000041830 */
[----:B------:R-:W4:Y:S01]  /*ddf0*/  LDSM.16.MT88.4 R28, [R236+0x11000] ;  /* 0x01100000ec1c783b */ /* 0x000f220000004200 */
[----:B------:R-:W-:Y:S01]  /*de00*/  FADD.FTZ R202, R202, R205 ;  /* 0x000000cdcaca7221 */ /* 0x000fe20000010000 */
[----:B-1----:R-:W-:-:S03]  /*de10*/  F2FP.BF16.F32.PACK_AB R7, R169, R168 ;  /* 0x000000a8a907723e */ /* 0x002fc600000010ff */
[----:B------:R-:W-:Y:S01]  /*de20*/  HMMA.16816.F32.BF16 R60, R8, R24, R60 ;  /* 0x00000018083c723c */ /* 0x000fe2000004183c */
[----:B------:R-:W-:Y:S01]  /*de30*/  FADD.FTZ R168, R168, R207 ;  /* 0x000000cfa8a87221 */ /* 0x000fe20000010000 */
[----:B------:R-:W-:-:S03]  /*de40*/  FADD.FTZ R211, R211, R202 ;  /* 0x000000cad3d37221 */ /* 0x000fc60000010000 */
[----:B------:R-:W-:Y:S01]  /*de50*/  FADD.FTZ R169, R169, R168 ;  /* 0x000000a8a9a97221 */ /* 0x000fe20000010000 */
[C---:B------:R-:W-:Y:S01]  /*de60*/  HMMA.16816.F32.BF16 R64, R8.reuse, R26, R64 ;  /* 0x0000001a0840723c */ /* 0x040fe20000041840 */
[----:B------:R-:W1:Y:S05]  /*de70*/  LDSM.16.MT88.4 R24, [R234+0x11000] ;  /* 0x01100000ea18783b */ /* 0x000e6a0000004200 */
[C---:B------:R-:W-:Y:S06]  /*de80*/  HMMA.16816.F32.BF16 R104, R8.reuse, R170, R104 ;  /* 0x000000aa0868723c */ /* 0x040fec0000041868 */
[C---:B------:R-:W-:Y:S01]  /*de90*/  HMMA.16816.F32.BF16 R108, R8.reuse, R164, R108 ;  /* 0x000000a4086c723c */ /* 0x040fe2000004186c */
[--C-:B------:R-:W-:Y:S01]  /*dea0*/  FFMA.FTZ R170, R190, UR29, -R189.reuse ;  /* 0x0000001dbeaa7c23 */ /* 0x100fe200080108bd */
[--C-:B------:R-:W-:Y:S01]  /*deb0*/  FFMA.FTZ R171, R188, UR29, -R189.reuse ;  /* 0x0000001dbcab7c23 */ /* 0x100fe200080108bd */
[----:B------:R-:W-:Y:S01]  /*dec0*/  FFMA.FTZ R189, R186, UR29, -R189 ;  /* 0x0000001dbabd7c23 */ /* 0x000fe200080108bd */
[--C-:B------:R-:W-:Y:S01]  /*ded0*/  FFMA.FTZ R186, R187, UR29, -R182.reuse ;  /* 0x0000001dbbba7c23 */ /* 0x100fe200080108b6 */
[----:B------:R-:W-:Y:S01]  /*dee0*/  FFMA.FTZ R182, R181, UR29, -R182 ;  /* 0x0000001db5b67c23 */ /* 0x000fe200080108b6 */
[C---:B------:R-:W-:Y:S01]  /*def0*/  HMMA.16816.F32.BF16 R112, R8.reuse, R166, R112 ;  /* 0x000000a60870723c */ /* 0x040fe20000041870 */
[----:B------:R-:W-:Y:S01]  /*df00*/  LDSM.16.MT88.4 R164, [R234+0x13000] ;  /* 0x01300000eaa4783b */ /* 0x000fe20000004200 */
[----:B------:R-:W-:Y:S04]  /*df10*/  MUFU.EX2 R170, R170 ;  /* 0x000000aa00aa7308 */ /* 0x000fe80000000800 */
[C---:B------:R-:W-:Y:S04]  /*df20*/  HMMA.16816.F32.BF16 R124, R8.reuse, R32, R124 ;  /* 0x00000020087c723c */ /* 0x040fe8000004187c */
[----:B------:R-:W5:Y:S02]  /*df30*/  MUFU.EX2 R171, R171 ;  /* 0x000000ab00ab7308 */ /* 0x000f640000000800 */
[----:B------:R-:W-:Y:S01]  /*df40*/  HMMA.16816.F32.BF16 R128, R8, R34, R128 ;  /* 0x000000220880723c */ /* 0x000fe20000041880 */
[----:B------:R-:W-:Y:S04]  /*df50*/  LDSM.16.MT88.4 R8, [R232+0x15000] ;  /* 0x01500000e808783b */ /* 0x000fe80000004200 */
[----:B------:R-:W-:Y:S01]  /*df60*/  LDSM.16.MT88.4 R32, [R233+0x13000] ;  /* 0x01300000e920783b */ /* 0x000fe20000004200 */
[C---:B---3--:R-:W-:Y:S01]  /*df70*/  HMMA.16816.F32.BF16 R144, R4.reuse, R16, R144 ;  /* 0x000000100490723c */ /* 0x048fe20000041890 */
[----:B------:R-:W-:Y:S05]  /*df80*/  MUFU.EX2 R189, R189 ;  /* 0x000000bd00bd7308 */ /* 0x000fea0000000800 */
[C---:B------:R-:W-:Y:S01]  /*df90*/  HMMA.16816.F32.BF16 R140, R4.reuse, R18, R140 ;  /* 0x00000012048c723c */ /* 0x040fe2000004188c */
[----:B------:R-:W3:Y:S02]  /*dfa0*/  LDSM.16.MT88.4 R16, [R234+0x15000] ;  /* 0x01500000ea10783b */ /* 0x000ee40000004200 */
[----:B------:R-:W5:Y:S03]  /*dfb0*/  MUFU.EX2 R186, R186 ;  /* 0x000000ba00ba7308 */ /* 0x000f660000000800 */
[C---:B------:R-:W-:Y:S05]  /*dfc0*/  HMMA.16816.F32.BF16 R136, R4.reuse, R12, R136 ;  /* 0x0000000c0488723c */ /* 0x040fea0000041888 */
[----:B------:R-:W5:Y:S01]  /*dfd0*/  MUFU.EX2 R182, R182 ;  /* 0x000000b600b67308 */ /* 0x000f620000000800 */
        /* <DEDUP_REMOVED lines=95> */
[----:B------:R-:W-:Y:S07]  /*e5d0*/  HMMA.16816.F32.BF16 R68, R4, R164, R68 ;  /* 0x000000a40444723c */ /* 0x000fee0000041844 */
[----:B------:R-:W-:-:S15]  /*e5e0*/  MOV R164, R178 ;  /* 0x000000b200a47202 */ /* 0x000fde0000000f00 */
[----:B------:R-:W-:-:S02]  /*e5f0*/  NOP ;  /* 0x0000000000007918 */ /* 0x000fc40000000000 */
.L_x_3846:
        /* <DEDUP_REMOVED lines=47> */
.L_x_3858:
        /* <DEDUP_REMOVED lines=87> */
.L_x_3855:
        /* <DEDUP_REMOVED lines=123> */
[----:B--2---:R-:W2:Y:S04]  /*f610*/  LDSM.16.M88.4 R200, [R230] ;  /* 0x00000000e6c8783b */ /* 0x004ea80000000200 */
[----:B------:R-:W2:Y:S01]  /*f620*/  LDSM.16.M88.4 R204, [R229] ;  /* 0x00000000e5cc783b */ /* 0x000ea20000000200 */
        /* <DEDUP_REMOVED lines=21> */
[C---:B--2---:R-:W-:Y:S06]  /*f780*/  HMMA.16816.F32.BF16 R20, R188.reuse, R200, R20 ;  /* 0x000000c8bc14723c */ /* 0x044fec0000041814 */
[C---:B------:R-:W-:Y:S01]  /*f790*/  HMMA.16816.F32.BF16 R24, R188.reuse, R202, R24 ;  /* 0x000000cabc18723c */ /* 0x040fe20000041818 */
[----:B------:R-:W-:Y:S05]  /*f7a0*/  LDSM.16.M88.4 R200, [R242+0x2000] ;  /* 0x00200000f2c8783b */ /* 0x000fea0000000200 */
[C---:B------:R-:W-:Y:S06]  /*f7b0*/  HMMA.16816.F32.BF16 R28, R188.reuse, R204, R28 ;  /* 0x000000ccbc1c723c */ /* 0x040fec000004181c */
        /* <DEDUP_REMOVED lines=175> */
[C---:B------:R-:W-:Y:S01]  /*102b0*/  HMMA.16816.F32.BF16 R24, R192.reuse, R174, R24 ;  /* 0x000000aec018723c */ /* 0x040fe20000041818 */
[----:B------:R2:W3:Y:S02]  /*102c0*/  MUFU.TANH R198, R165 ;  /* 0x000000a500c67308 */ /* 0x0004e40000002400 */
[----:B------:R-:W-:Y:S01]  /*102d0*/  FMUL.FTZ R164, R4, UR28 ;  /* 0x0000001c04a47c20 */ /* 0x000fe20008410000 */
[----:B------:R-:W-:Y:S01]  /*102e0*/  FMUL.FTZ R201, R8, UR28 ;  /* 0x0000001c08c97c20 */ /* 0x000fe20008410000 */
[----:B------:R-:W-:Y:S01]  /*102f0*/  FMUL.FTZ R9, R9, UR28 ;  /* 0x0000001c09097c20 */ /* 0x000fe20008410000 */
[----:B------:R-:W-:Y:S01]  /*10300*/  FMUL.FTZ R203, R12, UR28 ;  /* 0x0000001c0ccb7c20 */ /* 0x000fe20008410000 */
[----:B------:R-:W-:Y:S04]  /*10310*/  FMUL.FTZ R14, R14, UR28 ;  /* 0x0000001c0e0e7c20 */ /* 0x000fe80008410000 */
[----:B------:R4:W1:Y:S05]  /*10320*/  MUFU.TANH R199, R166 ;  /* 0x000000a600c77308 */ /* 0x00086a0000002400 */
[----:B------:R-:W-:Y:S05]  /*10330*/  FMUL.FTZ R213, R20, UR28 ;  /* 0x0000001c14d57c20 */ /* 0x000fea0008410000 */
[----:B------:R5:W3:Y:S01]  /*10340*/  MUFU.TANH R197, R252 ;  /* 0x000000fc00c57308 */ /* 0x000ae20000002400 */
[----:B--2---:R-:W-:Y:S01]  /*10350*/  FMUL.FTZ R165, R11, UR28 ;  /* 0x0000001c0ba57c20 */ /* 0x004fe20008410000 */
[----:B------:R-:W-:Y:S01]  /*10360*/  FMUL.FTZ R11, R13, UR28 ;  /* 0x0000001c0d0b7c20 */ /* 0x000fe20008410000 */
[----:B------:R-:W-:Y:S01]  /*10370*/  FMUL.FTZ R13, R15, UR28 ;  /* 0x0000001c0f0d7c20 */ /* 0x000fe20008410000 */
[----:B------:R-:W-:Y:S01]  /*10380*/  FMUL.FTZ R15, R17, UR28 ;  /* 0x0000001c110f7c20 */ /* 0x000fe20008410000 */
[----:B------:R-:W-:Y:S01]  /*10390*/  FMUL.FTZ R21, R21, UR28 ;  /* 0x0000001c15157c20 */ /* 0x000fe20008410000 */
[----:B------:R-:W-:Y:S01]  /*103a0*/  FMUL.FTZ R22, R22, UR28 ;  /* 0x0000001c16167c20 */ /* 0x000fe20008410000 */
[----:B------:R-:W-:Y:S03]  /*103b0*/  FMUL.FTZ R209, R24, UR28 ;  /* 0x0000001c18d17c20 */ /* 0x000fe60008410000 */
        /* <DEDUP_REMOVED lines=9> */
[----:B------:R-:W-:Y:S08]  /*10450*/  MOV R195, R3 ;  /* 0x0000000300c37202 */ /* 0x000ff00000000f00 */
        /* <DEDUP_REMOVED lines=16> */
[----:B------:R-:W2:Y:S01]  /*10560*/  MUFU.TANH R164, R164 ;  /* 0x000000a400a47308 */ /* 0x000ea20000002400 */
[----:B-1----:R-:W-:Y:S09]  /*10570*/  FMUL.FTZ R166, R34, UR28 ;  /* 0x0000001c22a67c20 */ /* 0x002ff20008410000 */
[----:B------:R-:W1:Y:S01]  /*10580*/  MUFU.TANH R201, R201 ;  /* 0x000000c900c97308 */ /* 0x000e620000002400 */
[----:B-----5:R-:W-:Y:S09]  /*10590*/  FMUL.FTZ R252, R32, UR28 ;  /* 0x0000001c20fc7c20 */ /* 0x020ff20008410000 */
[----:B------:R-:W1:Y:S10]  /*105a0*/  MUFU.TANH R9, R9 ;  /* 0x0000000900097308 */ /* 0x000e740000002400 */
        /* <DEDUP_REMOVED lines=13> */
[----:B------:R5:W1:Y:S10]  /*10680*/  MUFU.TANH R181, R252 ;  /* 0x000000fc00b57308 */ /* 0x000a740000002400 */
[----:B------:R1:W1:Y:S10]  /*10690*/  MUFU.TANH R180, R33 ;  /* 0x0000002100b47308 */ /* 0x0002740000002400 */
[----:B------:R-:W1:Y:S01]  /*106a0*/  MUFU.TANH R166, R166 ;  /* 0x000000a600a67308 */ /* 0x000e620000002400 */
[----:B-----5:R-:W-:Y:S09]  /*106b0*/  IMAD.MOV.U32 R252, RZ, RZ, R2 ;  /* 0x000000fffffc7224 */ /* 0x020ff200078e0002 */
[----:B------:R-:W1:Y:S01]  /*106c0*/  MUFU.TANH R165, R165 ;  /* 0x000000a500a57308 */ /* 0x000e620000002400 */
[----:B--234-:R-:W-:Y:S05]  /*106d0*/  @!P0 BRA `(.L_x_3856) ;  /* 0x0000000c00008947 */ /* 0x01cfea0003800000 */
        /* <DEDUP_REMOVED lines=75> */
.L_x_3857:
        /* <DEDUP_REMOVED lines=40> */
[CCC-:B-1----:R-:W-:Y:S01]  /*10e10*/  @!P4 LEA.HI.X R33, R3.reuse, R249.reuse, R2.reuse, 0x1, P1 ;  /* 0x000000f90321c211 */ /* 0x1c2fe200008f0c02 */
        /* <DEDUP_REMOVED lines=76> */
.L_x_3856:
[----:B------:R-:W-:Y:S01]  /*112e0*/  MOV R2, UR12 ;  /* 0x0000000c00027c02 */ /* 0x000fe20008000f00 */
[----:B--2---:R-:W-:Y:S01]  /*112f0*/  LDSM.16.MT88.4 R20, [R234+0x10000] ;  /* 0x01000000ea14783b */ /* 0x004fe20000004200 */
[----:B------:R-:W-:Y:S02]  /*11300*/  UISETP.GT.AND UP2, UPT, UR12, UR11, UPT ;  /* 0x0000000b0c00728c */ /* 0x000fe4000bf44270 */
[----:B------:R-:W-:Y:S01]  /*11310*/  LEA R2, R2, R245, 0x6 ;  /* 0x000000f502027211 */ /* 0x000fe200078e30ff */
[----:B------:R-:W-:Y:S01]  /*11320*/  UMOV UR15, UR36 ;  /* 0x00000024000f7c82 */ /* 0x000fe20008000000 */
[----:B------:R-:W-:Y:S02]  /*11330*/  UMOV UR14, UR35 ;  /* 0x00000023000e7c82 */ /* 0x000fe40008000000 */
[C---:B------:R-:W-:Y:S01]  /*11340*/  IADD3 R6, R2.reuse, 0x1, RZ ;  /* 0x0000000102067810 */ /* 0x040fe20007ffe0ff */
[----:B------:R-:W-:Y:S01]  /*11350*/  LDSM.16.MT88.4 R28, [R233+0x10000] ;  /* 0x01000000e91c783b */ /* 0x000fe20000004200 */
[----:B------:R-:W-:Y:S02]  /*11360*/  IADD3 R4, R2, 0x9, RZ ;  /* 0x0000000902047810 */ /* 0x000fe40007ffe0ff */
[----:B------:R-:W-:Y:S02]  /*11370*/  I2FP.F32.S32 R6, R6 ;  /* 0x0000000600067245 */ /* 0x000fe40000201400 */
[----:B------:R-:W-:Y:S02]  /*11380*/  I2FP.F32.S32 R4, R4 ;  /* 0x0000000400047245 */ /* 0x000fe40000201400 */
[----:B------:R-:W-:Y:S01]  /*11390*/  I2FP.F32.S32 R19, R2 ;  /* 0x0000000200137245 */ /* 0x000fe20000201400 */
[C---:B------:R-:W-:Y:S01]  /*113a0*/  FFMA.FTZ R199, R6.reuse, UR5, R199 ;  /* 0x0000000506c77c23 */ /* 0x040fe200080100c7 */
[----:B------:R-:W-:Y:S01]  /*113b0*/  FFMA.FTZ R7, R6, UR5, R197 ;  /* 0x0000000506077c23 */ /* 0x000fe200080100c5 */
[----:B------:R-:W-:Y:S01]  /*113c0*/  IADD3 R6, R2, 0x11, RZ ;  /* 0x0000001102067810 */ /* 0x000fe20007ffe0ff */
[C---:B------:R-:W-:Y:S01]  /*113d0*/  FFMA.FTZ R205, R4.reuse, UR5, R205 ;  /* 0x0000000504cd7c23 */ /* 0x040fe200080100cd */
[----:B-1----:R-:W-:Y:S01]  /*113e0*/  FFMA.FTZ R9, R4, UR5, R9 ;  /* 0x0000000504097c23 */ /* 0x002fe20008010009 */
        /* <DEDUP_REMOVED lines=10> */
[----:B------:R-:W-:Y:S01]  /*11490*/  FMNMX.FTZ R6, R198, R0, !PT ;  /* 0x00000000c6067209 */ /* 0x000fe20007810000 */
[C---:B------:R-:W-:Y:S01]  /*114a0*/  FFMA.FTZ R168, R4.reuse, UR5, R17 ;  /* 0x0000000504a87c23 */ /* 0x040fe20008010011 */
[----:B------:R-:W-:Y:S01]  /*114b0*/  FFMA.FTZ R169, R4, UR5, R15 ;  /* 0x0000000504a97c23 */ /* 0x000fe2000801000f */
[C---:B------:R-:W-:Y:S01]  /*114c0*/  IADD3 R175, R2.reuse, 0x10, RZ ;  /* 0x0000001002af7810 */ /* 0x040fe20007ffe0ff */
[C---:B------:R-:W-:Y:S01]  /*114d0*/  FFMA.FTZ R10, R3.reuse, UR5, R10 ;  /* 0x00000005030a7c23 */ /* 0x040fe2000801000a */
[----:B------:R-:W-:Y:S01]  /*114e0*/  IADD3 R5, R2, 0x21, RZ ;  /* 0x0000002102057810 */ /* 0x000fe20007ffe0ff */
[----:B------:R-:W-:Y:S01]  /*114f0*/  FFMA.FTZ R201, R3, UR5, R201 ;  /* 0x0000000503c97c23 */ /* 0x000fe200080100c9 */
[----:B------:R-:W-:Y:S02]  /*11500*/  FMNMX.FTZ R4, R19, R167, !PT ;  /* 0x000000a713047209 */ /* 0x000fe40007810000 */
[----:B------:R-:W-:Y:S02]  /*11510*/  FMNMX.FTZ R11, R199, R6, !PT ;  /* 0x00000006c70b7209 */ /* 0x000fe40007810000 */
[----:B------:R-:W-:Y:S02]  /*11520*/  I2FP.F32.S32 R175, R175 ;  /* 0x000000af00af7245 */ /* 0x000fe40000201400 */
[----:B------:R-:W-:Y:S02]  /*11530*/  I2FP.F32.S32 R5, R5 ;  /* 0x0000000500057245 */ /* 0x000fe40000201400 */
[----:B------:R-:W-:Y:S01]  /*11540*/  FMNMX.FTZ R6, R7, R4, !PT ;  /* 0x0000000407067209 */ /* 0x000fe20007810000 */
[----:B------:R-:W-:Y:S01]  /*11550*/  FFMA.FTZ R174, R175, UR5, R14 ;  /* 0x00000005afae7c23 */ /* 0x000fe2000801000e */
[----:B------:R-:W-:Y:S01]  /*11560*/  FMNMX.FTZ R4, R10, R11, !PT ;  /* 0x0000000b0a047209 */ /* 0x000fe20007810000 */
[C---:B------:R-:W-:Y:S01]  /*11570*/  FFMA.FTZ R206, R5.reuse, UR5, R206 ;  /* 0x0000000505ce7c23 */ /* 0x040fe200080100ce */
[C---:B------:R-:W-:Y:S01]  /*11580*/  IADD3 R171, R2.reuse, 0x18, RZ ;  /* 0x0000001802ab7810 */ /* 0x040fe20007ffe0ff */
[----:B------:R-:W-:Y:S01]  /*11590*/  FFMA.FTZ R211, R5, UR5, R211 ;  /* 0x0000000505d37c23 */ /* 0x000fe200080100d3 */
[----:B------:R-:W-:Y:S01]  /*115a0*/  FMNMX.FTZ R6, R201, R6, !PT ;  /* 0x00000006c9067209 */ /* 0x000fe20007810000 */
[----:B------:R-:W-:Y:S01]  /*115b0*/  FFMA.FTZ R175, R175, UR5, R203 ;  /* 0x00000005afaf7c23 */ /* 0x000fe200080100cb */
[----:B------:R-:W-:Y:S02]  /*115c0*/  FMNMX.FTZ R5, R205, R4, !PT ;  /* 0x00000004cd057209 */ /* 0x000fe40007810000 */
[C---:B------:R-:W-:Y:S02]  /*115d0*/  IADD3 R3, R2.reuse, 0x20, RZ ;  /* 0x0000002002037810 */ /* 0x040fe40007ffe0ff */
[----:B------:R-:W-:Y:S02]  /*115e0*/  I2FP.F32.S32 R171, R171 ;  /* 0x000000ab00ab7245 */ /* 0x000fe40000201400 */
[----:B------:R-:W-:Y:S02]  /*115f0*/  IADD3 R11, R2, 0x28, RZ ;  /* 0x00000028020b7810 */ /* 0x000fe40007ffe0ff */
[----:B------:R-:W-:Y:S01]  /*11600*/  FMNMX.FTZ R6, R9, R6, !PT ;  /* 0x0000000609067209 */ /* 0x000fe20007810000 */
[C---:B------:R-:W-:Y:S01]  /*11610*/  FFMA.FTZ R170, R171.reuse, UR5, R18 ;  /* 0x00000005abaa7c23 */ /* 0x040fe20008010012 */
[----:B------:R-:W-:Y:S01]  /*11620*/  FMNMX.FTZ R5, R174, R5, !PT ;  /* 0x00000005ae057209 */ /* 0x000fe20007810000 */
[----:B------:R-:W-:Y:S01]  /*11630*/  FFMA.FTZ R171, R171, UR5, R210 ;  /* 0x00000005abab7c23 */ /* 0x000fe200080100d2 */
[----:B------:R-:W-:Y:S02]  /*11640*/  I2FP.F32.S32 R3, R3 ;  /* 0x0000000300037245 */ /* 0x000fe40000201400 */
[----:B------:R-:W-:Y:S02]  /*11650*/  I2FP.F32.S32 R11, R11 ;  /* 0x0000000b000b7245 */ /* 0x000fe40000201400 */
[----:B------:R-:W-:Y:S01]  /*11660*/  FMNMX.FTZ R6, R175, R6, !PT ;  /* 0x00000006af067209 */ /* 0x000fe20007810000 */
[C---:B------:R-:W-:Y:S01]  /*11670*/  FFMA.FTZ R213, R3.reuse, UR5, R213 ;  /* 0x0000000503d57c23 */ /* 0x040fe200080100d5 */
[----:B------:R-:W-:Y:S01]  /*11680*/  FMNMX.FTZ R5, R172, R5, !PT ;  /* 0x00000005ac057209 */ /* 0x000fe20007810000 */
[----:B------:R-:W-:Y:S01]  /*11690*/  FFMA.FTZ R208, R3, UR5, R208 ;  /* 0x0000000503d07c23 */ /* 0x000fe200080100d0 */
[----:B------:R-:W-:Y:S01]  /*116a0*/  IADD3 R3, R2, 0x29, RZ ;  /* 0x0000002902037810 */ /* 0x000fe20007ffe0ff */
[----:B------:R-:W-:Y:S01]  /*116b0*/  FFMA.FTZ R204, R11, UR5, R204 ;  /* 0x000000050bcc7c23 */ /* 0x000fe200080100cc */
[----:B------:R-:W-:Y:S01]  /*116c0*/  FMNMX.FTZ R6, R173, R6, !PT ;  /* 0x00000006ad067209 */ /* 0x000fe20007810000 */
[----:B------:R-:W-:Y:S01]  /*116d0*/  FFMA.FTZ R209, R11, UR5, R209 ;  /* 0x000000050bd17c23 */ /* 0x000fe200080100d1 */
[----:B------:R-:W-:Y:S02]  /*116e0*/  FMNMX.FTZ R11, R170, R5, !PT ;  /* 0x00000005aa0b7209 */ /* 0x000fe40007810000 */
[----:B------:R-:W-:Y:S02]  /*116f0*/  IADD3 R4, R2, 0x30, RZ ;  /* 0x0000003002047810 */ /* 0x000fe40007ffe0ff */
        /* <DEDUP_REMOVED lines=8> */
[----:B------:R-:W-:Y:S01]  /*11780*/  FFMA.FTZ R186, R5, UR5, R186 ;  /* 0x0000000505ba7c23 */ /* 0x000fe200080100ba */
[----:B------:R-:W-:Y:S01]  /*11790*/  FMNMX.FTZ R4, R213, R4, !PT ;  /* 0x00000004d5047209 */ /* 0x000fe20007810000 */
[----:B------:R-:W-:Y:S01]  /*117a0*/  FFMA.FTZ R185, R5, UR5, R185 ;  /* 0x0000000505b97c23 */ /* 0x000fe200080100b9 */
[----:B------:R-:W-:Y:S02]  /*117b0*/  FMNMX.FTZ R3, R206, R3, !PT ;  /* 0x00000003ce037209 */ /* 0x000fe40007810000 */
        /* <DEDUP_REMOVED lines=19> */
[----:B------:R-:W-:Y:S01]  /*118f0*/  FMNMX.FTZ R12, R183, R4, !PT ;  /* 0x00000004b70c7209 */ /* 0x000fe20007810000 */
[----:B------:R-:W-:Y:S01]  /*11900*/  FFMA.FTZ R180, R2, UR5, R180 ;  /* 0x0000000502b47c23 */ /* 0x000fe200080100b4 */
[----:B------:R-:W-:Y:S02]  /*11910*/  FMNMX.FTZ R4, R166, R3, !PT ;  /* 0x00000003a6047209 */ /* 0x000fe40007810000 */
[----:B------:R-:W-:Y:S02]  /*11920*/  FMNMX.FTZ R3, R181, R12, !PT ;  /* 0x0000000cb5037209 */ /* 0x000fe40007810000 */
[----:B------:R-:W-:Y:S01]  /*11930*/  FMNMX.FTZ R5, R165, R4, !PT ;  /* 0x00000004a5057209 */ /* 0x000fe20007810000 */
[----:B------:R-:W-:Y:S01]  /*11940*/  LDSM.16.MT88.4 R12, [R236+0x10000] ;  /* 0x01000000ec0c783b */ /* 0x000fe20000004200 */
[----:B------:R-:W-:Y:S07]  /*11950*/  FMNMX.FTZ R8, R180, R3, !PT ;  /* 0x00000003b4087209 */ /* 0x000fee0007810000 */
[----:B------:R-:W1:Y:S08]  /*11960*/  SHFL.BFLY PT, R2, R5, 0x2, 0x1f ;  /* 0x0c401f0005027f89 */ /* 0x000e7000000e0000 */
[----:B------:R-:W2:Y:S01]  /*11970*/  SHFL.BFLY PT, R3, R8, 0x2, 0x1f ;  /* 0x0c401f0008037f89 */ /* 0x000ea200000e0000 */
[----:B-1----:R-:W-:Y:S02]  /*11980*/  FMNMX.FTZ R6, R5, R2, !PT ;  /* 0x0000000205067209 */ /* 0x002fe40007810000 */
[----:B--2---:R-:W-:Y:S05]  /*11990*/  FMNMX.FTZ R11, R8, R3, !PT ;  /* 0x00000003080b7209 */ /* 0x004fea0007810000 */
        /* <DEDUP_REMOVED lines=15> */
[--C-:B------:R-:W-:Y:S01]  /*11a90*/  FFMA.FTZ R188, R10, UR4, -R187.reuse ;  /* 0x000000040abc7c23 */ /* 0x100fe200080108bb */
[--C-:B------:R-:W-:Y:S01]  /*11aa0*/  FFMA.FTZ R167, R205, UR4, -R187.reuse ;  /* 0x00000004cda77c23 */ /* 0x100fe200080108bb */
[----:B------:R-:W-:Y:S01]  /*11ab0*/  FMUL.FTZ R5, R2, UR4 ;  /* 0x0000000402057c20 */ /* 0x000fe20008410000 */
[--C-:B------:R-:W-:Y:S01]  /*11ac0*/  FFMA.FTZ R197, R19, UR4, -R182.reuse ;  /* 0x0000000413c57c23 */ /* 0x100fe200080108b6 */
[--C-:B------:R-:W-:Y:S01]  /*11ad0*/  FFMA.FTZ R192, R7, UR4, -R182.reuse ;  /* 0x0000000407c07c23 */ /* 0x100fe200080108b6 */
[--C-:B------:R-:W-:Y:S01]  /*11ae0*/  FFMA.FTZ R191, R201, UR4, -R182.reuse ;  /* 0x00000004c9bf7c23 */ /* 0x100fe200080108b6 */
[--C-:B------:R-:W-:Y:S01]  /*11af0*/  FFMA.FTZ R190, R9, UR4, -R182.reuse ;  /* 0x0000000409be7c23 */ /* 0x100fe200080108b6 */
[----:B------:R-:W1:Y:S01]  /*11b00*/  MUFU.EX2 R0, R4 ;  /* 0x0000000400007308 */ /* 0x000e620000000800 */
[--C-:B------:R-:W-:Y:S01]  /*11b10*/  FFMA.FTZ R194, R174, UR4, -R187.reuse ;  /* 0x00000004aec27c23 */ /* 0x100fe200080108bb */
[--C-:B------:R-:W-:Y:S01]  /*11b20*/  FFMA.FTZ R199, R172, UR4, -R187.reuse ;  /* 0x00000004acc77c23 */ /* 0x100fe200080108bb */
[--C-:B------:R-:W-:Y:S01]  /*11b30*/  FFMA.FTZ R196, R170, UR4, -R187.reuse ;  /* 0x00000004aac47c23 */ /* 0x100fe200080108bb */
[--C-:B------:R-:W-:Y:S01]  /*11b40*/  FFMA.FTZ R201, R168, UR4, -R187.reuse ;  /* 0x00000004a8c97c23 */ /* 0x100fe200080108bb */
[--C-:B------:R-:W-:Y:S01]  /*11b50*/  FFMA.FTZ R198, R175, UR4, -R182.reuse ;  /* 0x00000004afc67c23 */ /* 0x100fe200080108b6 */
[--C-:B------:R-:W-:Y:S01]  /*11b60*/  FFMA.FTZ R203, R173, UR4, -R182.reuse ;  /* 0x00000004adcb7c23 */ /* 0x100fe200080108b6 */
[--C-:B------:R-:W-:Y:S03]  /*11b70*/  FFMA.FTZ R200, R171, UR4, -R182.reuse ;  /* 0x00000004abc87c23 */ /* 0x100fe600080108b6 */
[----:B------:R-:W2:Y:S01]  /*11b80*/  MUFU.EX2 R2, R5 ;  /* 0x0000000500027308 */ /* 0x000ea20000000800 */
[----:B------:R-:W-:Y:S01]  /*11b90*/  LDSM.16.MT88.4 R172, [R236+0x14800] ;  /* 0x01480000ecac783b */ /* 0x000fe20000004200 */
[--C-:B------:R-:W-:Y:S01]  /*11ba0*/  FFMA.FTZ R205, R169, UR4, -R182.reuse ;  /* 0x00000004a9cd7c23 */ /* 0x100fe200080108b6 */
[--C-:B------:R-:W-:Y:S01]  /*11bb0*/  FFMA.FTZ R214, R183, UR4, -R182.reuse ;  /* 0x00000004b7d67c23 */ /* 0x100fe200080108b6 */
[--C-:B------:R-:W-:Y:S01]  /*11bc0*/  FFMA.FTZ R212, R184, UR4, -R187.reuse ;  /* 0x00000004b8d47c23 */ /* 0x100fe200080108bb */
[--C-:B------:R-:W-:Y:S01]  /*11bd0*/  FFMA.FTZ R215, R206, UR4, -R187.reuse ;  /* 0x00000004ced77c23 */ /* 0x100fe200080108bb */
[--C-:B------:R-:W-:Y:S01]  /*11be0*/  FFMA.FTZ R208, R208, UR4, -R187.reuse ;  /* 0x00000004d0d07c23 */ /* 0x100fe200080108bb */
[--C-:B------:R-:W-:Y:S03]  /*11bf0*/  FFMA.FTZ R204, R204, UR4, -R187.reuse ;  /* 0x00000004cccc7c23 */ /* 0x100fe600080108bb */
        /* <DEDUP_REMOVED lines=22> */
[C---:B------:R-:W-:Y:S01]  /*11d60*/  FMUL.FTZ R32, R2.reuse, R132 ;  /* 0x0000008402207220 */ /* 0x040fe20000410000 */
        /* <DEDUP_REMOVED lines=26> */
[----:B------:R-:W-:Y:S01]  /*11f10*/  LDSM.16.MT88.4 R168, [R234+0x12800] ;  /* 0x01280000eaa8783b */ /* 0x000fe20000004200 */
        /* <DEDUP_REMOVED lines=51> */
[----:B------:R-:W4:Y:S01]  /*12250*/  MUFU.EX2 R201, R201 ;  /* 0x000000c900c97308 */ /* 0x000f220000000800 */
        /* <DEDUP_REMOVED lines=38> */
[----:B------:R-:W-:Y:S03]  /*124c0*/  MUFU.EX2 R208, R208 ;  /* 0x000000d000d07308 */ /* 0x000fe60000000800 */
[----:B------:R-:W-:Y:S01]  /*124d0*/  FMUL.FTZ R101, R2, R101 ;  /* 0x0000006502657220 */ /* 0x000fe20000410000 */
[C---:B-1----:R-:W-:Y:S06]  /*124e0*/  HMMA.16816.F32.BF16 R44, R160.reuse, R140, R44 ;  /* 0x0000008ca02c723c */ /* 0x042fec000004182c */
[----:B------:R-:W1:Y:S01]  /*124f0*/  MUFU.EX2 R215, R215 ;  /* 0x000000d700d77308 */ /* 0x000e620000000800 */
[C---:B------:R-:W-:Y:S01]  /*12500*/  FMUL.FTZ R106, R0.reuse, R106 ;  /* 0x0000006a006a7220 */ /* 0x040fe20000410000 */
[C---:B------:R-:W-:Y:S01]  /*12510*/  HMMA.16816.F32.BF16 R48, R160.reuse, R142, R48 ;  /* 0x0000008ea030723c */ /* 0x040fe20000041830 */
[----:B------:R-:W3:Y:S02]  /*12520*/  LDSM.16.MT88.4 R140, [R236+0x14000] ;  /* 0x01400000ec8c783b */ /* 0x000ee40000004200 */
        /* <DEDUP_REMOVED lines=11> */
[----:B------:R-:W2:Y:S01]  /*125e0*/  LDSM.16.MT88.4 R136, [R233+0x14000] ;  /* 0x01400000e988783b */ /* 0x000ea20000004200 */
[----:B------:R-:W-:Y:S03]  /*125f0*/  MUFU.EX2 R214, R214 ;  /* 0x000000d600d67308 */ /* 0x000fe60000000800 */
        /* <DEDUP_REMOVED lines=32> */
[--C-:B------:R-:W-:Y:S01]  /*12800*/  FFMA.FTZ R202, R202, UR4, -R187.reuse ;  /* 0x00000004caca7c23 */ /* 0x100fe200080108bb */
[--C-:B------:R-:W-:Y:S01]  /*12810*/  FFMA.FTZ R206, R213, UR4, -R182.reuse ;  /* 0x00000004d5ce7c23 */ /* 0x100fe200080108b6 */
[--C-:B------:R-:W-:Y:S01]  /*12820*/  FFMA.FTZ R213, R185, UR4, -R182.reuse ;  /* 0x00000004b9d57c23 */ /* 0x100fe200080108b6 */
[--C-:B------:R-:W-:Y:S01]  /*12830*/  FFMA.FTZ R211, R211, UR4, -R182.reuse ;  /* 0x00000004d3d37c23 */ /* 0x100fe200080108b6 */
[C---:B---3--:R-:W-:Y:S02]  /*12840*/  HMMA.16816.F32.BF16 R92, R160.reuse, R140, R92 ;  /* 0x0000008ca05c723c */ /* 0x048fe4000004185c */
[----:B------:R-:W3:Y:S01]  /*12850*/  MUFU.EX2 R202, R202 ;  /* 0x000000ca00ca7308 */ /* 0x000ee20000000800 */
[--C-:B------:R-:W-:Y:S01]  /*12860*/  FFMA.FTZ R209, R209, UR4, -R182.reuse ;  /* 0x00000004d1d17c23 */ /* 0x100fe200080108b6 */
[----:B------:R-:W-:Y:S01]  /*12870*/  FFMA.FTZ R210, R207, UR4, -R182 ;  /* 0x00000004cfd27c23 */ /* 0x000fe200080108b6 */
[--C-:B------:R-:W-:Y:S01]  /*12880*/  FFMA.FTZ R207, R186, UR4, -R187.reuse ;  /* 0x00000004bacf7c23 */ /* 0x100fe200080108bb */
[C---:B------:R-:W-:Y:S01]  /*12890*/  HMMA.16816.F32.BF16 R96, R160.reuse, R142, R96 ;  /* 0x0000008ea060723c */ /* 0x040fe20000041860 */
[----:B------:R-:W1:Y:S05]  /*128a0*/  LDSM.16.MT88.4 R140, [R233+0x16000] ;  /* 0x01600000e98c783b */ /* 0x000e6a0000004200 */
[----:B------:R-:W-:Y:S01]  /*128b0*/  MUFU.EX2 R206, R206 ;  /* 0x000000ce00ce7308 */ /* 0x000fe20000000800 */
[--C-:B------:R-:W-:Y:S01]  /*128c0*/  FFMA.FTZ R166, R166, UR4, -R187.reuse ;  /* 0x00000004a6a67c23 */ /* 0x100fe200080108bb */
[C---:B-----5:R-:W-:Y:S03]  /*128d0*/  HMMA.16816.F32.BF16 R100, R160.reuse, R132, R100 ;  /* 0x00000084a064723c */ /* 0x060fe60000041864 */
[----:B------:R-:W-:Y:S03]  /*128e0*/  FFMA.FTZ R187, R165, UR4, -R187 ;  /* 0x00000004a5bb7c23 */ /* 0x000fe600080108bb */
[C---:B------:R-:W-:Y:S01]  /*128f0*/  HMMA.16816.F32.BF16 R104, R160.reuse, R134, R104 ;  /* 0x00000086a068723c */ /* 0x040fe20000041868 */
[----:B------:R-:W5:Y:S01]  /*12900*/  LDSM.16.MT88.4 R132, [R232+0x16000] ;  /* 0x01600000e884783b */ /* 0x000f620000004200 */
[----:B------:R-:W3:Y:S03]  /*12910*/  MUFU.EX2 R211, R211 ;  /* 0x000000d300d37308 */ /* 0x000ee60000000800 */
[----:B------:R-:W-:Y:S01]  /*12920*/  FFMA.FTZ R193, R0, R251, R193 ;  /* 0x000000fb00c17223 */ /* 0x000fe200000100c1 */
[C---:B--2---:R-:W-:Y:S06]  /*12930*/  HMMA.16816.F32.BF16 R108, R160.reuse, R136, R108 ;  /* 0x00000088a06c723c */ /* 0x044fec000004186c */
[----:B------:R2:W-:Y:S01]  /*12940*/  MUFU.EX2 R165, R187 ;  /* 0x000000bb00a57308 */ /* 0x0005e20000000800 */
[----:B------:R-:W-:Y:S01]  /*12950*/  FFMA.FTZ R197, R2, R250, R197 ;  /* 0x000000fa02c57223 */ /* 0x000fe200000100c5 */
[C---:B------:R-:W-:Y:S03]  /*12960*/  HMMA.16816.F32.BF16 R112, R160.reuse, R138, R112 ;  /* 0x0000008aa070723c */ /* 0x040fe60000041870 */
[----:B------:R-:W-:Y:S05]  /*12970*/  F2FP.BF16.F32.PACK_AB R137, R199, R194 ;  /* 0x000000c2c789723e */ /* 0x000fea00000010ff */
[----:B------:R-:W-:Y:S03]  /*12980*/  MUFU.EX2 R209, R209 ;  /* 0x000000d100d17308 */ /* 0x000fe60000000800 */
[----:B----4-:R-:W-:Y:S01]  /*12990*/  F2FP.BF16.F32.PACK_AB R139, R201, R196 ;  /* 0x000000c4c98b723e */ /* 0x010fe200000010ff */
[----:B------:R-:W-:Y:S01]  /*129a0*/  FADD.FTZ R193, R189, R193 ;  /* 0x000000c1bdc17221 */ /* 0x000fe20000010000 */
[----:B------:R-:W-:Y:S01]  /*129b0*/  F2FP.BF16.F32.PACK_AB R136, R203, R198 ;  /* 0x000000c6cb88723e */ /* 0x000fe200000010ff */
[----:B------:R-:W-:Y:S01]  /*129c0*/  FADD.FTZ R192, R192, R197 ;  /* 0x000000c5c0c07221 */ /* 0x000fe20000010000 */
[----:B------:R-:W-:Y:S03]  /*129d0*/  F2FP.BF16.F32.PACK_AB R138, R205, R200 ;  /* 0x000000c8cd8a723e */ /* 0x000fe600000010ff */
[----:B------:R-:W4:Y:S01]  /*129e0*/  MUFU.EX2 R210, R210 ;  /* 0x000000d200d27308 */ /* 0x000f220000000800 */
[----:B--2---:R-:W-:Y:S01]  /*129f0*/  LDSM.16.MT88.4 R184, [R233+0x13800] ;  /* 0x01380000e9b8783b */ /* 0x004fe20000004200 */
[----:B------:R-:W-:Y:S01]  /*12a00*/  MOV R0, R3 ;  /* 0x0000000300007202 */ /* 0x000fe20000000f00 */
[C---:B-1----:R-:W-:Y:S03]  /*12a10*/  HMMA.16816.F32.BF16 R116, R160.reuse, R140, R116 ;  /* 0x0000008ca074723c */ /* 0x042fe60000041874 */
[----:B------:R-:W-:Y:S01]  /*12a20*/  FADD.FTZ R188, R188, R193 ;  /* 0x000000c1bcbc7221 */ /* 0x000fe20000010000 */
[----:B------:R-:W-:Y:S03]  /*12a30*/  FADD.FTZ R191, R191, R192 ;  /* 0x000000c0bfbf7221 */ /* 0x000fe60000010000 */
[----:B------:R-:W1:Y:S01]  /*12a40*/  MUFU.EX2 R207, R207 ;  /* 0x000000cf00cf7308 */ /* 0x000e620000000800 */
[C---:B------:R-:W-:Y:S01]  /*12a50*/  HMMA.16816.F32.BF16 R120, R160.reuse, R142, R120 ;  /* 0x0000008ea078723c */ /* 0x040fe20000041878 */
[----:B------:R-:W2:Y:S02]  /*12a60*/  LDSM.16.MT88.4 R140, [R233+0x10800] ;  /* 0x01080000e98c783b */ /* 0x000ea40000004200 */
[----:B------:R-:W-:Y:S03]  /*12a70*/  FADD.FTZ R167, R167, R188 ;  /* 0x000000bca7a77221 */ /* 0x000fe60000010000 */
[C---:B-----5:R-:W-:Y:S03]  /*12a80*/  HMMA.16816.F32.BF16 R124, R160.reuse, R132, R124 ;  /* 0x00000084a07c723c */ /* 0x060fe6000004187c */
[----:B------:R-:W5:Y:S02]  /*12a90*/  MUFU.EX2 R166, R166 ;  /* 0x000000a600a67308 */ /* 0x000f640000000800 */
[----:B------:R-:W-:Y:S01]  /*12aa0*/  FADD.FTZ R191, R190, R191 ;  /* 0x000000bfbebf7221 */ /* 0x000fe20000010000 */
[----:B------:R-:W-:Y:S01]  /*12ab0*/  HMMA.16816.F32.BF16 R128, R160, R134, R128 ;  /* 0x00000086a080723c */ /* 0x000fe20000041880 */
[----:B------:R-:W3:Y:S06]  /*12ac0*/  LDSM.16.MT88.4 R132, [R233+0x12800] ;  /* 0x01280000e984783b */ /* 0x000eec0000004200 */
[----:B------:R-:W5:Y:S01]  /*12ad0*/  MUFU.EX2 R213, R213 ;  /* 0x000000d500d57308 */ /* 0x000f620000000800 */
[----:B------:R-:W-:Y:S01]  /*12ae0*/  FADD.FTZ R194, R194, R167 ;  /* 0x000000a7c2c27221 */ /* 0x000fe20000010000 */
[C---:B------:R-:W-:Y:S01]  /*12af0*/  HMMA.16816.F32.BF16 R4, R136.reuse, R144, R4 ;  /* 0x000000908804723c */ /* 0x040fe20000041804 */
[----:B------:R-:W4:Y:S04]  /*12b00*/  LDSM.16.MT88.4 R160, [R232+0x12800] ;  /* 0x01280000e8a0783b */ /* 0x000f280000004200 */
[----:B------:R-:W-:Y:S01]  /*12b10*/  FADD.FTZ R198, R198, R191 ;  /* 0x000000bfc6c67221 */ /* 0x000fe20000010000 */
[C---:B------:R-:W-:Y:S03]  /*12b20*/  HMMA.16816.F32.BF16 R8, R136.reuse, R146, R8 ;  /* 0x000000928808723c */ /* 0x040fe60000041808 */
[----:B------:R-:W1:Y:S03]  /*12b30*/  LDSM.16.MT88.4 R144, [R234+0x14800] ;  /* 0x01480000ea90783b */ /* 0x000e660000004200 */
        /* <DEDUP_REMOVED lines=38> */
[C---:B------:R-:W-:Y:S06]  /*12da0*/  HMMA.16816.F32.BF16 R96, R136.reuse, R178, R96 ;  /* 0x000000b28860723c */ /* 0x040fec0000041860 */
[C---:B--2---:R-:W-:Y:S06]  /*12db0*/  HMMA.16816.F32.BF16 R100, R136.reuse, R140, R100 ;  /* 0x0000008c8864723c */ /* 0x044fec0000041864 */
[C---:B------:R-:W-:Y:S01]  /*12dc0*/  HMMA.16816.F32.BF16 R104, R136.reuse, R142, R104 ;  /* 0x0000008e8868723c */ /* 0x040fe20000041868 */
[----:B------:R-:W2:Y:S05]  /*12dd0*/  LDSM.16.MT88.4 R140, [R236+0x11000] ;  /* 0x01100000ec8c783b */ /* 0x000eaa0000004200 */
[C---:B---3--:R-:W-:Y:S06]  /*12de0*/  HMMA.16816.F32.BF16 R108, R136.reuse, R132, R108 ;  /* 0x00000084886c723c */ /* 0x048fec000004186c */
[C---:B------:R-:W-:Y:S05]  /*12df0*/  HMMA.16816.F32.BF16 R112, R136.reuse, R134, R112 ;  /* 0x000000868870723c */ /* 0x040fea0000041870 */
[----:B------:R-:W-:Y:S01]  /*12e00*/  F2FP.BF16.F32.PACK_AB R133, R215, R208 ;  /* 0x000000d0d785723e */ /* 0x000fe200000010ff */
[C---:B-1----:R-:W-:Y:S05]  /*12e10*/  HMMA.16816.F32.BF16 R116, R136.reuse, R144, R116 ;  /* 0x000000908874723c */ /* 0x042fea0000041874 */
[----:B------:R-:W-:Y:S01]  /*12e20*/  F2FP.BF16.F32.PACK_AB R135, R202, R204 ;  /* 0x000000ccca87723e */ /* 0x000fe200000010ff */
[C---:B------:R-:W-:Y:S01]  /*12e30*/  HMMA.16816.F32.BF16 R120, R136.reuse, R146, R120 ;  /* 0x000000928878723c */ /* 0x040fe20000041878 */
[----:B------:R-:W1:Y:S04]  /*12e40*/  LDSM.16.MT88.4 R144, [R233+0x11000] ;  /* 0x01100000e990783b */ /* 0x000e680000004200 */
[----:B------:R-:W-:Y:S01]  /*12e50*/  F2FP.BF16.F32.PACK_AB R132, R211, R206 ;  /* 0x000000ced384723e */ /* 0x000fe200000010ff */
[C---:B----4-:R-:W-:Y:S05]  /*12e60*/  HMMA.16816.F32.BF16 R124, R136.reuse, R148, R124 ;  /* 0x00000094887c723c */ /* 0x050fea000004187c */
[----:B------:R-:W-:Y:S01]  /*12e70*/  F2FP.BF16.F32.PACK_AB R134, R210, R209 ;  /* 0x000000d1d286723e */ /* 0x000fe200000010ff */
[----:B------:R-:W-:Y:S01]  /*12e80*/  HMMA.16816.F32.BF16 R128, R136, R150, R128 ;  /* 0x000000968880723c */ /* 0x000fe20000041880 */
[----:B------:R-:W3:Y:S04]  /*12e90*/  LDSM.16.MT88.4 R136, [R232+0x13000] ;  /* 0x01300000e888783b */ /* 0x000ee80000004200 */
[----:B------:R-:W-:Y:S01]  /*12ea0*/  FADD.FTZ R208, R208, R201 ;  /* 0x000000c9d0d07221 */ /* 0x000fe20000010000 */
[C---:B--2---:R-:W-:Y:S03]  /*12eb0*/  HMMA.16816.F32.BF16 R4, R132.reuse, R140, R4 ;  /* 0x0000008c8404723c */ /* 0x044fe60000041804 */
[----:B------:R-:W2:Y:S02]  /*12ec0*/  LDSM.16.MT88.4 R148, [R236+0x15000] ;  /* 0x01500000ec94783b */ /* 0x000ea40000004200 */
[----:B------:R-:W-:Y:S01]  /*12ed0*/  FADD.FTZ R206, R206, R205 ;  /* 0x000000cdcece7221 */ /* 0x000fe20000010000 */
[C---:B------:R-:W-:Y:S05]  /*12ee0*/  HMMA.16816.F32.BF16 R8, R132.reuse, R142, R8 ;  /* 0x0000008e8408723c */ /* 0x040fea0000041808 */
[----:B------:R-:W4:Y:S01]  /*12ef0*/  LDSM.16.MT88.4 R140, [R234+0x15000] ;  /* 0x01500000ea8c783b */ /* 0x000f220000004200 */
        /* <DEDUP_REMOVED lines=13> */
[----:B------:R-:W1:Y:S04]  /*12fd0*/  LDSM.16.MT88.4 R156, [R236+0x17000] ;  /* 0x01700000ec9c783b */ /* 0x000e680000004200 */
[----:B------:R-:W-:Y:S01]  /*12fe0*/  FADD.FTZ R210, R210, R209 ;  /* 0x000000d1d2d27221 */ /* 0x000fe20000010000 */
        /* <DEDUP_REMOVED lines=15> */
[C---:B--2---:R-:W-:Y:S05]  /*130e0*/  HMMA.16816.F32.BF16 R68, R132.reuse, R148, R68 ;  /* 0x000000948444723c */ /* 0x044fea0000041844 */
[----:B------:R-:W-:Y:S01]  /*130f0*/  FADD.FTZ R207, R212, R207 ;  /* 0x000000cfd4cf7221 */ /* 0x000fe20000010000 */
[C---:B------:R-:W-:Y:S01]  /*13100*/  HMMA.16816.F32.BF16 R72, R132.reuse, R150, R72 ;  /* 0x000000968448723c */ /* 0x040fe20000041848 */
[----:B------:R-:W-:Y:S04]  /*13110*/  LDSM.16.MT88.4 R148, [R234+0x11800] ;  /* 0x01180000ea94783b */ /* 0x000fe80000004200 */
[----:B------:R-:W-:Y:S01]  /*13120*/  FADD.FTZ R213, R214, R213 ;  /* 0x000000d5d6d57221 */ /* 0x000fe20000010000 */
[C---:B----4-:R-:W-:Y:S05]  /*13130*/  HMMA.16816.F32.BF16 R76, R132.reuse, R140, R76 ;  /* 0x0000008c844c723c */ /* 0x050fea000004184c */
[----:B------:R-:W-:Y:S01]  /*13140*/  FADD.FTZ R166, R166, R207 ;  /* 0x000000cfa6a67221 */ /* 0x000fe20000010000 */
[C---:B------:R-:W-:Y:S01]  /*13150*/  HMMA.16816.F32.BF16 R80, R132.reuse, R142, R80 ;  /* 0x0000008e8450723c */ /* 0x040fe20000041850 */
[----:B------:R-:W2:Y:S04]  /*13160*/  LDSM.16.MT88.4 R140, [R233+0x17000] ;  /* 0x01700000e98c783b */ /* 0x000ea80000004200 */
[----:B------:R-:W-:Y:S01]  /*13170*/  FADD.FTZ R251, R165, R166 ;  /* 0x000000a6a5fb7221 */ /* 0x000fe20000010000 */
[C---:B-----5:R-:W-:Y:S06]  /*13180*/  HMMA.16816.F32.BF16 R84, R132.reuse, R152, R84 ;  /* 0x000000988454723c */ /* 0x060fec0000041854 */
[C---:B------:R-:W-:Y:S05]  /*13190*/  HMMA.16816.F32.BF16 R88, R132.reuse, R154, R88 ;  /* 0x0000009a8458723c */ /* 0x040fea0000041858 */
[--C-:B------:R-:W-:Y:S01]  /*131a0*/  FFMA.FTZ R152, R181, UR4, -R182.reuse ;  /* 0x00000004b5987c23 */ /* 0x100fe200080108b6 */
[C---:B-1----:R-:W-:Y:S03]  /*131b0*/  HMMA.16816.F32.BF16 R92, R132.reuse, R144, R92 ;  /* 0x00000090845c723c */ /* 0x042fe6000004185c */
[----:B------:R-:W-:Y:S02]  /*131c0*/  MUFU.EX2 R177, R152 ;  /* 0x0000009800b17308 */ /* 0x000fe40000000800 */
[----:B------:R-:W-:Y:S01]  /*131d0*/  FFMA.FTZ R182, R180, UR4, -R182 ;  /* 0x00000004b4b67c23 */ /* 0x000fe200080108b6 */
[C---:B------:R-:W-:Y:S01]  /*131e0*/  HMMA.16816.F32.BF16 R96, R132.reuse, R146, R96 ;  /* 0x000000928460723c */ /* 0x040fe20000041860 */
[----:B------:R-:W1:Y:S06]  /*131f0*/  LDSM.16.MT88.4 R144, [R232+0x17000] ;  /* 0x01700000e890783b */ /* 0x000e6c0000004200 */
[----:B------:R4:W5:Y:S01]  /*13200*/  MUFU.EX2 R176, R182 ;  /* 0x000000b600b07308 */ /* 0x0009620000000800 */
[C---:B------:R-:W-:Y:S06]  /*13210*/  HMMA.16816.F32.BF16 R100, R132.reuse, R156, R100 ;  /* 0x0000009c8464723c */ /* 0x040fec0000041864 */
[C---:B------:R-:W-:Y:S01]  /*13220*/  HMMA.16816.F32.BF16 R104, R132.reuse, R158, R104 ;  /* 0x0000009e8468723c */ /* 0x040fe20000041868 */
[----:B------:R-:W5:Y:S05]  /*13230*/  LDSM.16.MT88.4 R156, [R236+0x11800] ;  /* 0x01180000ec9c783b */ /* 0x000f6a0000004200 */
[C---:B---3--:R-:W-:Y:S03]  /*13240*/  HMMA.16816.F32.BF16 R108, R132.reuse, R136, R108 ;  /* 0x00000088846c723c */ /* 0x048fe6000004186c */
[----:B----4-:R-:W-:Y:S03]  /*13250*/  LDSM.16.MT88.4 R180, [R234+0x13800] ;  /* 0x01380000eab4783b */ /* 0x010fe60000004200 */
[C---:B------:R-:W-:Y:S06]  /*13260*/  HMMA.16816.F32.BF16 R112, R132.reuse, R138, R112 ;  /* 0x0000008a8470723c */ /* 0x040fec0000041870 */
[C---:B--2---:R-:W-:Y:S01]  /*13270*/  HMMA.16816.F32.BF16 R116, R132.reuse, R140, R116 ;  /* 0x0000008c8474723c */ /* 0x044fe20000041874 */
[----:B------:R-:W2:Y:S05]  /*13280*/  LDSM.16.MT88.4 R136, [R233+0x11800] ;  /* 0x01180000e988783b */ /* 0x000eaa0000004200 */
[C---:B------:R-:W-:Y:S06]  /*13290*/  HMMA.16816.F32.BF16 R120, R132.reuse, R142, R120 ;  /* 0x0000008e8478723c */ /* 0x040fec0000041878 */
[C---:B-1----:R-:W-:Y:S06]  /*132a0*/  HMMA.16816.F32.BF16 R124, R132.reuse, R144, R124 ;  /* 0x00000090847c723c */ /* 0x042fec000004187c */
[----:B------:R-:W-:Y:S07]  /*132b0*/  HMMA.16816.F32.BF16 R128, R132, R146, R128 ;  /* 0x000000928480723c */ /* 0x000fee0000041880 */
[----:B-----5:R-:W-:Y:S04]  /*132c0*/  MOV R134, R176 ;  /* 0x000000b000867202 */ /* 0x020fe80000000f00 */
[----:B------:R-:W-:Y:S02]  /*132d0*/  MOV R135, R177 ;  /* 0x000000b100877202 */ /* 0x000fe40000000f00 */
[----:B------:R-:W1:Y:S02]  /*132e0*/  LDSM.16.MT88.4 R176, [R236+0x13800] ;  /* 0x01380000ecb0783b */ /* 0x000e640000004200 */
[-C--:B------:R-:W-:Y:S07]  /*132f0*/  F2FP.BF16.F32.PACK_AB R170, R134, R135.reuse ;  /* 0x0000008786aa723e */ /* 0x080fee00000010ff */
[C---:B------:R-:W-:Y:S01]  /*13300*/  HMMA.16816.F32.BF16 R160, R168.reuse, R156, R4 ;  /* 0x0000009ca8a0723c */ /* 0x040fe20000041804 */
[----:B------:R-:W3:Y:S05]  /*13310*/  LDSM.16.MT88.4 R4, [R232+0x13800] ;  /* 0x01380000e804783b */ /* 0x000eea0000004200 */
[C---:B------:R-:W-:Y:S03]  /*13320*/  HMMA.16816.F32.BF16 R156, R168.reuse, R158, R8 ;  /* 0x0000009ea89c723c */ /* 0x040fe60000041808 */
[----:B------:R-:W4:Y:S03]  /*13330*/  LDSM.16.MT88.4 R8, [R236+0x15800] ;  /* 0x01580000ec08783b */ /* 0x000f260000004200 */
[C---:B------:R-:W-:Y:S05]  /*13340*/  HMMA.16816.F32.BF16 R152, R168.reuse, R148, R12 ;  /* 0x00000094a898723c */ /* 0x040fea000004180c */
[----:B------:R-:W5:Y:S01]  /*13350*/  LDSM.16.MT88.4 R12, [R234+0x15800] ;  /* 0x01580000ea0c783b */ /* 0x000f620000004200 */
[C---:B------:R-:W-:Y:S06]  /*13360*/  HMMA.16816.F32.BF16 R148, R168.reuse, R150, R16 ;  /* 0x00000096a894723c */ /* 0x040fec0000041810 */
[C---:B--2---:R-:W-:Y:S01]  /*13370*/  HMMA.16816.F32.BF16 R144, R168.reuse, R136, R20 ;  /* 0x00000088a890723c */ /* 0x044fe20000041814 */
[----:B------:R-:W2:Y:S05]  /*13380*/  LDSM.16.MT88.4 R16, [R233+0x15800] ;  /* 0x01580000e910783b */ /* 0x000eaa0000004200 */
[C---:B------:R-:W-:Y:S03]  /*13390*/  HMMA.16816.F32.BF16 R140, R168.reuse, R138, R24 ;  /* 0x0000008aa88c723c */ /* 0x040fe60000041818 */
[----:B------:R-:W2:Y:S03]  /*133a0*/  LDSM.16.MT88.4 R20, [R232+0x15800] ;  /* 0x01580000e814783b */ /* 0x000ea60000004200 */
[C---:B------:R-:W-:Y:S05]  /*133b0*/  HMMA.16816.F32.BF16 R136, R168.reuse, R172, R28 ;  /* 0x000000aca888723c */ /* 0x040fea000004181c */
[----:B------:R-:W2:Y:S02]  /*133c0*/  LDSM.16.MT88.4 R24, [R236+0x17800] ;  /* 0x01780000ec18783b */ /* 0x000ea40000004200 */
[----:B------:R-:W-:Y:S04]  /*133d0*/  MOV R173, R134 ;  /* 0x0000008600ad7202 */ /* 0x000fe80000000f00 */
[----:B------:R-:W-:Y:S02]  /*133e0*/  MOV R172, R135 ;  /* 0x0000008700ac7202 */ /* 0x000fe40000000f00 */
[C---:B------:R-:W-:Y:S01]  /*133f0*/  HMMA.16816.F32.BF16 R132, R168.reuse, R174, R32 ;  /* 0x000000aea884723c */ /* 0x040fe20000041820 */
[----:B------:R-:W2:Y:S02]  /*13400*/  LDSM.16.MT88.4 R28, [R234+0x17800] ;  /* 0x01780000ea1c783b */ /* 0x000ea40000004200 */
        /* <DEDUP_REMOVED lines=8> */
[C---:B---3--:R-:W-:Y:S06]  /*13490*/  HMMA.16816.F32.BF16 R60, R168.reuse, R4, R60 ;  /* 0x00000004a83c723c */ /* 0x048fec000004183c */
[C---:B------:R-:W-:Y:S01]  /*134a0*/  HMMA.16816.F32.BF16 R64, R168.reuse, R6, R64 ;  /* 0x00000006a840723c */ /* 0x040fe20000041840 */
[----:B------:R-:W1:Y:S05]  /*134b0*/  LDSM.16.MT88.4 R4, [R233+0x17800] ;  /* 0x01780000e904783b */ /* 0x000e6a0000004200 */
[C---:B----4-:R-:W-:Y:S06]  /*134c0*/  HMMA.16816.F32.BF16 R68, R168.reuse, R8, R68 ;  /* 0x00000008a844723c */ /* 0x050fec0000041844 */
[C---:B------:R-:W-:Y:S01]  /*134d0*/  HMMA.16816.F32.BF16 R72, R168.reuse, R10, R72 ;  /* 0x0000000aa848723c */ /* 0x040fe20000041848 */
[----:B------:R-:W3:Y:S05]  /*134e0*/  LDSM.16.MT88.4 R8, [R232+0x17800] ;  /* 0x01780000e808783b */ /* 0x000eea0000004200 */
[C---:B-----5:R-:W-:Y:S06]  /*134f0*/  HMMA.16816.F32.BF16 R76, R168.reuse, R12, R76 ;  /* 0x0000000ca84c723c */ /* 0x060fec000004184c */
        /* <DEDUP_REMOVED lines=11> */
[C---:B---3--:R-:W-:Y:S06]  /*135b0*/  HMMA.16816.F32.BF16 R124, R168.reuse, R8, R124 ;  /* 0x00000008a87c723c */ /* 0x048fec000004187c */
[----:B------:R-:W-:Y:S01]  /*135c0*/  HMMA.16816.F32.BF16 R128, R168, R10, R128 ;  /* 0x0000000aa880723c */ /* 0x000fe20000041880 */
[----:B------:R-:W-:Y:S11]  /*135d0*/  @!UPT UIADD3 URZ, URZ, URZ, URZ ;  /* 0x0000003f3f3ff290 */ /* 0x000ff6000fffe03f */
[----:B------:R-:W-:Y:S01]  /*135e0*/  @!UPT UIADD3 URZ, URZ, URZ, URZ ;  /* 0x0000003f3f3ff290 */ /* 0x000fe2000fffe03f */
[----:B------:R-:W-:Y:S11]  /*135f0*/  @P0 BRA `(.L_x_3858) ;  /* 0xffffffb000bc0947 */ /* 0x000ff6000383ffff */
.L_x_3854:
        /* <DEDUP_REMOVED lines=13> */
[----:B---3--:R-:W-:Y:S01]  /*136d0*/  FADD.FTZ R11, R11, R250 ;  /* 0x000000fa0b0b7221 */ /* 0x008fe20000010000 */
        /* <DEDUP_REMOVED lines=302> */
.L_x_3860:
[----:B------:R-:W-:Y:S05]  /*149c0*/  BSYNC B0 ;  /* 0x0000000000007941 */ /* 0x000fea0003800000 */
.L_x_3859:
        /* <DEDUP_REMOVED lines=41> */
.L_x_3862:
[----:B------:R-:W-:Y:S05]  /*14c60*/  BSYNC B0 ;  /* 0x0000000000007941 */ /* 0x000fea0003800000 */
.L_x_3861:
        /* <DEDUP_REMOVED lines=18> */
.L_x_3864:
[----:B------:R-:W-:Y:S05]  /*14d90*/  BSYNC B0 ;  /* 0x0000000000007941 */ /* 0x000fea0003800000 */
.L_x_3863:
        /* <DEDUP_REMOVED lines=17> */
.L_x_3866:
[----:B------:R-:W-:Y:S05]  /*14eb0*/  BSYNC B0 ;  /* 0x0000000000007941 */ /* 0x000fea0003800000 */
.L_x_3865:
        /* <DEDUP_REMOVED lines=17> */
.L_x_3868:
[----:B------:R-:W-:Y:S05]  /*14fd0*/  BSYNC B0 ;  /* 0x0000000000007941 */ /* 0x000fea0003800000 */
.L_x_3867:
        /* <DEDUP_REMOVED lines=17> */
.L_x_3870:
[----:B------:R-:W-:Y:S05]  /*150f0*/  BSYNC B0 ;  /* 0x0000000000007941 */ /* 0x000fea0003800000 */
.L_x_3869:
        /* <DEDUP_REMOVED lines=17> */
.L_x_3872:
[----:B------:R-:W-:Y:S05]  /*15210*/  BSYNC B0 ;  /* 0x0000000000007941 */ /* 0x000fea0003800000 */
.L_x_3871:
        /* <DEDUP_REMOVED lines=17> */
.L_x_3874:
[----:B------:R-:W-:Y:S05]  /*15330*/  BSYNC B0 ;  /* 0x0000000000007941 */ /* 0x000fea0003800000 */
.L_x_3873:
        /* <DEDUP_REMOVED lines=14> */
.L_x_3875:
        /* <DEDUP_REMOVED lines=14> */
.L_x_4999:


//--------------------- .text._ZN5flash24flash_fwd_splitkv_kernelI23Flash_fwd_kernel_traitsILi256ELi64ELi64ELi4ELb0ELb0EN7cutlass10bfloat16_tE19Flash_kernel_traitsILi256ELi64ELi64ELi4ES3_EELb1ELb0ELb0ELb0ELb1ELb0ELb1ELb1EEEvNS_16Flash_fwd_paramsE --------------------------
	.section	.text._ZN5flash24flash_fwd_splitkv_kernelI23Flash_fwd_kernel_traitsILi256ELi64ELi64ELi4ELb0ELb0EN7cutlass10bfloat16_tE19Flash_kernel_traitsILi256ELi64ELi64ELi4ES3_EELb1ELb0ELb0ELb0ELb1ELb0ELb1ELb1EEEvNS_16Flash_fwd_paramsE,"ax",@progbits
	.align	128
        .global         _ZN5flash24flash_fwd_splitkv_kernelI23Flash_fwd_kernel_traitsILi256ELi64ELi64ELi4ELb0ELb0EN7cutlass10bfloat16_tE19Flash_kernel_traitsILi256ELi64ELi64ELi4ES3_EELb1ELb0ELb0ELb0ELb1ELb0ELb1ELb1EEEvNS_16Flash_fwd_paramsE
        .type           _ZN5flash24flash_fwd_splitkv_kernelI23Flash_fwd_kernel_traitsILi256ELi64ELi64ELi4ELb0ELb0EN7cutlass10bfloat16_tE19Flash_kernel_traitsILi256ELi64ELi64ELi4ES3_EELb1ELb0ELb0ELb0ELb1ELb0ELb1ELb1EEEvNS_16Flash_fwd_paramsE,@function
        .size           _ZN5flash24flash_fwd_splitkv_kernelI23Flash_fwd_kernel_traitsILi256ELi64ELi64ELi4ELb0ELb0EN7cutlass10bfloat16_tE19Flash_kernel_traitsILi256ELi64ELi64ELi4ES3_EELb1ELb0ELb0ELb0ELb1ELb0ELb1ELb1EEEvNS_16Flash_fwd_paramsE,(.L_x_4962 - _ZN5flash24flash_fwd_splitkv_kernelI23Flash_fwd_kernel_traitsILi256ELi64ELi64ELi4ELb0ELb0EN7cutlass10bfloat16_tE19Flash_kernel_traitsILi256ELi64ELi64ELi4ES3_EELb1ELb0ELb0ELb0ELb1ELb0ELb1ELb1EEEvNS_16Flash_fwd_paramsE)
        .other          _ZN5flash24flash_fwd_splitkv_kernelI23Flash_fwd_kernel_traitsILi256ELi64ELi64ELi4ELb0ELb0EN7cutlass10bfloat16_tE19Flash_kernel_traitsILi256ELi64ELi64ELi4ES3_EELb1ELb0ELb0ELb0ELb1ELb0ELb1ELb1EEEvNS_16Flash_fwd_paramsE,@"STO_CUDA_ENTRY STV_DEFAULT"
_ZN5flash24flash_fwd_splitkv_kernelI23Flash_fwd_kernel_traitsILi256ELi64ELi64ELi4ELb0ELb0EN7cutlass10bfloat16_tE19Flash_kernel_traitsILi256ELi64ELi64ELi4ES3_EELb1ELb0ELb0ELb0ELb1ELb0ELb1ELb1EEEvNS_16Flash_fwd_paramsE:
.text._ZN5flash24flash_fwd_splitkv_kernelI23Flash_fwd_kernel_traitsILi256ELi64ELi64ELi4ELb0ELb0EN7cutlass10bfloat16_tE19Flash_kernel_traitsILi256ELi64ELi64ELi4ES3_EELb1ELb0ELb0ELb0ELb1ELb0ELb1ELb1EEEvNS_16Flash_fwd_paramsE:
        /* <DEDUP_REMOVED lines=13> */
[----:B-1----:R-:W-:Y:S01]  /*00d0*/  IMAD.MOV R2, RZ, RZ, -R3 ;  /* 0x000000ffff027224 */ /* 0x002fe200078e0a03 */
[----:B------:R-:W1:Y:S03]  /*00e0*/  LDC R4, c[0x0][0x10] ;  /* 0x00000400ff047b82 */ /* 0x000e660000000800 */
[----:B------:R-:W-:Y:S01]  /*00f0*/  IMAD R5, R2, R0, RZ ;  /* 0x0000000002057224 */ /* 0x000fe200078e02ff */
[----:B------:R-:W-:-:S05]  /*0100*/  MOV R2, RZ ;  /* 0x000000ff00027202 */ /* 0x000fca0000000f00 */
[----:B------:R-:W-:-:S06]  /*0110*/  IMAD.HI.U32 R5, R3, R5, R2 ;  /* 0x0000000503057227 */ /* 0x000fcc00078e0002 */
[----:B---3--:R-:W-:-:S04]  /*0120*/  IMAD.HI.U32 R239, R5, UR4, RZ ;  /* 0x0000000405ef7c27 */ /* 0x008fc8000f8e00ff */
        /* <DEDUP_REMOVED lines=10> */
[----:B------:R-:W-:Y:S05]  /*01d0*/  CALL.REL.NOINC `($_ZN5flash24flash_fwd_splitkv_kernelI23Flash_fwd_kernel_traitsILi256ELi64ELi64ELi4ELb0ELb0EN7cutlass10bfloat16_tE19Flash_kernel_traitsILi256ELi64ELi64ELi4ES3_EELb1ELb0ELb0ELb0ELb1ELb0ELb1ELb1EEEvNS_16Flash_fwd_paramsE$_ZN5flash30compute_attn_1rowblock_splitkvI23Flash_fwd_kernel_traitsILi256ELi64ELi64ELi4ELb0ELb0EN7cutlass10bfloat16_tE19Flash_kernel_traitsILi256ELi64ELi64ELi4ES3_EELb1ELb0ELb0ELb0ELb1ELb0ELb1ELb1ENS_16Flash_fwd_paramsEEEvRKT8_iiiii) ;  /* 0x0000000000087944 */ /* 0x000fea0003c00000 */
[----:B------:R-:W-:Y:S05]  /*01e0*/  BSYNC B3 ;  /* 0x0000000000037941 */ /* 0x000fea0003800000 */
.L_x_3876:
[----:B------:R-:W-:Y:S05]  /*01f0*/  EXIT ;  /* 0x000000000000794d */ /* 0x000fea0003800000 */
        .type           $_ZN5flash24flash_fwd_splitkv_kernelI23Flash_fwd_kernel_traitsILi256ELi64ELi64ELi4ELb0ELb0EN7cutlass10bfloat16_tE19Flash_kernel_traitsILi256ELi64ELi64ELi4ES3_EELb1ELb0ELb0ELb0ELb1ELb0ELb1ELb1EEEvNS_16Flash_fwd_paramsE$_ZN5flash30compute_attn_1rowblock_splitkvI23Flash_fwd_kernel_traitsILi256ELi64ELi64ELi4ELb0ELb0EN7cutlass10bfloat16_tE19Flash_kernel_traitsILi256ELi64ELi64ELi4ES3_EELb1ELb0ELb0ELb0ELb1ELb0ELb1ELb1ENS_16Flash_fwd_paramsEEEvRKT8_iiiii,@function
        .size           $_ZN5flash24flash_fwd_splitkv_kernelI23Flash_fwd_kernel_traitsILi256ELi64ELi64ELi4ELb0ELb0EN7cutlass10bfloat16_tE19Flash_kernel_traitsILi256ELi64ELi64ELi4ES3_EELb1ELb0ELb0ELb0ELb1ELb0ELb1ELb1EEEvNS_16Flash_fwd_paramsE$_ZN5flash30compute_attn_1rowblock_splitkvI23Flash_fwd_kernel_traitsILi256ELi64ELi64ELi4ELb0ELb0EN7cutlass10bfloat16_tE19Flash_kernel_traitsILi256ELi64ELi64ELi4ES3_EELb1ELb0ELb0ELb0ELb1ELb0ELb1ELb1ENS_16Flash_fwd_paramsEEEvRKT8_iiiii,(.L_x_4962 - $_ZN5flash24flash_fwd_splitkv_kernelI23Flash_fwd_kernel_traitsILi256ELi64ELi64ELi4ELb0ELb0EN7cutlass10bfloat16_tE19Flash_kernel_traitsILi256ELi64ELi64ELi4ES3_EELb1ELb0ELb0ELb0ELb1ELb0ELb1ELb1EEEvNS_16Flash_fwd_paramsE$_ZN5flash30compute_attn_1rowblock_splitkvI23Flash_fwd_kernel_traitsILi256ELi64ELi64ELi4ELb0ELb0EN7cutlass10bfloat16_tE19Flash_kernel_traitsILi256ELi64ELi64ELi4ES3_EELb1ELb0ELb0ELb0ELb1ELb0ELb1ELb1ENS_16Flash_fwd_paramsEEEvRKT8_iiiii)
$_ZN5flash24flash_fwd_splitkv_kernelI23Flash_fwd_kernel_traitsILi256ELi64ELi64ELi4ELb0ELb0EN7cutlass10bfloat16_tE19Flash_kernel_traitsILi256ELi64ELi64ELi4ES3_EELb1ELb0ELb0ELb0ELb1ELb0ELb1ELb1EEEvNS_16Flash_fwd_paramsE$_ZN5flash30compute_attn_1rowblock_splitkvI23Flash_fwd_kernel_traitsILi256ELi64ELi64ELi4ELb0ELb0EN7cutlass10bfloat16_tE19Flash_kernel_traitsILi256ELi64ELi64ELi4ES3_EELb1ELb0ELb0ELb0ELb1ELb0ELb1ELb1ENS_16Flash_fwd_paramsEEEvRKT8_iiiii:
        /* <DEDUP_REMOVED lines=18> */
[----:B--2---:R-:W-:-:S06]  /*0320*/  @P0 IADD3 R236, R236, -R7, RZ ;  /* 0x80000007ecec0210 */ /* 0x004fcc0007ffe0ff */
        /* <DEDUP_REMOVED lines=9> */
.L_x_3878:
[----:B------:R-:W-:Y:S05]  /*03c0*/  BSYNC B0 ;  /* 0x0000000000007941 */ /* 0x000fea0003800000 */
.L_x_3877:
        /* <DEDUP_REMOVED lines=8> */
.L_x_3880:
[----:B------:R3:W5:Y:S02]  /*0450*/  LD.E R70, desc[UR6][R26.64+0xb8] ;  /* 0x0000b8061a467980 */ /* 0x000764000c101900 */
.L_x_3881:
[----:B------:R-:W-:Y:S05]  /*0460*/  BSYNC B0 ;  /* 0x0000000000007941 */ /* 0x000fea0003800000 */
.L_x_3879:
[----:B------:R-:W2:Y:S01]  /*0470*/  LD.E.64 R2, desc[UR6][R26.64+0xf8] ;  /* 0x0000f8061a027980 */ /* 0x000ea2000c101b00 */
        /* <DEDUP_REMOVED lines=9> */
.L_x_3883:
[----:B------:R-:W2:Y:S01]  /*0510*/  LD.E.64 R2, desc[UR6][R26.64+0x108] ;  /* 0x000108061a027980 */ /* 0x000ea2000c101b00 */
[----:B------:R-:W-:Y:S01]  /*0520*/  BSSY B0, `(.L_x_3885) ;  /* 0x0000006000007945 */ /* 0x000fe20003800000 */
[----:B--2---:R-:W-:-:S04]  /*0530*/  ISETP.NE.U32.AND P0, PT, R2, RZ, PT ;  /* 0x000000ff0200720c */ /* 0x004fc80003f05070 */
[----:B------:R-:W-:Y:S01]  /*0540*/  ISETP.NE.AND.EX P0, PT, R3, RZ, PT, P0 ;  /* 0x000000ff0300720c */ /* 0x000fe20003f05300 */
[----:B------:R-:W-:-:S12]  /*0550*/  IMAD.MOV.U32 R3, RZ, RZ, RZ ;  /* 0x000000ffff037224 */ /* 0x000fd800078e00ff */
[----:B------:R-:W-:Y:S05]  /*0560*/  @!P0 BRA `(.L_x_3886) ;  /* 0x0000000000048947 */ /* 0x000fea0003800000 */
[----:B------:R2:W5:Y:S02]  /*0570*/  LD.E R3, desc[UR6][R26.64+0xbc] ;  /* 0x0000bc061a037980 */ /* 0x000564000c101900 */
.L_x_3886:
[----:B------:R-:W-:Y:S05]  /*0580*/  BSYNC B0 ;  /* 0x0000000000007941 */ /* 0x000fea0003800000 */
.L_x_3885:
[----:B-----5:R-:W-:Y:S02]  /*0590*/  IADD3 R56, R70, R3, RZ ;  /* 0x0000000346387210 */ /* 0x020fe40007ffe0ff */
.L_x_3884:
[----:B------:R-:W-:Y:S05]  /*05a0*/  BSYNC B1 ;  /* 0x0000000000017941 */ /* 0x000fea0003800000 */
.L_x_3882:
[----:B------:R-:W-:Y:S01]  /*05b0*/  IMAD.SHL.U32 R59, R235, 0x40, RZ ;  /* 0x00000040eb3b7824 */ /* 0x000fe200078e00ff */
[----:B------:R-:W-:Y:S01]  /*05c0*/  MOV R2, R234 ;  /* 0x000000ea00027202 */ /* 0x000fe20000000f00 */
[----:B------:R-:W-:-:S03]  /*05d0*/  IMAD.MOV.U32 R3, RZ, RZ, 0x0 ;  /* 0x00000000ff037424 */ /* 0x000fc600078e00ff */
[----:B------:R-:W-:-:S13]  /*05e0*/  ISETP.GT.AND P0, PT, R236, R59, PT ;  /* 0x0000003bec00720c */ /* 0x000fda0003f04270 */
[----:B-1234-:R-:W-:Y:S05]  /*05f0*/  @!P0 RET.REL.NODEC R2 `(_ZN5flash24flash_fwd_splitkv_kernelI23Flash_fwd_kernel_traitsILi256ELi64ELi64ELi4ELb0ELb0EN7cutlass10bfloat16_tE19Flash_kernel_traitsILi256ELi64ELi64ELi4ES3_EELb1ELb0ELb0ELb0ELb1ELb0ELb1ELb1EEEvNS_16Flash_fwd_paramsE) ;  /* 0xfffffff802808950 */ /* 0x01efea0003c3ffff */
[----:B------:R-:W2:Y:S04]  /*0600*/  LD.E R0, desc[UR6][R26.64+0xb8] ;  /* 0x0000b8061a007980 */ /* 0x000ea8000c101900 */
[----:B------:R-:W3:Y:S01]  /*0610*/  LD.E R5, desc[UR6][R26.64+0x188] ;  /* 0x000188061a057980 */ /* 0x000ee2000c101900 */
[----:B------:R-:W-:-:S04]  /*0620*/  IABS R3, R4 ;  /* 0x0000000400037213 */ /* 0x000fc80000000000 */
[----:B------:R-:W1:Y:S08]  /*0630*/  I2F.RP R2, R3 ;  /* 0x0000000300027306 */ /* 0x000e700000209400 */
[----:B-1----:R-:W1:Y:S02]  /*0640*/  MUFU.RCP R10, R2 ;  /* 0x00000002000a7308 */ /* 0x002e640000001000 */
[----:B-1----:R-:W-:-:S06]  /*0650*/  VIADD R10, R10, 0xffffffe ;  /* 0x0ffffffe0a0a7836 */ /* 0x002fcc0000000000 */
[----:B------:R-:W1:Y:S02]  /*0660*/  F2I.FTZ.U32.TRUNC.NTZ R11, R10 ;  /* 0x0000000a000b7305 */ /* 0x000e64000021f000 */
[----:B-1----:R-:W-:Y:S02]  /*0670*/  IMAD.MOV R6, RZ, RZ, -R11 ;  /* 0x000000ffff067224 */ /* 0x002fe400078e0a0b */
        /* <DEDUP_REMOVED lines=14> */
[----:B------:R-:W-:Y:S02]  /*0760*/  IMAD R0, R11, R0, R2 ;  /* 0x000000000b007224 */ /* 0x000fe400078e0202 */
[----:B------:R-:W-:-:S03]  /*0770*/  VIADD R2, R56, 0x3f ;  /* 0x0000003f38027836 */ /* 0x000fc60000000000 */
[----:B------:R-:W-:-:S13]  /*0780*/  ISETP.GT.U32.AND P1, PT, R3, R0, PT ;  /* 0x000000000300720c */ /* 0x000fda0003f24070 */
[----:B------:R-:W-:Y:S02]  /*0790*/  @!P1 IMAD.IADD R0, R0, 0x1, -R3 ;  /* 0x0000000100009824 */ /* 0x000fe400078e0a03 */
[----:B------:R-:W-:Y:S01]  /*07a0*/  @!P1 VIADD R11, R11, 0x1 ;  /* 0x000000010b0b9836 */ /* 0x000fe20000000000 */
[----:B------:R-:W-:Y:S02]  /*07b0*/  ISETP.NE.AND P1, PT, R4, RZ, PT ;  /* 0x000000ff0400720c */ /* 0x000fe40003f25270 */
[----:B------:R-:W-:Y:S02]  /*07c0*/  ISETP.GE.U32.AND P2, PT, R0, R3, PT ;  /* 0x000000030000720c */ /* 0x000fe40003f46070 */
[----:B------:R-:W-:Y:S02]  /*07d0*/  IADD3 R0, -R236, 0x7f, R59 ;  /* 0x0000007fec007810 */ /* 0x000fe40007ffe13b */
[----:B------:R-:W-:Y:S02]  /*07e0*/  SHF.R.S32.HI R3, RZ, 0x1f, R2 ;  /* 0x0000001fff037819 */ /* 0x000fe40000011402 */
[----:B---3--:R-:W-:-:S02]  /*07f0*/  IADD3 R5, R5, R0, R56 ;  /* 0x0000000005057210 */ /* 0x008fc40007ffe038 */
[----:B------:R-:W-:Y:S02]  /*0800*/  LEA.HI R3, R3, R2, RZ, 0x6 ;  /* 0x0000000203037211 */ /* 0x000fe400078f30ff */
[----:B------:R-:W-:Y:S02]  /*0810*/  SHF.R.S32.HI R0, RZ, 0x1f, R5 ;  /* 0x0000001fff007819 */ /* 0x000fe40000011405 */
[----:B------:R-:W-:Y:S01]  /*0820*/  SHF.R.S32.HI R2, RZ, 0x6, R3 ;  /* 0x00000006ff027819 */ /* 0x000fe20000011403 */
[----:B------:R-:W-:Y:S01]  /*0830*/  @P2 VIADD R11, R11, 0x1 ;  /* 0x000000010b0b2836 */ /* 0x000fe20000000000 */
[----:B------:R-:W-:-:S03]  /*0840*/  LEA.HI R0, R0, R5, RZ, 0x6 ;  /* 0x0000000500007211 */ /* 0x000fc600078f30ff */
[----:B------:R-:W-:Y:S01]  /*0850*/  @!P0 IMAD.MOV R11, RZ, RZ, -R11 ;  /* 0x000000ffff0b8224 */ /* 0x000fe200078e0a0b */
[----:B------:R-:W-:Y:S02]  /*0860*/  @!P1 LOP3.LUT R11, RZ, R4, RZ, 0x33, !PT ;  /* 0x00000004ff0b9212 */ /* 0x000fe400078e33ff */
[----:B------:R-:W-:-:S03]  /*0870*/  SHF.R.S32.HI R0, RZ, 0x6, R0 ;  /* 0x00000006ff007819 */ /* 0x000fc60000011400 */
[----:B------:R-:W-:-:S05]  /*0880*/  IMAD R231, R11, UR8, RZ ;  /* 0x000000080be77c24 */ /* 0x000fca000f8e02ff */
[----:B------:R-:W-:-:S04]  /*0890*/  VIADDMNMX R11, R231, R11, R2, PT ;  /* 0x0000000be70b7246 */ /* 0x000fc80003800102 */
[----:B------:R-:W-:-:S04]  /*08a0*/  VIMNMX R170, R11, R0, PT ;  /* 0x000000000baa7248 */ /* 0x000fc80003fe0100 */
[----:B------:R-:W-:-:S13]  /*08b0*/  ISETP.GE.AND P0, PT, R231, R170, PT ;  /* 0x000000aae700720c */ /* 0x000fda0003f06270 */
[----:B------:R-:W-:Y:S05]  /*08c0*/  @!P0 BRA `(.L_x_3887) ;  /* 0x00000004009c8947 */ /* 0x000fea0003800000 */
[----:B------:R-:W2:Y:S04]  /*08d0*/  LD.E.64 R2, desc[UR6][R26.64+0xb0] ;  /* 0x0000b0061a027980 */ /* 0x000ea8000c101b00 */
[----:B------:R-:W3:Y:S04]  /*08e0*/  LD.E R4, desc[UR6][R26.64+0x60] ;  /* 0x000060061a047980 */ /* 0x000ee8000c101900 */
[----:B------:R-:W4:Y:S04]  /*08f0*/  LD.E R0, desc[UR6][R26.64+0xcc] ;  /* 0x0000cc061a007980 */ /* 0x000f28000c101900 */
[----:B------:R-:W5:Y:S04]  /*0900*/  LD.E.64 R6, desc[UR6][R26.64+0x78] ;  /* 0x000078061a067980 */ /* 0x000f68000c101b00 */
[----:B------:R-:W5:Y:S01]  /*0910*/  LD.E.64 R10, desc[UR6][R26.64+0xa8] ;  /* 0x0000a8061a0a7980 */ /* 0x000f62000c101b00 */
[----:B------:R-:W-:Y:S01]  /*0920*/  SHF.R.S32.HI R8, RZ, 0x1f, R57 ;  /* 0x0000001fff087819 */ /* 0x000fe20000011439 */
[----:B------:R-:W-:Y:S01]  /*0930*/  IMAD.IADD R236, R236, 0x1, -R59 ;  /* 0x00000001ecec7824 */ /* 0x000fe200078e0a3b */
[----:B------:R-:W-:Y:S01]  /*0940*/  LOP3.LUT P6, RZ, R57, 0xf, RZ, 0xc0, !PT ;  /* 0x0000000f39ff7812 */ /* 0x000fe200078cc0ff */
[----:B------:R-:W-:Y:S01]  /*0950*/  IMAD.MOV.U32 R235, RZ, RZ, 0x0 ;  /* 0x00000000ffeb7424 */ /* 0x000fe200078e00ff */
[----:B------:R-:W-:-:S04]  /*0960*/  LEA.HI R5, R8, R57, RZ, 0x4 ;  /* 0x0000003908057211 */ /* 0x000fc800078f20ff */
[----:B------:R-:W-:Y:S02]  /*0970*/  LOP3.LUT R8, R5, 0x3ffffff0, RZ, 0xc0, !PT ;  /* 0x3ffffff005087812 */ /* 0x000fe400078ec0ff */
[----:B------:R-:W-:-:S03]  /*0980*/  SHF.R.S32.HI R5, RZ, 0x4, R5 ;  /* 0x00000004ff057819 */ /* 0x000fc60000011405 */
[----:B------:R-:W-:Y:S01]  /*0990*/  IMAD.IADD R8, R57, 0x1, -R8 ;  /* 0x0000000139087824 */ /* 0x000fe200078e0a08 */
[C---:B------:R-:W-:Y:S01]  /*09a0*/  ISETP.GE.AND P3, PT, R5.reuse, R236, PT ;  /* 0x000000ec0500720c */ /* 0x040fe20003f66270 */
[----:B------:R-:W-:Y:S02]  /*09b0*/  VIADD R17, R5, 0x18 ;  /* 0x0000001805117836 */ /* 0x000fe40000000000 */
[----:B------:R-:W-:-:S05]  /*09c0*/  IMAD.SHL.U32 R8, R8, 0x4, RZ ;  /* 0x0000000408087824 */ /* 0x000fca00078e00ff */
[----:B------:R-:W-:-:S03]  /*09d0*/  SHF.R.S32.HI R9, RZ, 0x1f, R8 ;  /* 0x0000001fff097819 */ /* 0x000fc60000011408 */
[----:B------:R-:W-:-:S04]  /*09e0*/  IMAD.WIDE R14, R5, 0x100, R8 ;  /* 0x00000100050e7825 */ /* 0x000fc800078e0208 */
[----:B------:R-:W-:-:S05]  /*09f0*/  VIADD R9, R5, 0x8 ;  /* 0x0000000805097836 */ /* 0x000fca0000000000 */
[CC--:B------:R-:W-:Y:S02]  /*0a00*/  ISETP.GE.AND P2, PT, R9.reuse, R236.reuse, PT ;  /* 0x000000ec0900720c */ /* 0x0c0fe40003f46270 */
[----:B------:R-:W-:Y:S01]  /*0a10*/  ISETP.GE.OR P5, PT, R9, R236, P6 ;  /* 0x000000ec0900720c */ /* 0x000fe200037a6670 */
[----:B------:R-:W-:-:S05]  /*0a20*/  VIADD R9, R5, 0x10 ;  /* 0x0000001005097836 */ /* 0x000fca0000000000 */
[----:B------:R-:W-:-:S13]  /*0a30*/  ISETP.GE.OR P4, PT, R9, R236, P6 ;  /* 0x000000ec0900720c */ /* 0x000fda0003786670 */
[----:B------:R-:W-:Y:S02]  /*0a40*/  @!P4 IMAD.MOV.U32 R21, RZ, RZ, -0x800000 ;  /* 0xff800000ff15c424 */ /* 0x000fe400078e00ff */
[----:B--2---:R-:W-:-:S04]  /*0a50*/  IMAD R2, R2, UR8, R239 ;  /* 0x0000000802027c24 */ /* 0x004fc8000f8e02ef */
[----:B---3--:R-:W-:-:S04]  /*0a60*/  IMAD R2, R2, R4, R237 ;  /* 0x0000000402027224 */ /* 0x008fc800078e02ed */
[----:B------:R-:W-:-:S04]  /*0a70*/  IMAD R3, R3, R2, R59 ;  /* 0x0000000203037224 */ /* 0x000fc800078e023b */
[----:B----4-:R-:W-:Y:S01]  /*0a80*/  IMAD R0, R3, R0, RZ ;  /* 0x0000000003007224 */ /* 0x010fe200078e02ff */
[----:B------:R-:W-:-:S04]  /*0a90*/  SHF.R.S32.HI R2, RZ, 0x1f, R3 ;  /* 0x0000001fff027819 */ /* 0x000fc80000011403 */
[----:B------:R-:W-:-:S04]  /*0aa0*/  IADD3 R13, P0, R0, R14, RZ ;  /* 0x0000000e000d7210 */ /* 0x000fc80007f1e0ff */
[----:B------:R-:W-:Y:S01]  /*0ab0*/  LEA.HI.X.SX32 R0, R0, R15, 0x1, P0 ;  /* 0x0000000f00007211 */ /* 0x000fe200000f0eff */
[----:B------:R-:W-:Y:S01]  /*0ac0*/  VIADD R15, R5, 0x20 ;  /* 0x00000020050f7836 */ /* 0x000fe20000000000 */
[----:B-----5:R-:W-:Y:S02]  /*0ad0*/  LEA R6, P1, R13, R6, 0x2 ;  /* 0x000000060d067211 */ /* 0x020fe400078210ff */
[----:B------:R-:W-:Y:S02]  /*0ae0*/  IADD3 R3, P0, R3, R5, RZ ;  /* 0x0000000503037210 */ /* 0x000fe40007f1e0ff */
[----:B------:R-:W-:Y:S01]  /*0af0*/  LEA.HI.X R7, R13, R7, R0, 0x2, P1 ;  /* 0x000000070d077211 */ /* 0x000fe200008f1400 */
[C---:B------:R-:W-:Y:S01]  /*0b00*/  VIADD R13, R5.reuse, 0x28 ;  /* 0x00000028050d7836 */ /* 0x040fe20000000000 */
[----:B------:R-:W-:Y:S02]  /*0b10*/  LEA.HI.X.SX32 R2, R5, R2, 0x1, P0 ;  /* 0x0000000205027211 */ /* 0x000fe400000f0eff */
[----:B------:R-:W-:Y:S01]  /*0b20*/  ISETP.GE.AND P1, PT, R9, R236, PT ;  /* 0x000000ec0900720c */ /* 0x000fe20003f26270 */
[----:B------:R-:W-:Y:S01]  /*0b30*/  @!P3 ST.E.128 desc[UR6][R6.64], RZ ;  /* 0x000000ff0600b985 */ /* 0x000fe2000c101d06 */
[----:B------:R-:W-:-:S03]  /*0b40*/  LEA R8, P0, R3, R10, 0x2 ;  /* 0x0000000a03087211 */ /* 0x000fc600078010ff */
[----:B------:R-:W-:Y:S01]  /*0b50*/  @!P3 ST.E.128 desc[UR6][R6.64+0x100], RZ ;  /* 0x000100ff0600b985 */ /* 0x000fe2000c101d06 */
[----:B------:R-:W-:Y:S01]  /*0b60*/  LEA.HI.X R9, R3, R11, R2, 0x2, P0 ;  /* 0x0000000b03097211 */ /* 0x000fe200000f1402 */
[----:B------:R-:W-:Y:S01]  /*0b70*/  VIADD R11, R5, 0x30 ;  /* 0x00000030050b7836 */ /* 0x000fe20000000000 */
[-C--:B------:R-:W-:Y:S01]  /*0b80*/  ISETP.GE.AND P0, PT, R17, R236.reuse, PT ;  /* 0x000000ec1100720c */ /* 0x080fe20003f06270 */
[----:B------:R-:W-:Y:S01]  /*0b90*/  VIADD R3, R5, 0x38 ;  /* 0x0000003805037836 */ /* 0x000fe20000000000 */
[----:B------:R-:W-:Y:S04]  /*0ba0*/  @!P3 ST.E.128 desc[UR6][R6.64+0x200], RZ ;  /* 0x000200ff0600b985 */ /* 0x000fe8000c101d06 */
[----:B------:R-:W-:Y:S04]  /*0bb0*/  @!P1 ST.E.128 desc[UR6][R6.64+0x4000], RZ ;  /* 0x004000ff06009985 */ /* 0x000fe8000c101d06 */
[----:B------:R-:W-:Y:S04]  /*0bc0*/  @!P1 ST.E.128 desc[UR6][R6.64+0x4100], RZ ;  /* 0x004100ff06009985 */ /* 0x000fe8000c101d06 */
[----:B------:R-:W-:Y:S04]  /*0bd0*/  @!P1 ST.E.128 desc[UR6][R6.64+0x4200], RZ ;  /* 0x004200ff06009985 */ /* 0x000fe8000c101d06 */
[----:B------:R-:W-:Y:S01]  /*0be0*/  @!P1 ST.E.128 desc[UR6][R6.64+0x4300], RZ ;  /* 0x004300ff06009985 */ /* 0x000fe2000c101d06 */
[----:B------:R-:W-:-:S03]  /*0bf0*/  ISETP.GE.AND P1, PT, R11, R236, PT ;  /* 0x000000ec0b00720c */ /* 0x000fc60003f26270 */
[----:B------:R-:W-:Y:S01]  /*0c00*/  @!P3 ST.E.128 desc[UR6][R6.64+0x300], RZ ;  /* 0x000300ff0600b985 */ /* 0x000fe2000c101d06 */
[----:B------:R-:W-:-:S03]  /*0c10*/  ISETP.GE.AND P3, PT, R15, R236, PT ;  /* 0x000000ec0f00720c */ /* 0x000fc60003f66270 */
[----:B------:R-:W-:Y:S04]  /*0c20*/  @!P2 ST.E.128 desc[UR6][R6.64+0x2000], RZ ;  /* 0x002000ff0600a985 */ /* 0x000fe8000c101d06 */
[----:B------:R-:W-:Y:S04]  /*0c30*/  @!P2 ST.E.128 desc[UR6][R6.64+0x2100], RZ ;  /* 0x002100ff0600a985 */ /* 0x000fe8000c101d06 */
[----:B------:R-:W-:Y:S04]  /*0c40*/  @!P2 ST.E.128 desc[UR6][R6.64+0x2200], RZ ;  /* 0x002200ff0600a985 */ /* 0x000fe8000c101d06 */
        /* <DEDUP_REMOVED lines=11> */
[----:B------:R-:W-:Y:S01]  /*0d00*/  ISETP.GE.OR P1, PT, R13, R236, P6 ;  /* 0x000000ec0d00720c */ /* 0x000fe20003726670 */
[----:B------:R-:W-:-:S02]  /*0d10*/  @!P5 IMAD.MOV.U32 R13, RZ, RZ, -0x800000 ;  /* 0xff800000ff0dd424 */ /* 0x000fc400078e00ff */
[----:B------:R-:W-:Y:S04]  /*0d20*/  @!P3 ST.E.128 desc[UR6][R6.64+0x8000], RZ ;  /* 0x008000ff0600b985 */ /* 0x000fe8000c101d06 */
[----:B------:R-:W-:Y:S04]  /*0d30*/  @!P3 ST.E.128 desc[UR6][R6.64+0x8100], RZ ;  /* 0x008100ff0600b985 */ /* 0x000fe8000c101d06 */
[----:B------:R-:W-:Y:S04]  /*0d40*/  @!P3 ST.E.128 desc[UR6][R6.64+0x8200], RZ ;  /* 0x008200ff0600b985 */ /* 0x000fe8000c101d06 */
[----:B------:R-:W-:Y:S01]  /*0d50*/  @!P3 ST.E.128 desc[UR6][R6.64+0x8300], RZ ;  /* 0x008300ff0600b985 */ /* 0x000fe2000c101d06 */
[----:B------:R-:W-:-:S03]  /*0d60*/  ISETP.GE.OR P3, PT, R17, R236, P6 ;  /* 0x000000ec1100720c */ /* 0x000fc60003766670 */
[----:B------:R-:W-:Y:S04]  /*0d70*/  @!P2 ST.E.128 desc[UR6][R6.64+0xa000], RZ ;  /* 0x00a000ff0600a985 */ /* 0x000fe8000c101d06 */
[----:B------:R-:W-:Y:S04]  /*0d80*/  @!P2 ST.E.128 desc[UR6][R6.64+0xa100], RZ ;  /* 0x00a100ff0600a985 */ /* 0x000fe8000c101d06 */
[----:B------:R-:W-:Y:S02]  /*0d90*/  @!P2 ST.E.128 desc[UR6][R6.64+0xa200], RZ ;  /* 0x00a200ff0600a985 */ /* 0x000fe4000c101d06 */
[----:B------:R-:W-:-:S02]  /*0da0*/  @!P3 IMAD.MOV.U32 R17, RZ, RZ, -0x800000 ;  /* 0xff800000ff11b424 */ /* 0x000fc400078e00ff */
[----:B------:R-:W-:Y:S01]  /*0db0*/  @!P2 ST.E.128 desc[UR6][R6.64+0xa300], RZ ;  /* 0x00a300ff0600a985 */ /* 0x000fe2000c101d06 */
[----:B------:R-:W-:-:S03]  /*0dc0*/  ISETP.GE.OR P2, PT, R15, R236, P6 ;  /* 0x000000ec0f00720c */ /* 0x000fc60003746670 */
[----:B------:R-:W-:Y:S04]  /*0dd0*/  @!P0 ST.E.128 desc[UR6][R6.64+0xe000], RZ ;  /* 0x00e000ff06008985 */ /* 0x000fe8000c101d06 */
[----:B------:R-:W-:Y:S04]  /*0de0*/  @!P0 ST.E.128 desc[UR6][R6.64+0xe100], RZ ;  /* 0x00e100ff06008985 */ /* 0x000fe8000c101d06 */
[----:B------:R-:W-:Y:S02]  /*0df0*/  @!P0 ST.E.128 desc[UR6][R6.64+0xe200], RZ ;  /* 0x00e200ff06008985 */ /* 0x000fe4000c101d06 */
[----:B------:R-:W-:-:S02]  /*0e00*/  @!P2 IMAD.MOV.U32 R15, RZ, RZ, -0x800000 ;  /* 0xff800000ff0fa424 */ /* 0x000fc400078e00ff */
[----:B------:R-:W-:Y:S01]  /*0e10*/  @!P0 ST.E.128 desc[UR6][R6.64+0xe300], RZ ;  /* 0x00e300ff06008985 */ /* 0x000fe2000c101d06 */
[-C--:B------:R-:W-:Y:S01]  /*0e20*/  ISETP.GE.OR P0, PT, R11, R236.reuse, P6 ;  /* 0x000000ec0b00720c */ /* 0x080fe20003706670 */
[----:B------:R-:W-:Y:S02]  /*0e30*/  @!P1 IMAD.MOV.U32 R11, RZ, RZ, -0x800000 ;  /* 0xff800000ff0b9424 */ /* 0x000fe400078e00ff */
[----:B------:R-:W-:Y:S01]  /*0e40*/  @!P5 ST.E desc[UR6][R8.64+0x20], R13 ;  /* 0x0000200d0800d985 */ /* 0x000fe2000c101906 */
[-C--:B------:R-:W-:Y:S02]  /*0e50*/  ISETP.GE.OR P5, PT, R5, R236.reuse, P6 ;  /* 0x000000ec0500720c */ /* 0x080fe400037a6670 */
[----:B------:R-:W-:Y:S01]  /*0e60*/  ISETP.GE.OR P6, PT, R3, R236, P6 ;  /* 0x000000ec0300720c */ /* 0x000fe200037c6670 */
[----:B------:R-:W-:Y:S04]  /*0e70*/  @!P4 ST.E desc[UR6][R8.64+0x40], R21 ;  /* 0x000040150800c985 */ /* 0x000fe8000c101906 */
[----:B------:R-:W-:Y:S02]  /*0e80*/  @!P3 ST.E desc[UR6][R8.64+0x60], R17 ;  /* 0x000060110800b985 */ /* 0x000fe4000c101906 */
[----:B------:R-:W-:-:S02]  /*0e90*/  @!P0 IMAD.MOV.U32 R5, RZ, RZ, -0x800000 ;  /* 0xff800000ff058424 */ /* 0x000fc400078e00ff */
[----:B------:R-:W-:Y:S02]  /*0ea0*/  @!P2 ST.E desc[UR6][R8.64+0x80], R15 ;  /* 0x0000800f0800a985 */ /* 0x000fe4000c101906 */
[----:B------:R-:W-:Y:S02]  /*0eb0*/  @!P5 IMAD.MOV.U32 R19, RZ, RZ, -0x800000 ;  /* 0xff800000ff13d424 */ /* 0x000fe400078e00ff */
[----:B------:R-:W-:Y:S04]  /*0ec0*/  @!P1 ST.E desc[UR6][R8.64+0xa0], R11 ;  /* 0x0000a00b08009985 */ /* 0x000fe8000c101906 */
[----:B------:R-:W-:Y:S04]  /*0ed0*/  @!P0 ST.E desc[UR6][R8.64+0xc0], R5 ;  /* 0x0000c00508008985 */ /* 0x000fe8000c101906 */
[----:B------:R1:W-:Y:S02]  /*0ee0*/  @!P5 ST.E desc[UR6][R8.64], R19 ;  /* 0x000000130800d985 */ /* 0x0003e4000c101906 */
[----:B-1----:R-:W-:Y:S05]  /*0ef0*/  @P6 RET.REL.NODEC R234 `(_ZN5flash24flash_fwd_splitkv_kernelI23Flash_fwd_kernel_traitsILi256ELi64ELi64ELi4ELb0ELb0EN7cutlass10bfloat16_tE19Flash_kernel_traitsILi256ELi64ELi64ELi4ES3_EELb1ELb0ELb0ELb0ELb1ELb0ELb1ELb1EEEvNS_16Flash_fwd_paramsE) ;  /* 0xfffffff0ea406950 */ /* 0x002fea0003c3ffff */
[----:B------:R-:W-:Y:S02]  /*0f00*/  MOV R3, 0xff800000 ;  /* 0xff80000000037802 */ /* 0x000fe40000000f00 */
[----:B------:R-:W-:-:S03]  /*0f10*/  MOV R235, 0x0 ;  /* 0x0000000000eb7802 */ /* 0x000fc60000000f00 */
[----:B------:R1:W-:Y:S02]  /*0f20*/  ST.E desc[UR6][R8.64+0xe0], R3 ;  /* 0x0000e00308007985 */ /* 0x0003e4000c101906 */
[----:B-1----:R-:W-:Y:S05]  /*0f30*/  RET.REL.NODEC R234 `(_ZN5flash24flash_fwd_splitkv_kernelI23Flash_fwd_kernel_traitsILi256ELi64ELi64ELi4ELb0ELb0EN7cutlass10bfloat16_tE19Flash_kernel_traitsILi256ELi64ELi64ELi4ES3_EELb1ELb0ELb0ELb0ELb1ELb0ELb1ELb1EEEvNS_16Flash_fwd_paramsE) ;  /* 0xfffffff0ea307950 */ /* 0x002fea0003c3ffff */
.L_x_3887:
        /* <DEDUP_REMOVED lines=58> */
[----:B-----5:R-:W3:Y:S08]  /*12e0*/  I2F.RP R12, R8 ;  /* 0x00000008000c7306 */ /* 0x020ef00000209400 */
[----:B---3--:R-:W3:Y:S02]  /*12f0*/  MUFU.RCP R4, R12 ;  /* 0x0000000c00047308 */ /* 0x008ee40000001000 */
[----:B---3--:R-:W-:-:S06]  /*1300*/  VIADD R4, R4, 0xffffffe ;  /* 0x0ffffffe04047836 */ /* 0x008fcc0000000000 */
[----:B------:R-:W3:Y:S01]  /*1310*/  F2I.FTZ.U32.TRUNC.NTZ R23, R4 ;  /* 0x0000000400177305 */ /* 0x000ee2000021f000 */
[----:B------:R-:W-:Y:S01]  /*1320*/  IMAD.MOV.U32 R22, RZ, RZ, RZ ;  /* 0x000000ffff167224 */ /* 0x000fe200078e00ff */
[----:B------:R-:W-:Y:S02]  /*1330*/  IABS R9, R6 ;  /* 0x0000000600097213 */ /* 0x000fe40000000000 */
[----:B---3--:R-:W-:-:S05]  /*1340*/  IADD3 R0, RZ, -R23, RZ ;  /* 0x80000017ff007210 */ /* 0x008fca0007ffe0ff */
[----:B-1----:R-:W-:Y:S01]  /*1350*/  IMAD R17, R0, R8, RZ ;  /* 0x0000000800117224 */ /* 0x002fe200078e02ff */
        /* <DEDUP_REMOVED lines=13> */
[----:B------:R-:W-:-:S06]  /*1430*/  IMAD R2, R2, R13, R5 ;  /* 0x0000000d02027224 */ /* 0x000fcc00078e0205 */
[----:B------:R-:W-:Y:S01]  /*1440*/  @P2 IADD3 R4, R4, 0x1, RZ ;  /* 0x0000000104042810 */ /* 0x000fe20007ffe0ff */
[----:B----4-:R-:W-:-:S05]  /*1450*/  IMAD R8, R167, R2, RZ ;  /* 0x00000002a7087224 */ /* 0x010fca00078e02ff */
[----:B------:R-:W-:Y:S02]  /*1460*/  @!P0 IADD3 R4, -R4, RZ, RZ ;  /* 0x000000ff04048210 */ /* 0x000fe40007ffe1ff */
[----:B------:R-:W-:-:S05]  /*1470*/  @!P1 LOP3.LUT R4, RZ, R6, RZ, 0x33, !PT ;  /* 0x00000006ff049212 */ /* 0x000fca00078e33ff */
[----:B------:R-:W-:Y:S01]  /*1480*/  IMAD R6, R15, R4, RZ ;  /* 0x000000040f067224 */ /* 0x000fe200078e02ff */
[----:B--2---:R-:W-:Y:S01]  /*1490*/  SHF.R.S32.HI R0, RZ, 0x1f, R3 ;  /* 0x0000001fff007819 */ /* 0x004fe20000011403 */
[-C--:B------:R-:W-:Y:S02]  /*14a0*/  IMAD R9, R19, R3.reuse, RZ ;  /* 0x0000000313097224 */ /* 0x080fe400078e02ff */
[----:B------:R-:W-:-:S04]  /*14b0*/  IMAD.WIDE.U32 R16, R18, R3, RZ ;  /* 0x0000000312107225 */ /* 0x000fc800078e00ff */
[----:B------:R-:W-:-:S04]  /*14c0*/  IMAD R9, R18, R0, R9 ;  /* 0x0000000012097224 */ /* 0x000fc800078e0209 */
[----:B------:R-:W-:Y:S01]  /*14d0*/  IMAD.IADD R17, R17, 0x1, R9 ;  /* 0x0000000111117824 */ /* 0x000fe200078e0209 */
[----:B------:R-:W-:Y:S01]  /*14e0*/  SHF.R.S32.HI R9, RZ, 0x1f, R2 ;  /* 0x0000001fff097819 */ /* 0x000fe20000011402 */
[----:B------:R-:W-:Y:S02]  /*14f0*/  IMAD R13, R11, R3, RZ ;  /* 0x000000030b0d7224 */ /* 0x000fe400078e02ff */
[----:B------:R-:W-:Y:S01]  /*1500*/  IMAD.WIDE.U32 R16, R2, R166, R16 ;  /* 0x000000a602107225 */ /* 0x000fe200078e0010 */
[----:B------:R-:W-:-:S03]  /*1510*/  SHF.R.S32.HI R11, RZ, 0x1f, R4 ;  /* 0x0000001fff0b7819 */ /* 0x000fc60000011404 */
[----:B------:R-:W-:Y:S02]  /*1520*/  IMAD R8, R166, R9, R8 ;  /* 0x00000009a6087224 */ /* 0x000fe400078e0208 */
[----:B------:R-:W-:-:S04]  /*1530*/  IMAD.WIDE.U32 R18, R10, R3, RZ ;  /* 0x000000030a127225 */ /* 0x000fc800078e00ff */
[----:B------:R-:W-:Y:S02]  /*1540*/  IMAD.IADD R17, R17, 0x1, R8 ;  /* 0x0000000111117824 */ /* 0x000fe400078e0208 */
[----:B------:R-:W-:Y:S02]  /*1550*/  IMAD R3, R14, R11, R6 ;  /* 0x0000000b0e037224 */ /* 0x000fe400078e0206 */
[----:B------:R-:W-:-:S04]  /*1560*/  IMAD.WIDE.U32 R14, R4, R14, R16 ;  /* 0x0000000e040e7225 */ /* 0x000fc800078e0010 */
[----:B------:R-:W-:Y:S01]  /*1570*/  IMAD R13, R10, R0, R13 ;  /* 0x000000000a0d7224 */ /* 0x000fe200078e020d */
[----:B------:R-:W-:Y:S01]  /*1580*/  MOV R6, R18 ;  /* 0x0000001200067202 */ /* 0x000fe20000000f00 */
[----:B------:R-:W-:Y:S01]  /*1590*/  IMAD.MOV.U32 R0, RZ, RZ, R14 ;  /* 0x000000ffff007224 */ /* 0x000fe200078e000e */
[----:B------:R-:W-:Y:S01]  /*15a0*/  IADD3 R3, R15, R3, RZ ;  /* 0x000000030f037210 */ /* 0x000fe20007ffe0ff */
[----:B------:R-:W-:Y:S01]  /*15b0*/  IMAD.IADD R13, R19, 0x1, R13 ;  /* 0x00000001130d7824 */ /* 0x000fe200078e020d */
[----:B------:R-:W-:Y:S05]  /*15c0*/  BRA `(.L_x_3890) ;  /* 0x0000000400447947 */ /* 0x000fea0003800000 */
.L_x_3889:
        /* <DEDUP_REMOVED lines=8> */
[----:B------:R-:W-:-:S02]  /*1650*/  IMAD.MOV.U32 R10, RZ, RZ, RZ ;  /* 0x000000ffff0a7224 */ /* 0x000fc400078e00ff */
[----:B------:R-:W-:Y:S01]  /*1660*/  @P3 IMAD.IADD R8, R13, 0x1, R14 ;  /* 0x000000010d083824 */ /* 0x000fe200078e020e */
        /* <DEDUP_REMOVED lines=11> */
[----:B------:R-:W-:Y:S01]  /*1720*/  IMAD.HI.U32 R2, R5, R0, RZ ;  /* 0x0000000005027227 */ /* 0x000fe200078e00ff */
[----:B------:R-:W-:-:S03]  /*1730*/  @!P3 SHF.R.S32.HI R6, RZ, 0x1f, R13 ;  /* 0x0000001fff06b819 */ /* 0x000fc6000001140d */
[----:B------:R-:W-:Y:S02]  /*1740*/  IMAD R0, R2, R9, R0 ;  /* 0x0000000902007224 */ /* 0x000fe400078e0200 */
[----:B---3--:R-:W-:-:S03]  /*1750*/  @!P3 IMAD R5, R167, R13, RZ ;  /* 0x0000000da705b224 */ /* 0x008fc600078e02ff */
[----:B------:R-:W-:Y:S01]  /*1760*/  ISETP.GT.U32.AND P0, PT, R3, R0, PT ;  /* 0x000000000300720c */ /* 0x000fe20003f04070 */
[----:B------:R-:W-:Y:S02]  /*1770*/  @!P3 IMAD R5, R6, R166, R5 ;  /* 0x000000a60605b224 */ /* 0x000fe400078e0205 */
[----:B------:R-:W-:Y:S01]  /*1780*/  @!P3 IMAD.WIDE.U32 R10, R166, R13, RZ ;  /* 0x0000000da60ab225 */ /* 0x000fe200078e00ff */
[----:B-----5:R-:W-:-:S03]  /*1790*/  @!P3 SHF.R.S32.HI R6, RZ, 0x1f, R12 ;  /* 0x0000001fff06b819 */ /* 0x020fc6000001140c */
[----:B------:R-:W-:Y:S01]  /*17a0*/  @P3 IMAD.WIDE.U32 R24, R166, R8, RZ ;  /* 0x00000008a6183225 */ /* 0x000fe200078e00ff */
[----:B------:R-:W-:-:S03]  /*17b0*/  @!P3 IADD3 R9, R11, R5, RZ ;  /* 0x000000050b09b210 */ /* 0x000fc60007ffe0ff */
[----:B------:R-:W-:Y:S01]  /*17c0*/  @P3 IMAD R11, R167, R8, RZ ;  /* 0x00000008a70b3224 */ /* 0x000fe200078e02ff */
[----:B------:R-:W-:Y:S01]  /*17d0*/  @!P3 MOV R8, R10 ;  /* 0x0000000a0008b202 */ /* 0x000fe20000000f00 */
[----:B----4-:R-:W-:Y:S01]  /*17e0*/  @!P3 IMAD R5, R23, R12, RZ ;  /* 0x0000000c1705b224 */ /* 0x010fe200078e02ff */
[----:B------:R-:W-:-:S03]  /*17f0*/  @!P0 IADD3 R0, R0, -R3, RZ ;  /* 0x8000000300008210 */ /* 0x000fc60007ffe0ff */
[C---:B------:R-:W-:Y:S02]  /*1800*/  @!P3 IMAD R5, R22.reuse, R6, R5 ;  /* 0x000000061605b224 */ /* 0x040fe400078e0205 */
[----:B------:R-:W-:Y:S01]  /*1810*/  @!P3 IMAD.WIDE.U32 R8, R22, R12, R8 ;  /* 0x0000000c1608b225 */ /* 0x000fe200078e0008 */
[----:B------:R-:W-:-:S03]  /*1820*/  ISETP.GE.U32.AND P2, PT, R0, R3, PT ;  /* 0x000000030000720c */ /* 0x000fc60003f46070 */
[----:B------:R-:W-:Y:S02]  /*1830*/  @P3 IMAD.IADD R11, R25, 0x1, R11 ;  /* 0x00000001190b3824 */ /* 0x000fe400078e020b */
[----:B------:R-:W-:Y:S01]  /*1840*/  @!P3 IMAD.IADD R11, R9, 0x1, R5 ;  /* 0x00000001090bb824 */ /* 0x000fe200078e0205 */
[----:B------:R-:W-:Y:S02]  /*1850*/  LEA R5, R170, 0xffffffc0, 0x6 ;  /* 0xffffffc0aa057811 */ /* 0x000fe400078e30ff */
[----:B------:R-:W-:Y:S02]  /*1860*/  LOP3.LUT R0, R237, R4, RZ, 0x3c, !PT ;  /* 0x00000004ed007212 */ /* 0x000fe400078e3cff */
[----:B------:R-:W-:Y:S02]  /*1870*/  @P3 MOV R10, R24 ;  /* 0x00000018000a3202 */ /* 0x000fe40000000f00 */
[----:B------:R-:W-:Y:S01]  /*1880*/  @!P3 MOV R10, R8 ;  /* 0x00000008000ab202 */ /* 0x000fe20000000f00 */
[----:B------:R-:W-:Y:S01]  /*1890*/  IMAD R8, R167, R5, RZ ;  /* 0x00000005a7087224 */ /* 0x000fe200078e02ff */
[----:B------:R-:W-:Y:S01]  /*18a0*/  SHF.R.S32.HI R9, RZ, 0x1f, R5 ;  /* 0x0000001fff097819 */ /* 0x000fe20000011405 */
[----:B------:R-:W-:Y:S01]  /*18b0*/  @!P3 IMAD R6, R169, R13, RZ ;  /* 0x0000000da906b224 */ /* 0x000fe200078e02ff */
[----:B------:R-:W-:-:S02]  /*18c0*/  @!P3 SHF.R.S32.HI R3, RZ, 0x1f, R13 ;  /* 0x0000001fff03b819 */ /* 0x000fc4000001140d */
[----:B------:R-:W-:Y:S02]  /*18d0*/  ISETP.GE.AND P1, PT, R0, RZ, PT ;  /* 0x000000ff0000720c */ /* 0x000fe40003f26270 */
[----:B------:R-:W-:Y:S02]  /*18e0*/  @!P0 IADD3 R2, R2, 0x1, RZ ;  /* 0x0000000102028810 */ /* 0x000fe40007ffe0ff */
[----:B------:R-:W-:Y:S01]  /*18f0*/  ISETP.NE.AND P0, PT, R4, RZ, PT ;  /* 0x000000ff0400720c */ /* 0x000fe20003f05270 */
[----:B------:R-:W-:Y:S02]  /*1900*/  IMAD R8, R9, R166, R8 ;  /* 0x000000a609087224 */ /* 0x000fe400078e0208 */
[----:B------:R-:W-:-:S04]  /*1910*/  IMAD.WIDE.U32 R22, R166, R5, R10 ;  /* 0x00000005a6167225 */ /* 0x000fc800078e000a */
[----:B------:R-:W-:Y:S02]  /*1920*/  @!P3 IMAD R3, R3, R168, R6 ;  /* 0x000000a80303b224 */ /* 0x000fe400078e0206 */
[----:B------:R-:W-:Y:S01]  /*1930*/  @!P3 IMAD.WIDE.U32 R10, R168, R13, RZ ;  /* 0x0000000da80ab225 */ /* 0x000fe200078e00ff */
[----:B------:R-:W-:-:S03]  /*1940*/  IADD3 R15, R23, R8, RZ ;  /* 0x00000008170f7210 */ /* 0x000fc60007ffe0ff */
[----:B------:R-:W-:Y:S01]  /*1950*/  @P2 VIADD R2, R2, 0x1 ;  /* 0x0000000102022836 */ /* 0x000fe20000000000 */
[----:B------:R-:W-:Y:S02]  /*1960*/  @!P3 IADD3 R11, R11, R3, RZ ;  /* 0x000000030b0bb210 */ /* 0x000fe40007ffe0ff */
[----:B------:R-:W-:Y:S01]  /*1970*/  @P3 IADD3 R0, R13, R14, RZ ;  /* 0x0000000e0d003210 */ /* 0x000fe20007ffe0ff */
[----:B------:R-:W-:Y:S01]  /*1980*/  IMAD.MOV.U32 R8, RZ, RZ, R2 ;  /* 0x000000ffff087224 */ /* 0x000fe200078e0002 */
[----:B------:R-:W-:Y:S01]  /*1990*/  @!P3 SHF.R.S32.HI R3, RZ, 0x1f, R12 ;  /* 0x0000001fff03b819 */ /* 0x000fe2000001140c */
[----:B------:R-:W-:Y:S01]  /*19a0*/  @!P3 IMAD R2, R19, R12, RZ ;  /* 0x0000000c1302b224 */ /* 0x000fe200078e02ff */
[----:B------:R-:W-:Y:S01]  /*19b0*/  MOV R14, R22 ;  /* 0x00000016000e7202 */ /* 0x000fe20000000f00 */
[----:B------:R-:W-:Y:S01]  /*19c0*/  @!P1 IMAD.MOV R8, RZ, RZ, -R8 ;  /* 0x000000ffff089224 */ /* 0x000fe200078e0a08 */
[----:B------:R-:W-:Y:S01]  /*19d0*/  @!P0 LOP3.LUT R8, RZ, R4, RZ, 0x33, !PT ;  /* 0x00000004ff088212 */ /* 0x000fe200078e33ff */
[----:B------:R-:W-:-:S02]  /*19e0*/  @P3 IMAD R13, R169, R0, RZ ;  /* 0x00000000a90d3224 */ /* 0x000fc400078e02ff */
[----:B------:R-:W-:-:S04]  /*19f0*/  @P3 IMAD.WIDE.U32 R22, R168, R0, RZ ;  /* 0x00000000a8163225 */ /* 0x000fc800078e00ff */
[C---:B------:R-:W-:Y:S02]  /*1a00*/  @!P3 IMAD R0, R18.reuse, R3, R2 ;  /* 0x000000031200b224 */ /* 0x040fe400078e0202 */
[----:B------:R-:W-:Y:S01]  /*1a10*/  @!P3 IMAD.WIDE.U32 R18, R18, R12, R10 ;  /* 0x0000000c1212b225 */ /* 0x000fe200078e000a */
[----:B------:R-:W-:-:S03]  /*1a20*/  SHF.R.S32.HI R11, RZ, 0x1f, R8 ;  /* 0x0000001fff0b7819 */ /* 0x000fc60000011408 */
[-C--:B------:R-:W-:Y:S02]  /*1a30*/  IMAD R2, R17, R8.reuse, RZ ;  /* 0x0000000811027224 */ /* 0x080fe400078e02ff */
        /* <DEDUP_REMOVED lines=10> */
.L_x_3890:
[----:B------:R-:W-:Y:S05]  /*1ae0*/  BSYNC B0 ;  /* 0x0000000000007941 */ /* 0x000fea0003800000 */
.L_x_3888:
        /* <DEDUP_REMOVED lines=16> */
[----:B------:R-:W-:Y:S02]  /*1bf0*/  SHF.R.S32.HI R142, RZ, 0x3, R142 ;  /* 0x00000003ff8e7819 */ /* 0x000fe4000001148e */
[----:B------:R-:W-:Y:S01]  /*1c00*/  IADD3.X R29, R25, R13, RZ, P0, !PT ;  /* 0x0000000d191d7210 */ /* 0x000fe200007fe4ff */
[----:B------:R-:W-:Y:S02]  /*1c10*/  IMAD R9, R2, R169, R9 ;  /* 0x000000a902097224 */ /* 0x000fe400078e0209 */
[----:B------:R-:W-:Y:S02]  /*1c20*/  IMAD.SHL.U32 R6, R142, 0x40, RZ ;  /* 0x000000408e067824 */ /* 0x000fe400078e00ff */
[----:B------:R-:W-:Y:S01]  /*1c30*/  IMAD.WIDE.U32 R28, R2, R168, R28 ;  /* 0x000000a8021c7225 */ /* 0x000fe200078e001c */
[----:B------:R-:W-:-:S03]  /*1c40*/  SHF.R.S32.HI R68, RZ, 0x1f, R239 ;  /* 0x0000001fff447819 */ /* 0x000fc600000114ef */
[----:B------:R-:W-:Y:S01]  /*1c50*/  IMAD.IADD R29, R29, 0x1, R9 ;  /* 0x000000011d1d7824 */ /* 0x000fe200078e0209 */
[----:B------:R-:W-:-:S04]  /*1c60*/  LOP3.LUT R13, R6, 0x1c0, RZ, 0xc0, !PT ;  /* 0x000001c0060d7812 */ /* 0x000fc800078ec0ff */
[----:B------:R-:W-:Y:S02]  /*1c70*/  LOP3.LUT R140, R13, 0x38, R24, 0xf8, !PT ;  /* 0x000000380d8c7812 */ /* 0x000fe400078ef818 */
[----:B------:R-:W-:-:S04]  /*1c80*/  SHF.R.U32.HI R13, RZ, 0x3, R13 ;  /* 0x00000003ff0d7819 */ /* 0x000fc8000001160d */
[----:B------:R-:W-:Y:S02]  /*1c90*/  LOP3.LUT R140, R140, R13, RZ, 0x3c, !PT ;  /* 0x0000000d8c8c7212 */ /* 0x000fe400078e3cff */
[----:B------:R-:W-:Y:S01]  /*1ca0*/  SHF.R.S32.HI R143, RZ, 0x1f, R142 ;  /* 0x0000001fff8f7819 */ /* 0x000fe2000001148e */
[----:B------:R-:W-:-:S04]  /*1cb0*/  IMAD R2, R21, R4, RZ ;  /* 0x0000000415027224 */ /* 0x000fc800078e02ff */
[-C--:B------:R-:W-:Y:S02]  /*1cc0*/  IMAD R2, R11, R20.reuse, R2 ;  /* 0x000000140b027224 */ /* 0x080fe400078e0202 */
[----:B------:R-:W-:-:S04]  /*1cd0*/  IMAD.WIDE.U32 R20, R4, R20, R28 ;  /* 0x0000001404147225 */ /* 0x000fc800078e001c */
[----:B------:R-:W-:Y:S02]  /*1ce0*/  IMAD.IADD R21, R21, 0x1, R2 ;  /* 0x0000000115157824 */ /* 0x000fe400078e0202 */
[----:B------:R-:W-:Y:S01]  /*1cf0*/  IMAD R233, R167, R142, RZ ;  /* 0x0000008ea7e97224 */ /* 0x000fe200078e02ff */
[----:B------:R-:W-:-:S03]  /*1d00*/  LEA.HI R63, R58, R57, RZ, 0x4 ;  /* 0x000000393a3f7211 */ /* 0x000fc600078f20ff */
[----:B------:R-:W-:Y:S01]  /*1d10*/  IMAD R233, R143, R166, R233 ;  /* 0x000000a68fe97224 */ /* 0x000fe200078e02e9 */
[----:B------:R-:W-:Y:S01]  /*1d20*/  LOP3.LUT R66, R63, 0xfffffff0, RZ, 0xc0, !PT ;  /* 0xfffffff03f427812 */ /* 0x000fe200078ec0ff */
[C---:B------:R-:W-:Y:S01]  /*1d30*/  IMAD.SHL.U32 R64, R166.reuse, 0x10, RZ ;  /* 0x00000010a6407824 */ /* 0x040fe200078e00ff */
[----:B------:R-:W-:Y:S01]  /*1d40*/  SHF.L.U64.HI R65, R166, 0x4, R167 ;  /* 0x00000004a6417819 */ /* 0x000fe200000102a7 */
[C---:B------:R-:W-:Y:S01]  /*1d50*/  IMAD.SHL.U32 R61, R168.reuse, 0x10, RZ ;  /* 0x00000010a83d7824 */ /* 0x040fe200078e00ff */
[----:B------:R-:W-:Y:S01]  /*1d60*/  SHF.L.U64.HI R62, R168, 0x4, R169 ;  /* 0x00000004a83e7819 */ /* 0x000fe200000102a9 */
[----:B------:R-:W-:Y:S01]  /*1d70*/  IMAD.IADD R66, R57, 0x1, -R66 ;  /* 0x0000000139427824 */ /* 0x000fe200078e0a42 */
[----:B------:R-:W-:Y:S01]  /*1d80*/  SHF.R.S32.HI R63, RZ, 0x4, R63 ;  /* 0x00000004ff3f7819 */ /* 0x000fe2000001143f */
[----:B------:R-:W-:Y:S02]  /*1d90*/  IMAD.SHL.U32 R67, R60, 0x4, RZ ;  /* 0x000000043c437824 */ /* 0x000fe400078e00ff */
[----:B--2---:R-:W-:-:S04]  /*1da0*/  @P1 IMAD.WIDE.U32 R32, R148, R7, RZ ;  /* 0x0000000794201225 */ /* 0x004fc800078e00ff */
[----:B------:R-:W-:Y:S02]  /*1db0*/  @P1 IMAD.MOV.U32 R8, RZ, RZ, R32 ;  /* 0x000000ffff081224 */ /* 0x000fe400078e0020 */
[----:B------:R-:W-:Y:S02]  /*1dc0*/  @P1 IMAD R7, R149, R7, RZ ;  /* 0x0000000795071224 */ /* 0x000fe400078e02ff */
[----:B---3--:R-:W-:-:S04]  /*1dd0*/  @!P1 IMAD.WIDE.U32 R30, R22, R239, RZ ;  /* 0x000000ef161e9225 */ /* 0x008fc800078e00ff */
[----:B------:R-:W-:Y:S02]  /*1de0*/  @!P1 IMAD R9, R23, R239, RZ ;  /* 0x000000ef17099224 */ /* 0x000fe400078e02ff */
[----:B------:R-:W-:Y:S02]  /*1df0*/  @!P1 IMAD.MOV.U32 R8, RZ, RZ, R30 ;  /* 0x000000ffff089224 */ /* 0x000fe400078e001e */
[----:B------:R-:W-:Y:S01]  /*1e00*/  @!P1 IMAD R6, R22, R68, R9 ;  /* 0x0000004416069224 */ /* 0x000fe200078e0209 */
[----:B------:R-:W-:Y:S02]  /*1e10*/  @P1 IADD3 R7, R33, R7, RZ ;  /* 0x0000000721071210 */ /* 0x000fe40007ffe0ff */
[----:B------:R-:W-:Y:S01]  /*1e20*/  LEA.HI R9, R58, R57, RZ, 0x6 ;  /* 0x000000393a097211 */ /* 0x000fe200078f30ff */
[----:B------:R-:W-:Y:S01]  /*1e30*/  @!P1 IMAD.IADD R7, R31, 0x1, R6 ;  /* 0x000000011f079824 */ /* 0x000fe200078e0206 */
[----:B------:R-:W-:Y:S02]  /*1e40*/  IADD3 R22, P0, R24, R8, RZ ;  /* 0x0000000818167210 */ /* 0x000fe40007f1e0ff */
[----:B------:R-:W-:Y:S01]  /*1e50*/  SHF.L.U32 R13, R9, 0x3, RZ ;  /* 0x00000003090d7819 */ /* 0x000fe200000006ff */
[----:B------:R-:W-:Y:S01]  /*1e60*/  IMAD R9, R19, R237, RZ ;  /* 0x000000ed13097224 */ /* 0x000fe200078e02ff */
[----:B------:R-:W-:Y:S01]  /*1e70*/  SHF.R.S32.HI R6, RZ, 0x1f, R237 ;  /* 0x0000001fff067819 */ /* 0x000fe200000114ed */
[----:B------:R-:W-:-:S04]  /*1e80*/  IMAD.X R23, R25, 0x1, R7, P0 ;  /* 0x0000000119177824 */ /* 0x000fc800000e0607 */
[----:B------:R-:W-:Y:S02]  /*1e90*/  IMAD R6, R18, R6, R9 ;  /* 0x0000000612067224 */ /* 0x000fe400078e0209 */
[----:B------:R-:W-:Y:S01]  /*1ea0*/  IMAD.WIDE.U32 R144, R237, R18, R22 ;  /* 0x00000012ed907225 */ /* 0x000fe200078e0016 */
[----:B------:R-:W-:-:S04]  /*1eb0*/  IADD3 R18, P0, R24, R0, RZ ;  /* 0x0000000018127210 */ /* 0x000fc80007f1e0ff */
[----:B------:R-:W-:Y:S01]  /*1ec0*/  IADD3 R145, R145, R6, RZ ;  /* 0x0000000691917210 */ /* 0x000fe20007ffe0ff */
[----:B------:R-:W-:-:S04]  /*1ed0*/  IMAD.WIDE R6, R235, 0x40, R142 ;  /* 0x00000040eb067825 */ /* 0x000fc800078e028e */
[----:B------:R-:W-:Y:S01]  /*1ee0*/  IMAD R147, R7, R148, RZ ;  /* 0x0000009407937224 */ /* 0x000fe200078e02ff */
[----:B------:R-:W-:Y:S01]  /*1ef0*/  SHF.R.S32.HI R7, RZ, 0x1f, R70 ;  /* 0x0000001fff077819 */ /* 0x000fe20000011446 */
[----:B------:R-:W-:Y:S02]  /*1f00*/  IMAD.X R19, R25, 0x1, R3, P0 ;  /* 0x0000000119137824 */ /* 0x000fe400000e0603 */
[----:B------:R-:W-:Y:S01]  /*1f10*/  IMAD R3, R169, R142, RZ ;  /* 0x0000008ea9037224 */ /* 0x000fe200078e02ff */
[----:B------:R-:W-:Y:S01]  /*1f20*/  LEA.HI R0, R7, R70, RZ, 0x6 ;  /* 0x0000004607007211 */ /* 0x000fe200078f30ff */
[----:B------:R-:W-:-:S04]  /*1f30*/  IMAD.WIDE.U32 R8, R142, R168, R20 ;  /* 0x000000a88e087225 */ /* 0x000fc800078e0014 */
[----:B------:R-:W-:Y:S01]  /*1f40*/  IMAD R3, R143, R168, R3 ;  /* 0x000000a88f037224 */ /* 0x000fe200078e0203 */
[----:B------:R-:W-:Y:S02]  /*1f50*/  SHF.R.S32.HI R0, RZ, 0x6, R0 ;  /* 0x00000006ff007819 */ /* 0x000fe40000011400 */
[C---:B----4-:R-:W-:Y:S02]  /*1f60*/  LEA R242, P0, R8.reuse, R14, 0x1 ;  /* 0x0000000e08f27211 */ /* 0x050fe400078008ff */
[----:B------:R-:W-:Y:S02]  /*1f70*/  IADD3 R3, R9, R3, RZ ;  /* 0x0000000309037210 */ /* 0x000fe40007ffe0ff */
[----:B------:R-:W-:Y:S02]  /*1f80*/  VIMNMX R75, R231, R0, !PT ;  /* 0x00000000e74b7248 */ /* 0x000fe40007fe0100 */
[----:B------:R-:W-:Y:S02]  /*1f90*/  LEA.HI.X R243, R8, R15, R3, 0x1, P0 ;  /* 0x0000000f08f37211 */ /* 0x000fe400000f0c03 */
[----:B------:R-:W-:Y:S01]  /*1fa0*/  ISETP.GT.AND P0, PT, R170, R75, PT ;  /* 0x0000004baa00720c */ /* 0x000fe20003f04270 */
[----:B------:R-:W-:Y:S01]  /*1fb0*/  IMAD.WIDE.U32 R18, R142, R166, R18 ;  /* 0x000000a68e127225 */ /* 0x000fe200078e0012 */
[----:B------:R-:W-:-:S03]  /*1fc0*/  LEA.HI R58, R58, R57, RZ, 0x5 ;  /* 0x000000393a3a7211 */ /* 0x000fc600078f28ff */
[----:B------:R-:W-:Y:S01]  /*1fd0*/  IMAD R147, R6, R149, R147 ;  /* 0x0000009506937224 */ /* 0x000fe200078e0293 */
[----:B------:R-:W-:Y:S01]  /*1fe0*/  LEA R232, P1, R18, R16, 0x1 ;  /* 0x0000001012e87211 */ /* 0x000fe200078208ff */
[----:B------:R-:W-:Y:S02]  /*1ff0*/  IMAD.IADD R233, R19, 0x1, R233 ;  /* 0x0000000113e97824 */ /* 0x000fe400078e02e9 */
[----:B------:R-:W-:Y:S01]  /*2000*/  IMAD.WIDE.U32 R144, R6, R148, R144 ;  /* 0x0000009406907225 */ /* 0x000fe200078e0090 */
[----:B------:R-:W-:Y:S02]  /*2010*/  LOP3.LUT R140, R140, 0xfffffe00, R13, 0xf8, !PT ;  /* 0xfffffe008c8c7812 */ /* 0x000fe400078ef80d */
[----:B------:R-:W-:Y:S02]  /*2020*/  LEA.HI.X R233, R18, R17, R233, 0x1, P1 ;  /* 0x0000001112e97211 */ /* 0x000fe400008f0ce9 */
[----:B------:R-:W-:Y:S02]  /*2030*/  @!P4 MOV R12, RZ ;  /* 0x000000ff000cc202 */ /* 0x000fe40000000f00 */
[----:B------:R-:W-:-:S02]  /*2040*/  SHF.R.S32.HI R58, RZ, 0x5, R58 ;  /* 0x00000005ff3a7819 */ /* 0x000fc4000001143a */
[----:B------:R-:W-:Y:S01]  /*2050*/  IADD3 R147, R145, R147, RZ ;  /* 0x0000009391937210 */ /* 0x000fe20007ffe0ff */
        /* <DEDUP_REMOVED lines=13> */
[----:B-----5:R-:W-:Y:S01]  /*2130*/  IADD3 R12, R12, R5, RZ ;  /* 0x000000050c0c7210 */ /* 0x020fe20007ffe0ff */
[C---:B------:R-:W-:Y:S01]  /*2140*/  IMAD.SHL.U32 R71, R168.reuse, 0x20, RZ ;  /* 0x00000020a8477824 */ /* 0x040fe200078e00ff */
[C---:B------:R-:W-:Y:S01]  /*2150*/  SHF.L.U64.HI R72, R168.reuse, 0x5, R169 ;  /* 0x00000005a8487819 */ /* 0x040fe200000102a9 */
[----:B------:R-:W-:Y:S02]  /*2160*/  IMAD R69, R169, 0x60, RZ ;  /* 0x00000060a9457824 */ /* 0x000fe400078e02ff */
[----:B------:R-:W-:Y:S01]  /*2170*/  IMAD.WIDE.U32 R152, R168, 0x60, RZ ;  /* 0x00000060a8987825 */ /* 0x000fe200078e00ff */
[----:B------:R-:W-:Y:S02]  /*2180*/  SHF.L.U64.HI R72, R71, 0x1, R72 ;  /* 0x0000000147487819 */ /* 0x000fe40000010248 */
[C---:B------:R-:W-:Y:S01]  /*2190*/  IADD3 R138, R142.reuse, 0x20, RZ ;  /* 0x000000208e8a7810 */ /* 0x040fe20007ffe0ff */
[----:B------:R-:W-:Y:S01]  /*21a0*/  VIADD R139, R142, 0x10 ;  /* 0x000000108e8b7836 */ /* 0x000fe20000000000 */
[----:B------:R-:W-:Y:S01]  /*21b0*/  SHF.L.U64.HI R74, R166, 0x5, R167 ;  /* 0x00000005a64a7819 */ /* 0x000fe200000102a7 */
[----:B------:R-:W-:Y:S01]  /*21c0*/  VIADD R136, R142, 0x30 ;  /* 0x000000308e887836 */ /* 0x000fe20000000000 */
[----:B------:R-:W-:Y:S01]  /*21d0*/  MOV R113, R243 ;  /* 0x000000f300717202 */ /* 0x000fe20000000f00 */
[----:B------:R-:W-:Y:S01]  /*21e0*/  IMAD.SHL.U32 R73, R166, 0x20, RZ ;  /* 0x00000020a6497824 */ /* 0x000fe200078e00ff */
[----:B------:R-:W-:Y:S01]  /*21f0*/  MOV R156, R232 ;  /* 0x000000e8009c7202 */ /* 0x000fe20000000f00 */
[----:B------:R-:W-:-:S02]  /*2200*/  IMAD.MOV.U32 R112, RZ, RZ, R242 ;  /* 0x000000ffff707224 */ /* 0x000fc400078e00f2 */
[----:B------:R-:W-:Y:S02]  /*2210*/  IMAD.SHL.U32 R71, R71, 0x2, RZ ;  /* 0x0000000247477824 */ /* 0x000fe400078e00ff */
[----:B------:R-:W-:Y:S02]  /*2220*/  IMAD.IADD R69, R153, 0x1, R69 ;  /* 0x0000000199457824 */ /* 0x000fe400078e0245 */
[----:B------:R-:W-:Y:S02]  /*2230*/  IMAD.MOV.U32 R157, RZ, RZ, R233 ;  /* 0x000000ffff9d7224 */ /* 0x000fe400078e00e9 */
[----:B--2---:R-:W-:-:S04]  /*2240*/  IMAD R3, R29, R239, RZ ;  /* 0x000000ef1d037224 */ /* 0x004fc800078e02ff */
[----:B------:R-:W-:Y:S02]  /*2250*/  IMAD R0, R28, R68, R3 ;  /* 0x000000441c007224 */ /* 0x000fe400078e0203 */
[----:B------:R-:W-:-:S04]  /*2260*/  IMAD.WIDE.U32 R28, R239, R28, R24 ;  /* 0x0000001cef1c7225 */ /* 0x000fc800078e0018 */
[----:B---3--:R-:W-:Y:S02]  /*2270*/  IMAD R3, R31, R239, RZ ;  /* 0x000000ef1f037224 */ /* 0x008fe400078e02ff */
[----:B------:R-:W-:Y:S02]  /*2280*/  IMAD.IADD R29, R29, 0x1, R0 ;  /* 0x000000011d1d7824 */ /* 0x000fe400078e0200 */
[----:B------:R-:W-:-:S04]  /*2290*/  IMAD.WIDE.U32 R22, R239, R30, R24 ;  /* 0x0000001eef167225 */ /* 0x000fc800078e0018 */
[----:B------:R-:W-:Y:S01]  /*22a0*/  IMAD R0, R30, R68, R3 ;  /* 0x000000441e007224 */ /* 0x000fe200078e0203 */
[----:B------:R-:W-:Y:S01]  /*22b0*/  SHF.R.S32.HI R3, RZ, 0x1f, R5 ;  /* 0x0000001fff037819 */ /* 0x000fe20000011405 */
[-C--:B----4-:R-:W-:Y:S02]  /*22c0*/  IMAD R2, R155, R5.reuse, RZ ;  /* 0x000000059b027224 */ /* 0x090fe400078e02ff */
[----:B------:R-:W-:Y:S02]  /*22d0*/  IMAD.IADD R23, R23, 0x1, R0 ;  /* 0x0000000117177824 */ /* 0x000fe400078e0200 */
[-C--:B------:R-:W-:Y:S02]  /*22e0*/  IMAD R0, R159, R5.reuse, RZ ;  /* 0x000000059f007224 */ /* 0x080fe400078e02ff */
[----:B------:R-:W-:-:S04]  /*22f0*/  IMAD.WIDE.U32 R22, R158, R5, R22 ;  /* 0x000000059e167225 */ /* 0x000fc800078e0016 */
[-C--:B------:R-:W-:Y:S02]  /*2300*/  IMAD R0, R158, R3.reuse, R0 ;  /* 0x000000039e007224 */ /* 0x080fe400078e0200 */
[C---:B------:R-:W-:Y:S02]  /*2310*/  IMAD R2, R154.reuse, R3, R2 ;  /* 0x000000039a027224 */ /* 0x040fe400078e0202 */
[----:B------:R-:W-:Y:S01]  /*2320*/  IMAD.WIDE.U32 R28, R154, R5, R28 ;  /* 0x000000059a1c7225 */ /* 0x000fe200078e001c */
[----:B------:R-:W-:Y:S02]  /*2330*/  IADD3 R23, R23, R0, RZ ;  /* 0x0000000017177210 */ /* 0x000fe40007ffe0ff */
[----:B------:R-:W-:Y:S01]  /*2340*/  IADD3 R3, P0, -R70, R142, RZ ;  /* 0x0000008e46037210 */ /* 0x000fe20007f1e1ff */
[----:B------:R-:W-:Y:S01]  /*2350*/  IMAD.IADD R29, R29, 0x1, R2 ;  /* 0x000000011d1d7824 */ /* 0x000fe200078e0202 */
[----:B------:R-:W-:Y:S01]  /*2360*/  LEA.HI R135, R10, R10, RZ, 0x1 ;  /* 0x0000000a0a877211 */ /* 0x000fe200078f08ff */
[----:B------:R-:W-:-:S02]  /*2370*/  IMAD R2, R21, R4, RZ ;  /* 0x0000000415027224 */ /* 0x000fc400078e02ff */
[-C--:B------:R-:W-:Y:S01]  /*2380*/  IMAD R0, R19, R4.reuse, RZ ;  /* 0x0000000413007224 */ /* 0x080fe200078e02ff */
[----:B------:R-:W-:Y:S01]  /*2390*/  SHF.R.S32.HI R135, RZ, 0x1, R135 ;  /* 0x00000001ff877819 */ /* 0x000fe20000011487 */
[-C--:B------:R-:W-:Y:S02]  /*23a0*/  IMAD R2, R20, R11.reuse, R2 ;  /* 0x0000000b14027224 */ /* 0x080fe400078e0202 */
[----:B------:R-:W-:Y:S02]  /*23b0*/  IMAD R0, R18, R11, R0 ;  /* 0x0000000b12007224 */ /* 0x000fe400078e0200 */
[----:B------:R-:W-:-:S04]  /*23c0*/  IMAD.WIDE.U32 R20, R20, R4, R28 ;  /* 0x0000000414147225 */ /* 0x000fc800078e001c */
[----:B------:R-:W-:-:S04]  /*23d0*/  IMAD.WIDE.U32 R18, R18, R4, R22 ;  /* 0x0000000412127225 */ /* 0x000fc800078e0016 */
[----:B------:R-:W-:Y:S02]  /*23e0*/  IMAD.X R13, R143, 0x1, ~R13, P0 ;  /* 0x000000018f0d7824 */ /* 0x000fe400000e0e0d */
[----:B------:R-:W-:Y:S02]  /*23f0*/  IMAD.IADD R21, R21, 0x1, R2 ;  /* 0x0000000115157824 */ /* 0x000fe400078e0202 */
[----:B------:R-:W-:Y:S02]  /*2400*/  IMAD.IADD R19, R19, 0x1, R0 ;  /* 0x0000000113137824 */ /* 0x000fe400078e0200 */
[C---:B------:R-:W-:Y:S02]  /*2410*/  IMAD R103, R13.reuse, R154, RZ ;  /* 0x0000009a0d677224 */ /* 0x040fe400078e02ff */
[----:B------:R-:W-:Y:S02]  /*2420*/  IMAD R107, R13, R158, RZ ;  /* 0x0000009e0d6b7224 */ /* 0x000fe400078e02ff */
[----:B------:R-:W-:-:S02]  /*2430*/  IMAD R4, R142, R135, R67 ;  /* 0x000000878e047224 */ /* 0x000fc400078e0243 */
[----:B------:R-:W-:Y:S02]  /*2440*/  IMAD R111, R135, R12, RZ ;  /* 0x0000000c876f7224 */ /* 0x000fe400078e02ff */
[-C--:B------:R-:W-:Y:S02]  /*2450*/  IMAD R103, R155, R3.reuse, R103 ;  /* 0x000000039b677224 */ /* 0x080fe400078e0267 */
[----:B------:R-:W-:-:S04]  /*2460*/  IMAD.WIDE.U32 R10, R154, R3, R20 ;  /* 0x000000039a0a7225 */ /* 0x000fc800078e0014 */
[-C--:B------:R-:W-:Y:S02]  /*2470*/  IMAD R107, R159, R3.reuse, R107 ;  /* 0x000000039f6b7224 */ /* 0x080fe400078e026b */
[----:B------:R-:W-:-:S04]  /*2480*/  IMAD.WIDE.U32 R12, R158, R3, R18 ;  /* 0x000000039e0c7225 */ /* 0x000fc800078e0012 */
[----:B------:R-:W-:Y:S01]  /*2490*/  IMAD.IADD R3, R67, 0x1, R4 ;  /* 0x0000000143037824 */ /* 0x000fe200078e0204 */
[----:B------:R-:W-:Y:S02]  /*24a0*/  SHF.R.S32.HI R2, RZ, 0x1f, R111 ;  /* 0x0000001fff027819 */ /* 0x000fe4000001146f */
[----:B------:R-:W-:Y:S01]  /*24b0*/  IADD3 R0, P3, R111, R4, RZ ;  /* 0x000000046f007210 */ /* 0x000fe20007f7e0ff */
        /* <DEDUP_REMOVED lines=21> */
[C---:B------:R-:W-:Y:S02]  /*2610*/  SHF.L.U32 R79, R158.reuse, 0x5, RZ ;  /* 0x000000059e4f7819 */ /* 0x040fe400000006ff */
        /* <DEDUP_REMOVED lines=14> */
[C---:B------:R-:W-:Y:S01]  /*2700*/  VIADD R131, R141.reuse, 0xc0 ;  /* 0x000000c08d837836 */ /* 0x040fe20000000000 */
[-C--:B------:R-:W-:Y:S01]  /*2710*/  IADD3 R84, P2, R80, R77.reuse, RZ ;  /* 0x0000004d50547210 */ /* 0x080fe20007f5e0ff */
[C---:B------:R-:W-:Y:S01]  /*2720*/  VIADD R133, R141.reuse, 0x80 ;  /* 0x000000808d857836 */ /* 0x040fe20000000000 */
[----:B------:R-:W-:Y:S01]  /*2730*/  IADD3 R134, R141, 0x40, RZ ;  /* 0x000000408d867810 */ /* 0x000fe20007ffe0ff */
[--C-:B------:R-:W-:Y:S01]  /*2740*/  IMAD.X R89, R83, 0x1, R76.reuse, P1 ;  /* 0x0000000153597824 */ /* 0x100fe200008e064c */
[----:B------:R-:W-:Y:S01]  /*2750*/  IADD3.X R85, R81, R76, RZ, P2, !PT ;  /* 0x0000004c51557210 */ /* 0x000fe200017fe4ff */
[----:B------:R-:W-:Y:S01]  /*2760*/  IMAD.X R91, R87, 0x1, R76, P0 ;  /* 0x00000001575b7824 */ /* 0x000fe200000e064c */
[----:B------:R-:W-:-:S02]  /*2770*/  IADD3 R98, P2, R84, R77, RZ ;  /* 0x0000004d54627210 */ /* 0x000fc40007f5e0ff */
[-C--:B------:R-:W-:Y:S02]  /*2780*/  IADD3 R100, P1, R88, R77.reuse, RZ ;  /* 0x0000004d58647210 */ /* 0x080fe40007f3e0ff */
[----:B------:R-:W-:Y:S01]  /*2790*/  IADD3 R102, P0, R90, R77, RZ ;  /* 0x0000004d5a667210 */ /* 0x000fe20007f1e0ff */
[C---:B------:R-:W-:Y:S01]  /*27a0*/  IMAD.IADD R130, R141.reuse, 0x1, R133 ;  /* 0x000000018d827824 */ /* 0x040fe200078e0285 */
[C---:B------:R-:W-:Y:S02]  /*27b0*/  IADD3 R128, R141.reuse, R131, RZ ;  /* 0x000000838d807210 */ /* 0x040fe40007ffe0ff */
        /* <DEDUP_REMOVED lines=42> */
.L_x_3947:
[----:B------:R-:W-:Y:S01]  /*2a60*/  IMAD.SHL.U32 R22, R17, 0x40, RZ ;  /* 0x0000004011167824 */ /* 0x000fe200078e00ff */
[----:B------:R-:W-:Y:S01]  /*2a70*/  BSSY B2, `(.L_x_3892) ;  /* 0x0000931000027945 */ /* 0x000fe20003800000 */
[----:B------:R-:W-:Y:S02]  /*2a80*/  IMAD.MOV.U32 R105, RZ, RZ, R103 ;  /* 0x000000ffff697224 */ /* 0x000fe400078e0067 */
[----:B------:R-:W-:Y:S04]  /*2a90*/  VIADD R21, R22, 0xffffffc0 ;  /* 0xffffffc016157836 */ /* 0x000fe80000000000 */
[--C-:B---3--:R-:W-:Y:S02]  /*2aa0*/  IMAD.IADD R161, R56, 0x1, -R21.reuse ;  /* 0x0000000138a17824 */ /* 0x108fe400078e0a15 */
[----:B------:R-:W-:Y:S03]  /*2ab0*/  IMAD.IADD R55, R70, 0x1, -R21 ;  /* 0x0000000146377824 */ /* 0x000fe600078e0a15 */
[CC--:B------:R-:W-:Y:S02]  /*2ac0*/  ISETP.GE.AND P0, PT, R142.reuse, R161.reuse, PT ;  /* 0x000000a18e00720c */ /* 0x0c0fe40003f06270 */
[C---:B------:R-:W-:Y:S02]  /*2ad0*/  ISETP.GE.AND P4, PT, R139.reuse, R161, PT ;  /* 0x000000a18b00720c */ /* 0x040fe40003f86270 */
[-C--:B------:R-:W-:Y:S02]  /*2ae0*/  ISETP.GE.AND P0, PT, R142, R55.reuse, !P0 ;  /* 0x000000378e00720c */ /* 0x080fe40004706270 */
[----:B------:R-:W-:Y:S02]  /*2af0*/  ISETP.GE.AND P4, PT, R139, R55, !P4 ;  /* 0x000000378b00720c */ /* 0x000fe40006786270 */
[C---:B------:R-:W-:Y:S04]  /*2b00*/  ISETP.GE.AND P2, PT, R138.reuse, R161, PT ;  /* 0x000000a18a00720c */ /* 0x040fe80003f46270 */
[----:B------:R-:W-:Y:S05]  /*2b10*/  ISETP.GE.AND P2, PT, R138, R55, !P2 ;  /* 0x000000378a00720c */ /* 0x000fea0005746270 */
[----:B------:R-:W2:Y:S02]  /*2b20*/  @P0 LD.E.128 R12, desc[UR6][R104.64] ;  /* 0x00000006680c0980 */ /* 0x000ea4000c101d00 */
        /* <DEDUP_REMOVED lines=56> */
[-C--:B------:R-:W-:Y:S01]  /*2eb0*/  ISETP.GE.AND P3, PT, R138, R161.reuse, PT ;  /* 0x000000a18a00720c */ /* 0x080fe20003f66270 */
[----:B------:R-:W-:Y:S01]  /*2ec0*/  BSSY B0, `(.L_x_3895) ;  /* 0x00000ba000007945 */ /* 0x000fe20003800000 */
[----:B------:R-:W-:Y:S02]  /*2ed0*/  ISETP.GE.AND P2, PT, R136, R161, PT ;  /* 0x000000a18800720c */ /* 0x000fe40003f46270 */
        /* <DEDUP_REMOVED lines=184> */
.L_x_3896:
[----:B------:R-:W-:Y:S05]  /*3a60*/  BSYNC B0 ;  /* 0x0000000000007941 */ /* 0x000fea0003800000 */
.L_x_3895:
[----:B------:R-:W-:Y:S04]  /*3a70*/  BSSY B0, `(.L_x_3897) ;  /* 0x00000c0000007945 */ /* 0x000fe80003800000 */
[----:B------:R-:W-:Y:S05]  /*3a80*/  @!P4 BRA `(.L_x_3898) ;  /* 0x0000000800f8c947 */ /* 0x000fea0003800000 */
[----:B------:R-:W-:Y:S02]  /*3a90*/  LEA R162, P1, R77, R106, 0x1 ;  /* 0x0000006a4da27211 */ /* 0x000fe400078208ff */
[----:B------:R-:W-:Y:S02]  /*3aa0*/  SHF.L.U32 R161, R141, 0x1, RZ ;  /* 0x000000018da17819 */ /* 0x000fe400000006ff */
        /* <DEDUP_REMOVED lines=188> */
.L_x_3898:
[----:B------:R-:W-:Y:S05]  /*4670*/  BSYNC B0 ;  /* 0x0000000000007941 */ /* 0x000fea0003800000 */
.L_x_3897:
[----:B------:R-:W-:Y:S04]  /*4680*/  BSSY B0, `(.L_x_3899) ;  /* 0x00000c0000007945 */ /* 0x000fe80003800000 */
[----:B------:R-:W-:Y:S05]  /*4690*/  @!P3 BRA `(.L_x_3900) ;  /* 0x0000000800f8b947 */ /* 0x000fea0003800000 */
[----:B------:R-:W-:Y:S02]  /*46a0*/  LEA R162, P1, R79, R106, 0x1 ;  /* 0x0000006a4fa27211 */ /* 0x000fe400078208ff */
[----:B--2---:R-:W-:Y:S02]  /*46b0*/  SHF.L.U32 R161, R137, 0x1, RZ ;  /* 0x0000000189a17819 */ /* 0x004fe400000006ff */
        /* <DEDUP_REMOVED lines=188> */
.L_x_3900:
[----:B------:R-:W-:Y:S05]  /*5280*/  BSYNC B0 ;  /* 0x0000000000007941 */ /* 0x000fea0003800000 */
.L_x_3899:
        /* <DEDUP_REMOVED lines=194> */
.L_x_3902:
[----:B------:R-:W-:Y:S05]  /*5eb0*/  BSYNC B0 ;  /* 0x0000000000007941 */ /* 0x000fea0003800000 */
.L_x_3901:
[----:B------:R-:W5:Y:S02]  /*5ec0*/  LD.E R3, desc[UR6][R26.64+0xd0] ;  /* 0x0000d0061a037980 */ /* 0x000f64000c101900 */
[----:B-----5:R-:W-:Y:S05]  /*5ed0*/  IMAD.U32 R3, R3, -0x20, RZ ;  /* 0xffffffe003037824 */ /* 0x020fea00078e00ff */
[C---:B------:R-:W-:Y:S02]  /*5ee0*/  LEA R28, P1, R3.reuse, R28, 0x1 ;  /* 0x0000001c031c7211 */ /* 0x040fe400078208ff */
[C---:B------:R-:W-:Y:S02]  /*5ef0*/  LEA R52, P0, R3.reuse, R52, 0x1 ;  /* 0x0000003403347211 */ /* 0x040fe400078008ff */
[C---:B------:R-:W-:Y:S02]  /*5f00*/  LEA.HI.X.SX32 R29, R3.reuse, R29, 0x1, P1 ;  /* 0x0000001d031d7211 */ /* 0x040fe400008f0eff */
[----:B------:R-:W-:Y:S01]  /*5f10*/  LEA.HI.X.SX32 R53, R3, R53, 0x1, P0 ;  /* 0x0000003503357211 */ /* 0x000fe200000f0eff */
[----:B------:R-:W-:Y:S05]  /*5f20*/  BRA `(.L_x_3903) ;  /* 0x0000005c00947947 */ /* 0x000fea0003800000 */
.L_x_3894:
        /* <DEDUP_REMOVED lines=86> */
.L_x_3907:
[----:B------:R-:W-:Y:S05]  /*6490*/  BSYNC B0 ;  /* 0x0000000000007941 */ /* 0x000fea0003800000 */
.L_x_3906:
        /* <DEDUP_REMOVED lines=83> */
.L_x_3909:
[----:B------:R-:W-:Y:S05]  /*69d0*/  BSYNC B0 ;  /* 0x0000000000007941 */ /* 0x000fea0003800000 */
.L_x_3908:
        /* <DEDUP_REMOVED lines=82> */
.L_x_3911:
[----:B------:R-:W-:Y:S05]  /*6f00*/  BSYNC B0 ;  /* 0x0000000000007941 */ /* 0x000fea0003800000 */
.L_x_3910:
        /* <DEDUP_REMOVED lines=84> */
.L_x_3913:
[----:B------:R-:W-:Y:S05]  /*7450*/  BSYNC B0 ;  /* 0x0000000000007941 */ /* 0x000fea0003800000 */
.L_x_3912:
[----:B-----5:R3:W-:Y:S02]  /*7460*/  ST.E.128 desc[UR6][R156.64+0x180], R8 ;  /* 0x000180089c007985 */ /* 0x0207e4000c101d06 */
.L_x_3905:
[----:B------:R-:W-:Y:S05]  /*7470*/  BSYNC B1 ;  /* 0x0000000000017941 */ /* 0x000fea0003800000 */
.L_x_3904:
[----:B------:R-:W-:Y:S04]  /*7480*/  BSSY B1, `(.L_x_3914) ;  /* 0x000016e000017945 */ /* 0x000fe80003800000 */
[----:B------:R-:W-:Y:S05]  /*7490*/  @!P4 BRA `(.L_x_3915) ;  /* 0x0000001400b0c947 */ /* 0x000fea0003800000 */
[C---:B------:R-:W-:Y:S01]  /*74a0*/  LEA R162, P4, R77.reuse, R106, 0x1 ;  /* 0x0000006a4da27211 */ /* 0x040fe200078808ff */
        /* <DEDUP_REMOVED lines=91> */
.L_x_3917:
[----:B------:R-:W-:Y:S05]  /*7a60*/  BSYNC B0 ;  /* 0x0000000000007941 */ /* 0x000fea0003800000 */
.L_x_3916:
        /* <DEDUP_REMOVED lines=9> */
[C---:B------:R-:W-:Y:S01]  /*7b00*/  IMAD.U32 R16, R9.reuse, 0x10000, RZ ;  /* 0x0001000009107824 */ /* 0x040fe200078e00ff */
        /* <DEDUP_REMOVED lines=79> */
.L_x_3919:
[----:B------:R-:W-:Y:S05]  /*8000*/  BSYNC B0 ;  /* 0x0000000000007941 */ /* 0x000fea0003800000 */
.L_x_3918:
[----:B-----5:R3:W-:Y:S01]  /*8010*/  ST.E.128 desc[UR6][R42.64+0x80], R8 ;  /* 0x000080082a007985 */ /* 0x0207e2000c101d06 */
[----:B------:R-:W-:Y:S03]  /*8020*/  BSSY B0, `(.L_x_3920) ;  /* 0x0000057000007945 */ /* 0x000fe60003800000 */
[----:B----4-:R3:W5:Y:S01]  /*8030*/  LD.E.128 R12, desc[UR6][R162.64+0x100] ;  /* 0x00010006a20c7980 */ /* 0x010762000c101d00 */
[----:B------:R-:W-:Y:S05]  /*8040*/  @P0 BRA `(.L_x_3921) ;  /* 0x0000000400500947 */ /* 0x000fea0003800000 */
[----:B------:R-:W-:Y:S01]  /*8050*/  LEA.HI R0, R23, R23, RZ, 0x1 ;  /* 0x0000001717007211 */ /* 0x000fe200078f08ff */
[----:B---3--:R-:W-:Y:S01]  /*8060*/  IMAD.MOV.U32 R8, RZ, RZ, RZ ;  /* 0x000000ffff087224 */ /* 0x008fe200078e00ff */
[----:B------:R-:W-:Y:S01]  /*8070*/  LEA R6, P0, R82, R106, 0x1 ;  /* 0x0000006a52067211 */ /* 0x000fe200078008ff */
        /* <DEDUP_REMOVED lines=81> */
.L_x_3921:
[----:B------:R-:W-:Y:S05]  /*8590*/  BSYNC B0 ;  /* 0x0000000000007941 */ /* 0x000fea0003800000 */
.L_x_3920:
        /* <DEDUP_REMOVED lines=90> */
.L_x_3923:
[----:B------:R-:W-:Y:S05]  /*8b40*/  BSYNC B0 ;  /* 0x0000000000007941 */ /* 0x000fea0003800000 */
.L_x_3922:
[----:B-----5:R3:W-:Y:S02]  /*8b50*/  ST.E.128 desc[UR6][R42.64+0x180], R8 ;  /* 0x000180082a007985 */ /* 0x0207e4000c101d06 */
.L_x_3915:
[----:B------:R-:W-:Y:S05]  /*8b60*/  BSYNC B1 ;  /* 0x0000000000017941 */ /* 0x000fea0003800000 */
.L_x_3914:
[C---:B------:R-:W-:Y:S01]  /*8b70*/  ISETP.GE.AND P0, PT, R138.reuse, R161, PT ;  /* 0x000000a18a00720c */ /* 0x040fe20003f06270 */
[----:B------:R-:W-:Y:S03]  /*8b80*/  BSSY B1, `(.L_x_3924) ;  /* 0x0000170000017945 */ /* 0x000fe60003800000 */
[----:B------:R-:W-:Y:S11]  /*8b90*/  ISETP.GE.AND P0, PT, R138, R55, !P0 ;  /* 0x000000378a00720c */ /* 0x000ff60004706270 */
[----:B------:R-:W-:Y:S02]  /*8ba0*/  @!UPT UIADD3 URZ, URZ, URZ, URZ ;  /* 0x0000003f3f3ff290 */ /* 0x000fe4000fffe03f */
[----:B------:R-:W-:Y:S05]  /*8bb0*/  @!P0 BRA `(.L_x_3925) ;  /* 0x0000001400b08947 */ /* 0x000fea0003800000 */
[C---:B--2-4-:R-:W-:Y:S01]  /*8bc0*/  LEA R162, P4, R79.reuse, R106, 0x1 ;  /* 0x0000006a4fa27211 */ /* 0x054fe200078808ff */
        /* <DEDUP_REMOVED lines=91> */
.L_x_3927:
[----:B------:R-:W-:Y:S05]  /*9180*/  BSYNC B0 ;  /* 0x0000000000007941 */ /* 0x000fea0003800000 */
.L_x_3926:
[----:B-----5:R3:W-:Y:S01]  /*9190*/  ST.E.128 desc[UR6][R42.64], R12 ;  /* 0x0000000c2a007985 */ /* 0x0207e2000c101d06 */
[----:B------:R-:W-:Y:S03]  /*91a0*/  BSSY B0, `(.L_x_3928) ;  /* 0x0000058000007945 */ /* 0x000fe60003800000 */
[----:B------:R3:W5:Y:S01]  /*91b0*/  LD.E.128 R8, desc[UR6][R162.64+0x80] ;  /* 0x00008006a2087980 */ /* 0x000762000c101d00 */
[----:B------:R-:W-:Y:S05]  /*91c0*/  @P1 BRA `(.L_x_3929) ;  /* 0x0000000400541947 */ /* 0x000fea0003800000 */
[----:B---3--:R-:W-:Y:S01]  /*91d0*/  LEA.HI R13, R23, R23, RZ, 0x1 ;  /* 0x00000017170d7211 */ /* 0x008fe200078f08ff */
[----:B------:R-:W-:Y:S01]  /*91e0*/  IMAD.MOV.U32 R5, RZ, RZ, RZ ;  /* 0x000000ffff057224 */ /* 0x000fe200078e00ff */
[----:B------:R-:W-:Y:S01]  /*91f0*/  LEA R6, P1, R84, R106, 0x1 ;  /* 0x0000006a54067211 */ /* 0x000fe200078208ff */
        /* <DEDUP_REMOVED lines=82> */
.L_x_3929:
[----:B------:R-:W-:Y:S05]  /*9720*/  BSYNC B0 ;  /* 0x0000000000007941 */ /* 0x000fea0003800000 */
.L_x_3928:
[----:B-----5:R4:W-:Y:S01]  /*9730*/  ST.E.128 desc[UR6][R42.64+0x80], R8 ;  /* 0x000080082a007985 */ /* 0x0209e2000c101d06 */
[----:B------:R-:W-:Y:S03]  /*9740*/  BSSY B0, `(.L_x_3930) ;  /* 0x0000057000007945 */ /* 0x000fe60003800000 */
[----:B---3--:R4:W5:Y:S01]  /*9750*/  LD.E.128 R12, desc[UR6][R162.64+0x100] ;  /* 0x00010006a20c7980 */ /* 0x008962000c101d00 */
[----:B------:R-:W-:Y:S05]  /*9760*/  @P0 BRA `(.L_x_3931) ;  /* 0x0000000400500947 */ /* 0x000fea0003800000 */
[----:B------:R-:W-:Y:S01]  /*9770*/  LEA.HI R0, R23, R23, RZ, 0x1 ;  /* 0x0000001717007211 */ /* 0x000fe200078f08ff */
[----:B------:R-:W-:Y:S01]  /*9780*/  IMAD.MOV.U32 R5, RZ, RZ, RZ ;  /* 0x000000ffff057224 */ /* 0x000fe200078e00ff */
        /* <DEDUP_REMOVED lines=82> */
.L_x_3931:
[----:B------:R-:W-:Y:S05]  /*9cb0*/  BSYNC B0 ;  /* 0x0000000000007941 */ /* 0x000fea0003800000 */
.L_x_3930:
[----:B-----5:R3:W-:Y:S01]  /*9cc0*/  ST.E.128 desc[UR6][R42.64+0x100], R12 ;  /* 0x0001000c2a007985 */ /* 0x0207e2000c101d06 */
[----:B------:R-:W-:Y:S01]  /*9cd0*/  ISETP.GE.AND P0, PT, R18, R23, PT ;  /* 0x000000171200720c */ /* 0x000fe20003f06270 */
[----:B------:R-:W-:Y:S02]  /*9ce0*/  BSSY B0, `(.L_x_3932) ;  /* 0x0000058000007945 */ /* 0x000fe40003800000 */
[----:B----4-:R3:W5:Y:S10]  /*9cf0*/  LD.E.128 R8, desc[UR6][R162.64+0x180] ;  /* 0x00018006a2087980 */ /* 0x010774000c101d00 */
        /* <DEDUP_REMOVED lines=86> */
.L_x_3933:
[----:B------:R-:W-:Y:S05]  /*a260*/  BSYNC B0 ;  /* 0x0000000000007941 */ /* 0x000fea0003800000 */
.L_x_3932:
[----:B-----5:R4:W-:Y:S02]  /*a270*/  ST.E.128 desc[UR6][R42.64+0x180], R8 ;  /* 0x000180082a007985 */ /* 0x0209e4000c101d06 */
.L_x_3925:
[----:B------:R-:W-:Y:S05]  /*a280*/  BSYNC B1 ;  /* 0x0000000000017941 */ /* 0x000fea0003800000 */
.L_x_3924:
        /* <DEDUP_REMOVED lines=99> */
.L_x_3937:
[----:B------:R-:W-:Y:S05]  /*a8c0*/  BSYNC B0 ;  /* 0x0000000000007941 */ /* 0x000fea0003800000 */
.L_x_3936:
        /* <DEDUP_REMOVED lines=89> */
.L_x_3939:
[----:B------:R-:W-:Y:S05]  /*ae60*/  BSYNC B0 ;  /* 0x0000000000007941 */ /* 0x000fea0003800000 */
.L_x_3938:
        /* <DEDUP_REMOVED lines=88> */
.L_x_3941:
[----:B------:R-:W-:Y:S05]  /*b3f0*/  BSYNC B0 ;  /* 0x0000000000007941 */ /* 0x000fea0003800000 */
.L_x_3940:
        /* <DEDUP_REMOVED lines=90> */
.L_x_3943:
[----:B------:R-:W-:Y:S05]  /*b9a0*/  BSYNC B0 ;  /* 0x0000000000007941 */ /* 0x000fea0003800000 */
.L_x_3942:
[----:B-----5:R4:W-:Y:S02]  /*b9b0*/  ST.E.128 desc[UR6][R48.64+0x180], R8 ;  /* 0x0001800830007985 */ /* 0x0209e4000c101d06 */
.L_x_3935:
[----:B------:R-:W-:Y:S05]  /*b9c0*/  BSYNC B1 ;  /* 0x0000000000017941 */ /* 0x000fea0003800000 */
.L_x_3934:
[----:B------:R-:W5:Y:S02]  /*b9d0*/  LD.E R3, desc[UR6][R26.64+0xd0] ;  /* 0x0000d0061a037980 */ /* 0x000f64000c101900 */
[----:B-----5:R-:W-:Y:S05]  /*b9e0*/  IMAD.U32 R3, R3, -0x20, RZ ;  /* 0xffffffe003037824 */ /* 0x020fea00078e00ff */
[C---:B------:R-:W-:Y:S02]  /*b9f0*/  LEA R110, P1, R3.reuse, R110, 0x1 ;  /* 0x0000006e036e7211 */ /* 0x040fe400078208ff */
[C---:B------:R-:W-:Y:S02]  /*ba00*/  LEA R108, P0, R3.reuse, R108, 0x1 ;  /* 0x0000006c036c7211 */ /* 0x040fe400078008ff */
[C---:B------:R-:W-:Y:S02]  /*ba10*/  LEA.HI.X.SX32 R111, R3.reuse, R111, 0x1, P1 ;  /* 0x0000006f036f7211 */ /* 0x040fe400008f0eff */
[----:B------:R-:W-:Y:S01]  /*ba20*/  LEA.HI.X.SX32 R109, R3, R109, 0x1, P0 ;  /* 0x0000006d036d7211 */ /* 0x000fe200000f0eff */
[----:B------:R-:W-:Y:S05]  /*ba30*/  BRA `(.L_x_3903) ;  /* 0x0000000000d07947 */ /* 0x000fea0003800000 */
.L_x_3893:
        /* <DEDUP_REMOVED lines=52> */
.L_x_3903:
[----:B------:R-:W-:Y:S05]  /*bd80*/  BSYNC B2 ;  /* 0x0000000000027941 */ /* 0x000fea0003800000 */
.L_x_3892:
        /* <DEDUP_REMOVED lines=88> */
.L_x_3945:
        /* <DEDUP_REMOVED lines=8> */
.L_x_3946:
[----:B------:R-:W-:Y:S05]  /*c390*/  BSYNC B0 ;  /* 0x0000000000007941 */ /* 0x000fea0003800000 */
.L_x_3944:
[----:B------:R-:W-:Y:S04]  /*c3a0*/  IADD3 R17, R17, -0x1, RZ ;  /* 0xffffffff11117810 */ /* 0x000fe80007ffe0ff */
[----:B------:R-:W-:Y:S11]  /*c3b0*/  ISETP.GT.AND P0, PT, R17, R75, PT ;  /* 0x0000004b1100720c */ /* 0x000ff60003f04270 */
[----:B------:R-:W-:Y:S02]  /*c3c0*/  @!UPT UIADD3 URZ, URZ, URZ, URZ ;  /* 0x0000003f3f3ff290 */ /* 0x000fe4000fffe03f */
[----:B------:R-:W-:Y:S05]  /*c3d0*/  @P0 BRA `(.L_x_3947) ;  /* 0xffffff6400a00947 */ /* 0x000fea000383ffff */
.L_x_3891:
        /* <DEDUP_REMOVED lines=15> */
[----:B------:R1:W5:Y:S04]  /*c4d0*/  LD.E.64 R16, desc[UR6][R26.64+0x148] ;  /* 0x000148061a107980 */ /* 0x000368000c101b00 */
[----:B------:R1:W5:Y:S01]  /*c4e0*/  LD.E.64 R14, desc[UR6][R26.64+0x150] ;  /* 0x000150061a0e7980 */ /* 0x000362000c101b00 */
[----:B--2---:R-:W-:-:S04]  /*c4f0*/  ISETP.NE.U32.AND P1, PT, R8, RZ, PT ;  /* 0x000000ff0800720c */ /* 0x004fc80003f25070 */
[----:B------:R-:W-:-:S13]  /*c500*/  ISETP.NE.AND.EX P1, PT, R9, RZ, PT, P1 ;  /* 0x000000ff0900720c */ /* 0x000fda0003f25310 */
[----:B-----5:R-:W-:-:S04]  /*c510*/  @P1 LEA R12, P0, R239, R8, 0x2 ;  /* 0x00000008ef0c1211 */ /* 0x020fc800078010ff */
[----:B------:R-:W-:-:S05]  /*c520*/  @P1 LEA.HI.X R13, R239, R9, R68, 0x2, P0 ;  /* 0x00000009ef0d1211 */ /* 0x000fca00000f1444 */
[----:B------:R-:W2:Y:S01]  /*c530*/  @P1 LD.E R2, desc[UR6][R12.64] ;  /* 0x000000060c021980 */ /* 0x000ea2000c101900 */
[----:B------:R-:W-:Y:S02]  /*c540*/  LEA.HI R9, R7, R7, RZ, 0x1 ;  /* 0x0000000707097211 */ /* 0x000fe400078f08ff */
[----:B------:R-:W-:Y:S01]  /*c550*/  IADD3 R5, P1, R5, R144, RZ ;  /* 0x0000009005057210 */ /* 0x000fe20007f3e0ff */
[----:B------:R-:W-:Y:S01]  /*c560*/  IMAD.MOV.U32 R146, RZ, RZ, R144 ;  /* 0x000000ffff927224 */ /* 0x000fe200078e0090 */
[----:B------:R-:W-:Y:S02]  /*c570*/  LEA R48, P2, R144, R150, 0x1 ;  /* 0x0000009690307211 */ /* 0x000fe400078408ff */
[----:B------:R-:W-:Y:S02]  /*c580*/  LEA R11, P0, R148, R144, 0x5 ;  /* 0x00000090940b7211 */ /* 0x000fe400078028ff */
[----:B------:R-:W-:Y:S01]  /*c590*/  SHF.R.S32.HI R9, RZ, 0x1, R9 ;  /* 0x00000001ff097819 */ /* 0x000fe20000011409 */
[--C-:B------:R-:W-:Y:S01]  /*c5a0*/  IMAD.X R3, R3, 0x1, R147.reuse, P1 ;  /* 0x0000000103037824 */ /* 0x100fe200008e0693 */
[----:B------:R-:W-:Y:S01]  /*c5b0*/  LEA.HI.X R49, R144, R151, R147, 0x1, P2 ;  /* 0x0000009790317211 */ /* 0x000fe200010f0c93 */
[----:B------:R-:W-:Y:S01]  /*c5c0*/  IMAD R4, R149, 0x30, RZ ;  /* 0x0000003095047824 */ /* 0x000fe200078e02ff */
[C---:B------:R-:W-:Y:S01]  /*c5d0*/  LEA.HI.X R6, R148.reuse, R147, R149, 0x5, P0 ;  /* 0x0000009394067211 */ /* 0x040fe200000f2c95 */
[----:B------:R-:W-:Y:S01]  /*c5e0*/  IMAD.WIDE.U32 R146, R148, 0x30, R146 ;  /* 0x0000003094927825 */ /* 0x000fe200078e0092 */
[----:B------:R-:W-:-:S02]  /*c5f0*/  LEA R22, P1, R5, R150, 0x1 ;  /* 0x0000009605167211 */ /* 0x000fc400078208ff */
[----:B---3--:R-:W-:Y:S02]  /*c600*/  ISETP.NE.AND P4, PT, R0, RZ, PT ;  /* 0x000000ff0000720c */ /* 0x008fe40003f85270 */
[-C--:B------:R-:W-:Y:S02]  /*c610*/  LEA R20, P0, R11, R150.reuse, 0x1 ;  /* 0x000000960b147211 */ /* 0x080fe400078008ff */
[-C--:B------:R-:W-:Y:S01]  /*c620*/  LEA.HI.X R23, R5, R151.reuse, R3, 0x1, P1 ;  /* 0x0000009705177211 */ /* 0x080fe200008f0c03 */
[----:B------:R-:W-:Y:S01]  /*c630*/  IMAD.IADD R5, R147, 0x1, R4 ;  /* 0x0000000193057824 */ /* 0x000fe200078e0204 */
[----:B------:R-:W-:Y:S01]  /*c640*/  LEA.HI.X R21, R11, R151, R6, 0x1, P0 ;  /* 0x000000970b157211 */ /* 0x000fe200000f0c06 */
[----:B------:R-:W-:Y:S01]  /*c650*/  IMAD.IADD R11, R236, 0x1, -R59 ;  /* 0x00000001ec0b7824 */ /* 0x000fe200078e0a3b */
[----:B------:R-:W-:-:S04]  /*c660*/  LEA R18, P1, R146, R150, 0x1 ;  /* 0x0000009692127211 */ /* 0x000fc800078208ff */
[----:B------:R-:W-:Y:S01]  /*c670*/  ISETP.GE.AND P0, PT, R142, R11, PT ;  /* 0x0000000b8e00720c */ /* 0x000fe20003f06270 */
[----:B------:R-:W-:Y:S01]  /*c680*/  IMAD.SHL.U32 R8, R9, 0x10, RZ ;  /* 0x0000001009087824 */ /* 0x000fe200078e00ff */
[----:B------:R-:W-:Y:S02]  /*c690*/  LEA.HI.X R19, R146, R151, R5, 0x1, P1 ;  /* 0x0000009792137211 */ /* 0x000fe400008f0c05 */
[----:B------:R-:W-:Y:S02]  /*c6a0*/  ISETP.GT.AND P0, PT, R57, -0x8, !P0 ;  /* 0xfffffff83900780c */ /* 0x000fe40004704270 */
[----:B--2---:R-:W-:Y:S01]  /*c6b0*/  IADD3 R70, R2, R70, R59 ;  /* 0x0000004602467210 */ /* 0x004fe20007ffe03b */
[----:B------:R-:W-:-:S04]  /*c6c0*/  IMAD R2, R142, R9, R67 ;  /* 0x000000098e027224 */ /* 0x000fc800078e0243 */
[----:B------:R-:W-:Y:S02]  /*c6d0*/  IMAD R3, R70, R9, RZ ;  /* 0x0000000946037224 */ /* 0x000fe400078e02ff */
[----:B------:R-:W-:-:S03]  /*c6e0*/  IMAD.IADD R4, R67, 0x1, R2 ;  /* 0x0000000143047824 */ /* 0x000fc600078e0202 */
        /* <DEDUP_REMOVED lines=16> */
[----:B------:R-:W-:Y:S01]  /*c7f0*/  IADD3 R38, P0, R14, R39, RZ ;  /* 0x000000270e267210 */ /* 0x000fe20007f1e0ff */
[----:B------:R-:W-:Y:S01]  /*c800*/  BSSY B0, `(.L_x_3953) ;  /* 0x000002b000007945 */ /* 0x000fe20003800000 */
[----:B------:R-:W-:Y:S01]  /*c810*/  ISETP.GE.AND P2, PT, R2, R7, PT ;  /* 0x000000070200720c */ /* 0x000fe20003f46270 */
[--C-:B------:R-:W-:Y:S02]  /*c820*/  IMAD.X R37, R17, 0x1, R3.reuse, P1 ;  /* 0x0000000111257824 */ /* 0x100fe400008e0603 */
[----:B------:R-:W-:Y:S01]  /*c830*/  IMAD.X R39, R15, 0x1, R3, P0 ;  /* 0x000000010f277824 */ /* 0x000fe200000e0603 */
[----:B------:R-:W-:Y:S09]  /*c840*/  @P4 BRA `(.L_x_3954) ;  /* 0x0000000000984947 */ /* 0x000ff20003800000 */
[----:B------:R-:W2:Y:S04]  /*c850*/  LD.E.64 R2, desc[UR6][R38.64] ;  /* 0x0000000626027980 */ /* 0x000ea8000c101b00 */
[----:B------:R-:W3:Y:S01]  /*c860*/  LD.E.64 R4, desc[UR6][R36.64] ;  /* 0x0000000624047980 */ /* 0x000ee2000c101b00 */
        /* <DEDUP_REMOVED lines=20> */
[----:B------:R-:W-:Y:S01]  /*c9b0*/  SHF.L.U32 R31, R2, 0x10, RZ ;  /* 0x00000010021f7819 */ /* 0x000fe200000006ff */
[-C--:B------:R-:W-:Y:S01]  /*c9c0*/  FMUL.FTZ R10, R35, R32.reuse ;  /* 0x00000020230a7220 */ /* 0x080fe20000410000 */
[C---:B------:R-:W-:Y:S01]  /*c9d0*/  FMUL.FTZ R43, R42.reuse, R3 ;  /* 0x000000032a2b7220 */ /* 0x040fe20000410000 */
[----:B------:R-:W-:Y:S01]  /*c9e0*/  FMUL.FTZ R42, R42, R5 ;  /* 0x000000052a2a7220 */ /* 0x000fe20000410000 */
[C---:B------:R-:W-:Y:S01]  /*c9f0*/  FFMA.FTZ R30, R41.reuse, R32, -R30 ;  /* 0x00000020291e7223 */ /* 0x040fe2000001081e */
[C---:B------:R-:W-:Y:S01]  /*ca00*/  FMUL.FTZ R35, R40.reuse, R31 ;  /* 0x0000001f28237220 */ /* 0x040fe20000410000 */
[----:B------:R-:W-:Y:S01]  /*ca10*/  FMUL.FTZ R40, R40, R33 ;  /* 0x0000002128287220 */ /* 0x000fe20000410000 */
[----:B------:R-:W-:Y:S01]  /*ca20*/  FFMA.FTZ R41, R41, R28, R10 ;  /* 0x0000001c29297223 */ /* 0x000fe2000001000a */
[----:B------:R-:W-:Y:S01]  /*ca30*/  FFMA.FTZ R43, R34, R5, -R43 ;  /* 0x00000005222b7223 */ /* 0x000fe2000001082b */
[C---:B------:R-:W-:Y:S01]  /*ca40*/  FFMA.FTZ R35, R12.reuse, R33, -R35 ;  /* 0x000000210c237223 */ /* 0x040fe20000010823 */
[----:B------:R-:W-:Y:S01]  /*ca50*/  FFMA.FTZ R40, R12, R31, R40 ;  /* 0x0000001f0c287223 */ /* 0x000fe20000010028 */
[----:B------:R-:W-:Y:S01]  /*ca60*/  FFMA.FTZ R42, R34, R3, R42 ;  /* 0x00000003222a7223 */ /* 0x000fe2000001002a */
[----:B------:R-:W-:-:S02]  /*ca70*/  F2FP.BF16.F32.PACK_AB R31, R41, R30 ;  /* 0x0000001e291f723e */ /* 0x000fc400000010ff */
[----:B------:R-:W-:Y:S02]  /*ca80*/  F2FP.BF16.F32.PACK_AB R29, R6, R29 ;  /* 0x0000001d061d723e */ /* 0x000fe400000010ff */
[----:B------:R-:W-:Y:S02]  /*ca90*/  F2FP.BF16.F32.PACK_AB R28, R40, R35 ;  /* 0x00000023281c723e */ /* 0x000fe400000010ff */
[----:B------:R-:W-:Y:S02]  /*caa0*/  F2FP.BF16.F32.PACK_AB R30, R42, R43 ;  /* 0x0000002b2a1e723e */ /* 0x000fe400000010ff */
.L_x_3954:
[----:B------:R-:W-:Y:S05]  /*cab0*/  BSYNC B0 ;  /* 0x0000000000007941 */ /* 0x000fea0003800000 */
.L_x_3953:
[----:B-----5:R2:W-:Y:S04]  /*cac0*/  STS.128 [R245], R28 ;  /* 0x0000001cf5007388 */ /* 0x0205e80000000c00 */
[----:B------:R2:W5:Y:S01]  /*cad0*/  LD.E.128 R32, desc[UR6][R48.64+0x80] ;  /* 0x0000800630207980 */ /* 0x000562000c101d00 */
[----:B------:R-:W-:Y:S04]  /*cae0*/  BSSY B0, `(.L_x_3955) ;  /* 0x0000029000007945 */ /* 0x000fe80003800000 */
[----:B------:R-:W-:Y:S05]  /*caf0*/  @P3 BRA `(.L_x_3956) ;  /* 0x00000000009c3947 */ /* 0x000fea0003800000 */
[----:B------:R-:W2:Y:S04]  /*cb00*/  LD.E.64 R2, desc[UR6][R38.64+0x40] ;  /* 0x0000400626027980 */ /* 0x000ea8000c101b00 */
[----:B------:R-:W3:Y:S01]  /*cb10*/  LD.E.64 R4, desc[UR6][R36.64+0x40] ;  /* 0x0000400624047980 */ /* 0x000ee2000c101b00 */
[C---:B-----5:R-:W-:Y:S02]  /*cb20*/  SHF.L.U32 R10, R33.reuse, 0x10, RZ ;  /* 0x00000010210a7819 */ /* 0x060fe400000006ff */
[----:B------:R-:W-:Y:S02]  /*cb30*/  LOP3.LUT R6, R33, 0xffff0000, RZ, 0xc0, !PT ;  /* 0xffff000021067812 */ /* 0x000fe400078ec0ff */
[C---:B------:R-:W-:Y:S02]  /*cb40*/  SHF.L.U32 R41, R35.reuse, 0x10, RZ ;  /* 0x0000001023297819 */ /* 0x040fe400000006ff */
[----:B------:R-:W-:-:S02]  /*cb50*/  LOP3.LUT R35, R35, 0xffff0000, RZ, 0xc0, !PT ;  /* 0xffff000023237812 */ /* 0x000fc400078ec0ff */
[C---:B------:R-:W-:Y:S02]  /*cb60*/  SHF.L.U32 R12, R32.reuse, 0x10, RZ ;  /* 0x00000010200c7819 */ /* 0x040fe400000006ff */
[----:B------:R-:W-:Y:S01]  /*cb70*/  LOP3.LUT R40, R32, 0xffff0000, RZ, 0xc0, !PT ;  /* 0xffff000020287812 */ /* 0x000fe200078ec0ff */
[C---:B------:R-:W-:Y:S01]  /*cb80*/  IMAD.U32 R32, R34.reuse, 0x10000, RZ ;  /* 0x0001000022207824 */ /* 0x040fe200078e00ff */
        /* <DEDUP_REMOVED lines=30> */
.L_x_3956:
[----:B------:R-:W-:Y:S05]  /*cd70*/  BSYNC B0 ;  /* 0x0000000000007941 */ /* 0x000fea0003800000 */
.L_x_3955:
[----:B-----5:R3:W-:Y:S04]  /*cd80*/  STS.128 [R245+0x2000], R32 ;  /* 0x00200020f5007388 */ /* 0x0207e80000000c00 */
[----:B--2---:R3:W5:Y:S01]  /*cd90*/  LD.E.128 R28, desc[UR6][R48.64+0x100] ;  /* 0x00010006301c7980 */ /* 0x004762000c101d00 */
[----:B------:R-:W-:Y:S04]  /*cda0*/  BSSY B0, `(.L_x_3957) ;  /* 0x0000028000007945 */ /* 0x000fe80003800000 */
[----:B------:R-:W-:Y:S05]  /*cdb0*/  @P2 BRA `(.L_x_3958) ;  /* 0x0000000000982947 */ /* 0x000fea0003800000 */
[----:B------:R-:W2:Y:S04]  /*cdc0*/  LD.E.64 R2, desc[UR6][R38.64+0x80] ;  /* 0x0000800626027980 */ /* 0x000ea8000c101b00 */
[----:B------:R-:W4:Y:S01]  /*cdd0*/  LD.E.64 R4, desc[UR6][R36.64+0x80] ;  /* 0x0000800624047980 */ /* 0x000f22000c101b00 */
[C---:B-----5:R-:W-:Y:S01]  /*cde0*/  SHF.L.U32 R41, R31.reuse, 0x10, RZ ;  /* 0x000000101f297819 */ /* 0x060fe200000006ff */
[----:B---3--:R-:W-:Y:S01]  /*cdf0*/  IMAD.U32 R34, R30, 0x10000, RZ ;  /* 0x000100001e227824 */ /* 0x008fe200078e00ff */
        /* <DEDUP_REMOVED lines=34> */
.L_x_3958:
[----:B------:R-:W-:Y:S05]  /*d020*/  BSYNC B0 ;  /* 0x0000000000007941 */ /* 0x000fea0003800000 */
.L_x_3957:
[----:B-----5:R2:W-:Y:S04]  /*d030*/  STS.128 [R245+0x4000], R28 ;  /* 0x0040001cf5007388 */ /* 0x0205e80000000c00 */
[----:B-1-3--:R-:W5:Y:S01]  /*d040*/  LD.E.128 R48, desc[UR6][R48.64+0x180] ;  /* 0x0001800630307980 */ /* 0x00af62000c101d00 */
        /* <DEDUP_REMOVED lines=42> */
.L_x_3960:
[----:B------:R-:W-:Y:S05]  /*d2f0*/  BSYNC B0 ;  /* 0x0000000000007941 */ /* 0x000fea0003800000 */
.L_x_3959:
[----:B-----5:R1:W-:Y:S02]  /*d300*/  STS.128 [R245+0x6000], R48 ;  /* 0x00600030f5007388 */ /* 0x0203e40000000c00 */
.L_x_3952:
[----:B------:R-:W-:Y:S05]  /*d310*/  BSYNC B1 ;  /* 0x0000000000017941 */ /* 0x000fea0003800000 */
.L_x_3951:
[----:B------:R-:W-:Y:S01]  /*d320*/  VIADD R6, R142, 0x10 ;  /* 0x000000108e067836 */ /* 0x000fe20000000000 */
[----:B------:R-:W-:Y:S04]  /*d330*/  BSSY B1, `(.L_x_3961) ;  /* 0x00000c1000017945 */ /* 0x000fe80003800000 */
[----:B------:R-:W-:-:S04]  /*d340*/  ISETP.GE.AND P0, PT, R6, R11, PT ;  /* 0x0000000b0600720c */ /* 0x000fc80003f06270 */
[----:B------:R-:W-:-:S13]  /*d350*/  ISETP.LT.OR P0, PT, R57, -0x87, P0 ;  /* 0xffffff793900780c */ /* 0x000fda0000701670 */
[----:B------:R-:W-:Y:S05]  /*d360*/  @P0 BRA `(.L_x_3962) ;  /* 0x0000000800f40947 */ /* 0x000fea0003800000 */
[----:B--2---:R2:W5:Y:S01]  /*d370*/  LD.E.128 R28, desc[UR6][R22.64] ;  /* 0x00000006161c7980 */ /* 0x004562000c101d00 */
[----:B------:R-:W-:Y:S01]  /*d380*/  IADD3 R3, P0, R8, R0, RZ ;  /* 0x0000000008037210 */ /* 0x000fe20007f1e0ff */
[C---:B------:R-:W-:Y:S01]  /*d390*/  VIADD R2, R24.reuse, 0x40 ;  /* 0x0000004018027836 */ /* 0x040fe20000000000 */
[----:B------:R-:W-:Y:S02]  /*d3a0*/  ISETP.GE.AND P2, PT, R24, R7, PT ;  /* 0x000000071800720c */ /* 0x000fe40003f46270 */
[----:B------:R-:W-:Y:S01]  /*d3b0*/  LEA.HI.X.SX32 R8, R8, R13, 0x1, P0 ;  /* 0x0000000d08087211 */ /* 0x000fe200000f0eff */
[C---:B------:R-:W-:Y:S01]  /*d3c0*/  IMAD.SHL.U32 R39, R3.reuse, 0x2, RZ ;  /* 0x0000000203277824 */ /* 0x040fe200078e00ff */
[----:B------:R-:W-:Y:S01]  /*d3d0*/  ISETP.GE.AND P1, PT, R2, R7, PT ;  /* 0x000000070200720c */ /* 0x000fe20003f26270 */
[----:B------:R-:W-:Y:S01]  /*d3e0*/  VIADD R2, R24, 0x80 ;  /* 0x0000008018027836 */ /* 0x000fe20000000000 */
[----:B------:R-:W-:Y:S02]  /*d3f0*/  SHF.L.U64.HI R3, R3, 0x1, R8 ;  /* 0x0000000103037819 */ /* 0x000fe40000010208 */
[----:B------:R-:W-:-:S02]  /*d400*/  IADD3 R36, P4, R16, R39, RZ ;  /* 0x0000002710247210 */ /* 0x000fc40007f9e0ff */
[----:B------:R-:W-:Y:S01]  /*d410*/  IADD3 R38, P3, R14, R39, RZ ;  /* 0x000000270e267210 */ /* 0x000fe20007f7e0ff */
[----:B------:R-:W-:Y:S01]  /*d420*/  BSSY B0, `(.L_x_3963) ;  /* 0x000002b000007945 */ /* 0x000fe20003800000 */
[----:B------:R-:W-:Y:S01]  /*d430*/  ISETP.GE.AND P0, PT, R2, R7, PT ;  /* 0x000000070200720c */ /* 0x000fe20003f06270 */
[--C-:B------:R-:W-:Y:S02]  /*d440*/  IMAD.X R37, R17, 0x1, R3.reuse, P4 ;  /* 0x0000000111257824 */ /* 0x100fe400020e0603 */
[----:B------:R-:W-:Y:S01]  /*d450*/  IMAD.X R39, R15, 0x1, R3, P3 ;  /* 0x000000010f277824 */ /* 0x000fe200018e0603 */
[----:B------:R-:W-:Y:S09]  /*d460*/  @P2 BRA `(.L_x_3964) ;  /* 0x0000000000982947 */ /* 0x000ff20003800000 */
[----:B------:R-:W3:Y:S04]  /*d470*/  LD.E.64 R2, desc[UR6][R38.64] ;  /* 0x0000000626027980 */ /* 0x000ee8000c101b00 */
        /* <DEDUP_REMOVED lines=37> */
.L_x_3964:
[----:B------:R-:W-:Y:S05]  /*d6d0*/  BSYNC B0 ;  /* 0x0000000000007941 */ /* 0x000fea0003800000 */
.L_x_3963:
[----:B-----5:R3:W-:Y:S04]  /*d6e0*/  STS.128 [R245+0x800], R28 ;  /* 0x0008001cf5007388 */ /* 0x0207e80000000c00 */
[----:B------:R3:W5:Y:S01]  /*d6f0*/  LD.E.128 R32, desc[UR6][R22.64+0x80] ;  /* 0x0000800616207980 */ /* 0x000762000c101d00 */
[----:B------:R-:W-:Y:S04]  /*d700*/  BSSY B0, `(.L_x_3965) ;  /* 0x0000029000007945 */ /* 0x000fe80003800000 */
[----:B------:R-:W-:Y:S05]  /*d710*/  @P1 BRA `(.L_x_3966) ;  /* 0x00000000009c1947 */ /* 0x000fea0003800000 */
[----:B------:R-:W3:Y:S04]  /*d720*/  LD.E.64 R2, desc[UR6][R38.64+0x40] ;  /* 0x0000400626027980 */ /* 0x000ee8000c101b00 */
[----:B------:R-:W4:Y:S01]  /*d730*/  LD.E.64 R4, desc[UR6][R36.64+0x40] ;  /* 0x0000400624047980 */ /* 0x000f22000c101b00 */
        /* <DEDUP_REMOVED lines=8> */
[----:B---3--:R-:W-:Y:S02]  /*d7c0*/  LOP3.LUT R31, R2, 0xffff0000, RZ, 0xc0, !PT ;  /* 0xffff0000021f7812 */ /* 0x008fe400078ec0ff */
        /* <DEDUP_REMOVED lines=28> */
.L_x_3966:
[----:B------:R-:W-:Y:S05]  /*d990*/  BSYNC B0 ;  /* 0x0000000000007941 */ /* 0x000fea0003800000 */
.L_x_3965:
[----:B-----5:R4:W-:Y:S04]  /*d9a0*/  STS.128 [R245+0x2800], R32 ;  /* 0x00280020f5007388 */ /* 0x0209e80000000c00 */
[----:B---3--:R4:W5:Y:S01]  /*d9b0*/  LD.E.128 R28, desc[UR6][R22.64+0x100] ;  /* 0x00010006161c7980 */ /* 0x008962000c101d00 */
[----:B------:R-:W-:Y:S04]  /*d9c0*/  BSSY B0, `(.L_x_3967) ;  /* 0x0000028000007945 */ /* 0x000fe80003800000 */
[----:B------:R-:W-:Y:S05]  /*d9d0*/  @P0 BRA `(.L_x_3968) ;  /* 0x0000000000980947 */ /* 0x000fea0003800000 */
[----:B------:R-:W3:Y:S04]  /*d9e0*/  LD.E.64 R2, desc[UR6][R38.64+0x80] ;  /* 0x0000800626027980 */ /* 0x000ee8000c101b00 */
[----:B------:R-:W2:Y:S01]  /*d9f0*/  LD.E.64 R4, desc[UR6][R36.64+0x80] ;  /* 0x0000800624047980 */ /* 0x000ea2000c101b00 */
[C---:B-----5:R-:W-:Y:S01]  /*da00*/  SHF.L.U32 R41, R31.reuse, 0x10, RZ ;  /* 0x000000101f297819 */ /* 0x060fe200000006ff */
[----:B----4-:R-:W-:Y:S01]  /*da10*/  IMAD.U32 R34, R30, 0x10000, RZ ;  /* 0x000100001e227824 */ /* 0x010fe200078e00ff */
        /* <DEDUP_REMOVED lines=34> */
.L_x_3968:
[----:B------:R-:W-:Y:S05]  /*dc40*/  BSYNC B0 ;  /* 0x0000000000007941 */ /* 0x000fea0003800000 */
.L_x_3967:
[----:B-----5:R3:W-:Y:S04]  /*dc50*/  STS.128 [R245+0x4800], R28 ;  /* 0x0048001cf5007388 */ /* 0x0207e80000000c00 */
[----:B----4-:R3:W5:Y:S01]  /*dc60*/  LD.E.128 R32, desc[UR6][R22.64+0x180] ;  /* 0x0001800616207980 */ /* 0x010762000c101d00 */
[----:B------:R-:W-:Y:S01]  /*dc70*/  IADD3 R2, R24, 0xc0, RZ ;  /* 0x000000c018027810 */ /* 0x000fe20007ffe0ff */
[----:B------:R-:W-:Y:S03]  /*dc80*/  BSSY B0, `(.L_x_3969) ;  /* 0x000002a000007945 */ /* 0x000fe60003800000 */
[----:B------:R-:W-:-:S13]  /*dc90*/  ISETP.GE.AND P0, PT, R2, R7, PT ;  /* 0x000000070200720c */ /* 0x000fda0003f06270 */
[----:B------:R-:W-:Y:S05]  /*dca0*/  @P0 BRA `(.L_x_3970) ;  /* 0x00000000009c0947 */ /* 0x000fea0003800000 */
[----:B------:R-:W4:Y:S04]  /*dcb0*/  LD.E.64 R2, desc[UR6][R38.64+0xc0] ;  /* 0x0000c00626027980 */ /* 0x000f28000c101b00 */
[----:B------:R-:W2:Y:S01]  /*dcc0*/  LD.E.64 R4, desc[UR6][R36.64+0xc0] ;  /* 0x0000c00624047980 */ /* 0x000ea2000c101b00 */
[C---:B-----5:R-:W-:Y:S01]  /*dcd0*/  LOP3.LUT R8, R33.reuse, 0xffff0000, RZ, 0xc0, !PT ;  /* 0xffff000021087812 */ /* 0x060fe200078ec0ff */
[----:B---3--:R-:W-:Y:S01]  /*dce0*/  IMAD.U32 R30, R34, 0x10000, RZ ;  /* 0x00010000221e7824 */ /* 0x008fe200078e00ff */
[----:B------:R-:W-:Y:S02]  /*dcf0*/  SHF.L.U32 R10, R33, 0x10, RZ ;  /* 0x00000010210a7819 */ /* 0x000fe400000006ff */
[----:B------:R-:W-:Y:S02]  /*dd00*/  SHF.L.U32 R12, R32, 0x10, RZ ;  /* 0x00000010200c7819 */ /* 0x000fe400000006ff */
[----:B------:R-:W-:-:S02]  /*dd10*/  LOP3.LUT R33, R35, 0xffff0000, RZ, 0xc0, !PT ;  /* 0xffff000023217812 */ /* 0x000fc400078ec0ff */
[----:B------:R-:W-:Y:S02]  /*dd20*/  LOP3.LUT R32, R32, 0xffff0000, RZ, 0xc0, !PT ;  /* 0xffff000020207812 */ /* 0x000fe400078ec0ff */
[----:B------:R-:W-:Y:S02]  /*dd30*/  SHF.L.U32 R41, R35, 0x10, RZ ;  /* 0x0000001023297819 */ /* 0x000fe400000006ff */
[----:B------:R-:W-:Y:S02]  /*dd40*/  LOP3.LUT R35, R34, 0xffff0000, RZ, 0xc0, !PT ;  /* 0xffff000022237812 */ /* 0x000fe400078ec0ff */
[----:B----4-:R-:W-:Y:S02]  /*dd50*/  LOP3.LUT R29, R2, 0xffff0000, RZ, 0xc0, !PT ;  /* 0xffff0000021d7812 */ /* 0x010fe400078ec0ff */
[C---:B--2---:R-:W-:Y:S01]  /*dd60*/  LOP3.LUT R22, R3.reuse, 0xffff0000, RZ, 0xc0, !PT ;  /* 0xffff000003167812 */ /* 0x044fe200078ec0ff */
[----:B------:R-:W-:Y:S01]  /*dd70*/  IMAD.U32 R3, R3, 0x10000, RZ ;  /* 0x0001000003037824 */ /* 0x000fe200078e00ff */
        /* <DEDUP_REMOVED lines=8> */
[----:B------:R-:W-:Y:S01]  /*de00*/  FMUL.FTZ R37, R35, R3 ;  /* 0x0000000323257220 */ /* 0x000fe20000410000 */
[----:B------:R-:W-:Y:S01]  /*de10*/  FFMA.FTZ R8, R10, R29, R8 ;  /* 0x0000001d0a087223 */ /* 0x000fe20000010008 */
[----:B------:R-:W-:Y:S01]  /*de20*/  SHF.L.U32 R29, R2, 0x10, RZ ;  /* 0x00000010021d7819 */ /* 0x000fe200000006ff */
[-C--:B------:R-:W-:Y:S01]  /*de30*/  FMUL.FTZ R10, R33, R28.reuse ;  /* 0x0000001c210a7220 */ /* 0x080fe20000410000 */
[-C--:B------:R-:W-:Y:S01]  /*de40*/  FMUL.FTZ R2, R35, R5.reuse ;  /* 0x0000000523027220 */ /* 0x080fe20000410000 */
[C---:B------:R-:W-:Y:S01]  /*de50*/  FFMA.FTZ R34, R41.reuse, R28, -R34 ;  /* 0x0000001c29227223 */ /* 0x040fe20000010822 */
[----:B------:R-:W-:Y:S01]  /*de60*/  FFMA.FTZ R37, R30, R5, -R37 ;  /* 0x000000051e257223 */ /* 0x000fe20000010825 */
[C---:B------:R-:W-:Y:S01]  /*de70*/  FMUL.FTZ R33, R32.reuse, R29 ;  /* 0x0000001d20217220 */ /* 0x040fe20000410000 */
[----:B------:R-:W-:Y:S01]  /*de80*/  FMUL.FTZ R32, R32, R31 ;  /* 0x0000001f20207220 */ /* 0x000fe20000410000 */
[----:B------:R-:W-:Y:S01]  /*de90*/  FFMA.FTZ R41, R41, R22, R10 ;  /* 0x0000001629297223 */ /* 0x000fe2000001000a */
        /* <DEDUP_REMOVED lines=8> */
.L_x_3970:
[----:B------:R-:W-:Y:S05]  /*df20*/  BSYNC B0 ;  /* 0x0000000000007941 */ /* 0x000fea0003800000 */
.L_x_3969:
[----:B-----5:R4:W-:Y:S02]  /*df30*/  STS.128 [R245+0x6800], R32 ;  /* 0x00680020f5007388 */ /* 0x0209e40000000c00 */
.L_x_3962:
[----:B------:R-:W-:Y:S05]  /*df40*/  BSYNC B1 ;  /* 0x0000000000017941 */ /* 0x000fea0003800000 */
.L_x_3961:
[----:B------:R-:W-:Y:S01]  /*df50*/  VIADD R8, R142, 0x20 ;  /* 0x000000208e087836 */ /* 0x000fe20000000000 */
[----:B------:R-:W-:Y:S04]  /*df60*/  BSSY B1, `(.L_x_3971) ;  /* 0x00000c3000017945 */ /* 0x000fe80003800000 */
[----:B------:R-:W-:-:S04]  /*df70*/  ISETP.GE.AND P0, PT, R8, R11, PT ;  /* 0x0000000b0800720c */ /* 0x000fc80003f06270 */
[----:B------:R-:W-:-:S13]  /*df80*/  ISETP.LT.OR P0, PT, R57, -0x107, P0 ;  /* 0xfffffef93900780c */ /* 0x000fda0000701670 */
[----:B------:R-:W-:Y:S05]  /*df90*/  @P0 BRA `(.L_x_3972) ;  /* 0x0000000800fc0947 */ /* 0x000fea0003800000 */
[----:B--23--:R2:W5:Y:S01]  /*dfa0*/  LD.E.128 R28, desc[UR6][R20.64] ;  /* 0x00000006141c7980 */ /* 0x00c562000c101d00 */
        /* <DEDUP_REMOVED lines=11> */
[----:B------:R-:W-:Y:S02]  /*e060*/  IADD3 R38, P3, R14, R39, RZ ;  /* 0x000000270e267210 */ /* 0x000fe40007f7e0ff */
[----:B------:R-:W-:Y:S01]  /*e070*/  ISETP.GE.AND P0, PT, R2, R7, PT ;  /* 0x000000070200720c */ /* 0x000fe20003f06270 */
[--C-:B------:R-:W-:Y:S02]  /*e080*/  IMAD.X R37, R17, 0x1, R3.reuse, P4 ;  /* 0x0000000111257824 */ /* 0x100fe400020e0603 */
[----:B------:R-:W-:Y:S01]  /*e090*/  IMAD.X R39, R15, 0x1, R3, P3 ;  /* 0x000000010f277824 */ /* 0x000fe200018e0603 */
[----:B------:R-:W-:Y:S09]  /*e0a0*/  @P2 BRA `(.L_x_3974) ;  /* 0x00000000009c2947 */ /* 0x000ff20003800000 */
[----:B------:R-:W3:Y:S04]  /*e0b0*/  LD.E.64 R2, desc[UR6][R38.64] ;  /* 0x0000000626027980 */ /* 0x000ee8000c101b00 */
[----:B------:R-:W2:Y:S01]  /*e0c0*/  LD.E.64 R4, desc[UR6][R36.64] ;  /* 0x0000000624047980 */ /* 0x000ea2000c101b00 */
[C---:B-----5:R-:W-:Y:S01]  /*e0d0*/  SHF.L.U32 R12, R29.reuse, 0x10, RZ ;  /* 0x000000101d0c7819 */ /* 0x060fe200000006ff */
[----:B----4-:R-:W-:Y:S01]  /*e0e0*/  IMAD.U32 R35, R30, 0x10000, RZ ;  /* 0x000100001e237824 */ /* 0x010fe200078e00ff */
[----:B------:R-:W-:Y:S02]  /*e0f0*/  LOP3.LUT R10, R29, 0xffff0000, RZ, 0xc0, !PT ;  /* 0xffff00001d0a7812 */ /* 0x000fe400078ec0ff */
[C---:B------:R-:W-:Y:S02]  /*e100*/  SHF.L.U32 R22, R28.reuse, 0x10, RZ ;  /* 0x000000101c167819 */ /* 0x040fe400000006ff */
[----:B------:R-:W-:-:S02]  /*e110*/  LOP3.LUT R40, R28, 0xffff0000, RZ, 0xc0, !PT ;  /* 0xffff00001c287812 */ /* 0x000fc400078ec0ff */
[C---:B------:R-:W-:Y:S02]  /*e120*/  LOP3.LUT R32, R31.reuse, 0xffff0000, RZ, 0xc0, !PT ;  /* 0xffff00001f207812 */ /* 0x040fe400078ec0ff */
[----:B------:R-:W-:Y:S02]  /*e130*/  SHF.L.U32 R34, R31, 0x10, RZ ;  /* 0x000000101f227819 */ /* 0x000fe400000006ff */
[----:B------:R-:W-:Y:S02]  /*e140*/  LOP3.LUT R30, R30, 0xffff0000, RZ, 0xc0, !PT ;  /* 0xffff00001e1e7812 */ /* 0x000fe400078ec0ff */
[----:B---3--:R-:W-:Y:S02]  /*e150*/  LOP3.LUT R29, R2, 0xffff0000, RZ, 0xc0, !PT ;  /* 0xffff0000021d7812 */ /* 0x008fe400078ec0ff */
[C---:B------:R-:W-:Y:S01]  /*e160*/  LOP3.LUT R28, R3.reuse, 0xffff0000, RZ, 0xc0, !PT ;  /* 0xffff0000031c7812 */ /* 0x040fe200078ec0ff */
[----:B------:R-:W-:Y:S01]  /*e170*/  IMAD.U32 R3, R3, 0x10000, RZ ;  /* 0x0001000003037824 */ /* 0x000fe200078e00ff */
[----:B--2---:R-:W-:Y:S01]  /*e180*/  LOP3.LUT R33, R4, 0xffff0000, RZ, 0xc0, !PT ;  /* 0xffff000004217812 */ /* 0x004fe200078ec0ff */
[----:B------:R-:W-:Y:S01]  /*e190*/  FMUL.FTZ R23, R10, R29 ;  /* 0x0000001d0a177220 */ /* 0x000fe20000410000 */
[C---:B------:R-:W-:Y:S01]  /*e1a0*/  LOP3.LUT R31, R5.reuse, 0xffff0000, RZ, 0xc0, !PT ;  /* 0xffff0000051f7812 */ /* 0x040fe200078ec0ff */
[-C--:B------:R-:W-:Y:S01]  /*e1b0*/  FMUL.FTZ R41, R32, R28.reuse ;  /* 0x0000001c20297220 */ /* 0x080fe20000410000 */
        /* <DEDUP_REMOVED lines=8> */
[C---:B------:R-:W-:Y:S01]  /*e240*/  FMUL.FTZ R2, R30.reuse, R3 ;  /* 0x000000031e027220 */ /* 0x040fe20000410000 */
[----:B------:R-:W-:Y:S01]  /*e250*/  FMUL.FTZ R30, R30, R5 ;  /* 0x000000051e1e7220 */ /* 0x000fe20000410000 */
[----:B------:R-:W-:Y:S01]  /*e260*/  FFMA.FTZ R28, R34, R28, R29 ;  /* 0x0000001c221c7223 */ /* 0x000fe2000001001d */
[----:B------:R-:W-:Y:S01]  /*e270*/  F2FP.BF16.F32.PACK_AB R10, R10, R23 ;  /* 0x000000170a0a723e */ /* 0x000fe200000010ff */
[C---:B------:R-:W-:Y:S01]  /*e280*/  FMUL.FTZ R29, R40.reuse, R31 ;  /* 0x0000001f281d7220 */ /* 0x040fe20000410000 */
[----:B------:R-:W-:Y:S01]  /*e290*/  FMUL.FTZ R40, R40, R33 ;  /* 0x0000002128287220 */ /* 0x000fe20000410000 */
[C---:B------:R-:W-:Y:S01]  /*e2a0*/  FFMA.FTZ R2, R35.reuse, R5, -R2 ;  /* 0x0000000523027223 */ /* 0x040fe20000010802 */
[----:B------:R-:W-:Y:S01]  /*e2b0*/  FFMA.FTZ R3, R35, R3, R30 ;  /* 0x0000000323037223 */ /* 0x000fe2000001001e */
[C---:B------:R-:W-:Y:S01]  /*e2c0*/  FFMA.FTZ R29, R22.reuse, R33, -R29 ;  /* 0x00000021161d7223 */ /* 0x040fe2000001081d */
[----:B------:R-:W-:Y:S01]  /*e2d0*/  FFMA.FTZ R40, R22, R31, R40 ;  /* 0x0000001f16287223 */ /* 0x000fe20000010028 */
[----:B------:R-:W-:-:S02]  /*e2e0*/  F2FP.BF16.F32.PACK_AB R31, R28, R41 ;  /* 0x000000291c1f723e */ /* 0x000fc400000010ff */
[----:B------:R-:W-:Y:S02]  /*e2f0*/  F2FP.BF16.F32.PACK_AB R30, R3, R2 ;  /* 0x00000002031e723e */ /* 0x000fe400000010ff */
[----:B------:R-:W-:Y:S02]  /*e300*/  F2FP.BF16.F32.PACK_AB R28, R40, R29 ;  /* 0x0000001d281c723e */ /* 0x000fe400000010ff */
[----:B------:R-:W-:Y:S02]  /*e310*/  MOV R29, R10 ;  /* 0x0000000a001d7202 */ /* 0x000fe40000000f00 */
.L_x_3974:
[----:B------:R-:W-:Y:S05]  /*e320*/  BSYNC B0 ;  /* 0x0000000000007941 */ /* 0x000fea0003800000 */
.L_x_3973:
[----:B-----5:R3:W-:Y:S04]  /*e330*/  STS.128 [R245+0x1000], R28 ;  /* 0x0010001cf5007388 */ /* 0x0207e80000000c00 */
[----:B----4-:R3:W5:Y:S01]  /*e340*/  LD.E.128 R32, desc[UR6][R20.64+0x80] ;  /* 0x0000800614207980 */ /* 0x010762000c101d00 */
[----:B------:R-:W-:Y:S04]  /*e350*/  BSSY B0, `(.L_x_3975) ;  /* 0x0000029000007945 */ /* 0x000fe80003800000 */
[----:B------:R-:W-:Y:S05]  /*e360*/  @P1 BRA `(.L_x_3976) ;  /* 0x00000000009c1947 */ /* 0x000fea0003800000 */
[----:B------:R-:W3:Y:S04]  /*e370*/  LD.E.64 R2, desc[UR6][R38.64+0x40] ;  /* 0x0000400626027980 */ /* 0x000ee8000c101b00 */
[----:B------:R-:W4:Y:S01]  /*e380*/  LD.E.64 R4, desc[UR6][R36.64+0x40] ;  /* 0x0000400624047980 */ /* 0x000f22000c101b00 */
[C---:B-----5:R-:W-:Y:S02]  /*e390*/  LOP3.LUT R10, R33.reuse, 0xffff0000, RZ, 0xc0, !PT ;  /* 0xffff0000210a7812 */ /* 0x060fe400078ec0ff */
[----:B------:R-:W-:Y:S02]  /*e3a0*/  SHF.L.U32 R12, R33, 0x10, RZ ;  /* 0x00000010210c7819 */ /* 0x000fe400000006ff */
[----:B------:R-:W-:Y:S02]  /*e3b0*/  LOP3.LUT R33, R35, 0xffff0000, RZ, 0xc0, !PT ;  /* 0xffff000023217812 */ /* 0x000fe400078ec0ff */
[----:B------:R-:W-:-:S02]  /*e3c0*/  LOP3.LUT R40, R32, 0xffff0000, RZ, 0xc0, !PT ;  /* 0xffff000020287812 */ /* 0x000fc400078ec0ff */
[----:B------:R-:W-:Y:S02]  /*e3d0*/  SHF.L.U32 R41, R35, 0x10, RZ ;  /* 0x0000001023297819 */ /* 0x000fe400000006ff */
[----:B------:R-:W-:Y:S01]  /*e3e0*/  SHF.L.U32 R22, R32, 0x10, RZ ;  /* 0x0000001020167819 */ /* 0x000fe200000006ff */
        /* <DEDUP_REMOVED lines=31> */
.L_x_3976:
[----:B------:R-:W-:Y:S05]  /*e5e0*/  BSYNC B0 ;  /* 0x0000000000007941 */ /* 0x000fea0003800000 */
.L_x_3975:
        /* <DEDUP_REMOVED lines=43> */
.L_x_3978:
[----:B------:R-:W-:Y:S05]  /*e8a0*/  BSYNC B0 ;  /* 0x0000000000007941 */ /* 0x000fea0003800000 */
.L_x_3977:
[----:B-----5:R3:W-:Y:S04]  /*e8b0*/  STS.128 [R245+0x5000], R28 ;  /* 0x0050001cf5007388 */ /* 0x0207e80000000c00 */
[----:B--2-4-:R-:W5:Y:S01]  /*e8c0*/  LD.E.128 R20, desc[UR6][R20.64+0x180] ;  /* 0x0001800614147980 */ /* 0x014f62000c101d00 */
[----:B------:R-:W-:Y:S01]  /*e8d0*/  IADD3 R2, R24, 0xc0, RZ ;  /* 0x000000c018027810 */ /* 0x000fe20007ffe0ff */
[----:B------:R-:W-:Y:S03]  /*e8e0*/  BSSY B0, `(.L_x_3979) ;  /* 0x0000029000007945 */ /* 0x000fe60003800000 */
[----:B------:R-:W-:-:S13]  /*e8f0*/  ISETP.GE.AND P0, PT, R2, R7, PT ;  /* 0x000000070200720c */ /* 0x000fda0003f06270 */
[----:B------:R-:W-:Y:S05]  /*e900*/  @P0 BRA `(.L_x_3980) ;  /* 0x0000000000980947 */ /* 0x000fea0003800000 */
[----:B------:R-:W2:Y:S04]  /*e910*/  LD.E.64 R2, desc[UR6][R38.64+0xc0] ;  /* 0x0000c00626027980 */ /* 0x000ea8000c101b00 */
[----:B------:R-:W4:Y:S01]  /*e920*/  LD.E.64 R4, desc[UR6][R36.64+0xc0] ;  /* 0x0000c00624047980 */ /* 0x000f22000c101b00 */
[C---:B-----5:R-:W-:Y:S01]  /*e930*/  LOP3.LUT R10, R21.reuse, 0xffff0000, RZ, 0xc0, !PT ;  /* 0xffff0000150a7812 */ /* 0x060fe200078ec0ff */
[----:B---3--:R-:W-:Y:S01]  /*e940*/  IMAD.U32 R30, R22, 0x10000, RZ ;  /* 0x00010000161e7824 */ /* 0x008fe200078e00ff */
        /* <DEDUP_REMOVED lines=34> */
.L_x_3980:
[----:B------:R-:W-:Y:S05]  /*eb70*/  BSYNC B0 ;  /* 0x0000000000007941 */ /* 0x000fea0003800000 */
.L_x_3979:
[----:B-----5:R2:W-:Y:S02]  /*eb80*/  STS.128 [R245+0x7000], R20 ;  /* 0x00700014f5007388 */ /* 0x0205e40000000c00 */
.L_x_3972:
[----:B------:R-:W-:Y:S05]  /*eb90*/  BSYNC B1 ;  /* 0x0000000000017941 */ /* 0x000fea0003800000 */
.L_x_3971:
[----:B------:R-:W-:-:S05]  /*eba0*/  VIADD R2, R142, 0x30 ;  /* 0x000000308e027836 */ /* 0x000fca0000000000 */
        /* <DEDUP_REMOVED lines=8> */
[C---:B--23--:R-:W-:Y:S01]  /*ec30*/  IMAD.SHL.U32 R31, R3.reuse, 0x2, RZ ;  /* 0x00000002031f7824 */ /* 0x04cfe200078e00ff */
[----:B------:R-:W-:Y:S01]  /*ec40*/  ISETP.GE.AND P1, PT, R0, R7, PT ;  /* 0x000000070000720c */ /* 0x000fe20003f26270 */
[----:B------:R-:W-:Y:S01]  /*ec50*/  VIADD R0, R24, 0x80 ;  /* 0x0000008018007836 */ /* 0x000fe20000000000 */
[----:B------:R-:W-:Y:S02]  /*ec60*/  SHF.L.U64.HI R3, R3, 0x1, R4 ;  /* 0x0000000103037819 */ /* 0x000fe40000010204 */
[-C--:B------:R-:W-:Y:S02]  /*ec70*/  IADD3 R30, P3, R14, R31.reuse, RZ ;  /* 0x0000001f0e1e7210 */ /* 0x080fe40007f7e0ff */
[----:B------:R-:W-:Y:S01]  /*ec80*/  IADD3 R28, P4, R16, R31, RZ ;  /* 0x0000001f101c7210 */ /* 0x000fe20007f9e0ff */
[----:B------:R-:W-:Y:S01]  /*ec90*/  BSSY B0, `(.L_x_3982) ;  /* 0x000002e000007945 */ /* 0x000fe20003800000 */
[----:B------:R-:W-:Y:S01]  /*eca0*/  ISETP.GE.AND P0, PT, R0, R7, PT ;  /* 0x000000070000720c */ /* 0x000fe20003f06270 */
[----:B------:R-:W-:-:S02]  /*ecb0*/  IMAD.X R31, R15, 0x1, R3, P3 ;  /* 0x000000010f1f7824 */ /* 0x000fc400018e0603 */
[----:B------:R2:W5:Y:S01]  /*ecc0*/  LD.E.128 R12, desc[UR6][R18.64] ;  /* 0x00000006120c7980 */ /* 0x000562000c101d00 */
[----:B------:R-:W-:Y:S01]  /*ecd0*/  IMAD.X R29, R17, 0x1, R3, P4 ;  /* 0x00000001111d7824 */ /* 0x000fe200020e0603 */
[----:B------:R-:W-:Y:S08]  /*ece0*/  @P2 BRA `(.L_x_3983) ;  /* 0x0000000000a02947 */ /* 0x000ff00003800000 */
[----:B------:R-:W3:Y:S04]  /*ecf0*/  LD.E.64 R4, desc[UR6][R30.64] ;  /* 0x000000061e047980 */ /* 0x000ee8000c101b00 */
[----:B------:R-:W2:Y:S01]  /*ed00*/  LD.E.64 R10, desc[UR6][R28.64] ;  /* 0x000000061c0a7980 */ /* 0x000ea2000c101b00 */
[C---:B-----5:R-:W-:Y:S01]  /*ed10*/  IMAD.U32 R21, R15.reuse, 0x10000, RZ ;  /* 0x000100000f157824 */ /* 0x060fe200078e00ff */
[----:B------:R-:W-:Y:S02]  /*ed20*/  LOP3.LUT R20, R15, 0xffff0000, RZ, 0xc0, !PT ;  /* 0xffff00000f147812 */ /* 0x000fe400078ec0ff */
[C---:B------:R-:W-:Y:S02]  /*ed30*/  LOP3.LUT R0, R13.reuse, 0xffff0000, RZ, 0xc0, !PT ;  /* 0xffff00000d007812 */ /* 0x040fe400078ec0ff */
[----:B------:R-:W-:-:S02]  /*ed40*/  SHF.L.U32 R3, R13, 0x10, RZ ;  /* 0x000000100d037819 */ /* 0x000fc400000006ff */
[C---:B------:R-:W-:Y:S02]  /*ed50*/  SHF.L.U32 R9, R12.reuse, 0x10, RZ ;  /* 0x000000100c097819 */ /* 0x040fe400000006ff */
[----:B------:R-:W-:Y:S02]  /*ed60*/  LOP3.LUT R23, R12, 0xffff0000, RZ, 0xc0, !PT ;  /* 0xffff00000c177812 */ /* 0x000fe400078ec0ff */
[C---:B----4-:R-:W-:Y:S02]  /*ed70*/  LOP3.LUT R32, R14.reuse, 0xffff0000, RZ, 0xc0, !PT ;  /* 0xffff00000e207812 */ /* 0x050fe400078ec0ff */
[----:B------:R-:W-:Y:S02]  /*ed80*/  SHF.L.U32 R22, R14, 0x10, RZ ;  /* 0x000000100e167819 */ /* 0x000fe400000006ff */
[C---:B---3--:R-:W-:Y:S01]  /*ed90*/  LOP3.LUT R15, R4.reuse, 0xffff0000, RZ, 0xc0, !PT ;  /* 0xffff0000040f7812 */ /* 0x048fe200078ec0ff */
[----:B------:R-:W-:Y:S01]  /*eda0*/  IMAD.U32 R4, R4, 0x10000, RZ ;  /* 0x0001000004047824 */ /* 0x000fe200078e00ff */
[----:B------:R-:W-:-:S02]  /*edb0*/  LOP3.LUT R13, R5, 0xffff0000, RZ, 0xc0, !PT ;  /* 0xffff0000050d7812 */ /* 0x000fc400078ec0ff */
[----:B--2---:R-:W-:Y:S01]  /*edc0*/  LOP3.LUT R17, R10, 0xffff0000, RZ, 0xc0, !PT ;  /* 0xffff00000a117812 */ /* 0x004fe200078ec0ff */
[----:B------:R-:W-:Y:S01]  /*edd0*/  FMUL.FTZ R12, R0, R15 ;  /* 0x0000000f000c7220 */ /* 0x000fe20000410000 */
[----:B------:R-:W-:Y:S01]  /*ede0*/  LOP3.LUT R16, R11, 0xffff0000, RZ, 0xc0, !PT ;  /* 0xffff00000b107812 */ /* 0x000fe200078ec0ff */
[----:B------:R-:W-:Y:S01]  /*edf0*/  FMUL.FTZ R14, R20, R13 ;  /* 0x0000000d140e7220 */ /* 0x000fe20000410000 */
[----:B------:R-:W-:Y:S01]  /*ee00*/  SHF.L.U32 R5, R5, 0x10, RZ ;  /* 0x0000001005057819 */ /* 0x000fe200000006ff */
[-C--:B------:R-:W-:Y:S01]  /*ee10*/  FMUL.FTZ R0, R0, R17.reuse ;  /* 0x0000001100007220 */ /* 0x080fe20000410000 */
[----:B------:R-:W-:Y:S01]  /*ee20*/  SHF.L.U32 R10, R10, 0x10, RZ ;  /* 0x000000100a0a7819 */ /* 0x000fe200000006ff */
[----:B------:R-:W-:Y:S02]  /*ee30*/  IMAD.U32 R11, R11, 0x10000, RZ ;  /* 0x000100000b0b7824 */ /* 0x000fe400078e00ff */
[C---:B------:R-:W-:Y:S01]  /*ee40*/  FFMA.FTZ R12, R3.reuse, R17, -R12 ;  /* 0x00000011030c7223 */ /* 0x040fe2000001080c */
[----:B------:R-:W-:Y:S01]  /*ee50*/  FMUL.FTZ R20, R20, R16 ;  /* 0x0000001014147220 */ /* 0x000fe20000410000 */
[----:B------:R-:W-:Y:S01]  /*ee60*/  FFMA.FTZ R3, R3, R15, R0 ;  /* 0x0000000f03037223 */ /* 0x000fe20000010000 */
[C---:B------:R-:W-:Y:S01]  /*ee70*/  FMUL.FTZ R0, R23.reuse, R4 ;  /* 0x0000000417007220 */ /* 0x040fe20000410000 */
[C---:B------:R-:W-:Y:S01]  /*ee80*/  FMUL.FTZ R15, R32.reuse, R5 ;  /* 0x00000005200f7220 */ /* 0x040fe20000410000 */
[----:B------:R-:W-:Y:S01]  /*ee90*/  FMUL.FTZ R23, R23, R10 ;  /* 0x0000000a17177220 */ /* 0x000fe20000410000 */
[----:B------:R-:W-:Y:S01]  /*eea0*/  FMUL.FTZ R32, R32, R11 ;  /* 0x0000000b20207220 */ /* 0x000fe20000410000 */
[C---:B------:R-:W-:Y:S01]  /*eeb0*/  FFMA.FTZ R14, R21.reuse, R16, -R14 ;  /* 0x00000010150e7223 */ /* 0x040fe2000001080e */
[----:B------:R-:W-:Y:S01]  /*eec0*/  FFMA.FTZ R13, R21, R13, R20 ;  /* 0x0000000d150d7223 */ /* 0x000fe20000010014 */
[C---:B------:R-:W-:Y:S01]  /*eed0*/  FFMA.FTZ R23, R9.reuse, R4, R23 ;  /* 0x0000000409177223 */ /* 0x040fe20000010017 */
[C---:B------:R-:W-:Y:S01]  /*eee0*/  FFMA.FTZ R15, R22.reuse, R11, -R15 ;  /* 0x0000000b160f7223 */ /* 0x040fe2000001080f */
[----:B------:R-:W-:Y:S01]  /*eef0*/  FFMA.FTZ R32, R22, R5, R32 ;  /* 0x0000000516207223 */ /* 0x000fe20000010020 */
[----:B------:R-:W-:Y:S01]  /*ef00*/  FFMA.FTZ R0, R9, R10, -R0 ;  /* 0x0000000a09007223 */ /* 0x000fe20000010800 */
[----:B------:R-:W-:-:S02]  /*ef10*/  F2FP.BF16.F32.PACK_AB R4, R3, R12 ;  /* 0x0000000c0304723e */ /* 0x000fc400000010ff */
[----:B------:R-:W-:Y:S02]  /*ef20*/  F2FP.BF16.F32.PACK_AB R3, R13, R14 ;  /* 0x0000000e0d03723e */ /* 0x000fe400000010ff */
[----:B------:R-:W-:Y:S02]  /*ef30*/  F2FP.BF16.F32.PACK_AB R14, R32, R15 ;  /* 0x0000000f200e723e */ /* 0x000fe400000010ff */
[----:B------:R-:W-:Y:S02]  /*ef40*/  F2FP.BF16.F32.PACK_AB R12, R23, R0 ;  /* 0x00000000170c723e */ /* 0x000fe400000010ff */
[----:B------:R-:W-:Y:S02]  /*ef50*/  MOV R13, R4 ;  /* 0x00000004000d7202 */ /* 0x000fe40000000f00 */
[----:B------:R-:W-:Y:S02]  /*ef60*/  MOV R15, R3 ;  /* 0x00000003000f7202 */ /* 0x000fe40000000f00 */
.L_x_3983:
[----:B------:R-:W-:Y:S05]  /*ef70*/  BSYNC B0 ;  /* 0x0000000000007941 */ /* 0x000fea0003800000 */
.L_x_3982:
[----:B-----5:R3:W-:Y:S04]  /*ef80*/  STS.128 [R245+0x1800], R12 ;  /* 0x0018000cf5007388 */ /* 0x0207e80000000c00 */
[----:B------:R3:W5:Y:S01]  /*ef90*/  LD.E.128 R20, desc[UR6][R18.64+0x80] ;  /* 0x0000800612147980 */ /* 0x000762000c101d00 */
[----:B------:R-:W-:Y:S04]  /*efa0*/  BSSY B0, `(.L_x_3984) ;  /* 0x0000028000007945 */ /* 0x000fe80003800000 */
[----:B------:R-:W-:Y:S05]  /*efb0*/  @P1 BRA `(.L_x_3985) ;  /* 0x0000000000981947 */ /* 0x000fea0003800000 */
[----:B------:R-:W3:Y:S04]  /*efc0*/  LD.E.64 R4, desc[UR6][R30.64+0x40] ;  /* 0x000040061e047980 */ /* 0x000ee8000c101b00 */
[----:B------:R-:W2:Y:S01]  /*efd0*/  LD.E.64 R10, desc[UR6][R28.64+0x40] ;  /* 0x000040061c0a7980 */ /* 0x000ea2000c101b00 */
[C---:B-----5:R-:W-:Y:S02]  /*efe0*/  LOP3.LUT R0, R21.reuse, 0xffff0000, RZ, 0xc0, !PT ;  /* 0xffff000015007812 */ /* 0x060fe400078ec0ff */
[C---:B------:R-:W-:Y:S02]  /*eff0*/  SHF.L.U32 R9, R20.reuse, 0x10, RZ ;  /* 0x0000001014097819 */ /* 0x040fe400000006ff */
[----:B----4-:R-:W-:Y:S02]  /*f000*/  LOP3.LUT R32, R20, 0xffff0000, RZ, 0xc0, !PT ;  /* 0xffff000014207812 */ /* 0x010fe400078ec0ff */
[----:B------:R-:W-:Y:S01]  /*f010*/  SHF.L.U32 R3, R21, 0x10, RZ ;  /* 0x0000001015037819 */ /* 0x000fe200000006ff */
[----:B------:R-:W-:Y:S01]  /*f020*/  IMAD.U32 R21, R22, 0x10000, RZ ;  /* 0x0001000016157824 */ /* 0x000fe200078e00ff */
[----:B------:R-:W-:-:S02]  /*f030*/  SHF.L.U32 R20, R23, 0x10, RZ ;  /* 0x0000001017147819 */ /* 0x000fc400000006ff */
[----:B------:R-:W-:Y:S02]  /*f040*/  LOP3.LUT R16, R23, 0xffff0000, RZ, 0xc0, !PT ;  /* 0xffff000017107812 */ /* 0x000fe400078ec0ff */
[----:B------:R-:W-:Y:S02]  /*f050*/  LOP3.LUT R22, R22, 0xffff0000, RZ, 0xc0, !PT ;  /* 0xffff000016167812 */ /* 0x000fe400078ec0ff */
[----:B---3--:R-:W-:Y:S02]  /*f060*/  LOP3.LUT R14, R4, 0xffff0000, RZ, 0xc0, !PT ;  /* 0xffff0000040e7812 */ /* 0x008fe400078ec0ff */
        /* <DEDUP_REMOVED lines=27> */
.L_x_3985:
[----:B------:R-:W-:Y:S05]  /*f220*/  BSYNC B0 ;  /* 0x0000000000007941 */ /* 0x000fea0003800000 */
.L_x_3984:
[----:B-----5:R1:W-:Y:S04]  /*f230*/  STS.128 [R245+0x3800], R20 ;  /* 0x00380014f5007388 */ /* 0x0203e80000000c00 */
[----:B---3--:R1:W5:Y:S01]  /*f240*/  LD.E.128 R12, desc[UR6][R18.64+0x100] ;  /* 0x00010006120c7980 */ /* 0x008362000c101d00 */
[----:B------:R-:W-:Y:S04]  /*f250*/  BSSY B0, `(.L_x_3986) ;  /* 0x000002a000007945 */ /* 0x000fe80003800000 */
[----:B------:R-:W-:Y:S05]  /*f260*/  @P0 BRA `(.L_x_3987) ;  /* 0x0000000000a00947 */ /* 0x000fea0003800000 */
[----:B------:R-:W3:Y:S04]  /*f270*/  LD.E.64 R4, desc[UR6][R30.64+0x80] ;  /* 0x000080061e047980 */ /* 0x000ee8000c101b00 */
[----:B------:R-:W2:Y:S01]  /*f280*/  LD.E.64 R10, desc[UR6][R28.64+0x80] ;  /* 0x000080061c0a7980 */ /* 0x000ea2000c101b00 */
[C---:B-1---5:R-:W-:Y:S01]  /*f290*/  IMAD.U32 R21, R15.reuse, 0x10000, RZ ;  /* 0x000100000f157824 */ /* 0x062fe200078e00ff */
        /* <DEDUP_REMOVED lines=37> */
.L_x_3987:
[----:B------:R-:W-:Y:S05]  /*f4f0*/  BSYNC B0 ;  /* 0x0000000000007941 */ /* 0x000fea0003800000 */
.L_x_3986:
[----:B-----5:R3:W-:Y:S04]  /*f500*/  STS.128 [R245+0x5800], R12 ;  /* 0x0058000cf5007388 */ /* 0x0207e80000000c00 */
[----:B-12---:R-:W5:Y:S01]  /*f510*/  LD.E.128 R16, desc[UR6][R18.64+0x180] ;  /* 0x0001800612107980 */ /* 0x006f62000c101d00 */
[----:B------:R-:W-:Y:S01]  /*f520*/  IADD3 R24, R24, 0xc0, RZ ;  /* 0x000000c018187810 */ /* 0x000fe20007ffe0ff */
[----:B------:R-:W-:Y:S03]  /*f530*/  BSSY B0, `(.L_x_3988) ;  /* 0x0000029000007945 */ /* 0x000fe60003800000 */
[----:B------:R-:W-:-:S13]  /*f540*/  ISETP.GE.AND P0, PT, R24, R7, PT ;  /* 0x000000071800720c */ /* 0x000fda0003f06270 */
[----:B------:R-:W-:Y:S05]  /*f550*/  @P0 BRA `(.L_x_3989) ;  /* 0x0000000000980947 */ /* 0x000fea0003800000 */
[----:B------:R-:W3:Y:S04]  /*f560*/  LD.E.64 R4, desc[UR6][R30.64+0xc0] ;  /* 0x0000c0061e047980 */ /* 0x000ee8000c101b00 */
[----:B------:R-:W2:Y:S01]  /*f570*/  LD.E.64 R10, desc[UR6][R28.64+0xc0] ;  /* 0x0000c0061c0a7980 */ /* 0x000ea2000c101b00 */
[----:B-----5:R-:W-:Y:S02]  /*f580*/  LOP3.LUT R0, R17, 0xffff0000, RZ, 0xc0, !PT ;  /* 0xffff000011007812 */ /* 0x020fe400078ec0ff */
[C---:B------:R-:W-:Y:S02]  /*f590*/  SHF.L.U32 R7, R16.reuse, 0x10, RZ ;  /* 0x0000001010077819 */ /* 0x040fe400000006ff */
[----:B------:R-:W-:Y:S02]  /*f5a0*/  LOP3.LUT R20, R16, 0xffff0000, RZ, 0xc0, !PT ;  /* 0xffff000010147812 */ /* 0x000fe400078ec0ff */
[----:B------:R-:W-:-:S02]  /*f5b0*/  LOP3.LUT R16, R19, 0xffff0000, RZ, 0xc0, !PT ;  /* 0xffff000013107812 */ /* 0x000fc400078ec0ff */
[----:B------:R-:W-:Y:S02]  /*f5c0*/  SHF.L.U32 R3, R17, 0x10, RZ ;  /* 0x0000001011037819 */ /* 0x000fe400000006ff */
[----:B------:R-:W-:Y:S01]  /*f5d0*/  SHF.L.U32 R17, R19, 0x10, RZ ;  /* 0x0000001013117819 */ /* 0x000fe200000006ff */
[C---:B------:R-:W-:Y:S01]  /*f5e0*/  IMAD.U32 R19, R18.reuse, 0x10000, RZ ;  /* 0x0001000012137824 */ /* 0x040fe200078e00ff */
        /* <DEDUP_REMOVED lines=10> */
[-C--:B------:R-:W-:Y:S01]  /*f690*/  FMUL.FTZ R16, R16, R14.reuse ;  /* 0x0000000e10107220 */ /* 0x080fe20000410000 */
[----:B------:R-:W-:Y:S01]  /*f6a0*/  FFMA.FTZ R18, R17, R14, -R18 ;  /* 0x0000000e11127223 */ /* 0x000fe20000010812 */
[----:B------:R-:W-:Y:S01]  /*f6b0*/  FFMA.FTZ R3, R3, R13, R0 ;  /* 0x0000000d03037223 */ /* 0x000fe20000010000 */
[----:B------:R-:W-:Y:S01]  /*f6c0*/  IMAD.U32 R10, R10, 0x10000, RZ ;  /* 0x000100000a0a7824 */ /* 0x000fe200078e00ff */
[----:B------:R-:W-:Y:S01]  /*f6d0*/  SHF.L.U32 R0, R5, 0x10, RZ ;  /* 0x0000001005007819 */ /* 0x000fe200000006ff */
[----:B------:R-:W-:Y:S01]  /*f6e0*/  FFMA.FTZ R9, R17, R9, R16 ;  /* 0x0000000911097223 */ /* 0x000fe20000010010 */
[----:B------:R-:W-:Y:S01]  /*f6f0*/  SHF.L.U32 R14, R11, 0x10, RZ ;  /* 0x000000100b0e7819 */ /* 0x000fe200000006ff */
[C---:B------:R-:W-:Y:S01]  /*f700*/  FMUL.FTZ R16, R20.reuse, R4 ;  /* 0x0000000414107220 */ /* 0x040fe20000410000 */
[----:B------:R-:W-:Y:S01]  /*f710*/  FMUL.FTZ R5, R20, R10 ;  /* 0x0000000a14057220 */ /* 0x000fe20000410000 */
[----:B------:R-:W-:Y:S01]  /*f720*/  FMUL.FTZ R20, R21, R0 ;  /* 0x0000000015147220 */ /* 0x000fe20000410000 */
[----:B------:R-:W-:Y:S01]  /*f730*/  F2FP.BF16.F32.PACK_AB R17, R3, R12 ;  /* 0x0000000c0311723e */ /* 0x000fe200000010ff */
        /* <DEDUP_REMOVED lines=8> */
.L_x_3989:
[----:B------:R-:W-:Y:S05]  /*f7c0*/  BSYNC B0 ;  /* 0x0000000000007941 */ /* 0x000fea0003800000 */
.L_x_3988:
[----:B-----5:R1:W-:Y:S01]  /*f7d0*/  STS.128 [R245+0x7800], R16 ;  /* 0x00780010f5007388 */ /* 0x0203e20000000c00 */
[----:B------:R-:W-:Y:S05]  /*f7e0*/  BRA `(.L_x_3981) ;  /* 0x0000005c00107947 */ /* 0x000fea0003800000 */
.L_x_3950:
        /* <DEDUP_REMOVED lines=24> */
[----:B------:R-:W3:Y:S01]  /*f970*/  LD.E.128 R32, desc[UR6][R32.64] ;  /* 0x0000000620207980 */ /* 0x000ee2000c101d00 */
        /* <DEDUP_REMOVED lines=36> */
[----:B------:R-:W-:Y:S01]  /*fbc0*/  FMUL.FTZ R31, R28, R31 ;  /* 0x0000001f1c1f7220 */ /* 0x000fe20000410000 */
[----:B------:R-:W-:Y:S01]  /*fbd0*/  @!P3 FADD.FTZ R52, -R52, -RZ ;  /* 0x800000ff3434b221 */ /* 0x000fe20000010100 */
[----:B------:R-:W-:Y:S01]  /*fbe0*/  @!P3 FADD.FTZ R35, -R35, -RZ ;  /* 0x800000ff2323b221 */ /* 0x000fe20000010100 */
        /* <DEDUP_REMOVED lines=25> */
.L_x_3993:
[----:B------:R-:W-:Y:S05]  /*fd80*/  BSYNC B0 ;  /* 0x0000000000007941 */ /* 0x000fea0003800000 */
.L_x_3992:
        /* <DEDUP_REMOVED lines=12> */
[----:B------:R-:W-:Y:S01]  /*fe50*/  LEA R32, P1, R33, R14, 0x1 ;  /* 0x0000000e21207211 */ /* 0x000fe200078208ff */
[----:B------:R-:W-:Y:S01]  /*fe60*/  IMAD.MOV.U32 R2, RZ, RZ, RZ ;  /* 0x000000ffff027224 */ /* 0x000fe200078e00ff */
[----:B------:R-:W-:Y:S01]  /*fe70*/  @P2 IADD3 R2, -R9, RZ, RZ ;  /* 0x000000ff09022210 */ /* 0x000fe20007ffe1ff */
[----:B------:R-:W3:Y:S01]  /*fe80*/  LD.E.128 R28, desc[UR6][R28.64+0x80] ;  /* 0x000080061c1c7980 */ /* 0x000ee2000c101d00 */
[----:B------:R-:W-:Y:S02]  /*fe90*/  LEA.HI.X R33, R33, R15, R13, 0x1, P1 ;  /* 0x0000000f21217211 */ /* 0x000fe400008f0c0d */
[----:B------:R-:W-:-:S04]  /*fea0*/  IADD3 R37, P1, R2, R3, RZ ;  /* 0x0000000302257210 */ /* 0x000fc80007f3e0ff */
[----:B------:R-:W4:Y:S01]  /*feb0*/  LD.E.128 R32, desc[UR6][R32.64+0x80] ;  /* 0x0000800620207980 */ /* 0x000f22000c101d00 */
        /* <DEDUP_REMOVED lines=17> */
[C---:B------:R-:W-:Y:S01]  /*ffd0*/  SHF.L.U32 R29, R31.reuse, 0x10, RZ ;  /* 0x000000101f1d7819 */ /* 0x040fe200000006ff */
[----:B----4-:R-:W-:Y:S01]  /*ffe0*/  IMAD.U32 R51, R34, 0x10000, RZ ;  /* 0x0001000022337824 */ /* 0x010fe200078e00ff */
        /* <DEDUP_REMOVED lines=45> */
.L_x_3995:
[----:B------:R-:W-:Y:S05]  /*102c0*/  BSYNC B0 ;  /* 0x0000000000007941 */ /* 0x000fea0003800000 */
.L_x_3994:
        /* <DEDUP_REMOVED lines=15> */
[----:B------:R-:W2:Y:S01]  /*103c0*/  LD.E.128 R28, desc[UR6][R28.64+0x100] ;  /* 0x000100061c1c7980 */ /* 0x000ea2000c101d00 */
        /* <DEDUP_REMOVED lines=14> */
[----:B------:R-:W-:Y:S02]  /*104b0*/  SHF.L.U32 R46, R47, 0x10, RZ ;  /* 0x000000102f2e7819 */ /* 0x000fe400000006ff */
[C---:B--2---:R-:W-:Y:S01]  /*104c0*/  SHF.L.U32 R13, R29.reuse, 0x10, RZ ;  /* 0x000000101d0d7819 */ /* 0x044fe200000006ff */
[----:B---3--:R-:W-:Y:S01]  /*104d0*/  IMAD.U32 R41, R30, 0x10000, RZ ;  /* 0x000100001e297824 */ /* 0x008fe200078e00ff */
[----:B------:R-:W-:Y:S01]  /*104e0*/  LOP3.LUT R42, R29, 0xffff0000, RZ, 0xc0, !PT ;  /* 0xffff00001d2a7812 */ /* 0x000fe200078ec0ff */
[----:B------:R-:W-:Y:S01]  /*104f0*/  IMAD.U32 R40, R28, 0x10000, RZ ;  /* 0x000100001c287824 */ /* 0x000fe200078e00ff */
[C---:B------:R-:W-:Y:S02]  /*10500*/  SHF.L.U32 R29, R31.reuse, 0x10, RZ ;  /* 0x000000101f1d7819 */ /* 0x040fe400000006ff */
[----:B------:R-:W-:Y:S01]  /*10510*/  LOP3.LUT R45, R31, 0xffff0000, RZ, 0xc0, !PT ;  /* 0xffff00001f2d7812 */ /* 0x000fe200078ec0ff */
[C---:B----4-:R-:W-:Y:S01]  /*10520*/  IMAD.U32 R43, R32.reuse, 0x10000, RZ ;  /* 0x00010000202b7824 */ /* 0x050fe200078e00ff */
        /* <DEDUP_REMOVED lines=45> */
.L_x_3997:
[----:B------:R-:W-:Y:S05]  /*10800*/  BSYNC B0 ;  /* 0x0000000000007941 */ /* 0x000fea0003800000 */
.L_x_3996:
        /* <DEDUP_REMOVED lines=32> */
[----:B------:R-:W-:Y:S02]  /*10a10*/  SHF.L.U32 R40, R41, 0x10, RZ ;  /* 0x0000001029287819 */ /* 0x000fe400000006ff */
[C---:B---3--:R-:W-:Y:S01]  /*10a20*/  SHF.L.U32 R13, R29.reuse, 0x10, RZ ;  /* 0x000000101d0d7819 */ /* 0x048fe200000006ff */
[----:B------:R-:W-:Y:S01]  /*10a30*/  IMAD.U32 R43, R30, 0x10000, RZ ;  /* 0x000100001e2b7824 */ /* 0x000fe200078e00ff */
[----:B--2---:R-:W-:Y:S01]  /*10a40*/  LOP3.LUT R44, R29, 0xffff0000, RZ, 0xc0, !PT ;  /* 0xffff00001d2c7812 */ /* 0x004fe200078ec0ff */
[----:B------:R-:W-:Y:S01]  /*10a50*/  IMAD.U32 R41, R28, 0x10000, RZ ;  /* 0x000100001c297824 */ /* 0x000fe200078e00ff */
[C---:B------:R-:W-:Y:S02]  /*10a60*/  SHF.L.U32 R29, R31.reuse, 0x10, RZ ;  /* 0x000000101f1d7819 */ /* 0x040fe400000006ff */
[----:B------:R-:W-:Y:S02]  /*10a70*/  LOP3.LUT R45, R31, 0xffff0000, RZ, 0xc0, !PT ;  /* 0xffff00001f2d7812 */ /* 0x000fe400078ec0ff */
[----:B------:R-:W-:Y:S01]  /*10a80*/  LOP3.LUT R30, R30, 0xffff0000, RZ, 0xc0, !PT ;  /* 0xffff00001e1e7812 */ /* 0x000fe200078ec0ff */
[C---:B----4-:R-:W-:Y:S01]  /*10a90*/  IMAD.U32 R46, R32.reuse, 0x10000, RZ ;  /* 0x00010000202e7824 */ /* 0x050fe200078e00ff */
[----:B------:R-:W-:Y:S01]  /*10aa0*/  LOP3.LUT R31, R32, 0xffff0000, RZ, 0xc0, !PT ;  /* 0xffff0000201f7812 */ /* 0x000fe200078ec0ff */
[----:B-1----:R-:W-:Y:S01]  /*10ab0*/  IMAD.U32 R48, R34, 0x10000, RZ ;  /* 0x0001000022307824 */ /* 0x002fe200078e00ff */
        /* <DEDUP_REMOVED lines=42> */
.L_x_3999:
[----:B------:R-:W-:Y:S05]  /*10d60*/  BSYNC B0 ;  /* 0x0000000000007941 */ /* 0x000fea0003800000 */
.L_x_3998:
[----:B-----5:R3:W-:Y:S02]  /*10d70*/  STS.128 [R245+0x6000], R40 ;  /* 0x00600028f5007388 */ /* 0x0207e40000000c00 */
.L_x_3991:
[----:B------:R-:W-:Y:S05]  /*10d80*/  BSYNC B1 ;  /* 0x0000000000017941 */ /* 0x000fea0003800000 */
.L_x_3990:
        /* <DEDUP_REMOVED lines=29> */
[----:B------:R-:W1:Y:S03]  /*10f60*/  LD.E.128 R28, desc[UR6][R28.64] ;  /* 0x000000061c1c7980 */ /* 0x000e66000c101d00 */
        /* <DEDUP_REMOVED lines=37> */
[----:B---3--:R-:W-:Y:S01]  /*111c0*/  LOP3.LUT R32, R36, 0xffff0000, RZ, 0xc0, !PT ;  /* 0xffff000024207812 */ /* 0x008fe200078ec0ff */
        /* <DEDUP_REMOVED lines=26> */
.L_x_4003:
[----:B------:R-:W-:Y:S05]  /*11370*/  BSYNC B0 ;  /* 0x0000000000007941 */ /* 0x000fea0003800000 */
.L_x_4002:
        /* <DEDUP_REMOVED lines=19> */
[----:B------:R-:W2:Y:S04]  /*114b0*/  LD.E.128 R32, desc[UR6][R32.64] ;  /* 0x0000000620207980 */ /* 0x000ea8000c101d00 */
        /* <DEDUP_REMOVED lines=8> */
[C---:B----4-:R-:W-:Y:S01]  /*11540*/  IMAD.U32 R40, R46.reuse, 0x10000, RZ ;  /* 0x000100002e287824 */ /* 0x050fe200078e00ff */
        /* <DEDUP_REMOVED lines=8> */
[C---:B------:R-:W-:Y:S01]  /*115d0*/  SHF.L.U32 R32, R33.reuse, 0x10, RZ ;  /* 0x0000001021207819 */ /* 0x040fe200000006ff */
[----:B------:R-:W-:Y:S01]  /*115e0*/  @!P1 FADD.FTZ R42, -R42, -RZ ;  /* 0x800000ff2a2a9221 */ /* 0x000fe20000010100 */
[----:B------:R-:W-:Y:S01]  /*115f0*/  LOP3.LUT R45, R33, 0xffff0000, RZ, 0xc0, !PT ;  /* 0xffff0000212d7812 */ /* 0x000fe200078ec0ff */
[----:B-1----:R-:W-:Y:S01]  /*11600*/  IMAD.U32 R48, R30, 0x10000, RZ ;  /* 0x000100001e307824 */ /* 0x002fe200078e00ff */
[----:B------:R-:W-:Y:S01]  /*11610*/  LOP3.LUT R34, R34, 0xffff0000, RZ, 0xc0, !PT ;  /* 0xffff000022227812 */ /* 0x000fe200078ec0ff */
[----:B------:R-:W-:Y:S01]  /*11620*/  IMAD.U32 R49, R28, 0x10000, RZ ;  /* 0x000100001c317824 */ /* 0x000fe200078e00ff */
        /* <DEDUP_REMOVED lines=18> */
[----:B------:R-:W-:Y:S01]  /*11750*/  FMUL.FTZ R47, R47, R32 ;  /* 0x000000202f2f7220 */ /* 0x000fe20000410000 */
[C---:B---3--:R-:W-:Y:S01]  /*11760*/  IMAD.U32 R30, R36.reuse, 0x10000, RZ ;  /* 0x00010000241e7824 */ /* 0x048fe200078e00ff */
[----:B------:R-:W-:Y:S01]  /*11770*/  LOP3.LUT R29, R36, 0xffff0000, RZ, 0xc0, !PT ;  /* 0xffff0000241d7812 */ /* 0x000fe200078ec0ff */
[C---:B------:R-:W-:Y:S01]  /*11780*/  IMAD.U32 R36, R38.reuse, 0x10000, RZ ;  /* 0x0001000026247824 */ /* 0x040fe200078e00ff */
[----:B------:R-:W-:Y:S01]  /*11790*/  SHF.L.U32 R28, R37, 0x10, RZ ;  /* 0x00000010251c7819 */ /* 0x000fe200000006ff */
[----:B------:R-:W-:Y:S01]  /*117a0*/  FMUL.FTZ R49, R49, R42 ;  /* 0x0000002a31317220 */ /* 0x000fe20000410000 */
        /* <DEDUP_REMOVED lines=19> */
.L_x_4005:
[----:B------:R-:W-:Y:S05]  /*118e0*/  BSYNC B0 ;  /* 0x0000000000007941 */ /* 0x000fea0003800000 */
.L_x_4004:
[----:B-----5:R2:W-:Y:S04]  /*118f0*/  STS.128 [R245+0x2800], R44 ;  /* 0x0028002cf5007388 */ /* 0x0205e80000000c00 */
[----:B----4-:R2:W5:Y:S01]  /*11900*/  LD.E.128 R40, desc[UR6][R22.64+0x100] ;  /* 0x0001000616287980 */ /* 0x010562000c101d00 */
        /* <DEDUP_REMOVED lines=34> */
[----:B--2---:R-:W-:Y:S01]  /*11b30*/  IMAD.U32 R44, R34, 0x10000, RZ ;  /* 0x00010000222c7824 */ /* 0x004fe200078e00ff */
[C---:B------:R-:W-:Y:S01]  /*11b40*/  SHF.L.U32 R32, R33.reuse, 0x10, RZ ;  /* 0x0000001021207819 */ /* 0x040fe200000006ff */
[----:B------:R-:W-:Y:S01]  /*11b50*/  @!P0 FADD.FTZ R42, -R42, -RZ ;  /* 0x800000ff2a2a8221 */ /* 0x000fe20000010100 */
[----:B------:R-:W-:Y:S01]  /*11b60*/  LOP3.LUT R45, R33, 0xffff0000, RZ, 0xc0, !PT ;  /* 0xffff0000212d7812 */ /* 0x000fe200078ec0ff */
[----:B-1----:R-:W-:Y:S01]  /*11b70*/  IMAD.U32 R49, R28, 0x10000, RZ ;  /* 0x000100001c317824 */ /* 0x002fe200078e00ff */
[----:B------:R-:W-:Y:S01]  /*11b80*/  LOP3.LUT R34, R34, 0xffff0000, RZ, 0xc0, !PT ;  /* 0xffff000022227812 */ /* 0x000fe200078ec0ff */
[----:B------:R-:W-:Y:S01]  /*11b90*/  IMAD.U32 R51, R30, 0x10000, RZ ;  /* 0x000100001e337824 */ /* 0x000fe200078e00ff */
[C---:B------:R-:W-:Y:S01]  /*11ba0*/  SHF.L.U32 R33, R35.reuse, 0x10, RZ ;  /* 0x0000001023217819 */ /* 0x040fe200000006ff */
        /* <DEDUP_REMOVED lines=10> */
[----:B------:R-:W-:Y:S01]  /*11c50*/  FMUL.FTZ R47, R47, R32 ;  /* 0x000000202f2f7220 */ /* 0x000fe20000410000 */
[C---:B------:R-:W-:Y:S01]  /*11c60*/  SHF.L.U32 R30, R31.reuse, 0x10, RZ ;  /* 0x000000101f1e7819 */ /* 0x040fe200000006ff */
[----:B------:R-:W-:Y:S01]  /*11c70*/  @!P0 FADD.FTZ R44, -R44, -RZ ;  /* 0x800000ff2c2c8221 */ /* 0x000fe20000010100 */
[----:B------:R-:W-:Y:S01]  /*11c80*/  LOP3.LUT R48, R31, 0xffff0000, RZ, 0xc0, !PT ;  /* 0xffff00001f307812 */ /* 0x000fe200078ec0ff */
[----:B------:R-:W-:Y:S01]  /*11c90*/  @!P0 FADD.FTZ R35, -R35, -RZ ;  /* 0x800000ff23238221 */ /* 0x000fe20000010100 */
        /* <DEDUP_REMOVED lines=27> */
.L_x_4007:
[----:B------:R-:W-:Y:S05]  /*11e50*/  BSYNC B0 ;  /* 0x0000000000007941 */ /* 0x000fea0003800000 */
.L_x_4006:
        /* <DEDUP_REMOVED lines=22> */
[----:B------:R-:W2:Y:S02]  /*11fc0*/  LD.E.128 R36, desc[UR6][R36.64] ;  /* 0x0000000624247980 */ /* 0x000ea4000c101d00 */
[----:B--234-:R-:W-:-:S04]  /*11fd0*/  IADD3 R23, P1, R13, R2, RZ ;  /* 0x000000020d177210 */ /* 0x01cfc80007f3e0ff */
        /* <DEDUP_REMOVED lines=12> */
[C---:B------:R-:W-:Y:S01]  /*120a0*/  IMAD.U32 R23, R32.reuse, 0x10000, RZ ;  /* 0x0001000020177824 */ /* 0x040fe200078e00ff */
[----:B------:R-:W-:Y:S01]  /*120b0*/  LOP3.LUT R22, R32, 0xffff0000, RZ, 0xc0, !PT ;  /* 0xffff000020167812 */ /* 0x000fe200078ec0ff */
[C---:B------:R-:W-:Y:S01]  /*120c0*/  IMAD.U32 R32, R34.reuse, 0x10000, RZ ;  /* 0x0001000022207824 */ /* 0x040fe200078e00ff */
[----:B------:R-:W-:Y:S02]  /*120d0*/  LOP3.LUT R31, R34, 0xffff0000, RZ, 0xc0, !PT ;  /* 0xffff0000221f7812 */ /* 0x000fe400078ec0ff */
[C---:B------:R-:W-:Y:S02]  /*120e0*/  SHF.L.U32 R29, R35.reuse, 0x10, RZ ;  /* 0x00000010231d7819 */ /* 0x040fe400000006ff */
[----:B------:R-:W-:Y:S02]  /*120f0*/  LOP3.LUT R45, R35, 0xffff0000, RZ, 0xc0, !PT ;  /* 0xffff0000232d7812 */ /* 0x000fe400078ec0ff */
[C---:B------:R-:W-:Y:S01]  /*12100*/  SHF.L.U32 R34, R37.reuse, 0x10, RZ ;  /* 0x0000001025227819 */ /* 0x040fe200000006ff */
[----:B------:R-:W-:Y:S01]  /*12110*/  IMAD.U32 R44, R36, 0x10000, RZ ;  /* 0x00010000242c7824 */ /* 0x000fe200078e00ff */
        /* <DEDUP_REMOVED lines=10> */
[----:B-1----:R-:W-:Y:S01]  /*121c0*/  LOP3.LUT R48, R39, 0xffff0000, RZ, 0xc0, !PT ;  /* 0xffff000027307812 */ /* 0x002fe200078ec0ff */
        /* <DEDUP_REMOVED lines=8> */
[C---:B--2---:R-:W-:Y:S01]  /*12250*/  IMAD.U32 R34, R40.reuse, 0x10000, RZ ;  /* 0x0001000028227824 */ /* 0x044fe200078e00ff */
[----:B------:R-:W-:Y:S01]  /*12260*/  LOP3.LUT R32, R40, 0xffff0000, RZ, 0xc0, !PT ;  /* 0xffff000028207812 */ /* 0x000fe200078ec0ff */
[----:B------:R-:W-:Y:S01]  /*12270*/  FMUL.FTZ R29, R29, R36 ;  /* 0x000000241d1d7220 */ /* 0x000fe20000410000 */
[C---:B------:R-:W-:Y:S01]  /*12280*/  SHF.L.U32 R22, R41.reuse, 0x10, RZ ;  /* 0x0000001029167819 */ /* 0x040fe200000006ff */
        /* <DEDUP_REMOVED lines=23> */
.L_x_4009:
[----:B------:R-:W-:Y:S05]  /*12400*/  BSYNC B0 ;  /* 0x0000000000007941 */ /* 0x000fea0003800000 */
.L_x_4008:
[----:B-----5:R1:W-:Y:S02]  /*12410*/  STS.128 [R245+0x6800], R28 ;  /* 0x0068001cf5007388 */ /* 0x0203e40000000c00 */
.L_x_4001:
[----:B------:R-:W-:Y:S05]  /*12420*/  BSYNC B1 ;  /* 0x0000000000017941 */ /* 0x000fea0003800000 */
.L_x_4000:
        /* <DEDUP_REMOVED lines=15> */
[----:B--2---:R-:W-:Y:S02]  /*12520*/  IMAD.MOV.U32 R23, RZ, RZ, RZ ;  /* 0x000000ffff177224 */ /* 0x004fe400078e00ff */
[----:B------:R-:W-:Y:S01]  /*12530*/  IMAD.MOV.U32 R13, RZ, RZ, R9 ;  /* 0x000000ffff0d7224 */ /* 0x000fe200078e0009 */
[----:B------:R-:W-:-:S04]  /*12540*/  IADD3 R10, P3, R4, R3, RZ ;  /* 0x00000003040a7210 */ /* 0x000fc80007f7e0ff */
[----:B------:R-:W-:-:S03]  /*12550*/  LEA.HI.X.SX32 R4, R4, R5, 0x1, P3 ;  /* 0x0000000504047211 */ /* 0x000fc600018f0eff */
[----:B------:R-:W-:Y:S01]  /*12560*/  @P2 IADD3 R23, -R9, RZ, RZ ;  /* 0x000000ff09172210 */ /* 0x000fe20007ffe1ff */
[----:B------:R-:W-:-:S03]  /*12570*/  @P2 IMAD.MOV R13, RZ, RZ, -R9 ;  /* 0x000000ffff0d2224 */ /* 0x000fc600078e0a09 */
[----:B-1----:R-:W-:-:S04]  /*12580*/  IADD3 R29, P3, R23, R10, RZ ;  /* 0x0000000a171d7210 */ /* 0x002fc80007f7e0ff */
        /* <DEDUP_REMOVED lines=73> */
.L_x_4013:
[----:B------:R-:W-:Y:S05]  /*12a20*/  BSYNC B0 ;  /* 0x0000000000007941 */ /* 0x000fea0003800000 */
.L_x_4012:
[----:B-----5:R4:W-:Y:S04]  /*12a30*/  STS.128 [R245+0x1000], R40 ;  /* 0x00100028f5007388 */ /* 0x0209e80000000c00 */
[----:B--2---:R4:W5:Y:S01]  /*12a40*/  LD.E.128 R44, desc[UR6][R20.64+0x80] ;  /* 0x00008006142c7980 */ /* 0x004962000c101d00 */
[----:B------:R-:W-:Y:S04]  /*12a50*/  BSSY B0, `(.L_x_4014) ;  /* 0x0000054000007945 */ /* 0x000fe80003800000 */
        /* <DEDUP_REMOVED lines=8> */
[----:B------:R-:W-:-:S03]  /*12ae0*/  @P1 IMAD.MOV R13, RZ, RZ, -R9 ;  /* 0x000000ffff0d1224 */ /* 0x000fc600078e0a09 */
[----:B-1----:R-:W-:-:S04]  /*12af0*/  IADD3 R29, P2, R23, R4, RZ ;  /* 0x00000004171d7210 */ /* 0x002fc80007f5e0ff */
        /* <DEDUP_REMOVED lines=17> */
[C---:B------:R-:W-:Y:S02]  /*12c10*/  SHF.L.U32 R22, R46.reuse, 0x10, RZ ;  /* 0x000000102e167819 */ /* 0x040fe400000006ff */
[----:B------:R-:W-:Y:S01]  /*12c20*/  LOP3.LUT R13, R46, 0xffff0000, RZ, 0xc0, !PT ;  /* 0xffff00002e0d7812 */ /* 0x000fe200078ec0ff */
[C---:B------:R-:W-:Y:S01]  /*12c30*/  IMAD.U32 R46, R47.reuse, 0x10000, RZ ;  /* 0x000100002f2e7824 */ /* 0x040fe200078e00ff */
[----:B------:R-:W-:-:S02]  /*12c40*/  LOP3.LUT R12, R47, 0xffff0000, RZ, 0xc0, !PT ;  /* 0xffff00002f0c7812 */ /* 0x000fc400078ec0ff */
[C---:B--2---:R-:W-:Y:S01]  /*12c50*/  SHF.L.U32 R23, R33.reuse, 0x10, RZ ;  /* 0x0000001021177819 */ /* 0x044fe200000006ff */
[----:B----4-:R-:W-:Y:S01]  /*12c60*/  IMAD.U32 R41, R34, 0x10000, RZ ;  /* 0x0001000022297824 */ /* 0x010fe200078e00ff */
[----:B------:R-:W-:Y:S01]  /*12c70*/  LOP3.LUT R42, R33, 0xffff0000, RZ, 0xc0, !PT ;  /* 0xffff0000212a7812 */ /* 0x000fe200078ec0ff */
[----:B------:R-:W-:Y:S01]  /*12c80*/  IMAD.U32 R40, R32, 0x10000, RZ ;  /* 0x0001000020287824 */ /* 0x000fe200078e00ff */
[----:B------:R-:W-:Y:S01]  /*12c90*/  LOP3.LUT R34, R34, 0xffff0000, RZ, 0xc0, !PT ;  /* 0xffff000022227812 */ /* 0x000fe200078ec0ff */
[----:B---3--:R-:W-:Y:S01]  /*12ca0*/  IMAD.U32 R45, R28, 0x10000, RZ ;  /* 0x000100001c2d7824 */ /* 0x008fe200078e00ff */
[----:B------:R-:W-:Y:S01]  /*12cb0*/  SHF.L.U32 R33, R35, 0x10, RZ ;  /* 0x0000001023217819 */ /* 0x000fe200000006ff */
        /* <DEDUP_REMOVED lines=18> */
[----:B------:R-:W-:Y:S01]  /*12de0*/  FMUL.FTZ R33, R30, R33 ;  /* 0x000000211e217220 */ /* 0x000fe20000410000 */
[----:B------:R-:W-:Y:S01]  /*12df0*/  FMUL.FTZ R43, R43, R32 ;  /* 0x000000202b2b7220 */ /* 0x000fe20000410000 */
[----:B------:R-:W-:Y:S01]  /*12e00*/  FMUL.FTZ R23, R28, R23 ;  /* 0x000000171c177220 */ /* 0x000fe20000410000 */
[C---:B------:R-:W-:Y:S01]  /*12e10*/  IMAD.U32 R30, R36.reuse, 0x10000, RZ ;  /* 0x00010000241e7824 */ /* 0x040fe200078e00ff */
        /* <DEDUP_REMOVED lines=23> */
.L_x_4015:
[----:B------:R-:W-:Y:S05]  /*12f90*/  BSYNC B0 ;  /* 0x0000000000007941 */ /* 0x000fea0003800000 */
.L_x_4014:
[----:B-----5:R2:W-:Y:S04]  /*12fa0*/  STS.128 [R245+0x3000], R44 ;  /* 0x0030002cf5007388 */ /* 0x0205e80000000c00 */
[----:B----4-:R2:W5:Y:S01]  /*12fb0*/  LD.E.128 R40, desc[UR6][R20.64+0x100] ;  /* 0x0001000614287980 */ /* 0x010562000c101d00 */
        /* <DEDUP_REMOVED lines=24> */
[----:B-----5:R-:W-:Y:S01]  /*13140*/  SHF.L.U32 R13, R42, 0x10, RZ ;  /* 0x000000102a0d7819 */ /* 0x020fe200000006ff */
[----:B------:R-:W-:Y:S01]  /*13150*/  IMAD.U32 R4, R40, 0x10000, RZ ;  /* 0x0001000028047824 */ /* 0x000fe200078e00ff */
[----:B------:R-:W-:Y:S01]  /*13160*/  LOP3.LUT R12, R42, 0xffff0000, RZ, 0xc0, !PT ;  /* 0xffff00002a0c7812 */ /* 0x000fe200078ec0ff */
[----:B------:R-:W-:Y:S01]  /*13170*/  IMAD.U32 R42, R43, 0x10000, RZ ;  /* 0x000100002b2a7824 */ /* 0x000fe200078e00ff */
[----:B------:R-:W-:Y:S01]  /*13180*/  LOP3.LUT R2, R40, 0xffff0000, RZ, 0xc0, !PT ;  /* 0xffff000028027812 */ /* 0x000fe200078ec0ff */
[----:B------:R-:W-:Y:S01]  /*13190*/  IMAD.U32 R40, R41, 0x10000, RZ ;  /* 0x0001000029287824 */ /* 0x000fe200078e00ff */
[----:B------:R-:W-:Y:S02]  /*131a0*/  LOP3.LUT R10, R43, 0xffff0000, RZ, 0xc0, !PT ;  /* 0xffff00002b0a7812 */ /* 0x000fe400078ec0ff */
[----:B------:R-:W-:Y:S02]  /*131b0*/  LOP3.LUT R0, R41, 0xffff0000, RZ, 0xc0, !PT ;  /* 0xffff000029007812 */ /* 0x000fe400078ec0ff */
[C---:B----4-:R-:W-:Y:S01]  /*131c0*/  SHF.L.U32 R22, R33.reuse, 0x10, RZ ;  /* 0x0000001021167819 */ /* 0x050fe200000006ff */
[----:B------:R-:W-:Y:S01]  /*131d0*/  IMAD.U32 R43, R34, 0x10000, RZ ;  /* 0x00010000222b7824 */ /* 0x000fe200078e00ff */
[----:B--2---:R-:W-:Y:S01]  /*131e0*/  LOP3.LUT R44, R33, 0xffff0000, RZ, 0xc0, !PT ;  /* 0xffff0000212c7812 */ /* 0x004fe200078ec0ff */
[C---:B------:R-:W-:Y:S01]  /*131f0*/  IMAD.U32 R41, R32.reuse, 0x10000, RZ ;  /* 0x0001000020297824 */ /* 0x040fe200078e00ff */
[----:B------:R-:W-:Y:S01]  /*13200*/  LOP3.LUT R23, R32, 0xffff0000, RZ, 0xc0, !PT ;  /* 0xffff000020177812 */ /* 0x000fe200078ec0ff */
        /* <DEDUP_REMOVED lines=19> */
[----:B------:R-:W-:Y:S01]  /*13340*/  @!P0 FADD.FTZ R43, -R43, -RZ ;  /* 0x800000ff2b2b8221 */ /* 0x000fe20000010100 */
[----:B------:R-:W-:Y:S01]  /*13350*/  FMUL.FTZ R33, R30, R33 ;  /* 0x000000211e217220 */ /* 0x000fe20000410000 */
        /* <DEDUP_REMOVED lines=26> */
.L_x_4017:
[----:B------:R-:W-:Y:S05]  /*13500*/  BSYNC B0 ;  /* 0x0000000000007941 */ /* 0x000fea0003800000 */
.L_x_4016:
[----:B-----5:R4:W-:Y:S04]  /*13510*/  STS.128 [R245+0x5000], R40 ;  /* 0x00500028f5007388 */ /* 0x0209e80000000c00 */
[----:B------:R4:W5:Y:S01]  /*13520*/  LD.E.128 R32, desc[UR6][R20.64+0x180] ;  /* 0x0001800614207980 */ /* 0x000962000c101d00 */
[----:B------:R-:W-:Y:S01]  /*13530*/  IADD3 R0, R24, 0xc0, RZ ;  /* 0x000000c018007810 */ /* 0x000fe20007ffe0ff */
[----:B------:R-:W-:Y:S03]  /*13540*/  BSSY B0, `(.L_x_4018) ;  /* 0x0000055000007945 */ /* 0x000fe60003800000 */
[----:B------:R-:W-:-:S13]  /*13550*/  ISETP.GE.AND P0, PT, R0, R7, PT ;  /* 0x000000070000720c */ /* 0x000fda0003f06270 */
        /* <DEDUP_REMOVED lines=9> */
[----:B-1----:R-:W-:Y:S01]  /*135f0*/  IADD3 R29, P1, R23, R2, RZ ;  /* 0x00000002171d7210 */ /* 0x002fe20007f3e0ff */
[----:B--234-:R-:W-:-:S03]  /*13600*/  IMAD.WIDE R20, R13, 0x2, R20 ;  /* 0x000000020d147825 */ /* 0x01cfc600078e0214 */
[----:B------:R-:W-:Y:S01]  /*13610*/  LEA.HI.X.SX32 R23, R23, R0, 0x1, P1 ;  /* 0x0000000017177211 */ /* 0x000fe200008f0eff */
[----:B------:R-:W-:Y:S01]  /*13620*/  IMAD.MOV.U32 R13, RZ, RZ, RZ ;  /* 0x000000ffff0d7224 */ /* 0x000fe200078e00ff */
[----:B------:R-:W-:Y:S02]  /*13630*/  LEA R28, P1, R29, R14, 0x1 ;  /* 0x0000000e1d1c7211 */ /* 0x000fe400078208ff */
[----:B------:R-:W-:Y:S02]  /*13640*/  @P0 IADD3 R13, -R9, RZ, RZ ;  /* 0x000000ff090d0210 */ /* 0x000fe40007ffe1ff */
[----:B------:R-:W-:Y:S02]  /*13650*/  LEA.HI.X R29, R29, R15, R23, 0x1, P1 ;  /* 0x0000000f1d1d7211 */ /* 0x000fe400008f0c17 */
[C---:B------:R-:W-:Y:S01]  /*13660*/  IADD3 R37, P1, R13.reuse, R2, RZ ;  /* 0x000000020d257210 */ /* 0x040fe20007f3e0ff */
[----:B------:R-:W2:Y:S03]  /*13670*/  LD.E.128 R20, desc[UR6][R20.64+0x180] ;  /* 0x0001800614147980 */ /* 0x000ea6000c101d00 */
[----:B------:R-:W-:Y:S01]  /*13680*/  LEA.HI.X.SX32 R0, R13, R0, 0x1, P1 ;  /* 0x000000000d007211 */ /* 0x000fe200008f0eff */
[----:B------:R-:W3:Y:S01]  /*13690*/  LD.E.128 R28, desc[UR6][R28.64] ;  /* 0x000000061c1c7980 */ /* 0x000ee2000c101d00 */
[----:B------:R-:W-:-:S04]  /*136a0*/  LEA R36, P1, R37, R16, 0x1 ;  /* 0x0000001025247211 */ /* 0x000fc800078208ff */
[----:B------:R-:W-:-:S06]  /*136b0*/  LEA.HI.X R37, R37, R17, R0, 0x1, P1 ;  /* 0x0000001125257211 */ /* 0x000fcc00008f0c00 */
[----:B------:R-:W4:Y:S01]  /*136c0*/  LD.E.128 R36, desc[UR6][R36.64] ;  /* 0x0000000624247980 */ /* 0x000f22000c101d00 */
[C---:B-----5:R-:W-:Y:S01]  /*136d0*/  IMAD.U32 R4, R32.reuse, 0x10000, RZ ;  /* 0x0001000020047824 */ /* 0x060fe200078e00ff */
[----:B------:R-:W-:Y:S01]  /*136e0*/  LOP3.LUT R2, R32, 0xffff0000, RZ, 0xc0, !PT ;  /* 0xffff000020027812 */ /* 0x000fe200078ec0ff */
[C---:B------:R-:W-:Y:S01]  /*136f0*/  IMAD.U32 R32, R33.reuse, 0x10000, RZ ;  /* 0x0001000021207824 */ /* 0x040fe200078e00ff */
[----:B------:R-:W-:Y:S02]  /*13700*/  LOP3.LUT R0, R33, 0xffff0000, RZ, 0xc0, !PT ;  /* 0xffff000021007812 */ /* 0x000fe400078ec0ff */
[C---:B------:R-:W-:Y:S02]  /*13710*/  SHF.L.U32 R13, R34.reuse, 0x10, RZ ;  /* 0x00000010220d7819 */ /* 0x040fe400000006ff */
[----:B------:R-:W-:Y:S02]  /*13720*/  LOP3.LUT R12, R34, 0xffff0000, RZ, 0xc0, !PT ;  /* 0xffff0000220c7812 */ /* 0x000fe400078ec0ff */
[C---:B------:R-:W-:Y:S01]  /*13730*/  LOP3.LUT R10, R35.reuse, 0xffff0000, RZ, 0xc0, !PT ;  /* 0xffff0000230a7812 */ /* 0x040fe200078ec0ff */
[----:B------:R-:W-:Y:S01]  /*13740*/  IMAD.U32 R35, R35, 0x10000, RZ ;  /* 0x0001000023237824 */ /* 0x000fe200078e00ff */
[----:B--2---:R-:W-:Y:S01]  /*13750*/  SHF.L.U32 R43, R21, 0x10, RZ ;  /* 0x00000010152b7819 */ /* 0x004fe200000006ff */
[C---:B---3--:R-:W-:Y:S01]  /*13760*/  IMAD.U32 R34, R28.reuse, 0x10000, RZ ;  /* 0x000100001c227824 */ /* 0x048fe200078e00ff */
[----:B------:R-:W-:Y:S01]  /*13770*/  LOP3.LUT R33, R28, 0xffff0000, RZ, 0xc0, !PT ;  /* 0xffff00001c217812 */ /* 0x000fe200078ec0ff */
[----:B------:R-:W-:Y:S01]  /*13780*/  IMAD.U32 R40, R30, 0x10000, RZ ;  /* 0x000100001e287824 */ /* 0x000fe200078e00ff */
[----:B------:R-:W-:-:S02]  /*13790*/  SHF.L.U32 R28, R29, 0x10, RZ ;  /* 0x000000101d1c7819 */ /* 0x000fc400000006ff */
[----:B------:R-:W-:Y:S02]  /*137a0*/  LOP3.LUT R41, R29, 0xffff0000, RZ, 0xc0, !PT ;  /* 0xffff00001d297812 */ /* 0x000fe400078ec0ff */
        /* <DEDUP_REMOVED lines=23> */
[C---:B----4-:R-:W-:Y:S01]  /*13920*/  IMAD.U32 R28, R36.reuse, 0x10000, RZ ;  /* 0x00010000241c7824 */ /* 0x050fe200078e00ff */
        /* <DEDUP_REMOVED lines=22> */
.L_x_4019:
[----:B------:R-:W-:Y:S05]  /*13a90*/  BSYNC B0 ;  /* 0x0000000000007941 */ /* 0x000fea0003800000 */
.L_x_4018:
[----:B-----5:R1:W-:Y:S02]  /*13aa0*/  STS.128 [R245+0x7000], R32 ;  /* 0x00700020f5007388 */ /* 0x0203e40000000c00 */
.L_x_4011:
[----:B------:R-:W-:Y:S05]  /*13ab0*/  BSYNC B1 ;  /* 0x0000000000017941 */ /* 0x000fea0003800000 */
.L_x_4010:
[----:B------:R-:W-:-:S05]  /*13ac0*/  VIADD R2, R142, 0x30 ;  /* 0x000000308e027836 */ /* 0x000fca0000000000 */
        /* <DEDUP_REMOVED lines=14> */
[----:B--234-:R-:W-:-:S03]  /*13bb0*/  IMAD.MOV.U32 R21, RZ, RZ, RZ ;  /* 0x000000ffff157224 */ /* 0x01cfc600078e00ff */
[----:B------:R-:W-:-:S04]  /*13bc0*/  IADD3 R11, P3, R10, R3, RZ ;  /* 0x000000030a0b7210 */ /* 0x000fc80007f7e0ff */
[----:B------:R-:W-:-:S03]  /*13bd0*/  LEA.HI.X.SX32 R10, R10, R5, 0x1, P3 ;  /* 0x000000050a0a7211 */ /* 0x000fc600018f0eff */
[--C-:B------:R-:W-:Y:S02]  /*13be0*/  @P2 IMAD.MOV R21, RZ, RZ, -R9.reuse ;  /* 0x000000ffff152224 */ /* 0x100fe400078e0a09 */
[----:B------:R-:W-:Y:S02]  /*13bf0*/  IMAD.MOV.U32 R12, RZ, RZ, RZ ;  /* 0x000000ffff0c7224 */ /* 0x000fe400078e00ff */
[----:B------:R-:W-:Y:S01]  /*13c00*/  @P2 IMAD.MOV R13, RZ, RZ, -R9 ;  /* 0x000000ffff0d2224 */ /* 0x000fe200078e0a09 */
[----:B------:R-:W-:-:S04]  /*13c10*/  IADD3 R23, P3, R21, R11, RZ ;  /* 0x0000000b15177210 */ /* 0x000fc80007f7e0ff */
[----:B------:R-:W-:Y:S02]  /*13c20*/  LEA.HI.X.SX32 R21, R21, R10, 0x1, P3 ;  /* 0x0000000a15157211 */ /* 0x000fe400018f0eff */
[----:B-1----:R-:W-:Y:S02]  /*13c30*/  LEA R28, P3, R23, R14, 0x1 ;  /* 0x0000000e171c7211 */ /* 0x002fe400078608ff */
[----:B------:R-:W-:Y:S02]  /*13c40*/  @P2 IADD3 R12, -R9, RZ, RZ ;  /* 0x000000ff090c2210 */ /* 0x000fe40007ffe1ff */
[----:B------:R-:W-:Y:S02]  /*13c50*/  LEA.HI.X R29, R23, R15, R21, 0x1, P3 ;  /* 0x0000000f171d7211 */ /* 0x000fe400018f0c15 */
[----:B------:R-:W-:Y:S01]  /*13c60*/  IADD3 R11, P3, R12, R11, RZ ;  /* 0x0000000b0c0b7210 */ /* 0x000fe20007f7e0ff */
[----:B------:R-:W-:-:S03]  /*13c70*/  IMAD.WIDE R20, R13, 0x2, R18 ;  /* 0x000000020d147825 */ /* 0x000fc600078e0212 */
[----:B------:R-:W2:Y:S01]  /*13c80*/  LD.E.128 R28, desc[UR6][R28.64] ;  /* 0x000000061c1c7980 */ /* 0x000ea2000c101d00 */
[----:B------:R-:W-:Y:S02]  /*13c90*/  LEA.HI.X.SX32 R10, R12, R10, 0x1, P3 ;  /* 0x0000000a0c0a7211 */ /* 0x000fe400018f0eff */
[C---:B------:R-:W-:Y:S01]  /*13ca0*/  LEA R32, P3, R11.reuse, R16, 0x1 ;  /* 0x000000100b207211 */ /* 0x040fe200078608ff */
[----:B------:R-:W3:Y:S03]  /*13cb0*/  LD.E.128 R20, desc[UR6][R20.64] ;  /* 0x0000000614147980 */ /* 0x000ee6000c101d00 */
        /* <DEDUP_REMOVED lines=9> */
[----:B------:R-:W-:Y:S01]  /*13d50*/  SHF.L.U32 R41, R39, 0x10, RZ ;  /* 0x0000001027297819 */ /* 0x000fe200000006ff */
[C---:B--2---:R-:W-:Y:S01]  /*13d60*/  IMAD.U32 R39, R28.reuse, 0x10000, RZ ;  /* 0x000100001c277824 */ /* 0x044fe200078e00ff */
[----:B------:R-:W-:Y:S01]  /*13d70*/  LOP3.LUT R38, R28, 0xffff0000, RZ, 0xc0, !PT ;  /* 0xffff00001c267812 */ /* 0x000fe200078ec0ff */
[----:B------:R-:W-:Y:S01]  /*13d80*/  IMAD.U32 R42, R30, 0x10000, RZ ;  /* 0x000100001e2a7824 */ /* 0x000fe200078e00ff */
[C---:B------:R-:W-:Y:S01]  /*13d90*/  SHF.L.U32 R28, R29.reuse, 0x10, RZ ;  /* 0x000000101d1c7819 */ /* 0x040fe200000006ff */
[----:B---3--:R-:W-:Y:S01]  /*13da0*/  IMAD.U32 R44, R20, 0x10000, RZ ;  /* 0x00010000142c7824 */ /* 0x008fe200078e00ff */
        /* <DEDUP_REMOVED lines=20> */
[----:B----4-:R-:W-:Y:S01]  /*13ef0*/  LOP3.LUT R28, R32, 0xffff0000, RZ, 0xc0, !PT ;  /* 0xffff0000201c7812 */ /* 0x010fe200078ec0ff */
        /* <DEDUP_REMOVED lines=26> */
.L_x_4021:
[----:B------:R-:W-:Y:S05]  /*140a0*/  BSYNC B0 ;  /* 0x0000000000007941 */ /* 0x000fea0003800000 */
.L_x_4020:
[----:B-----5:R1:W-:Y:S04]  /*140b0*/  STS.128 [R245+0x1800], R36 ;  /* 0x00180024f5007388 */ /* 0x0203e80000000c00 */
[----:B---34-:R1:W5:Y:S01]  /*140c0*/  LD.E.128 R40, desc[UR6][R18.64+0x80] ;  /* 0x0000800612287980 */ /* 0x018362000c101d00 */
[----:B------:R-:W-:Y:S04]  /*140d0*/  BSSY B0, `(.L_x_4022) ;  /* 0x0000055000007945 */ /* 0x000fe80003800000 */
        /* <DEDUP_REMOVED lines=10> */
[----:B--2---:R-:W-:-:S04]  /*14180*/  IADD3 R21, P2, R13, R10, RZ ;  /* 0x0000000a0d157210 */ /* 0x004fc80007f5e0ff */
[----:B------:R-:W-:Y:S02]  /*14190*/  LEA.HI.X.SX32 R13, R13, R4, 0x1, P2 ;  /* 0x000000040d0d7211 */ /* 0x000fe400010f0eff */
[----:B-1----:R-:W-:-:S04]  /*141a0*/  LEA R28, P2, R21, R14, 0x1 ;  /* 0x0000000e151c7211 */ /* 0x002fc800078408ff */
[----:B------:R-:W-:Y:S01]  /*141b0*/  LEA.HI.X R29, R21, R15, R13, 0x1, P2 ;  /* 0x0000000f151d7211 */ /* 0x000fe200010f0c0d */
[----:B------:R-:W-:Y:S01]  /*141c0*/  IMAD.WIDE R20, R11, 0x2, R18 ;  /* 0x000000020b147825 */ /* 0x000fe200078e0212 */
[----:B------:R-:W-:-:S03]  /*141d0*/  MOV R11, RZ ;  /* 0x000000ff000b7202 */ /* 0x000fc60000000f00 */
[----:B------:R-:W-:Y:S01]  /*141e0*/  @P1 IMAD.MOV R11, RZ, RZ, -R9 ;  /* 0x000000ffff0b1224 */ /* 0x000fe200078e0a09 */
[----:B------:R-:W2:Y:S04]  /*141f0*/  LD.E.128 R28, desc[UR6][R28.64] ;  /* 0x000000061c1c7980 */ /* 0x000ea8000c101d00 */
[C---:B------:R-:W-:Y:S01]  /*14200*/  IADD3 R13, P2, R11.reuse, R10, RZ ;  /* 0x0000000a0b0d7210 */ /* 0x040fe20007f5e0ff */
[----:B------:R-:W3:Y:S03]  /*14210*/  LD.E.128 R20, desc[UR6][R20.64+0x80] ;  /* 0x0000800614147980 */ /* 0x000ee6000c101d00 */
        /* <DEDUP_REMOVED lines=18> */
[----:B---3--:R-:W-:Y:S01]  /*14340*/  IMAD.U32 R44, R22, 0x10000, RZ ;  /* 0x00010000162c7824 */ /* 0x008fe200078e00ff */
        /* <DEDUP_REMOVED lines=45> */
.L_x_4023:
[----:B------:R-:W-:Y:S05]  /*14620*/  BSYNC B0 ;  /* 0x0000000000007941 */ /* 0x000fea0003800000 */
.L_x_4022:
[----:B-----5:R3:W-:Y:S04]  /*14630*/  STS.128 [R245+0x3800], R40 ;  /* 0x00380028f5007388 */ /* 0x0207e80000000c00 */
[----:B-1----:R3:W5:Y:S01]  /*14640*/  LD.E.128 R36, desc[UR6][R18.64+0x100] ;  /* 0x0001000612247980 */ /* 0x002762000c101d00 */
        /* <DEDUP_REMOVED lines=35> */
[----:B---3--:R-:W-:Y:S01]  /*14880*/  IMAD.U32 R40, R30, 0x10000, RZ ;  /* 0x000100001e287824 */ /* 0x008fe200078e00ff */
        /* <DEDUP_REMOVED lines=49> */
.L_x_4025:
[----:B------:R-:W-:Y:S05]  /*14ba0*/  BSYNC B0 ;  /* 0x0000000000007941 */ /* 0x000fea0003800000 */
.L_x_4024:
[----:B-----5:R1:W-:Y:S04]  /*14bb0*/  STS.128 [R245+0x5800], R36 ;  /* 0x00580024f5007388 */ /* 0x0203e80000000c00 */
[----:B--2---:R1:W5:Y:S01]  /*14bc0*/  LD.E.128 R20, desc[UR6][R18.64+0x180] ;  /* 0x0001800612147980 */ /* 0x004362000c101d00 */
        /* <DEDUP_REMOVED lines=26> */
[----:B-1-3--:R-:W3:Y:S01]  /*14d70*/  LD.E.128 R16, desc[UR6][R16.64] ;  /* 0x0000000610107980 */ /* 0x00aee2000c101d00 */
        /* <DEDUP_REMOVED lines=11> */
[C---:B------:R-:W-:Y:S02]  /*14e30*/  SHF.L.U32 R10, R29.reuse, 0x10, RZ ;  /* 0x000000101d0a7819 */ /* 0x040fe400000006ff */
[----:B------:R-:W-:Y:S02]  /*14e40*/  LOP3.LUT R28, R29, 0xffff0000, RZ, 0xc0, !PT ;  /* 0xffff00001d1c7812 */ /* 0x000fe400078ec0ff */
        /* <DEDUP_REMOVED lines=47> */
.L_x_4027:
[----:B------:R-:W-:Y:S05]  /*15140*/  BSYNC B0 ;  /* 0x0000000000007941 */ /* 0x000fea0003800000 */
.L_x_4026:
[----:B-----5:R2:W-:Y:S01]  /*15150*/  STS.128 [R245+0x7800], R20 ;  /* 0x00780014f5007388 */ /* 0x0205e20000000c00 */
[----:B------:R-:W-:Y:S05]  /*15160*/  BRA `(.L_x_3981) ;  /* 0x0000000000b07947 */ /* 0x000fea0003800000 */
.L_x_3949:
        /* <DEDUP_REMOVED lines=44> */
.L_x_3981:
[----:B------:R-:W-:Y:S05]  /*15430*/  BSYNC B2 ;  /* 0x0000000000027941 */ /* 0x000fea0003800000 */
.L_x_3948:
[----:B------:R-:W-:Y:S01]  /*15440*/  VIADD R238, R170, 0xffffffff ;  /* 0xffffffffaaee7836 */ /* 0x000fe20000000000 */
[----:B------:R-:W-:Y:S01]  /*15450*/  LEA.HI R0, R63, R63, RZ, 0x1 ;  /* 0x0000003f3f007211 */ /* 0x000fe200078f08ff */
[----:B------:R-:W-:Y:S01]  /*15460*/  IMAD.SHL.U32 R7, R60, 0x40, RZ ;  /* 0x000000403c077824 */ /* 0x000fe200078e00ff */
[----:B------:R-:W-:Y:S01]  /*15470*/  SHF.R.S32.HI R9, RZ, 0x1f, R66 ;  /* 0x0000001fff097819 */ /* 0x000fe20000011442 */
[----:B------:R-:W-:Y:S01]  /*15480*/  IMAD.SHL.U32 R3, R238, 0x40, RZ ;  /* 0x00000040ee037824 */ /* 0x000fe200078e00ff */
[----:B------:R-:W-:Y:S01]  /*15490*/  LOP3.LUT R0, R0, 0xfffffffe, RZ, 0xc0, !PT ;  /* 0xfffffffe00007812 */ /* 0x000fe200078ec0ff */
[----:B-1----:R-:W-:Y:S01]  /*154a0*/  IMAD.SHL.U32 R4, R142, 0x8, RZ ;  /* 0x000000088e047824 */ /* 0x002fe200078e00ff */
[----:B------:R-:W-:Y:S01]  /*154b0*/  LOP3.LUT R7, R7, 0x1c0, RZ, 0xc0, !PT ;  /* 0x000001c007077812 */ /* 0x000fe200078ec0ff */
[----:B------:R-:W-:Y:S02]  /*154c0*/  IMAD.IADD R5, R56, 0x1, -R3 ;  /* 0x0000000138057824 */ /* 0x000fe400078e0a03 */
[----:B------:R-:W-:Y:S01]  /*154d0*/  IMAD.IADD R63, R63, 0x1, -R0 ;  /* 0x000000013f3f7824 */ /* 0x000fe200078e0a00 */
[----:B------:R-:W-:-:S02]  /*154e0*/  LEA.HI R0, R9, R66, RZ, 0x3 ;  /* 0x0000004209007211 */ /* 0x000fc400078f18ff */
[-C--:B------:R-:W-:Y:S02]  /*154f0*/  ISETP.GE.AND P4, PT, R6, R5.reuse, PT ;  /* 0x000000050600720c */ /* 0x080fe40003f86270 */
[-C--:B------:R-:W-:Y:S01]  /*15500*/  ISETP.GE.AND P5, PT, R142, R5.reuse, PT ;  /* 0x000000058e00720c */ /* 0x080fe20003fa6270 */
[----:B------:R-:W-:Y:S01]  /*15510*/  IMAD.SHL.U32 R25, R0, 0x40, RZ ;  /* 0x0000004000197824 */ /* 0x000fe200078e00ff */
[-C--:B------:R-:W-:Y:S02]  /*15520*/  ISETP.GE.AND P3, PT, R8, R5.reuse, PT ;  /* 0x000000050800720c */ /* 0x080fe40003f66270 */
[----:B------:R-:W-:Y:S02]  /*15530*/  ISETP.GE.AND P2, PT, R6, R5, PT ;  /* 0x000000050600720c */ /* 0x000fe40003f46270 */
[----:B------:R-:W-:Y:S02]  /*15540*/  LOP3.LUT R4, R7, 0x8, R4, 0xf8, !PT ;  /* 0x0000000807047812 */ /* 0x000fe400078ef804 */
[----:B------:R-:W-:-:S02]  /*15550*/  SHF.R.U32.HI R7, RZ, 0x3, R7 ;  /* 0x00000003ff077819 */ /* 0x000fc40000011607 */
[----:B------:R-:W-:Y:S02]  /*15560*/  LOP3.LUT R9, R0, 0xfffffff8, RZ, 0xc0, !PT ;  /* 0xfffffff800097812 */ /* 0x000fe400078ec0ff */
[----:B---3--:R-:W-:Y:S01]  /*15570*/  @!P4 LEA R12, P0, R64, R232, 0x1 ;  /* 0x000000e8400cc211 */ /* 0x008fe200078008ff */
[----:B------:R-:W-:Y:S01]  /*15580*/  @!PT LDS RZ, [RZ] ;  /* 0x00000000fffff984 */ /* 0x000fe20000000800 */
[----:B------:R-:W-:Y:S01]  /*15590*/  @!PT LDS RZ, [RZ] ;  /* 0x00000000fffff984 */ /* 0x000fe20000000800 */
[----:B------:R-:W-:Y:S01]  /*155a0*/  @!PT LDS RZ, [RZ] ;  /* 0x00000000fffff984 */ /* 0x000fe20000000800 */
[----:B------:R-:W-:Y:S01]  /*155b0*/  @!P5 LDGSTS.E.BYPASS.LTC128B.128 [R245+0x8000], desc[UR6][R232.64] ;  /* 0x08000000e8f5dfae */ /* 0x000fe2000b901d46 */
[----:B------:R-:W-:Y:S01]  /*155c0*/  LOP3.LUT R4, R4, R7, RZ, 0x3c, !PT ;  /* 0x0000000704047212 */ /* 0x000fe200078e3cff */
[----:B------:R-:W-:Y:S01]  /*155d0*/  IMAD.IADD R66, R66, 0x1, -R9 ;  /* 0x0000000142427824 */ /* 0x000fe200078e0a09 */
[----:B------:R-:W-:Y:S01]  /*155e0*/  @!P4 LEA.HI.X R13, R64, R233, R65, 0x1, P0 ;  /* 0x000000e9400dc211 */ /* 0x000fe200000f0c41 */
[----:B------:R-:W-:Y:S01]  /*155f0*/  @!P5 LDGSTS.E.BYPASS.LTC128B.128 [R245+0xa000], desc[UR6][R232.64+0x80] ;  /* 0x0a000080e8f5dfae */ /* 0x000fe2000b901d46 */
[-C--:B------:R-:W-:Y:S01]  /*15600*/  ISETP.GE.AND P0, PT, R2, R5.reuse, PT ;  /* 0x000000050200720c */ /* 0x080fe20003f06270 */
[----:B------:R-:W-:Y:S01]  /*15610*/  IMAD R225, R63, 0x200, R4 ;  /* 0x000002003fe17824 */ /* 0x000fe200078e0204 */
[-C--:B------:R-:W-:Y:S01]  /*15620*/  ISETP.GE.AND P1, PT, R8, R5.reuse, PT ;  /* 0x000000050800720c */ /* 0x080fe20003f26270 */
[----:B------:R-:W-:Y:S01]  /*15630*/  @!P5 LDGSTS.E.BYPASS.LTC128B.128 [R245+0xc000], desc[UR6][R232.64+0x100] ;  /* 0x0c000100e8f5dfae */ /* 0x000fe2000b901d46 */
[----:B------:R-:W-:Y:S01]  /*15640*/  IMAD.SHL.U32 R4, R66, 0x40, RZ ;  /* 0x0000004042047824 */ /* 0x000fe200078e00ff */
[----:B------:R-:W-:Y:S01]  /*15650*/  LOP3.LUT R25, R25, 0xfffffe00, RZ, 0xc0, !PT ;  /* 0xfffffe0019197812 */ /* 0x000fe200078ec0ff */
[----:B------:R-:W-:Y:S01]  /*15660*/  IMAD.SHL.U32 R63, R63, 0x8, RZ ;  /* 0x000000083f3f7824 */ /* 0x000fe200078e00ff */
[----:B------:R-:W-:Y:S01]  /*15670*/  @!P5 LDGSTS.E.BYPASS.LTC128B.128 [R245+0xe000], desc[UR6][R232.64+0x180] ;  /* 0x0e000180e8f5dfae */ /* 0x000fe2000b901d46 */
[----:B------:R-:W-:-:S02]  /*15680*/  ISETP.GE.AND P5, PT, R142, R5, PT ;  /* 0x000000058e00720c */ /* 0x000fc40003fa6270 */
[----:B------:R-:W-:Y:S01]  /*15690*/  LOP3.LUT R4, R4, 0x1c0, RZ, 0xc0, !PT ;  /* 0x000001c004047812 */ /* 0x000fe200078ec0ff */
[----:B------:R-:W-:Y:S02]  /*156a0*/  @!P4 LDGSTS.E.BYPASS.LTC128B.128 [R245+0x8800], desc[UR6][R12.64] ;  /* 0x088000000cf5cfae */ /* 0x000fe4000b901d46 */
[----:B------:R-:W-:Y:S02]  /*156b0*/  @!P0 IMAD R6, R167, 0x60, RZ ;  /* 0x00000060a7068824 */ /* 0x000fe400078e02ff */
[----:B------:R-:W-:Y:S01]  /*156c0*/  @!P4 LDGSTS.E.BYPASS.LTC128B.128 [R245+0xa800], desc[UR6][R12.64+0x80] ;  /* 0x0a8000800cf5cfae */ /* 0x000fe2000b901d46 */
[----:B------:R-:W-:-:S03]  /*156d0*/  @!P0 IMAD.WIDE.U32 R10, R166, 0x60, R232 ;  /* 0x00000060a60a8825 */ /* 0x000fc600078e00e8 */
[----:B------:R-:W-:Y:S01]  /*156e0*/  @!P4 LDGSTS.E.BYPASS.LTC128B.128 [R245+0xc800], desc[UR6][R12.64+0x100] ;  /* 0x0c8001000cf5cfae */ /* 0x000fe2000b901d46 */
[----:B------:R-:W-:-:S03]  /*156f0*/  @!P0 IMAD.IADD R11, R6, 0x1, R11 ;  /* 0x00000001060b8824 */ /* 0x000fc600078e020b */
[----:B------:R1:W-:Y:S02]  /*15700*/  @!P4 LDGSTS.E.BYPASS.LTC128B.128 [R245+0xe800], desc[UR6][R12.64+0x180] ;  /* 0x0e8001800cf5cfae */ /* 0x0003e4000b901d46 */
[----:B-1----:R-:W-:-:S04]  /*15710*/  @!P3 LEA R12, P4, R166, R232, 0x6 ;  /* 0x000000e8a60cb211 */ /* 0x002fc800078830ff */
[----:B------:R-:W-:Y:S02]  /*15720*/  @!P3 LEA.HI.X R13, R166, R233, R167, 0x6, P4 ;  /* 0x000000e9a60db211 */ /* 0x000fe400020f34a7 */
[----:B------:R-:W-:Y:S02]  /*15730*/  ISETP.GE.AND P4, PT, R2, R5, PT ;  /* 0x000000050200720c */ /* 0x000fe40003f86270 */
[----:B------:R-:W-:Y:S01]  /*15740*/  SHF.R.U32.HI R5, RZ, 0x3, R4 ;  /* 0x00000003ff057819 */ /* 0x000fe20000011604 */
[----:B------:R-:W-:Y:S04]  /*15750*/  @!P3 LDGSTS.E.BYPASS.LTC128B.128 [R245+0x9000], desc[UR6][R12.64] ;  /* 0x090000000cf5bfae */ /* 0x000fe8000b901d46 */
[----:B------:R-:W-:Y:S04]  /*15760*/  @!P3 LDGSTS.E.BYPASS.LTC128B.128 [R245+0xb000], desc[UR6][R12.64+0x80] ;  /* 0x0b0000800cf5bfae */ /* 0x000fe8000b901d46 */
[----:B------:R-:W-:Y:S02]  /*15770*/  @!P3 LDGSTS.E.BYPASS.LTC128B.128 [R245+0xd000], desc[UR6][R12.64+0x100] ;  /* 0x0d0001000cf5bfae */ /* 0x000fe4000b901d46 */
[----:B------:R-:W-:-:S02]  /*15780*/  @!P4 IMAD R2, R169, 0x60, RZ ;  /* 0x00000060a902c824 */ /* 0x000fc400078e02ff */
[----:B------:R-:W-:Y:S01]  /*15790*/  @!P3 LDGSTS.E.BYPASS.LTC128B.128 [R245+0xf000], desc[UR6][R12.64+0x180] ;  /* 0x0f0001800cf5bfae */ /* 0x000fe2000b901d46 */
[----:B------:R-:W-:-:S03]  /*157a0*/  @!P4 IMAD.WIDE.U32 R8, R168, 0x60, R242 ;  /* 0x00000060a808c825 */ /* 0x000fc600078e00f2 */
[----:B------:R-:W-:Y:S01]  /*157b0*/  @!P0 LDGSTS.E.BYPASS.LTC128B.128 [R245+0x9800], desc[UR6][R10.64] ;  /* 0x098000000af58fae */ /* 0x000fe2000b901d46 */
[----:B------:R-:W-:Y:S01]  /*157c0*/  @!P4 IMAD.IADD R9, R2, 0x1, R9 ;  /* 0x000000010209c824 */ /* 0x000fe200078e0209 */
[----:B------:R-:W-:Y:S02]  /*157d0*/  LOP3.LUT R2, R4, 0x8, R63, 0xf8, !PT ;  /* 0x0000000804027812 */ /* 0x000fe400078ef83f */
[----:B------:R-:W-:Y:S02]  /*157e0*/  @!P0 LDGSTS.E.BYPASS.LTC128B.128 [R245+0xb800], desc[UR6][R10.64+0x80] ;  /* 0x0b8000800af58fae */ /* 0x000fe4000b901d46 */
[----:B------:R-:W-:Y:S01]  /*157f0*/  LOP3.LUT R2, R2, R5, RZ, 0x3c, !PT ;  /* 0x0000000502027212 */ /* 0x000fe200078e3cff */
[----:B------:R-:W-:Y:S01]  /*15800*/  IMAD R5, R58, 0x400, R25 ;  /* 0x000004003a057824 */ /* 0x000fe200078e0219 */
[----:B------:R-:W-:Y:S04]  /*15810*/  @!P0 LDGSTS.E.BYPASS.LTC128B.128 [R245+0xd800], desc[UR6][R10.64+0x100] ;  /* 0x0d8001000af58fae */ /* 0x000fe8000b901d46 */
[----:B------:R1:W-:Y:S01]  /*15820*/  @!P0 LDGSTS.E.BYPASS.LTC128B.128 [R245+0xf800], desc[UR6][R10.64+0x180] ;  /* 0x0f8001800af58fae */ /* 0x0003e2000b901d46 */
[----:B------:R-:W-:-:S03]  /*15830*/  @!P2 LEA R6, P0, R61, R242, 0x1 ;  /* 0x000000f23d06a211 */ /* 0x000fc600078008ff */
[----:B------:R-:W0:Y:S01]  /*15840*/  LDGDEPBAR ;  /* 0x00000000000079af */ /* 0x000e220000000000 */
[----:B------:R-:W-:-:S03]  /*15850*/  @!P2 LEA.HI.X R7, R61, R243, R62, 0x1, P0 ;  /* 0x000000f33d07a211 */ /* 0x000fc600000f0c3e */
[----:B------:R-:W3:Y:S01]  /*15860*/  LD.E R4, desc[UR6][R26.64+0x188] ;  /* 0x000188061a047980 */ /* 0x000ee2000c101900 */
[----:B------:R-:W-:Y:S01]  /*15870*/  IMAD.IADD R226, R2, 0x1, R5 ;  /* 0x0000000102e27824 */ /* 0x000fe200078e0205 */
[----:B------:R-:W-:Y:S02]  /*15880*/  LEA R225, R225, UR4, 0x1 ;  /* 0x00000004e1e17c11 */ /* 0x000fe4000f8e08ff */
[----:B-1----:R-:W-:Y:S01]  /*15890*/  @!P1 LEA R10, P0, R168, R242, 0x6 ;  /* 0x000000f2a80a9211 */ /* 0x002fe200078030ff */
[----:B------:R-:W-:-:S04]  /*158a0*/  DEPBAR.LE SB0, 0x0 ;  /* 0x000080000000791a */ /* 0x000fc80000000000 */
[----:B------:R-:W-:Y:S01]  /*158b0*/  BAR.SYNC.DEFER_BLOCKING 0x0 ;  /* 0x0000000000007b1d */ /* 0x000fe20000010000 */
[----:B------:R-:W-:Y:S02]  /*158c0*/  @!P1 LEA.HI.X R11, R168, R243, R169, 0x6, P0 ;  /* 0x000000f3a80b9211 */ /* 0x000fe400000f34a9 */
[----:B------:R-:W-:-:S03]  /*158d0*/  LEA R226, R226, UR4, 0x1 ;  /* 0x00000004e2e27c11 */ /* 0x000fc6000f8e08ff */
        /* <DEDUP_REMOVED lines=41> */
[----:B------:R-:W-:Y:S01]  /*15b70*/  @!P4 LDGSTS.E.BYPASS.LTC128B.128 [R245+0x13800], desc[UR6][R8.64+0x80] ;  /* 0x1380008008f5cfae */ /* 0x000fe2000b901d46 */
[----:B------:R-:W-:-:S03]  /*15b80*/  R2P PR, R66, 0x6 ;  /* 0x0000000642007804 */ /* 0x000fc60000000000 */
[----:B------:R-:W-:Y:S01]  /*15b90*/  @!P4 LDGSTS.E.BYPASS.LTC128B.128 [R245+0x15800], desc[UR6][R8.64+0x100] ;  /* 0x1580010008f5cfae */ /* 0x000fe2000b901d46 */
[----:B-1----:R-:W-:-:S03]  /*15ba0*/  IMAD.MOV.U32 R7, RZ, RZ, 0x10 ;  /* 0x00000010ff077424 */ /* 0x002fc600078e00ff */
[----:B------:R1:W-:Y:S01]  /*15bb0*/  @!P4 LDGSTS.E.BYPASS.LTC128B.128 [R245+0x17800], desc[UR6][R8.64+0x180] ;  /* 0x1780018008f5cfae */ /* 0x0003e2000b901d46 */
[----:B------:R-:W-:-:S03]  /*15bc0*/  IMAD.MOV.U32 R5, RZ, RZ, 0x20 ;  /* 0x00000020ff057424 */ /* 0x000fc600078e00ff */
[----:B------:R-:W-:Y:S04]  /*15bd0*/  LDSM.16.M88.4 R52, [R226] ;  /* 0x00000000e234783b */ /* 0x000fe80000000200 */
[----:B------:R-:W4:Y:S01]  /*15be0*/  LDSM.16.M88.4 R36, [R225+0x8000] ;  /* 0x00800000e124783b */ /* 0x000f220000000200 */
[----:B------:R-:W-:Y:S02]  /*15bf0*/  SEL R7, R7, 0xfffffff0, !P1 ;  /* 0xfffffff007077807 */ /* 0x000fe40004800000 */
[----:B------:R-:W-:Y:S01]  /*15c00*/  SEL R5, R5, 0xffffffe0, !P2 ;  /* 0xffffffe005057807 */ /* 0x000fe20005000000 */
[C---:B------:R-:W-:Y:S01]  /*15c10*/  VIADD R0, R225.reuse, 0x8000 ;  /* 0x00008000e1007836 */ /* 0x040fe20000000000 */
[----:B------:R-:W-:Y:S01]  /*15c20*/  R2P PR, R60, 0x6 ;  /* 0x000000063c007804 */ /* 0x000fe20000000000 */
[----:B--2---:R-:W2:Y:S01]  /*15c30*/  LDSM.16.M88.4 R28, [R225+0x8800] ;  /* 0x00880000e11c783b */ /* 0x004ea20000000200 */
[----:B------:R-:W-:-:S03]  /*15c40*/  VIADD R223, R225, 0x8020 ;  /* 0x00008020e1df7836 */ /* 0x000fc60000000000 */
[----:B------:R-:W5:Y:S01]  /*15c50*/  LDSM.16.M88.4 R16, [R225+0x9000] ;  /* 0x00900000e110783b */ /* 0x000f620000000200 */
[----:B------:R-:W-:-:S03]  /*15c60*/  IMAD R224, R7, 0x2, R226 ;  /* 0x0000000207e07824 */ /* 0x000fc600078e02e2 */
[----:B------:R-:W5:Y:S04]  /*15c70*/  LDSM.16.M88.4 R48, [R225+0x9800] ;  /* 0x00980000e130783b */ /* 0x000f680000000200 */
[----:B------:R-:W-:Y:S01]  /*15c80*/  @P1 VIADD R223, R0, 0xffffffe0 ;  /* 0xffffffe000df1836 */ /* 0x000fe20000000000 */
[----:B------:R-:W-:Y:S04]  /*15c90*/  LDSM.16.M88.4 R60, [R224] ;  /* 0x00000000e03c783b */ /* 0x000fe80000000200 */
[----:B-1----:R-:W1:Y:S01]  /*15ca0*/  LDSM.16.M88.4 R8, [R223] ;  /* 0x00000000df08783b */ /* 0x002e620000000200 */
[----:B------:R-:W-:-:S03]  /*15cb0*/  IMAD.MOV.U32 R0, RZ, RZ, 0x40 ;  /* 0x00000040ff007424 */ /* 0x000fc600078e00ff */
[----:B------:R-:W1:Y:S04]  /*15cc0*/  LDSM.16.M88.4 R64, [R223+0x800] ;  /* 0x00080000df40783b */ /* 0x000e680000000200 */
[----:B------:R-:W1:Y:S04]  /*15cd0*/  LDSM.16.M88.4 R12, [R223+0x1000] ;  /* 0x00100000df0c783b */ /* 0x000e680000000200 */
[----:B------:R-:W-:Y:S04]  /*15ce0*/  LDSM.16.M88.4 R84, [R225+0xf000] ;  /* 0x00f00000e154783b */ /* 0x000fe80000000200 */
[----:B------:R-:W0:Y:S01]  /*15cf0*/  LDGDEPBAR ;  /* 0x00000000000079af */ /* 0x000e220000000000 */
[----:B----4-:R-:W-:Y:S01]  /*15d00*/  HMMA.16816.F32.BF16 R40, R52, R36, RZ ;  /* 0x000000243428723c */ /* 0x010fe200000418ff */
[----:B------:R-:W-:-:S02]  /*15d10*/  IMAD R222, R5, 0x2, R226 ;  /* 0x0000000205de7824 */ /* 0x000fc400078e02e2 */
[----:B------:R-:W4:Y:S03]  /*15d20*/  LDSM.16.M88.4 R80, [R223+0x1800] ;  /* 0x00180000df50783b */ /* 0x000f260000000200 */
[C---:B------:R-:W-:Y:S01]  /*15d30*/  HMMA.16816.F32.BF16 R36, R52.reuse, R38, RZ ;  /* 0x000000263424723c */ /* 0x040fe200000418ff */
[----:B------:R-:W-:Y:S01]  /*15d40*/  SEL R0, R0, 0xffffffc0, !P2 ;  /* 0xffffffc000007807 */ /* 0x000fe20005000000 */
[----:B------:R-:W-:Y:S04]  /*15d50*/  LDSM.16.M88.4 R68, [R222] ;  /* 0x00000000de44783b */ /* 0x000fe80000000200 */
[----:B------:R-:W-:Y:S01]  /*15d60*/  IMAD.IADD R220, R225, 0x1, R0 ;  /* 0x00000001e1dc7824 */ /* 0x000fe200078e0200 */
[C---:B--2---:R-:W-:Y:S04]  /*15d70*/  HMMA.16816.F32.BF16 R32, R52.reuse, R28, RZ ;  /* 0x0000001c3420723c */ /* 0x044fe800000418ff */
[----:B------:R-:W2:Y:S02]  /*15d80*/  LDSM.16.M88.4 R44, [R220+0x8000] ;  /* 0x00800000dc2c783b */ /* 0x000ea40000000200 */
[C---:B-----5:R-:W-:Y:S06]  /*15d90*/  HMMA.16816.F32.BF16 R20, R52.reuse, R16, RZ ;  /* 0x000000103414723c */ /* 0x060fec00000418ff */
[----:B------:R-:W-:Y:S06]  /*15da0*/  HMMA.16816.F32.BF16 R72, R52, R48, RZ ;  /* 0x000000303448723c */ /* 0x000fec00000418ff */
[C---:B-1----:R-:W-:Y:S06]  /*15db0*/  HMMA.16816.F32.BF16 R40, R60.reuse, R8, R40 ;  /* 0x000000083c28723c */ /* 0x042fec0000041828 */
[----:B------:R-:W-:Y:S01]  /*15dc0*/  HMMA.16816.F32.BF16 R36, R60, R10, R36 ;  /* 0x0000000a3c24723c */ /* 0x000fe20000041824 */
[----:B------:R-:W-:Y:S01]  /*15dd0*/  LDSM.16.M88.4 R8, [R220+0x9000] ;  /* 0x00900000dc08783b */ /* 0x000fe20000000200 */
[----:B------:R-:W-:-:S02]  /*15de0*/  IMAD R221, R5, 0x2, R224 ;  /* 0x0000000205dd7824 */ /* 0x000fc400078e02e0 */
[----:B------:R-:W-:Y:S01]  /*15df0*/  IMAD.IADD R216, R0, 0x1, R223 ;  /* 0x0000000100d87824 */ /* 0x000fe200078e02df */
[----:B------:R-:W-:Y:S01]  /*15e00*/  LDSM.16.M88.4 R76, [R220+0x9800] ;  /* 0x00980000dc4c783b */ /* 0x000fe20000000200 */
[C---:B------:R-:W-:Y:S06]  /*15e10*/  HMMA.16816.F32.BF16 R28, R52.reuse, R30, RZ ;  /* 0x0000001e341c723c */ /* 0x040fec00000418ff */
[C---:B------:R-:W-:Y:S06]  /*15e20*/  HMMA.16816.F32.BF16 R16, R52.reuse, R18, RZ ;  /* 0x000000123410723c */ /* 0x040fec00000418ff */
[----:B------:R-:W-:Y:S01]  /*15e30*/  HMMA.16816.F32.BF16 R52, R52, R50, RZ ;  /* 0x000000323434723c */ /* 0x000fe200000418ff */
[----:B------:R-:W1:Y:S05]  /*15e40*/  LDSM.16.M88.4 R48, [R220+0x8800] ;  /* 0x00880000dc30783b */ /* 0x000e6a0000000200 */
[C---:B------:R-:W-:Y:S06]  /*15e50*/  HMMA.16816.F32.BF16 R32, R60.reuse, R64, R32 ;  /* 0x000000403c20723c */ /* 0x040fec0000041820 */
[C---:B------:R-:W-:Y:S01]  /*15e60*/  HMMA.16816.F32.BF16 R28, R60.reuse, R66, R28 ;  /* 0x000000423c1c723c */ /* 0x040fe2000004181c */
[----:B------:R-:W-:Y:S05]  /*15e70*/  LDSM.16.M88.4 R64, [R221] ;  /* 0x00000000dd40783b */ /* 0x000fea0000000200 */
[C---:B------:R-:W-:Y:S06]  /*15e80*/  HMMA.16816.F32.BF16 R20, R60.reuse, R12, R20 ;  /* 0x0000000c3c14723c */ /* 0x040fec0000041814 */
[C---:B------:R-:W-:Y:S01]  /*15e90*/  HMMA.16816.F32.BF16 R16, R60.reuse, R14, R16 ;  /* 0x0000000e3c10723c */ /* 0x040fe20000041810 */
[----:B------:R-:W5:Y:S05]  /*15ea0*/  LDSM.16.M88.4 R12, [R216] ;  /* 0x00000000d80c783b */ /* 0x000f6a0000000200 */
        /* <DEDUP_REMOVED lines=15> */
[----:B------:R-:W3:Y:S04]  /*15fa0*/  LDSM.16.M88.4 R52, [R225+0xa800] ;  /* 0x00a80000e134783b */ /* 0x000ee80000000200 */
[----:B------:R-:W-:Y:S01]  /*15fb0*/  LDSM.16.M88.4 R76, [R225+0xb800] ;  /* 0x00b80000e14c783b */ /* 0x000fe20000000200 */
[C---:B-----5:R-:W-:Y:S06]  /*15fc0*/  HMMA.16816.F32.BF16 R40, R64.reuse, R12, R40 ;  /* 0x0000000c4028723c */ /* 0x060fec0000041828 */
[C---:B------:R-:W-:Y:S01]  /*15fd0*/  HMMA.16816.F32.BF16 R36, R64.reuse, R14, R36 ;  /* 0x0000000e4024723c */ /* 0x040fe20000041824 */
[----:B------:R-:W5:Y:S05]  /*15fe0*/  LDSM.16.M88.4 R12, [R225+0xb000] ;  /* 0x00b00000e10c783b */ /* 0x000f6a0000000200 */
        /* <DEDUP_REMOVED lines=87> */
[----:B------:R-:W-:Y:S01]  /*16560*/  LDSM.16.M88.4 R80, [R226+0x6000] ;  /* 0x00600000e250783b */ /* 0x000fe20000000200 */
[C---:B-1----:R-:W-:Y:S06]  /*16570*/  HMMA.16816.F32.BF16 R40, R8.reuse, R52, R40 ;  /* 0x000000340828723c */ /* 0x042fec0000041828 */
[C---:B------:R-:W-:Y:S01]  /*16580*/  HMMA.16816.F32.BF16 R36, R8.reuse, R54, R36 ;  /* 0x000000360824723c */ /* 0x040fe20000041824 */
[----:B------:R-:W1:Y:S05]  /*16590*/  LDSM.16.M88.4 R52, [R216+0x5000] ;  /* 0x00500000d834783b */ /* 0x000e6a0000000200 */
[C---:B-----5:R-:W-:Y:S06]  /*165a0*/  HMMA.16816.F32.BF16 R32, R8.reuse, R48, R32 ;  /* 0x000000300820723c */ /* 0x060fec0000041820 */
[C---:B------:R-:W-:Y:S01]  /*165b0*/  HMMA.16816.F32.BF16 R28, R8.reuse, R50, R28 ;  /* 0x00000032081c723c */ /* 0x040fe2000004181c */
[----:B------:R-:W4:Y:S05]  /*165c0*/  LDSM.16.M88.4 R48, [R216+0x5800] ;  /* 0x00580000d830783b */ /* 0x000f2a0000000200 */
[C---:B---3--:R-:W-:Y:S06]  /*165d0*/  HMMA.16816.F32.BF16 R20, R8.reuse, R12, R20 ;  /* 0x0000000c0814723c */ /* 0x048fec0000041814 */
[C---:B------:R-:W-:Y:S01]  /*165e0*/  HMMA.16816.F32.BF16 R16, R8.reuse, R14, R16 ;  /* 0x0000000e0810723c */ /* 0x040fe20000041810 */
[----:B------:R-:W-:Y:S05]  /*165f0*/  LDSM.16.M88.4 R12, [R225+0xe000] ;  /* 0x00e00000e10c783b */ /* 0x000fea0000000200 */
[C---:B------:R-:W-:Y:S06]  /*16600*/  HMMA.16816.F32.BF16 R72, R8.reuse, R76, R72 ;  /* 0x0000004c0848723c */ /* 0x040fec0000041848 */
[----:B------:R-:W-:Y:S01]  /*16610*/  HMMA.16816.F32.BF16 R68, R8, R78, R68 ;  /* 0x0000004e0844723c */ /* 0x000fe20000041844 */
[----:B------:R-:W3:Y:S04]  /*16620*/  LDSM.16.M88.4 R8, [R225+0xe800] ;  /* 0x00e80000e108783b */ /* 0x000ee80000000200 */
[----:B------:R-:W5:Y:S01]  /*16630*/  LDSM.16.M88.4 R76, [R225+0xf800] ;  /* 0x00f80000e14c783b */ /* 0x000f620000000200 */
[C---:B--2---:R-:W-:Y:S06]  /*16640*/  HMMA.16816.F32.BF16 R32, R44.reuse, R60, R32 ;  /* 0x0000003c2c20723c */ /* 0x044fec0000041820 */
        /* <DEDUP_REMOVED lines=8> */
[C---:B----4-:R-:W-:Y:S06]  /*166d0*/  HMMA.16816.F32.BF16 R72, R44.reuse, R48, R72 ;  /* 0x000000302c48723c */ /* 0x050fec0000041848 */
[----:B------:R-:W-:Y:S01]  /*166e0*/  HMMA.16816.F32.BF16 R68, R44, R50, R68 ;  /* 0x000000322c44723c */ /* 0x000fe20000041844 */
[----:B------:R-:W2:Y:S04]  /*166f0*/  LDSM.16.M88.4 R48, [R223+0x7000] ;  /* 0x00700000df30783b */ /* 0x000ea80000000200 */
[----:B------:R-:W4:Y:S01]  /*16700*/  LDSM.16.M88.4 R44, [R223+0x7800] ;  /* 0x00780000df2c783b */ /* 0x000f220000000200 */
[C---:B---3--:R-:W-:Y:S06]  /*16710*/  HMMA.16816.F32.BF16 R32, R80.reuse, R8, R32 ;  /* 0x000000085020723c */ /* 0x048fec0000041820 */
[C---:B------:R-:W-:Y:S01]  /*16720*/  HMMA.16816.F32.BF16 R28, R80.reuse, R10, R28 ;  /* 0x0000000a501c723c */ /* 0x040fe2000004181c */
[----:B------:R-:W-:Y:S05]  /*16730*/  LDSM.16.M88.4 R8, [R222+0x6000] ;  /* 0x00600000de08783b */ /* 0x000fea0000000200 */
[C---:B------:R-:W-:Y:S06]  /*16740*/  HMMA.16816.F32.BF16 R40, R80.reuse, R12, R40 ;  /* 0x0000000c5028723c */ /* 0x040fec0000041828 */
[C---:B------:R-:W-:Y:S01]  /*16750*/  HMMA.16816.F32.BF16 R36, R80.reuse, R14, R36 ;  /* 0x0000000e5024723c */ /* 0x040fe20000041824 */
[----:B------:R-:W3:Y:S05]  /*16760*/  LDSM.16.M88.4 R12, [R220+0xe000] ;  /* 0x00e00000dc0c783b */ /* 0x000eea0000000200 */
[C---:B-----5:R-:W-:Y:S06]  /*16770*/  HMMA.16816.F32.BF16 R72, R80.reuse, R76, R72 ;  /* 0x0000004c5048723c */ /* 0x060fec0000041848 */
[C---:B------:R-:W-:Y:S06]  /*16780*/  HMMA.16816.F32.BF16 R20, R80.reuse, R84, R20 ;  /* 0x000000545014723c */ /* 0x040fec0000041814 */
[C---:B------:R-:W-:Y:S06]  /*16790*/  HMMA.16816.F32.BF16 R16, R80.reuse, R86, R16 ;  /* 0x000000565010723c */ /* 0x040fec0000041810 */
[----:B------:R-:W-:Y:S01]  /*167a0*/  HMMA.16816.F32.BF16 R76, R80, R78, R68 ;  /* 0x0000004e504c723c */ /* 0x000fe20000041844 */
[----:B------:R-:W5:Y:S05]  /*167b0*/  LDSM.16.M88.4 R68, [R220+0xe800] ;  /* 0x00e80000dc44783b */ /* 0x000f6a0000000200 */
        /* <DEDUP_REMOVED lines=8> */
[----:B------:R-:W-:Y:S05]  /*16840*/  LDSM.16.M88.4 R48, [R216+0x6000] ;  /* 0x00600000d830783b */ /* 0x000fea0000000200 */
[C---:B----4-:R-:W-:Y:S06]  /*16850*/  HMMA.16816.F32.BF16 R72, R64.reuse, R44, R72 ;  /* 0x0000002c4048723c */ /* 0x050fec0000041848 */
[----:B------:R-:W-:Y:S01]  /*16860*/  HMMA.16816.F32.BF16 R76, R64, R46, R76 ;  /* 0x0000002e404c723c */ /* 0x000fe2000004184c */
[----:B------:R-:W2:Y:S01]  /*16870*/  LDSM.16.M88.4 R44, [R221+0x6000] ;  /* 0x00600000dd2c783b */ /* 0x000ea20000000200 */
[----:B------:R-:W-:-:S04]  /*16880*/  SHF.R.S32.HI R0, RZ, 0x1f, R57 ;  /* 0x0000001fff007819 */ /* 0x000fc80000011439 */
[----:B------:R-:W-:Y:S01]  /*16890*/  LEA.HI R0, R0, R57, RZ, 0x5 ;  /* 0x0000003900007211 */ /* 0x000fe200078f28ff */
[----:B---3--:R-:W-:Y:S03]  /*168a0*/  HMMA.16816.F32.BF16 R40, R8, R12, R40 ;  /* 0x0000000c0828723c */ /* 0x008fe60000041828 */
[----:B------:R-:W-:-:S03]  /*168b0*/  LOP3.LUT R0, R0, 0xffffffe0, RZ, 0xc0, !PT ;  /* 0xffffffe000007812 */ /* 0x000fc600078ec0ff */
[----:B------:R-:W-:Y:S01]  /*168c0*/  HMMA.16816.F32.BF16 R36, R8, R14, R36 ;  /* 0x0000000e0824723c */ /* 0x000fe20000041824 */
[----:B------:R-:W3:Y:S01]  /*168d0*/  LDSM.16.M88.4 R12, [R220+0xf800] ;  /* 0x00f80000dc0c783b */ /* 0x000ee20000000200 */
[----:B------:R-:W-:-:S04]  /*168e0*/  IMAD.IADD R0, R57, 0x1, -R0 ;  /* 0x0000000139007824 */ /* 0x000fc800078e0a00 */
[----:B-----5:R-:W-:Y:S01]  /*168f0*/  HMMA.16816.F32.BF16 R32, R8, R68, R32 ;  /* 0x000000440820723c */ /* 0x020fe20000041820 */
[----:B------:R-:W-:-:S05]  /*16900*/  SHF.R.S32.HI R65, RZ, 0x1f, R0 ;  /* 0x0000001fff417819 */ /* 0x000fca0000011400 */
[----:B-1----:R-:W-:Y:S01]  /*16910*/  HMMA.16816.F32.BF16 R20, R8, R52, R20 ;  /* 0x000000340814723c */ /* 0x002fe20000041814 */
[----:B------:R-:W-:-:S05]  /*16920*/  LEA.HI R65, R65, R0, RZ, 0x2 ;  /* 0x0000000041417211 */ /* 0x000fca00078f10ff */
[----:B------:R-:W-:Y:S01]  /*16930*/  HMMA.16816.F32.BF16 R16, R8, R54, R16 ;  /* 0x000000360810723c */ /* 0x000fe20000041810 */
[----:B------:R-:W1:Y:S01]  /*16940*/  LDSM.16.M88.4 R52, [R216+0x7000] ;  /* 0x00700000d834783b */ /* 0x000e620000000200 */
[----:B------:R-:W-:-:S04]  /*16950*/  SHF.R.S32.HI R65, RZ, 0x2, R65 ;  /* 0x00000002ff417819 */ /* 0x000fc80000011441 */
[----:B------:R-:W-:Y:S01]  /*16960*/  HMMA.16816.F32.BF16 R28, R8, R70, R28 ;  /* 0x00000046081c723c */ /* 0x000fe2000004181c */
[----:B------:R-:W-:Y:S02]  /*16970*/  IMAD R58, R58, 0x10, R65 ;  /* 0x000000103a3a7824 */ /* 0x000fe400078e0241 */
[----:B------:R-:W-:-:S03]  /*16980*/  IMAD.SHL.U32 R57, R57, 0x2, RZ ;  /* 0x0000000239397824 */ /* 0x000fc600078e00ff */
[----:B--2---:R-:W-:Y:S01]  /*16990*/  HMMA.16816.F32.BF16 R40, R44, R48, R40 ;  /* 0x000000302c28723c */ /* 0x004fe20000041828 */
[----:B------:R-:W-:-:S05]  /*169a0*/  IADD3 R59, R58, 0x1, R59 ;  /* 0x000000013a3b7810 */ /* 0x000fca0007ffe03b */
[----:B------:R-:W-:Y:S01]  /*169b0*/  HMMA.16816.F32.BF16 R36, R44, R50, R36 ;  /* 0x000000322c24723c */ /* 0x000fe20000041824 */
[----:B------:R-:W-:-:S05]  /*169c0*/  IADD3 R59, R56, R59, -R236 ;  /* 0x0000003b383b7210 */ /* 0x000fca0007ffe8ec */
[----:B------:R-:W-:Y:S01]  /*169d0*/  HMMA.16816.F32.BF16 R48, R44, R60, R32 ;  /* 0x0000003c2c30723c */ /* 0x000fe20000041820 */
[----:B------:R-:W2:Y:S01]  /*169e0*/  LDSM.16.M88.4 R32, [R216+0x7800] ;  /* 0x00780000d820783b */ /* 0x000ea20000000200 */
[----:B------:R-:W-:Y:S01]  /*169f0*/  LOP3.LUT R6, R57, 0x6, RZ, 0xc0, !PT ;  /* 0x0000000639067812 */ /* 0x000fe200078ec0ff */
[----:B------:R-:W-:Y:S01]  /*16a00*/  IMAD.IADD R165, R4, 0x1, R59 ;  /* 0x0000000104a57824 */ /* 0x000fe200078e023b */
[----:B------:R-:W-:Y:S01]  /*16a10*/  LOP3.LUT R0, R2, R25, RZ, 0xfc, !PT ;  /* 0x0000001902007212 */ /* 0x000fe200078efcff */
[----:B------:R-:W-:-:S04]  /*16a20*/  DEPBAR.LE SB0, 0x0 ;  /* 0x000080000000791a */ /* 0x000fc80000000000 */
[----:B------:R-:W-:Y:S01]  /*16a30*/  IMAD.IADD R6, R3, 0x1, R6 ;  /* 0x0000000103067824 */ /* 0x000fe200078e0206 */
[C---:B------:R-:W-:Y:S02]  /*16a40*/  VIMNMX R2, R165.reuse, R56, PT ;  /* 0x00000038a5027248 */ /* 0x040fe40003fe0100 */
[----:B------:R-:W-:Y:S01]  /*16a50*/  VIADDMNMX R165, R165, 0x8, R56, PT ;  /* 0x00000008a5a57846 */ /* 0x000fe20003800138 */
[----:B------:R-:W-:Y:S01]  /*16a60*/  VIADD R4, R6, 0x1 ;  /* 0x0000000106047836 */ /* 0x000fe20000000000 */
[----:B---3--:R-:W-:Y:S04]  /*16a70*/  HMMA.16816.F32.BF16 R76, R8, R14, R76 ;  /* 0x0000000e084c723c */ /* 0x008fe8000004184c */
[C---:B------:R-:W-:Y:S02]  /*16a80*/  ISETP.GE.AND P0, PT, R4.reuse, R2, PT ;  /* 0x000000020400720c */ /* 0x040fe40003f06270 */
[----:B------:R-:W-:Y:S01]  /*16a90*/  HMMA.16816.F32.BF16 R28, R44, R62, R28 ;  /* 0x0000003e2c1c723c */ /* 0x000fe2000004181c */
[----:B------:R-:W-:Y:S01]  /*16aa0*/  ISETP.GE.AND P3, PT, R4, R165, PT ;  /* 0x000000a50400720c */ /* 0x000fe20003f66270 */
[----:B------:R-:W-:-:S04]  /*16ab0*/  VIADD R4, R6, 0x9 ;  /* 0x0000000906047836 */ /* 0x000fc80000000000 */
[----:B------:R-:W-:Y:S01]  /*16ac0*/  HMMA.16816.F32.BF16 R72, R8, R12, R72 ;  /* 0x0000000c0848723c */ /* 0x000fe20000041848 */
[C---:B------:R-:W-:Y:S02]  /*16ad0*/  ISETP.GE.AND P2, PT, R4.reuse, R2, PT ;  /* 0x000000020400720c */ /* 0x040fe40003f46270 */
[----:B------:R-:W-:-:S04]  /*16ae0*/  ISETP.GE.AND P5, PT, R4, R165, PT ;  /* 0x000000a50400720c */ /* 0x000fc80003fa6270 */
[C---:B------:R-:W-:Y:S01]  /*16af0*/  VIADD R12, R6.reuse, 0x8 ;  /* 0x00000008060c7836 */ /* 0x040fe20000000000 */
[----:B-1----:R-:W-:Y:S01]  /*16b00*/  HMMA.16816.F32.BF16 R20, R44, R52, R20 ;  /* 0x000000342c14723c */ /* 0x002fe20000041814 */
[----:B------:R-:W-:-:S03]  /*16b10*/  VIADD R4, R6, 0x18 ;  /* 0x0000001806047836 */ /* 0x000fc60000000000 */
[CC--:B------:R-:W-:Y:S02]  /*16b20*/  ISETP.GE.AND P4, PT, R12.reuse, R2.reuse, PT ;  /* 0x000000020c00720c */ /* 0x0c0fe40003f86270 */
[----:B------:R-:W-:Y:S01]  /*16b30*/  ISETP.GE.AND P6, PT, R12, R165, PT ;  /* 0x000000a50c00720c */ /* 0x000fe20003fc6270 */
[----:B------:R-:W-:Y:S01]  /*16b40*/  VIADD R12, R6, 0x10 ;  /* 0x00000010060c7836 */ /* 0x000fe20000000000 */
[----:B------:R-:W-:Y:S02]  /*16b50*/  FSEL R37, R37, -INF , !P2 ;  /* 0xff80000025257808 */ /* 0x000fe40005000000 */
[----:B------:R-:W-:Y:S02]  /*16b60*/  FSEL R57, R38, -INF , !P6 ;  /* 0xff80000026397808 */ /* 0x000fe40007000000 */
[----:B------:R-:W-:Y:S02]  /*16b70*/  FSEL R41, R41, -INF , !P0 ;  /* 0xff80000029297808 */ /* 0x000fe40004000000 */
[----:B------:R-:W-:-:S02]  /*16b80*/  ISETP.GE.AND P6, PT, R4, R2, PT ;  /* 0x000000020400720c */ /* 0x000fc40003fc6270 */
[-C--:B------:R-:W-:Y:S01]  /*16b90*/  ISETP.GE.AND P2, PT, R4, R165.reuse, PT ;  /* 0x000000a50400720c */ /* 0x080fe20003f46270 */
[----:B------:R-:W-:Y:S01]  /*16ba0*/  VIADD R4, R6, 0x19 ;  /* 0x0000001906047836 */ /* 0x000fe20000000000 */
[C---:B------:R-:W-:Y:S02]  /*16bb0*/  ISETP.GE.AND P1, PT, R12.reuse, R2, PT ;  /* 0x000000020c00720c */ /* 0x040fe40003f26270 */
[----:B------:R-:W-:Y:S01]  /*16bc0*/  ISETP.GE.AND P0, PT, R12, R165, PT ;  /* 0x000000a50c00720c */ /* 0x000fe20003f06270 */
[----:B------:R-:W-:Y:S01]  /*16bd0*/  VIADD R12, R6, 0x11 ;  /* 0x00000011060c7836 */ /* 0x000fe20000000000 */
[----:B------:R-:W-:Y:S01]  /*16be0*/  FSEL R39, R39, -INF , !P5 ;  /* 0xff80000027277808 */ /* 0x000fe20006800000 */
[----:B------:R-:W-:Y:S01]  /*16bf0*/  HMMA.16816.F32.BF16 R16, R44, R54, R16 ;  /* 0x000000362c10723c */ /* 0x000fe20000041810 */
[----:B------:R-:W-:Y:S02]  /*16c00*/  FSEL R95, R48, -INF , !P1 ;  /* 0xff800000305f7808 */ /* 0x000fe40004800000 */
[----:B------:R-:W-:-:S02]  /*16c10*/  FSEL R59, R36, -INF , !P4 ;  /* 0xff800000243b7808 */ /* 0x000fc40006000000 */
[C---:B------:R-:W-:Y:S02]  /*16c20*/  ISETP.GE.AND P5, PT, R4.reuse, R2, PT ;  /* 0x000000020400720c */ /* 0x040fe40003fa6270 */
[-C--:B------:R-:W-:Y:S01]  /*16c30*/  ISETP.GE.AND P1, PT, R4, R165.reuse, PT ;  /* 0x000000a50400720c */ /* 0x080fe20003f26270 */
[----:B------:R-:W-:Y:S01]  /*16c40*/  VIADD R4, R6, 0x21 ;  /* 0x0000002106047836 */ /* 0x000fe20000000000 */
[----:B------:R-:W-:Y:S01]  /*16c50*/  ISETP.GE.AND P4, PT, R12, R165, PT ;  /* 0x000000a50c00720c */ /* 0x000fe20003f86270 */
[----:B------:R-:W-:Y:S01]  /*16c60*/  VIADD R8, R6, 0x20 ;  /* 0x0000002006087836 */ /* 0x000fe20000000000 */
[----:B--2---:R-:W-:Y:S01]  /*16c70*/  HMMA.16816.F32.BF16 R76, R44, R34, R76 ;  /* 0x000000222c4c723c */ /* 0x004fe2000004184c */
[----:B------:R-:W-:Y:S02]  /*16c80*/  FSEL R101, R28, -INF , !P6 ;  /* 0xff8000001c657808 */ /* 0x000fe40007000000 */
[----:B------:R-:W-:Y:S02]  /*16c90*/  FSEL R25, R51, -INF , !P4 ;  /* 0xff80000033197808 */ /* 0x000fe40006000000 */
[----:B------:R-:W-:-:S02]  /*16ca0*/  FSEL R13, R50, -INF , !P0 ;  /* 0xff800000320d7808 */ /* 0x000fc40004000000 */
[CC--:B------:R-:W-:Y:S02]  /*16cb0*/  ISETP.GE.AND P4, PT, R4.reuse, R2.reuse, PT ;  /* 0x000000020400720c */ /* 0x0c0fe40003f86270 */
[----:B------:R-:W-:Y:S01]  /*16cc0*/  ISETP.GE.AND P6, PT, R4, R165, PT ;  /* 0x000000a50400720c */ /* 0x000fe20003fc6270 */
[----:B------:R-:W-:Y:S01]  /*16cd0*/  VIADD R4, R6, 0x29 ;  /* 0x0000002906047836 */ /* 0x000fe20000000000 */
[----:B------:R-:W-:Y:S02]  /*16ce0*/  FSEL R43, R43, -INF , !P3 ;  /* 0xff8000002b2b7808 */ /* 0x000fe40005800000 */
[-C--:B------:R-:W-:Y:S02]  /*16cf0*/  ISETP.GE.AND P0, PT, R8, R2.reuse, PT ;  /* 0x000000020800720c */ /* 0x080fe40003f06270 */
[----:B------:R-:W-:Y:S02]  /*16d00*/  ISETP.GE.AND P3, PT, R12, R2, PT ;  /* 0x000000020c00720c */ /* 0x000fe40003f66270 */
[----:B------:R-:W-:-:S02]  /*16d10*/  FSEL R11, R31, -INF , !P1 ;  /* 0xff8000001f0b7808 */ /* 0x000fc40004800000 */
[----:B------:R-:W-:Y:S02]  /*16d20*/  FSEL R249, R20, -INF , !P0 ;  /* 0xff80000014f97808 */ /* 0x000fe40004000000 */
[----:B------:R-:W-:Y:S02]  /*16d30*/  FSEL R93, R49, -INF , !P3 ;  /* 0xff800000315d7808 */ /* 0x000fe40005800000 */
[C---:B------:R-:W-:Y:S02]  /*16d40*/  ISETP.GE.AND P1, PT, R4.reuse, R2, PT ;  /* 0x000000020400720c */ /* 0x040fe40003f26270 */
[-C--:B------:R-:W-:Y:S01]  /*16d50*/  ISETP.GE.AND P0, PT, R4, R165.reuse, PT ;  /* 0x000000a50400720c */ /* 0x080fe20003f06270 */
[----:B------:R-:W-:Y:S01]  /*16d60*/  VIADD R4, R6, 0x30 ;  /* 0x0000003006047836 */ /* 0x000fe20000000000 */
[----:B------:R-:W-:Y:S01]  /*16d70*/  ISETP.GE.AND P3, PT, R8, R165, PT ;  /* 0x000000a50800720c */ /* 0x000fe20003f66270 */
[----:B------:R-:W-:Y:S01]  /*16d80*/  HMMA.16816.F32.BF16 R72, R44, R32, R72 ;  /* 0x000000202c48723c */ /* 0x000fe20000041848 */
[----:B------:R-:W-:-:S02]  /*16d90*/  FSEL R183, R21, -INF , !P4 ;  /* 0xff80000015b77808 */ /* 0x000fc40006000000 */
[----:B------:R-:W-:Y:S01]  /*16da0*/  FSEL R189, R22, -INF , !P3 ;  /* 0xff80000016bd7808 */ /* 0x000fe20005800000 */
[----:B------:R-:W-:Y:S01]  /*16db0*/  VIADD R8, R6, 0x28 ;  /* 0x0000002806087836 */ /* 0x000fe20000000000 */
[C---:B------:R-:W-:Y:S02]  /*16dc0*/  ISETP.GE.AND P3, PT, R4.reuse, R2, PT ;  /* 0x000000020400720c */ /* 0x040fe40003f66270 */
[-C--:B------:R-:W-:Y:S01]  /*16dd0*/  ISETP.GE.AND P4, PT, R4, R165.reuse, PT ;  /* 0x000000a50400720c */ /* 0x080fe20003f86270 */
[----:B------:R-:W-:Y:S01]  /*16de0*/  VIADD R4, R6, 0x38 ;  /* 0x0000003806047836 */ /* 0x000fe20000000000 */
[----:B------:R-:W-:Y:S02]  /*16df0*/  FSEL R15, R29, -INF , !P5 ;  /* 0xff8000001d0f7808 */ /* 0x000fe40006800000 */
[----:B------:R-:W-:Y:S02]  /*16e00*/  FSEL R185, R17, -INF , !P1 ;  /* 0xff80000011b97808 */ /* 0x000fe40004800000 */
[----:B------:R-:W-:-:S02]  /*16e10*/  ISETP.GE.AND P5, PT, R8, R165, PT ;  /* 0x000000a50800720c */ /* 0x000fc40003fa6270 */
[----:B------:R-:W-:Y:S02]  /*16e20*/  ISETP.GE.AND P1, PT, R4, R165, PT ;  /* 0x000000a50400720c */ /* 0x000fe40003f26270 */
[----:B------:R-:W-:Y:S02]  /*16e30*/  FSEL R31, R18, -INF , !P5 ;  /* 0xff800000121f7808 */ /* 0x000fe40006800000 */
[----:B------:R-:W-:Y:S02]  /*16e40*/  FSEL R191, R78, -INF , !P1 ;  /* 0xff8000004ebf7808 */ /* 0x000fe40004800000 */
[----:B------:R-:W-:Y:S01]  /*16e50*/  ISETP.GE.AND P5, PT, R4, R2, PT ;  /* 0x000000020400720c */ /* 0x000fe20003fa6270 */
[----:B------:R-:W-:Y:S01]  /*16e60*/  VIADD R4, R6, 0x39 ;  /* 0x0000003906047836 */ /* 0x000fe20000000000 */
[----:B------:R-:W-:Y:S02]  /*16e70*/  FSEL R29, R19, -INF , !P0 ;  /* 0xff800000131d7808 */ /* 0x000fe40004000000 */
[----:B------:R-:W-:-:S02]  /*16e80*/  ISETP.GT.AND P1, PT, R238, R231, PT ;  /* 0x000000e7ee00720c */ /* 0x000fc40003f24270 */
[-C--:B------:R-:W-:Y:S02]  /*16e90*/  ISETP.GE.AND P0, PT, R6, R2.reuse, PT ;  /* 0x000000020600720c */ /* 0x080fe40003f06270 */
[----:B------:R-:W-:Y:S02]  /*16ea0*/  FSEL R9, R30, -INF , !P2 ;  /* 0xff8000001e097808 */ /* 0x000fe40005000000 */
[----:B------:R-:W-:Y:S01]  /*16eb0*/  ISETP.GE.AND P2, PT, R8, R2, PT ;  /* 0x000000020800720c */ /* 0x000fe20003f46270 */
[----:B------:R-:W-:Y:S01]  /*16ec0*/  VIADD R8, R6, 0x31 ;  /* 0x0000003106087836 */ /* 0x000fe20000000000 */
[----:B------:R-:W-:Y:S02]  /*16ed0*/  FSEL R19, R40, -INF , !P0 ;  /* 0xff80000028137808 */ /* 0x000fe40004000000 */
[----:B------:R-:W-:Y:S02]  /*16ee0*/  ISETP.GE.AND P0, PT, R4, R165, PT ;  /* 0x000000a50400720c */ /* 0x000fe40003f06270 */
[----:B------:R-:W-:-:S02]  /*16ef0*/  FSEL R187, R23, -INF , !P6 ;  /* 0xff80000017bb7808 */ /* 0x000fc40007000000 */
[----:B------:R-:W-:Y:S02]  /*16f00*/  FSEL R247, R16, -INF , !P2 ;  /* 0xff80000010f77808 */ /* 0x000fe40005000000 */
[----:B------:R-:W-:Y:S02]  /*16f10*/  FSEL R203, R72, -INF , !P3 ;  /* 0xff80000048cb7808 */ /* 0x000fe40005800000 */
[----:B------:R-:W-:Y:S02]  /*16f20*/  FSEL R197, R74, -INF , !P4 ;  /* 0xff8000004ac57808 */ /* 0x000fe40006000000 */
[----:B------:R-:W-:Y:S01]  /*16f30*/  FSEL R190, R79, -INF , !P0 ;  /* 0xff8000004fbe7808 */ /* 0x000fe20004000000 */
[----:B------:R-:W-:Y:S01]  /*16f40*/  BSSY B1, `(.L_x_4028) ;  /* 0x000007d000017945 */ /* 0x000fe20003800000 */
[C---:B------:R-:W-:Y:S02]  /*16f50*/  ISETP.GE.AND P6, PT, R8.reuse, R2, PT ;  /* 0x000000020800720c */ /* 0x040fe40003fc6270 */
[----:B------:R-:W-:-:S02]  /*16f60*/  ISETP.GE.AND P2, PT, R8, R165, PT ;  /* 0x000000a50800720c */ /* 0x000fc40003f46270 */
        /* <DEDUP_REMOVED lines=88> */
.L_x_4031:
[----:B------:R-:W2:Y:S02]  /*174f0*/  LD.E R8, desc[UR6][R26.64+0x38] ;  /* 0x000038061a087980 */ /* 0x000ea4000c101900 */
[----:B--2---:R-:W-:-:S04]  /*17500*/  LEA R8, -R8, RZ, 0x6 ;  /* 0x000000ff08087211 */ /* 0x004fc800078e31ff */
[----:B------:R-:W-:Y:S02]  /*17510*/  SHF.R.S32.HI R6, RZ, 0x1f, R8 ;  /* 0x0000001fff067819 */ /* 0x000fe40000011408 */
.L_x_4032:
[----:B------:R-:W-:Y:S05]  /*17520*/  BSYNC B0 ;  /* 0x0000000000007941 */ /* 0x000fea0003800000 */
.L_x_4030:
[----:B------:R-:W-:Y:S01]  /*17530*/  IMAD.SHL.U32 R3, R166, 0x20, RZ ;  /* 0x00000020a6037824 */ /* 0x000fe200078e00ff */
[----:B------:R-:W-:Y:S02]  /*17540*/  LEA R232, P3, R8, R232, 0x1 ;  /* 0x000000e808e87211 */ /* 0x000fe400078608ff */
        /* <DEDUP_REMOVED lines=28> */
.L_x_4029:
[----:B------:R-:W-:Y:S05]  /*17710*/  BSYNC B1 ;  /* 0x0000000000017941 */ /* 0x000fea0003800000 */
.L_x_4028:
        /* <DEDUP_REMOVED lines=73> */
[----:B------:R-:W-:Y:S01]  /*17bb0*/  MUFU.EX2 R180, R180 ;  /* 0x000000b400b47308 */ /* 0x000fe20000000800 */
[----:B------:R-:W1:Y:S01]  /*17bc0*/  LDSM.16.MT88.4 R40, [R229+0x10000] ;  /* 0x01000000e528783b */ /* 0x000e620000004200 */
[-C--:B------:R-:W-:Y:S01]  /*17bd0*/  FFMA.FTZ R173, R13, R193.reuse, -R192 ;  /* 0x000000c10dad7223 */ /* 0x080fe200000108c0 */
[-CC-:B------:R-:W-:Y:S01]  /*17be0*/  FFMA.FTZ R172, R95, R193.reuse, -R196.reuse ;  /* 0x000000c15fac7223 */ /* 0x180fe200000108c4 */
[-CC-:B------:R-:W-:Y:S01]  /*17bf0*/  FFMA.FTZ R171, R93, R193.reuse, -R196.reuse ;  /* 0x000000c15dab7223 */ /* 0x180fe200000108c4 */
[----:B------:R-:W2:Y:S01]  /*17c00*/  LDSM.16.MT88.4 R56, [R227+0x10000] ;  /* 0x01000000e338783b */ /* 0x000ea20000004200 */
[-C--:B------:R-:W-:Y:S01]  /*17c10*/  FFMA.FTZ R35, R101, R193.reuse, -R196 ;  /* 0x000000c165237223 */ /* 0x080fe200000108c4 */
        /* <DEDUP_REMOVED lines=14> */
[-CC-:B------:R-:W-:Y:S01]  /*17d00*/  FFMA.FTZ R187, R31, R193.reuse, -R192.reuse ;  /* 0x000000c11fbb7223 */ /* 0x180fe200000108c0 */
[-C--:B------:R-:W-:Y:S01]  /*17d10*/  FFMA.FTZ R188, R29, R193.reuse, -R192 ;  /* 0x000000c11dbc7223 */ /* 0x080fe200000108c0 */
[-CC-:B------:R-:W-:Y:S01]  /*17d20*/  FFMA.FTZ R248, R194, R193.reuse, -R196.reuse ;  /* 0x000000c1c2f87223 */ /* 0x180fe200000108c4 */
[----:B------:R-:W1:Y:S01]  /*17d30*/  MUFU.EX2 R174, R174 ;  /* 0x000000ae00ae7308 */ /* 0x000e620000000800 */
[----:B---3--:R-:W-:Y:S01]  /*17d40*/  F2FP.BF16.F32.PACK_AB R144, R179, R180 ;  /* 0x000000b4b390723e */ /* 0x008fe200000010ff */
[----:B------:R-:W-:Y:S01]  /*17d50*/  LDSM.16.MT88.4 R28, [R229+0x11000] ;  /* 0x01100000e51c783b */ /* 0x000fe20000004200 */
[-CC-:B------:R-:W-:Y:S01]  /*17d60*/  FFMA.FTZ R198, R203, R193.reuse, -R196.reuse ;  /* 0x000000c1cbc67223 */ /* 0x180fe200000108c4 */
[-CC-:B------:R-:W-:Y:S01]  /*17d70*/  FFMA.FTZ R201, R201, R193.reuse, -R196.reuse ;  /* 0x000000c1c9c97223 */ /* 0x180fe200000108c4 */
[-C--:B------:R-:W-:Y:S01]  /*17d80*/  FFMA.FTZ R199, R199, R193.reuse, -R196 ;  /* 0x000000c1c7c77223 */ /* 0x080fe200000108c4 */
[-CC-:B------:R-:W-:Y:S01]  /*17d90*/  FFMA.FTZ R194, R197, R193.reuse, -R192.reuse ;  /* 0x000000c1c5c27223 */ /* 0x180fe200000108c0 */
[-CC-:B------:R-:W-:Y:S01]  /*17da0*/  FFMA.FTZ R195, R195, R193.reuse, -R192.reuse ;  /* 0x000000c1c3c37223 */ /* 0x180fe200000108c0 */
[----:B------:R-:W-:Y:S01]  /*17db0*/  MUFU.EX2 R178, R178 ;  /* 0x000000b200b27308 */ /* 0x000fe20000000800 */
[-CC-:B------:R-:W-:Y:S01]  /*17dc0*/  FFMA.FTZ R191, R191, R193.reuse, -R192.reuse ;  /* 0x000000c1bfbf7223 */ /* 0x180fe200000108c0 */
[----:B------:R-:W-:Y:S01]  /*17dd0*/  FFMA.FTZ R190, R190, R193, -R192 ;  /* 0x000000c1bebe7223 */ /* 0x000fe200000108c0 */
[----:B------:R-:W-:-:S05]  /*17de0*/  FADD.FTZ R180, R180, R179 ;  /* 0x000000b3b4b47221 */ /* 0x000fca0000010000 */
        /* <DEDUP_REMOVED lines=23> */
[----:B--2---:R-:W-:Y:S01]  /*17f60*/  HMMA.16816.F32.BF16 R52, R144, R56, RZ ;  /* 0x000000389034723c */ /* 0x004fe200000418ff */
[----:B------:R-:W2:Y:S01]  /*17f70*/  MUFU.EX2 R34, R34 ;  /* 0x0000002200227308 */ /* 0x000ea20000000800 */
[----:B-1----:R-:W-:Y:S01]  /*17f80*/  F2FP.BF16.F32.PACK_AB R10, R32, R35 ;  /* 0x00000023200a723e */ /* 0x002fe200000010ff */
[----:B------:R-:W-:-:S03]  /*17f90*/  FADD.FTZ R35, R35, R172 ;  /* 0x000000ac23237221 */ /* 0x000fc60000010000 */
[C---:B------:R-:W-:Y:S01]  /*17fa0*/  HMMA.16816.F32.BF16 R60, R144.reuse, R64, RZ ;  /* 0x00000040903c723c */ /* 0x040fe200000418ff */
[----:B------:R-:W-:Y:S02]  /*17fb0*/  FADD.FTZ R35, R32, R35 ;  /* 0x0000002320237221 */ /* 0x000fe40000010000 */
[----:B------:R-:W-:Y:S03]  /*17fc0*/  MUFU.EX2 R33, R33 ;  /* 0x0000002100217308 */ /* 0x000fe60000000800 */
[C---:B------:R-:W-:Y:S05]  /*17fd0*/  HMMA.16816.F32.BF16 R68, R144.reuse, R72, RZ ;  /* 0x000000489044723c */ /* 0x040fea00000418ff */
[----:B------:R-:W1:Y:S01]  /*17fe0*/  MUFU.EX2 R0, R0 ;  /* 0x0000000000007308 */ /* 0x000e620000000800 */
[----:B--2---:R-:W-:Y:S01]  /*17ff0*/  F2FP.BF16.F32.PACK_AB R9, R34, R173 ;  /* 0x000000ad2209723e */ /* 0x004fe200000010ff */
        /* <DEDUP_REMOVED lines=44> */
[C---:B----4-:R-:W-:Y:S06]  /*182c0*/  HMMA.16816.F32.BF16 R148, R144.reuse, R16, RZ ;  /* 0x000000109094723c */ /* 0x050fec00000418ff */
[----:B------:R-:W-:Y:S01]  /*182d0*/  HMMA.16816.F32.BF16 R144, R144, R18, RZ ;  /* 0x000000129090723c */ /* 0x000fe200000418ff */
[----:B------:R-:W4:Y:S05]  /*182e0*/  LDSM.16.MT88.4 R16, [R230+0x12800] ;  /* 0x01280000e610783b */ /* 0x000f2a0000004200 */
[C---:B-----5:R-:W-:Y:S06]  /*182f0*/  HMMA.16816.F32.BF16 R160, R8.reuse, R12, R160 ;  /* 0x0000000c08a0723c */ /* 0x060fec00000418a0 */
[C---:B------:R-:W-:Y:S01]  /*18300*/  HMMA.16816.F32.BF16 R156, R8.reuse, R14, R156 ;  /* 0x0000000e089c723c */ /* 0x040fe2000004189c */
        /* <DEDUP_REMOVED lines=43> */
[C---:B----4-:R-:W-:Y:S01]  /*185c0*/  HMMA.16816.F32.BF16 R152, R8.reuse, R16, R152 ;  /* 0x000000100898723c */ /* 0x050fe20000041898 */
[----:B------:R-:W-:Y:S01]  /*185d0*/  F2FP.BF16.F32.PACK_AB R22, R185, R184 ;  /* 0x000000b8b916723e */ /* 0x000fe200000010ff */
[----:B------:R-:W-:Y:S01]  /*185e0*/  FADD.FTZ R183, R183, R182 ;  /* 0x000000b6b7b77221 */ /* 0x000fe20000010000 */
[----:B------:R-:W-:Y:S01]  /*185f0*/  F2FP.BF16.F32.PACK_AB R23, R188, R187 ;  /* 0x000000bbbc17723e */ /* 0x000fe200000010ff */
[----:B------:R-:W-:Y:S02]  /*18600*/  FADD.FTZ R186, R189, R186 ;  /* 0x000000babdba7221 */ /* 0x000fe40000010000 */
[----:B------:R-:W-:Y:S01]  /*18610*/  HMMA.16816.F32.BF16 R140, R8, R18, R140 ;  /* 0x00000012088c723c */ /* 0x000fe2000004188c */
[----:B------:R-:W3:Y:S01]  /*18620*/  LDSM.16.MT88.4 R16, [R230+0x13000] ;  /* 0x01300000e610783b */ /* 0x000ee20000004200 */
[----:B------:R-:W-:Y:S01]  /*18630*/  FADD.FTZ R184, R184, R183 ;  /* 0x000000b7b8b87221 */ /* 0x000fe20000010000 */
[----:B------:R-:W-:-:S03]  /*18640*/  FADD.FTZ R187, R187, R186 ;  /* 0x000000babbbb7221 */ /* 0x000fc60000010000 */
[----:B-----5:R-:W-:Y:S01]  /*18650*/  HMMA.16816.F32.BF16 R148, R8, R12, R148 ;  /* 0x0000000c0894723c */ /* 0x020fe20000041894 */
[----:B------:R-:W-:Y:S01]  /*18660*/  FADD.FTZ R185, R185, R184 ;  /* 0x000000b8b9b97221 */ /* 0x000fe20000010000 */
[----:B------:R-:W-:-:S04]  /*18670*/  FADD.FTZ R187, R188, R187 ;  /* 0x000000bbbcbb7221 */ /* 0x000fc80000010000 */
[----:B------:R-:W-:Y:S01]  /*18680*/  HMMA.16816.F32.BF16 R144, R8, R14, R144 ;  /* 0x0000000e0890723c */ /* 0x000fe20000041890 */
[----:B------:R-:W4:Y:S04]  /*18690*/  LDSM.16.MT88.4 R8, [R227+0x11000] ;  /* 0x01100000e308783b */ /* 0x000f280000004200 */
[----:B------:R-:W-:Y:S01]  /*186a0*/  LDSM.16.MT88.4 R12, [R229+0x13000] ;  /* 0x01300000e50c783b */ /* 0x000fe20000004200 */
        /* <DEDUP_REMOVED lines=54> */
[----:B------:R-:W-:Y:S01]  /*18a10*/  HMMA.16816.F32.BF16 R136, R20, R30, R136 ;  /* 0x0000001e1488723c */ /* 0x000fe20000041888 */
[----:B------:R-:W-:Y:S05]  /*18a20*/  LDSM.16.MT88.4 R28, [R227+0x11800] ;  /* 0x01180000e31c783b */ /* 0x000fea0000004200 */
[C---:B--2---:R-:W-:Y:S06]  /*18a30*/  HMMA.16816.F32.BF16 R160, R4.reuse, R8, R160 ;  /* 0x0000000804a0723c */ /* 0x044fec00000418a0 */
[----:B------:R-:W-:Y:S01]  /*18a40*/  HMMA.16816.F32.BF16 R156, R4, R10, R156 ;  /* 0x0000000a049c723c */ /* 0x000fe2000004189c */
[----:B------:R-:W2:Y:S05]  /*18a50*/  LDSM.16.MT88.4 R8, [R229+0x13800] ;  /* 0x01380000e508783b */ /* 0x000eaa0000004200 */
[C---:B------:R-:W-:Y:S06]  /*18a60*/  HMMA.16816.F32.BF16 R148, R20.reuse, R24, R148 ;  /* 0x000000181494723c */ /* 0x040fec0000041894 */
[----:B------:R-:W-:Y:S01]  /*18a70*/  HMMA.16816.F32.BF16 R144, R20, R26, R144 ;  /* 0x0000001a1490723c */ /* 0x000fe20000041890 */
[----:B------:R-:W3:Y:S04]  /*18a80*/  LDSM.16.MT88.4 R24, [R230+0x13800] ;  /* 0x01380000e618783b */ /* 0x000ee80000004200 */
[----:B------:R-:W4:Y:S01]  /*18a90*/  LDSM.16.MT88.4 R20, [R228+0x13800] ;  /* 0x01380000e414783b */ /* 0x000f220000004200 */
[C---:B------:R-:W-:Y:S06]  /*18aa0*/  HMMA.16816.F32.BF16 R36, R4.reuse, R16, R36 ;  /* 0x000000100424723c */ /* 0x040fec0000041824 */
        /* <DEDUP_REMOVED lines=117> */
.L_x_4035:
[----:B--2---:R-:W-:Y:S02]  /*19200*/  R2UR UR4, R200 ;  /* 0x00000000c80472ca */ /* 0x004fe400000e0000 */
[----:B------:R-:W-:-:S13]  /*19210*/  R2UR UR5, R201 ;  /* 0x00000000c90572ca */ /* 0x000fda00000e0000 */
[----:B-1----:R-:W2:Y:S02]  /*19220*/  LD.E R0, desc[UR4][R202.64+0x40] ;  /* 0x00004004ca007980 */ /* 0x002ea4000c101900 */
[----:B--2---:R-:W-:-:S05]  /*19230*/  IMAD.U32 R0, R0, -0x40, RZ ;  /* 0xffffffc000007824 */ /* 0x004fca00078e00ff */
[----:B------:R-:W-:Y:S02]  /*19240*/  SHF.R.S32.HI R5, RZ, 0x1f, R0 ;  /* 0x0000001fff057819 */ /* 0x000fe40000011400 */
.L_x_4036:
[----:B------:R-:W-:Y:S05]  /*19250*/  BSYNC B0 ;  /* 0x0000000000007941 */ /* 0x000fea0003800000 */
.L_x_4034:
        /* <DEDUP_REMOVED lines=56> */
[----:B------:R-:W-:Y:S02]  /*195e0*/  IADD3 R10, P1, R0, R8, RZ ;  /* 0x00000008000a7210 */ /* 0x000fe40007f3e0ff */
[----:B------:R-:W2:Y:S03]  /*195f0*/  S2R R0, SR_TID.X ;  /* 0x0000000000007919 */ /* 0x000ea60000002100 */
[----:B------:R-:W-:-:S05]  /*19600*/  IMAD.X R11, R4, 0x1, R9, P1 ;  /* 0x00000001040b7824 */ /* 0x000fca00008e0609 */
[----:B------:R-:W-:Y:S04]  /*19610*/  LDGSTS.E.BYPASS.LTC128B.128 [R245+0x11800], desc[UR14][R10.64] ;  /* 0x118000000af57fae */ /* 0x000fe8000b901d4e */
[----:B------:R-:W-:Y:S04]  /*19620*/  LDGSTS.E.BYPASS.LTC128B.128 [R245+0x13800], desc[UR12][R10.64+0x80] ;  /* 0x138000800af57fae */ /* 0x000fe8000b901d4c */
[----:B------:R-:W-:Y:S04]  /*19630*/  LDGSTS.E.BYPASS.LTC128B.128 [R245+0x15800], desc[UR10][R10.64+0x100] ;  /* 0x158001000af57fae */ /* 0x000fe8000b901d4a */
[----:B------:R3:W-:Y:S04]  /*19640*/  LDGSTS.E.BYPASS.LTC128B.128 [R245+0x17800], desc[UR4][R10.64+0x180] ;  /* 0x178001800af57fae */ /* 0x0007e8000b901d44 */
[----:B------:R-:W-:Y:S04]  /*19650*/  LDSM.16.M88.4 R172, [R226] ;  /* 0x00000000e2ac783b */ /* 0x000fe80000000200 */
[----:B------:R-:W4:Y:S04]  /*19660*/  LDSM.16.M88.4 R12, [R225+0x8000] ;  /* 0x00800000e10c783b */ /* 0x000f280000000200 */
[----:B-1----:R-:W3:Y:S01]  /*19670*/  LDSM.16.M88.4 R4, [R225+0x8800] ;  /* 0x00880000e104783b */ /* 0x002ee20000000200 */
[----:B--2---:R-:W-:-:S03]  /*19680*/  IMAD.SHL.U32 R0, R0, 0x2, RZ ;  /* 0x0000000200007824 */ /* 0x004fc600078e00ff */
[----:B------:R-:W-:Y:S04]  /*19690*/  LDSM.16.M88.4 R24, [R224] ;  /* 0x00000000e018783b */ /* 0x000fe80000000200 */
[----:B------:R-:W1:Y:S04]  /*196a0*/  LDSM.16.M88.4 R28, [R223] ;  /* 0x00000000df1c783b */ /* 0x000e680000000200 */
[----:B------:R-:W2:Y:S04]  /*196b0*/  LDSM.16.M88.4 R20, [R219] ;  /* 0x00000000db14783b */ /* 0x000ea80000000200 */
[----:B------:R-:W5:Y:S04]  /*196c0*/  LDSM.16.M88.4 R180, [R225+0x9000] ;  /* 0x00900000e1b4783b */ /* 0x000f680000000200 */
[----:B------:R-:W5:Y:S04]  /*196d0*/  LDSM.16.M88.4 R188, [R225+0x9800] ;  /* 0x00980000e1bc783b */ /* 0x000f680000000200 */
[----:B------:R-:W5:Y:S04]  /*196e0*/  LDSM.16.M88.4 R32, [R218] ;  /* 0x00000000da20783b */ /* 0x000f680000000200 */
[----:B------:R-:W5:Y:S04]  /*196f0*/  LDSM.16.M88.4 R196, [R217] ;  /* 0x00000000d9c4783b */ /* 0x000f680000000200 */
[----:B------:R-:W-:Y:S01]  /*19700*/  LDSM.16.M88.4 R192, [R220+0x8800] ;  /* 0x00880000dcc0783b */ /* 0x000fe20000000200 */
[C---:B----4-:R-:W-:Y:S03]  /*19710*/  HMMA.16816.F32.BF16 R16, R172.reuse, R12, RZ ;  /* 0x0000000cac10723c */ /* 0x050fe600000418ff */
[----:B------:R-:W0:Y:S03]  /*19720*/  LDGDEPBAR ;  /* 0x00000000000079af */ /* 0x000e260000000000 */
[C---:B---3--:R-:W-:Y:S06]  /*19730*/  HMMA.16816.F32.BF16 R8, R172.reuse, R4, RZ ;  /* 0x00000004ac08723c */ /* 0x048fec00000418ff */
[C---:B------:R-:W-:Y:S06]  /*19740*/  HMMA.16816.F32.BF16 R12, R172.reuse, R14, RZ ;  /* 0x0000000eac0c723c */ /* 0x040fec00000418ff */
[----:B------:R-:W-:Y:S06]  /*19750*/  HMMA.16816.F32.BF16 R4, R172, R6, RZ ;  /* 0x00000006ac04723c */ /* 0x000fec00000418ff */
[C---:B-1----:R-:W-:Y:S06]  /*19760*/  HMMA.16816.F32.BF16 R16, R24.reuse, R28, R16 ;  /* 0x0000001c1810723c */ /* 0x042fec0000041810 */
[C---:B--2---:R-:W-:Y:S06]  /*19770*/  HMMA.16816.F32.BF16 R8, R24.reuse, R20, R8 ;  /* 0x000000141808723c */ /* 0x044fec0000041808 */
[C---:B------:R-:W-:Y:S01]  /*19780*/  HMMA.16816.F32.BF16 R12, R24.reuse, R30, R12 ;  /* 0x0000001e180c723c */ /* 0x040fe2000004180c */
[----:B------:R-:W-:Y:S05]  /*19790*/  LDSM.16.M88.4 R28, [R222] ;  /* 0x00000000de1c783b */ /* 0x000fea0000000200 */
[----:B------:R-:W-:Y:S01]  /*197a0*/  HMMA.16816.F32.BF16 R4, R24, R22, R4 ;  /* 0x000000161804723c */ /* 0x000fe20000041804 */
[----:B------:R-:W1:Y:S05]  /*197b0*/  LDSM.16.M88.4 R20, [R220+0x8000] ;  /* 0x00800000dc14783b */ /* 0x000e6a0000000200 */
[C---:B-----5:R-:W-:Y:S06]  /*197c0*/  HMMA.16816.F32.BF16 R184, R172.reuse, R180, RZ ;  /* 0x000000b4acb8723c */ /* 0x060fec00000418ff */
[C---:B------:R-:W-:Y:S06]  /*197d0*/  HMMA.16816.F32.BF16 R180, R172.reuse, R182, RZ ;  /* 0x000000b6acb4723c */ /* 0x040fec00000418ff */
[C---:B------:R-:W-:Y:S06]  /*197e0*/  HMMA.16816.F32.BF16 R176, R172.reuse, R188, RZ ;  /* 0x000000bcacb0723c */ /* 0x040fec00000418ff */
[----:B------:R-:W-:Y:S01]  /*197f0*/  HMMA.16816.F32.BF16 R172, R172, R190, RZ ;  /* 0x000000beacac723c */ /* 0x000fe200000418ff */
[----:B------:R-:W2:Y:S05]  /*19800*/  LDSM.16.M88.4 R188, [R220+0x9000] ;  /* 0x00900000dcbc783b */ /* 0x000eaa0000000200 */
[C---:B------:R-:W-:Y:S06]  /*19810*/  HMMA.16816.F32.BF16 R184, R24.reuse, R32, R184 ;  /* 0x0000002018b8723c */ /* 0x040fec00000418b8 */
[C---:B------:R-:W-:Y:S01]  /*19820*/  HMMA.16816.F32.BF16 R180, R24.reuse, R34, R180 ;  /* 0x0000002218b4723c */ /* 0x040fe200000418b4 */
[----:B------:R-:W3:Y:S05]  /*19830*/  LDSM.16.M88.4 R32, [R220+0x9800] ;  /* 0x00980000dc20783b */ /* 0x000eea0000000200 */
[C---:B------:R-:W-:Y:S06]  /*19840*/  HMMA.16816.F32.BF16 R176, R24.reuse, R196, R176 ;  /* 0x000000c418b0723c */ /* 0x040fec00000418b0 */
[----:B------:R-:W-:Y:S01]  /*19850*/  HMMA.16816.F32.BF16 R172, R24, R198, R172 ;  /* 0x000000c618ac723c */ /* 0x000fe200000418ac */
[----:B------:R-:W-:Y:S04]  /*19860*/  LDSM.16.M88.4 R24, [R221] ;  /* 0x00000000dd18783b */ /* 0x000fe80000000200 */
[----:B------:R-:W-:Y:S01]  /*19870*/  LDSM.16.M88.4 R196, [R220+0xa800] ;  /* 0x00a80000dcc4783b */ /* 0x000fe20000000200 */
[C---:B-1----:R-:W-:Y:S06]  /*19880*/  HMMA.16816.F32.BF16 R16, R28.reuse, R20, R16 ;  /* 0x000000141c10723c */ /* 0x042fec0000041810 */
[C---:B------:R-:W-:Y:S01]  /*19890*/  HMMA.16816.F32.BF16 R12, R28.reuse, R22, R12 ;  /* 0x000000161c0c723c */ /* 0x040fe2000004180c */
[----:B------:R-:W1:Y:S05]  /*198a0*/  LDSM.16.M88.4 R20, [R216] ;  /* 0x00000000d814783b */ /* 0x000e6a0000000200 */
[C---:B------:R-:W-:Y:S06]  /*198b0*/  HMMA.16816.F32.BF16 R8, R28.reuse, R192, R8 ;  /* 0x000000c01c08723c */ /* 0x040fec0000041808 */
[C---:B------:R-:W-:Y:S01]  /*198c0*/  HMMA.16816.F32.BF16 R4, R28.reuse, R194, R4 ;  /* 0x000000c21c04723c */ /* 0x040fe20000041804 */
[----:B------:R-:W4:Y:S05]  /*198d0*/  LDSM.16.M88.4 R192, [R216+0x800] ;  /* 0x00080000d8c0783b */ /* 0x000f2a0000000200 */
[C---:B--2---:R-:W-:Y:S06]  /*198e0*/  HMMA.16816.F32.BF16 R184, R28.reuse, R188, R184 ;  /* 0x000000bc1cb8723c */ /* 0x044fec00000418b8 */
[C---:B------:R-:W-:Y:S01]  /*198f0*/  HMMA.16816.F32.BF16 R180, R28.reuse, R190, R180 ;  /* 0x000000be1cb4723c */ /* 0x040fe200000418b4 */
[----:B------:R-:W2:Y:S05]  /*19900*/  LDSM.16.M88.4 R188, [R216+0x1000] ;  /* 0x00100000d8bc783b */ /* 0x000eaa0000000200 */
[C---:B---3--:R-:W-:Y:S06]  /*19910*/  HMMA.16816.F32.BF16 R176, R28.reuse, R32, R176 ;  /* 0x000000201cb0723c */ /* 0x048fec00000418b0 */
[----:B------:R-:W-:Y:S01]  /*19920*/  HMMA.16816.F32.BF16 R172, R28, R34, R172 ;  /* 0x000000221cac723c */ /* 0x000fe200000418ac */
[----:B------:R-:W3:Y:S04]  /*19930*/  LDSM.16.M88.4 R32, [R216+0x1800] ;  /* 0x00180000d820783b */ /* 0x000ee80000000200 */
[----:B------:R-:W-:Y:S01]  /*19940*/  LDSM.16.M88.4 R28, [R226+0x2000] ;  /* 0x00200000e21c783b */ /* 0x000fe20000000200 */
        /* <DEDUP_REMOVED lines=15> */
[----:B------:R-:W1:Y:S05]  /*19a40*/  LDSM.16.M88.4 R20, [R215] ;  /* 0x00000000d714783b */ /* 0x000e6a0000000200 */
[C---:B----4-:R-:W-:Y:S06]  /*19a50*/  HMMA.16816.F32.BF16 R8, R28.reuse, R192, R8 ;  /* 0x000000c01c08723c */ /* 0x050fec0000041808 */
[C---:B------:R-:W-:Y:S01]  /*19a60*/  HMMA.16816.F32.BF16 R4, R28.reuse, R194, R4 ;  /* 0x000000c21c04723c */ /* 0x040fe20000041804 */
[----:B------:R-:W4:Y:S05]  /*19a70*/  LDSM.16.M88.4 R192, [R214] ;  /* 0x00000000d6c0783b */ /* 0x000f2a0000000200 */
[C---:B--2---:R-:W-:Y:S06]  /*19a80*/  HMMA.16816.F32.BF16 R184, R28.reuse, R188, R184 ;  /* 0x000000bc1cb8723c */ /* 0x044fec00000418b8 */
[C---:B------:R-:W-:Y:S01]  /*19a90*/  HMMA.16816.F32.BF16 R180, R28.reuse, R190, R180 ;  /* 0x000000be1cb4723c */ /* 0x040fe200000418b4 */
[----:B------:R-:W2:Y:S05]  /*19aa0*/  LDSM.16.M88.4 R188, [R213] ;  /* 0x00000000d5bc783b */ /* 0x000eaa0000000200 */
[C---:B---3--:R-:W-:Y:S06]  /*19ab0*/  HMMA.16816.F32.BF16 R176, R28.reuse, R32, R176 ;  /* 0x000000201cb0723c */ /* 0x048fec00000418b0 */
[----:B------:R-:W-:Y:S01]  /*19ac0*/  HMMA.16816.F32.BF16 R172, R28, R34, R172 ;  /* 0x000000221cac723c */ /* 0x000fe200000418ac */
[----:B------:R-:W3:Y:S04]  /*19ad0*/  LDSM.16.M88.4 R32, [R212] ;  /* 0x00000000d420783b */ /* 0x000ee80000000200 */
        /* <DEDUP_REMOVED lines=21> */
[C---:B------:R-:W-:Y:S01]  /*19c30*/  HMMA.16816.F32.BF16 R180, R28.reuse, R194, R180 ;  /* 0x000000c21cb4723c */ /* 0x040fe200000418b4 */
[----:B------:R-:W-:Y:S05]  /*19c40*/  LDSM.16.M88.4 R192, [R226+0x4000] ;  /* 0x00400000e2c0783b */ /* 0x000fea0000000200 */
[C---:B--2---:R-:W-:Y:S06]  /*19c50*/  HMMA.16816.F32.BF16 R176, R28.reuse, R188, R176 ;  /* 0x000000bc1cb0723c */ /* 0x044fec00000418b0 */
        /* <DEDUP_REMOVED lines=11> */
[----:B------:R-:W3:Y:S05]  /*19d10*/  LDSM.16.M88.4 R196, [R225+0xd800] ;  /* 0x00d80000e1c4783b */ /* 0x000eea0000000200 */
        /* <DEDUP_REMOVED lines=10> */
[C---:B----4-:R-:W-:Y:S06]  /*19dc0*/  HMMA.16816.F32.BF16 R184, R192.reuse, R24, R184 ;  /* 0x00000018c0b8723c */ /* 0x050fec00000418b8 */
[C---:B------:R-:W-:Y:S01]  /*19dd0*/  HMMA.16816.F32.BF16 R180, R192.reuse, R26, R180 ;  /* 0x0000001ac0b4723c */ /* 0x040fe200000418b4 */
[----:B------:R-:W4:Y:S05]  /*19de0*/  LDSM.16.M88.4 R24, [R208] ;  /* 0x00000000d018783b */ /* 0x000f2a0000000200 */
[C---:B---3--:R-:W-:Y:S06]  /*19df0*/  HMMA.16816.F32.BF16 R176, R192.reuse, R196, R176 ;  /* 0x000000c4c0b0723c */ /* 0x048fec00000418b0 */
        /* <DEDUP_REMOVED lines=11> */
[----:B------:R-:W3:Y:S05]  /*19eb0*/  LDSM.16.M88.4 R32, [R220+0xd800] ;  /* 0x00d80000dc20783b */ /* 0x000eea0000000200 */
[C---:B----4-:R-:W-:Y:S06]  /*19ec0*/  HMMA.16816.F32.BF16 R176, R20.reuse, R24, R176 ;  /* 0x0000001814b0723c */ /* 0x050fec00000418b0 */
[----:B------:R-:W-:Y:S01]  /*19ed0*/  HMMA.16816.F32.BF16 R172, R20, R26, R172 ;  /* 0x0000001a14ac723c */ /* 0x000fe200000418ac */
[----:B------:R-:W-:Y:S04]  /*19ee0*/  LDSM.16.M88.4 R24, [R221+0x4000] ;  /* 0x00400000dd18783b */ /* 0x000fe80000000200 */
[----:B------:R-:W4:Y:S01]  /*19ef0*/  LDSM.16.M88.4 R20, [R216+0x4000] ;  /* 0x00400000d814783b */ /* 0x000f220000000200 */
        /* <DEDUP_REMOVED lines=9> */
[C---:B------:R-:W-:Y:S06]  /*19f90*/  HMMA.16816.F32.BF16 R8, R28.reuse, R192, R8 ;  /* 0x000000c01c08723c */ /* 0x040fec0000041808 */
[----:B------:R-:W-:Y:S01]  /*19fa0*/  HMMA.16816.F32.BF16 R4, R28, R194, R4 ;  /* 0x000000c21c04723c */ /* 0x000fe20000041804 */
[----:B------:R-:W-:Y:S04]  /*19fb0*/  LDSM.16.M88.4 R28, [R226+0x6000] ;  /* 0x00600000e21c783b */ /* 0x000fe80000000200 */
[----:B------:R-:W-:Y:S01]  /*19fc0*/  LDSM.16.M88.4 R192, [R225+0xe800] ;  /* 0x00e80000e1c0783b */ /* 0x000fe20000000200 */
[C---:B----4-:R-:W-:Y:S06]  /*19fd0*/  HMMA.16816.F32.BF16 R16, R24.reuse, R20, R16 ;  /* 0x000000141810723c */ /* 0x050fec0000041810 */
        /* <DEDUP_REMOVED lines=36> */
[----:B------:R-:W1:Y:S05]  /*1a220*/  LDSM.16.M88.4 R188, [R221+0x6000] ;  /* 0x00600000ddbc783b */ /* 0x000e6a0000000200 */
[C---:B--2---:R-:W-:Y:S06]  /*1a230*/  HMMA.16816.F32.BF16 R16, R32.reuse, R28, R16 ;  /* 0x0000001c2010723c */ /* 0x044fec0000041810 */
[C---:B------:R-:W-:Y:S01]  /*1a240*/  HMMA.16816.F32.BF16 R12, R32.reuse, R30, R12 ;  /* 0x0000001e200c723c */ /* 0x040fe2000004180c */
[----:B------:R-:W2:Y:S05]  /*1a250*/  LDSM.16.M88.4 R28, [R216+0x6000] ;  /* 0x00600000d81c783b */ /* 0x000eaa0000000200 */
[C---:B----4-:R-:W-:Y:S06]  /*1a260*/  HMMA.16816.F32.BF16 R8, R32.reuse, R24, R8 ;  /* 0x000000182008723c */ /* 0x050fec0000041808 */
[C---:B------:R-:W-:Y:S01]  /*1a270*/  HMMA.16816.F32.BF16 R4, R32.reuse, R26, R4 ;  /* 0x0000001a2004723c */ /* 0x040fe20000041804 */
[----:B------:R-:W4:Y:S05]  /*1a280*/  LDSM.16.M88.4 R24, [R220+0xf800] ;  /* 0x00f80000dc18783b */ /* 0x000f2a0000000200 */
[C---:B---3--:R-:W-:Y:S06]  /*1a290*/  HMMA.16816.F32.BF16 R184, R32.reuse, R20, R184 ;  /* 0x0000001420b8723c */ /* 0x048fec00000418b8 */
[----:B------:R-:W-:Y:S01]  /*1a2a0*/  HMMA.16816.F32.BF16 R180, R32, R22, R180 ;  /* 0x0000001620b4723c */ /* 0x000fe200000418b4 */
[----:B------:R-:W3:Y:S05]  /*1a2b0*/  LDSM.16.M88.4 R20, [R216+0x7000] ;  /* 0x00700000d814783b */ /* 0x000eea0000000200 */
[C---:B-1----:R-:W-:Y:S06]  /*1a2c0*/  HMMA.16816.F32.BF16 R8, R188.reuse, R192, R8 ;  /* 0x000000c0bc08723c */ /* 0x042fec0000041808 */
[C---:B------:R-:W-:Y:S06]  /*1a2d0*/  HMMA.16816.F32.BF16 R4, R188.reuse, R194, R4 ;  /* 0x000000c2bc04723c */ /* 0x040fec0000041804 */
[C---:B--2---:R-:W-:Y:S06]  /*1a2e0*/  HMMA.16816.F32.BF16 R16, R188.reuse, R28, R16 ;  /* 0x0000001cbc10723c */ /* 0x044fec0000041810 */
[----:B------:R-:W-:Y:S01]  /*1a2f0*/  HMMA.16816.F32.BF16 R12, R188, R30, R12 ;  /* 0x0000001ebc0c723c */ /* 0x000fe2000004180c */
[----:B------:R-:W1:Y:S01]  /*1a300*/  LDSM.16.M88.4 R28, [R216+0x7800] ;  /* 0x00780000d81c783b */ /* 0x000e620000000200 */
[----:B------:R-:W-:-:S04]  /*1a310*/  DEPBAR.LE SB0, 0x0 ;  /* 0x000080000000791a */ /* 0x000fc80000000000 */
[C---:B----4-:R-:W-:Y:S06]  /*1a320*/  HMMA.16816.F32.BF16 R176, R32.reuse, R24, R176 ;  /* 0x0000001820b0723c */ /* 0x050fec00000418b0 */
[----:B------:R-:W-:Y:S01]  /*1a330*/  HMMA.16816.F32.BF16 R172, R32, R26, R172 ;  /* 0x0000001a20ac723c */ /* 0x000fe200000418ac */
[----:B------:R-:W-:-:S05]  /*1a340*/  LOP3.LUT R25, R0, 0x6, RZ, 0xc0, !PT ;  /* 0x0000000600197812 */ /* 0x000fca00078ec0ff */
[----:B------:R-:W-:Y:S01]  /*1a350*/  IMAD R0, R238, 0x40, R25 ;  /* 0x00000040ee007824 */ /* 0x000fe200078e0219 */
[C---:B---3--:R-:W-:Y:S03]  /*1a360*/  HMMA.16816.F32.BF16 R184, R188.reuse, R20, R184 ;  /* 0x00000014bcb8723c */ /* 0x048fe600000418b8 */
[C---:B------:R-:W-:Y:S02]  /*1a370*/  VIADD R25, R0.reuse, 0x1 ;  /* 0x0000000100197836 */ /* 0x040fe40000000000 */
[C---:B------:R-:W-:Y:S01]  /*1a380*/  VIADD R24, R0.reuse, 0x8 ;  /* 0x0000000800187836 */ /* 0x040fe20000000000 */
[----:B------:R-:W-:Y:S01]  /*1a390*/  HMMA.16816.F32.BF16 R180, R188, R22, R180 ;  /* 0x00000016bcb4723c */ /* 0x000fe200000418b4 */
[C---:B------:R-:W-:Y:S01]  /*1a3a0*/  VIADD R20, R0.reuse, 0x10 ;  /* 0x0000001000147836 */ /* 0x040fe20000000000 */
[----:B------:R-:W-:Y:S01]  /*1a3b0*/  BAR.SYNC.DEFER_BLOCKING 0x0 ;  /* 0x0000000000007b1d */ /* 0x000fe20000010000 */
[-C--:B------:R-:W-:Y:S01]  /*1a3c0*/  ISETP.GE.AND P1, PT, R25, R2.reuse, PT ;  /* 0x000000021900720c */ /* 0x080fe20003f26270 */
[----:B------:R-:W-:Y:S01]  /*1a3d0*/  VIADD R21, R0, 0x11 ;  /* 0x0000001100157836 */ /* 0x000fe20000000000 */
[----:B------:R-:W-:-:S02]  /*1a3e0*/  ISETP.GE.AND P6, PT, R24, R2, PT ;  /* 0x000000021800720c */ /* 0x000fc40003fc6270 */
[-C--:B------:R-:W-:Y:S01]  /*1a3f0*/  ISETP.GE.AND P3, PT, R24, R165.reuse, PT ;  /* 0x000000a51800720c */ /* 0x080fe20003f66270 */
[----:B------:R-:W-:Y:S01]  /*1a400*/  VIADD R24, R0, 0x9 ;  /* 0x0000000900187836 */ /* 0x000fe20000000000 */
[----:B------:R-:W-:Y:S02]  /*1a410*/  FSEL R244, R17, -INF , !P1 ;  /* 0xff80000011f47808 */ /* 0x000fe40004800000 */
[----:B------:R-:W-:Y:S02]  /*1a420*/  FSEL R12, R12, -INF , !P6 ;  /* 0xff8000000c0c7808 */ /* 0x000fe40007000000 */
[C---:B------:R-:W-:Y:S02]  /*1a430*/  ISETP.GE.AND P1, PT, R20.reuse, R2, PT ;  /* 0x000000021400720c */ /* 0x040fe40003f26270 */
[-C--:B------:R-:W-:Y:S01]  /*1a440*/  ISETP.GE.AND P6, PT, R20, R165.reuse, PT ;  /* 0x000000a51400720c */ /* 0x080fe20003fc6270 */
[----:B------:R-:W-:Y:S01]  /*1a450*/  VIADD R20, R0, 0x18 ;  /* 0x0000001800147836 */ /* 0x000fe20000000000 */
[----:B------:R-:W-:-:S02]  /*1a460*/  ISETP.GE.AND P2, PT, R24, R165, PT ;  /* 0x000000a51800720c */ /* 0x000fc40003f46270 */
[-C--:B------:R-:W-:Y:S02]  /*1a470*/  ISETP.GE.AND P5, PT, R24, R2.reuse, PT ;  /* 0x000000021800720c */ /* 0x080fe40003fa6270 */
[----:B------:R-:W-:Y:S01]  /*1a480*/  FSEL R17, R14, -INF , !P3 ;  /* 0xff8000000e117808 */ /* 0x000fe20005800000 */
[----:B------:R-:W-:Y:S01]  /*1a490*/  VIADD R14, R0, 0x19 ;  /* 0x00000019000e7836 */ /* 0x000fe20000000000 */
[----:B------:R-:W-:Y:S02]  /*1a4a0*/  FSEL R15, R15, -INF , !P2 ;  /* 0xff8000000f0f7808 */ /* 0x000fe40005000000 */
[-C--:B------:R-:W-:Y:S02]  /*1a4b0*/  ISETP.GE.AND P2, PT, R20, R2.reuse, PT ;  /* 0x000000021400720c */ /* 0x080fe40003f46270 */
[----:B------:R-:W-:Y:S02]  /*1a4c0*/  ISETP.GE.AND P3, PT, R21, R2, PT ;  /* 0x000000021500720c */ /* 0x000fe40003f66270 */
[----:B------:R-:W-:-:S02]  /*1a4d0*/  FSEL R13, R13, -INF , !P5 ;  /* 0xff8000000d0d7808 */ /* 0x000fc40006800000 */
[-C--:B------:R-:W-:Y:S02]  /*1a4e0*/  ISETP.GE.AND P5, PT, R21, R165.reuse, PT ;  /* 0x000000a51500720c */ /* 0x080fe40003fa6270 */
[----:B------:R-:W-:Y:S01]  /*1a4f0*/  FSEL R198, R8, -INF , !P1 ;  /* 0xff80000008c67808 */ /* 0x000fe20004800000 */
[----:B------:R-:W-:Y:S01]  /*1a500*/  VIADD R8, R0, 0x20 ;  /* 0x0000002000087836 */ /* 0x000fe20000000000 */
[----:B------:R-:W-:Y:S02]  /*1a510*/  ISETP.GE.AND P1, PT, R20, R165, PT ;  /* 0x000000a51400720c */ /* 0x000fe40003f26270 */
[----:B------:R-:W-:Y:S02]  /*1a520*/  FSEL R196, R10, -INF , !P6 ;  /* 0xff8000000ac47808 */ /* 0x000fe40007000000 */
[----:B------:R-:W-:Y:S01]  /*1a530*/  FSEL R21, R4, -INF , !P2 ;  /* 0xff80000004157808 */ /* 0x000fe20005000000 */
[----:B------:R-:W-:Y:S01]  /*1a540*/  VIADD R4, R0, 0x21 ;  /* 0x0000002100047836 */ /* 0x000fe20000000000 */
[----:B------:R-:W-:-:S02]  /*1a550*/  ISETP.GE.AND P6, PT, R14, R2, PT ;  /* 0x000000020e00720c */ /* 0x000fc40003fc6270 */
[----:B------:R-:W-:Y:S01]  /*1a560*/  FSEL R20, R9, -INF , !P3 ;  /* 0xff80000009147808 */ /* 0x000fe20005800000 */
[----:B------:R-:W-:Y:S01]  /*1a570*/  VIADD R9, R0, 0x29 ;  /* 0x0000002900097836 */ /* 0x000fe20000000000 */
[-C--:B------:R-:W-:Y:S02]  /*1a580*/  ISETP.GE.AND P3, PT, R14, R165.reuse, PT ;  /* 0x000000a50e00720c */ /* 0x080fe40003f66270 */
[----:B------:R-:W-:Y:S02]  /*1a590*/  ISETP.GE.AND P4, PT, R25, R165, PT ;  /* 0x000000a51900720c */ /* 0x000fe40003f86270 */
[----:B------:R-:W-:Y:S02]  /*1a5a0*/  FSEL R25, R6, -INF , !P1 ;  /* 0xff80000006197808 */ /* 0x000fe40004800000 */
[----:B------:R-:W-:Y:S02]  /*1a5b0*/  FSEL R23, R5, -INF , !P6 ;  /* 0xff80000005177808 */ /* 0x000fe40007000000 */
[----:B------:R-:W-:-:S02]  /*1a5c0*/  ISETP.GE.AND P1, PT, R4, R2, PT ;  /* 0x000000020400720c */ /* 0x000fc40003f26270 */
[-C--:B------:R-:W-:Y:S02]  /*1a5d0*/  ISETP.GE.AND P6, PT, R4, R165.reuse, PT ;  /* 0x000000a50400720c */ /* 0x080fe40003fc6270 */
[----:B------:R-:W-:Y:S02]  /*1a5e0*/  FSEL R27, R7, -INF , !P3 ;  /* 0xff800000071b7808 */ /* 0x000fe40005800000 */
[C---:B-1----:R-:W-:Y:S01]  /*1a5f0*/  HMMA.16816.F32.BF16 R4, R188.reuse, R28, R176 ;  /* 0x0000001cbc04723c */ /* 0x042fe200000418b0 */
[----:B------:R-:W-:Y:S02]  /*1a600*/  ISETP.GE.AND P2, PT, R8, R165, PT ;  /* 0x000000a50800720c */ /* 0x000fe40003f46270 */
[----:B------:R-:W-:Y:S02]  /*1a610*/  FSEL R194, R185, -INF , !P1 ;  /* 0xff800000b9c27808 */ /* 0x000fe40004800000 */
[----:B------:R-:W-:Y:S01]  /*1a620*/  FSEL R199, R186, -INF , !P2 ;  /* 0xff800000bac77808 */ /* 0x000fe20005000000 */
[----:B------:R-:W-:Y:S01]  /*1a630*/  HMMA.16816.F32.BF16 R188, R188, R30, R172 ;  /* 0x0000001ebcbc723c */ /* 0x000fe200000418ac */
[----:B------:R-:W-:-:S02]  /*1a640*/  ISETP.GE.AND P2, PT, R9, R2, PT ;  /* 0x000000020900720c */ /* 0x000fc40003f46270 */
[-C--:B------:R-:W-:Y:S01]  /*1a650*/  ISETP.GE.AND P1, PT, R9, R165.reuse, PT ;  /* 0x000000a50900720c */ /* 0x080fe20003f26270 */
[----:B------:R-:W-:Y:S01]  /*1a660*/  VIADD R9, R0, 0x31 ;  /* 0x0000003100097836 */ /* 0x000fe20000000000 */
[----:B------:R-:W-:Y:S02]  /*1a670*/  FSEL R24, R11, -INF , !P5 ;  /* 0xff8000000b187808 */ /* 0x000fe40006800000 */
[----:B------:R-:W-:Y:S01]  /*1a680*/  ISETP.GE.AND P5, PT, R8, R2, PT ;  /* 0x000000020800720c */ /* 0x000fe20003fa6270 */
[----:B------:R-:W-:Y:S01]  /*1a690*/  VIADD R8, R0, 0x28 ;  /* 0x0000002800087836 */ /* 0x000fe20000000000 */
[----:B------:R-:W-:Y:S02]  /*1a6a0*/  FSEL R247, R181, -INF , !P2 ;  /* 0xff800000b5f77808 */ /* 0x000fe40005000000 */
[----:B------:R-:W-:Y:S02]  /*1a6b0*/  ISETP.GE.AND P2, PT, R9, R165, PT ;  /* 0x000000a50900720c */ /* 0x000fe40003f46270 */
[----:B------:R-:W-:-:S02]  /*1a6c0*/  FSEL R195, R183, -INF , !P1 ;  /* 0xff800000b7c37808 */ /* 0x000fc40004800000 */
[-C--:B------:R-:W-:Y:S02]  /*1a6d0*/  ISETP.GE.AND P1, PT, R0, R2.reuse, PT ;  /* 0x000000020000720c */ /* 0x080fe40003f26270 */
[----:B------:R-:W-:Y:S02]  /*1a6e0*/  FSEL R192, R184, -INF , !P5 ;  /* 0xff800000b8c07808 */ /* 0x000fe40006800000 */
[C---:B------:R-:W-:Y:S02]  /*1a6f0*/  ISETP.GE.AND P3, PT, R8.reuse, R2, PT ;  /* 0x000000020800720c */ /* 0x040fe40003f66270 */
[----:B------:R-:W-:Y:S01]  /*1a700*/  ISETP.GE.AND P5, PT, R8, R165, PT ;  /* 0x000000a50800720c */ /* 0x000fe20003fa6270 */
[----:B------:R-:W-:Y:S01]  /*1a710*/  VIADD R8, R0, 0x30 ;  /* 0x0000003000087836 */ /* 0x000fe20000000000 */
[----:B------:R-:W-:Y:S02]  /*1a720*/  FSEL R175, R7, -INF , !P2 ;  /* 0xff80000007af7808 */ /* 0x000fe40005000000 */
[----:B------:R-:W-:-:S02]  /*1a730*/  FSEL R7, R16, -INF , !P1 ;  /* 0xff80000010077808 */ /* 0x000fc40004800000 */
[----:B------:R-:W-:Y:S02]  /*1a740*/  ISETP.GT.AND P1, PT, R238, R231, PT ;  /* 0x000000e7ee00720c */ /* 0x000fe40003f24270 */
[----:B------:R-:W-:Y:S02]  /*1a750*/  FSEL R197, R187, -INF , !P6 ;  /* 0xff800000bbc57808 */ /* 0x000fe40007000000 */
[----:B------:R-:W-:Y:S02]  /*1a760*/  FSEL R249, R180, -INF , !P3 ;  /* 0xff800000b4f97808 */ /* 0x000fe40005800000 */
[C---:B------:R-:W-:Y:S02]  /*1a770*/  ISETP.GE.AND P6, PT, R8.reuse, R2, PT ;  /* 0x000000020800720c */ /* 0x040fe40003fc6270 */
[----:B------:R-:W-:Y:S01]  /*1a780*/  ISETP.GE.AND P3, PT, R8, R165, PT ;  /* 0x000000a50800720c */ /* 0x000fe20003f66270 */
[----:B------:R-:W-:Y:S01]  /*1a790*/  VIADD R8, R0, 0x38 ;  /* 0x0000003800087836 */ /* 0x000fe20000000000 */
[----:B------:R-:W-:-:S02]  /*1a7a0*/  FSEL R19, R19, -INF , !P4 ;  /* 0xff80000013137808 */ /* 0x000fc40006000000 */
[----:B------:R-:W-:Y:S02]  /*1a7b0*/  FSEL R193, R182, -INF , !P5 ;  /* 0xff800000b6c17808 */ /* 0x000fe40006800000 */
[C---:B------:R-:W-:Y:S01]  /*1a7c0*/  ISETP.GE.AND P4, PT, R0.reuse, R165, PT ;  /* 0x000000a50000720c */ /* 0x040fe20003f86270 */
[----:B------:R-:W-:Y:S01]  /*1a7d0*/  VIADD R0, R0, 0x39 ;  /* 0x0000003900007836 */ /* 0x000fe20000000000 */
[----:B------:R-:W-:Y:S02]  /*1a7e0*/  ISETP.GE.AND P5, PT, R9, R2, PT ;  /* 0x000000020900720c */ /* 0x000fe40003fa6270 */
[----:B------:R-:W-:Y:S02]  /*1a7f0*/  FSEL R179, R4, -INF , !P6 ;  /* 0xff80000004b37808 */ /* 0x000fe40007000000 */
[----:B------:R-:W-:Y:S02]  /*1a800*/  FSEL R177, R6, -INF , !P3 ;  /* 0xff80000006b17808 */ /* 0x000fe40005800000 */
[----:B------:R-:W-:-:S02]  /*1a810*/  FSEL R176, R5, -INF , !P5 ;  /* 0xff80000005b07808 */ /* 0x000fc40006800000 */
[CC--:B------:R-:W-:Y:S02]  /*1a820*/  ISETP.GE.AND P6, PT, R8.reuse, R2.reuse, PT ;  /* 0x000000020800720c */ /* 0x0c0fe40003fc6270 */
[-C--:B------:R-:W-:Y:S02]  /*1a830*/  ISETP.GE.AND P3, PT, R8, R165.reuse, PT ;  /* 0x000000a50800720c */ /* 0x080fe40003f66270 */
[C---:B------:R-:W-:Y:S02]  /*1a840*/  ISETP.GE.AND P5, PT, R0.reuse, R2, PT ;  /* 0x000000020000720c */ /* 0x040fe40003fa6270 */
[----:B------:R-:W-:Y:S02]  /*1a850*/  ISETP.GE.AND P2, PT, R0, R165, PT ;  /* 0x000000a50000720c */ /* 0x000fe40003f46270 */
[----:B------:R-:W-:Y:S02]  /*1a860*/  FSEL R5, R18, -INF , !P4 ;  /* 0xff80000012057808 */ /* 0x000fe40006000000 */
[----:B------:R-:W-:-:S02]  /*1a870*/  FSEL R174, R188, -INF , !P6 ;  /* 0xff800000bcae7808 */ /* 0x000fc40007000000 */
        /* <DEDUP_REMOVED lines=48> */
[----:B------:R-:W-:Y:S01]  /*1ab80*/  LOP3.LUT R9, RZ, R31, RZ, 0x33, !PT ;  /* 0x0000001fff097212 */ /* 0x000fe200078e33ff */
[----:B------:R-:W3:Y:S08]  /*1ab90*/  LD.E.64 R32, desc[UR4][R202.64+0x38] ;  /* 0x00003804ca207980 */ /* 0x000ef0000c101b00 */
[----:B------:R-:W-:-:S02]  /*1aba0*/  @P5 IADD3 R8, R8, 0x1, RZ ;  /* 0x0000000108085810 */ /* 0x000fc40007ffe0ff */
        /* <DEDUP_REMOVED lines=14> */
[----:B------:R-:W-:-:S04]  /*1ac90*/  IMAD R2, R32, R11, R2 ;  /* 0x0000000b20027224 */ /* 0x000fc800078e0202 */
[----:B------:R-:W-:Y:S02]  /*1aca0*/  IMAD.IADD R31, R31, 0x1, R2 ;  /* 0x000000011f1f7824 */ /* 0x000fe400078e0202 */
[----:B----4-:R-:W-:-:S04]  /*1acb0*/  IMAD.IADD R9, R0, 0x1, -R9 ;  /* 0x0000000100097824 */ /* 0x010fc800078e0a09 */
[----:B--2---:R-:W-:Y:S01]  /*1acc0*/  IMAD R11, R35, R9, RZ ;  /* 0x00000009230b7224 */ /* 0x004fe200078e02ff */
[----:B------:R-:W-:Y:S01]  /*1acd0*/  SHF.R.S32.HI R0, RZ, 0x1f, R9 ;  /* 0x0000001fff007819 */ /* 0x000fe20000011409 */
[----:B------:R-:W-:-:S04]  /*1ace0*/  IMAD.WIDE.U32 R30, R9, R34, R30 ;  /* 0x00000022091e7225 */ /* 0x000fc800078e001e */
[----:B------:R-:W-:Y:S02]  /*1acf0*/  IMAD R0, R34, R0, R11 ;  /* 0x0000000022007224 */ /* 0x000fe400078e020b */
[----:B------:R-:W-:-:S03]  /*1ad00*/  IMAD.MOV.U32 R2, RZ, RZ, R30 ;  /* 0x000000ffff027224 */ /* 0x000fc600078e001e */
[----:B------:R-:W-:Y:S01]  /*1ad10*/  IADD3 R0, R31, R0, RZ ;  /* 0x000000001f007210 */ /* 0x000fe20007ffe0ff */
[----:B------:R-:W-:Y:S05]  /*1ad20*/  BRA `(.L_x_4041) ;  /* 0x0000000000147947 */ /* 0x000fea0003800000 */
.L_x_4040:
[----:B------:R-:W-:Y:S02]  /*1ad30*/  R2UR UR4, R200 ;  /* 0x00000000c80472ca */ /* 0x000fe400000e0000 */
[----:B------:R-:W-:-:S13]  /*1ad40*/  R2UR UR5, R201 ;  /* 0x00000000c90572ca */ /* 0x000fda00000e0000 */
[----:B------:R-:W2:Y:S02]  /*1ad50*/  LD.E R2, desc[UR4][R202.64+0x38] ;  /* 0x00003804ca027980 */ /* 0x000ea4000c101900 */
[----:B--2---:R-:W-:-:S05]  /*1ad60*/  IMAD.U32 R2, R2, -0x40, RZ ;  /* 0xffffffc002027824 */ /* 0x004fca00078e00ff */
[----:B------:R-:W-:Y:S02]  /*1ad70*/  SHF.R.S32.HI R0, RZ, 0x1f, R2 ;  /* 0x0000001fff007819 */ /* 0x000fe40000011402 */
.L_x_4041:
[----:B------:R-:W-:Y:S05]  /*1ad80*/  BSYNC B0 ;  /* 0x0000000000007941 */ /* 0x000fea0003800000 */
.L_x_4039:
        /* <DEDUP_REMOVED lines=54> */
.L_x_4038:
[----:B------:R-:W-:Y:S05]  /*1b0f0*/  BSYNC B1 ;  /* 0x0000000000017941 */ /* 0x000fea0003800000 */
.L_x_4037:
[----:B------:R-:W-:Y:S02]  /*1b100*/  R2UR UR4, R200 ;  /* 0x00000000c80472ca */ /* 0x000fe400000e0000 */
[----:B------:R-:W-:-:S13]  /*1b110*/  R2UR UR5, R201 ;  /* 0x00000000c90572ca */ /* 0x000fda00000e0000 */
[----:B-1----:R-:W2:Y:S01]  /*1b120*/  LD.E R31, desc[UR4][R202.64+0xdc] ;  /* 0x0000dc04ca1f7980 */ /* 0x002ea2000c101900 */
[----:B------:R-:W-:-:S04]  /*1b130*/  FMNMX.FTZ R9, R164, R7, !PT ;  /* 0x00000007a4097209 */ /* 0x000fc80007810000 */
        /* <DEDUP_REMOVED lines=50> */
[-C--:B------:R-:W-:Y:S01]  /*1b460*/  FFMA.FTZ R32, R5, R31.reuse, -R30 ;  /* 0x0000001f05207223 */ /* 0x080fe2000001081e */
[----:B------:R-:W-:Y:S01]  /*1b470*/  FSEL R5, R171, RZ, P2 ;  /* 0x000000ffab057208 */ /* 0x000fe20001000000 */
[-CC-:B------:R-:W-:Y:S01]  /*1b480*/  FFMA.FTZ R165, R7, R31.reuse, -R178.reuse ;  /* 0x0000001f07a57223 */ /* 0x180fe200000108b2 */
[-CC-:B------:R-:W-:Y:S01]  /*1b490*/  FFMA.FTZ R35, R244, R31.reuse, -R178.reuse ;  /* 0x0000001ff4237223 */ /* 0x180fe200000108b2 */
[-CC-:B------:R-:W-:Y:S01]  /*1b4a0*/  FFMA.FTZ R34, R12, R31.reuse, -R178.reuse ;  /* 0x0000001f0c227223 */ /* 0x180fe200000108b2 */
[-C--:B------:R-:W-:Y:S01]  /*1b4b0*/  FFMA.FTZ R33, R13, R31.reuse, -R178 ;  /* 0x0000001f0d217223 */ /* 0x080fe200000108b2 */
[----:B------:R-:W-:Y:S01]  /*1b4c0*/  FADD.FTZ R4, R164, -R5 ;  /* 0x80000005a4047221 */ /* 0x000fe20000010000 */
[-CC-:B------:R-:W-:Y:S01]  /*1b4d0*/  FFMA.FTZ R2, R19, R31.reuse, -R30.reuse ;  /* 0x0000001f13027223 */ /* 0x180fe2000001081e */
[-CC-:B------:R-:W-:Y:S01]  /*1b4e0*/  FFMA.FTZ R0, R17, R31.reuse, -R30.reuse ;  /* 0x0000001f11007223 */ /* 0x180fe2000001081e */
[-C--:B------:R-:W-:Y:S01]  /*1b4f0*/  FFMA.FTZ R173, R15, R31.reuse, -R30 ;  /* 0x0000001f0fad7223 */ /* 0x080fe2000001081e */
[----:B------:R-:W-:Y:S01]  /*1b500*/  FMUL.FTZ R164, R31, R4 ;  /* 0x000000041fa47220 */ /* 0x000fe20000410000 */
[----:B------:R-:W-:Y:S01]  /*1b510*/  MUFU.EX2 R165, R165 ;  /* 0x000000a500a57308 */ /* 0x000fe20000000800 */
[----:B------:R-:W3:Y:S01]  /*1b520*/  LDSM.16.MT88.4 R12, [R229+0x10000] ;  /* 0x01000000e50c783b */ /* 0x000ee20000004200 */
[-CC-:B------:R-:W-:Y:S01]  /*1b530*/  FFMA.FTZ R183, R20, R31.reuse, -R178.reuse ;  /* 0x0000001f14b77223 */ /* 0x180fe200000108b2 */
[--C-:B------:R-:W-:Y:S01]  /*1b540*/  FFMA.FTZ R181, R21, R31, -R178.reuse ;  /* 0x0000001f15b57223 */ /* 0x100fe200000108b2 */
[-C--:B--2---:R-:W-:Y:S01]  /*1b550*/  FMUL.FTZ R46, R46, R3.reuse ;  /* 0x000000032e2e7220 */ /* 0x084fe20000410000 */
[----:B------:R-:W2:Y:S01]  /*1b560*/  LDSM.16.MT88.4 R16, [R230+0x10000] ;  /* 0x01000000e610783b */ /* 0x000ea20000004200 */
[-C--:B------:R-:W-:Y:S01]  /*1b570*/  FMUL.FTZ R47, R47, R3.reuse ;  /* 0x000000032f2f7220 */ /* 0x080fe20000410000 */
[-C--:B------:R-:W-:Y:S01]  /*1b580*/  FMUL.FTZ R50, R50, R3.reuse ;  /* 0x0000000332327220 */ /* 0x080fe20000410000 */
[----:B------:R-:W4:Y:S01]  /*1b590*/  MUFU.EX2 R35, R35 ;  /* 0x0000002300237308 */ /* 0x000f220000000800 */
        /* <DEDUP_REMOVED lines=48> */
[----:B----4-:R-:W-:Y:S01]  /*1b8a0*/  F2FP.BF16.F32.PACK_AB R5, R2, R32 ;  /* 0x000000200205723e */ /* 0x010fe200000010ff */
[-C--:B------:R-:W-:Y:S01]  /*1b8b0*/  FMUL.FTZ R115, R115, R3.reuse ;  /* 0x0000000373737220 */ /* 0x080fe20000410000 */
[-C--:B------:R-:W-:Y:S01]  /*1b8c0*/  FMUL.FTZ R102, R102, R3.reuse ;  /* 0x0000000366667220 */ /* 0x080fe20000410000 */
[-C--:B------:R-:W-:Y:S01]  /*1b8d0*/  FMUL.FTZ R103, R103, R3.reuse ;  /* 0x0000000367677220 */ /* 0x080fe20000410000 */
[-C--:B------:R-:W-:Y:S01]  /*1b8e0*/  FMUL.FTZ R106, R106, R3.reuse ;  /* 0x000000036a6a7220 */ /* 0x080fe20000410000 */
[----:B------:R-:W-:Y:S01]  /*1b8f0*/  FMUL.FTZ R107, R107, R3 ;  /* 0x000000036b6b7220 */ /* 0x000fe20000410000 */
[--C-:B------:R-:W-:Y:S01]  /*1b900*/  FFMA.FTZ R182, R23, R31, -R178.reuse ;  /* 0x0000001f17b67223 */ /* 0x100fe200000108b2 */
[----:B------:R-:W4:Y:S01]  /*1b910*/  MUFU.EX2 R164, R164 ;  /* 0x000000a400a47308 */ /* 0x000f220000000800 */
[----:B------:R-:W-:Y:S01]  /*1b920*/  LDSM.16.MT88.4 R20, [R227+0x16000] ;  /* 0x01600000e314783b */ /* 0x000fe20000004200 */
[-C--:B------:R-:W-:Y:S01]  /*1b930*/  FMUL.FTZ R154, R154, R3.reuse ;  /* 0x000000039a9a7220 */ /* 0x080fe20000410000 */
[-C--:B------:R-:W-:Y:S01]  /*1b940*/  FMUL.FTZ R155, R155, R3.reuse ;  /* 0x000000039b9b7220 */ /* 0x080fe20000410000 */
[-C--:B------:R-:W-:Y:S01]  /*1b950*/  FMUL.FTZ R142, R142, R3.reuse ;  /* 0x000000038e8e7220 */ /* 0x080fe20000410000 */
[----:B------:R-:W-:Y:S01]  /*1b960*/  FMUL.FTZ R143, R143, R3 ;  /* 0x000000038f8f7220 */ /* 0x000fe20000410000 */
[-C--:B------:R-:W-:Y:S01]  /*1b970*/  FFMA.FTZ R180, R198, R31.reuse, -R178 ;  /* 0x0000001fc6b47223 */ /* 0x080fe200000108b2 */
[-CC-:B------:R-:W-:Y:S01]  /*1b980*/  FFMA.FTZ R184, R196, R31.reuse, -R30.reuse ;  /* 0x0000001fc4b87223 */ /* 0x180fe2000001081e */
[-CC-:B------:R-:W-:Y:S01]  /*1b990*/  FFMA.FTZ R187, R24, R31.reuse, -R30.reuse ;  /* 0x0000001f18bb7223 */ /* 0x180fe2000001081e */
[----:B-----5:R-:W-:Y:S01]  /*1b9a0*/  F2FP.BF16.F32.PACK_AB R7, R173, R0 ;  /* 0x00000000ad07723e */ /* 0x020fe200000010ff */
[-CC-:B------:R-:W-:Y:S01]  /*1b9b0*/  FFMA.FTZ R185, R25, R31.reuse, -R30.reuse ;  /* 0x0000001f19b97223 */ /* 0x180fe2000001081e */
[----:B------:R-:W-:Y:S01]  /*1b9c0*/  FFMA.FTZ R186, R27, R31, -R30 ;  /* 0x0000001f1bba7223 */ /* 0x000fe2000001081e */
[-C--:B------:R-:W-:Y:S01]  /*1b9d0*/  FMUL.FTZ R134, R134, R3.reuse ;  /* 0x0000000386867220 */ /* 0x080fe20000410000 */
[-C--:B------:R-:W-:Y:S01]  /*1b9e0*/  FMUL.FTZ R135, R135, R3.reuse ;  /* 0x0000000387877220 */ /* 0x080fe20000410000 */
[-C--:B------:R-:W-:Y:S01]  /*1b9f0*/  FMUL.FTZ R138, R138, R3.reuse ;  /* 0x000000038a8a7220 */ /* 0x080fe20000410000 */
[-C--:B------:R-:W-:Y:S01]  /*1ba00*/  FMUL.FTZ R139, R139, R3.reuse ;  /* 0x000000038b8b7220 */ /* 0x080fe20000410000 */
[----:B------:R-:W5:Y:S01]  /*1ba10*/  MUFU.EX2 R180, R180 ;  /* 0x000000b400b47308 */ /* 0x000f620000000800 */
        /* <DEDUP_REMOVED lines=69> */
[----:B------:R-:W-:Y:S01]  /*1be70*/  MUFU.EX2 R183, R183 ;  /* 0x000000b700b77308 */ /* 0x000fe20000000800 */
[-C--:B------:R-:W-:Y:S01]  /*1be80*/  FMUL.FTZ R124, R124, R164.reuse ;  /* 0x000000a47c7c7220 */ /* 0x080fe20000410000 */
[-C--:B------:R-:W-:Y:S01]  /*1be90*/  FMUL.FTZ R125, R125, R164.reuse ;  /* 0x000000a47d7d7220 */ /* 0x080fe20000410000 */
[-C--:B------:R-:W-:Y:S01]  /*1bea0*/  FMUL.FTZ R126, R126, R3.reuse ;  /* 0x000000037e7e7220 */ /* 0x080fe20000410000 */
[C---:B------:R-:W-:Y:S01]  /*1beb0*/  HMMA.16816.F32.BF16 R64, R4.reuse, R14, R64 ;  /* 0x0000000e0440723c */ /* 0x040fe20000041840 */
[----:B------:R-:W3:Y:S01]  /*1bec0*/  LDSM.16.MT88.4 R12, [R227+0x12000] ;  /* 0x01200000e30c783b */ /* 0x000ee20000004200 */
[-C--:B------:R-:W-:Y:S01]  /*1bed0*/  FMUL.FTZ R127, R127, R3.reuse ;  /* 0x000000037f7f7220 */ /* 0x080fe20000410000 */
[-C--:B------:R-:W-:Y:S01]  /*1bee0*/  FMUL.FTZ R128, R128, R164.reuse ;  /* 0x000000a480807220 */ /* 0x080fe20000410000 */
[----:B------:R-:W-:Y:S01]  /*1bef0*/  MUFU.EX2 R181, R181 ;  /* 0x000000b500b57308 */ /* 0x000fe20000000800 */
        /* <DEDUP_REMOVED lines=13> */
[-C--:B------:R-:W-:Y:S01]  /*1bfd0*/  FMUL.FTZ R146, R146, R3.reuse ;  /* 0x0000000392927220 */ /* 0x080fe20000410000 */
[----:B------:R-:W-:Y:S01]  /*1bfe0*/  FMUL.FTZ R147, R147, R3 ;  /* 0x0000000393937220 */ /* 0x000fe20000410000 */
[----:B------:R-:W-:Y:S01]  /*1bff0*/  LDSM.16.MT88.4 R24, [R227+0x10800] ;  /* 0x01080000e318783b */ /* 0x000fe20000004200 */
[-CC-:B------:R-:W-:Y:S01]  /*1c000*/  FFMA.FTZ R188, R192, R31.reuse, -R178.reuse ;  /* 0x0000001fc0bc7223 */ /* 0x180fe200000108b2 */
[----:B------:R-:W4:Y:S01]  /*1c010*/  MUFU.EX2 R184, R184 ;  /* 0x000000b800b87308 */ /* 0x000f220000000800 */
[-CC-:B------:R-:W-:Y:S01]  /*1c020*/  FFMA.FTZ R189, R194, R31.reuse, -R178.reuse ;  /* 0x0000001fc2bd7223 */ /* 0x180fe200000108b2 */
[C---:B------:R-:W-:Y:S01]  /*1c030*/  HMMA.16816.F32.BF16 R148, R4.reuse, R20, R148 ;  /* 0x000000140494723c */ /* 0x040fe20000041894 */
[-CC-:B------:R-:W-:Y:S01]  /*1c040*/  FFMA.FTZ R190, R249, R31.reuse, -R178.reuse ;  /* 0x0000001ff9be7223 */ /* 0x180fe200000108b2 */
[-C--:B------:R-:W-:Y:S01]  /*1c050*/  FFMA.FTZ R191, R247, R31.reuse, -R178 ;  /* 0x0000001ff7bf7223 */ /* 0x080fe200000108b2 */
[-CC-:B------:R-:W-:Y:S01]  /*1c060*/  FFMA.FTZ R192, R199, R31.reuse, -R30.reuse ;  /* 0x0000001fc7c07223 */ /* 0x180fe2000001081e */
[-CC-:B------:R-:W-:Y:S01]  /*1c070*/  FFMA.FTZ R197, R197, R31.reuse, -R30.reuse ;  /* 0x0000001fc5c57223 */ /* 0x180fe2000001081e */
[-CC-:B------:R-:W-:Y:S01]  /*1c080*/  FFMA.FTZ R193, R193, R31.reuse, -R30.reuse ;  /* 0x0000001fc1c17223 */ /* 0x180fe2000001081e */
[C---:B-1----:R-:W-:Y:S01]  /*1c090*/  HMMA.16816.F32.BF16 R92, R4.reuse, R8, R92 ;  /* 0x00000008045c723c */ /* 0x042fe2000004185c */
[----:B------:R-:W1:Y:S01]  /*1c0a0*/  MUFU.EX2 R187, R187 ;  /* 0x000000bb00bb7308 */ /* 0x000e620000000800 */
[-C--:B------:R-:W-:Y:S01]  /*1c0b0*/  FFMA.FTZ R194, R195, R31.reuse, -R30 ;  /* 0x0000001fc3c27223 */ /* 0x080fe2000001081e */
[-CC-:B------:R-:W-:Y:S01]  /*1c0c0*/  FFMA.FTZ R195, R172, R31.reuse, -R178.reuse ;  /* 0x0000001facc37223 */ /* 0x180fe200000108b2 */
[-CC-:B------:R-:W-:Y:S01]  /*1c0d0*/  FFMA.FTZ R179, R179, R31.reuse, -R178.reuse ;  /* 0x0000001fb3b37223 */ /* 0x180fe200000108b2 */
[-CC-:B------:R-:W-:Y:S01]  /*1c0e0*/  FFMA.FTZ R176, R176, R31.reuse, -R178.reuse ;  /* 0x0000001fb0b07223 */ /* 0x180fe200000108b2 */
[C---:B------:R-:W-:Y:S01]  /*1c0f0*/  HMMA.16816.F32.BF16 R96, R4.reuse, R10, R96 ;  /* 0x0000000a0460723c */ /* 0x040fe20000041860 */
[----:B------:R-:W1:Y:S01]  /*1c100*/  LDSM.16.MT88.4 R8, [R227+0x14000] ;  /* 0x01400000e308783b */ /* 0x000e620000004200 */
[-C--:B------:R-:W-:Y:S01]  /*1c110*/  FFMA.FTZ R174, R174, R31.reuse, -R178 ;  /* 0x0000001faeae7223 */ /* 0x080fe200000108b2 */
[----:B------:R-:W-:Y:S01]  /*1c120*/  MUFU.EX2 R185, R185 ;  /* 0x000000b900b97308 */ /* 0x000fe20000000800 */
[-CC-:B------:R-:W-:Y:S01]  /*1c130*/  FFMA.FTZ R172, R177, R31.reuse, -R30.reuse ;  /* 0x0000001fb1ac7223 */ /* 0x180fe2000001081e */
[-CC-:B------:R-:W-:Y:S01]  /*1c140*/  FFMA.FTZ R175, R175, R31.reuse, -R30.reuse ;  /* 0x0000001fafaf7223 */ /* 0x180fe2000001081e */
[C---:B---3--:R-:W-:Y:S01]  /*1c150*/  HMMA.16816.F32.BF16 R84, R4.reuse, R12, R84 ;  /* 0x0000000c0454723c */ /* 0x048fe20000041854 */
[-CC-:B------:R-:W-:Y:S01]  /*1c160*/  FFMA.FTZ R177, R29, R31.reuse, -R30.reuse ;  /* 0x0000001f1db17223 */ /* 0x180fe2000001081e */
[----:B------:R-:W-:Y:S01]  /*1c170*/  FFMA.FTZ R178, R28, R31, -R30 ;  /* 0x0000001f1cb27223 */ /* 0x000fe2000001081e */
[----:B------:R-:W-:Y:S01]  /*1c180*/  FFMA.FTZ R164, R248, R164, R165 ;  /* 0x000000a4f8a47223 */ /* 0x000fe200000100a5 */
[----:B------:R-:W-:Y:S01]  /*1c190*/  FFMA.FTZ R3, R251, R3, R32 ;  /* 0x00000003fb037223 */ /* 0x000fe20000010020 */
[----:B------:R-:W3:Y:S01]  /*1c1a0*/  MUFU.EX2 R186, R186 ;  /* 0x000000ba00ba7308 */ /* 0x000ee20000000800 */
[C---:B------:R-:W-:Y:S01]  /*1c1b0*/  HMMA.16816.F32.BF16 R88, R4.reuse, R14, R88 ;  /* 0x0000000e0458723c */ /* 0x040fe20000041858 */
[----:B------:R-:W3:Y:S01]  /*1c1c0*/  LDSM.16.MT88.4 R12, [R228+0x14000] ;  /* 0x01400000e40c783b */ /* 0x000ee20000004200 */
[----:B------:R-:W-:Y:S01]  /*1c1d0*/  FADD.FTZ R35, R35, R164 ;  /* 0x000000a423237221 */ /* 0x000fe20000010000 */
[----:B------:R-:W-:Y:S01]  /*1c1e0*/  FADD.FTZ R3, R2, R3 ;  /* 0x0000000302037221 */ /* 0x000fe20000010000 */
[----:B------:R-:W-:Y:S01]  /*1c1f0*/  MOV R164, R171 ;  /* 0x000000ab00a47202 */ /* 0x000fe20000000f00 */
[----:B------:R-:W-:Y:S01]  /*1c200*/  LDSM.16.MT88.4 R28, [R228+0x15800] ;  /* 0x01580000e41c783b */ /* 0x000fe20000004200 */
[----:B--2---:R-:W-:Y:S01]  /*1c210*/  HMMA.16816.F32.BF16 R76, R4, R16, R76 ;  /* 0x00000010044c723c */ /* 0x004fe2000004184c */
[----:B------:R-:W-:Y:S01]  /*1c220*/  MUFU.EX2 R188, R188 ;  /* 0x000000bc00bc7308 */ /* 0x000fe20000000800 */
[----:B------:R-:W-:Y:S01]  /*1c230*/  FADD.FTZ R34, R34, R35 ;  /* 0x0000002322227221 */ /* 0x000fe20000010000 */
[----:B------:R-:W-:-:S03]  /*1c240*/  FADD.FTZ R0, R0, R3 ;  /* 0x0000000300007221 */ /* 0x000fc60000010000 */
[C---:B------:R-:W-:Y:S01]  /*1c250*/  HMMA.16816.F32.BF16 R80, R4.reuse, R18, R80 ;  /* 0x000000120450723c */ /* 0x040fe20000041850 */
[----:B------:R-:W2:Y:S01]  /*1c260*/  LDSM.16.MT88.4 R16, [R229+0x14000] ;  /* 0x01400000e510783b */ /* 0x000ea20000004200 */
[----:B------:R-:W-:Y:S01]  /*1c270*/  FADD.FTZ R33, R33, R34 ;  /* 0x0000002221217221 */ /* 0x000fe20000010000 */
[----:B------:R-:W2:Y:S01]  /*1c280*/  MUFU.EX2 R189, R189 ;  /* 0x000000bd00bd7308 */ /* 0x000ea20000000800 */
[----:B------:R-:W-:Y:S02]  /*1c290*/  FADD.FTZ R173, R173, R0 ;  /* 0x00000000adad7221 */ /* 0x000fe40000010000 */
[----:B------:R-:W-:Y:S01]  /*1c2a0*/  HMMA.16816.F32.BF16 R144, R4, R22, R144 ;  /* 0x000000160490723c */ /* 0x000fe20000041890 */
[----:B------:R-:W-:Y:S01]  /*1c2b0*/  LDSM.16.MT88.4 R20, [R228+0x12800] ;  /* 0x01280000e414783b */ /* 0x000fe20000004200 */
[----:B-----5:R-:W-:Y:S01]  /*1c2c0*/  FADD.FTZ R0, R180, R33 ;  /* 0x00000021b4007221 */ /* 0x020fe20000010000 */
[----:B----4-:R-:W-:Y:S02]  /*1c2d0*/  FADD.FTZ R2, R184, R173 ;  /* 0x000000adb8027221 */ /* 0x010fe40000010000 */
[----:B------:R-:W-:Y:S01]  /*1c2e0*/  MUFU.EX2 R190, R190 ;  /* 0x000000be00be7308 */ /* 0x000fe20000000800 */
[----:B------:R-:W-:Y:S01]  /*1c2f0*/  FADD.FTZ R0, R183, R0 ;  /* 0x00000000b7007221 */ /* 0x000fe20000010000 */
[----:B-1----:R-:W-:-:S03]  /*1c300*/  FADD.FTZ R2, R187, R2 ;  /* 0x00000002bb027221 */ /* 0x002fc60000010000 */
[----:B------:R-:W-:Y:S01]  /*1c310*/  FADD.FTZ R3, R181, R0 ;  /* 0x00000000b5037221 */ /* 0x000fe20000010000 */
[----:B------:R-:W-:Y:S02]  /*1c320*/  HMMA.16816.F32.BF16 R116, R4, R8, R116 ;  /* 0x000000080474723c */ /* 0x000fe40000041874 */
[----:B------:R-:W-:Y:S01]  /*1c330*/  MUFU.EX2 R191, R191 ;  /* 0x000000bf00bf7308 */ /* 0x000fe20000000800 */
[----:B------:R-:W-:-:S03]  /*1c340*/  FADD.FTZ R3, R182, R3 ;  /* 0x00000003b6037221 */ /* 0x000fc60000010000 */
[C---:B------:R-:W-:Y:S01]  /*1c350*/  HMMA.16816.F32.BF16 R120, R4.reuse, R10, R120 ;  /* 0x0000000a0478723c */ /* 0x040fe20000041878 */
[----:B------:R-:W1:Y:S03]  /*1c360*/  LDSM.16.MT88.4 R8, [R228+0x16000] ;  /* 0x01600000e408783b */ /* 0x000e660000004200 */
[----:B------:R-:W-:Y:S02]  /*1c370*/  MUFU.EX2 R192, R192 ;  /* 0x000000c000c07308 */ /* 0x000fe40000000800 */
[C---:B---3--:R-:W-:Y:S06]  /*1c380*/  HMMA.16816.F32.BF16 R108, R4.reuse, R12, R108 ;  /* 0x0000000c046c723c */ /* 0x048fec000004186c */
[C---:B------:R-:W-:Y:S01]  /*1c390*/  HMMA.16816.F32.BF16 R112, R4.reuse, R14, R112 ;  /* 0x0000000e0470723c */ /* 0x040fe20000041870 */
[----:B------:R-:W3:Y:S01]  /*1c3a0*/  LDSM.16.MT88.4 R12, [R229+0x16000] ;  /* 0x01600000e50c783b */ /* 0x000ee20000004200 */
[----:B------:R-:W4:Y:S04]  /*1c3b0*/  MUFU.EX2 R197, R197 ;  /* 0x000000c500c57308 */ /* 0x000f280000000800 */
[C---:B--2---:R-:W-:Y:S04]  /*1c3c0*/  HMMA.16816.F32.BF16 R100, R4.reuse, R16, R100 ;  /* 0x000000100464723c */ /* 0x044fe80000041864 */
[----:B------:R-:W-:Y:S02]  /*1c3d0*/  MUFU.EX2 R193, R193 ;  /* 0x000000c100c17308 */ /* 0x000fe40000000800 */
[C---:B------:R-:W-:Y:S01]  /*1c3e0*/  HMMA.16816.F32.BF16 R104, R4.reuse, R18, R104 ;  /* 0x000000120468723c */ /* 0x040fe20000041868 */
[----:B------:R-:W2:Y:S05]  /*1c3f0*/  LDSM.16.MT88.4 R16, [R230+0x16000] ;  /* 0x01600000e610783b */ /* 0x000eaa0000004200 */
[----:B------:R-:W5:Y:S08]  /*1c400*/  MUFU.EX2 R194, R194 ;  /* 0x000000c200c27308 */ /* 0x000f700000000800 */
[----:B------:R-:W-:Y:S01]  /*1c410*/  MUFU.EX2 R179, R179 ;  /* 0x000000b300b37308 */ /* 0x000fe20000000800 */
[C---:B-1----:R-:W-:Y:S07]  /*1c420*/  HMMA.16816.F32.BF16 R152, R4.reuse, R8, R152 ;  /* 0x000000080498723c */ /* 0x042fee0000041898 */
[----:B------:R-:W1:Y:S01]  /*1c430*/  MUFU.EX2 R176, R176 ;  /* 0x000000b000b07308 */ /* 0x000e620000000800 */
[C---:B------:R-:W-:Y:S01]  /*1c440*/  HMMA.16816.F32.BF16 R140, R4.reuse, R10, R140 ;  /* 0x0000000a048c723c */ /* 0x040fe2000004188c */
[----:B------:R-:W4:Y:S05]  /*1c450*/  LDSM.16.MT88.4 R8, [R229+0x10800] ;  /* 0x01080000e508783b */ /* 0x000f2a0000004200 */
[C---:B---3--:R-:W-:Y:S01]  /*1c460*/  HMMA.16816.F32.BF16 R132, R4.reuse, R12, R132 ;  /* 0x0000000c0484723c */ /* 0x048fe20000041884 */
[----:B------:R-:W-:Y:S05]  /*1c470*/  MUFU.EX2 R174, R174 ;  /* 0x000000ae00ae7308 */ /* 0x000fea0000000800 */
[C---:B------:R-:W-:Y:S01]  /*1c480*/  HMMA.16816.F32.BF16 R136, R4.reuse, R14, R136 ;  /* 0x0000000e0488723c */ /* 0x040fe20000041888 */
[----:B------:R-:W3:Y:S02]  /*1c490*/  LDSM.16.MT88.4 R12, [R230+0x10800] ;  /* 0x01080000e60c783b */ /* 0x000ee40000004200 */
[----:B------:R-:W-:Y:S03]  /*1c4a0*/  MUFU.EX2 R195, R195 ;  /* 0x000000c300c37308 */ /* 0x000fe60000000800 */
[C---:B--2---:R-:W-:Y:S05]  /*1c4b0*/  HMMA.16816.F32.BF16 R124, R4.reuse, R16, R124 ;  /* 0x00000010047c723c */ /* 0x044fea000004187c */
[----:B------:R-:W-:Y:S01]  /*1c4c0*/  MUFU.EX2 R172, R172 ;  /* 0x000000ac00ac7308 */ /* 0x000fe20000000800 */
[----:B------:R-:W-:Y:S01]  /*1c4d0*/  HMMA.16816.F32.BF16 R128, R4, R18, R128 ;  /* 0x000000120480723c */ /* 0x000fe20000041880 */
[----:B------:R-:W2:Y:S06]  /*1c4e0*/  LDSM.16.MT88.4 R16, [R228+0x10800] ;  /* 0x01080000e410783b */ /* 0x000eac0000004200 */
[----:B------:R-:W-:Y:S01]  /*1c4f0*/  F2FP.BF16.F32.PACK_AB R4, R183, R180 ;  /* 0x000000b4b704723e */ /* 0x000fe200000010ff */
[----:B------:R-:W1:Y:S01]  /*1c500*/  MUFU.EX2 R175, R175 ;  /* 0x000000af00af7308 */ /* 0x000e620000000800 */
[----:B------:R-:W-:-:S02]  /*1c510*/  F2FP.BF16.F32.PACK_AB R5, R187, R184 ;  /* 0x000000b8bb05723e */ /* 0x000fc400000010ff */
[----:B------:R-:W-:Y:S02]  /*1c520*/  F2FP.BF16.F32.PACK_AB R6, R182, R181 ;  /* 0x000000b5b606723e */ /* 0x000fe400000010ff */
[----:B------:R-:W-:-:S03]  /*1c530*/  F2FP.BF16.F32.PACK_AB R7, R186, R185 ;  /* 0x000000b9ba07723e */ /* 0x000fc600000010ff */
[----:B------:R-:W-:Y:S04]  /*1c540*/  MUFU.EX2 R177, R177 ;  /* 0x000000b100b17308 */ /* 0x000fe80000000800 */
[C---:B----4-:R-:W-:Y:S04]  /*1c550*/  HMMA.16816.F32.BF16 R36, R4.reuse, R8, R36 ;  /* 0x000000080424723c */ /* 0x050fe80000041824 */
[----:B------:R-:W4:Y:S02]  /*1c560*/  MUFU.EX2 R178, R178 ;  /* 0x000000b200b27308 */ /* 0x000f240000000800 */
        /* <DEDUP_REMOVED lines=20> */
[C---:B--2---:R-:W-:Y:S06]  /*1c6b0*/  HMMA.16816.F32.BF16 R84, R4.reuse, R16, R84 ;  /* 0x000000100454723c */ /* 0x044fec0000041854 */
[C---:B------:R-:W-:Y:S01]  /*1c6c0*/  HMMA.16816.F32.BF16 R88, R4.reuse, R18, R88 ;  /* 0x000000120458723c */ /* 0x040fe20000041858 */
[----:B------:R-:W-:Y:S05]  /*1c6d0*/  LDSM.16.MT88.4 R16, [R230+0x16800] ;  /* 0x01680000e610783b */ /* 0x000fea0000004200 */
[C---:B-----5:R-:W-:Y:S06]  /*1c6e0*/  HMMA.16816.F32.BF16 R108, R4.reuse, R8, R108 ;  /* 0x00000008046c723c */ /* 0x060fec000004186c */
        /* <DEDUP_REMOVED lines=20> */
[C---:B-----5:R-:W-:Y:S06]  /*1c830*/  HMMA.16816.F32.BF16 R148, R4.reuse, R20, R148 ;  /* 0x000000140494723c */ /* 0x060fec0000041894 */
[----:B------:R-:W-:Y:S01]  /*1c840*/  HMMA.16816.F32.BF16 R144, R4, R22, R144 ;  /* 0x000000160490723c */ /* 0x000fe20000041890 */
[----:B------:R-:W5:Y:S06]  /*1c850*/  LDSM.16.MT88.4 R20, [R230+0x13000] ;  /* 0x01300000e614783b */ /* 0x000f6c0000004200 */
        /* <DEDUP_REMOVED lines=58> */
[----:B----4-:R-:W-:-:S07]  /*1cc00*/  F2FP.BF16.F32.PACK_AB R7, R178, R177 ;  /* 0x000000b1b207723e */ /* 0x010fce00000010ff */
        /* <DEDUP_REMOVED lines=36> */
[----:B----4-:R-:W-:Y:S01]  /*1ce50*/  HMMA.16816.F32.BF16 R116, R4, R24, R116 ;  /* 0x000000180474723c */ /* 0x010fe20000041874 */
[----:B------:R-:W-:-:S04]  /*1ce60*/  FADD.FTZ R0, R197, R0 ;  /* 0x00000000c5007221 */ /* 0x000fc80000010000 */
[----:B------:R-:W-:Y:S01]  /*1ce70*/  FADD.FTZ R3, R193, R0 ;  /* 0x00000000c1037221 */ /* 0x000fe20000010000 */
[C---:B------:R-:W-:Y:S01]  /*1ce80*/  HMMA.16816.F32.BF16 R120, R4.reuse, R26, R120 ;  /* 0x0000001a0478723c */ /* 0x040fe20000041878 */
[----:B------:R-:W-:Y:S02]  /*1ce90*/  FADD.FTZ R0, R191, R190 ;  /* 0x000000bebf007221 */ /* 0x000fe40000010000 */
[----:B------:R-:W-:Y:S02]  /*1cea0*/  FADD.FTZ R3, R194, R3 ;  /* 0x00000003c2037221 */ /* 0x000fe40000010000 */
[----:B------:R-:W-:Y:S01]  /*1ceb0*/  FADD.FTZ R179, R179, R0 ;  /* 0x00000000b3b37221 */ /* 0x000fe20000010000 */
[----:B-----5:R-:W-:Y:S01]  /*1cec0*/  HMMA.16816.F32.BF16 R124, R4, R16, R124 ;  /* 0x00000010047c723c */ /* 0x020fe2000004187c */
        /* <DEDUP_REMOVED lines=15> */
.L_x_4033:
[----:B------:R-:W-:Y:S05]  /*1cfc0*/  @!P1 BRA `(.L_x_4042) ;  /* 0x0000003c00949947 */ /* 0x000fea0003800000 */
[----:B------:R-:W-:Y:S01]  /*1cfd0*/  SHF.L.U64.HI R246, R166, 0x5, R167 ;  /* 0x00000005a6f67819 */ /* 0x000fe200000102a7 */
[C---:B------:R-:W-:Y:S01]  /*1cfe0*/  IMAD.SHL.U32 R247, R168.reuse, 0x20, RZ ;  /* 0x00000020a8f77824 */ /* 0x040fe200078e00ff */
[----:B------:R-:W-:Y:S01]  /*1cff0*/  SHF.L.U64.HI R244, R168, 0x5, R169 ;  /* 0x00000005a8f47819 */ /* 0x000fe200000102a9 */
[----:B------:R-:W-:Y:S01]  /*1d000*/  IMAD.SHL.U32 R249, R166, 0x20, RZ ;  /* 0x00000020a6f97824 */ /* 0x000fe200078e00ff */
[----:B------:R-:W-:Y:S01]  /*1d010*/  MOV R0, R3 ;  /* 0x0000000300007202 */ /* 0x000fe20000000f00 */
[----:B------:R-:W-:-:S07]  /*1d020*/  IMAD.MOV.U32 R167, RZ, RZ, R164 ;  /* 0x000000ffffa77224 */ /* 0x000fce00078e00a4 */
.L_x_4051:
        /* <DEDUP_REMOVED lines=25> */
[----:B-1----:R-:W-:Y:S02]  /*1d1c0*/  VIADD R14, R4, 0xffffffe ;  /* 0x0ffffffe040e7836 */ /* 0x002fe40000000000 */
[----:B------:R-:W-:Y:S06]  /*1d1d0*/  IMAD.SHL.U32 R4, R238, 0x40, RZ ;  /* 0x00000040ee047824 */ /* 0x000fec00078e00ff */
[----:B------:R-:W1:Y:S01]  /*1d1e0*/  F2I.FTZ.U32.TRUNC.NTZ R15, R14 ;  /* 0x0000000e000f7305 */ /* 0x000e62000021f000 */
[----:B------:R-:W-:Y:S05]  /*1d1f0*/  VIADD R12, R4, 0x40 ;  /* 0x00000040040c7836 */ /* 0x000fea0000000000 */
[----:B------:R-:W-:Y:S02]  /*1d200*/  IABS R7, R12 ;  /* 0x0000000c00077213 */ /* 0x000fe40000000000 */
[-C--:B------:R-:W-:Y:S01]  /*1d210*/  LOP3.LUT R12, R12, R11.reuse, RZ, 0x3c, !PT ;  /* 0x0000000b0c0c7212 */ /* 0x080fe200078e3cff */
        /* <DEDUP_REMOVED lines=50> */
.L_x_4044:
[----:B-1----:R-:W-:Y:S02]  /*1d540*/  R2UR UR4, R164 ;  /* 0x00000000a40472ca */ /* 0x002fe400000e0000 */
[----:B------:R-:W-:Y:S11]  /*1d550*/  R2UR UR5, R165 ;  /* 0x00000000a50572ca */ /* 0x000ff600000e0000 */
[----:B------:R-:W-:Y:S02]  /*1d560*/  @!UPT UIADD3 URZ, URZ, URZ, URZ ;  /* 0x0000003f3f3ff290 */ /* 0x000fe4000fffe03f */
[----:B--2---:R-:W2:Y:S02]  /*1d570*/  LD.E R8, desc[UR4][R2.64+0x40] ;  /* 0x0000400402087980 */ /* 0x004ea4000c101900 */
[----:B--2---:R-:W-:Y:S05]  /*1d580*/  IMAD.U32 R8, R8, -0x40, RZ ;  /* 0xffffffc008087824 */ /* 0x004fea00078e00ff */
[----:B------:R-:W-:Y:S02]  /*1d590*/  SHF.R.S32.HI R7, RZ, 0x1f, R8 ;  /* 0x0000001fff077819 */ /* 0x000fe40000011408 */
.L_x_4045:
[----:B------:R-:W-:Y:S05]  /*1d5a0*/  BSYNC B0 ;  /* 0x0000000000007941 */ /* 0x000fea0003800000 */
.L_x_4043:
        /* <DEDUP_REMOVED lines=57> */
[----:B------:R-:W-:Y:S03]  /*1d940*/  ISETP.GT.AND P0, PT, R238, R231, PT ;  /* 0x000000e7ee00720c */ /* 0x000fe60003f04270 */
        /* <DEDUP_REMOVED lines=222> */
[C---:B------:R-:W-:Y:S02]  /*1e730*/  R2UR UR4, R164.reuse ;  /* 0x00000000a40472ca */ /* 0x040fe400000e0000 */
[C---:B------:R-:W-:Y:S02]  /*1e740*/  R2UR UR5, R165.reuse ;  /* 0x00000000a50572ca */ /* 0x040fe400000e0000 */
[C---:B------:R-:W-:Y:S02]  /*1e750*/  R2UR UR12, R164.reuse ;  /* 0x00000000a40c72ca */ /* 0x040fe400000e0000 */
[C---:B------:R-:W-:Y:S02]  /*1e760*/  R2UR UR13, R165.reuse ;  /* 0x00000000a50d72ca */ /* 0x040fe400000e0000 */
[C---:B------:R-:W-:Y:S02]  /*1e770*/  R2UR UR14, R164.reuse ;  /* 0x00000000a40e72ca */ /* 0x040fe400000e0000 */
[C---:B------:R-:W-:Y:S02]  /*1e780*/  R2UR UR15, R165.reuse ;  /* 0x00000000a50f72ca */ /* 0x040fe400000e0000 */
[----:B------:R-:W-:Y:S02]  /*1e790*/  R2UR UR10, R164 ;  /* 0x00000000a40a72ca */ /* 0x000fe400000e0000 */
[----:B------:R-:W-:Y:S01]  /*1e7a0*/  R2UR UR11, R165 ;  /* 0x00000000a50b72ca */ /* 0x000fe200000e0000 */
[----:B------:R-:W2:Y:S02]  /*1e7b0*/  LD.E R175, desc[UR4][R2.64+0x170] ;  /* 0x0001700402af7980 */ /* 0x000ea4000c101900 */
        /* <DEDUP_REMOVED lines=8> */
[C---:B------:R-:W-:Y:S01]  /*1e840*/  VIADD R173, R166.reuse, 0xffffffc0 ;  /* 0xffffffc0a6ad7836 */ /* 0x040fe20000000000 */
[----:B------:R-:W-:Y:S02]  /*1e850*/  IABS R170, R166 ;  /* 0x000000a600aa7213 */ /* 0x000fe40000000000 */
[----:B------:R-:W-:Y:S01]  /*1e860*/  LOP3.LUT R166, R166, R175, RZ, 0x3c, !PT ;  /* 0x000000afa6a67212 */ /* 0x000fe200078e3cff */
        /* <DEDUP_REMOVED lines=9> */
[----:B------:R-:W-:Y:S02]  /*1e900*/  IMAD.HI.U32 R174, R177, R170, RZ ;  /* 0x000000aab1ae7227 */ /* 0x000fe400078e00ff */
[----:B------:R-:W3:Y:S02]  /*1e910*/  LD.E.64 R176, desc[UR4][R2.64+0x38] ;  /* 0x0000380402b07980 */ /* 0x000ee4000c101b00 */
        /* <DEDUP_REMOVED lines=11> */
[----:B------:R-:W-:Y:S02]  /*1e9d0*/  ISETP.NE.AND P2, PT, R175, RZ, PT ;  /* 0x000000ffaf00720c */ /* 0x000fe40003f45270 */
[----:B------:R-:W-:Y:S05]  /*1e9e0*/  LOP3.LUT R171, RZ, R175, RZ, 0x33, !PT ;  /* 0x000000afffab7212 */ /* 0x000fea00078e33ff */
        /* <DEDUP_REMOVED lines=26> */
.L_x_4049:
[----:B------:R-:W-:Y:S02]  /*1eb90*/  R2UR UR4, R164 ;  /* 0x00000000a40472ca */ /* 0x000fe400000e0000 */
[----:B------:R-:W-:Y:S11]  /*1eba0*/  R2UR UR5, R165 ;  /* 0x00000000a50572ca */ /* 0x000ff600000e0000 */
[----:B------:R-:W-:Y:S02]  /*1ebb0*/  @!UPT UIADD3 URZ, URZ, URZ, URZ ;  /* 0x0000003f3f3ff290 */ /* 0x000fe4000fffe03f */
[----:B------:R-:W2:Y:S02]  /*1ebc0*/  LD.E R172, desc[UR4][R2.64+0x38] ;  /* 0x0000380402ac7980 */ /* 0x000ea4000c101900 */
[----:B--2---:R-:W-:Y:S05]  /*1ebd0*/  IMAD.U32 R172, R172, -0x40, RZ ;  /* 0xffffffc0acac7824 */ /* 0x004fea00078e00ff */
[----:B------:R-:W-:Y:S02]  /*1ebe0*/  SHF.R.S32.HI R171, RZ, 0x1f, R172 ;  /* 0x0000001fffab7819 */ /* 0x000fe400000114ac */
.L_x_4050:
[----:B------:R-:W-:Y:S05]  /*1ebf0*/  BSYNC B0 ;  /* 0x0000000000007941 */ /* 0x000fea0003800000 */
.L_x_4048:
        /* <DEDUP_REMOVED lines=52> */
.L_x_4047:
[----:B------:R-:W-:Y:S05]  /*1ef40*/  BSYNC B1 ;  /* 0x0000000000017941 */ /* 0x000fea0003800000 */
.L_x_4046:
        /* <DEDUP_REMOVED lines=74> */
[----:B---3--:R-:W-:Y:S03]  /*1f3f0*/  FFMA.FTZ R167, R7, R165, -R192 ;  /* 0x000000a507a77223 */ /* 0x008fe600000108c0 */
[----:B------:R-:W2:Y:S01]  /*1f400*/  MUFU.EX2 R166, R166 ;  /* 0x000000a600a67308 */ /* 0x000ea20000000800 */
[C---:B----4-:R-:W-:Y:S01]  /*1f410*/  FMUL.FTZ R4, R2.reuse, R160 ;  /* 0x000000a002047220 */ /* 0x050fe20000410000 */
[----:B------:R-:W-:Y:S01]  /*1f420*/  FMUL.FTZ R5, R2, R161 ;  /* 0x000000a102057220 */ /* 0x000fe20000410000 */
[----:B------:R-:W-:Y:S01]  /*1f430*/  FMUL.FTZ R7, R0, R163 ;  /* 0x000000a300077220 */ /* 0x000fe20000410000 */
[C---:B------:R-:W-:Y:S01]  /*1f440*/  FMUL.FTZ R8, R2.reuse, R156 ;  /* 0x0000009c02087220 */ /* 0x040fe20000410000 */
[C---:B------:R-:W-:Y:S01]  /*1f450*/  FMUL.FTZ R9, R2.reuse, R157 ;  /* 0x0000009d02097220 */ /* 0x040fe20000410000 */
[C---:B------:R-:W-:Y:S01]  /*1f460*/  FMUL.FTZ R36, R2.reuse, R36 ;  /* 0x0000002402247220 */ /* 0x040fe20000410000 */
[C---:B------:R-:W-:Y:S03]  /*1f470*/  FMUL.FTZ R37, R2.reuse, R37 ;  /* 0x0000002502257220 */ /* 0x040fe60000410000 */
[----:B------:R-:W-:Y:S01]  /*1f480*/  MUFU.EX2 R193, R193 ;  /* 0x000000c100c17308 */ /* 0x000fe20000000800 */
[----:B------:R-:W3:Y:S01]  /*1f490*/  LDSM.16.MT88.4 R156, [R230+0x12000] ;  /* 0x01200000e69c783b */ /* 0x000ee20000004200 */
        /* <DEDUP_REMOVED lines=63> */
[----:B------:R-:W-:Y:S01]  /*1f890*/  FMUL.FTZ R94, R0, R94 ;  /* 0x0000005e005e7220 */ /* 0x000fe20000410000 */
[C---:B------:R-:W-:Y:S01]  /*1f8a0*/  HMMA.16816.F32.BF16 R8, R160.reuse, R170, R8 ;  /* 0x000000aaa008723c */ /* 0x040fe20000041808 */
[----:B------:R-:W1:Y:S02]  /*1f8b0*/  LDSM.16.MT88.4 R168, [R229+0x12000] ;  /* 0x01200000e5a8783b */ /* 0x000e640000004200 */
[----:B------:R-:W-:Y:S02]  /*1f8c0*/  ISETP.GT.AND P0, PT, R238, R231, PT ;  /* 0x000000e7ee00720c */ /* 0x000fe40003f04270 */
        /* <DEDUP_REMOVED lines=31> */
[C---:B----4-:R-:W-:Y:S05]  /*1fac0*/  HMMA.16816.F32.BF16 R84, R160.reuse, R176, R84 ;  /* 0x000000b0a054723c */ /* 0x050fea0000041854 */
[C---:B------:R-:W-:Y:S01]  /*1fad0*/  FMUL.FTZ R108, R2.reuse, R108 ;  /* 0x0000006c026c7220 */ /* 0x040fe20000410000 */
[C---:B------:R-:W-:Y:S01]  /*1fae0*/  HMMA.16816.F32.BF16 R88, R160.reuse, R178, R88 ;  /* 0x000000b2a058723c */ /* 0x040fe20000041858 */
[----:B------:R-:W4:Y:S04]  /*1faf0*/  LDSM.16.MT88.4 R176, [R227+0x14000] ;  /* 0x01400000e3b0783b */ /* 0x000f280000004200 */
        /* <DEDUP_REMOVED lines=13> */
[----:B------:R-:W-:Y:S01]  /*1fbd0*/  FMUL.FTZ R115, R0, R115 ;  /* 0x0000007300737220 */ /* 0x000fe20000410000 */
[C---:B------:R-:W-:Y:S01]  /*1fbe0*/  FMUL.FTZ R116, R2.reuse, R116 ;  /* 0x0000007402747220 */ /* 0x040fe20000410000 */
[----:B------:R-:W-:Y:S03]  /*1fbf0*/  FMUL.FTZ R117, R2, R117 ;  /* 0x0000007502757220 */ /* 0x000fe60000410000 */
[C---:B------:R-:W-:Y:S01]  /*1fc00*/  FMUL.FTZ R118, R0.reuse, R118 ;  /* 0x0000007600767220 */ /* 0x040fe20000410000 */
[----:B------:R-:W-:Y:S01]  /*1fc10*/  FMUL.FTZ R119, R0, R119 ;  /* 0x0000007700777220 */ /* 0x000fe20000410000 */
[C---:B------:R-:W-:Y:S01]  /*1fc20*/  HMMA.16816.F32.BF16 R112, R160.reuse, R174, R112 ;  /* 0x000000aea070723c */ /* 0x040fe20000041870 */
[----:B------:R-:W2:Y:S02]  /*1fc30*/  LDSM.16.MT88.4 R172, [R228+0x16000] ;  /* 0x01600000e4ac783b */ /* 0x000ea40000004200 */
[C---:B------:R-:W-:Y:S01]  /*1fc40*/  FMUL.FTZ R120, R2.reuse, R120 ;  /* 0x0000007802787220 */ /* 0x040fe20000410000 */
[----:B------:R-:W-:Y:S01]  /*1fc50*/  FMUL.FTZ R121, R2, R121 ;  /* 0x0000007902797220 */ /* 0x000fe20000410000 */
[C---:B------:R-:W-:Y:S01]  /*1fc60*/  FMUL.FTZ R122, R0.reuse, R122 ;  /* 0x0000007a007a7220 */ /* 0x040fe20000410000 */
[C---:B----4-:R-:W-:Y:S05]  /*1fc70*/  HMMA.16816.F32.BF16 R116, R160.reuse, R176, R116 ;  /* 0x000000b0a074723c */ /* 0x050fea0000041874 */
[----:B------:R-:W-:Y:S01]  /*1fc80*/  FMUL.FTZ R123, R0, R123 ;  /* 0x0000007b007b7220 */ /* 0x000fe20000410000 */
[C---:B------:R-:W-:Y:S01]  /*1fc90*/  FMUL.FTZ R124, R2.reuse, R124 ;  /* 0x0000007c027c7220 */ /* 0x040fe20000410000 */
[----:B------:R-:W-:Y:S01]  /*1fca0*/  FMUL.FTZ R125, R2, R125 ;  /* 0x0000007d027d7220 */ /* 0x000fe20000410000 */
[C---:B------:R-:W-:Y:S03]  /*1fcb0*/  FMUL.FTZ R126, R0.reuse, R126 ;  /* 0x0000007e007e7220 */ /* 0x040fe60000410000 */
[----:B------:R-:W-:Y:S01]  /*1fcc0*/  FMUL.FTZ R127, R0, R127 ;  /* 0x0000007f007f7220 */ /* 0x000fe20000410000 */
[C---:B------:R-:W-:Y:S01]  /*1fcd0*/  HMMA.16816.F32.BF16 R120, R160.reuse, R178, R120 ;  /* 0x000000b2a078723c */ /* 0x040fe20000041878 */
[----:B------:R-:W-:Y:S02]  /*1fce0*/  LDSM.16.MT88.4 R176, [R227+0x10800] ;  /* 0x01080000e3b0783b */ /* 0x000fe40000004200 */
[C---:B------:R-:W-:Y:S01]  /*1fcf0*/  FMUL.FTZ R128, R2.reuse, R128 ;  /* 0x0000008002807220 */ /* 0x040fe20000410000 */
[----:B------:R-:W-:Y:S01]  /*1fd00*/  FMUL.FTZ R129, R2, R129 ;  /* 0x0000008102817220 */ /* 0x000fe20000410000 */
[C---:B------:R-:W-:Y:S01]  /*1fd10*/  FMUL.FTZ R130, R0.reuse, R130 ;  /* 0x0000008200827220 */ /* 0x040fe20000410000 */
[C---:B---3--:R-:W-:Y:S05]  /*1fd20*/  HMMA.16816.F32.BF16 R124, R160.reuse, R156, R124 ;  /* 0x0000009ca07c723c */ /* 0x048fea000004187c */
[----:B------:R-:W-:Y:S01]  /*1fd30*/  FMUL.FTZ R131, R0, R131 ;  /* 0x0000008300837220 */ /* 0x000fe20000410000 */
[-CC-:B------:R-:W-:Y:S01]  /*1fd40*/  FFMA.FTZ R196, R12, R165.reuse, -R194.reuse ;  /* 0x000000a50cc47223 */ /* 0x180fe200000108c2 */
[C---:B------:R-:W-:Y:S01]  /*1fd50*/  FMUL.FTZ R12, R2.reuse, R152 ;  /* 0x00000098020c7220 */ /* 0x040fe20000410000 */
[----:B------:R-:W-:Y:S03]  /*1fd60*/  FFMA.FTZ R197, R13, R165, -R194 ;  /* 0x000000a50dc57223 */ /* 0x000fe600000108c2 */
[C---:B------:R-:W-:Y:S01]  /*1fd70*/  FMUL.FTZ R13, R2.reuse, R153 ;  /* 0x00000099020d7220 */ /* 0x040fe20000410000 */
[C---:B------:R-:W-:Y:S01]  /*1fd80*/  HMMA.16816.F32.BF16 R128, R160.reuse, R158, R128 ;  /* 0x0000009ea080723c */ /* 0x040fe20000041880 */
[----:B------:R-:W3:Y:S01]  /*1fd90*/  LDSM.16.MT88.4 R156, [R227+0x16000] ;  /* 0x01600000e39c783b */ /* 0x000ee20000004200 */
[----:B------:R-:W-:Y:S01]  /*1fda0*/  MUFU.EX2 R196, R196 ;  /* 0x000000c400c47308 */ /* 0x000fe20000000800 */
[C---:B------:R-:W-:Y:S01]  /*1fdb0*/  FMUL.FTZ R132, R2.reuse, R132 ;  /* 0x0000008402847220 */ /* 0x040fe20000410000 */
[----:B------:R-:W-:Y:S01]  /*1fdc0*/  FMUL.FTZ R133, R2, R133 ;  /* 0x0000008502857220 */ /* 0x000fe20000410000 */
[C---:B------:R-:W-:Y:S01]  /*1fdd0*/  FMUL.FTZ R134, R0.reuse, R134 ;  /* 0x0000008600867220 */ /* 0x040fe20000410000 */
[----:B------:R-:W-:Y:S01]  /*1fde0*/  FMUL.FTZ R135, R0, R135 ;  /* 0x0000008700877220 */ /* 0x000fe20000410000 */
[-CC-:B------:R-:W-:Y:S01]  /*1fdf0*/  FFMA.FTZ R198, R14, R165.reuse, -R192.reuse ;  /* 0x000000a50ec67223 */ /* 0x180fe200000108c0 */
[----:B------:R-:W-:Y:S04]  /*1fe00*/  FFMA.FTZ R199, R15, R165, -R192 ;  /* 0x000000a50fc77223 */ /* 0x000fe800000108c0 */
[----:B------:R-:W4:Y:S01]  /*1fe10*/  MUFU.EX2 R197, R197 ;  /* 0x000000c500c57308 */ /* 0x000f220000000800 */
[C---:B------:R-:W-:Y:S01]  /*1fe20*/  FMUL.FTZ R14, R0.reuse, R154 ;  /* 0x0000009a000e7220 */ /* 0x040fe20000410000 */
[----:B------:R-:W-:Y:S01]  /*1fe30*/  FMUL.FTZ R15, R0, R155 ;  /* 0x0000009b000f7220 */ /* 0x000fe20000410000 */
[C---:B-1----:R-:W-:Y:S01]  /*1fe40*/  HMMA.16816.F32.BF16 R132, R160.reuse, R168, R132 ;  /* 0x000000a8a084723c */ /* 0x042fe20000041884 */
[----:B------:R-:W1:Y:S02]  /*1fe50*/  LDSM.16.MT88.4 R152, [R230+0x10800] ;  /* 0x01080000e698783b */ /* 0x000e640000004200 */
[C---:B------:R-:W-:Y:S01]  /*1fe60*/  FMUL.FTZ R136, R2.reuse, R136 ;  /* 0x0000008802887220 */ /* 0x040fe20000410000 */
[----:B------:R-:W-:Y:S01]  /*1fe70*/  FMUL.FTZ R137, R2, R137 ;  /* 0x0000008902897220 */ /* 0x000fe20000410000 */
[C---:B------:R-:W-:Y:S01]  /*1fe80*/  FMUL.FTZ R138, R0.reuse, R138 ;  /* 0x0000008a008a7220 */ /* 0x040fe20000410000 */
[----:B------:R-:W-:Y:S01]  /*1fe90*/  FMUL.FTZ R139, R0, R139 ;  /* 0x0000008b008b7220 */ /* 0x000fe20000410000 */
[-CC-:B------:R-:W-:Y:S01]  /*1fea0*/  FFMA.FTZ R200, R16, R165.reuse, -R194.reuse ;  /* 0x000000a510c87223 */ /* 0x180fe200000108c2 */
[-C--:B------:R-:W-:Y:S01]  /*1feb0*/  FFMA.FTZ R201, R17, R165.reuse, -R194 ;  /* 0x000000a511c97223 */ /* 0x080fe200000108c2 */
[----:B------:R-:W-:Y:S02]  /*1fec0*/  MUFU.EX2 R198, R198 ;  /* 0x000000c600c67308 */ /* 0x000fe40000000800 */
[-CC-:B------:R-:W-:Y:S01]  /*1fed0*/  FFMA.FTZ R202, R18, R165.reuse, -R192.reuse ;  /* 0x000000a512ca7223 */ /* 0x180fe200000108c0 */
[----:B------:R-:W-:Y:S01]  /*1fee0*/  FFMA.FTZ R203, R19, R165, -R192 ;  /* 0x000000a513cb7223 */ /* 0x000fe200000108c0 */
[C---:B------:R-:W-:Y:S01]  /*1fef0*/  HMMA.16816.F32.BF16 R136, R160.reuse, R170, R136 ;  /* 0x000000aaa088723c */ /* 0x040fe20000041888 */
[----:B------:R-:W5:Y:S02]  /*1ff00*/  LDSM.16.MT88.4 R168, [R229+0x10800] ;  /* 0x01080000e5a8783b */ /* 0x000f640000004200 */
[C---:B------:R-:W-:Y:S01]  /*1ff10*/  FMUL.FTZ R140, R2.reuse, R140 ;  /* 0x0000008c028c7220 */ /* 0x040fe20000410000 */
[----:B------:R-:W-:Y:S01]  /*1ff20*/  FMUL.FTZ R141, R2, R141 ;  /* 0x0000008d028d7220 */ /* 0x000fe20000410000 */
[C---:B------:R-:W-:Y:S01]  /*1ff30*/  FMUL.FTZ R142, R0.reuse, R142 ;  /* 0x0000008e008e7220 */ /* 0x040fe20000410000 */
[C---:B--2---:R-:W-:Y:S01]  /*1ff40*/  HMMA.16816.F32.BF16 R12, R160.reuse, R172, R12 ;  /* 0x000000aca00c723c */ /* 0x044fe2000004180c */
[----:B------:R-:W2:Y:S04]  /*1ff50*/  MUFU.EX2 R199, R199 ;  /* 0x000000c700c77308 */ /* 0x000ea80000000800 */
[----:B------:R-:W-:Y:S01]  /*1ff60*/  FMUL.FTZ R143, R0, R143 ;  /* 0x0000008f008f7220 */ /* 0x000fe20000410000 */
[C---:B------:R-:W-:Y:S01]  /*1ff70*/  FMUL.FTZ R16, R2.reuse, R148 ;  /* 0x0000009402107220 */ /* 0x040fe20000410000 */
[----:B------:R-:W-:Y:S01]  /*1ff80*/  FMUL.FTZ R17, R2, R149 ;  /* 0x0000009502117220 */ /* 0x000fe20000410000 */
[C---:B------:R-:W-:Y:S03]  /*1ff90*/  FMUL.FTZ R18, R0.reuse, R150 ;  /* 0x0000009600127220 */ /* 0x040fe60000410000 */
[----:B------:R-:W-:Y:S01]  /*1ffa0*/  MUFU.EX2 R200, R200 ;  /* 0x000000c800c87308 */ /* 0x000fe20000000800 */
[----:B------:R-:W-:Y:S01]  /*1ffb0*/  FMUL.FTZ R19, R0, R151 ;  /* 0x0000009700137220 */ /* 0x000fe20000410000 */
[C---:B------:R-:W-:Y:S01]  /*1ffc0*/  HMMA.16816.F32.BF16 R140, R160.reuse, R174, R140 ;  /* 0x000000aea08c723c */ /* 0x040fe2000004188c */
[----:B------:R-:W5:Y:S02]  /*1ffd0*/  LDSM.16.MT88.4 R172, [R228+0x10800] ;  /* 0x01080000e4ac783b */ /* 0x000f640000004200 */
[C---:B------:R-:W-:Y:S01]  /*1ffe0*/  FMUL.FTZ R144, R2.reuse, R144 ;  /* 0x0000009002907220 */ /* 0x040fe20000410000 */
[----:B------:R-:W-:Y:S04]  /*1fff0*/  FMUL.FTZ R145, R2, R145 ;  /* 0x0000009102917220 */ /* 0x000fe80000410000 */
[----:B------:R-:W1:Y:S01]  /*20000*/  MUFU.EX2 R201, R201 ;  /* 0x000000c900c97308 */ /* 0x000e620000000800 */
[C---:B---3--:R-:W-:Y:S03]  /*20010*/  HMMA.16816.F32.BF16 R16, R160.reuse, R156, R16 ;  /* 0x0000009ca010723c */ /* 0x048fe60000041810 */
[C---:B------:R-:W-:Y:S01]  /*20020*/  FMUL.FTZ R146, R0.reuse, R146 ;  /* 0x0000009200927220 */ /* 0x040fe20000410000 */
[----:B------:R-:W-:Y:S05]  /*20030*/  FMUL.FTZ R147, R0, R147 ;  /* 0x0000009300937220 */ /* 0x000fea0000410000 */
[----:B------:R-:W-:Y:S02]  /*20040*/  MUFU.EX2 R202, R202 ;  /* 0x000000ca00ca7308 */ /* 0x000fe40000000800 */
[----:B----4-:R-:W-:Y:S02]  /*20050*/  F2FP.BF16.F32.PACK_AB R148, R197, R196 ;  /* 0x000000c4c594723e */ /* 0x010fe400000010ff */
[----:B--2---:R-:W-:Y:S01]  /*20060*/  F2FP.BF16.F32.PACK_AB R149, R199, R198 ;  /* 0x000000c6c795723e */ /* 0x004fe200000010ff */
[----:B------:R-:W-:Y:S01]  /*20070*/  FFMA.FTZ R189, R2, R248, R189 ;  /* 0x000000f802bd7223 */ /* 0x000fe200000100bd */
[----:B------:R-:W-:Y:S01]  /*20080*/  HMMA.16816.F32.BF16 R144, R160, R158, R144 ;  /* 0x0000009ea090723c */ /* 0x000fe20000041890 */
[----:B------:R-:W2:Y:S03]  /*20090*/  LDSM.16.MT88.4 R156, [R228+0x12800] ;  /* 0x01280000e49c783b */ /* 0x000ea60000004200 */
[----:B------:R-:W3:Y:S01]  /*200a0*/  MUFU.EX2 R203, R203 ;  /* 0x000000cb00cb7308 */ /* 0x000ee20000000800 */
[----:B-1----:R-:W-:Y:S01]  /*200b0*/  F2FP.BF16.F32.PACK_AB R150, R201, R200 ;  /* 0x000000c8c996723e */ /* 0x002fe200000010ff */
[----:B------:R-:W-:Y:S01]  /*200c0*/  FFMA.FTZ R193, R0, R251, R193 ;  /* 0x000000fb00c17223 */ /* 0x000fe200000100c1 */
[----:B------:R-:W-:Y:S01]  /*200d0*/  MOV R0, R3 ;  /* 0x0000000300007202 */ /* 0x000fe20000000f00 */
[----:B------:R-:W-:Y:S03]  /*200e0*/  FADD.FTZ R189, R166, R189 ;  /* 0x000000bda6bd7221 */ /* 0x000fe60000010000 */
[----:B------:R-:W-:Y:S01]  /*200f0*/  FADD.FTZ R193, R167, R193 ;  /* 0x000000c1a7c17221 */ /* 0x000fe20000010000 */
[----:B------:R-:W1:Y:S01]  /*20100*/  LDSM.16.MT88.4 R160, [R227+0x12800] ;  /* 0x01280000e3a0783b */ /* 0x000e620000004200 */
[----:B------:R-:W-:Y:S02]  /*20110*/  FADD.FTZ R188, R188, R189 ;  /* 0x000000bdbcbc7221 */ /* 0x000fe40000010000 */
[----:B------:R-:W-:Y:S01]  /*20120*/  FADD.FTZ R190, R190, R193 ;  /* 0x000000c1bebe7221 */ /* 0x000fe20000010000 */
[----:B------:R-:W-:Y:S01]  /*20130*/  MOV R167, R164 ;  /* 0x000000a400a77202 */ /* 0x000fe20000000f00 */
[----:B------:R-:W-:Y:S02]  /*20140*/  FADD.FTZ R191, R191, R188 ;  /* 0x000000bcbfbf7221 */ /* 0x000fe40000010000 */
[----:B------:R-:W-:Y:S01]  /*20150*/  FADD.FTZ R195, R195, R190 ;  /* 0x000000bec3c37221 */ /* 0x000fe20000010000 */
[----:B---3--:R-:W-:Y:S01]  /*20160*/  F2FP.BF16.F32.PACK_AB R151, R203, R202 ;  /* 0x000000cacb97723e */ /* 0x008fe200000010ff */
[----:B------:R-:W-:Y:S02]  /*20170*/  FADD.FTZ R196, R196, R191 ;  /* 0x000000bfc4c47221 */ /* 0x000fe40000010000 */
[----:B------:R-:W-:Y:S02]  /*20180*/  FADD.FTZ R198, R198, R195 ;  /* 0x000000c3c6c67221 */ /* 0x000fe40000010000 */
[----:B------:R-:W-:Y:S02]  /*20190*/  FADD.FTZ R197, R197, R196 ;  /* 0x000000c4c5c57221 */ /* 0x000fe40000010000 */
[----:B------:R-:W-:Y:S01]  /*201a0*/  FADD.FTZ R199, R199, R198 ;  /* 0x000000c6c7c77221 */ /* 0x000fe20000010000 */
[C---:B------:R-:W-:Y:S05]  /*201b0*/  HMMA.16816.F32.BF16 R4, R148.reuse, R152, R4 ;  /* 0x000000989404723c */ /* 0x040fea0000041804 */
[----:B------:R-:W-:Y:S01]  /*201c0*/  FADD.FTZ R200, R200, R197 ;  /* 0x000000c5c8c87221 */ /* 0x000fe20000010000 */
[C---:B------:R-:W-:Y:S01]  /*201d0*/  HMMA.16816.F32.BF16 R8, R148.reuse, R154, R8 ;  /* 0x0000009a9408723c */ /* 0x040fe20000041808 */
[----:B------:R-:W3:Y:S04]  /*201e0*/  LDSM.16.MT88.4 R152, [R230+0x14800] ;  /* 0x01480000e698783b */ /* 0x000ee80000004200 */
[----:B------:R-:W-:Y:S01]  /*201f0*/  FADD.FTZ R202, R202, R199 ;  /* 0x000000c7caca7221 */ /* 0x000fe20000010000 */
[C---:B-----5:R-:W-:Y:S05]  /*20200*/  HMMA.16816.F32.BF16 R36, R148.reuse, R168, R36 ;  /* 0x000000a89424723c */ /* 0x060fea0000041824 */
[----:B------:R-:W-:Y:S01]  /*20210*/  FADD.FTZ R201, R201, R200 ;  /* 0x000000c8c9c97221 */ /* 0x000fe20000010000 */
[C---:B------:R-:W-:Y:S01]  /*20220*/  HMMA.16816.F32.BF16 R40, R148.reuse, R170, R40 ;  /* 0x000000aa9428723c */ /* 0x040fe20000041828 */
[----:B------:R-:W4:Y:S04]  /*20230*/  LDSM.16.MT88.4 R168, [R229+0x14800] ;  /* 0x01480000e5a8783b */ /* 0x000f280000004200 */
[----:B------:R-:W-:Y:S01]  /*20240*/  FADD.FTZ R203, R203, R202 ;  /* 0x000000cacbcb7221 */ /* 0x000fe20000010000 */
[C---:B------:R-:W-:Y:S06]  /*20250*/  HMMA.16816.F32.BF16 R44, R148.reuse, R172, R44 ;  /* 0x000000ac942c723c */ /* 0x040fec000004182c */
[C---:B------:R-:W-:Y:S01]  /*20260*/  HMMA.16816.F32.BF16 R48, R148.reuse, R174, R48 ;  /* 0x000000ae9430723c */ /* 0x040fe20000041830 */
[----:B------:R-:W5:Y:S05]  /*20270*/  LDSM.16.MT88.4 R172, [R228+0x14800] ;  /* 0x01480000e4ac783b */ /* 0x000f6a0000004200 */
[C---:B------:R-:W-:Y:S06]  /*20280*/  HMMA.16816.F32.BF16 R52, R148.reuse, R176, R52 ;  /* 0x000000b09434723c */ /* 0x040fec0000041834 */
[C---:B------:R-:W-:Y:S01]  /*20290*/  HMMA.16816.F32.BF16 R56, R148.reuse, R178, R56 ;  /* 0x000000b29438723c */ /* 0x040fe20000041838 */
[----:B------:R-:W5:Y:S05]  /*202a0*/  LDSM.16.MT88.4 R176, [R227+0x14800] ;  /* 0x01480000e3b0783b */ /* 0x000f6a0000004200 */
[C---:B------:R-:W-:Y:S06]  /*202b0*/  HMMA.16816.F32.BF16 R60, R148.reuse, R180, R60 ;  /* 0x000000b4943c723c */ /* 0x040fec000004183c */
[C---:B------:R-:W-:Y:S05]  /*202c0*/  HMMA.16816.F32.BF16 R64, R148.reuse, R182, R64 ;  /* 0x000000b69440723c */ /* 0x040fea0000041840 */
[-CC-:B------:R-:W-:Y:S01]  /*202d0*/  FFMA.FTZ R180, R20, R165.reuse, -R194.reuse ;  /* 0x000000a514b47223 */ /* 0x180fe200000108c2 */
[C---:B------:R-:W-:Y:S05]  /*202e0*/  HMMA.16816.F32.BF16 R68, R148.reuse, R184, R68 ;  /* 0x000000b89444723c */ /* 0x040fea0000041844 */
[-C--:B------:R-:W-:Y:S01]  /*202f0*/  FFMA.FTZ R181, R21, R165.reuse, -R194 ;  /* 0x000000a515b57223 */ /* 0x080fe200000108c2 */
[C---:B------:R-:W-:Y:S01]  /*20300*/  HMMA.16816.F32.BF16 R72, R148.reuse, R186, R72 ;  /* 0x000000ba9448723c */ /* 0x040fe20000041848 */
[----:B------:R-:W-:Y:S04]  /*20310*/  MUFU.EX2 R180, R180 ;  /* 0x000000b400b47308 */ /* 0x000fe80000000800 */
[-CC-:B------:R-:W-:Y:S01]  /*20320*/  FFMA.FTZ R182, R22, R165.reuse, -R192.reuse ;  /* 0x000000a516b67223 */ /* 0x180fe200000108c0 */
[C---:B--2---:R-:W-:Y:S05]  /*20330*/  HMMA.16816.F32.BF16 R76, R148.reuse, R156, R76 ;  /* 0x0000009c944c723c */ /* 0x044fea000004184c */
[----:B------:R-:W2:Y:S01]  /*20340*/  MUFU.EX2 R181, R181 ;  /* 0x000000b500b57308 */ /* 0x000ea20000000800 */
[-C--:B------:R-:W-:Y:S01]  /*20350*/  FFMA.FTZ R183, R23, R165.reuse, -R192 ;  /* 0x000000a517b77223 */ /* 0x080fe200000108c0 */
        /* <DEDUP_REMOVED lines=9> */
[----:B------:R-:W-:Y:S01]  /*203f0*/  LDSM.16.MT88.4 R160, [R228+0x16800] ;  /* 0x01680000e4a0783b */ /* 0x000fe20000004200 */
[C---:B---3--:R-:W-:Y:S03]  /*20400*/  HMMA.16816.F32.BF16 R92, R148.reuse, R152, R92 ;  /* 0x00000098945c723c */ /* 0x048fe6000004185c */
[----:B--2---:R-:W-:Y:S03]  /*20410*/  F2FP.BF16.F32.PACK_AB R24, R181, R180 ;  /* 0x000000b4b518723e */ /* 0x004fe600000010ff */
[C---:B------:R-:W-:Y:S01]  /*20420*/  HMMA.16816.F32.BF16 R96, R148.reuse, R154, R96 ;  /* 0x0000009a9460723c */ /* 0x040fe20000041860 */
[----:B------:R-:W2:Y:S01]  /*20430*/  LDSM.16.MT88.4 R152, [R229+0x16800] ;  /* 0x01680000e598783b */ /* 0x000ea20000004200 */
[----:B------:R-:W-:Y:S03]  /*20440*/  MUFU.EX2 R184, R184 ;  /* 0x000000b800b87308 */ /* 0x000fe60000000800 */
[-CC-:B------:R-:W-:Y:S01]  /*20450*/  FFMA.FTZ R186, R26, R165.reuse, -R192.reuse ;  /* 0x000000a51aba7223 */ /* 0x180fe200000108c0 */
[C---:B----4-:R-:W-:Y:S06]  /*20460*/  HMMA.16816.F32.BF16 R100, R148.reuse, R168, R100 ;  /* 0x000000a89464723c */ /* 0x050fec0000041864 */
[----:B------:R-:W3:Y:S01]  /*20470*/  MUFU.EX2 R185, R185 ;  /* 0x000000b900b97308 */ /* 0x000ee20000000800 */
[----:B-1----:R-:W-:Y:S01]  /*20480*/  F2FP.BF16.F32.PACK_AB R25, R183, R182 ;  /* 0x000000b6b719723e */ /* 0x002fe200000010ff */
[C---:B------:R-:W-:Y:S01]  /*20490*/  HMMA.16816.F32.BF16 R104, R148.reuse, R170, R104 ;  /* 0x000000aa9468723c */ /* 0x040fe20000041868 */
[----:B------:R-:W1:Y:S02]  /*204a0*/  LDSM.16.MT88.4 R168, [R230+0x11000] ;  /* 0x01100000e6a8783b */ /* 0x000e640000004200 */
[-C--:B------:R-:W-:Y:S03]  /*204b0*/  FFMA.FTZ R187, R27, R165.reuse, -R192 ;  /* 0x000000a51bbb7223 */ /* 0x080fe600000108c0 */
[C---:B-----5:R-:W-:Y:S02]  /*204c0*/  HMMA.16816.F32.BF16 R108, R148.reuse, R172, R108 ;  /* 0x000000ac946c723c */ /* 0x060fe4000004186c */
[----:B------:R-:W-:Y:S03]  /*204d0*/  MUFU.EX2 R186, R186 ;  /* 0x000000ba00ba7308 */ /* 0x000fe60000000800 */
[----:B------:R-:W-:Y:S01]  /*204e0*/  FADD.FTZ R180, R180, R201 ;  /* 0x000000c9b4b47221 */ /* 0x000fe20000010000 */
[C---:B------:R-:W-:Y:S01]  /*204f0*/  HMMA.16816.F32.BF16 R112, R148.reuse, R174, R112 ;  /* 0x000000ae9470723c */ /* 0x040fe20000041870 */
[----:B------:R-:W-:Y:S05]  /*20500*/  LDSM.16.MT88.4 R172, [R227+0x11000] ;  /* 0x01100000e3ac783b */ /* 0x000fea0000004200 */
[----:B------:R-:W4:Y:S01]  /*20510*/  MUFU.EX2 R187, R187 ;  /* 0x000000bb00bb7308 */ /* 0x000f220000000800 */
[----:B---3--:R-:W-:Y:S01]  /*20520*/  F2FP.BF16.F32.PACK_AB R26, R185, R184 ;  /* 0x000000b8b91a723e */ /* 0x008fe200000010ff */
[C---:B------:R-:W-:Y:S03]  /*20530*/  HMMA.16816.F32.BF16 R116, R148.reuse, R176, R116 ;  /* 0x000000b09474723c */ /* 0x040fe60000041874 */
[----:B------:R-:W-:Y:S03]  /*20540*/  FADD.FTZ R182, R182, R203 ;  /* 0x000000cbb6b67221 */ /* 0x000fe60000010000 */
        /* <DEDUP_REMOVED lines=16> */
[----:B------:R-:W4:Y:S04]  /*20650*/  LDSM.16.MT88.4 R160, [R230+0x13000] ;  /* 0x01300000e6a0783b */ /* 0x000f280000004200 */
[----:B------:R-:W-:Y:S01]  /*20660*/  FADD.FTZ R187, R187, R186 ;  /* 0x000000babbbb7221 */ /* 0x000fe20000010000 */
[C---:B------:R-:W-:Y:S06]  /*20670*/  HMMA.16816.F32.BF16 R16, R148.reuse, R20, R16 ;  /* 0x000000149410723c */ /* 0x040fec0000041810 */
[----:B------:R-:W-:Y:S01]  /*20680*/  HMMA.16816.F32.BF16 R144, R148, R22, R144 ;  /* 0x000000169490723c */ /* 0x000fe20000041890 */
[----:B------:R-:W5:Y:S05]  /*20690*/  LDSM.16.MT88.4 R20, [R229+0x13000] ;  /* 0x01300000e514783b */ /* 0x000f6a0000004200 */
[C---:B-1----:R-:W-:Y:S03]  /*206a0*/  HMMA.16816.F32.BF16 R4, R24.reuse, R168, R4 ;  /* 0x000000a81804723c */ /* 0x042fe60000041804 */
[----:B------:R-:W1:Y:S03]  /*206b0*/  LDSM.16.MT88.4 R148, [R228+0x13000] ;  /* 0x01300000e494783b */ /* 0x000e660000004200 */
[C---:B------:R-:W-:Y:S05]  /*206c0*/  HMMA.16816.F32.BF16 R8, R24.reuse, R170, R8 ;  /* 0x000000aa1808723c */ /* 0x040fea0000041808 */
[----:B------:R-:W1:Y:S01]  /*206d0*/  LDSM.16.MT88.4 R168, [R230+0x15000] ;  /* 0x01500000e6a8783b */ /* 0x000e620000004200 */
[C---:B---3--:R-:W-:Y:S06]  /*206e0*/  HMMA.16816.F32.BF16 R36, R24.reuse, R156, R36 ;  /* 0x0000009c1824723c */ /* 0x048fec0000041824 */
[C---:B------:R-:W-:Y:S01]  /*206f0*/  HMMA.16816.F32.BF16 R40, R24.reuse, R158, R40 ;  /* 0x0000009e1828723c */ /* 0x040fe20000041828 */
[----:B------:R-:W3:Y:S05]  /*20700*/  LDSM.16.MT88.4 R156, [R229+0x15000] ;  /* 0x01500000e59c783b */ /* 0x000eea0000004200 */
[C---:B--2---:R-:W-:Y:S06]  /*20710*/  HMMA.16816.F32.BF16 R44, R24.reuse, R152, R44 ;  /* 0x00000098182c723c */ /* 0x044fec000004182c */
[C---:B------:R-:W-:Y:S01]  /*20720*/  HMMA.16816.F32.BF16 R48, R24.reuse, R154, R48 ;  /* 0x0000009a1830723c */ /* 0x040fe20000041830 */
[----:B------:R-:W2:Y:S05]  /*20730*/  LDSM.16.MT88.4 R152, [R228+0x15000] ;  /* 0x01500000e498783b */ /* 0x000eaa0000004200 */
[C---:B------:R-:W-:Y:S06]  /*20740*/  HMMA.16816.F32.BF16 R52, R24.reuse, R172, R52 ;  /* 0x000000ac1834723c */ /* 0x040fec0000041834 */
[C---:B------:R-:W-:Y:S05]  /*20750*/  HMMA.16816.F32.BF16 R56, R24.reuse, R174, R56 ;  /* 0x000000ae1838723c */ /* 0x040fea0000041838 */
[-CC-:B------:R-:W-:Y:S01]  /*20760*/  FFMA.FTZ R172, R28, R165.reuse, -R194.reuse ;  /* 0x000000a51cac7223 */ /* 0x180fe200000108c2 */
[C---:B----4-:R-:W-:Y:S05]  /*20770*/  HMMA.16816.F32.BF16 R60, R24.reuse, R160, R60 ;  /* 0x000000a0183c723c */ /* 0x050fea000004183c */
[-C--:B------:R-:W-:Y:S01]  /*20780*/  FFMA.FTZ R173, R29, R165.reuse, -R194 ;  /* 0x000000a51dad7223 */ /* 0x080fe200000108c2 */
[C---:B------:R-:W-:Y:S01]  /*20790*/  HMMA.16816.F32.BF16 R64, R24.reuse, R162, R64 ;  /* 0x000000a21840723c */ /* 0x040fe20000041840 */
[----:B------:R-:W4:Y:S01]  /*207a0*/  LDSM.16.MT88.4 R160, [R227+0x15000] ;  /* 0x01500000e3a0783b */ /* 0x000f220000004200 */
[----:B------:R-:W-:Y:S03]  /*207b0*/  MUFU.EX2 R172, R172 ;  /* 0x000000ac00ac7308 */ /* 0x000fe60000000800 */
[-CC-:B------:R-:W-:Y:S01]  /*207c0*/  FFMA.FTZ R174, R30, R165.reuse, -R192.reuse ;  /* 0x000000a51eae7223 */ /* 0x180fe200000108c0 */
[C---:B-----5:R-:W-:Y:S06]  /*207d0*/  HMMA.16816.F32.BF16 R68, R24.reuse, R20, R68 ;  /* 0x000000141844723c */ /* 0x060fec0000041844 */
[----:B------:R-:W5:Y:S01]  /*207e0*/  MUFU.EX2 R173, R173 ;  /* 0x000000ad00ad7308 */ /* 0x000f620000000800 */
[-C--:B------:R-:W-:Y:S01]  /*207f0*/  FFMA.FTZ R175, R31, R165.reuse, -R192 ;  /* 0x000000a51faf7223 */ /* 0x080fe200000108c0 */
[C---:B------:R-:W-:Y:S01]  /*20800*/  HMMA.16816.F32.BF16 R72, R24.reuse, R22, R72 ;  /* 0x000000161848723c */ /* 0x040fe20000041848 */
[----:B------:R-:W5:Y:S05]  /*20810*/  LDSM.16.MT88.4 R20, [R230+0x17000] ;  /* 0x01700000e614783b */ /* 0x000f6a0000004200 */
[C---:B-1----:R-:W-:Y:S02]  /*20820*/  HMMA.16816.F32.BF16 R76, R24.reuse, R148, R76 ;  /* 0x00000094184c723c */ /* 0x042fe4000004184c */
[----:B------:R-:W-:Y:S01]  /*20830*/  MUFU.EX2 R174, R174 ;  /* 0x000000ae00ae7308 */ /* 0x000fe20000000800 */
[----:B------:R-:W-:Y:S03]  /*20840*/  LDSM.16.MT88.4 R28, [R227+0x17000] ;  /* 0x01700000e31c783b */ /* 0x000fe60000004200 */
[C---:B------:R-:W-:Y:S06]  /*20850*/  HMMA.16816.F32.BF16 R80, R24.reuse, R150, R80 ;  /* 0x000000961850723c */ /* 0x040fec0000041850 */
[----:B------:R-:W1:Y:S01]  /*20860*/  MUFU.EX2 R175, R175 ;  /* 0x000000af00af7308 */ /* 0x000e620000000800 */
[----:B------:R-:W1:Y:S01]  /*20870*/  LDSM.16.MT88.4 R148, [R229+0x17000] ;  /* 0x01700000e594783b */ /* 0x000e620000004200 */
[C---:B------:R-:W-:Y:S06]  /*20880*/  HMMA.16816.F32.BF16 R84, R24.reuse, R176, R84 ;  /* 0x000000b01854723c */ /* 0x040fec0000041854 */
[C---:B------:R-:W-:Y:S05]  /*20890*/  HMMA.16816.F32.BF16 R88, R24.reuse, R178, R88 ;  /* 0x000000b21858723c */ /* 0x040fea0000041858 */
[-C--:B------:R-:W-:Y:S01]  /*208a0*/  FFMA.FTZ R176, R32, R165.reuse, -R194 ;  /* 0x000000a520b07223 */ /* 0x080fe200000108c2 */
[C---:B------:R-:W-:Y:S05]  /*208b0*/  HMMA.16816.F32.BF16 R92, R24.reuse, R168, R92 ;  /* 0x000000a8185c723c */ /* 0x040fea000004185c */
[-C--:B------:R-:W-:Y:S01]  /*208c0*/  FFMA.FTZ R178, R34, R165.reuse, -R192 ;  /* 0x000000a522b27223 */ /* 0x080fe200000108c0 */
[C---:B------:R-:W-:Y:S01]  /*208d0*/  HMMA.16816.F32.BF16 R96, R24.reuse, R170, R96 ;  /* 0x000000aa1860723c */ /* 0x040fe20000041860 */
[----:B------:R-:W-:Y:S01]  /*208e0*/  LDSM.16.MT88.4 R168, [R229+0x11800] ;  /* 0x01180000e5a8783b */ /* 0x000fe20000004200 */
[----:B------:R-:W-:Y:S03]  /*208f0*/  MUFU.EX2 R176, R176 ;  /* 0x000000b000b07308 */ /* 0x000fe60000000800 */
[-C--:B------:R-:W-:Y:S01]  /*20900*/  FFMA.FTZ R194, R33, R165.reuse, -R194 ;  /* 0x000000a521c27223 */ /* 0x080fe200000108c2 */
[C---:B---3--:R-:W-:Y:S06]  /*20910*/  HMMA.16816.F32.BF16 R100, R24.reuse, R156, R100 ;  /* 0x0000009c1864723c */ /* 0x048fec0000041864 */
[----:B------:R-:W3:Y:S01]  /*20920*/  MUFU.EX2 R177, R194 ;  /* 0x000000c200b17308 */ /* 0x000ee20000000800 */
[----:B------:R-:W-:Y:S01]  /*20930*/  FFMA.FTZ R192, R35, R165, -R192 ;  /* 0x000000a523c07223 */ /* 0x000fe200000108c0 */
[C---:B------:R-:W-:Y:S01]  /*20940*/  HMMA.16816.F32.BF16 R104, R24.reuse, R158, R104 ;  /* 0x0000009e1868723c */ /* 0x040fe20000041868 */
[----:B------:R-:W-:Y:S05]  /*20950*/  LDSM.16.MT88.4 R156, [R230+0x11800] ;  /* 0x01180000e69c783b */ /* 0x000fea0000004200 */
[C---:B--2---:R-:W-:Y:S02]  /*20960*/  HMMA.16816.F32.BF16 R108, R24.reuse, R152, R108 ;  /* 0x00000098186c723c */ /* 0x044fe4000004186c */
[----:B------:R-:W-:Y:S01]  /*20970*/  MUFU.EX2 R178, R178 ;  /* 0x000000b200b27308 */ /* 0x000fe20000000800 */
[----:B------:R-:W-:Y:S03]  /*20980*/  LDSM.16.MT88.4 R32, [R228+0x11800] ;  /* 0x01180000e420783b */ /* 0x000fe60000004200 */
[C---:B------:R-:W-:Y:S06]  /*20990*/  HMMA.16816.F32.BF16 R112, R24.reuse, R154, R112 ;  /* 0x0000009a1870723c */ /* 0x040fec0000041870 */
[----:B------:R-:W2:Y:S01]  /*209a0*/  MUFU.EX2 R179, R192 ;  /* 0x000000c000b37308 */ /* 0x000ea20000000800 */
[----:B------:R-:W2:Y:S01]  /*209b0*/  LDSM.16.MT88.4 R152, [R228+0x17000] ;  /* 0x01700000e498783b */ /* 0x000ea20000004200 */
[C---:B----4-:R-:W-:Y:S06]  /*209c0*/  HMMA.16816.F32.BF16 R116, R24.reuse, R160, R116 ;  /* 0x000000a01874723c */ /* 0x050fec0000041874 */
[C---:B------:R-:W-:Y:S06]  /*209d0*/  HMMA.16816.F32.BF16 R120, R24.reuse, R162, R120 ;  /* 0x000000a21878723c */ /* 0x040fec0000041878 */
[C---:B-----5:R-:W-:Y:S06]  /*209e0*/  HMMA.16816.F32.BF16 R124, R24.reuse, R20, R124 ;  /* 0x00000014187c723c */ /* 0x060fec000004187c */
[C---:B------:R-:W-:Y:S05]  /*209f0*/  HMMA.16816.F32.BF16 R128, R24.reuse, R22, R128 ;  /* 0x000000161880723c */ /* 0x040fea0000041880 */
[----:B------:R-:W-:Y:S01]  /*20a00*/  F2FP.BF16.F32.PACK_AB R20, R173, R172 ;  /* 0x000000acad14723e */ /* 0x000fe200000010ff */
[C---:B-1----:R-:W-:Y:S05]  /*20a10*/  HMMA.16816.F32.BF16 R132, R24.reuse, R148, R132 ;  /* 0x000000941884723c */ /* 0x042fea0000041884 */
[----:B------:R-:W-:Y:S01]  /*20a20*/  F2FP.BF16.F32.PACK_AB R21, R175, R174 ;  /* 0x000000aeaf15723e */ /* 0x000fe200000010ff */
[C---:B------:R-:W-:Y:S01]  /*20a30*/  HMMA.16816.F32.BF16 R136, R24.reuse, R150, R136 ;  /* 0x000000961888723c */ /* 0x040fe20000041888 */
[----:B------:R-:W1:Y:S04]  /*20a40*/  LDSM.16.MT88.4 R148, [R227+0x11800] ;  /* 0x01180000e394783b */ /* 0x000e680000004200 */
[----:B---3--:R-:W-:Y:S01]  /*20a50*/  F2FP.BF16.F32.PACK_AB R22, R177, R176 ;  /* 0x000000b0b116723e */ /* 0x008fe200000010ff */
[----:B------:R-:W-:Y:S01]  /*20a60*/  FADD.FTZ R172, R172, R185 ;  /* 0x000000b9acac7221 */ /* 0x000fe20000010000 */
[----:B--2---:R-:W-:Y:S01]  /*20a70*/  F2FP.BF16.F32.PACK_AB R23, R179, R178 ;  /* 0x000000b2b317723e */ /* 0x004fe200000010ff */
[----:B------:R-:W-:Y:S01]  /*20a80*/  FADD.FTZ R174, R174, R187 ;  /* 0x000000bbaeae7221 */ /* 0x000fe20000010000 */
[C---:B------:R-:W-:Y:S03]  /*20a90*/  HMMA.16816.F32.BF16 R12, R24.reuse, R152, R12 ;  /* 0x00000098180c723c */ /* 0x040fe6000004180c */
[----:B------:R-:W-:Y:S01]  /*20aa0*/  FADD.FTZ R173, R173, R172 ;  /* 0x000000acadad7221 */ /* 0x000fe20000010000 */
[----:B------:R-:W-:Y:S02]  /*20ab0*/  FADD.FTZ R175, R175, R174 ;  /* 0x000000aeafaf7221 */ /* 0x000fe40000010000 */
[C---:B------:R-:W-:Y:S01]  /*20ac0*/  HMMA.16816.F32.BF16 R140, R24.reuse, R154, R140 ;  /* 0x0000009a188c723c */ /* 0x040fe2000004188c */
[----:B------:R-:W2:Y:S04]  /*20ad0*/  LDSM.16.MT88.4 R152, [R230+0x13800] ;  /* 0x01380000e698783b */ /* 0x000ea80000004200 */
[----:B------:R-:W-:Y:S01]  /*20ae0*/  FADD.FTZ R176, R176, R173 ;  /* 0x000000adb0b07221 */ /* 0x000fe20000010000 */
[C---:B------:R-:W-:Y:S05]  /*20af0*/  HMMA.16816.F32.BF16 R16, R24.reuse, R28, R16 ;  /* 0x0000001c1810723c */ /* 0x040fea0000041810 */
[----:B------:R-:W-:Y:S01]  /*20b00*/  FADD.FTZ R178, R178, R175 ;  /* 0x000000afb2b27221 */ /* 0x000fe20000010000 */
[----:B------:R-:W-:Y:S01]  /*20b10*/  HMMA.16816.F32.BF16 R144, R24, R30, R144 ;  /* 0x0000001e1890723c */ /* 0x000fe20000041890 */
[----:B------:R-:W-:Y:S04]  /*20b20*/  LDSM.16.MT88.4 R24, [R227+0x13800] ;  /* 0x01380000e318783b */ /* 0x000fe80000004200 */
[----:B------:R-:W-:Y:S01]  /*20b30*/  FADD.FTZ R248, R177, R176 ;  /* 0x000000b0b1f87221 */ /* 0x000fe20000010000 */
[C---:B------:R-:W-:Y:S03]  /*20b40*/  HMMA.16816.F32.BF16 R160, R20.reuse, R156, R4 ;  /* 0x0000009c14a0723c */ /* 0x040fe60000041804 */
[----:B------:R-:W3:Y:S02]  /*20b50*/  LDSM.16.MT88.4 R4, [R229+0x13800] ;  /* 0x01380000e504783b */ /* 0x000ee40000004200 */
[----:B------:R-:W-:Y:S01]  /*20b60*/  FADD.FTZ R251, R179, R178 ;  /* 0x000000b2b3fb7221 */ /* 0x000fe20000010000 */
[C---:B------:R-:W-:Y:S05]  /*20b70*/  HMMA.16816.F32.BF16 R156, R20.reuse, R158, R8 ;  /* 0x0000009e149c723c */ /* 0x040fea0000041808 */
[----:B------:R-:W4:Y:S01]  /*20b80*/  LDSM.16.MT88.4 R8, [R228+0x13800] ;  /* 0x01380000e408783b */ /* 0x000f220000004200 */
        /* <DEDUP_REMOVED lines=9> */
[C---:B--2---:R-:W-:Y:S06]  /*20c20*/  HMMA.16816.F32.BF16 R60, R20.reuse, R152, R60 ;  /* 0x00000098143c723c */ /* 0x044fec000004183c */
[C---:B------:R-:W-:Y:S06]  /*20c30*/  HMMA.16816.F32.BF16 R64, R20.reuse, R154, R64 ;  /* 0x0000009a1440723c */ /* 0x040fec0000041840 */
        /* <DEDUP_REMOVED lines=15> */
[C---:B-1----:R-:W-:Y:S06]  /*20d30*/  HMMA.16816.F32.BF16 R108, R20.reuse, R148, R108 ;  /* 0x00000094146c723c */ /* 0x042fec000004186c */
[C---:B------:R-:W-:Y:S06]  /*20d40*/  HMMA.16816.F32.BF16 R112, R20.reuse, R150, R112 ;  /* 0x000000961470723c */ /* 0x040fec0000041870 */
[C---:B--2---:R-:W-:Y:S06]  /*20d50*/  HMMA.16816.F32.BF16 R116, R20.reuse, R4, R116 ;  /* 0x000000041474723c */ /* 0x044fec0000041874 */
[C---:B------:R-:W-:Y:S06]  /*20d60*/  HMMA.16816.F32.BF16 R120, R20.reuse, R6, R120 ;  /* 0x000000061478723c */ /* 0x040fec0000041878 */
[C---:B---3--:R-:W-:Y:S06]  /*20d70*/  HMMA.16816.F32.BF16 R124, R20.reuse, R8, R124 ;  /* 0x00000008147c723c */ /* 0x048fec000004187c */
[C---:B------:R-:W-:Y:S06]  /*20d80*/  HMMA.16816.F32.BF16 R128, R20.reuse, R10, R128 ;  /* 0x0000000a1480723c */ /* 0x040fec0000041880 */
[C---:B----4-:R-:W-:Y:S06]  /*20d90*/  HMMA.16816.F32.BF16 R132, R20.reuse, R24, R132 ;  /* 0x000000181484723c */ /* 0x050fec0000041884 */
[C---:B------:R-:W-:Y:S06]  /*20da0*/  HMMA.16816.F32.BF16 R136, R20.reuse, R26, R136 ;  /* 0x0000001a1488723c */ /* 0x040fec0000041888 */
[C---:B-----5:R-:W-:Y:S06]  /*20db0*/  HMMA.16816.F32.BF16 R152, R20.reuse, R28, R12 ;  /* 0x0000001c1498723c */ /* 0x060fec000004180c */
[C---:B------:R-:W-:Y:S06]  /*20dc0*/  HMMA.16816.F32.BF16 R140, R20.reuse, R30, R140 ;  /* 0x0000001e148c723c */ /* 0x040fec000004188c */
[C---:B------:R-:W-:Y:S06]  /*20dd0*/  HMMA.16816.F32.BF16 R148, R20.reuse, R32, R16 ;  /* 0x000000201494723c */ /* 0x040fec0000041810 */
[----:B------:R-:W-:Y:S01]  /*20de0*/  HMMA.16816.F32.BF16 R144, R20, R34, R144 ;  /* 0x000000221490723c */ /* 0x000fe20000041890 */
[----:B------:R-:W-:Y:S11]  /*20df0*/  @!UPT UIADD3 URZ, URZ, URZ, URZ ;  /* 0x0000003f3f3ff290 */ /* 0x000ff6000fffe03f */
[----:B------:R-:W-:Y:S01]  /*20e00*/  @!UPT UIADD3 URZ, URZ, URZ, URZ ;  /* 0x0000003f3f3ff290 */ /* 0x000fe2000fffe03f */
[----:B------:R-:W-:Y:S11]  /*20e10*/  @P0 BRA `(.L_x_4051) ;  /* 0xffffffc000840947 */ /* 0x000ff6000383ffff */
.L_x_4042:
        /* <DEDUP_REMOVED lines=9> */
[----:B------:R-:W-:Y:S01]  /*20eb0*/  SHF.R.S32.HI R4, RZ, 0x1f, R11 ;  /* 0x0000001fff047819 */ /* 0x000fe2000001140b */
[----:B------:R-:W-:Y:S01]  /*20ec0*/  UMOV UR4, 0xffffffff ;  /* 0xffffffff00047882 */ /* 0x000fe20000000000 */
[----:B------:R-:W-:Y:S02]  /*20ed0*/  IMAD.IADD R13, R11, 0x1, -R0 ;  /* 0x000000010b0d7824 */ /* 0x000fe400078e0a00 */
[----:B------:R-:W-:-:S03]  /*20ee0*/  LEA.HI R4, R4, R11, RZ, 0x4 ;  /* 0x0000000b04047211 */ /* 0x000fc600078f20ff */
[----:B------:R-:W-:Y:S02]  /*20ef0*/  SHF.R.S32.HI R0, RZ, 0x1f, R13 ;  /* 0x0000001fff007819 */ /* 0x000fe4000001140d */
[----:B------:R-:W-:Y:S02]  /*20f00*/  LOP3.LUT R2, R4, 0xfffffff0, RZ, 0xc0, !PT ;  /* 0xfffffff004027812 */ /* 0x000fe400078ec0ff */
[----:B------:R-:W-:Y:S02]  /*20f10*/  LEA.HI R0, R0, R13, RZ, 0x2 ;  /* 0x0000000d00007211 */ /* 0x000fe400078f10ff */
[----:B------:R-:W-:Y:S01]  /*20f20*/  SHF.R.S32.HI R4, RZ, 0x4, R4 ;  /* 0x00000004ff047819 */ /* 0x000fe20000011404 */
[----:B------:R-:W-:Y:S01]  /*20f30*/  IMAD.IADD R2, R11, 0x1, -R2 ;  /* 0x000000010b027824 */ /* 0x000fe200078e0a02 */
        /* <DEDUP_REMOVED lines=9> */
.L_x_4059:
[----:B------:R-:W3:Y:S01]  /*20fd0*/  S2R R14, SR_TID.X ;  /* 0x00000000000e7919 */ /* 0x000ee20000002100 */
[----:B----4-:R-:W-:Y:S01]  /*20fe0*/  FADD.FTZ R10, R15, R16 ;  /* 0x000000100f0a7221 */ /* 0x010fe20000010000 */
[----:B------:R-:W-:Y:S01]  /*20ff0*/  FSETP.NE.FTZ.AND P4, PT, R11, RZ, PT ;  /* 0x000000ff0b00720b */ /* 0x000fe20003f95000 */
[----:B------:R-:W2:Y:S01]  /*21000*/  S2UR UR4, SR_CgaCtaId ;  /* 0x00000000000479c3 */ /* 0x000ea20000008800 */
        /* <DEDUP_REMOVED lines=8> */
[----:B------:R-:W4:Y:S01]  /*21090*/  @P4 MUFU.RCP R13, R11 ;  /* 0x0000000b000d4308 */ /* 0x000f220000001000 */
[----:B------:R-:W-:-:S07]  /*210a0*/  R2UR UR11, R7 ;  /* 0x00000000070b72ca */ /* 0x000fce00000e0000 */
[----:B------:R-:W1:Y:S01]  /*210b0*/  @P3 MUFU.RCP R12, R10 ;  /* 0x0000000a000c3308 */ /* 0x000e620000001000 */
[----:B--2---:R-:W-:Y:S01]  /*210c0*/  ULEA UR4, UR4, UR5, 0x18 ;  /* 0x0000000504047291 */ /* 0x004fe2000f8ec03f */
[----:B---3--:R-:W-:Y:S01]  /*210d0*/  SHF.R.S32.HI R15, RZ, 0x1f, R14 ;  /* 0x0000001fff0f7819 */ /* 0x008fe2000001140e */
[C---:B----4-:R-:W-:Y:S01]  /*210e0*/  FMUL.FTZ R160, R13.reuse, R160 ;  /* 0x000000a00da07220 */ /* 0x050fe20000410000 */
[C---:B------:R-:W-:Y:S01]  /*210f0*/  FMUL.FTZ R161, R13.reuse, R161 ;  /* 0x000000a10da17220 */ /* 0x040fe20000410000 */
[----:B------:R-:W-:Y:S01]  /*21100*/  FMUL.FTZ R156, R13, R156 ;  /* 0x0000009c0d9c7220 */ /* 0x000fe20000410000 */
[-C--:B------:R-:W-:Y:S01]  /*21110*/  LEA.HI R16, R15, R14.reuse, RZ, 0x2 ;  /* 0x0000000e0f107211 */ /* 0x080fe200078f10ff */
[----:B------:R-:W-:Y:S01]  /*21120*/  FMUL.FTZ R157, R13, R157 ;  /* 0x0000009d0d9d7220 */ /* 0x000fe20000410000 */
[----:B------:R-:W-:Y:S01]  /*21130*/  LEA.HI R15, R15, R14, RZ, 0x5 ;  /* 0x0000000e0f0f7211 */ /* 0x000fe200078f28ff */
[C---:B------:R-:W-:Y:S01]  /*21140*/  FMUL.FTZ R36, R13.reuse, R36 ;  /* 0x000000240d247220 */ /* 0x040fe20000410000 */
[--C-:B------:R-:W-:Y:S01]  /*21150*/  SHF.R.S32.HI R17, RZ, 0x2, R16.reuse ;  /* 0x00000002ff117819 */ /* 0x100fe20000011410 */
[C---:B------:R-:W-:Y:S01]  /*21160*/  FMUL.FTZ R37, R13.reuse, R37 ;  /* 0x000000250d257220 */ /* 0x040fe20000410000 */
[----:B------:R-:W-:Y:S01]  /*21170*/  SHF.R.S32.HI R18, RZ, 0x1f, R16 ;  /* 0x0000001fff127819 */ /* 0x000fe20000011410 */
[C---:B------:R-:W-:Y:S01]  /*21180*/  FMUL.FTZ R40, R13.reuse, R40 ;  /* 0x000000280d287220 */ /* 0x040fe20000410000 */
[----:B------:R-:W-:Y:S01]  /*21190*/  LOP3.LUT R21, R16, 0x1ffffffc, RZ, 0xc0, !PT ;  /* 0x1ffffffc10157812 */ /* 0x000fe200078ec0ff */
[C---:B------:R-:W-:Y:S01]  /*211a0*/  FMUL.FTZ R41, R13.reuse, R41 ;  /* 0x000000290d297220 */ /* 0x040fe20000410000 */
[----:B------:R-:W-:Y:S01]  /*211b0*/  LEA.HI R18, R18, R17, RZ, 0x3 ;  /* 0x0000001112127211 */ /* 0x000fe200078f18ff */
[C---:B------:R-:W-:Y:S01]  /*211c0*/  FMUL.FTZ R44, R13.reuse, R44 ;  /* 0x0000002c0d2c7220 */ /* 0x040fe20000410000 */
[----:B------:R-:W-:Y:S01]  /*211d0*/  SHF.R.S32.HI R16, RZ, 0x5, R15 ;  /* 0x00000005ff107819 */ /* 0x000fe2000001140f */
[C---:B------:R-:W-:Y:S01]  /*211e0*/  FMUL.FTZ R45, R13.reuse, R45 ;  /* 0x0000002d0d2d7220 */ /* 0x040fe20000410000 */
[----:B------:R-:W-:Y:S01]  /*211f0*/  LOP3.LUT R18, R18, 0xfffffff8, RZ, 0xc0, !PT ;  /* 0xfffffff812127812 */ /* 0x000fe200078ec0ff */
[----:B------:R-:W-:Y:S01]  /*21200*/  FMUL.FTZ R48, R13, R48 ;  /* 0x000000300d307220 */ /* 0x000fe20000410000 */
[----:B------:R-:W-:Y:S01]  /*21210*/  IADD3 R21, -R21, R14, RZ ;  /* 0x0000000e15157210 */ /* 0x000fe20007ffe1ff */
[----:B------:R-:W-:Y:S01]  /*21220*/  FMUL.FTZ R49, R13, R49 ;  /* 0x000000310d317220 */ /* 0x000fe20000410000 */
[----:B------:R-:W-:Y:S01]  /*21230*/  IADD3 R17, R17, -R18, RZ ;  /* 0x8000001211117210 */ /* 0x000fe20007ffe0ff */
[C---:B------:R-:W-:Y:S01]  /*21240*/  FMUL.FTZ R52, R13.reuse, R52 ;  /* 0x000000340d347220 */ /* 0x040fe20000410000 */
[----:B------:R-:W-:Y:S01]  /*21250*/  LEA R18, R16, R21, 0x9 ;  /* 0x0000001510127211 */ /* 0x000fe200078e48ff */
[----:B------:R-:W-:Y:S01]  /*21260*/  FMUL.FTZ R53, R13, R53 ;  /* 0x000000350d357220 */ /* 0x000fe20000410000 */
[----:B------:R-:W-:Y:S01]  /*21270*/  SHF.L.U32 R19, R17, 0x6, RZ ;  /* 0x0000000611137819 */ /* 0x000fe200000006ff */
[----:B------:R-:W-:Y:S01]  /*21280*/  FMUL.FTZ R56, R13, R56 ;  /* 0x000000380d387220 */ /* 0x000fe20000410000 */
[----:B------:R-:W-:Y:S01]  /*21290*/  LOP3.LUT R20, R17, 0x1, RZ, 0xc0, !PT ;  /* 0x0000000111147812 */ /* 0x000fe200078ec0ff */
[----:B------:R-:W-:Y:S01]  /*212a0*/  FMUL.FTZ R57, R13, R57 ;  /* 0x000000390d397220 */ /* 0x000fe20000410000 */
[----:B------:R-:W-:Y:S01]  /*212b0*/  LOP3.LUT R19, R19, 0x1c0, RZ, 0xc0, !PT ;  /* 0x000001c013137812 */ /* 0x000fe200078ec0ff */
[C---:B------:R-:W-:Y:S01]  /*212c0*/  FMUL.FTZ R60, R13.reuse, R60 ;  /* 0x0000003c0d3c7220 */ /* 0x040fe20000410000 */
[----:B------:R-:W-:Y:S01]  /*212d0*/  ISETP.NE.U32.AND P0, PT, R20, 0x1, PT ;  /* 0x000000011400780c */ /* 0x000fe20003f05070 */
[----:B------:R-:W-:Y:S01]  /*212e0*/  FMUL.FTZ R61, R13, R61 ;  /* 0x0000003d0d3d7220 */ /* 0x000fe20000410000 */
[----:B------:R-:W-:Y:S01]  /*212f0*/  LEA.HI R19, R19, R19, RZ, 0x1d ;  /* 0x0000001313137211 */ /* 0x000fe200078fe8ff */
[C---:B------:R-:W-:Y:S01]  /*21300*/  FMUL.FTZ R64, R13.reuse, R64 ;  /* 0x000000400d407220 */ /* 0x040fe20000410000 */
[C---:B------:R-:W-:Y:S01]  /*21310*/  FMUL.FTZ R65, R13.reuse, R65 ;  /* 0x000000410d417220 */ /* 0x040fe20000410000 */
[C---:B------:R-:W-:Y:S01]  /*21320*/  FMUL.FTZ R68, R13.reuse, R68 ;  /* 0x000000440d447220 */ /* 0x040fe20000410000 */
        /* <DEDUP_REMOVED lines=42> */
[----:B------:R-:W-:Y:S01]  /*215d0*/  R2P PR, R17, 0x6 ;  /* 0x0000000611007804 */ /* 0x000fe20000000000 */
[C---:B------:R-:W-:Y:S01]  /*215e0*/  FMUL.FTZ R144, R13.reuse, R144 ;  /* 0x000000900d907220 */ /* 0x040fe20000410000 */
[----:B------:R-:W-:Y:S01]  /*215f0*/  FMUL.FTZ R145, R13, R145 ;  /* 0x000000910d917220 */ /* 0x000fe20000410000 */
[----:B------:R-:W-:Y:S01]  /*21600*/  LEA R18, R18, UR4, 0x2 ;  /* 0x0000000412127c11 */ /* 0x000fe2000f8e10ff */
[C---:B-1----:R-:W-:Y:S01]  /*21610*/  FMUL.FTZ R163, R12.reuse, R163 ;  /* 0x000000a30ca37220 */ /* 0x042fe20000410000 */
        /* <DEDUP_REMOVED lines=69> */
[----:B------:R-:W-:Y:S02]  /*21a70*/  @P0 IADD3 R17, R18, 0x20, RZ ;  /* 0x0000002012110810 */ /* 0x000fe40007ffe0ff */
[----:B------:R-:W-:Y:S02]  /*21a80*/  SEL R12, R12, 0xffffff80, !P2 ;  /* 0xffffff800c0c7807 */ /* 0x000fe40005000000 */
[C---:B------:R-:W-:Y:S01]  /*21a90*/  IADD3 R19, R18.reuse, R13, RZ ;  /* 0x0000000d12137210 */ /* 0x040fe20007ffe0ff */
[----:B------:R-:W-:Y:S01]  /*21aa0*/  STS.64 [R17], R156 ;  /* 0x0000009c11007388 */ /* 0x000fe20000000a00 */
[-C--:B------:R-:W-:Y:S02]  /*21ab0*/  IADD3 R13, R13, R17.reuse, RZ ;  /* 0x000000110d0d7210 */ /* 0x080fe40007ffe0ff */
        /* <DEDUP_REMOVED lines=64> */
[----:B------:R4:W-:Y:S04]  /*21ec0*/  STS.64 [R12+0xc800], R146 ;  /* 0x00c800920c007388 */ /* 0x0009e80000000a00 */
[----:B-1----:R-:W4:Y:S04]  /*21ed0*/  LD.E.64 R18, desc[UR12][R8.64+0xb0] ;  /* 0x0000b00c08127980 */ /* 0x002f28000c101b00 */
[----:B------:R-:W4:Y:S04]  /*21ee0*/  LD.E R26, desc[UR10][R8.64+0x60] ;  /* 0x0000600a081a7980 */ /* 0x000f28000c101900 */
[----:B------:R-:W4:Y:S04]  /*21ef0*/  LD.E R17, desc[UR12][R8.64+0xcc] ;  /* 0x0000cc0c08117980 */ /* 0x000f28000c101900 */
[----:B------:R-:W4:Y:S01]  /*21f00*/  LD.E.64 R24, desc[UR10][R8.64+0x78] ;  /* 0x0000780a08187980 */ /* 0x000f22000c101b00 */
[----:B------:R-:W1:Y:S01]  /*21f10*/  @P4 MUFU.LG2 R11, R11 ;  /* 0x0000000b000b4308 */ /* 0x000e620000000c00 */
[----:B--2---:R-:W-:Y:S01]  /*21f20*/  IMAD R13, R235, -0x40, R236 ;  /* 0xffffffc0eb0d7824 */ /* 0x004fe200078e02ec */
[----:B---3--:R-:W-:Y:S01]  /*21f30*/  IADD3 R20, R4, 0x8, RZ ;  /* 0x0000000804147810 */ /* 0x008fe20007ffe0ff */
[----:B----4-:R2:W5:Y:S01]  /*21f40*/  LD.E.64 R142, desc[UR10][R8.64+0xa8] ;  /* 0x0000a80a088e7980 */ /* 0x010562000c101b00 */
[----:B------:R-:W-:Y:S01]  /*21f50*/  MOV R140, 0xff800000 ;  /* 0xff800000008c7802 */ /* 0x000fe20000000f00 */
[----:B------:R-:W-:Y:S01]  /*21f60*/  BSSY B0, `(.L_x_4053) ;  /* 0x000005a000007945 */ /* 0x000fe20003800000 */
[----:B------:R-:W-:Y:S01]  /*21f70*/  BAR.SYNC.DEFER_BLOCKING 0x0 ;  /* 0x0000000000007b1d */ /* 0x000fe20000010000 */
[----:B------:R-:W-:-:S02]  /*21f80*/  ISETP.GE.AND P0, PT, R20, R13, PT ;  /* 0x0000000d1400720c */ /* 0x000fc40003f06270 */
[----:B------:R-:W-:Y:S02]  /*21f90*/  IADD3 R12, R4, 0x10, RZ ;  /* 0x00000010040c7810 */ /* 0x000fe40007ffe0ff */
[----:B------:R-:W-:Y:S01]  /*21fa0*/  LEA.HI R20, R2, R2, RZ, 0x1 ;  /* 0x0000000202147211 */ /* 0x000fe200078f08ff */
[----:B------:R-:W3:Y:S01]  /*21fb0*/  @P3 MUFU.LG2 R10, R10 ;  /* 0x0000000a000a3308 */ /* 0x000ee20000000c00 */
[----:B------:R-:W-:Y:S02]  /*21fc0*/  ISETP.GE.AND P5, PT, R12, R13, PT ;  /* 0x0000000d0c00720c */ /* 0x000fe40003fa6270 */
[----:B------:R-:W-:Y:S01]  /*21fd0*/  MOV R12, 0xff800000 ;  /* 0xff800000000c7802 */ /* 0x000fe20000000f00 */
[----:B-1----:R-:W-:Y:S01]  /*21fe0*/  @P4 FMUL.FTZ R22, R11, 0.69314718246459960938 ;  /* 0x3f3172180b164820 */ /* 0x002fe20000410000 */
[----:B------:R-:W-:Y:S02]  /*21ff0*/  SHF.L.U32 R11, R235, 0x6, RZ ;  /* 0x00000006eb0b7819 */ /* 0x000fe400000006ff */
[----:B------:R-:W-:Y:S01]  /*22000*/  SHF.L.U32 R21, R20, 0x2, RZ ;  /* 0x0000000214157819 */ /* 0x000fe200000006ff */
[----:B-----5:R-:W-:Y:S01]  /*22010*/  @P4 FFMA.FTZ R12, R5, R164, R22 ;  /* 0x000000a4050c4223 */ /* 0x020fe20000010016 */
[----:B------:R-:W-:-:S02]  /*22020*/  SHF.L.U32 R22, R2, 0x2, RZ ;  /* 0x0000000202167819 */ /* 0x000fc400000006ff */
[----:B------:R-:W-:Y:S02]  /*22030*/  LOP3.LUT R15, R15, 0xffffffe0, RZ, 0xc0, !PT ;  /* 0xffffffe00f0f7812 */ /* 0x000fe400078ec0ff */
[--C-:B------:R-:W-:Y:S02]  /*22040*/  SHF.R.S32.HI R23, RZ, 0x1f, R22.reuse ;  /* 0x0000001fff177819 */ /* 0x100fe40000011416 */
[----:B--2---:R-:W-:Y:S02]  /*22050*/  SHF.L.U32 R8, R4, 0x6, RZ ;  /* 0x0000000604087819 */ /* 0x004fe400000006ff */
[----:B------:R-:W-:Y:S01]  /*22060*/  LOP3.LUT R9, R20, 0xffffffe, RZ, 0xc0, !PT ;  /* 0x0ffffffe14097812 */ /* 0x000fe200078ec0ff */
[----:B---3--:R-:W-:Y:S01]  /*22070*/  @P3 FMUL.FTZ R10, R10, 0.69314718246459960938 ;  /* 0x3f3172180a0a3820 */ /* 0x008fe20000410000 */
[----:B------:R-:W-:Y:S01]  /*22080*/  LOP3.LUT R8, R8, 0x1c0, RZ, 0xc0, !PT ;  /* 0x000001c008087812 */ /* 0x000fe200078ec0ff */
[----:B------:R-:W-:Y:S01]  /*22090*/  IMAD.WIDE R22, R4, 0x100, R22 ;  /* 0x0000010004167825 */ /* 0x000fe200078e0216 */
[----:B------:R-:W-:-:S03]  /*220a0*/  IADD3 R9, R2, -R9, RZ ;  /* 0x8000000902097210 */ /* 0x000fc60007ffe0ff */
[----:B------:R-:W-:Y:S01]  /*220b0*/  @P3 FFMA.FTZ R140, R5, R3, R10 ;  /* 0x00000003058c3223 */ /* 0x000fe2000001000a */
[----:B------:R-:W-:Y:S02]  /*220c0*/  LOP3.LUT R21, R8, 0x38, R21, 0xf8, !PT ;  /* 0x0000003808157812 */ /* 0x000fe400078ef815 */
[----:B------:R-:W-:Y:S02]  /*220d0*/  SHF.R.U32.HI R8, RZ, 0x3, R8 ;  /* 0x00000003ff087819 */ /* 0x000fe40000011608 */
[----:B------:R-:W-:Y:S02]  /*220e0*/  IADD3 R15, R14, -R15, RZ ;  /* 0x8000000f0e0f7210 */ /* 0x000fe40007ffe0ff */
[----:B------:R-:W-:Y:S02]  /*220f0*/  LOP3.LUT R8, R21, R8, RZ, 0x3c, !PT ;  /* 0x0000000815087212 */ /* 0x000fe400078e3cff */
[----:B------:R-:W-:Y:S02]  /*22100*/  LOP3.LUT P2, RZ, R15, 0x3, RZ, 0xc0, !PT ;  /* 0x000000030fff7812 */ /* 0x000fe4000784c0ff */
[----:B------:R-:W-:-:S04]  /*22110*/  LEA R5, R9, R8, 0x2 ;  /* 0x0000000809057211 */ /* 0x000fc800078e10ff */
[----:B------:R-:W-:-:S05]  /*22120*/  LEA R5, R5, UR4, 0x2 ;  /* 0x0000000405057c11 */ /* 0x000fca000f8e10ff */
[----:B------:R1:W2:Y:S04]  /*22130*/  LDS.128 R136, [R5] ;  /* 0x0000000005887984 */ /* 0x0002a80000000c00 */
        /* <DEDUP_REMOVED lines=27> */
[----:B------:R-:W-:-:S04]  /*222f0*/  IMAD R18, R18, UR8, R239 ;  /* 0x0000000812127c24 */ /* 0x000fc8000f8e02ef */
[----:B------:R-:W-:-:S04]  /*22300*/  IMAD R18, R18, R26, R237 ;  /* 0x0000001a12127224 */ /* 0x000fc800078e02ed */
[----:B------:R-:W-:Y:S01]  /*22310*/  IMAD R2, R19, R18, R11 ;  /* 0x0000001213027224 */ /* 0x000fe200078e020b */
[----:B------:R-:W-:-:S03]  /*22320*/  SHF.R.S32.HI R11, RZ, 0x1f, R16 ;  /* 0x0000001fff0b7819 */ /* 0x000fc60000011410 */
[----:B------:R-:W-:Y:S01]  /*22330*/  IMAD R17, R2, R17, RZ ;  /* 0x0000001102117224 */ /* 0x000fe200078e02ff */
[----:B------:R-:W-:-:S04]  /*22340*/  LEA.HI R11, R11, R16, RZ, 0x2 ;  /* 0x000000100b0b7211 */ /* 0x000fc800078f10ff */
[----:B------:R-:W-:Y:S02]  /*22350*/  LOP3.LUT R3, R11, 0xffffffc, RZ, 0xc0, !PT ;  /* 0x0ffffffc0b037812 */ /* 0x000fe400078ec0ff */
[----:B------:R-:W-:Y:S02]  /*22360*/  IADD3 R11, P1, R22, R17, RZ ;  /* 0x00000011160b7210 */ /* 0x000fe40007f3e0ff */
[----:B------:R-:W-:Y:S02]  /*22370*/  IADD3 R3, R16, -R3, RZ ;  /* 0x8000000310037210 */ /* 0x000fe40007ffe0ff */
[----:B------:R-:W-:Y:S02]  /*22380*/  LEA.HI.X.SX32 R17, R17, R23, 0x1, P1 ;  /* 0x0000001711117211 */ /* 0x000fe400008f0eff */
[----:B------:R-:W-:Y:S01]  /*22390*/  LEA R144, P1, R11, R24, 0x2 ;  /* 0x000000180b907211 */ /* 0x000fe200078210ff */
[----:B------:R1:W1:Y:S01]  /*223a0*/  LDS.128 R20, [R5+0xe800] ;  /* 0x00e8000005147984 */ /* 0x0002620000000c00 */
[----:B------:R-:W-:-:S02]  /*223b0*/  LEA R3, R3, R0, 0x4 ;  /* 0x0000000003037211 */ /* 0x000fc400078e20ff */
[----:B------:R-:W-:Y:S02]  /*223c0*/  LEA.HI.X R145, R11, R25, R17, 0x2, P1 ;  /* 0x000000190b917211 */ /* 0x000fe400008f1411 */
[----:B------:R1:W1:Y:S04]  /*223d0*/  LDS.128 R24, [R5+0xe000] ;  /* 0x00e0000005187984 */ /* 0x0002680000000c00 */
[----:B------:R1:W1:Y:S04]  /*223e0*/  LDS.128 R16, [R5+0xf000] ;  /* 0x00f0000005107984 */ /* 0x0002680000000c00 */
[----:B------:R1:W1:Y:S01]  /*223f0*/  LDS.128 R8, [R5+0xf800] ;  /* 0x00f8000005087984 */ /* 0x0002620000000c00 */
[----:B--234-:R-:W-:Y:S05]  /*22400*/  @P2 BRA `(.L_x_4054) ;  /* 0x00000000003c2947 */ /* 0x01cfea0003800000 */
[----:B------:R-:W-:Y:S01]  /*22410*/  IMAD R236, R235, -0x40, R236 ;  /* 0xffffffc0ebec7824 */ /* 0x000fe200078e02ec */
[----:B------:R-:W-:Y:S01]  /*22420*/  SHF.R.S32.HI R0, RZ, 0x1f, R2 ;  /* 0x0000001fff007819 */ /* 0x000fe20000011402 */
[C---:B-1----:R-:W-:Y:S01]  /*22430*/  VIADD R5, R3.reuse, 0x8 ;  /* 0x0000000803057836 */ /* 0x042fe20000000000 */
[----:B------:R-:W-:Y:S02]  /*22440*/  IADD3 R2, P1, R2, R3, RZ ;  /* 0x0000000302027210 */ /* 0x000fe40007f3e0ff */
[-C--:B------:R-:W-:Y:S02]  /*22450*/  ISETP.GE.AND P3, PT, R3, R236.reuse, PT ;  /* 0x000000ec0300720c */ /* 0x080fe40003f66270 */
[----:B------:R-:W-:Y:S02]  /*22460*/  ISETP.GE.AND P2, PT, R5, R236, PT ;  /* 0x000000ec0500720c */ /* 0x000fe40003f46270 */
[----:B------:R-:W-:Y:S02]  /*22470*/  LEA.HI.X.SX32 R3, R3, R0, 0x1, P1 ;  /* 0x0000000003037211 */ /* 0x000fe400008f0eff */
[----:B------:R-:W-:-:S04]  /*22480*/  LEA R14, P1, R2, R142, 0x2 ;  /* 0x0000008e020e7211 */ /* 0x000fc800078210ff */
[----:B------:R-:W-:-:S03]  /*22490*/  LEA.HI.X R15, R2, R143, R3, 0x2, P1 ;  /* 0x0000008f020f7211 */ /* 0x000fc600008f1403 */
[C---:B------:R-:W-:Y:S02]  /*224a0*/  @!P3 R2UR UR10, R6.reuse ;  /* 0x00000000060ab2ca */ /* 0x040fe400000e0000 */
[C---:B------:R-:W-:Y:S02]  /*224b0*/  @!P3 R2UR UR11, R7.reuse ;  /* 0x00000000070bb2ca */ /* 0x040fe400000e0000 */
[----:B------:R-:W-:Y:S02]  /*224c0*/  @!P2 R2UR UR4, R6 ;  /* 0x000000000604a2ca */ /* 0x000fe400000e0000 */
[----:B------:R-:W-:-:S09]  /*224d0*/  @!P2 R2UR UR5, R7 ;  /* 0x000000000705a2ca */ /* 0x000fd200000e0000 */
[----:B------:R2:W-:Y:S04]  /*224e0*/  @!P3 ST.E desc[UR10][R14.64], R12 ;  /* 0x0000000c0e00b985 */ /* 0x0005e8000c10190a */
[----:B------:R2:W-:Y:S02]  /*224f0*/  @!P2 ST.E desc[UR4][R14.64+0x20], R140 ;  /* 0x0000208c0e00a985 */ /* 0x0005e4000c101904 */
.L_x_4054:
[----:B------:R-:W-:Y:S05]  /*22500*/  BSYNC B0 ;  /* 0x0000000000007941 */ /* 0x000fea0003800000 */
.L_x_4053:
[----:B--2---:R-:W-:Y:S01]  /*22510*/  VIADD R14, R4, 0x18 ;  /* 0x00000018040e7836 */ /* 0x004fe20000000000 */
[----:B------:R-:W-:Y:S01]  /*22520*/  @!P0 R2UR UR14, R6 ;  /* 0x00000000060e82ca */ /* 0x000fe200000e0000 */
[C---:B------:R-:W-:Y:S01]  /*22530*/  VIADD R12, R4.reuse, 0x20 ;  /* 0x00000020040c7836 */ /* 0x040fe20000000000 */
[C---:B------:R-:W-:Y:S01]  /*22540*/  @!P0 R2UR UR15, R7.reuse ;  /* 0x00000000070f82ca */ /* 0x040fe200000e0000 */
[----:B------:R-:W-:Y:S01]  /*22550*/  VIADD R2, R4, 0x28 ;  /* 0x0000002804027836 */ /* 0x000fe20000000000 */
[----:B------:R-:W-:Y:S01]  /*22560*/  @!P0 R2UR UR12, R6 ;  /* 0x00000000060c82ca */ /* 0x000fe200000e0000 */
[----:B------:R-:W-:Y:S01]  /*22570*/  VIADD R0, R4, 0x30 ;  /* 0x0000003004007836 */ /* 0x000fe20000000000 */
[C---:B------:R-:W-:Y:S01]  /*22580*/  @!P0 R2UR UR13, R7.reuse ;  /* 0x00000000070d82ca */ /* 0x040fe200000e0000 */
[----:B------:R-:W-:Y:S01]  /*22590*/  IMAD.MOV.U32 R235, RZ, RZ, 0x0 ;  /* 0x00000000ffeb7424 */ /* 0x000fe200078e00ff */
[----:B------:R-:W-:Y:S02]  /*225a0*/  @!P0 R2UR UR10, R6 ;  /* 0x00000000060a82ca */ /* 0x000fe400000e0000 */
[----:B------:R-:W-:-:S02]  /*225b0*/  @!P0 R2UR UR11, R7 ;  /* 0x00000000070b82ca */ /* 0x000fc400000e0000 */
[----:B------:R-:W-:Y:S02]  /*225c0*/  @!P0 R2UR UR4, R6 ;  /* 0x00000000060482ca */ /* 0x000fe400000e0000 */
[C---:B------:R-:W-:Y:S01]  /*225d0*/  @!P0 R2UR UR5, R7.reuse ;  /* 0x00000000070582ca */ /* 0x040fe200000e0000 */
[----:B------:R-:W-:Y:S01]  /*225e0*/  @!P0 ST.E.128 desc[UR14][R144.64+0x2000], R132 ;  /* 0x0020008490008985 */ /* 0x000fe2000c101d0e */
[CC--:B------:R-:W-:Y:S01]  /*225f0*/  ISETP.GE.AND P6, PT, R4.reuse, R13.reuse, PT ;  /* 0x0000000d0400720c */ /* 0x0c0fe20003fc6270 */
[----:B------:R-:W-:Y:S01]  /*22600*/  VIADD R4, R4, 0x38 ;  /* 0x0000003804047836 */ /* 0x000fe20000000000 */
[-C--:B------:R-:W-:Y:S01]  /*22610*/  ISETP.GE.AND P4, PT, R14, R13.reuse, PT ;  /* 0x0000000d0e00720c */ /* 0x080fe20003f86270 */
[----:B-1----:R-:W-:Y:S01]  /*22620*/  @!P0 ST.E.128 desc[UR12][R144.64+0x2100], R100 ;  /* 0x0021006490008985 */ /* 0x002fe2000c101d0c */
[----:B------:R-:W-:Y:S02]  /*22630*/  ISETP.GE.AND P3, PT, R12, R13, PT ;  /* 0x0000000d0c00720c */ /* 0x000fe40003f66270 */
[----:B------:R-:W-:Y:S01]  /*22640*/  @!P5 R2UR UR24, R6 ;  /* 0x000000000618d2ca */ /* 0x000fe200000e0000 */
[----:B------:R-:W-:Y:S01]  /*22650*/  @!P0 ST.E.128 desc[UR10][R144.64+0x2200], R68 ;  /* 0x0022004490008985 */ /* 0x000fe2000c101d0a */
[----:B------:R-:W-:-:S02]  /*22660*/  @!P5 R2UR UR25, R7 ;  /* 0x000000000719d2ca */ /* 0x000fc400000e0000 */
[C---:B------:R-:W-:Y:S01]  /*22670*/  @!P5 R2UR UR22, R6.reuse ;  /* 0x000000000616d2ca */ /* 0x040fe200000e0000 */
[----:B------:R-:W-:Y:S01]  /*22680*/  @!P0 ST.E.128 desc[UR4][R144.64+0x2300], R36 ;  /* 0x0023002490008985 */ /* 0x000fe2000c101d04 */
[C---:B------:R-:W-:Y:S02]  /*22690*/  @!P5 R2UR UR23, R7.reuse ;  /* 0x000000000717d2ca */ /* 0x040fe400000e0000 */
[C---:B------:R-:W-:Y:S02]  /*226a0*/  @!P6 R2UR UR28, R6.reuse ;  /* 0x00000000061ce2ca */ /* 0x040fe400000e0000 */
[C---:B------:R-:W-:Y:S02]  /*226b0*/  @!P6 R2UR UR29, R7.reuse ;  /* 0x00000000071de2ca */ /* 0x040fe400000e0000 */
[C---:B------:R-:W-:Y:S02]  /*226c0*/  @!P6 R2UR UR26, R6.reuse ;  /* 0x00000000061ae2ca */ /* 0x040fe400000e0000 */
[----:B------:R-:W-:Y:S01]  /*226d0*/  @!P6 R2UR UR27, R7 ;  /* 0x00000000071be2ca */ /* 0x000fe200000e0000 */
[----:B------:R-:W-:Y:S01]  /*226e0*/  @!P5 ST.E.128 desc[UR24][R144.64+0x4000], R128 ;  /* 0x004000809000d985 */ /* 0x000fe2000c101d18 */
[----:B------:R-:W-:-:S02]  /*226f0*/  @!P5 R2UR UR20, R6 ;  /* 0x000000000614d2ca */ /* 0x000fc400000e0000 */
[C---:B------:R-:W-:Y:S01]  /*22700*/  @!P5 R2UR UR21, R7.reuse ;  /* 0x000000000715d2ca */ /* 0x040fe200000e0000 */
[----:B------:R-:W-:Y:S01]  /*22710*/  @!P5 ST.E.128 desc[UR22][R144.64+0x4100], R96 ;  /* 0x004100609000d985 */ /* 0x000fe2000c101d16 */
[C---:B------:R-:W-:Y:S02]  /*22720*/  @!P5 R2UR UR18, R6.reuse ;  /* 0x000000000612d2ca */ /* 0x040fe400000e0000 */
[C---:B------:R-:W-:Y:S01]  /*22730*/  @!P5 R2UR UR19, R7.reuse ;  /* 0x000000000713d2ca */ /* 0x040fe200000e0000 */
[----:B------:R-:W-:Y:S01]  /*22740*/  @!P6 ST.E.128 desc[UR28][R144.64+0x200], R72 ;  /* 0x000200489000e985 */ /* 0x000fe2000c101d1c */
        /* <DEDUP_REMOVED lines=15> */
[-C--:B------:R-:W-:Y:S02]  /*22840*/  ISETP.GE.AND P2, PT, R2, R13.reuse, PT ;  /* 0x0000000d0200720c */ /* 0x080fe40003f46270 */
[----:B------:R-:W-:Y:S01]  /*22850*/  ISETP.GE.AND P1, PT, R0, R13, PT ;  /* 0x0000000d0000720c */ /* 0x000fe20003f26270 */
        /* <DEDUP_REMOVED lines=36> */
[----:B------:R-:W-:Y:S02]  /*22aa0*/  @!P6 R2UR UR32, R6 ;  /* 0x000000000620e2ca */ /* 0x000fe400000e0000 */
[----:B------:R-:W-:Y:S01]  /*22ab0*/  @!P6 R2UR UR33, R7 ;  /* 0x000000000721e2ca */ /* 0x000fe200000e0000 */
[----:B------:R-:W-:Y:S01]  /*22ac0*/  @!P1 ST.E.128 desc[UR12][R144.64+0xc100], R80 ;  /* 0x00c1005090009985 */ /* 0x000fe2000c101d0c */
[----:B------:R-:W-:-:S03]  /*22ad0*/  ISETP.GE.AND P0, PT, R4, R13, PT ;  /* 0x0000000d0400720c */ /* 0x000fc60003f06270 */
[----:B------:R-:W-:Y:S04]  /*22ae0*/  @!P1 ST.E.128 desc[UR10][R144.64+0xc200], R48 ;  /* 0x00c2003090009985 */ /* 0x000fe8000c101d0a */
[----:B------:R-:W-:Y:S04]  /*22af0*/  @!P1 ST.E.128 desc[UR4][R144.64+0xc300], R16 ;  /* 0x00c3001090009985 */ /* 0x000fe8000c101d04 */
[----:B------:R-:W-:Y:S04]  /*22b00*/  @!P6 ST.E.64 desc[UR32][R144.64], R136 ;  /* 0x000000889000e985 */ /* 0x000fe8000c101b20 */
[----:B------:R1:W-:Y:S02]  /*22b10*/  @!P6 ST.E.64 desc[UR30][R144.64+0x8], R138 ;  /* 0x0000088a9000e985 */ /* 0x0003e4000c101b1e */
[----:B-1----:R-:W-:Y:S05]  /*22b20*/  @P0 RET.REL.NODEC R234 `(_ZN5flash24flash_fwd_splitkv_kernelI23Flash_fwd_kernel_traitsILi256ELi64ELi64ELi4ELb0ELb0EN7cutlass10bfloat16_tE19Flash_kernel_traitsILi256ELi64ELi64ELi4ES3_EELb1ELb0ELb0ELb0ELb1ELb0ELb1ELb1EEEvNS_16Flash_fwd_paramsE) ;  /* 0xfffffdd4ea340950 */ /* 0x002fea0003c3ffff */
[C---:B------:R-:W-:Y:S01]  /*22b30*/  R2UR UR14, R6.reuse ;  /* 0x00000000060e72ca */ /* 0x040fe200000e0000 */
[----:B------:R-:W-:Y:S01]  /*22b40*/  IMAD.MOV.U32 R235, RZ, RZ, 0x0 ;  /* 0x00000000ffeb7424 */ /* 0x000fe200078e00ff */
[C---:B------:R-:W-:Y:S02]  /*22b50*/  R2UR UR15, R7.reuse ;  /* 0x00000000070f72ca */ /* 0x040fe400000e0000 */
[C---:B------:R-:W-:Y:S02]  /*22b60*/  R2UR UR12, R6.reuse ;  /* 0x00000000060c72ca */ /* 0x040fe400000e0000 */
[C---:B------:R-:W-:Y:S02]  /*22b70*/  R2UR UR13, R7.reuse ;  /* 0x00000000070d72ca */ /* 0x040fe400000e0000 */
[----:B------:R-:W-:Y:S02]  /*22b80*/  R2UR UR10, R6 ;  /* 0x00000000060a72ca */ /* 0x000fe400000e0000 */
[----:B------:R-:W-:-:S02]  /*22b90*/  R2UR UR11, R7 ;  /* 0x00000000070b72ca */ /* 0x000fc400000e0000 */
[----:B------:R-:W-:Y:S02]  /*22ba0*/  R2UR UR4, R6 ;  /* 0x00000000060472ca */ /* 0x000fe400000e0000 */
[----:B------:R-:W-:Y:S01]  /*22bb0*/  R2UR UR5, R7 ;  /* 0x00000000070572ca */ /* 0x000fe200000e0000 */
[----:B------:R-:W-:Y:S04]  /*22bc0*/  ST.E.128 desc[UR14][R144.64+0xe000], R108 ;  /* 0x00e0006c90007985 */ /* 0x000fe8000c101d0e */
[----:B------:R-:W-:Y:S04]  /*22bd0*/  ST.E.128 desc[UR12][R144.64+0xe100], R76 ;  /* 0x00e1004c90007985 */ /* 0x000fe8000c101d0c */
[----:B------:R-:W-:Y:S04]  /*22be0*/  ST.E.128 desc[UR10][R144.64+0xe200], R44 ;  /* 0x00e2002c90007985 */ /* 0x000fe8000c101d0a */
[----:B------:R1:W-:Y:S02]  /*22bf0*/  ST.E.128 desc[UR4][R144.64+0xe300], R8 ;  /* 0x00e3000890007985 */ /* 0x0003e4000c101d04 */
[----:B-1----:R-:W-:Y:S05]  /*22c00*/  RET.REL.NODEC R234 `(_ZN5flash24flash_fwd_splitkv_kernelI23Flash_fwd_kernel_traitsILi256ELi64ELi64ELi4ELb0ELb0EN7cutlass10bfloat16_tE19Flash_kernel_traitsILi256ELi64ELi64ELi4ES3_EELb1ELb0ELb0ELb0ELb1ELb0ELb1ELb1EEEvNS_16Flash_fwd_paramsE) ;  /* 0xfffffdd0eafc7950 */ /* 0x002fea0003c3ffff */
.L_x_4052:
[----:B------:R-:W-:Y:S01]  /*22c10*/  MOV R13, 0x2 ;  /* 0x00000002000d7802 */ /* 0x000fe20000000f00 */
[----:B------:R-:W-:Y:S01]  /*22c20*/  IMAD.MOV.U32 R10, RZ, RZ, 0x1f ;  /* 0x0000001fff0a7424 */ /* 0x000fe200078e00ff */
[----:B------:R-:W-:-:S07]  /*22c30*/  MOV R12, 0xffffffff ;  /* 0xffffffff000c7802 */ /* 0x000fce0000000f00 */
[----:B-1---5:R-:W-:Y:S05]  /*22c40*/  WARPSYNC.COLLECTIVE R12, `(.L_x_4055) ;  /* 0x000000000c087348 */ /* 0x022fea0003c00000 */
[----:B------:R2:W3:Y:S02]  /*22c50*/  SHFL.BFLY P0, R16, R248, R13, R10 ;  /* 0x0c00000df8107389 */ /* 0x0004e4000000000a */
[----:B-123-5:R-:W-:Y:S01]  /*22c60*/  ENDCOLLECTIVE ;  /* 0x000000000000791b */ /* 0x02efe20003800000 */
.L_x_4055:
[----:B------:R-:W-:Y:S02]  /*22c70*/  IMAD.MOV.U32 R11, RZ, RZ, R16 ;  /* 0x000000ffff0b7224 */ /* 0x000fe400078e0010 */
[----:B------:R-:W-:Y:S02]  /*22c80*/  IMAD.MOV.U32 R13, RZ, RZ, 0x1 ;  /* 0x00000001ff0d7424 */ /* 0x000fe400078e00ff */
[----:B------:R-:W-:-:S05]  /*22c90*/  FADD.FTZ R14, R11, R248 ;  /* 0x000000f80b0e7221 */ /* 0x000fca0000010000 */
[----:B------:R-:W-:-:S07]  /*22ca0*/  MOV R248, R14 ;  /* 0x0000000e00f87202 */ /* 0x000fce0000000f00 */
[----:B------:R-:W-:Y:S05]  /*22cb0*/  WARPSYNC.COLLECTIVE R12, `(.L_x_4056) ;  /* 0x000000000c087348 */ /* 0x000fea0003c00000 */
[----:B------:R1:W2:Y:S02]  /*22cc0*/  SHFL.BFLY P0, R16, R248, R13, R10 ;  /* 0x0c00000df8107389 */ /* 0x0002a4000000000a */
[----:B-12---:R-:W-:Y:S01]  /*22cd0*/  ENDCOLLECTIVE ;  /* 0x000000000000791b */ /* 0x006fe20003800000 */
.L_x_4056:
[----:B------:R-:W-:Y:S01]  /*22ce0*/  MOV R248, R251 ;  /* 0x000000fb00f87202 */ /* 0x000fe20000000f00 */
[----:B------:R-:W-:Y:S01]  /*22cf0*/  IMAD.MOV.U32 R13, RZ, RZ, 0x2 ;  /* 0x00000002ff0d7424 */ /* 0x000fe200078e00ff */
[----:B------:R-:W-:-:S07]  /*22d00*/  MOV R11, R16 ;  /* 0x00000010000b7202 */ /* 0x000fce0000000f00 */
[----:B------:R-:W-:Y:S05]  /*22d10*/  WARPSYNC.COLLECTIVE R12, `(.L_x_4057) ;  /* 0x000000000c087348 */ /* 0x000fea0003c00000 */
[----:B------:R1:W2:Y:S02]  /*22d20*/  SHFL.BFLY P0, R16, R248, R13, R10 ;  /* 0x0c00000df8107389 */ /* 0x0002a4000000000a */
[----:B-12---:R-:W-:Y:S01]  /*22d30*/  ENDCOLLECTIVE ;  /* 0x000000000000791b */ /* 0x006fe20003800000 */
.L_x_4057:
[----:B------:R-:W-:Y:S01]  /*22d40*/  FADD.FTZ R11, R14, R11 ;  /* 0x0000000b0e0b7221 */ /* 0x000fe20000010000 */
[----:B------:R-:W-:Y:S01]  /*22d50*/  FADD.FTZ R15, R16, R251 ;  /* 0x000000fb100f7221 */ /* 0x000fe20000010000 */
[----:B------:R-:W-:-:S04]  /*22d60*/  MOV R13, 0x1 ;  /* 0x00000001000d7802 */ /* 0x000fc80000000f00 */
[----:B------:R-:W-:-:S07]  /*22d70*/  MOV R248, R15 ;  /* 0x0000000f00f87202 */ /* 0x000fce0000000f00 */
[----:B------:R-:W-:Y:S05]  /*22d80*/  WARPSYNC.COLLECTIVE R12, `(.L_x_4058) ;  /* 0x000000000c087348 */ /* 0x000fea0003c00000 */
[----:B------:R1:W2:Y:S02]  /*22d90*/  SHFL.BFLY P0, R16, R248, R13, R10 ;  /* 0x0c00000df8107389 */ /* 0x0002a4000000000a */
[----:B-12---:R-:W-:Y:S01]  /*22da0*/  ENDCOLLECTIVE ;  /* 0x000000000000791b */ /* 0x006fe20003800000 */
.L_x_4058:
[----:B------:R-:W-:Y:S05]  /*22db0*/  BRA `(.L_x_4059) ;  /* 0xffffffe000847947 */ /* 0x000fea000383ffff */
.L_x_4060:
        /* <DEDUP_REMOVED lines=12> */
.L_x_4962:


//--------------------- .text._ZN5flash24flash_fwd_splitkv_kernelI23Flash_fwd_kernel_traitsILi256ELi64ELi64ELi4ELb0ELb0EN7cutlass10bfloat16_tE19Flash_kernel_traitsILi256ELi64ELi64ELi4ES3_EELb1ELb0ELb0ELb0ELb1ELb1ELb1ELb1EEEvNS_16Flash_fwd_paramsE --------------------------
	.section	.text._ZN5flash24flash_fwd_splitkv_kernelI23Flash_fwd_kernel_traitsILi256ELi64ELi64ELi4ELb0ELb0EN7cutlass10bfloat16_tE19Flash_kernel_traitsILi256ELi64ELi64ELi4ES3_EELb1ELb0ELb0ELb0ELb1ELb1ELb1ELb1EEEvNS_16Flash_fwd_paramsE,"ax",@progbits
	.align	128
        .global         _ZN5flash24flash_fwd_splitkv_kernelI23Flash_fwd_kernel_traitsILi256ELi64ELi64ELi4ELb0ELb0EN7cutlass10bfloat16_tE19Flash_kernel_traitsILi256ELi64ELi64ELi4ES3_EELb1ELb0ELb0ELb0ELb1ELb1ELb1ELb1EEEvNS_16Flash_fwd_paramsE
        .type           _ZN5flash24flash_fwd_splitkv_kernelI23Flash_fwd_kernel_traitsILi256ELi64ELi64ELi4ELb0ELb0EN7cutlass10bfloat16_tE19Flash_kernel_traitsILi256ELi64ELi64ELi4ES3_EELb1ELb0ELb0ELb0ELb1ELb1ELb1ELb1EEEvNS_16Flash_fwd_paramsE,@function
        .size           _ZN5flash24flash_fwd_splitkv_kernelI23Flash_fwd_kernel_traitsILi256ELi64ELi64ELi4ELb0ELb0EN7cutlass10bfloat16_tE19Flash_kernel_traitsILi256ELi64ELi64ELi4ES3_EELb1ELb0ELb0ELb0ELb1ELb1ELb1ELb1EEEvNS_16Flash_fwd_paramsE,(.L_x_4963 - _ZN5flash24flash_fwd_splitkv_kernelI23Flash_fwd_kernel_traitsILi256ELi64ELi64ELi4ELb0ELb0EN7cutlass10bfloat16_tE19Flash_kernel_traitsILi256ELi64ELi64ELi4ES3_EELb1ELb0ELb0ELb0ELb1ELb1ELb1ELb1EEEvNS_16Flash_fwd_paramsE)
        .other          _ZN5flash24flash_fwd_splitkv_kernelI23Flash_fwd_kernel_traitsILi256ELi64ELi64ELi4ELb0ELb0EN7cutlass10bfloat16_tE19Flash_kernel_traitsILi256ELi64ELi64ELi4ES3_EELb1ELb0ELb0ELb0ELb1ELb1ELb1ELb1EEEvNS_16Flash_fwd_paramsE,@"STO_CUDA_ENTRY STV_DEFAULT"
_ZN5flash24flash_fwd_splitkv_kernelI23Flash_fwd_kernel_traitsILi256ELi64ELi64ELi4ELb0ELb0EN7cutlass10bfloat16_tE19Flash_kernel_traitsILi256ELi64ELi64ELi4ES3_EELb1ELb0ELb0ELb0ELb1ELb1ELb1ELb1EEEvNS_16Flash_fwd_paramsE:
.text._ZN5flash24flash_fwd_splitkv_kernelI23Flash_fwd_kernel_traitsILi256ELi64ELi64ELi4ELb0ELb0EN7cutlass10bfloat16_tE19Flash_kernel_traitsILi256ELi64ELi64ELi4ES3_EELb1ELb0ELb0ELb0ELb1ELb1ELb1ELb1EEEvNS_16Flash_fwd_paramsE:
        /* <DEDUP_REMOVED lines=29> */
[----:B------:R-:W-:Y:S05]  /*01d0*/  CALL.REL.NOINC `($_ZN5flash24flash_fwd_splitkv_kernelI23Flash_fwd_kernel_traitsILi256ELi64ELi64ELi4ELb0ELb0EN7cutlass10bfloat16_tE19Flash_kernel_traitsILi256ELi64ELi64ELi4ES3_EELb1ELb0ELb0ELb0ELb1ELb1ELb1ELb1EEEvNS_16Flash_fwd_paramsE$_ZN5flash30compute_attn_1rowblock_splitkvI23Flash_fwd_kernel_traitsILi256ELi64ELi64ELi4ELb0ELb0EN7cutlass10bfloat16_tE19Flash_kernel_traitsILi256ELi64ELi64ELi4ES3_EELb1ELb0ELb0ELb0ELb1ELb1ELb1ELb1ENS_16Flash_fwd_paramsEEEvRKT8_iiiii) ;  /* 0x0000000000087944 */ /* 0x000fea0003c00000 */
[----:B------:R-:W-:Y:S05]  /*01e0*/  BSYNC B3 ;  /* 0x0000000000037941 */ /* 0x000fea0003800000 */
.L_x_4061:
[----:B------:R-:W-:Y:S05]  /*01f0*/  EXIT ;  /* 0x000000000000794d */ /* 0x000fea0003800000 */
        .type           $_ZN5flash24flash_fwd_splitkv_kernelI23Flash_fwd_kernel_traitsILi256ELi64ELi64ELi4ELb0ELb0EN7cutlass10bfloat16_tE19Flash_kernel_traitsILi256ELi64ELi64ELi4ES3_EELb1ELb0ELb0ELb0ELb1ELb1ELb1ELb1EEEvNS_16Flash_fwd_paramsE$_ZN5flash30compute_attn_1rowblock_splitkvI23Flash_fwd_kernel_traitsILi256ELi64ELi64ELi4ELb0ELb0EN7cutlass10bfloat16_tE19Flash_kernel_traitsILi256ELi64ELi64ELi4ES3_EELb1ELb0ELb0ELb0ELb1ELb1ELb1ELb1ENS_16Flash_fwd_paramsEEEvRKT8_iiiii,@function
        .size           $_ZN5flash24flash_fwd_splitkv_kernelI23Flash_fwd_kernel_traitsILi256ELi64ELi64ELi4ELb0ELb0EN7cutlass10bfloat16_tE19Flash_kernel_traitsILi256ELi64ELi64ELi4ES3_EELb1ELb0ELb0ELb0ELb1ELb1ELb1ELb1EEEvNS_16Flash_fwd_paramsE$_ZN5flash30compute_attn_1rowblock_splitkvI23Flash_fwd_kernel_traitsILi256ELi64ELi64ELi4ELb0ELb0EN7cutlass10bfloat16_tE19Flash_kernel_traitsILi256ELi64ELi64ELi4ES3_EELb1ELb0ELb0ELb0ELb1ELb1ELb1ELb1ENS_16Flash_fwd_paramsEEEvRKT8_iiiii,(.L_x_4963 - $_ZN5flash24flash_fwd_splitkv_kernelI23Flash_fwd_kernel_traitsILi256ELi64ELi64ELi4ELb0ELb0EN7cutlass10bfloat16_tE19Flash_kernel_traitsILi256ELi64ELi64ELi4ES3_EELb1ELb0ELb0ELb0ELb1ELb1ELb1ELb1EEEvNS_16Flash_fwd_paramsE$_ZN5flash30compute_attn_1rowblock_splitkvI23Flash_fwd_kernel_traitsILi256ELi64ELi64ELi4ELb0ELb0EN7cutlass10bfloat16_tE19Flash_kernel_traitsILi256ELi64ELi64ELi4ES3_EELb1ELb0ELb0ELb0ELb1ELb1ELb1ELb1ENS_16Flash_fwd_paramsEEEvRKT8_iiiii)
$_ZN5flash24flash_fwd_splitkv_kernelI23Flash_fwd_kernel_traitsILi256ELi64ELi64ELi4ELb0ELb0EN7cutlass10bfloat16_tE19Flash_kernel_traitsILi256ELi64ELi64ELi4ES3_EELb1ELb0ELb0ELb0ELb1ELb1ELb1ELb1EEEvNS_16Flash_fwd_paramsE$_ZN5flash30compute_attn_1rowblock_splitkvI23Flash_fwd_kernel_traitsILi256ELi64ELi64ELi4ELb0ELb0EN7cutlass10bfloat16_tE19Flash_kernel_traitsILi256ELi64ELi64ELi4ES3_EELb1ELb0ELb0ELb0ELb1ELb1ELb1ELb1ENS_16Flash_fwd_paramsEEEvRKT8_iiiii:
        /* <DEDUP_REMOVED lines=15> */
[----:B------:R-:W4:Y:S01]  /*02f0*/  S2R R43, SR_TID.X ;  /* 0x00000000002b7919 */ /* 0x000f220000002100 */
[----:B------:R-:W-:Y:S01]  /*0300*/  BSSY B0, `(.L_x_4062) ;  /* 0x000000c000007945 */ /* 0x000fe20003800000 */
[----:B------:R-:W-:Y:S01]  /*0310*/  IMAD.MOV.U32 R16, RZ, RZ, -0x1 ;  /* 0xffffffffff107424 */ /* 0x000fe200078e00ff */
[----:B--2---:R-:W-:-:S06]  /*0320*/  @P0 IADD3 R236, R236, -R7, RZ ;  /* 0x80000007ecec0210 */ /* 0x004fcc0007ffe0ff */
[----:B------:R1:W5:Y:S01]  /*0330*/  @!P0 LD.E R236, desc[UR6][R18.64+0xb4] ;  /* 0x0000b40612ec8980 */ /* 0x000362000c101900 */
[----:B---3--:R-:W-:-:S04]  /*0340*/  ISETP.NE.U32.AND P0, PT, R2, RZ, PT ;  /* 0x000000ff0200720c */ /* 0x008fc80003f05070 */
[----:B------:R-:W-:Y:S01]  /*0350*/  ISETP.NE.AND.EX P0, PT, R3, RZ, PT, P0 ;  /* 0x000000ff0300720c */ /* 0x000fe20003f05300 */
[----:B------:R-:W-:-:S12]  /*0360*/  IMAD.WIDE R2, R238, 0x4, R2 ;  /* 0x00000004ee027825 */ /* 0x000fd800078e0202 */
[----:B-1--4-:R-:W-:Y:S05]  /*0370*/  @!P0 BRA `(.L_x_4063) ;  /* 0x0000000000108947 */ /* 0x012fea0003800000 */
[----:B------:R-:W2:Y:S02]  /*0380*/  LD.E.U8 R0, desc[UR6][R18.64+0x1b2] ;  /* 0x0001b20612007980 */ /* 0x000ea4000c101100 */
[----:B--2---:R-:W-:-:S13]  /*0390*/  ISETP.NE.AND P1, PT, R0, RZ, PT ;  /* 0x000000ff0000720c */ /* 0x004fda0003f25270 */
[----:B------:R-:W-:Y:S05]  /*03a0*/  @!P1 BRA `(.L_x_4063) ;  /* 0x0000000000049947 */ /* 0x000fea0003800000 */
[----:B------:R1:W5:Y:S02]  /*03b0*/  LD.E R16, desc[UR6][R2.64] ;  /* 0x0000000602107980 */ /* 0x000364000c101900 */
.L_x_4063:
[----:B------:R-:W-:Y:S05]  /*03c0*/  BSYNC B0 ;  /* 0x0000000000007941 */ /* 0x000fea0003800000 */
.L_x_4062:
        /* <DEDUP_REMOVED lines=8> */
.L_x_4065:
[----:B------:R2:W5:Y:S02]  /*0450*/  LD.E R58, desc[UR6][R18.64+0xb8] ;  /* 0x0000b806123a7980 */ /* 0x000564000c101900 */
.L_x_4066:
[----:B------:R-:W-:Y:S05]  /*0460*/  BSYNC B0 ;  /* 0x0000000000007941 */ /* 0x000fea0003800000 */
.L_x_4064:
        /* <DEDUP_REMOVED lines=10> */
.L_x_4068:
[----:B------:R-:W3:Y:S01]  /*0510*/  LD.E.64 R2, desc[UR6][R18.64+0x108] ;  /* 0x0001080612027980 */ /* 0x000ee2000c101b00 */
[----:B------:R-:W-:Y:S01]  /*0520*/  BSSY B0, `(.L_x_4070) ;  /* 0x0000006000007945 */ /* 0x000fe20003800000 */
[----:B------:R-:W-:Y:S01]  /*0530*/  IMAD.MOV.U32 R42, RZ, RZ, RZ ;  /* 0x000000ffff2a7224 */ /* 0x000fe200078e00ff */
[----:B---3--:R-:W-:-:S04]  /*0540*/  ISETP.NE.U32.AND P0, PT, R2, RZ, PT ;  /* 0x000000ff0200720c */ /* 0x008fc80003f05070 */
[----:B------:R-:W-:-:S13]  /*0550*/  ISETP.NE.AND.EX P0, PT, R3, RZ, PT, P0 ;  /* 0x000000ff0300720c */ /* 0x000fda0003f05300 */
[----:B------:R-:W-:Y:S05]  /*0560*/  @!P0 BRA `(.L_x_4071) ;  /* 0x0000000000048947 */ /* 0x000fea0003800000 */
[----:B------:R1:W5:Y:S02]  /*0570*/  LD.E R42, desc[UR6][R18.64+0xbc] ;  /* 0x0000bc06122a7980 */ /* 0x000364000c101900 */
.L_x_4071:
[----:B------:R-:W-:Y:S05]  /*0580*/  BSYNC B0 ;  /* 0x0000000000007941 */ /* 0x000fea0003800000 */
.L_x_4070:
[----:B-----5:R-:W-:Y:S02]  /*0590*/  IADD3 R42, R58, R42, RZ ;  /* 0x0000002a3a2a7210 */ /* 0x020fe40007ffe0ff */
.L_x_4069:
[----:B------:R-:W-:Y:S05]  /*05a0*/  BSYNC B1 ;  /* 0x0000000000017941 */ /* 0x000fea0003800000 */
.L_x_4067:
[----:B------:R-:W-:Y:S01]  /*05b0*/  IMAD.SHL.U32 R49, R235, 0x40, RZ ;  /* 0x00000040eb317824 */ /* 0x000fe200078e00ff */
[----:B------:R-:W-:Y:S01]  /*05c0*/  MOV R2, R234 ;  /* 0x000000ea00027202 */ /* 0x000fe20000000f00 */
[----:B------:R-:W-:-:S03]  /*05d0*/  IMAD.MOV.U32 R3, RZ, RZ, 0x0 ;  /* 0x00000000ff037424 */ /* 0x000fc600078e00ff */
[----:B------:R-:W-:-:S13]  /*05e0*/  ISETP.GT.AND P0, PT, R236, R49, PT ;  /* 0x00000031ec00720c */ /* 0x000fda0003f04270 */
[----:B-12---:R-:W-:Y:S05]  /*05f0*/  @!P0 RET.REL.NODEC R2 `(_ZN5flash24flash_fwd_splitkv_kernelI23Flash_fwd_kernel_traitsILi256ELi64ELi64ELi4ELb0ELb0EN7cutlass10bfloat16_tE19Flash_kernel_traitsILi256ELi64ELi64ELi4ES3_EELb1ELb0ELb0ELb0ELb1ELb1ELb1ELb1EEEvNS_16Flash_fwd_paramsE) ;  /* 0xfffffff802808950 */ /* 0x006fea0003c3ffff */
        /* <DEDUP_REMOVED lines=50> */
[----:B------:R-:W-:-:S02]  /*0920*/  SHF.R.S32.HI R8, RZ, 0x1f, R43 ;  /* 0x0000001fff087819 */ /* 0x000fc4000001142b */
[----:B------:R-:W-:Y:S02]  /*0930*/  LOP3.LUT P6, RZ, R43, 0xf, RZ, 0xc0, !PT ;  /* 0x0000000f2bff7812 */ /* 0x000fe400078cc0ff */
[----:B------:R-:W-:-:S04]  /*0940*/  LEA.HI R8, R8, R43, RZ, 0x4 ;  /* 0x0000002b08087211 */ /* 0x000fc800078f20ff */
[----:B------:R-:W-:Y:S02]  /*0950*/  LOP3.LUT R5, R8, 0x3ffffff0, RZ, 0xc0, !PT ;  /* 0x3ffffff008057812 */ /* 0x000fe400078ec0ff */
[----:B------:R-:W-:-:S03]  /*0960*/  SHF.R.S32.HI R8, RZ, 0x4, R8 ;  /* 0x00000004ff087819 */ /* 0x000fc60000011408 */
[----:B------:R-:W-:Y:S02]  /*0970*/  IMAD.IADD R5, R43, 0x1, -R5 ;  /* 0x000000012b057824 */ /* 0x000fe400078e0a05 */
[----:B--2---:R-:W-:-:S04]  /*0980*/  IMAD R2, R2, UR8, R238 ;  /* 0x0000000802027c24 */ /* 0x004fc8000f8e02ee */
[----:B---3--:R-:W-:Y:S02]  /*0990*/  IMAD R2, R2, R4, R237 ;  /* 0x0000000402027224 */ /* 0x008fe400078e02ed */
[----:B------:R-:W-:Y:S02]  /*09a0*/  IMAD.SHL.U32 R4, R5, 0x4, RZ ;  /* 0x0000000405047824 */ /* 0x000fe400078e00ff */
[--C-:B------:R-:W-:Y:S02]  /*09b0*/  IMAD R2, R3, R2, R49.reuse ;  /* 0x0000000203027224 */ /* 0x100fe400078e0231 */
[----:B------:R-:W-:Y:S01]  /*09c0*/  IMAD.IADD R49, R236, 0x1, -R49 ;  /* 0x00000001ec317824 */ /* 0x000fe200078e0a31 */
[--C-:B------:R-:W-:Y:S01]  /*09d0*/  SHF.R.S32.HI R5, RZ, 0x1f, R4.reuse ;  /* 0x0000001fff057819 */ /* 0x100fe20000011404 */
[----:B----4-:R-:W-:Y:S02]  /*09e0*/  IMAD R0, R2, R0, RZ ;  /* 0x0000000002007224 */ /* 0x010fe400078e02ff */
[C---:B------:R-:W-:Y:S01]  /*09f0*/  VIADD R3, R8.reuse, 0x8 ;  /* 0x0000000808037836 */ /* 0x040fe20000000000 */
[C---:B------:R-:W-:Y:S01]  /*0a00*/  ISETP.GE.AND P3, PT, R8.reuse, R49, PT ;  /* 0x000000310800720c */ /* 0x040fe20003f66270 */
[----:B------:R-:W-:-:S03]  /*0a10*/  IMAD.WIDE R4, R8, 0x100, R4 ;  /* 0x0000010008047825 */ /* 0x000fc600078e0204 */
[CC--:B------:R-:W-:Y:S02]  /*0a20*/  ISETP.GE.AND P2, PT, R3.reuse, R49.reuse, PT ;  /* 0x000000310300720c */ /* 0x0c0fe40003f46270 */
[C---:B------:R-:W-:Y:S02]  /*0a30*/  IADD3 R4, P0, R0.reuse, R4, RZ ;  /* 0x0000000400047210 */ /* 0x040fe40007f1e0ff */
[----:B------:R-:W-:Y:S02]  /*0a40*/  ISETP.GE.OR P5, PT, R3, R49, P6 ;  /* 0x000000310300720c */ /* 0x000fe400037a6670 */
[----:B------:R-:W-:Y:S01]  /*0a50*/  LEA.HI.X.SX32 R0, R0, R5, 0x1, P0 ;  /* 0x0000000500007211 */ /* 0x000fe200000f0eff */
[----:B------:R-:W-:Y:S01]  /*0a60*/  VIADD R5, R8, 0x10 ;  /* 0x0000001008057836 */ /* 0x000fe20000000000 */
[----:B------:R-:W-:Y:S02]  /*0a70*/  SHF.R.S32.HI R3, RZ, 0x1f, R2 ;  /* 0x0000001fff037819 */ /* 0x000fe40000011402 */
[----:B-----5:R-:W-:-:S02]  /*0a80*/  LEA R6, P1, R4, R6, 0x2 ;  /* 0x0000000604067211 */ /* 0x020fc400078210ff */
[----:B------:R-:W-:Y:S02]  /*0a90*/  IADD3 R2, P0, R2, R8, RZ ;  /* 0x0000000802027210 */ /* 0x000fe40007f1e0ff */
[----:B------:R-:W-:Y:S01]  /*0aa0*/  LEA.HI.X R7, R4, R7, R0, 0x2, P1 ;  /* 0x0000000704077211 */ /* 0x000fe200008f1400 */
[C---:B------:R-:W-:Y:S01]  /*0ab0*/  VIADD R0, R8.reuse, 0x38 ;  /* 0x0000003808007836 */ /* 0x040fe20000000000 */
[C---:B------:R-:W-:Y:S01]  /*0ac0*/  LEA.HI.X.SX32 R3, R8.reuse, R3, 0x1, P0 ;  /* 0x0000000308037211 */ /* 0x040fe200000f0eff */
[C---:B------:R-:W-:Y:S01]  /*0ad0*/  VIADD R4, R8.reuse, 0x20 ;  /* 0x0000002008047836 */ /* 0x040fe20000000000 */
[CC--:B------:R-:W-:Y:S01]  /*0ae0*/  ISETP.GE.AND P1, PT, R5.reuse, R49.reuse, PT ;  /* 0x000000310500720c */ /* 0x0c0fe20003f26270 */
[----:B------:R-:W-:Y:S01]  /*0af0*/  @!P3 ST.E.128 desc[UR6][R6.64], RZ ;  /* 0x000000ff0600b985 */ /* 0x000fe2000c101d06 */
[----:B------:R-:W-:Y:S01]  /*0b00*/  ISETP.GE.OR P4, PT, R5, R49, P6 ;  /* 0x000000310500720c */ /* 0x000fe20003786670 */
[----:B------:R-:W-:Y:S01]  /*0b10*/  VIADD R5, R8, 0x18 ;  /* 0x0000001808057836 */ /* 0x000fe20000000000 */
[C---:B------:R-:W-:Y:S01]  /*0b20*/  LEA R10, P0, R2.reuse, R18, 0x2 ;  /* 0x00000012020a7211 */ /* 0x040fe200078010ff */
[----:B------:R-:W-:Y:S03]  /*0b30*/  @!P3 ST.E.128 desc[UR6][R6.64+0x100], RZ ;  /* 0x000100ff0600b985 */ /* 0x000fe6000c101d06 */
[----:B------:R-:W-:Y:S01]  /*0b40*/  LEA.HI.X R11, R2, R19, R3, 0x2, P0 ;  /* 0x00000013020b7211 */ /* 0x000fe200000f1403 */
[C---:B------:R-:W-:Y:S01]  /*0b50*/  VIADD R2, R8.reuse, 0x30 ;  /* 0x0000003008027836 */ /* 0x040fe20000000000 */
        /* <DEDUP_REMOVED lines=41> */
[----:B------:R1:W-:Y:S01]  /*0df0*/  @!P2 ST.E.128 desc[UR6][R6.64+0xa300], RZ ;  /* 0x00a300ff0600a985 */ /* 0x0003e2000c101d06 */
[----:B------:R-:W-:-:S03]  /*0e00*/  ISETP.GE.OR P2, PT, R4, R49, P6 ;  /* 0x000000310400720c */ /* 0x000fc60003746670 */
[----:B------:R2:W-:Y:S01]  /*0e10*/  @!P5 ST.E desc[UR6][R10.64+0x20], R3 ;  /* 0x000020030a00d985 */ /* 0x0005e2000c101906 */
[-C--:B------:R-:W-:Y:S02]  /*0e20*/  ISETP.GE.OR P5, PT, R8, R49.reuse, P6 ;  /* 0x000000310800720c */ /* 0x080fe400037a6670 */
[----:B------:R-:W-:Y:S01]  /*0e30*/  ISETP.GE.OR P6, PT, R0, R49, P6 ;  /* 0x000000310000720c */ /* 0x000fe200037c6670 */
[----:B------:R3:W-:Y:S04]  /*0e40*/  @!P4 ST.E desc[UR6][R10.64+0x40], R2 ;  /* 0x000040020a00c985 */ /* 0x0007e8000c101906 */
[----:B------:R-:W-:Y:S02]  /*0e50*/  @!P3 ST.E desc[UR6][R10.64+0x60], R5 ;  /* 0x000060050a00b985 */ /* 0x000fe4000c101906 */
[----:B------:R-:W-:-:S05]  /*0e60*/  @!P2 IMAD.MOV.U32 R4, RZ, RZ, -0x800000 ;  /* 0xff800000ff04a424 */ /* 0x000fca00078e00ff */
[----:B------:R-:W-:Y:S01]  /*0e70*/  @!P2 ST.E desc[UR6][R10.64+0x80], R4 ;  /* 0x000080040a00a985 */ /* 0x000fe2000c101906 */
[----:B-1----:R-:W-:-:S05]  /*0e80*/  @!P5 IMAD.MOV.U32 R6, RZ, RZ, -0x800000 ;  /* 0xff800000ff06d424 */ /* 0x002fca00078e00ff */
[----:B------:R-:W-:Y:S01]  /*0e90*/  @!P5 ST.E desc[UR6][R10.64], R6 ;  /* 0x000000060a00d985 */ /* 0x000fe2000c101906 */
[----:B--2---:R-:W-:Y:S02]  /*0ea0*/  @!P1 IMAD.MOV.U32 R3, RZ, RZ, -0x800000 ;  /* 0xff800000ff039424 */ /* 0x004fe400078e00ff */
[----:B---3--:R-:W-:-:S03]  /*0eb0*/  @!P0 IMAD.MOV.U32 R2, RZ, RZ, -0x800000 ;  /* 0xff800000ff028424 */ /* 0x008fc600078e00ff */
[----:B------:R1:W-:Y:S04]  /*0ec0*/  @!P1 ST.E desc[UR6][R10.64+0xa0], R3 ;  /* 0x0000a0030a009985 */ /* 0x0003e8000c101906 */
[----:B------:R2:W-:Y:S01]  /*0ed0*/  @!P0 ST.E desc[UR6][R10.64+0xc0], R2 ;  /* 0x0000c0020a008985 */ /* 0x0005e2000c101906 */
[----:B-1----:R-:W-:Y:S02]  /*0ee0*/  IMAD.MOV.U32 R3, RZ, RZ, 0x0 ;  /* 0x00000000ff037424 */ /* 0x002fe400078e00ff */
[----:B--2---:R-:W-:-:S04]  /*0ef0*/  IMAD.MOV.U32 R2, RZ, RZ, R234 ;  /* 0x000000ffff027224 */ /* 0x004fc800078e00ea */
[----:B------:R-:W-:Y:S05]  /*0f00*/  @P6 RET.REL.NODEC R2 `(_ZN5flash24flash_fwd_splitkv_kernelI23Flash_fwd_kernel_traitsILi256ELi64ELi64ELi4ELb0ELb0EN7cutlass10bfloat16_tE19Flash_kernel_traitsILi256ELi64ELi64ELi4ES3_EELb1ELb0ELb0ELb0ELb1ELb1ELb1ELb1EEEvNS_16Flash_fwd_paramsE) ;  /* 0xfffffff0023c6950 */ /* 0x000fea0003c3ffff */
[----:B------:R-:W-:Y:S02]  /*0f10*/  MOV R0, 0xff800000 ;  /* 0xff80000000007802 */ /* 0x000fe40000000f00 */
[----:B------:R-:W-:-:S03]  /*0f20*/  MOV R235, 0x0 ;  /* 0x0000000000eb7802 */ /* 0x000fc60000000f00 */
[----:B------:R1:W-:Y:S02]  /*0f30*/  ST.E desc[UR6][R10.64+0xe0], R0 ;  /* 0x0000e0000a007985 */ /* 0x0003e4000c101906 */
[----:B-1----:R-:W-:Y:S05]  /*0f40*/  RET.REL.NODEC R234 `(_ZN5flash24flash_fwd_splitkv_kernelI23Flash_fwd_kernel_traitsILi256ELi64ELi64ELi4ELb0ELb0EN7cutlass10bfloat16_tE19Flash_kernel_traitsILi256ELi64ELi64ELi4ES3_EELb1ELb0ELb0ELb0ELb1ELb1ELb1ELb1EEEvNS_16Flash_fwd_paramsE) ;  /* 0xfffffff0ea2c7950 */ /* 0x002fea0003c3ffff */
.L_x_4072:
        /* <DEDUP_REMOVED lines=32> */
[----:B------:R-:W4:Y:S04]  /*1150*/  LD.E.64 R16, desc[UR6][R18.64+0x50] ;  /* 0x0000500612107980 */ /* 0x000f28000c101b00 */
[----:B------:R-:W5:Y:S04]  /*1160*/  LD.E.64 R26, desc[UR6][R18.64+0x58] ;  /* 0x00005806121a7980 */ /* 0x000f68000c101b00 */
[----:B------:R-:W5:Y:S01]  /*1170*/  LD.E.64 R168, desc[UR6][R18.64+0x40] ;  /* 0x0000400612a87980 */ /* 0x000f62000c101b00 */
[----:B--2---:R-:W-:-:S04]  /*1180*/  IABS R4, R6 ;  /* 0x0000000600047213 */ /* 0x004fc80000000000 */
[----:B------:R-:W1:Y:S08]  /*1190*/  I2F.RP R10, R4 ;  /* 0x00000004000a7306 */ /* 0x000e700000209400 */
[----:B-1----:R-:W1:Y:S02]  /*11a0*/  MUFU.RCP R10, R10 ;  /* 0x0000000a000a7308 */ /* 0x002e640000001000 */
[----:B-1----:R-:W-:-:S06]  /*11b0*/  VIADD R10, R10, 0xffffffe ;  /* 0x0ffffffe0a0a7836 */ /* 0x002fcc0000000000 */
[----:B------:R-:W1:Y:S01]  /*11c0*/  F2I.FTZ.U32.TRUNC.NTZ R11, R10 ;  /* 0x0000000a000b7305 */ /* 0x000e62000021f000 */
[----:B------:R-:W-:Y:S01]  /*11d0*/  IABS R0, R6 ;  /* 0x0000000600007213 */ /* 0x000fe20000000000 */
[----:B-1----:R-:W-:Y:S01]  /*11e0*/  IMAD.MOV R8, RZ, RZ, -R11 ;  /* 0x000000ffff087224 */ /* 0x002fe200078e0a0b */
        /* <DEDUP_REMOVED lines=54> */
[----:B------:R-:W-:Y:S02]  /*1550*/  IMAD R9, R166, R4, R9 ;  /* 0x00000004a6097224 */ /* 0x000fe400078e0209 */
[----:B------:R-:W-:Y:S02]  /*1560*/  IMAD R8, R15, R3, RZ ;  /* 0x000000030f087224 */ /* 0x000fe400078e02ff */
[----:B------:R-:W-:Y:S02]  /*1570*/  IMAD.IADD R21, R21, 0x1, R9 ;  /* 0x0000000115157824 */ /* 0x000fe400078e0209 */
[----:B------:R-:W-:Y:S02]  /*1580*/  IMAD R9, R17, R10, RZ ;  /* 0x0000000a11097224 */ /* 0x000fe400078e02ff */
[----:B------:R-:W-:Y:S02]  /*1590*/  IMAD R8, R14, R0, R8 ;  /* 0x000000000e087224 */ /* 0x000fe400078e0208 */
[----:B------:R-:W-:-:S02]  /*15a0*/  IMAD R0, R16, R5, R9 ;  /* 0x0000000510007224 */ /* 0x000fc400078e0209 */
[----:B------:R-:W-:-:S04]  /*15b0*/  IMAD.WIDE.U32 R22, R14, R3, RZ ;  /* 0x000000030e167225 */ /* 0x000fc800078e00ff */
[----:B------:R-:W-:Y:S01]  /*15c0*/  IMAD.WIDE.U32 R16, R10, R16, R20 ;  /* 0x000000100a107225 */ /* 0x000fe200078e0014 */
[----:B------:R-:W-:-:S03]  /*15d0*/  MOV R9, R22 ;  /* 0x0000001600097202 */ /* 0x000fc60000000f00 */
[----:B------:R-:W-:Y:S01]  /*15e0*/  IMAD.IADD R8, R23, 0x1, R8 ;  /* 0x0000000117087824 */ /* 0x000fe200078e0208 */
[----:B------:R-:W-:Y:S02]  /*15f0*/  IADD3 R0, R17, R0, RZ ;  /* 0x0000000011007210 */ /* 0x000fe40007ffe0ff */
[----:B------:R-:W-:Y:S01]  /*1600*/  MOV R3, R16 ;  /* 0x0000001000037202 */ /* 0x000fe20000000f00 */
[----:B------:R-:W-:Y:S05]  /*1610*/  BRA `(.L_x_4075) ;  /* 0x00000004004c7947 */ /* 0x000fea0003800000 */
.L_x_4074:
        /* <DEDUP_REMOVED lines=22> */
[----:B------:R-:W-:Y:S02]  /*1780*/  IMAD R0, R5, R0, R8 ;  /* 0x0000000005007224 */ /* 0x000fe400078e0208 */
[-C--:B---3--:R-:W-:Y:S01]  /*1790*/  @!P3 IMAD R2, R167, R15.reuse, RZ ;  /* 0x0000000fa702b224 */ /* 0x088fe200078e02ff */
[----:B------:R-:W-:Y:S02]  /*17a0*/  @P3 IADD3 R8, R15, R16, RZ ;  /* 0x000000100f083210 */ /* 0x000fe40007ffe0ff */
[----:B------:R-:W-:Y:S01]  /*17b0*/  ISETP.GT.U32.AND P0, PT, R3, R0, PT ;  /* 0x000000000300720c */ /* 0x000fe20003f04070 */
[----:B------:R-:W-:-:S04]  /*17c0*/  @!P3 IMAD.WIDE.U32 R30, R166, R15, RZ ;  /* 0x0000000fa61eb225 */ /* 0x000fc800078e00ff */
[----:B------:R-:W-:Y:S01]  /*17d0*/  @!P3 IMAD R2, R4, R166, R2 ;  /* 0x000000a60402b224 */ /* 0x000fe200078e0202 */
[----:B-----5:R-:W-:Y:S01]  /*17e0*/  @!P3 SHF.R.S32.HI R4, RZ, 0x1f, R14 ;  /* 0x0000001fff04b819 */ /* 0x020fe2000001140e */
[-C--:B------:R-:W-:Y:S02]  /*17f0*/  @P3 IMAD R10, R167, R8.reuse, RZ ;  /* 0x00000008a70a3224 */ /* 0x080fe400078e02ff */
[----:B------:R-:W-:Y:S01]  /*1800*/  @P3 IMAD.WIDE.U32 R28, R166, R8, RZ ;  /* 0x00000008a61c3225 */ /* 0x000fe200078e00ff */
[----:B------:R-:W-:-:S03]  /*1810*/  @!P3 MOV R8, R30 ;  /* 0x0000001e0008b202 */ /* 0x000fc60000000f00 */
[----:B------:R-:W-:Y:S02]  /*1820*/  @!P3 IMAD.IADD R9, R31, 0x1, R2 ;  /* 0x000000011f09b824 */ /* 0x000fe400078e0202 */
[-C--:B----4-:R-:W-:Y:S02]  /*1830*/  @!P3 IMAD R2, R25, R14.reuse, RZ ;  /* 0x0000000e1902b224 */ /* 0x090fe400078e02ff */
[----:B------:R-:W-:-:S04]  /*1840*/  @!P3 IMAD.WIDE.U32 R8, R24, R14, R8 ;  /* 0x0000000e1808b225 */ /* 0x000fc800078e0008 */
[----:B------:R-:W-:Y:S02]  /*1850*/  @!P3 IMAD R2, R24, R4, R2 ;  /* 0x000000041802b224 */ /* 0x000fe400078e0202 */
[----:B------:R-:W-:Y:S01]  /*1860*/  @!P0 IMAD.IADD R0, R0, 0x1, -R3 ;  /* 0x0000000100008824 */ /* 0x000fe200078e0a03 */
[----:B------:R-:W-:Y:S01]  /*1870*/  @P3 MOV R11, R28 ;  /* 0x0000001c000b3202 */ /* 0x000fe20000000f00 */
[----:B------:R-:W-:Y:S01]  /*1880*/  @P3 IMAD.IADD R10, R29, 0x1, R10 ;  /* 0x000000011d0a3824 */ /* 0x000fe200078e020a */
[----:B------:R-:W-:Y:S02]  /*1890*/  @!P3 IADD3 R10, R9, R2, RZ ;  /* 0x00000002090ab210 */ /* 0x000fe40007ffe0ff */
[----:B------:R-:W-:Y:S02]  /*18a0*/  @!P3 MOV R11, R8 ;  /* 0x00000008000bb202 */ /* 0x000fe40000000f00 */
[----:B------:R-:W-:Y:S02]  /*18b0*/  ISETP.GE.U32.AND P2, PT, R0, R3, PT ;  /* 0x000000030000720c */ /* 0x000fe40003f46070 */
[----:B------:R-:W-:-:S02]  /*18c0*/  LOP3.LUT R11, R11, R10, RZ, 0x3c, !PT ;  /* 0x0000000a0b0b7212 */ /* 0x000fc400078e3cff */
[----:B------:R-:W-:Y:S01]  /*18d0*/  LOP3.LUT R3, R237, R6, RZ, 0x3c, !PT ;  /* 0x00000006ed037212 */ /* 0x000fe200078e3cff */
[----:B------:R-:W-:Y:S01]  /*18e0*/  @!P0 VIADD R5, R5, 0x1 ;  /* 0x0000000105058836 */ /* 0x000fe20000000000 */
[----:B------:R-:W-:Y:S02]  /*18f0*/  LOP3.LUT R10, R11, R10, RZ, 0x3c, !PT ;  /* 0x0000000a0b0a7212 */ /* 0x000fe400078e3cff */
[----:B------:R-:W-:Y:S02]  /*1900*/  ISETP.GE.AND P1, PT, R3, RZ, PT ;  /* 0x000000ff0300720c */ /* 0x000fe40003f26270 */
[----:B------:R-:W-:Y:S01]  /*1910*/  ISETP.NE.AND P0, PT, R6, RZ, PT ;  /* 0x000000ff0600720c */ /* 0x000fe20003f05270 */
[----:B------:R-:W-:Y:S01]  /*1920*/  @!P3 IMAD R8, R169, R15, RZ ;  /* 0x0000000fa908b224 */ /* 0x000fe200078e02ff */
[----:B------:R-:W-:Y:S02]  /*1930*/  LEA R2, R165, 0xffffffc0, 0x6 ;  /* 0xffffffc0a5027811 */ /* 0x000fe400078e30ff */
[----:B------:R-:W-:-:S02]  /*1940*/  @!P3 SHF.R.S32.HI R0, RZ, 0x1f, R15 ;  /* 0x0000001fff00b819 */ /* 0x000fc4000001140f */
[----:B------:R-:W-:Y:S02]  /*1950*/  LOP3.LUT R11, R11, R10, RZ, 0x3c, !PT ;  /* 0x0000000a0b0b7212 */ /* 0x000fe400078e3cff */
[----:B------:R-:W-:Y:S01]  /*1960*/  @P2 IADD3 R5, R5, 0x1, RZ ;  /* 0x0000000105052810 */ /* 0x000fe20007ffe0ff */
[----:B------:R-:W-:Y:S01]  /*1970*/  IMAD R9, R167, R2, RZ ;  /* 0x00000002a7097224 */ /* 0x000fe200078e02ff */
[----:B------:R-:W-:Y:S01]  /*1980*/  SHF.R.S32.HI R4, RZ, 0x1f, R2 ;  /* 0x0000001fff047819 */ /* 0x000fe20000011402 */
[----:B------:R-:W-:Y:S02]  /*1990*/  @!P3 IMAD R0, R0, R168, R8 ;  /* 0x000000a80000b224 */ /* 0x000fe400078e0208 */
[----:B------:R-:W-:Y:S01]  /*19a0*/  IMAD.WIDE.U32 R28, R166, R2, R10 ;  /* 0x00000002a61c7225 */ /* 0x000fe200078e000a */
[----:B------:R-:W-:-:S03]  /*19b0*/  MOV R10, R5 ;  /* 0x00000005000a7202 */ /* 0x000fc60000000f00 */
[----:B------:R-:W-:Y:S01]  /*19c0*/  @!P3 IMAD.WIDE.U32 R24, R168, R15, RZ ;  /* 0x0000000fa818b225 */ /* 0x000fe200078e00ff */
[----:B------:R-:W-:-:S03]  /*19d0*/  @!P1 IADD3 R10, -R10, RZ, RZ ;  /* 0x000000ff0a0a9210 */ /* 0x000fc60007ffe1ff */
[----:B------:R-:W-:Y:S02]  /*19e0*/  IMAD R9, R4, R166, R9 ;  /* 0x000000a604097224 */ /* 0x000fe400078e0209 */
[----:B------:R-:W-:Y:S01]  /*19f0*/  @!P3 IMAD.IADD R25, R25, 0x1, R0 ;  /* 0x000000011919b824 */ /* 0x000fe200078e0200 */
[----:B------:R-:W-:Y:S01]  /*1a00*/  @!P3 SHF.R.S32.HI R0, RZ, 0x1f, R14 ;  /* 0x0000001fff00b819 */ /* 0x000fe2000001140e */
[----:B------:R-:W-:Y:S01]  /*1a10*/  @!P3 IMAD R3, R23, R14, RZ ;  /* 0x0000000e1703b224 */ /* 0x000fe200078e02ff */
[----:B------:R-:W-:Y:S02]  /*1a20*/  @!P0 LOP3.LUT R10, RZ, R6, RZ, 0x33, !PT ;  /* 0x00000006ff0a8212 */ /* 0x000fe400078e33ff */
[----:B------:R-:W-:Y:S01]  /*1a30*/  @P3 IADD3 R15, R15, R16, RZ ;  /* 0x000000100f0f3210 */ /* 0x000fe20007ffe0ff */
[----:B------:R-:W-:Y:S01]  /*1a40*/  IMAD.MOV.U32 R16, RZ, RZ, R28 ;  /* 0x000000ffff107224 */ /* 0x000fe200078e001c */
[----:B------:R-:W-:Y:S01]  /*1a50*/  IADD3 R17, R29, R9, RZ ;  /* 0x000000091d117210 */ /* 0x000fe20007ffe0ff */
[----:B------:R-:W-:Y:S01]  /*1a60*/  @!P3 IMAD R0, R22, R0, R3 ;  /* 0x000000001600b224 */ /* 0x000fe200078e0203 */
[----:B------:R-:W-:Y:S01]  /*1a70*/  SHF.R.S32.HI R5, RZ, 0x1f, R10 ;  /* 0x0000001fff057819 */ /* 0x000fe2000001140a */
[----:B------:R-:W-:-:S02]  /*1a80*/  IMAD R3, R21, R10, RZ ;  /* 0x0000000a15037224 */ /* 0x000fc400078e02ff */
[-C--:B------:R-:W-:Y:S02]  /*1a90*/  @P3 IMAD R8, R169, R15.reuse, RZ ;  /* 0x0000000fa9083224 */ /* 0x080fe400078e02ff */
[----:B------:R-:W-:-:S04]  /*1aa0*/  @P3 IMAD.WIDE.U32 R28, R168, R15, RZ ;  /* 0x0000000fa81c3225 */ /* 0x000fc800078e00ff */
[----:B------:R-:W-:-:S04]  /*1ab0*/  @!P3 IMAD.WIDE.U32 R22, R22, R14, R24 ;  /* 0x0000000e1616b225 */ /* 0x000fc800078e0018 */
        /* <DEDUP_REMOVED lines=9> */
.L_x_4075:
[----:B------:R-:W-:Y:S05]  /*1b50*/  BSYNC B0 ;  /* 0x0000000000007941 */ /* 0x000fea0003800000 */
.L_x_4073:
        /* <DEDUP_REMOVED lines=11> */
[----:B------:R-:W-:Y:S01]  /*1c10*/  IMAD.IADD R50, R43, 0x1, -R50 ;  /* 0x000000012b327824 */ /* 0x000fe200078e0a32 */
[----:B------:R-:W-:-:S03]  /*1c20*/  SHF.R.S32.HI R132, RZ, 0x3, R132 ;  /* 0x00000003ff847819 */ /* 0x000fc60000011484 */
[----:B------:R-:W-:-:S05]  /*1c30*/  IMAD.SHL.U32 R16, R50, 0x8, RZ ;  /* 0x0000000832107824 */ /* 0x000fca00078e00ff */
[----:B------:R-:W-:Y:S02]  /*1c40*/  IADD3 R30, P0, R16, R9, RZ ;  /* 0x00000009101e7210 */ /* 0x000fe40007f1e0ff */
[----:B------:R-:W-:Y:S02]  /*1c50*/  SHF.L.U32 R9, R132, 0x6, RZ ;  /* 0x0000000684097819 */ /* 0x000fe400000006ff */
[----:B------:R-:W-:Y:S02]  /*1c60*/  SHF.R.S32.HI R17, RZ, 0x1f, R16 ;  /* 0x0000001fff117819 */ /* 0x000fe40000011410 */
[----:B------:R-:W-:Y:S01]  /*1c70*/  LOP3.LUT R9, R9, 0x1c0, RZ, 0xc0, !PT ;  /* 0x000001c009097812 */ /* 0x000fe200078ec0ff */
[----:B-----5:R-:W-:Y:S02]  /*1c80*/  IMAD R4, R4, R168, RZ ;  /* 0x000000a804047224 */ /* 0x020fe400078e02ff */
[----:B------:R-:W-:Y:S01]  /*1c90*/  IMAD.X R31, R17, 0x1, R8, P0 ;  /* 0x00000001111f7824 */ /* 0x000fe200000e0608 */
[----:B------:R-:W-:-:S02]  /*1ca0*/  LOP3.LUT R131, R9, 0x38, R16, 0xf8, !PT ;  /* 0x0000003809837812 */ /* 0x000fc400078ef810 */
[----:B------:R-:W-:Y:S01]  /*1cb0*/  SHF.R.U32.HI R9, RZ, 0x3, R9 ;  /* 0x00000003ff097819 */ /* 0x000fe20000011609 */
[C---:B------:R-:W-:Y:S01]  /*1cc0*/  IMAD R4, R6.reuse, R169, R4 ;  /* 0x000000a906047224 */ /* 0x040fe200078e0204 */
[----:B------:R-:W-:Y:S01]  /*1cd0*/  SHF.R.S32.HI R57, RZ, 0x1f, R238 ;  /* 0x0000001fff397819 */ /* 0x000fe200000114ee */
[----:B------:R-:W-:Y:S01]  /*1ce0*/  IMAD.WIDE.U32 R30, R6, R168, R30 ;  /* 0x000000a8061e7225 */ /* 0x000fe200078e001e */
[----:B------:R-:W-:-:S03]  /*1cf0*/  LOP3.LUT R131, R131, R9, RZ, 0x3c, !PT ;  /* 0x0000000983837212 */ /* 0x000fc600078e3cff */
[----:B------:R-:W-:Y:S02]  /*1d00*/  IMAD.IADD R31, R31, 0x1, R4 ;  /* 0x000000011f1f7824 */ /* 0x000fe400078e0204 */
[----:B------:R-:W-:-:S04]  /*1d10*/  IMAD R4, R27, R10, RZ ;  /* 0x0000000a1b047224 */ /* 0x000fc800078e02ff */
[-C--:B------:R-:W-:Y:S02]  /*1d20*/  IMAD R4, R5, R26.reuse, R4 ;  /* 0x0000001a05047224 */ /* 0x080fe400078e0204 */
[----:B------:R-:W-:Y:S01]  /*1d30*/  IMAD.WIDE.U32 R26, R10, R26, R30 ;  /* 0x0000001a0a1a7225 */ /* 0x000fe200078e001e */
[----:B------:R-:W-:-:S03]  /*1d40*/  SHF.R.S32.HI R133, RZ, 0x1f, R132 ;  /* 0x0000001fff857819 */ /* 0x000fc60000011484 */
[----:B------:R-:W-:Y:S02]  /*1d50*/  IMAD.IADD R27, R27, 0x1, R4 ;  /* 0x000000011b1b7824 */ /* 0x000fe400078e0204 */
[----:B------:R-:W-:Y:S01]  /*1d60*/  IMAD R232, R167, R132, RZ ;  /* 0x00000084a7e87224 */ /* 0x000fe200078e02ff */
[----:B------:R-:W-:-:S03]  /*1d70*/  LEA.HI R53, R48, R43, RZ, 0x4 ;  /* 0x0000002b30357211 */ /* 0x000fc600078f20ff */
[----:B------:R-:W-:Y:S01]  /*1d80*/  IMAD R232, R133, R166, R232 ;  /* 0x000000a685e87224 */ /* 0x000fe200078e02e8 */
[----:B------:R-:W-:Y:S01]  /*1d90*/  LOP3.LUT R56, R53, 0xfffffff0, RZ, 0xc0, !PT ;  /* 0xfffffff035387812 */ /* 0x000fe200078ec0ff */
[----:B------:R-:W-:Y:S01]  /*1da0*/  IMAD.SHL.U32 R51, R168, 0x10, RZ ;  /* 0x00000010a8337824 */ /* 0x000fe200078e00ff */
[----:B------:R-:W-:Y:S01]  /*1db0*/  SHF.L.U64.HI R55, R166, 0x4, R167 ;  /* 0x00000004a6377819 */ /* 0x000fe200000102a7 */
[----:B------:R-:W-:Y:S01]  /*1dc0*/  IMAD.SHL.U32 R59, R50, 0x4, RZ ;  /* 0x00000004323b7824 */ /* 0x000fe200078e00ff */
[----:B------:R-:W-:Y:S02]  /*1dd0*/  SHF.L.U32 R54, R166, 0x4, RZ ;  /* 0x00000004a6367819 */ /* 0x000fe400000006ff */
[----:B------:R-:W-:Y:S02]  /*1de0*/  SHF.L.U64.HI R52, R168, 0x4, R169 ;  /* 0x00000004a8347819 */ /* 0x000fe400000102a9 */
[----:B------:R-:W-:Y:S02]  /*1df0*/  SHF.R.S32.HI R53, RZ, 0x4, R53 ;  /* 0x00000004ff357819 */ /* 0x000fe40000011435 */
[----:B------:R-:W-:Y:S01]  /*1e00*/  IADD3 R56, -R56, R43, RZ ;  /* 0x0000002b38387210 */ /* 0x000fe20007ffe1ff */
[----:B--2---:R-:W-:-:S04]  /*1e10*/  @P1 IMAD.WIDE.U32 R8, R24, R7, RZ ;  /* 0x0000000718081225 */ /* 0x004fc800078e00ff */
[----:B------:R-:W-:Y:S02]  /*1e20*/  @P1 IMAD R7, R25, R7, RZ ;  /* 0x0000000719071224 */ /* 0x000fe400078e02ff */
[----:B---3--:R-:W-:-:S04]  /*1e30*/  @!P1 IMAD.WIDE.U32 R32, R28, R238, RZ ;  /* 0x000000ee1c209225 */ /* 0x008fc800078e00ff */
[----:B------:R-:W-:Y:S02]  /*1e40*/  @!P1 IMAD R6, R29, R238, RZ ;  /* 0x000000ee1d069224 */ /* 0x000fe400078e02ff */
[----:B------:R-:W-:Y:S02]  /*1e50*/  @!P1 IMAD.MOV.U32 R8, RZ, RZ, R32 ;  /* 0x000000ffff089224 */ /* 0x000fe400078e0020 */
[----:B------:R-:W-:Y:S01]  /*1e60*/  @!P1 IMAD R6, R28, R57, R6 ;  /* 0x000000391c069224 */ /* 0x000fe200078e0206 */
[----:B------:R-:W-:Y:S02]  /*1e70*/  @P1 IADD3 R7, R9, R7, RZ ;  /* 0x0000000709071210 */ /* 0x000fe40007ffe0ff */
[----:B------:R-:W-:Y:S01]  /*1e80*/  IADD3 R28, P0, R16, R8, RZ ;  /* 0x00000008101c7210 */ /* 0x000fe20007f1e0ff */
[----:B------:R-:W-:Y:S01]  /*1e90*/  @!P1 IMAD.IADD R7, R33, 0x1, R6 ;  /* 0x0000000121079824 */ /* 0x000fe200078e0206 */
[----:B------:R-:W-:Y:S01]  /*1ea0*/  SHF.R.S32.HI R8, RZ, 0x1f, R237 ;  /* 0x0000001fff087819 */ /* 0x000fe200000114ed */
[----:B------:R-:W-:Y:S01]  /*1eb0*/  IMAD R6, R23, R237, RZ ;  /* 0x000000ed17067224 */ /* 0x000fe200078e02ff */
[----:B------:R-:W-:Y:S01]  /*1ec0*/  LEA.HI R9, R48, R43, RZ, 0x6 ;  /* 0x0000002b30097211 */ /* 0x000fe200078f30ff */
[----:B------:R-:W-:-:S02]  /*1ed0*/  IMAD.X R29, R17, 0x1, R7, P0 ;  /* 0x00000001111d7824 */ /* 0x000fc400000e0607 */
[----:B------:R-:W-:Y:S01]  /*1ee0*/  IMAD R6, R22, R8, R6 ;  /* 0x0000000816067224 */ /* 0x000fe200078e0206 */
[----:B------:R-:W-:Y:S02]  /*1ef0*/  SHF.L.U32 R9, R9, 0x3, RZ ;  /* 0x0000000309097819 */ /* 0x000fe400000006ff */
[----:B------:R-:W-:Y:S02]  /*1f00*/  IADD3 R8, P0, R16, R3, RZ ;  /* 0x0000000310087210 */ /* 0x000fe40007f1e0ff */
[----:B------:R-:W-:Y:S01]  /*1f10*/  LOP3.LUT R131, R131, 0xfffffe00, R9, 0xf8, !PT ;  /* 0xfffffe0083837812 */ /* 0x000fe200078ef809 */
[----:B------:R-:W-:-:S04]  /*1f20*/  IMAD.WIDE.U32 R28, R237, R22, R28 ;  /* 0x00000016ed1c7225 */ /* 0x000fc800078e001c */
[----:B------:R-:W-:Y:S01]  /*1f30*/  IMAD.X R9, R17, 0x1, R0, P0 ;  /* 0x0000000111097824 */ /* 0x000fe200000e0600 */
[----:B------:R-:W-:Y:S01]  /*1f40*/  SHF.R.S32.HI R0, RZ, 0x1f, R58 ;  /* 0x0000001fff007819 */ /* 0x000fe2000001143a */
[----:B------:R-:W-:Y:S02]  /*1f50*/  IMAD R3, R169, R132, RZ ;  /* 0x00000084a9037224 */ /* 0x000fe400078e02ff */
[----:B------:R-:W-:Y:S01]  /*1f60*/  IMAD.IADD R135, R29, 0x1, R6 ;  /* 0x000000011d877824 */ /* 0x000fe200078e0206 */
[----:B------:R-:W-:Y:S01]  /*1f70*/  LEA.HI R0, R0, R58, RZ, 0x6 ;  /* 0x0000003a00007211 */ /* 0x000fe200078f30ff */
[-C--:B------:R-:W-:Y:S02]  /*1f80*/  IMAD R3, R133, R168.reuse, R3 ;  /* 0x000000a885037224 */ /* 0x080fe400078e0203 */
[----:B------:R-:W-:Y:S01]  /*1f90*/  IMAD.WIDE.U32 R6, R132, R168, R26 ;  /* 0x000000a884067225 */ /* 0x000fe200078e001a */
[----:B------:R-:W-:-:S03]  /*1fa0*/  SHF.R.S32.HI R0, RZ, 0x6, R0 ;  /* 0x00000006ff007819 */ /* 0x000fc60000011400 */
[----:B------:R-:W-:Y:S01]  /*1fb0*/  IMAD.IADD R3, R7, 0x1, R3 ;  /* 0x0000000107037824 */ /* 0x000fe200078e0203 */
[C---:B----4-:R-:W-:Y:S02]  /*1fc0*/  LEA R242, P0, R6.reuse, R14, 0x1 ;  /* 0x0000000e06f27211 */ /* 0x050fe400078008ff */
[----:B------:R-:W-:Y:S02]  /*1fd0*/  VIMNMX R65, R231, R0, !PT ;  /* 0x00000000e7417248 */ /* 0x000fe40007fe0100 */
[----:B------:R-:W-:Y:S02]  /*1fe0*/  LEA.HI.X R243, R6, R15, R3, 0x1, P0 ;  /* 0x0000000f06f37211 */ /* 0x000fe400000f0c03 */
[----:B------:R-:W-:Y:S01]  /*1ff0*/  ISETP.GT.AND P0, PT, R165, R65, PT ;  /* 0x00000041a500720c */ /* 0x000fe20003f04270 */
[----:B------:R-:W-:Y:S01]  /*2000*/  IMAD.WIDE R22, R235, 0x40, R132 ;  /* 0x00000040eb167825 */ /* 0x000fe200078e0284 */
[----:B------:R-:W-:-:S03]  /*2010*/  @P1 MOV R138, R24 ;  /* 0x00000018008a1202 */ /* 0x000fc60000000f00 */
[----:B------:R-:W-:Y:S01]  /*2020*/  @!P1 IMAD.MOV.U32 R138, RZ, RZ, R24 ;  /* 0x000000ffff8a9224 */ /* 0x000fe200078e0018 */
[----:B------:R-:W-:Y:S01]  /*2030*/  MOV R134, R28 ;  /* 0x0000001c00867202 */ /* 0x000fe20000000f00 */
[----:B------:R-:W-:Y:S01]  /*2040*/  @P1 IMAD.MOV.U32 R139, RZ, RZ, R25 ;  /* 0x000000ffff8b1224 */ /* 0x000fe200078e0019 */
[----:B------:R-:W-:Y:S01]  /*2050*/  @!P1 MOV R139, R25 ;  /* 0x00000019008b9202 */ /* 0x000fe20000000f00 */
[----:B------:R-:W-:Y:S02]  /*2060*/  IMAD R136, R23, R138, RZ ;  /* 0x0000008a17887224 */ /* 0x000fe400078e02ff */
[----:B------:R-:W-:Y:S01]  /*2070*/  IMAD.WIDE.U32 R8, R132, R166, R8 ;  /* 0x000000a684087225 */ /* 0x000fe200078e0008 */
[----:B------:R-:W-:-:S03]  /*2080*/  LEA.HI R48, R48, R43, RZ, 0x5 ;  /* 0x0000002b30307211 */ /* 0x000fc600078f28ff */
[----:B------:R-:W-:Y:S01]  /*2090*/  IMAD R136, R22, R139, R136 ;  /* 0x0000008b16887224 */ /* 0x000fe200078e0288 */
[----:B------:R-:W-:Y:S01]  /*20a0*/  LEA R233, P1, R8, R20, 0x1 ;  /* 0x0000001408e97211 */ /* 0x000fe200078208ff */
[----:B------:R-:W-:Y:S02]  /*20b0*/  IMAD.IADD R232, R9, 0x1, R232 ;  /* 0x0000000109e87824 */ /* 0x000fe400078e02e8 */
[----:B------:R-:W-:Y:S01]  /*20c0*/  IMAD.WIDE.U32 R134, R22, R138, R134 ;  /* 0x0000008a16867225 */ /* 0x000fe200078e0086 */
[----:B------:R-:W-:Y:S02]  /*20d0*/  SHF.R.S32.HI R48, RZ, 0x5, R48 ;  /* 0x00000005ff307819 */ /* 0x000fe40000011430 */
[----:B------:R-:W-:Y:S01]  /*20e0*/  LEA.HI.X R232, R8, R21, R232, 0x1, P1 ;  /* 0x0000001508e87211 */ /* 0x000fe200008f0ce8 */
[----:B------:R-:W-:Y:S01]  /*20f0*/  @!P4 IMAD.MOV.U32 R13, RZ, RZ, RZ ;  /* 0x000000ffff0dc224 */ /* 0x000fe200078e00ff */
[----:B------:R-:W-:Y:S01]  /*2100*/  IADD3 R137, R135, R136, RZ ;  /* 0x0000008887897210 */ /* 0x000fe20007ffe0ff */
[----:B-1----:R-:W-:Y:S06]  /*2110*/  @!P0 BRA `(.L_x_4076) ;  /* 0x000000a400548947 */ /* 0x002fec0003800000 */
        /* <DEDUP_REMOVED lines=11> */
[----:B------:R-:W-:-:S02]  /*21d0*/  SHF.R.S32.HI R11, RZ, 0x1f, R58 ;  /* 0x0000001fff0b7819 */ /* 0x000fc4000001143a */
[----:B------:R-:W-:Y:S01]  /*21e0*/  IADD3 R13, R13, R2, RZ ;  /* 0x000000020d0d7210 */ /* 0x000fe20007ffe0ff */
[C---:B------:R-:W-:Y:S01]  /*21f0*/  IMAD.SHL.U32 R61, R168.reuse, 0x20, RZ ;  /* 0x00000020a83d7824 */ /* 0x040fe200078e00ff */
[C---:B------:R-:W-:Y:S01]  /*2200*/  SHF.L.U64.HI R62, R168.reuse, 0x5, R169 ;  /* 0x00000005a83e7819 */ /* 0x040fe200000102a9 */
[----:B------:R-:W-:Y:S02]  /*2210*/  IMAD R60, R169, 0x60, RZ ;  /* 0x00000060a93c7824 */ /* 0x000fe400078e02ff */
[----:B------:R-:W-:Y:S01]  /*2220*/  IMAD.WIDE.U32 R142, R168, 0x60, RZ ;  /* 0x00000060a88e7825 */ /* 0x000fe200078e00ff */
[C---:B------:R-:W-:Y:S02]  /*2230*/  SHF.L.U64.HI R62, R61.reuse, 0x1, R62 ;  /* 0x000000013d3e7819 */ /* 0x040fe4000001023e */
[C---:B------:R-:W-:Y:S01]  /*2240*/  IADD3 R129, R132.reuse, 0x10, RZ ;  /* 0x0000001084817810 */ /* 0x040fe20007ffe0ff */
[----:B------:R-:W-:Y:S01]  /*2250*/  VIADD R128, R132, 0x20 ;  /* 0x0000002084807836 */ /* 0x000fe20000000000 */
[----:B------:R-:W-:Y:S01]  /*2260*/  SHF.L.U64.HI R64, R166, 0x5, R167 ;  /* 0x00000005a6407819 */ /* 0x000fe200000102a7 */
[----:B------:R-:W-:Y:S01]  /*2270*/  VIADD R127, R132, 0x30 ;  /* 0x00000030847f7836 */ /* 0x000fe20000000000 */
[----:B------:R-:W-:Y:S01]  /*2280*/  SHF.L.U32 R63, R166, 0x5, RZ ;  /* 0x00000005a63f7819 */ /* 0x000fe200000006ff */
[----:B------:R-:W-:Y:S01]  /*2290*/  IMAD.MOV.U32 R103, RZ, RZ, R242 ;  /* 0x000000ffff677224 */ /* 0x000fe200078e00f2 */
[----:B------:R-:W-:Y:S01]  /*22a0*/  MOV R102, R243 ;  /* 0x000000f300667202 */ /* 0x000fe20000000f00 */
[----:B------:R-:W-:Y:S01]  /*22b0*/  IMAD.SHL.U32 R61, R61, 0x2, RZ ;  /* 0x000000023d3d7824 */ /* 0x000fe200078e00ff */
[----:B------:R-:W-:Y:S01]  /*22c0*/  MOV R146, R233 ;  /* 0x000000e900927202 */ /* 0x000fe20000000f00 */
[----:B------:R-:W-:-:S02]  /*22d0*/  IMAD.IADD R60, R143, 0x1, R60 ;  /* 0x000000018f3c7824 */ /* 0x000fc400078e023c */
[----:B------:R-:W-:Y:S02]  /*22e0*/  IMAD.MOV.U32 R147, RZ, RZ, R232 ;  /* 0x000000ffff937224 */ /* 0x000fe400078e00e8 */
        /* <DEDUP_REMOVED lines=8> */
[----:B------:R-:W-:Y:S02]  /*2370*/  IMAD.IADD R27, R27, 0x1, R3 ;  /* 0x000000011b1b7824 */ /* 0x000fe400078e0203 */
[-C--:B----4-:R-:W-:Y:S02]  /*2380*/  IMAD R3, R149, R2.reuse, RZ ;  /* 0x0000000295037224 */ /* 0x090fe400078e02ff */
[----:B-----5:R-:W-:Y:S02]  /*2390*/  IMAD R4, R145, R2, RZ ;  /* 0x0000000291047224 */ /* 0x020fe400078e02ff */
[----:B------:R-:W-:-:S02]  /*23a0*/  IMAD R3, R148, R0, R3 ;  /* 0x0000000094037224 */ /* 0x000fc400078e0203 */
[----:B------:R-:W-:-:S04]  /*23b0*/  IMAD.WIDE.U32 R26, R148, R2, R26 ;  /* 0x00000002941a7225 */ /* 0x000fc800078e001a */
[C---:B------:R-:W-:Y:S02]  /*23c0*/  IMAD R4, R144.reuse, R0, R4 ;  /* 0x0000000090047224 */ /* 0x040fe400078e0204 */
[----:B------:R-:W-:Y:S01]  /*23d0*/  IMAD.WIDE.U32 R28, R144, R2, R28 ;  /* 0x00000002901c7225 */ /* 0x000fe200078e001c */
[----:B------:R-:W-:-:S03]  /*23e0*/  IADD3 R27, R27, R3, RZ ;  /* 0x000000031b1b7210 */ /* 0x000fc60007ffe0ff */
[----:B------:R-:W-:Y:S01]  /*23f0*/  IMAD.IADD R29, R29, 0x1, R4 ;  /* 0x000000011d1d7824 */ /* 0x000fe200078e0204 */
[----:B------:R-:W-:Y:S01]  /*2400*/  IADD3 R0, P0, -R58, R132, RZ ;  /* 0x000000843a007210 */ /* 0x000fe20007f1e1ff */
[----:B------:R-:W-:Y:S01]  /*2410*/  IMAD R4, R25, R10, RZ ;  /* 0x0000000a19047224 */ /* 0x000fe200078e02ff */
[----:B------:R-:W-:Y:S01]  /*2420*/  LEA.HI R124, R12, R12, RZ, 0x1 ;  /* 0x0000000c0c7c7211 */ /* 0x000fe200078f08ff */
[-C--:B------:R-:W-:Y:S02]  /*2430*/  IMAD R3, R23, R10.reuse, RZ ;  /* 0x0000000a17037224 */ /* 0x080fe400078e02ff */
[-C--:B------:R-:W-:Y:S01]  /*2440*/  IMAD R4, R24, R5.reuse, R4 ;  /* 0x0000000518047224 */ /* 0x080fe200078e0204 */
[----:B------:R-:W-:Y:S01]  /*2450*/  SHF.R.S32.HI R124, RZ, 0x1, R124 ;  /* 0x00000001ff7c7819 */ /* 0x000fe2000001147c */
[----:B------:R-:W-:Y:S02]  /*2460*/  IMAD R3, R22, R5, R3 ;  /* 0x0000000516037224 */ /* 0x000fe400078e0203 */
[----:B------:R-:W-:-:S04]  /*2470*/  IMAD.WIDE.U32 R24, R24, R10, R28 ;  /* 0x0000000a18187225 */ /* 0x000fc800078e001c */
[----:B------:R-:W-:-:S04]  /*2480*/  IMAD.WIDE.U32 R22, R22, R10, R26 ;  /* 0x0000000a16167225 */ /* 0x000fc800078e001a */
[----:B------:R-:W-:Y:S02]  /*2490*/  IMAD.X R11, R133, 0x1, ~R11, P0 ;  /* 0x00000001850b7824 */ /* 0x000fe400000e0e0b */
[----:B------:R-:W-:Y:S02]  /*24a0*/  IMAD.IADD R25, R25, 0x1, R4 ;  /* 0x0000000119197824 */ /* 0x000fe400078e0204 */
[----:B------:R-:W-:Y:S02]  /*24b0*/  IMAD.IADD R3, R23, 0x1, R3 ;  /* 0x0000000117037824 */ /* 0x000fe400078e0203 */
[----:B------:R-:W-:Y:S02]  /*24c0*/  IMAD.MOV.U32 R2, RZ, RZ, R22 ;  /* 0x000000ffff027224 */ /* 0x000fe400078e0016 */
[C---:B------:R-:W-:Y:S02]  /*24d0*/  IMAD R93, R11.reuse, R144, RZ ;  /* 0x000000900b5d7224 */ /* 0x040fe400078e02ff */
[----:B------:R-:W-:-:S02]  /*24e0*/  IMAD R96, R11, R148, RZ ;  /* 0x000000940b607224 */ /* 0x000fc400078e02ff */
[----:B------:R-:W-:Y:S02]  /*24f0*/  IMAD R100, R124, R13, RZ ;  /* 0x0000000d7c647224 */ /* 0x000fe400078e02ff */
[----:B------:R-:W-:Y:S02]  /*2500*/  IMAD R4, R132, R124, R59 ;  /* 0x0000007c84047224 */ /* 0x000fe400078e023b */
[----:B------:R-:W-:-:S04]  /*2510*/  IMAD.WIDE.U32 R12, R148, R0, R2 ;  /* 0x00000000940c7225 */ /* 0x000fc800078e0002 */
[-C--:B------:R-:W-:Y:S02]  /*2520*/  IMAD R93, R145, R0.reuse, R93 ;  /* 0x00000000915d7224 */ /* 0x080fe400078e025d */
[----:B------:R-:W-:-:S04]  /*2530*/  IMAD.WIDE.U32 R10, R144, R0, R24 ;  /* 0x00000000900a7225 */ /* 0x000fc800078e0018 */
[----:B------:R-:W-:Y:S01]  /*2540*/  IMAD R96, R149, R0, R96 ;  /* 0x0000000095607224 */ /* 0x000fe200078e0260 */
[----:B------:R-:W-:Y:S01]  /*2550*/  IADD3 R0, P3, R100, R4, RZ ;  /* 0x0000000464007210 */ /* 0x000fe20007f7e0ff */
[----:B------:R-:W-:Y:S01]  /*2560*/  IMAD.IADD R3, R59, 0x1, R4 ;  /* 0x000000013b037824 */ /* 0x000fe200078e0204 */
[----:B------:R-:W-:Y:S01]  /*2570*/  SHF.R.S32.HI R2, RZ, 0x1f, R100 ;  /* 0x0000001fff027819 */ /* 0x000fe20000011464 */
[----:B------:R-:W-:Y:S01]  /*2580*/  IMAD.IADD R93, R11, 0x1, R93 ;  /* 0x000000010b5d7824 */ /* 0x000fe200078e025d */
[----:B------:R-:W-:Y:S01]  /*2590*/  LEA R94, P1, R10, R20, 0x1 ;  /* 0x000000140a5e7211 */ /* 0x000fe200078208ff */
[----:B------:R-:W-:Y:S01]  /*25a0*/  IMAD.SHL.U32 R20, R0, 0x2, RZ ;  /* 0x0000000200147824 */ /* 0x000fe200078e00ff */
[----:B------:R-:W-:Y:S02]  /*25b0*/  IADD3 R100, P2, R100, R3, RZ ;  /* 0x0000000364647210 */ /* 0x000fe40007f5e0ff */
[----:B------:R-:W-:Y:S02]  /*25c0*/  IADD3 R96, R13, R96, RZ ;  /* 0x000000600d607210 */ /* 0x000fe40007ffe0ff */
[----:B------:R-:W-:-:S02]  /*25d0*/  LEA R97, P0, R12, R14, 0x1 ;  /* 0x0000000e0c617211 */ /* 0x000fc400078008ff */
[----:B------:R-:W-:Y:S01]  /*25e0*/  LEA.HI.X.SX32 R4, R4, R2, 0x1, P3 ;  /* 0x0000000204047211 */ /* 0x000fe200018f0eff */
[----:B------:R-:W-:Y:S01]  /*25f0*/  IMAD.SHL.U32 R101, R100, 0x2, RZ ;  /* 0x0000000264657824 */ /* 0x000fe200078e00ff */
[----:B------:R-:W-:Y:S02]  /*2600*/  LEA.HI.X R93, R10, R21, R93, 0x1, P1 ;  /* 0x000000150a5d7211 */ /* 0x000fe400008f0c5d */
[----:B------:R-:W-:Y:S02]  /*2610*/  LEA.HI.X R96, R12, R15, R96, 0x1, P0 ;  /* 0x0000000f0c607211 */ /* 0x000fe400000f0c60 */
[----:B------:R-:W-:Y:S01]  /*2620*/  IADD3 R40, P1, R8, R20, RZ ;  /* 0x0000001408287210 */ /* 0x000fe20007f3e0ff */
[----:B------:R-:W-:Y:S01]  /*2630*/  IMAD.SHL.U32 R67, R148, 0x10, RZ ;  /* 0x0000001094437824 */ /* 0x000fe200078e00ff */
[----:B------:R-:W-:Y:S02]  /*2640*/  LEA.HI.X.SX32 R2, R3, R2, 0x1, P2 ;  /* 0x0000000203027211 */ /* 0x000fe400010f0eff */
[----:B------:R-:W-:-:S02]  /*2650*/  SHF.L.U64.HI R0, R0, 0x1, R4 ;  /* 0x0000000100007819 */ /* 0x000fc40000010204 */
[----:B------:R-:W-:Y:S02]  /*2660*/  IADD3 R20, P0, R6, R20, RZ ;  /* 0x0000001406147210 */ /* 0x000fe40007f1e0ff */
[-C--:B------:R-:W-:Y:S01]  /*2670*/  IADD3 R99, P3, R8, R101.reuse, RZ ;  /* 0x0000006508637210 */ /* 0x080fe20007f7e0ff */
[----:B------:R-:W-:Y:S01]  /*2680*/  IMAD.X R41, R9, 0x1, R0, P1 ;  /* 0x0000000109297824 */ /* 0x000fe200008e0600 */
[----:B------:R-:W-:Y:S01]  /*2690*/  SHF.L.U64.HI R100, R100, 0x1, R2 ;  /* 0x0000000164647819 */ /* 0x000fe20000010202 */
[----:B------:R-:W-:Y:S01]  /*26a0*/  IMAD.X R21, R7, 0x1, R0, P0 ;  /* 0x0000000107157824 */ /* 0x000fe200000e0600 */
[----:B------:R-:W-:Y:S02]  /*26b0*/  IADD3 R101, P2, R6, R101, RZ ;  /* 0x0000006506657210 */ /* 0x000fe40007f5e0ff */
[C---:B------:R-:W-:Y:S02]  /*26c0*/  SHF.L.U64.HI R66, R148.reuse, 0x4, R149 ;  /* 0x0000000494427819 */ /* 0x040fe40000010295 */
[----:B------:R-:W-:-:S02]  /*26d0*/  SHF.L.U32 R69, R148, 0x5, RZ ;  /* 0x0000000594457819 */ /* 0x000fc400000006ff */
[----:B------:R-:W-:Y:S02]  /*26e0*/  IADD3 R77, P1, P0, R67, R67, R67 ;  /* 0x00000043434d7210 */ /* 0x000fe4000783e043 */
[----:B------:R-:W-:Y:S01]  /*26f0*/  IADD3.X R98, R9, R100, RZ, P3, !PT ;  /* 0x0000006409627210 */ /* 0x000fe20001ffe4ff */
[----:B------:R-:W-:Y:S01]  /*2700*/  IMAD.X R100, R7, 0x1, R100, P2 ;  /* 0x0000000107647824 */ /* 0x000fe200010e0664 */
[----:B------:R-:W-:Y:S02]  /*2710*/  SHF.L.U64.HI R68, R148, 0x5, R149 ;  /* 0x0000000594447819 */ /* 0x000fe40000010295 */
        /* <DEDUP_REMOVED lines=26> */
[----:B------:R-:W-:Y:S01]  /*28c0*/  SHF.L.U32 R83, R144, 0x4, RZ ;  /* 0x0000000490537819 */ /* 0x000fe200000006ff */
        /* <DEDUP_REMOVED lines=37> */
.L_x_4132:
[----:B------:R-:W-:Y:S01]  /*2b20*/  IMAD.SHL.U32 R14, R9, 0x40, RZ ;  /* 0x00000040090e7824 */ /* 0x000fe200078e00ff */
[----:B------:R-:W-:Y:S01]  /*2b30*/  BSSY B2, `(.L_x_4077) ;  /* 0x000094a000027945 */ /* 0x000fe20003800000 */
[----:B------:R-:W-:Y:S02]  /*2b40*/  IMAD.MOV.U32 R95, RZ, RZ, R93 ;  /* 0x000000ffff5f7224 */ /* 0x000fe400078e005d */
[----:B------:R-:W-:Y:S04]  /*2b50*/  VIADD R13, R14, 0xffffffc0 ;  /* 0xffffffc00e0d7836 */ /* 0x000fe80000000000 */
[--C-:B--2-4-:R-:W-:Y:S02]  /*2b60*/  IMAD.IADD R151, R42, 0x1, -R13.reuse ;  /* 0x000000012a977824 */ /* 0x114fe400078e0a0d */
[----:B------:R-:W-:Y:S03]  /*2b70*/  IMAD.IADD R150, R58, 0x1, -R13 ;  /* 0x000000013a967824 */ /* 0x000fe600078e0a0d */
[CC--:B------:R-:W-:Y:S02]  /*2b80*/  ISETP.GE.AND P0, PT, R132.reuse, R151.reuse, PT ;  /* 0x000000978400720c */ /* 0x0c0fe40003f06270 */
[CC--:B------:R-:W-:Y:S02]  /*2b90*/  ISETP.GE.AND P4, PT, R129.reuse, R151.reuse, PT ;  /* 0x000000978100720c */ /* 0x0c0fe40003f86270 */
[-C--:B------:R-:W-:Y:S02]  /*2ba0*/  ISETP.GE.AND P0, PT, R132, R150.reuse, !P0 ;  /* 0x000000968400720c */ /* 0x080fe40004706270 */
[-C--:B------:R-:W-:Y:S02]  /*2bb0*/  ISETP.GE.AND P4, PT, R129, R150.reuse, !P4 ;  /* 0x000000968100720c */ /* 0x080fe40006786270 */
[C---:B------:R-:W-:Y:S04]  /*2bc0*/  ISETP.GE.AND P2, PT, R128.reuse, R151, PT ;  /* 0x000000978000720c */ /* 0x040fe80003f46270 */
[----:B------:R-:W-:Y:S05]  /*2bd0*/  ISETP.GE.AND P2, PT, R128, R150, !P2 ;  /* 0x000000968000720c */ /* 0x000fea0005746270 */
[----:B---3--:R-:W2:Y:S01]  /*2be0*/  @P0 LD.E.128 R24, desc[UR6][R94.64] ;  /* 0x000000065e180980 */ /* 0x008ea2000c101d00 */
[----:B------:R-:W-:Y:S01]  /*2bf0*/  @P0 IMAD.MOV.U32 R2, RZ, RZ, R103 ;  /* 0x000000ffff020224 */ /* 0x000fe200078e0067 */
[C---:B------:R-:W-:Y:S01]  /*2c00*/  @P4 IADD3 R22, P1, R94.reuse, R83, RZ ;  /* 0x000000535e164210 */ /* 0x040fe20007f3e0ff */
[----:B------:R-:W-:Y:S04]  /*2c10*/  @P0 IMAD.MOV.U32 R3, RZ, RZ, R102 ;  /* 0x000000ffff030224 */ /* 0x000fe800078e0066 */
[----:B------:R-:W-:Y:S01]  /*2c20*/  @P4 IMAD.X R23, R95, 0x1, R82, P1 ;  /* 0x000000015f174824 */ /* 0x000fe200008e0652 */
[----:B--2---:R-:W-:Y:S04]  /*2c30*/  @P0 ST.E.128 desc[UR6][R2.64], R24 ;  /* 0x0000001802000985 */ /* 0x004fe8000c101d06 */
[----:B------:R-:W2:Y:S04]  /*2c40*/  @P0 LD.E.128 R4, desc[UR6][R94.64+0x80] ;  /* 0x000080065e040980 */ /* 0x000ea8000c101d00 */
[----:B--2---:R1:W-:Y:S04]  /*2c50*/  @P0 ST.E.128 desc[UR6][R2.64+0x80], R4 ;  /* 0x0000800402000985 */ /* 0x0043e8000c101d06 */
[----:B-1----:R-:W2:Y:S04]  /*2c60*/  @P0 LD.E.128 R4, desc[UR6][R94.64+0x100] ;  /* 0x000100065e040980 */ /* 0x002ea8000c101d00 */
[----:B--2---:R1:W-:Y:S04]  /*2c70*/  @P0 ST.E.128 desc[UR6][R2.64+0x100], R4 ;  /* 0x0001000402000985 */ /* 0x0043e8000c101d06 */
[----:B-1----:R-:W2:Y:S04]  /*2c80*/  @P0 LD.E.128 R4, desc[UR6][R94.64+0x180] ;  /* 0x000180065e040980 */ /* 0x002ea8000c101d00 */
[----:B--2---:R1:W-:Y:S04]  /*2c90*/  @P0 ST.E.128 desc[UR6][R2.64+0x180], R4 ;  /* 0x0001800402000985 */ /* 0x0043e8000c101d06 */
[----:B------:R-:W2:Y:S01]  /*2ca0*/  @P4 LD.E.128 R24, desc[UR6][R22.64] ;  /* 0x0000000616184980 */ /* 0x000ea2000c101d00 */
[C---:B-1----:R-:W-:Y:S04]  /*2cb0*/  @P4 LEA R2, P1, R51.reuse, R103, 0x1 ;  /* 0x0000006733024211 */ /* 0x042fe800078208ff */
[----:B------:R-:W-:Y:S05]  /*2cc0*/  @P4 LEA.HI.X R3, R51, R102, R52, 0x1, P1 ;  /* 0x0000006633034211 */ /* 0x000fea00008f0c34 */
[----:B--2---:R-:W-:Y:S04]  /*2cd0*/  @P4 ST.E.128 desc[UR6][R2.64], R24 ;  /* 0x0000001802004985 */ /* 0x004fe8000c101d06 */
[----:B------:R-:W2:Y:S04]  /*2ce0*/  @P4 LD.E.128 R4, desc[UR6][R22.64+0x80] ;  /* 0x0000800616044980 */ /* 0x000ea8000c101d00 */
[----:B--2---:R1:W-:Y:S04]  /*2cf0*/  @P4 ST.E.128 desc[UR6][R2.64+0x80], R4 ;  /* 0x0000800402004985 */ /* 0x0043e8000c101d06 */
[----:B-1----:R-:W2:Y:S04]  /*2d00*/  @P4 LD.E.128 R4, desc[UR6][R22.64+0x100] ;  /* 0x0001000616044980 */ /* 0x002ea8000c101d00 */
[----:B--2---:R1:W-:Y:S04]  /*2d10*/  @P4 ST.E.128 desc[UR6][R2.64+0x100], R4 ;  /* 0x0001000402004985 */ /* 0x0043e8000c101d06 */
[----:B-1----:R1:W2:Y:S02]  /*2d20*/  @P4 LD.E.128 R4, desc[UR6][R22.64+0x180] ;  /* 0x0001800616044980 */ /* 0x0022a4000c101d00 */
[----:B-1----:R-:W-:Y:S05]  /*2d30*/  @P2 IADD3 R22, P1, R94, R85, RZ ;  /* 0x000000555e162210 */ /* 0x002fea0007f3e0ff */
[----:B------:R-:W-:Y:S01]  /*2d40*/  @P2 IMAD.X R23, R95, 0x1, R84, P1 ;  /* 0x000000015f172824 */ /* 0x000fe200008e0654 */
[----:B--2---:R1:W-:Y:S04]  /*2d50*/  @P4 ST.E.128 desc[UR6][R2.64+0x180], R4 ;  /* 0x0001800402004985 */ /* 0x0043e8000c101d06 */
[----:B------:R-:W2:Y:S01]  /*2d60*/  @P2 LD.E.128 R24, desc[UR6][R22.64] ;  /* 0x0000000616182980 */ /* 0x000ea2000c101d00 */
[----:B-1----:R-:W-:Y:S05]  /*2d70*/  @P2 IADD3 R2, P1, R103, R61, RZ ;  /* 0x0000003d67022210 */ /* 0x002fea0007f3e0ff */
[----:B------:R-:W-:Y:S01]  /*2d80*/  @P2 IMAD.X R3, R102, 0x1, R62, P1 ;  /* 0x0000000166032824 */ /* 0x000fe200008e063e */
[C---:B------:R-:W-:Y:S04]  /*2d90*/  ISETP.GE.AND P1, PT, R127.reuse, R151, PT ;  /* 0x000000977f00720c */ /* 0x040fe80003f26270 */
[----:B------:R-:W-:Y:S01]  /*2da0*/  ISETP.GE.AND P1, PT, R127, R150, !P1 ;  /* 0x000000967f00720c */ /* 0x000fe20004f26270 */
        /* <DEDUP_REMOVED lines=11> */
[----:B------:R-:W-:Y:S05]  /*2e60*/  @P1 IMAD.X R3, R102, 0x1, R60, P2 ;  /* 0x0000000166031824 */ /* 0x000fea00010e063c */
[----:B--2---:R-:W-:Y:S04]  /*2e70*/  @P1 ST.E.128 desc[UR6][R2.64], R24 ;  /* 0x0000001802001985 */ /* 0x004fe8000c101d06 */
[----:B------:R-:W2:Y:S04]  /*2e80*/  @P1 LD.E.128 R4, desc[UR6][R22.64+0x80] ;  /* 0x0000800616041980 */ /* 0x000ea8000c101d00 */
[----:B--2---:R1:W-:Y:S04]  /*2e90*/  @P1 ST.E.128 desc[UR6][R2.64+0x80], R4 ;  /* 0x0000800402001985 */ /* 0x0043e8000c101d06 */
[----:B-1----:R-:W2:Y:S04]  /*2ea0*/  @P1 LD.E.128 R4, desc[UR6][R22.64+0x100] ;  /* 0x0001000616041980 */ /* 0x002ea8000c101d00 */
[----:B--2---:R1:W-:Y:S04]  /*2eb0*/  @P1 ST.E.128 desc[UR6][R2.64+0x100], R4 ;  /* 0x0001000402001985 */ /* 0x0043e8000c101d06 */
[----:B-1----:R-:W2:Y:S04]  /*2ec0*/  @P1 LD.E.128 R4, desc[UR6][R22.64+0x180] ;  /* 0x0001800616041980 */ /* 0x002ea8000c101d00 */
[----:B--2---:R1:W-:Y:S04]  /*2ed0*/  @P1 ST.E.128 desc[UR6][R2.64+0x180], R4 ;  /* 0x0001800402001985 */ /* 0x0043e8000c101d06 */
[----:B------:R-:W2:Y:S04]  /*2ee0*/  LD.E R15, desc[UR6][R18.64+0xd0] ;  /* 0x0000d006120f7980 */ /* 0x000ea8000c101900 */
[----:B------:R-:W3:Y:S01]  /*2ef0*/  LD.E R93, desc[UR6][R18.64+0x130] ;  /* 0x00013006125d7980 */ /* 0x000ee2000c101900 */
[----:B--2---:R-:W-:Y:S01]  /*2f00*/  ISETP.NE.AND P2, PT, R15, RZ, PT ;  /* 0x000000ff0f00720c */ /* 0x004fe20003f45270 */
[----:B---3--:R-:W-:Y:S05]  /*2f10*/  IMAD.U32 R93, R93, -0x40, RZ ;  /* 0xffffffc05d5d7824 */ /* 0x008fea00078e00ff */
[C---:B------:R-:W-:Y:S04]  /*2f20*/  LEA R94, P1, R93.reuse, R94, 0x1 ;  /* 0x0000005e5d5e7211 */ /* 0x040fe800078208ff */
[----:B------:R-:W-:Y:S03]  /*2f30*/  LEA.HI.X.SX32 R93, R93, R95, 0x1, P1 ;  /* 0x0000005f5d5d7211 */ /* 0x000fe600008f0eff */
[----:B-1----:R-:W-:Y:S06]  /*2f40*/  @!P2 BRA `(.L_x_4078) ;  /* 0x0000008c0044a947 */ /* 0x002fec0003800000 */
        /* <DEDUP_REMOVED lines=11> */
[----:B------:R-:W-:Y:S01]  /*3000*/  ISETP.GE.AND P0, PT, R16, R15, PT ;  /* 0x0000000f1000720c */ /* 0x000fe20003f06270 */
[----:B------:R-:W-:Y:S01]  /*3010*/  IMAD.MOV.U32 R31, RZ, RZ, R96 ;  /* 0x000000ffff1f7224 */ /* 0x000fe200078e0060 */
[----:B------:R-:W-:Y:S02]  /*3020*/  MOV R30, R97 ;  /* 0x00000061001e7202 */ /* 0x000fe40000000f00 */
[----:B------:R-:W-:Y:S03]  /*3030*/  ISETP.GE.AND P1, PT, R12, R15, PT ;  /* 0x0000000f0c00720c */ /* 0x000fe60003f26270 */
        /* <DEDUP_REMOVED lines=9> */
[----:B----4-:R-:W-:Y:S01]  /*30d0*/  @!P0 SHF.L.U32 R7, R2, 0x10, RZ ;  /* 0x0000001002078819 */ /* 0x010fe200000006ff */
[C---:B------:R-:W-:Y:S01]  /*30e0*/  @!P0 IMAD.U32 R4, R3.reuse, 0x10000, RZ ;  /* 0x0001000003048824 */ /* 0x040fe200078e00ff */
[----:B------:R-:W-:Y:S01]  /*30f0*/  @!P0 LOP3.LUT R5, R3, 0xffff0000, RZ, 0xc0, !PT ;  /* 0xffff000003058812 */ /* 0x000fe200078ec0ff */
[----:B------:R-:W-:Y:S01]  /*3100*/  @!P0 FMUL.FTZ R32, R0, R8 ;  /* 0x0000000800208220 */ /* 0x000fe20000410000 */
[----:B------:R-:W-:Y:S01]  /*3110*/  @!P0 LOP3.LUT R6, R2, 0xffff0000, RZ, 0xc0, !PT ;  /* 0xffff000002068812 */ /* 0x000fe200078ec0ff */
[----:B------:R-:W-:Y:S01]  /*3120*/  @!P0 FMUL.FTZ R0, R0, R7 ;  /* 0x0000000700008220 */ /* 0x000fe20000410000 */
[----:B------:R-:W-:Y:S02]  /*3130*/  @!P0 SHF.L.U32 R3, R24, 0x10, RZ ;  /* 0x0000001018038819 */ /* 0x000fe400000006ff */
[----:B------:R-:W-:Y:S03]  /*3140*/  @!P0 LOP3.LUT R2, R25, 0xffff0000, RZ, 0xc0, !PT ;  /* 0xffff000019028812 */ /* 0x000fe600078ec0ff */
[----:B------:R-:W-:Y:S01]  /*3150*/  @!P0 FFMA.FTZ R0, R8, R3, R0 ;  /* 0x0000000308008223 */ /* 0x000fe20000010000 */
[----:B------:R-:W-:Y:S01]  /*3160*/  @!P0 FFMA.FTZ R32, R3, R7, -R32 ;  /* 0x0000000703208223 */ /* 0x000fe20000010820 */
[----:B------:R-:W-:Y:S01]  /*3170*/  @!P0 LOP3.LUT R3, R26, 0xffff0000, RZ, 0xc0, !PT ;  /* 0xffff00001a038812 */ /* 0x000fe200078ec0ff */
[----:B------:R-:W-:Y:S01]  /*3180*/  @!P0 IMAD.U32 R8, R25, 0x10000, RZ ;  /* 0x0001000019088824 */ /* 0x000fe200078e00ff */
[----:B------:R-:W-:Y:S01]  /*3190*/  @!P0 LOP3.LUT R7, R27, 0xffff0000, RZ, 0xc0, !PT ;  /* 0xffff00001b078812 */ /* 0x000fe200078ec0ff */
[----:B------:R-:W-:Y:S01]  /*31a0*/  @!P0 FMUL.FTZ R33, R2, R22 ;  /* 0x0000001602218220 */ /* 0x000fe20000410000 */
[----:B------:R-:W-:Y:S01]  /*31b0*/  @!P0 F2FP.BF16.F32.PACK_AB R0, R0, R32 ;  /* 0x000000200000823e */ /* 0x000fe200000010ff */
[-C--:B------:R-:W-:Y:S01]  /*31c0*/  @!P0 FMUL.FTZ R2, R2, R6.reuse ;  /* 0x0000000602028220 */ /* 0x080fe20000410000 */
[C---:B------:R-:W-:Y:S01]  /*31d0*/  @!P0 FMUL.FTZ R34, R3.reuse, R23 ;  /* 0x0000001703228220 */ /* 0x040fe20000410000 */
[----:B------:R-:W-:Y:S01]  /*31e0*/  @!P0 FFMA.FTZ R33, R8, R6, -R33 ;  /* 0x0000000608218223 */ /* 0x000fe20000010821 */
[----:B------:R-:W-:Y:S01]  /*31f0*/  @!P0 SHF.L.U32 R6, R26, 0x10, RZ ;  /* 0x000000101a068819 */ /* 0x000fe200000006ff */
[----:B------:R-:W-:Y:S01]  /*3200*/  @!P0 FMUL.FTZ R3, R3, R4 ;  /* 0x0000000403038220 */ /* 0x000fe20000410000 */
[----:B------:R-:W-:Y:S01]  /*3210*/  @!P0 MOV R24, R0 ;  /* 0x0000000000188202 */ /* 0x000fe20000000f00 */
[C---:B------:R-:W-:Y:S01]  /*3220*/  @!P0 FMUL.FTZ R35, R7.reuse, R28 ;  /* 0x0000001c07238220 */ /* 0x040fe20000410000 */
[----:B------:R-:W-:Y:S01]  /*3230*/  @!P0 FFMA.FTZ R2, R22, R8, R2 ;  /* 0x0000000816028223 */ /* 0x000fe20000010002 */
[----:B------:R-:W-:Y:S01]  /*3240*/  @!P0 FFMA.FTZ R34, R6, R4, -R34 ;  /* 0x0000000406228223 */ /* 0x000fe20000010822 */
[-C--:B------:R-:W-:Y:S01]  /*3250*/  @!P0 FMUL.FTZ R4, R7, R5.reuse ;  /* 0x0000000507048220 */ /* 0x080fe20000410000 */
[----:B------:R-:W-:Y:S01]  /*3260*/  @!P0 FFMA.FTZ R3, R23, R6, R3 ;  /* 0x0000000617038223 */ /* 0x000fe20000010003 */
[----:B------:R-:W-:Y:S01]  /*3270*/  @!P0 FFMA.FTZ R35, R29, R5, -R35 ;  /* 0x000000051d238223 */ /* 0x000fe20000010823 */
[----:B------:R-:W-:Y:S01]  /*3280*/  @!P0 F2FP.BF16.F32.PACK_AB R2, R2, R33 ;  /* 0x000000210202823e */ /* 0x000fe200000010ff */
[----:B------:R-:W-:Y:S02]  /*3290*/  @!P0 FFMA.FTZ R4, R28, R29, R4 ;  /* 0x0000001d1c048223 */ /* 0x000fe40000010004 */
[----:B------:R-:W-:Y:S02]  /*32a0*/  @!P0 F2FP.BF16.F32.PACK_AB R3, R3, R34 ;  /* 0x000000220303823e */ /* 0x000fe400000010ff */
[----:B------:R-:W-:Y:S01]  /*32b0*/  @!P0 IMAD.MOV.U32 R25, RZ, RZ, R2 ;  /* 0x000000ffff198224 */ /* 0x000fe200078e0002 */
[----:B------:R-:W-:Y:S02]  /*32c0*/  @!P0 F2FP.BF16.F32.PACK_AB R4, R4, R35 ;  /* 0x000000230404823e */ /* 0x000fe400000010ff */
[----:B------:R-:W-:Y:S03]  /*32d0*/  @!P0 MOV R26, R3 ;  /* 0x00000003001a8202 */ /* 0x000fe60000000f00 */
[----:B------:R-:W-:Y:S01]  /*32e0*/  @!P0 IMAD.MOV.U32 R27, RZ, RZ, R4 ;  /* 0x000000ffff1b8224 */ /* 0x000fe200078e0004 */
[----:B------:R-:W-:Y:S04]  /*32f0*/  ISETP.GE.AND P0, PT, R11, R15, PT ;  /* 0x0000000f0b00720c */ /* 0x000fe80003f06270 */
[----:B------:R1:W-:Y:S08]  /*3300*/  ST.E.128 desc[UR6][R146.64], R24 ;  /* 0x0000001892007985 */ /* 0x0003f0000c101d06 */
[----:B------:R-:W2:Y:S06]  /*3310*/  @!P1 LD.E.64 R28, desc[UR6][R40.64+0x40] ;  /* 0x00004006281c9980 */ /* 0x000eac000c101b00 */
[----:B------:R-:W3:Y:S06]  /*3320*/  @!P1 LD.E.64 R2, desc[UR6][R20.64+0x40] ;  /* 0x0000400614029980 */ /* 0x000eec000c101b00 */
[----:B-1----:R-:W4:Y:S01]  /*3330*/  LD.E.128 R24, desc[UR6][R30.64+0x80] ;  /* 0x000080061e187980 */ /* 0x002f22000c101d00 */
[C---:B--2---:R-:W-:Y:S01]  /*3340*/  @!P1 SHF.L.U32 R8, R28.reuse, 0x10, RZ ;  /* 0x000000101c089819 */ /* 0x044fe200000006ff */
[C---:B------:R-:W-:Y:S01]  /*3350*/  @!P1 IMAD.U32 R23, R29.reuse, 0x10000, RZ ;  /* 0x000100001d179824 */ /* 0x040fe200078e00ff */
[----:B------:R-:W-:Y:S02]  /*3360*/  @!P1 LOP3.LUT R22, R28, 0xffff0000, RZ, 0xc0, !PT ;  /* 0xffff00001c169812 */ /* 0x000fe400078ec0ff */
[----:B------:R-:W-:Y:S02]  /*3370*/  @!P1 LOP3.LUT R28, R29, 0xffff0000, RZ, 0xc0, !PT ;  /* 0xffff00001d1c9812 */ /* 0x000fe400078ec0ff */
[C---:B---3--:R-:W-:Y:S01]  /*3380*/  @!P1 SHF.L.U32 R7, R2.reuse, 0x10, RZ ;  /* 0x0000001002079819 */ /* 0x048fe200000006ff */
[C---:B------:R-:W-:Y:S01]  /*3390*/  @!P1 IMAD.U32 R4, R3.reuse, 0x10000, RZ ;  /* 0x0001000003049824 */ /* 0x040fe200078e00ff */
[----:B------:R-:W-:Y:S02]  /*33a0*/  @!P1 LOP3.LUT R5, R3, 0xffff0000, RZ, 0xc0, !PT ;  /* 0xffff000003059812 */ /* 0x000fe400078ec0ff */
[----:B------:R-:W-:Y:S02]  /*33b0*/  @!P1 LOP3.LUT R6, R2, 0xffff0000, RZ, 0xc0, !PT ;  /* 0xffff000002069812 */ /* 0x000fe400078ec0ff */
[C---:B----4-:R-:W-:Y:S02]  /*33c0*/  @!P1 LOP3.LUT R0, R24.reuse, 0xffff0000, RZ, 0xc0, !PT ;  /* 0xffff000018009812 */ /* 0x050fe400078ec0ff */
[----:B------:R-:W-:Y:S02]  /*33d0*/  @!P1 SHF.L.U32 R3, R24, 0x10, RZ ;  /* 0x0000001018039819 */ /* 0x000fe400000006ff */
[----:B------:R-:W-:Y:S01]  /*33e0*/  @!P1 LOP3.LUT R2, R25, 0xffff0000, RZ, 0xc0, !PT ;  /* 0xffff000019029812 */ /* 0x000fe200078ec0ff */
[C---:B------:R-:W-:Y:S01]  /*33f0*/  @!P1 FMUL.FTZ R32, R0.reuse, R8 ;  /* 0x0000000800209220 */ /* 0x040fe20000410000 */
[----:B------:R-:W-:Y:S01]  /*3400*/  @!P1 SHF.L.U32 R29, R27, 0x10, RZ ;  /* 0x000000101b1d9819 */ /* 0x000fe200000006ff */
[-C--:B------:R-:W-:Y:S02]  /*3410*/  @!P1 FMUL.FTZ R0, R0, R7.reuse ;  /* 0x0000000700009220 */ /* 0x080fe40000410000 */
[----:B------:R-:W-:Y:S01]  /*3420*/  @!P1 FFMA.FTZ R32, R3, R7, -R32 ;  /* 0x0000000703209223 */ /* 0x000fe20000010820 */
[----:B------:R-:W-:Y:S01]  /*3430*/  @!P1 LOP3.LUT R7, R27, 0xffff0000, RZ, 0xc0, !PT ;  /* 0xffff00001b079812 */ /* 0x000fe200078ec0ff */
[----:B------:R-:W-:Y:S01]  /*3440*/  @!P1 FFMA.FTZ R0, R8, R3, R0 ;  /* 0x0000000308009223 */ /* 0x000fe20000010000 */
[----:B------:R-:W-:Y:S01]  /*3450*/  @!P1 SHF.L.U32 R8, R25, 0x10, RZ ;  /* 0x0000001019089819 */ /* 0x000fe200000006ff */
[----:B------:R-:W-:Y:S01]  /*3460*/  @!P1 FMUL.FTZ R33, R2, R22 ;  /* 0x0000001602219220 */ /* 0x000fe20000410000 */
[----:B------:R-:W-:Y:S01]  /*3470*/  @!P1 LOP3.LUT R3, R26, 0xffff0000, RZ, 0xc0, !PT ;  /* 0xffff00001a039812 */ /* 0x000fe200078ec0ff */
[----:B------:R-:W-:Y:S01]  /*3480*/  @!P1 FMUL.FTZ R2, R2, R6 ;  /* 0x0000000602029220 */ /* 0x000fe20000410000 */
[----:B------:R-:W-:Y:S01]  /*3490*/  @!P1 F2FP.BF16.F32.PACK_AB R0, R0, R32 ;  /* 0x000000200000923e */ /* 0x000fe200000010ff */
[----:B------:R-:W-:Y:S01]  /*34a0*/  @!P1 FFMA.FTZ R33, R8, R6, -R33 ;  /* 0x0000000608219223 */ /* 0x000fe20000010821 */
[----:B------:R-:W-:Y:S02]  /*34b0*/  @!P1 IMAD.U32 R6, R26, 0x10000, RZ ;  /* 0x000100001a069824 */ /* 0x000fe400078e00ff */
        /* <DEDUP_REMOVED lines=106> */
.L_x_4081:
[----:B------:R-:W-:Y:S05]  /*3b60*/  BSYNC B0 ;  /* 0x0000000000007941 */ /* 0x000fea0003800000 */
.L_x_4080:
[----:B------:R-:W-:Y:S04]  /*3b70*/  BSSY B0, `(.L_x_4082) ;  /* 0x00000c0000007945 */ /* 0x000fe80003800000 */
[----:B------:R-:W-:Y:S05]  /*3b80*/  @!P4 BRA `(.L_x_4083) ;  /* 0x0000000800f8c947 */ /* 0x000fea0003800000 */
[----:B------:R-:W-:Y:S02]  /*3b90*/  SHF.L.U32 R32, R130, 0x1, RZ ;  /* 0x0000000182207819 */ /* 0x000fe400000006ff */
[C---:B------:R-:W-:Y:S02]  /*3ba0*/  LEA R36, P1, R67.reuse, R97, 0x1 ;  /* 0x0000006143247211 */ /* 0x040fe400078208ff */
[-C--:B------:R-:W-:Y:S02]  /*3bb0*/  ISETP.GE.AND P0, PT, R16, R15.reuse, PT ;  /* 0x0000000f1000720c */ /* 0x080fe40003f06270 */
[----:B------:R-:W-:Y:S02]  /*3bc0*/  IADD3 R6, P4, R20, R32, RZ ;  /* 0x0000002014067210 */ /* 0x000fe40007f9e0ff */
[----:B------:R-:W-:Y:S02]  /*3bd0*/  LEA.HI.X R37, R67, R96, R66, 0x1, P1 ;  /* 0x0000006043257211 */ /* 0x000fe400008f0c42 */
[----:B------:R-:W-:Y:S02]  /*3be0*/  SHF.L.U64.HI R0, R130, 0x1, R115 ;  /* 0x0000000182007819 */ /* 0x000fe40000010273 */
[----:B------:R-:W-:Y:S01]  /*3bf0*/  IADD3 R32, P1, R40, R32, RZ ;  /* 0x0000002028207210 */ /* 0x000fe20007f3e0ff */
[----:B-1----:R-:W2:Y:S02]  /*3c00*/  LD.E.128 R24, desc[UR6][R36.64] ;  /* 0x0000000624187980 */ /* 0x002ea4000c101d00 */
[----:B------:R-:W-:Y:S01]  /*3c10*/  IMAD.X R7, R21, 0x1, R0, P4 ;  /* 0x0000000115077824 */ /* 0x000fe200020e0600 */
[----:B------:R-:W-:Y:S02]  /*3c20*/  IADD3.X R33, R41, R0, RZ, P1, !PT ;  /* 0x0000000029217210 */ /* 0x000fe40000ffe4ff */
[----:B------:R-:W-:Y:S03]  /*3c30*/  ISETP.GE.AND P1, PT, R12, R15, PT ;  /* 0x0000000f0c00720c */ /* 0x000fe60003f26270 */
[----:B------:R-:W3:Y:S06]  /*3c40*/  @!P0 LD.E.64 R30, desc[UR6][R32.64] ;  /* 0x00000006201e8980 */ /* 0x000eec000c101b00 */
[----:B------:R-:W4:Y:S01]  /*3c50*/  @!P0 LD.E.64 R2, desc[UR6][R6.64] ;  /* 0x0000000606028980 */ /* 0x000f22000c101b00 */
[----:B--2---:R-:W-:Y:S02]  /*3c60*/  @!P0 LOP3.LUT R0, R24, 0xffff0000, RZ, 0xc0, !PT ;  /* 0xffff000018008812 */ /* 0x004fe400078ec0ff */
[C---:B---3--:R-:W-:Y:S01]  /*3c70*/  @!P0 LOP3.LUT R28, R30.reuse, 0xffff0000, RZ, 0xc0, !PT ;  /* 0xffff00001e1c8812 */ /* 0x048fe200078ec0ff */
[----:B------:R-:W-:Y:S01]  /*3c80*/  @!P0 IMAD.U32 R23, R30, 0x10000, RZ ;  /* 0x000100001e178824 */ /* 0x000fe200078e00ff */
[C---:B------:R-:W-:Y:S01]  /*3c90*/  @!P0 LOP3.LUT R30, R31.reuse, 0xffff0000, RZ, 0xc0, !PT ;  /* 0xffff00001f1e8812 */ /* 0x040fe200078ec0ff */
[----:B------:R-:W-:Y:S01]  /*3ca0*/  @!P0 IMAD.U32 R29, R31, 0x10000, RZ ;  /* 0x000100001f1d8824 */ /* 0x000fe200078e00ff */
[----:B------:R-:W-:Y:S01]  /*3cb0*/  @!P0 SHF.L.U32 R31, R27, 0x10, RZ ;  /* 0x000000101b1f8819 */ /* 0x000fe200000006ff */
        /* <DEDUP_REMOVED lines=17> */
[----:B------:R-:W-:Y:S01]  /*3dd0*/  LEA R34, P4, R54, R146, 0x1 ;  /* 0x0000009236227211 */ /* 0x000fe200078808ff */
        /* <DEDUP_REMOVED lines=11> */
[----:B------:R-:W-:Y:S01]  /*3e90*/  LEA.HI.X R35, R54, R147, R55, 0x1, P4 ;  /* 0x0000009336237211 */ /* 0x000fe200020f0c37 */
[----:B------:R-:W-:Y:S01]  /*3ea0*/  @!P0 IMAD.MOV.U32 R24, RZ, RZ, R0 ;  /* 0x000000ffff188224 */ /* 0x000fe200078e0000 */
[----:B------:R-:W-:Y:S02]  /*3eb0*/  @!P0 F2FP.BF16.F32.PACK_AB R3, R3, R38 ;  /* 0x000000260303823e */ /* 0x000fe400000010ff */
[----:B------:R-:W-:Y:S02]  /*3ec0*/  @!P0 F2FP.BF16.F32.PACK_AB R4, R4, R5 ;  /* 0x000000050404823e */ /* 0x000fe400000010ff */
[----:B------:R-:W-:Y:S01]  /*3ed0*/  @!P0 MOV R25, R2 ;  /* 0x0000000200198202 */ /* 0x000fe20000000f00 */
[----:B------:R-:W-:Y:S01]  /*3ee0*/  @!P0 IMAD.MOV.U32 R26, RZ, RZ, R3 ;  /* 0x000000ffff1a8224 */ /* 0x000fe200078e0003 */
[----:B------:R-:W-:Y:S02]  /*3ef0*/  @!P0 MOV R27, R4 ;  /* 0x00000004001b8202 */ /* 0x000fe40000000f00 */
[----:B------:R-:W-:Y:S03]  /*3f00*/  ISETP.GE.AND P0, PT, R11, R15, PT ;  /* 0x0000000f0b00720c */ /* 0x000fe60003f06270 */
[----:B------:R1:W-:Y:S08]  /*3f10*/  ST.E.128 desc[UR6][R34.64], R24 ;  /* 0x0000001822007985 */ /* 0x0003f0000c101d06 */
[----:B------:R-:W2:Y:S06]  /*3f20*/  @!P1 LD.E.64 R30, desc[UR6][R32.64+0x40] ;  /* 0x00004006201e9980 */ /* 0x000eac000c101b00 */
[----:B------:R-:W3:Y:S06]  /*3f30*/  @!P1 LD.E.64 R2, desc[UR6][R6.64+0x40] ;  /* 0x0000400606029980 */ /* 0x000eec000c101b00 */
[----:B-1----:R-:W4:Y:S01]  /*3f40*/  LD.E.128 R24, desc[UR6][R36.64+0x80] ;  /* 0x0000800624187980 */ /* 0x002f22000c101d00 */
[C---:B--2---:R-:W-:Y:S01]  /*3f50*/  @!P1 LOP3.LUT R28, R30.reuse, 0xffff0000, RZ, 0xc0, !PT ;  /* 0xffff00001e1c9812 */ /* 0x044fe200078ec0ff */
[----:B------:R-:W-:Y:S01]  /*3f60*/  @!P1 IMAD.U32 R23, R30, 0x10000, RZ ;  /* 0x000100001e179824 */ /* 0x000fe200078e00ff */
[C---:B------:R-:W-:Y:S02]  /*3f70*/  @!P1 SHF.L.U32 R29, R31.reuse, 0x10, RZ ;  /* 0x000000101f1d9819 */ /* 0x040fe400000006ff */
[----:B------:R-:W-:Y:S02]  /*3f80*/  @!P1 LOP3.LUT R30, R31, 0xffff0000, RZ, 0xc0, !PT ;  /* 0xffff00001f1e9812 */ /* 0x000fe400078ec0ff */
[C---:B---3--:R-:W-:Y:S01]  /*3f90*/  @!P1 SHF.L.U32 R4, R3.reuse, 0x10, RZ ;  /* 0x0000001003049819 */ /* 0x048fe200000006ff */
[C---:B------:R-:W-:Y:S01]  /*3fa0*/  @!P1 IMAD.U32 R22, R2.reuse, 0x10000, RZ ;  /* 0x0001000002169824 */ /* 0x040fe200078e00ff */
[----:B------:R-:W-:Y:S02]  /*3fb0*/  @!P1 LOP3.LUT R5, R3, 0xffff0000, RZ, 0xc0, !PT ;  /* 0xffff000003059812 */ /* 0x000fe400078ec0ff */
[----:B------:R-:W-:Y:S02]  /*3fc0*/  @!P1 LOP3.LUT R8, R2, 0xffff0000, RZ, 0xc0, !PT ;  /* 0xffff000002089812 */ /* 0x000fe400078ec0ff */
[C---:B----4-:R-:W-:Y:S01]  /*3fd0*/  @!P1 LOP3.LUT R0, R24.reuse, 0xffff0000, RZ, 0xc0, !PT ;  /* 0xffff000018009812 */ /* 0x050fe200078ec0ff */
[----:B------:R-:W-:Y:S01]  /*3fe0*/  @!P1 IMAD.U32 R3, R24, 0x10000, RZ ;  /* 0x0001000018039824 */ /* 0x000fe200078e00ff */
[----:B------:R-:W-:Y:S02]  /*3ff0*/  @!P1 LOP3.LUT R2, R25, 0xffff0000, RZ, 0xc0, !PT ;  /* 0xffff000019029812 */ /* 0x000fe400078ec0ff */
[----:B------:R-:W-:Y:S01]  /*4000*/  @!P1 SHF.L.U32 R31, R27, 0x10, RZ ;  /* 0x000000101b1f9819 */ /* 0x000fe200000006ff */
[C---:B------:R-:W-:Y:S01]  /*4010*/  @!P1 FMUL.FTZ R38, R0.reuse, R23 ;  /* 0x0000001700269220 */ /* 0x040fe20000410000 */
[----:B------:R-:W-:Y:S01]  /*4020*/  @!P1 FMUL.FTZ R0, R0, R22 ;  /* 0x0000001600009220 */ /* 0x000fe20000410000 */
[C---:B------:R-:W-:Y:S01]  /*4030*/  @!P1 FMUL.FTZ R39, R2.reuse, R28 ;  /* 0x0000001c02279220 */ /* 0x040fe20000410000 */
[----:B------:R-:W-:Y:S01]  /*4040*/  @!P1 FMUL.FTZ R2, R2, R8 ;  /* 0x0000000802029220 */ /* 0x000fe20000410000 */
[----:B------:R-:W-:Y:S01]  /*4050*/  @!P1 FFMA.FTZ R38, R3, R22, -R38 ;  /* 0x0000001603269223 */ /* 0x000fe20000010826 */
[----:B------:R-:W-:Y:S01]  /*4060*/  @!P1 LOP3.LUT R22, R27, 0xffff0000, RZ, 0xc0, !PT ;  /* 0xffff00001b169812 */ /* 0x000fe200078ec0ff */
[----:B------:R-:W-:Y:S01]  /*4070*/  @!P1 FFMA.FTZ R0, R23, R3, R0 ;  /* 0x0000000317009223 */ /* 0x000fe20000010000 */
[----:B------:R-:W-:Y:S02]  /*4080*/  @!P1 SHF.L.U32 R23, R25, 0x10, RZ ;  /* 0x0000001019179819 */ /* 0x000fe400000006ff */
[----:B------:R-:W-:Y:S01]  /*4090*/  @!P1 LOP3.LUT R3, R26, 0xffff0000, RZ, 0xc0, !PT ;  /* 0xffff00001a039812 */ /* 0x000fe200078ec0ff */
[----:B------:R-:W-:Y:S01]  /*40a0*/  @!P1 FMUL.FTZ R45, R22, R30 ;  /* 0x0000001e162d9220 */ /* 0x000fe20000410000 */
[----:B------:R-:W-:Y:S01]  /*40b0*/  @!P1 F2FP.BF16.F32.PACK_AB R0, R0, R38 ;  /* 0x000000260000923e */ /* 0x000fe200000010ff */
[----:B------:R-:W-:Y:S01]  /*40c0*/  @!P1 FFMA.FTZ R39, R23, R8, -R39 ;  /* 0x0000000817279223 */ /* 0x000fe20000010827 */
[----:B------:R-:W-:Y:S02]  /*40d0*/  @!P1 IMAD.U32 R8, R26, 0x10000, RZ ;  /* 0x000100001a089824 */ /* 0x000fe400078e00ff */
[C---:B------:R-:W-:Y:S01]  /*40e0*/  @!P1 FMUL.FTZ R44, R3.reuse, R29 ;  /* 0x0000001d032c9220 */ /* 0x040fe20000410000 */
[-C--:B------:R-:W-:Y:S01]  /*40f0*/  @!P1 FMUL.FTZ R3, R3, R4.reuse ;  /* 0x0000000403039220 */ /* 0x080fe20000410000 */
[----:B------:R-:W-:Y:S01]  /*4100*/  @!P1 FFMA.FTZ R2, R28, R23, R2 ;  /* 0x000000171c029223 */ /* 0x000fe20000010002 */
[-C--:B------:R-:W-:Y:S01]  /*4110*/  @!P1 FFMA.FTZ R45, R31, R5.reuse, -R45 ;  /* 0x000000051f2d9223 */ /* 0x080fe2000001082d */
[----:B------:R-:W-:Y:S01]  /*4120*/  @!P1 FFMA.FTZ R44, R8, R4, -R44 ;  /* 0x00000004082c9223 */ /* 0x000fe2000001082c */
[----:B------:R-:W-:Y:S01]  /*4130*/  @!P1 FMUL.FTZ R4, R22, R5 ;  /* 0x0000000516049220 */ /* 0x000fe20000410000 */
[----:B------:R-:W-:Y:S01]  /*4140*/  @!P1 FFMA.FTZ R3, R29, R8, R3 ;  /* 0x000000081d039223 */ /* 0x000fe20000010003 */
[----:B------:R-:W-:Y:S01]  /*4150*/  @!P1 F2FP.BF16.F32.PACK_AB R2, R2, R39 ;  /* 0x000000270202923e */ /* 0x000fe200000010ff */
[----:B------:R-:W-:Y:S02]  /*4160*/  @!P1 IMAD.MOV.U32 R24, RZ, RZ, R0 ;  /* 0x000000ffff189224 */ /* 0x000fe400078e0000 */
[----:B------:R-:W-:Y:S01]  /*4170*/  @!P1 FFMA.FTZ R4, R30, R31, R4 ;  /* 0x0000001f1e049223 */ /* 0x000fe20000010004 */
[----:B------:R-:W-:Y:S02]  /*4180*/  @!P1 F2FP.BF16.F32.PACK_AB R3, R3, R44 ;  /* 0x0000002c0303923e */ /* 0x000fe400000010ff */
[----:B------:R-:W-:Y:S02]  /*4190*/  @!P1 MOV R25, R2 ;  /* 0x0000000200199202 */ /* 0x000fe40000000f00 */
[----:B------:R-:W-:Y:S01]  /*41a0*/  @!P1 F2FP.BF16.F32.PACK_AB R4, R4, R45 ;  /* 0x0000002d0404923e */ /* 0x000fe200000010ff */
[----:B------:R-:W-:Y:S03]  /*41b0*/  @!P1 IMAD.MOV.U32 R26, RZ, RZ, R3 ;  /* 0x000000ffff1a9224 */ /* 0x000fe600078e0003 */
        /* <DEDUP_REMOVED lines=91> */
.L_x_4083:
[----:B------:R-:W-:Y:S05]  /*4770*/  BSYNC B0 ;  /* 0x0000000000007941 */ /* 0x000fea0003800000 */
.L_x_4082:
        /* <DEDUP_REMOVED lines=9> */
[----:B-12---:R-:W2:Y:S02]  /*4810*/  LD.E.128 R24, desc[UR6][R36.64] ;  /* 0x0000000624187980 */ /* 0x006ea4000c101d00 */
        /* <DEDUP_REMOVED lines=182> */
.L_x_4085:
[----:B------:R-:W-:Y:S05]  /*5380*/  BSYNC B0 ;  /* 0x0000000000007941 */ /* 0x000fea0003800000 */
.L_x_4084:
[----:B------:R-:W-:Y:S04]  /*5390*/  BSSY B0, `(.L_x_4086) ;  /* 0x00000c4000007945 */ /* 0x000fe80003800000 */
[----:B------:R-:W-:Y:S05]  /*53a0*/  @!P2 BRA `(.L_x_4087) ;  /* 0x0000000c0008a947 */ /* 0x000fea0003800000 */
[----:B------:R-:W-:Y:S01]  /*53b0*/  SHF.L.U32 R32, R124, 0x1, RZ ;  /* 0x000000017c207819 */ /* 0x000fe200000006ff */
[----:B------:R-:W-:Y:S01]  /*53c0*/  IMAD R2, R149, 0x60, RZ ;  /* 0x0000006095027824 */ /* 0x000fe200078e02ff */
[----:B------:R-:W-:Y:S01]  /*53d0*/  MOV R37, R96 ;  /* 0x0000006000257202 */ /* 0x000fe20000000f00 */
[----:B------:R-:W-:Y:S01]  /*53e0*/  IMAD.MOV.U32 R36, RZ, RZ, R97 ;  /* 0x000000ffff247224 */ /* 0x000fe200078e0061 */
[-C--:B------:R-:W-:Y:S02]  /*53f0*/  ISETP.GE.AND P0, PT, R16, R15.reuse, PT ;  /* 0x0000000f1000720c */ /* 0x080fe40003f06270 */
[-C--:B------:R-:W-:Y:S01]  /*5400*/  IADD3 R6, P2, R20, R32.reuse, RZ ;  /* 0x0000002014067210 */ /* 0x080fe20007f5e0ff */
[----:B------:R-:W-:Y:S01]  /*5410*/  IMAD.WIDE.U32 R36, R148, 0x60, R36 ;  /* 0x0000006094247825 */ /* 0x000fe200078e0024 */
[----:B------:R-:W-:Y:S02]  /*5420*/  SHF.L.U64.HI R0, R124, 0x1, R112 ;  /* 0x000000017c007819 */ /* 0x000fe40000010270 */
[----:B------:R-:W-:Y:S02]  /*5430*/  IADD3 R32, P1, R40, R32, RZ ;  /* 0x0000002028207210 */ /* 0x000fe40007f3e0ff */
[----:B------:R-:W-:Y:S01]  /*5440*/  IADD3 R37, R37, R2, RZ ;  /* 0x0000000225257210 */ /* 0x000fe20007ffe0ff */
[--C-:B------:R-:W-:Y:S02]  /*5450*/  IMAD.X R7, R21, 0x1, R0.reuse, P2 ;  /* 0x0000000115077824 */ /* 0x100fe400010e0600 */
[----:B------:R-:W-:Y:S01]  /*5460*/  IMAD.X R33, R41, 0x1, R0, P1 ;  /* 0x0000000129217824 */ /* 0x000fe200008e0600 */
[----:B------:R-:W-:Y:S01]  /*5470*/  ISETP.GE.AND P1, PT, R12, R15, PT ;  /* 0x0000000f0c00720c */ /* 0x000fe20003f26270 */
[----:B-123--:R-:W2:Y:S08]  /*5480*/  LD.E.128 R24, desc[UR6][R36.64] ;  /* 0x0000000624187980 */ /* 0x00eeb0000c101d00 */
        /* <DEDUP_REMOVED lines=13> */
[-C--:B------:R-:W-:Y:S01]  /*5560*/  @!P0 FMUL.FTZ R0, R0, R22.reuse ;  /* 0x0000001600008220 */ /* 0x080fe20000410000 */
        /* <DEDUP_REMOVED lines=10> */
[----:B------:R-:W-:Y:S01]  /*5610*/  @!P0 FMUL.FTZ R39, R3, R29 ;  /* 0x0000001d03278220 */ /* 0x000fe20000410000 */
[----:B------:R-:W-:Y:S01]  /*5620*/  @!P0 FFMA.FTZ R44, R23, R8, -R44 ;  /* 0x00000008172c8223 */ /* 0x000fe2000001082c */
[----:B------:R-:W-:Y:S01]  /*5630*/  @!P0 SHF.L.U32 R8, R26, 0x10, RZ ;  /* 0x000000101a088819 */ /* 0x000fe200000006ff */
[----:B------:R-:W-:Y:S01]  /*5640*/  @!P0 FMUL.FTZ R3, R3, R4 ;  /* 0x0000000403038220 */ /* 0x000fe20000410000 */
[----:B------:R-:W-:Y:S01]  /*5650*/  @!P0 FMUL.FTZ R34, R22, R30 ;  /* 0x0000001e16228220 */ /* 0x000fe20000410000 */
[----:B------:R-:W-:Y:S01]  /*5660*/  @!P0 FFMA.FTZ R2, R28, R23, R2 ;  /* 0x000000171c028223 */ /* 0x000fe20000010002 */
[----:B------:R-:W-:Y:S02]  /*5670*/  @!P0 IMAD.MOV.U32 R24, RZ, RZ, R0 ;  /* 0x000000ffff188224 */ /* 0x000fe400078e0000 */
[----:B------:R-:W-:Y:S01]  /*5680*/  @!P0 FFMA.FTZ R39, R8, R4, -R39 ;  /* 0x0000000408278223 */ /* 0x000fe20000010827 */
[-C--:B------:R-:W-:Y:S01]  /*5690*/  @!P0 FMUL.FTZ R4, R22, R5.reuse ;  /* 0x0000000516048220 */ /* 0x080fe20000410000 */
[----:B------:R-:W-:Y:S01]  /*56a0*/  @!P0 FFMA.FTZ R3, R29, R8, R3 ;  /* 0x000000081d038223 */ /* 0x000fe20000010003 */
[----:B------:R-:W-:Y:S01]  /*56b0*/  @!P0 F2FP.BF16.F32.PACK_AB R2, R2, R44 ;  /* 0x0000002c0202823e */ /* 0x000fe200000010ff */
[----:B------:R-:W-:Y:S01]  /*56c0*/  @!P0 FFMA.FTZ R5, R31, R5, -R34 ;  /* 0x000000051f058223 */ /* 0x000fe20000010822 */
[----:B------:R-:W-:Y:S01]  /*56d0*/  @!P0 FFMA.FTZ R4, R30, R31, R4 ;  /* 0x0000001f1e048223 */ /* 0x000fe20000010004 */
[----:B------:R-:W-:Y:S01]  /*56e0*/  IMAD.WIDE.U32 R34, R166, 0x60, R146 ;  /* 0x00000060a6227825 */ /* 0x000fe200078e0092 */
[----:B------:R-:W-:Y:S02]  /*56f0*/  @!P0 F2FP.BF16.F32.PACK_AB R3, R3, R39 ;  /* 0x000000270303823e */ /* 0x000fe400000010ff */
[----:B------:R-:W-:Y:S01]  /*5700*/  @!P0 MOV R25, R2 ;  /* 0x0000000200198202 */ /* 0x000fe20000000f00 */
[----:B------:R-:W-:Y:S01]  /*5710*/  IMAD R8, R167, 0x60, RZ ;  /* 0x00000060a7087824 */ /* 0x000fe200078e02ff */
[----:B------:R-:W-:Y:S01]  /*5720*/  @!P0 F2FP.BF16.F32.PACK_AB R4, R4, R5 ;  /* 0x000000050404823e */ /* 0x000fe200000010ff */
[----:B------:R-:W-:Y:S03]  /*5730*/  @!P0 IMAD.MOV.U32 R26, RZ, RZ, R3 ;  /* 0x000000ffff1a8224 */ /* 0x000fe600078e0003 */
[----:B------:R-:W-:Y:S02]  /*5740*/  IADD3 R35, R35, R8, RZ ;  /* 0x0000000823237210 */ /* 0x000fe40007ffe0ff */
        /* <DEDUP_REMOVED lines=33> */
[----:B------:R-:W-:Y:S01]  /*5960*/  @!P1 FMUL.FTZ R45, R22, R30 ;  /* 0x0000001e162d9220 */ /* 0x000fe20000410000 */
[----:B------:R-:W-:Y:S01]  /*5970*/  @!P1 FFMA.FTZ R44, R8, R4, -R44 ;  /* 0x00000004082c9223 */ /* 0x000fe2000001082c */
[----:B------:R-:W-:Y:S01]  /*5980*/  @!P1 FMUL.FTZ R4, R22, R5 ;  /* 0x0000000516049220 */ /* 0x000fe20000410000 */
        /* <DEDUP_REMOVED lines=15> */
[C---:B--2---:R-:W-:Y:S02]  /*5a80*/  @!P0 SHF.L.U32 R22, R28.reuse, 0x10, RZ ;  /* 0x000000101c168819 */ /* 0x044fe400000006ff */
[----:B------:R-:W-:Y:S01]  /*5a90*/  @!P0 LOP3.LUT R23, R28, 0xffff0000, RZ, 0xc0, !PT ;  /* 0xffff00001c178812 */ /* 0x000fe200078ec0ff */
[C---:B------:R-:W-:Y:S01]  /*5aa0*/  @!P0 IMAD.U32 R28, R29.reuse, 0x10000, RZ ;  /* 0x000100001d1c8824 */ /* 0x040fe200078e00ff */
        /* <DEDUP_REMOVED lines=17> */
[-C--:B------:R-:W-:Y:S01]  /*5bc0*/  @!P0 FMUL.FTZ R2, R2, R8.reuse ;  /* 0x0000000802028220 */ /* 0x080fe20000410000 */
[----:B------:R-:W-:Y:S01]  /*5bd0*/  @!P0 F2FP.BF16.F32.PACK_AB R0, R0, R31 ;  /* 0x0000001f0000823e */ /* 0x000fe200000010ff */
[----:B------:R-:W-:Y:S01]  /*5be0*/  @!P0 FFMA.FTZ R38, R22, R8, -R38 ;  /* 0x0000000816268223 */ /* 0x000fe20000010826 */
[----:B------:R-:W-:Y:S02]  /*5bf0*/  @!P0 IMAD.U32 R8, R26, 0x10000, RZ ;  /* 0x000100001a088824 */ /* 0x000fe400078e00ff */
        /* <DEDUP_REMOVED lines=61> */
.L_x_4087:
[----:B------:R-:W-:Y:S05]  /*5fd0*/  BSYNC B0 ;  /* 0x0000000000007941 */ /* 0x000fea0003800000 */
.L_x_4086:
[----:B------:R-:W5:Y:S02]  /*5fe0*/  LD.E R0, desc[UR6][R18.64+0xd0] ;  /* 0x0000d00612007980 */ /* 0x000f64000c101900 */
[----:B-----5:R-:W-:Y:S05]  /*5ff0*/  IMAD.U32 R0, R0, -0x20, RZ ;  /* 0xffffffe000007824 */ /* 0x020fea00078e00ff */
[C---:B------:R-:W-:Y:S02]  /*6000*/  LEA R20, P1, R0.reuse, R20, 0x1 ;  /* 0x0000001400147211 */ /* 0x040fe400078208ff */
[C---:B------:R-:W-:Y:S02]  /*6010*/  LEA R40, P0, R0.reuse, R40, 0x1 ;  /* 0x0000002800287211 */ /* 0x040fe400078008ff */
[C---:B------:R-:W-:Y:S02]  /*6020*/  LEA.HI.X.SX32 R21, R0.reuse, R21, 0x1, P1 ;  /* 0x0000001500157211 */ /* 0x040fe400008f0eff */
[----:B------:R-:W-:Y:S01]  /*6030*/  LEA.HI.X.SX32 R41, R0, R41, 0x1, P0 ;  /* 0x0000002900297211 */ /* 0x000fe200000f0eff */
[----:B------:R-:W-:Y:S05]  /*6040*/  BRA `(.L_x_4088) ;  /* 0x0000005c00e07947 */ /* 0x000fea0003800000 */
.L_x_4079:
[----:B------:R-:W-:Y:S04]  /*6050*/  BSSY B1, `(.L_x_4089) ;  /* 0x0000164000017945 */ /* 0x000fe80003800000 */
[----:B------:R-:W-:Y:S05]  /*6060*/  @!P0 BRA `(.L_x_4090) ;  /* 0x0000001400888947 */ /* 0x000fea0003800000 */
[-C--:B------:R-:W-:Y:S01]  /*6070*/  ISETP.GE.AND P0, PT, R16, R15.reuse, PT ;  /* 0x0000000f1000720c */ /* 0x080fe20003f06270 */
[----:B------:R-:W-:Y:S01]  /*6080*/  IMAD.MOV.U32 R156, RZ, RZ, R97 ;  /* 0x000000ffff9c7224 */ /* 0x000fe200078e0061 */
[----:B------:R-:W-:Y:S01]  /*6090*/  BSSY B0, `(.L_x_4091) ;  /* 0x0000058000007945 */ /* 0x000fe20003800000 */
[----:B------:R-:W-:Y:S01]  /*60a0*/  IMAD.MOV.U32 R157, RZ, RZ, R96 ;  /* 0x000000ffff9d7224 */ /* 0x000fe200078e0060 */
[-C--:B------:R-:W-:Y:S02]  /*60b0*/  ISETP.GE.AND P2, PT, R12, R15.reuse, PT ;  /* 0x0000000f0c00720c */ /* 0x080fe40003f46270 */
[----:B------:R-:W-:Y:S02]  /*60c0*/  ISETP.GE.AND P1, PT, R11, R15, PT ;  /* 0x0000000f0b00720c */ /* 0x000fe40003f26270 */
[----:B------:R1:W5:Y:S05]  /*60d0*/  LD.E.128 R24, desc[UR6][R156.64] ;  /* 0x000000069c187980 */ /* 0x00036a000c101d00 */
[----:B------:R-:W-:Y:S06]  /*60e0*/  @P0 BRA `(.L_x_4092) ;  /* 0x0000000400480947 */ /* 0x000fec0003800000 */
[----:B------:R-:W-:Y:S01]  /*60f0*/  LEA.HI R8, R15, R15, RZ, 0x1 ;  /* 0x0000000f0f087211 */ /* 0x000fe200078f08ff */
[----:B------:R-:W-:Y:S01]  /*6100*/  IMAD.MOV.U32 R22, RZ, RZ, R99 ;  /* 0x000000ffff167224 */ /* 0x000fe200078e0063 */
[----:B------:R-:W-:Y:S01]  /*6110*/  MOV R0, RZ ;  /* 0x000000ff00007202 */ /* 0x000fe20000000f00 */
[----:B-----5:R-:W-:Y:S01]  /*6120*/  IMAD.U32 R30, R24, 0x10000, RZ ;  /* 0x00010000181e7824 */ /* 0x020fe200078e00ff */
[----:B------:R-:W-:Y:S01]  /*6130*/  SHF.R.S32.HI R8, RZ, 0x1, R8 ;  /* 0x00000001ff087819 */ /* 0x000fe20000011408 */
[----:B------:R-:W-:Y:S01]  /*6140*/  IMAD.U32 R34, R26, 0x10000, RZ ;  /* 0x000100001a227824 */ /* 0x000fe200078e00ff */
[----:B------:R-:W-:Y:S02]  /*6150*/  MOV R23, R98 ;  /* 0x0000006200177202 */ /* 0x000fe40000000f00 */
[----:B------:R-:W-:Y:S01]  /*6160*/  ISETP.GE.AND P3, PT, R16, R8, PT ;  /* 0x000000081000720c */ /* 0x000fe20003f66270 */
[--C-:B------:R-:W-:Y:S01]  /*6170*/  IMAD.MOV.U32 R3, RZ, RZ, R8.reuse ;  /* 0x000000ffff037224 */ /* 0x100fe200078e0008 */
[----:B------:R-:W-:Y:S02]  /*6180*/  LOP3.LUT R31, R24, 0xffff0000, RZ, 0xc0, !PT ;  /* 0xffff0000181f7812 */ /* 0x000fe400078ec0ff */
[C---:B------:R-:W-:Y:S02]  /*6190*/  SHF.L.U32 R32, R25.reuse, 0x10, RZ ;  /* 0x0000001019207819 */ /* 0x040fe400000006ff */
[----:B------:R-:W-:Y:S02]  /*61a0*/  LOP3.LUT R33, R25, 0xffff0000, RZ, 0xc0, !PT ;  /* 0xffff000019217812 */ /* 0x000fe400078ec0ff */
[C---:B------:R-:W-:Y:S02]  /*61b0*/  SHF.L.U32 R36, R27.reuse, 0x10, RZ ;  /* 0x000000101b247819 */ /* 0x040fe400000006ff */
[----:B------:R-:W-:Y:S02]  /*61c0*/  LOP3.LUT R37, R27, 0xffff0000, RZ, 0xc0, !PT ;  /* 0xffff00001b257812 */ /* 0x000fe400078ec0ff */
[----:B------:R-:W-:Y:S01]  /*61d0*/  LOP3.LUT R35, R26, 0xffff0000, RZ, 0xc0, !PT ;  /* 0xffff00001a237812 */ /* 0x000fe200078ec0ff */
[--C-:B------:R-:W-:Y:S02]  /*61e0*/  @P3 IMAD.MOV R3, RZ, RZ, -R8.reuse ;  /* 0x000000ffff033224 */ /* 0x100fe400078e0a08 */
[----:B------:R-:W-:Y:S03]  /*61f0*/  @P3 IMAD.MOV R0, RZ, RZ, -R8 ;  /* 0x000000ffff003224 */ /* 0x000fe600078e0a08 */
[C---:B------:R-:W-:Y:S04]  /*6200*/  LEA R2, P0, R3.reuse, R156, 0x1 ;  /* 0x0000009c03027211 */ /* 0x040fe800078008ff */
[----:B------:R-:W-:Y:S02]  /*6210*/  LEA.HI.X.SX32 R3, R3, R157, 0x1, P0 ;  /* 0x0000009d03037211 */ /* 0x000fe400000f0eff */
[C---:B------:R-:W-:Y:S03]  /*6220*/  LEA R152, P0, R0.reuse, R22, 0x1 ;  /* 0x0000001600987211 */ /* 0x040fe600078008ff */
[----:B------:R2:W3:Y:S01]  /*6230*/  LD.E.128 R4, desc[UR6][R2.64] ;  /* 0x0000000602047980 */ /* 0x0004e2000c101d00 */
[----:B------:R-:W-:Y:S01]  /*6240*/  LEA.HI.X.SX32 R153, R0, R23, 0x1, P0 ;  /* 0x0000001700997211 */ /* 0x000fe200000f0eff */
[----:B------:R-:W-:Y:S01]  /*6250*/  IMAD.MOV.U32 R0, RZ, RZ, RZ ;  /* 0x000000ffff007224 */ /* 0x000fe200078e00ff */
[----:B------:R-:W-:Y:S05]  /*6260*/  @P3 IADD3 R0, -R8, RZ, RZ ;  /* 0x000000ff08003210 */ /* 0x000fea0007ffe1ff */
[----:B------:R-:W4:Y:S01]  /*6270*/  LD.E.128 R152, desc[UR6][R152.64] ;  /* 0x0000000698987980 */ /* 0x000f22000c101d00 */
[----:B--2---:R-:W-:Y:S01]  /*6280*/  MOV R3, R100 ;  /* 0x0000006400037202 */ /* 0x004fe20000000f00 */
[----:B------:R-:W-:Y:S05]  /*6290*/  IMAD.MOV.U32 R2, RZ, RZ, R101 ;  /* 0x000000ffff027224 */ /* 0x000fea00078e0065 */
[C---:B------:R-:W-:Y:S04]  /*62a0*/  LEA R2, P0, R0.reuse, R2, 0x1 ;  /* 0x0000000200027211 */ /* 0x040fe800078008ff */
[----:B------:R-:W-:Y:S05]  /*62b0*/  LEA.HI.X.SX32 R3, R0, R3, 0x1, P0 ;  /* 0x0000000300037211 */ /* 0x000fea00000f0eff */
[----:B------:R2:W4:Y:S01]  /*62c0*/  LD.E.128 R44, desc[UR6][R2.64] ;  /* 0x00000006022c7980 */ /* 0x000522000c101d00 */
[C---:B---3--:R-:W-:Y:S01]  /*62d0*/  SHF.L.U32 R8, R7.reuse, 0x10, RZ ;  /* 0x0000001007087819 */ /* 0x048fe200000006ff */
[C---:B------:R-:W-:Y:S01]  /*62e0*/  IMAD.U32 R0, R4.reuse, 0x10000, RZ ;  /* 0x0001000004007824 */ /* 0x040fe200078e00ff */
[----:B------:R-:W-:Y:S02]  /*62f0*/  LOP3.LUT R23, R7, 0xffff0000, RZ, 0xc0, !PT ;  /* 0xffff000007177812 */ /* 0x000fe400078ec0ff */
[----:B--2---:R-:W-:Y:S02]  /*6300*/  LOP3.LUT R2, R4, 0xffff0000, RZ, 0xc0, !PT ;  /* 0xffff000004027812 */ /* 0x004fe400078ec0ff */
[----:B------:R-:W-:Y:S02]  /*6310*/  SHF.L.U32 R3, R5, 0x10, RZ ;  /* 0x0000001005037819 */ /* 0x000fe400000006ff */
[C---:B----4-:R-:W-:Y:S01]  /*6320*/  SHF.L.U32 R7, R155.reuse, 0x10, RZ ;  /* 0x000000109b077819 */ /* 0x050fe200000006ff */
        /* <DEDUP_REMOVED lines=26> */
[C---:B------:R-:W-:Y:S01]  /*64d0*/  LOP3.LUT R23, R44.reuse, 0xffff0000, RZ, 0xc0, !PT ;  /* 0xffff00002c177812 */ /* 0x040fe200078ec0ff */
        /* <DEDUP_REMOVED lines=19> */
.L_x_4092:
[----:B------:R-:W-:Y:S05]  /*6610*/  BSYNC B0 ;  /* 0x0000000000007941 */ /* 0x000fea0003800000 */
.L_x_4091:
[----:B-----5:R2:W-:Y:S01]  /*6620*/  ST.E.128 desc[UR6][R146.64], R24 ;  /* 0x0000001892007985 */ /* 0x0205e2000c101d06 */
[----:B------:R-:W-:Y:S03]  /*6630*/  BSSY B0, `(.L_x_4093) ;  /* 0x0000055000007945 */ /* 0x000fe60003800000 */
[----:B--2---:R2:W5:Y:S01]  /*6640*/  LD.E.128 R24, desc[UR6][R156.64+0x80] ;  /* 0x000080069c187980 */ /* 0x004562000c101d00 */
[----:B------:R-:W-:Y:S05]  /*6650*/  @P2 BRA `(.L_x_4094) ;  /* 0x0000000400482947 */ /* 0x000fea0003800000 */
        /* <DEDUP_REMOVED lines=19> */
[C---:B------:R-:W-:Y:S01]  /*6790*/  LEA R152, P0, R8.reuse, R22, 0x1 ;  /* 0x0000001608987211 */ /* 0x040fe200078008ff */
[----:B------:R-:W-:Y:S02]  /*67a0*/  IMAD.MOV.U32 R22, RZ, RZ, R101 ;  /* 0x000000ffff167224 */ /* 0x000fe400078e0065 */
[----:B------:R3:W4:Y:S01]  /*67b0*/  LD.E.128 R4, desc[UR6][R2.64+0x80] ;  /* 0x0000800602047980 */ /* 0x000722000c101d00 */
[----:B------:R-:W-:Y:S02]  /*67c0*/  LEA.HI.X.SX32 R153, R8, R23, 0x1, P0 ;  /* 0x0000001708997211 */ /* 0x000fe400000f0eff */
[----:B------:R-:W-:Y:S05]  /*67d0*/  MOV R23, R100 ;  /* 0x0000006400177202 */ /* 0x000fea0000000f00 */
[----:B------:R-:W2:Y:S01]  /*67e0*/  LD.E.128 R152, desc[UR6][R152.64+0x80] ;  /* 0x0000800698987980 */ /* 0x000ea2000c101d00 */
[----:B---3--:R-:W-:Y:S01]  /*67f0*/  IMAD.MOV.U32 R3, RZ, RZ, RZ ;  /* 0x000000ffff037224 */ /* 0x008fe200078e00ff */
[----:B------:R-:W-:Y:S04]  /*6800*/  @P2 IADD3 R3, -R0, RZ, RZ ;  /* 0x000000ff00032210 */ /* 0x000fe80007ffe1ff */
[C---:B------:R-:W-:Y:S04]  /*6810*/  LEA R2, P0, R3.reuse, R22, 0x1 ;  /* 0x0000001603027211 */ /* 0x040fe800078008ff */
[----:B------:R-:W-:Y:S05]  /*6820*/  LEA.HI.X.SX32 R3, R3, R23, 0x1, P0 ;  /* 0x0000001703037211 */ /* 0x000fea00000f0eff */
[----:B------:R3:W2:Y:S01]  /*6830*/  LD.E.128 R44, desc[UR6][R2.64+0x80] ;  /* 0x00008006022c7980 */ /* 0x0006a2000c101d00 */
[C---:B----4-:R-:W-:Y:S01]  /*6840*/  SHF.L.U32 R8, R7.reuse, 0x10, RZ ;  /* 0x0000001007087819 */ /* 0x050fe200000006ff */
[C---:B------:R-:W-:Y:S01]  /*6850*/  IMAD.U32 R0, R4.reuse, 0x10000, RZ ;  /* 0x0001000004007824 */ /* 0x040fe200078e00ff */
[----:B------:R-:W-:Y:S02]  /*6860*/  LOP3.LUT R23, R7, 0xffff0000, RZ, 0xc0, !PT ;  /* 0xffff000007177812 */ /* 0x000fe400078ec0ff */
[----:B---3--:R-:W-:Y:S02]  /*6870*/  LOP3.LUT R2, R4, 0xffff0000, RZ, 0xc0, !PT ;  /* 0xffff000004027812 */ /* 0x008fe400078ec0ff */
[----:B------:R-:W-:Y:S02]  /*6880*/  SHF.L.U32 R3, R5, 0x10, RZ ;  /* 0x0000001005037819 */ /* 0x000fe400000006ff */
[C---:B--2---:R-:W-:Y:S01]  /*6890*/  SHF.L.U32 R7, R155.reuse, 0x10, RZ ;  /* 0x000000109b077819 */ /* 0x044fe200000006ff */
        /* <DEDUP_REMOVED lines=46> */
.L_x_4094:
[----:B------:R-:W-:Y:S05]  /*6b80*/  BSYNC B0 ;  /* 0x0000000000007941 */ /* 0x000fea0003800000 */
.L_x_4093:
[----:B-----5:R3:W-:Y:S01]  /*6b90*/  ST.E.128 desc[UR6][R146.64+0x80], R24 ;  /* 0x0000801892007985 */ /* 0x0207e2000c101d06 */
[----:B------:R-:W-:Y:S03]  /*6ba0*/  BSSY B0, `(.L_x_4095) ;  /* 0x0000055000007945 */ /* 0x000fe60003800000 */
[----:B---3--:R3:W5:Y:S01]  /*6bb0*/  LD.E.128 R24, desc[UR6][R156.64+0x100] ;  /* 0x000100069c187980 */ /* 0x008762000c101d00 */
        /* <DEDUP_REMOVED lines=22> */
[----:B------:R4:W2:Y:S01]  /*6d20*/  LD.E.128 R4, desc[UR6][R2.64+0x100] ;  /* 0x0001000602047980 */ /* 0x0008a2000c101d00 */
[----:B------:R-:W-:Y:S02]  /*6d30*/  LEA.HI.X.SX32 R153, R8, R23, 0x1, P0 ;  /* 0x0000001708997211 */ /* 0x000fe400000f0eff */
[----:B------:R-:W-:Y:S05]  /*6d40*/  MOV R23, R100 ;  /* 0x0000006400177202 */ /* 0x000fea0000000f00 */
[----:B------:R-:W3:Y:S01]  /*6d50*/  LD.E.128 R152, desc[UR6][R152.64+0x100] ;  /* 0x0001000698987980 */ /* 0x000ee2000c101d00 */
[----:B----4-:R-:W-:Y:S01]  /*6d60*/  IMAD.MOV.U32 R3, RZ, RZ, RZ ;  /* 0x000000ffff037224 */ /* 0x010fe200078e00ff */
[----:B------:R-:W-:Y:S04]  /*6d70*/  @P1 IADD3 R3, -R0, RZ, RZ ;  /* 0x000000ff00031210 */ /* 0x000fe80007ffe1ff */
[C---:B------:R-:W-:Y:S04]  /*6d80*/  LEA R2, P0, R3.reuse, R22, 0x1 ;  /* 0x0000001603027211 */ /* 0x040fe800078008ff */
[----:B------:R-:W-:Y:S05]  /*6d90*/  LEA.HI.X.SX32 R3, R3, R23, 0x1, P0 ;  /* 0x0000001703037211 */ /* 0x000fea00000f0eff */
[----:B------:R4:W3:Y:S01]  /*6da0*/  LD.E.128 R44, desc[UR6][R2.64+0x100] ;  /* 0x00010006022c7980 */ /* 0x0008e2000c101d00 */
[C---:B--2---:R-:W-:Y:S01]  /*6db0*/  SHF.L.U32 R8, R7.reuse, 0x10, RZ ;  /* 0x0000001007087819 */ /* 0x044fe200000006ff */
[C---:B------:R-:W-:Y:S01]  /*6dc0*/  IMAD.U32 R0, R4.reuse, 0x10000, RZ ;  /* 0x0001000004007824 */ /* 0x040fe200078e00ff */
[----:B------:R-:W-:Y:S02]  /*6dd0*/  LOP3.LUT R23, R7, 0xffff0000, RZ, 0xc0, !PT ;  /* 0xffff000007177812 */ /* 0x000fe400078ec0ff */
[----:B----4-:R-:W-:Y:S02]  /*6de0*/  LOP3.LUT R2, R4, 0xffff0000, RZ, 0xc0, !PT ;  /* 0xffff000004027812 */ /* 0x010fe400078ec0ff */
        /* <DEDUP_REMOVED lines=48> */
.L_x_4096:
[----:B------:R-:W-:Y:S05]  /*70f0*/  BSYNC B0 ;  /* 0x0000000000007941 */ /* 0x000fea0003800000 */
.L_x_4095:
[----:B-----5:R4:W-:Y:S01]  /*7100*/  ST.E.128 desc[UR6][R146.64+0x100], R24 ;  /* 0x0001001892007985 */ /* 0x0209e2000c101d06 */
[----:B------:R-:W-:Y:S01]  /*7110*/  ISETP.GE.AND P0, PT, R10, R15, PT ;  /* 0x0000000f0a00720c */ /* 0x000fe20003f06270 */
[----:B------:R-:W-:Y:S02]  /*7120*/  BSSY B0, `(.L_x_4097) ;  /* 0x0000055000007945 */ /* 0x000fe40003800000 */
[----:B------:R4:W5:Y:S10]  /*7130*/  LD.E.128 R36, desc[UR6][R156.64+0x180] ;  /* 0x000180069c247980 */ /* 0x000974000c101d00 */
        /* <DEDUP_REMOVED lines=25> */
[----:B------:R1:W3:Y:S02]  /*72d0*/  LD.E.128 R4, desc[UR6][R2.64+0x180] ;  /* 0x0001800602047980 */ /* 0x0002e4000c101d00 */
[----:B-1----:R-:W-:Y:S01]  /*72e0*/  IMAD.MOV.U32 R3, RZ, RZ, RZ ;  /* 0x000000ffff037224 */ /* 0x002fe200078e00ff */
[----:B------:R-:W-:Y:S04]  /*72f0*/  @P1 IADD3 R3, -R0, RZ, RZ ;  /* 0x000000ff00031210 */ /* 0x000fe80007ffe1ff */
[C---:B------:R-:W-:Y:S04]  /*7300*/  LEA R2, P0, R3.reuse, R22, 0x1 ;  /* 0x0000001603027211 */ /* 0x040fe800078008ff */
[----:B------:R-:W-:Y:S05]  /*7310*/  LEA.HI.X.SX32 R3, R3, R23, 0x1, P0 ;  /* 0x0000001703037211 */ /* 0x000fea00000f0eff */
[----:B------:R1:W3:Y:S01]  /*7320*/  LD.E.128 R44, desc[UR6][R2.64+0x180] ;  /* 0x00018006022c7980 */ /* 0x0002e2000c101d00 */
[----:B--2---:R-:W-:Y:S01]  /*7330*/  LOP3.LUT R23, R154, 0xffff0000, RZ, 0xc0, !PT ;  /* 0xffff00009a177812 */ /* 0x004fe200078ec0ff */
[----:B------:R-:W-:Y:S01]  /*7340*/  IMAD.U32 R0, R152, 0x10000, RZ ;  /* 0x0001000098007824 */ /* 0x000fe200078e00ff */
[----:B------:R-:W-:Y:S01]  /*7350*/  SHF.L.U32 R22, R155, 0x10, RZ ;  /* 0x000000109b167819 */ /* 0x000fe200000006ff */
[----:B----4-:R-:W-:Y:S01]  /*7360*/  IMAD.U32 R24, R154, 0x10000, RZ ;  /* 0x000100009a187824 */ /* 0x010fe200078e00ff */
        /* <DEDUP_REMOVED lines=48> */
.L_x_4098:
[----:B------:R-:W-:Y:S05]  /*7670*/  BSYNC B0 ;  /* 0x0000000000007941 */ /* 0x000fea0003800000 */
.L_x_4097:
[----:B-----5:R1:W-:Y:S02]  /*7680*/  ST.E.128 desc[UR6][R146.64+0x180], R36 ;  /* 0x0001802492007985 */ /* 0x0203e4000c101d06 */
.L_x_4090:
[----:B------:R-:W-:Y:S05]  /*7690*/  BSYNC B1 ;  /* 0x0000000000017941 */ /* 0x000fea0003800000 */
.L_x_4089:
[----:B------:R-:W-:Y:S04]  /*76a0*/  BSSY B1, `(.L_x_4099) ;  /* 0x000016c000017945 */ /* 0x000fe80003800000 */
[----:B------:R-:W-:Y:S05]  /*76b0*/  @!P4 BRA `(.L_x_4100) ;  /* 0x0000001400a8c947 */ /* 0x000fea0003800000 */
[C---:B-1234-:R-:W-:Y:S01]  /*76c0*/  LEA R156, P4, R67.reuse, R97, 0x1 ;  /* 0x00000061439c7211 */ /* 0x05efe200078808ff */
[----:B------:R-:W-:Y:S01]  /*76d0*/  BSSY B0, `(.L_x_4101) ;  /* 0x000005b000007945 */ /* 0x000fe20003800000 */
[-C--:B------:R-:W-:Y:S02]  /*76e0*/  ISETP.GE.AND P3, PT, R16, R15.reuse, PT ;  /* 0x0000000f1000720c */ /* 0x080fe40003f66270 */
[----:B------:R-:W-:Y:S02]  /*76f0*/  LEA.HI.X R157, R67, R96, R66, 0x1, P4 ;  /* 0x00000060439d7211 */ /* 0x000fe400020f0c42 */
[----:B------:R-:W-:Y:S02]  /*7700*/  LEA R38, P2, R54, R146, 0x1 ;  /* 0x0000009236267211 */ /* 0x000fe400078408ff */
        /* <DEDUP_REMOVED lines=25> */
[----:B------:R2:W3:Y:S03]  /*78a0*/  LD.E.128 R4, desc[UR6][R2.64] ;  /* 0x0000000602047980 */ /* 0x0004e6000c101d00 */
[----:B------:R-:W-:Y:S06]  /*78b0*/  LEA.HI.X R153, R22, R98, R8, 0x1, P2 ;  /* 0x0000006216997211 */ /* 0x000fec00010f0c08 */
[----:B------:R-:W4:Y:S01]  /*78c0*/  LD.E.128 R152, desc[UR6][R152.64] ;  /* 0x0000000698987980 */ /* 0x000f22000c101d00 */
[----:B--2---:R-:W-:Y:S01]  /*78d0*/  IMAD.MOV.U32 R2, RZ, RZ, RZ ;  /* 0x000000ffff027224 */ /* 0x004fe200078e00ff */
[----:B------:R-:W-:Y:S04]  /*78e0*/  @P3 IADD3 R2, -R0, RZ, RZ ;  /* 0x000000ff00023210 */ /* 0x000fe80007ffe1ff */
[----:B------:R-:W-:Y:S04]  /*78f0*/  IADD3 R3, P2, R130, R2, RZ ;  /* 0x0000000282037210 */ /* 0x000fe80007f5e0ff */
[----:B------:R-:W-:Y:S02]  /*7900*/  LEA.HI.X.SX32 R0, R2, R115, 0x1, P2 ;  /* 0x0000007302007211 */ /* 0x000fe400010f0eff */
[C---:B------:R-:W-:Y:S04]  /*7910*/  LEA R2, P2, R3.reuse, R101, 0x1 ;  /* 0x0000006503027211 */ /* 0x040fe800078408ff */
[----:B------:R-:W-:Y:S05]  /*7920*/  LEA.HI.X R3, R3, R100, R0, 0x1, P2 ;  /* 0x0000006403037211 */ /* 0x000fea00010f0c00 */
[----:B------:R2:W4:Y:S01]  /*7930*/  LD.E.128 R44, desc[UR6][R2.64] ;  /* 0x00000006022c7980 */ /* 0x000522000c101d00 */
[C---:B---3--:R-:W-:Y:S01]  /*7940*/  LOP3.LUT R23, R7.reuse, 0xffff0000, RZ, 0xc0, !PT ;  /* 0xffff000007177812 */ /* 0x048fe200078ec0ff */
[----:B------:R-:W-:Y:S01]  /*7950*/  IMAD.U32 R8, R7, 0x10000, RZ ;  /* 0x0001000007087824 */ /* 0x000fe200078e00ff */
[C---:B--2---:R-:W-:Y:S01]  /*7960*/  LOP3.LUT R2, R4.reuse, 0xffff0000, RZ, 0xc0, !PT ;  /* 0xffff000004027812 */ /* 0x044fe200078ec0ff */
[----:B------:R-:W-:Y:S01]  /*7970*/  IMAD.U32 R0, R4, 0x10000, RZ ;  /* 0x0001000004007824 */ /* 0x000fe200078e00ff */
[C---:B------:R-:W-:Y:S02]  /*7980*/  SHF.L.U32 R3, R5.reuse, 0x10, RZ ;  /* 0x0000001005037819 */ /* 0x040fe400000006ff */
[----:B------:R-:W-:Y:S01]  /*7990*/  LOP3.LUT R4, R5, 0xffff0000, RZ, 0xc0, !PT ;  /* 0xffff000005047812 */ /* 0x000fe200078ec0ff */
[C---:B------:R-:W-:Y:S01]  /*79a0*/  IMAD.U32 R5, R6.reuse, 0x10000, RZ ;  /* 0x0001000006057824 */ /* 0x040fe200078e00ff */
[----:B------:R-:W-:Y:S01]  /*79b0*/  LOP3.LUT R6, R6, 0xffff0000, RZ, 0xc0, !PT ;  /* 0xffff000006067812 */ /* 0x000fe200078ec0ff */
[----:B----4-:R-:W-:Y:S01]  /*79c0*/  IMAD.U32 R25, R154, 0x10000, RZ ;  /* 0x000100009a197824 */ /* 0x010fe200078e00ff */
        /* <DEDUP_REMOVED lines=43> */
.L_x_4102:
[----:B------:R-:W-:Y:S05]  /*7c80*/  BSYNC B0 ;  /* 0x0000000000007941 */ /* 0x000fea0003800000 */
.L_x_4101:
[----:B-----5:R2:W-:Y:S01]  /*7c90*/  ST.E.128 desc[UR6][R38.64], R24 ;  /* 0x0000001826007985 */ /* 0x0205e2000c101d06 */
[----:B------:R-:W-:Y:S03]  /*7ca0*/  BSSY B0, `(.L_x_4103) ;  /* 0x0000057000007945 */ /* 0x000fe60003800000 */
[----:B--2---:R2:W5:Y:S01]  /*7cb0*/  LD.E.128 R24, desc[UR6][R156.64+0x80] ;  /* 0x000080069c187980 */ /* 0x004562000c101d00 */
[----:B------:R-:W-:Y:S05]  /*7cc0*/  @P1 BRA `(.L_x_4104) ;  /* 0x0000000400501947 */ /* 0x000fea0003800000 */
[----:B------:R-:W-:Y:S01]  /*7cd0*/  LEA.HI R0, R15, R15, RZ, 0x1 ;  /* 0x0000000f0f007211 */ /* 0x000fe200078f08ff */
        /* <DEDUP_REMOVED lines=11> */
[C---:B------:R-:W-:Y:S02]  /*7d90*/  SHF.L.U32 R36, R27.reuse, 0x10, RZ ;  /* 0x000000101b247819 */ /* 0x040fe400000006ff */
[----:B------:R-:W-:Y:S02]  /*7da0*/  LOP3.LUT R37, R27, 0xffff0000, RZ, 0xc0, !PT ;  /* 0xffff00001b257812 */ /* 0x000fe400078ec0ff */
[----:B------:R-:W-:Y:S01]  /*7db0*/  LOP3.LUT R35, R26, 0xffff0000, RZ, 0xc0, !PT ;  /* 0xffff00001a237812 */ /* 0x000fe200078ec0ff */
[----:B------:R-:W-:Y:S01]  /*7dc0*/  @P2 IMAD.MOV R3, RZ, RZ, -R0 ;  /* 0x000000ffff032224 */ /* 0x000fe200078e0a00 */
[----:B------:R-:W-:Y:S04]  /*7dd0*/  @P2 IADD3 R8, -R0, RZ, RZ ;  /* 0x000000ff00082210 */ /* 0x000fe80007ffe1ff */
[----:B------:R-:W-:Y:S02]  /*7de0*/  LEA R2, P1, R3, R4, 0x1 ;  /* 0x0000000403027211 */ /* 0x000fe400078208ff */
[----:B------:R-:W-:Y:S02]  /*7df0*/  IADD3 R22, P3, R125, R8, RZ ;  /* 0x000000087d167210 */ /* 0x000fe40007f7e0ff */
[----:B------:R-:W-:Y:S02]  /*7e00*/  LEA.HI.X.SX32 R3, R3, R5, 0x1, P1 ;  /* 0x0000000503037211 */ /* 0x000fe400008f0eff */
[----:B------:R-:W-:Y:S02]  /*7e10*/  LEA.HI.X.SX32 R8, R8, R113, 0x1, P3 ;  /* 0x0000007108087211 */ /* 0x000fe400018f0eff */
[C---:B------:R-:W-:Y:S01]  /*7e20*/  LEA R152, P1, R22.reuse, R99, 0x1 ;  /* 0x0000006316987211 */ /* 0x040fe200078208ff */
[----:B------:R3:W4:Y:S03]  /*7e30*/  LD.E.128 R4, desc[UR6][R2.64] ;  /* 0x0000000602047980 */ /* 0x000726000c101d00 */
[----:B------:R-:W-:Y:S06]  /*7e40*/  LEA.HI.X R153, R22, R98, R8, 0x1, P1 ;  /* 0x0000006216997211 */ /* 0x000fec00008f0c08 */
[----:B------:R-:W2:Y:S01]  /*7e50*/  LD.E.128 R152, desc[UR6][R152.64] ;  /* 0x0000000698987980 */ /* 0x000ea2000c101d00 */
[----:B---3--:R-:W-:Y:S02]  /*7e60*/  IMAD.MOV.U32 R2, RZ, RZ, RZ ;  /* 0x000000ffff027224 */ /* 0x008fe400078e00ff */
[----:B------:R-:W-:Y:S05]  /*7e70*/  @P2 IMAD.MOV R2, RZ, RZ, -R0 ;  /* 0x000000ffff022224 */ /* 0x000fea00078e0a00 */
[----:B------:R-:W-:Y:S04]  /*7e80*/  IADD3 R3, P1, R125, R2, RZ ;  /* 0x000000027d037210 */ /* 0x000fe80007f3e0ff */
[----:B------:R-:W-:Y:S02]  /*7e90*/  LEA.HI.X.SX32 R0, R2, R113, 0x1, P1 ;  /* 0x0000007102007211 */ /* 0x000fe400008f0eff */
[C---:B------:R-:W-:Y:S04]  /*7ea0*/  LEA R2, P1, R3.reuse, R101, 0x1 ;  /* 0x0000006503027211 */ /* 0x040fe800078208ff */
[----:B------:R-:W-:Y:S05]  /*7eb0*/  LEA.HI.X R3, R3, R100, R0, 0x1, P1 ;  /* 0x0000006403037211 */ /* 0x000fea00008f0c00 */
[----:B------:R3:W2:Y:S01]  /*7ec0*/  LD.E.128 R44, desc[UR6][R2.64] ;  /* 0x00000006022c7980 */ /* 0x0006a2000c101d00 */
[C---:B----4-:R-:W-:Y:S01]  /*7ed0*/  LOP3.LUT R23, R7.reuse, 0xffff0000, RZ, 0xc0, !PT ;  /* 0xffff000007177812 */ /* 0x050fe200078ec0ff */
[----:B------:R-:W-:Y:S01]  /*7ee0*/  IMAD.U32 R8, R7, 0x10000, RZ ;  /* 0x0001000007087824 */ /* 0x000fe200078e00ff */
[C---:B---3--:R-:W-:Y:S01]  /*7ef0*/  LOP3.LUT R2, R4.reuse, 0xffff0000, RZ, 0xc0, !PT ;  /* 0xffff000004027812 */ /* 0x048fe200078ec0ff */
[----:B------:R-:W-:Y:S01]  /*7f00*/  IMAD.U32 R0, R4, 0x10000, RZ ;  /* 0x0001000004007824 */ /* 0x000fe200078e00ff */
[C---:B------:R-:W-:Y:S01]  /*7f10*/  LOP3.LUT R4, R5.reuse, 0xffff0000, RZ, 0xc0, !PT ;  /* 0xffff000005047812 */ /* 0x040fe200078ec0ff */
[----:B------:R-:W-:Y:S01]  /*7f20*/  IMAD.U32 R3, R5, 0x10000, RZ ;  /* 0x0001000005037824 */ /* 0x000fe200078e00ff */
[C---:B------:R-:W-:Y:S02]  /*7f30*/  SHF.L.U32 R5, R6.reuse, 0x10, RZ ;  /* 0x0000001006057819 */ /* 0x040fe400000006ff */
[----:B------:R-:W-:Y:S01]  /*7f40*/  LOP3.LUT R6, R6, 0xffff0000, RZ, 0xc0, !PT ;  /* 0xffff000006067812 */ /* 0x000fe200078ec0ff */
[C---:B--2---:R-:W-:Y:S01]  /*7f50*/  IMAD.U32 R7, R155.reuse, 0x10000, RZ ;  /* 0x000100009b077824 */ /* 0x044fe200078e00ff */
[----:B------:R-:W-:Y:S01]  /*7f60*/  LOP3.LUT R22, R155, 0xffff0000, RZ, 0xc0, !PT ;  /* 0xffff00009b167812 */ /* 0x000fe200078ec0ff */
[C---:B------:R-:W-:Y:S01]  /*7f70*/  IMAD.U32 R29, R152.reuse, 0x10000, RZ ;  /* 0x00010000981d7824 */ /* 0x040fe200078e00ff */
[----:B------:R-:W-:Y:S01]  /*7f80*/  LOP3.LUT R28, R152, 0xffff0000, RZ, 0xc0, !PT ;  /* 0xffff0000981c7812 */ /* 0x000fe200078ec0ff */
[C---:B------:R-:W-:Y:S01]  /*7f90*/  IMAD.U32 R25, R154.reuse, 0x10000, RZ ;  /* 0x000100009a197824 */ /* 0x040fe200078e00ff */
[----:B------:R-:W-:Y:S01]  /*7fa0*/  LOP3.LUT R24, R154, 0xffff0000, RZ, 0xc0, !PT ;  /* 0xffff00009a187812 */ /* 0x000fe200078ec0ff */
[----:B------:R-:W-:Y:S01]  /*7fb0*/  @!P2 FADD.FTZ R7, -R7, -RZ ;  /* 0x800000ff0707a221 */ /* 0x000fe20000010100 */
[C---:B------:R-:W-:Y:S01]  /*7fc0*/  SHF.L.U32 R27, R153.reuse, 0x10, RZ ;  /* 0x00000010991b7819 */ /* 0x040fe200000006ff */
        /* <DEDUP_REMOVED lines=16> */
[C---:B------:R-:W-:Y:S01]  /*80d0*/  SHF.L.U32 R22, R44.reuse, 0x10, RZ ;  /* 0x000000102c167819 */ /* 0x040fe200000006ff */
[C---:B------:R-:W-:Y:S01]  /*80e0*/  IMAD.U32 R24, R45.reuse, 0x10000, RZ ;  /* 0x000100002d187824 */ /* 0x040fe200078e00ff */
[----:B------:R-:W-:Y:S01]  /*80f0*/  LOP3.LUT R23, R44, 0xffff0000, RZ, 0xc0, !PT ;  /* 0xffff00002c177812 */ /* 0x000fe200078ec0ff */
        /* <DEDUP_REMOVED lines=17> */
.L_x_4104:
[----:B------:R-:W-:Y:S05]  /*8210*/  BSYNC B0 ;  /* 0x0000000000007941 */ /* 0x000fea0003800000 */
.L_x_4103:
[----:B-----5:R3:W-:Y:S01]  /*8220*/  ST.E.128 desc[UR6][R38.64+0x80], R24 ;  /* 0x0000801826007985 */ /* 0x0207e2000c101d06 */
[----:B------:R-:W-:Y:S03]  /*8230*/  BSSY B0, `(.L_x_4105) ;  /* 0x0000057000007945 */ /* 0x000fe60003800000 */
[----:B---3--:R3:W5:Y:S01]  /*8240*/  LD.E.128 R24, desc[UR6][R156.64+0x100] ;  /* 0x000100069c187980 */ /* 0x008762000c101d00 */
        /* <DEDUP_REMOVED lines=23> */
[----:B------:R4:W2:Y:S03]  /*83c0*/  LD.E.128 R4, desc[UR6][R2.64] ;  /* 0x0000000602047980 */ /* 0x0008a6000c101d00 */
[----:B------:R-:W-:Y:S06]  /*83d0*/  LEA.HI.X R153, R22, R98, R8, 0x1, P0 ;  /* 0x0000006216997211 */ /* 0x000fec00000f0c08 */
[----:B------:R-:W3:Y:S01]  /*83e0*/  LD.E.128 R152, desc[UR6][R152.64] ;  /* 0x0000000698987980 */ /* 0x000ee2000c101d00 */
[----:B----4-:R-:W-:Y:S02]  /*83f0*/  IMAD.MOV.U32 R2, RZ, RZ, RZ ;  /* 0x000000ffff027224 */ /* 0x010fe400078e00ff */
[----:B------:R-:W-:Y:S05]  /*8400*/  @P1 IMAD.MOV R2, RZ, RZ, -R0 ;  /* 0x000000ffff021224 */ /* 0x000fea00078e0a00 */
[----:B------:R-:W-:Y:S04]  /*8410*/  IADD3 R3, P0, R123, R2, RZ ;  /* 0x000000027b037210 */ /* 0x000fe80007f1e0ff */
[----:B------:R-:W-:Y:S02]  /*8420*/  LEA.HI.X.SX32 R0, R2, R111, 0x1, P0 ;  /* 0x0000006f02007211 */ /* 0x000fe400000f0eff */
[C---:B------:R-:W-:Y:S04]  /*8430*/  LEA R2, P0, R3.reuse, R101, 0x1 ;  /* 0x0000006503027211 */ /* 0x040fe800078008ff */
[----:B------:R-:W-:Y:S05]  /*8440*/  LEA.HI.X R3, R3, R100, R0, 0x1, P0 ;  /* 0x0000006403037211 */ /* 0x000fea00000f0c00 */
[----:B------:R4:W3:Y:S01]  /*8450*/  LD.E.128 R44, desc[UR6][R2.64] ;  /* 0x00000006022c7980 */ /* 0x0008e2000c101d00 */
[C---:B--2---:R-:W-:Y:S01]  /*8460*/  LOP3.LUT R23, R7.reuse, 0xffff0000, RZ, 0xc0, !PT ;  /* 0xffff000007177812 */ /* 0x044fe200078ec0ff */
[----:B------:R-:W-:Y:S01]  /*8470*/  IMAD.U32 R8, R7, 0x10000, RZ ;  /* 0x0001000007087824 */ /* 0x000fe200078e00ff */
[C---:B----4-:R-:W-:Y:S01]  /*8480*/  LOP3.LUT R2, R4.reuse, 0xffff0000, RZ, 0xc0, !PT ;  /* 0xffff000004027812 */ /* 0x050fe200078ec0ff */
[----:B------:R-:W-:Y:S01]  /*8490*/  IMAD.U32 R0, R4, 0x10000, RZ ;  /* 0x0001000004007824 */ /* 0x000fe200078e00ff */
[C---:B------:R-:W-:Y:S01]  /*84a0*/  LOP3.LUT R4, R5.reuse, 0xffff0000, RZ, 0xc0, !PT ;  /* 0xffff000005047812 */ /* 0x040fe200078ec0ff */
[----:B------:R-:W-:Y:S01]  /*84b0*/  IMAD.U32 R3, R5, 0x10000, RZ ;  /* 0x0001000005037824 */ /* 0x000fe200078e00ff */
[C---:B------:R-:W-:Y:S02]  /*84c0*/  SHF.L.U32 R5, R6.reuse, 0x10, RZ ;  /* 0x0000001006057819 */ /* 0x040fe400000006ff */
[----:B------:R-:W-:Y:S01]  /*84d0*/  LOP3.LUT R6, R6, 0xffff0000, RZ, 0xc0, !PT ;  /* 0xffff000006067812 */ /* 0x000fe200078ec0ff */
[C---:B---3--:R-:W-:Y:S01]  /*84e0*/  IMAD.U32 R7, R155.reuse, 0x10000, RZ ;  /* 0x000100009b077824 */ /* 0x048fe200078e00ff */
        /* <DEDUP_REMOVED lines=43> */
.L_x_4106:
[----:B------:R-:W-:Y:S05]  /*87a0*/  BSYNC B0 ;  /* 0x0000000000007941 */ /* 0x000fea0003800000 */
.L_x_4105:
[----:B-----5:R4:W-:Y:S01]  /*87b0*/  ST.E.128 desc[UR6][R38.64+0x100], R24 ;  /* 0x0001001826007985 */ /* 0x0209e2000c101d06 */
[----:B------:R-:W-:Y:S01]  /*87c0*/  ISETP.GE.AND P0, PT, R10, R15, PT ;  /* 0x0000000f0a00720c */ /* 0x000fe20003f06270 */
[----:B------:R-:W-:Y:S02]  /*87d0*/  BSSY B0, `(.L_x_4107) ;  /* 0x0000057000007945 */ /* 0x000fe40003800000 */
[----:B----4-:R4:W5:Y:S10]  /*87e0*/  LD.E.128 R24, desc[UR6][R156.64+0x180] ;  /* 0x000180069c187980 */ /* 0x010974000c101d00 */
        /* <DEDUP_REMOVED lines=26> */
[----:B-1----:R-:W-:Y:S02]  /*8990*/  IMAD.MOV.U32 R2, RZ, RZ, RZ ;  /* 0x000000ffff027224 */ /* 0x002fe400078e00ff */
[----:B------:R-:W-:Y:S05]  /*89a0*/  @P1 IMAD.MOV R2, RZ, RZ, -R0 ;  /* 0x000000ffff021224 */ /* 0x000fea00078e0a00 */
        /* <DEDUP_REMOVED lines=37> */
[C---:B----4-:R-:W-:Y:S01]  /*8c00*/  SHF.L.U32 R22, R44.reuse, 0x10, RZ ;  /* 0x000000102c167819 */ /* 0x050fe200000006ff */
        /* <DEDUP_REMOVED lines=19> */
.L_x_4108:
[----:B------:R-:W-:Y:S05]  /*8d40*/  BSYNC B0 ;  /* 0x0000000000007941 */ /* 0x000fea0003800000 */
.L_x_4107:
[----:B-----5:R1:W-:Y:S02]  /*8d50*/  ST.E.128 desc[UR6][R38.64+0x180], R24 ;  /* 0x0001801826007985 */ /* 0x0203e4000c101d06 */
.L_x_4100:
[----:B------:R-:W-:Y:S05]  /*8d60*/  BSYNC B1 ;  /* 0x0000000000017941 */ /* 0x000fea0003800000 */
.L_x_4099:
[C---:B------:R-:W-:Y:S01]  /*8d70*/  ISETP.GE.AND P0, PT, R128.reuse, R151, PT ;  /* 0x000000978000720c */ /* 0x040fe20003f06270 */
[----:B------:R-:W-:Y:S03]  /*8d80*/  BSSY B1, `(.L_x_4109) ;  /* 0x000016e000017945 */ /* 0x000fe60003800000 */
[----:B------:R-:W-:Y:S11]  /*8d90*/  ISETP.GE.AND P0, PT, R128, R150, !P0 ;  /* 0x000000968000720c */ /* 0x000ff60004706270 */
[----:B------:R-:W-:Y:S02]  /*8da0*/  @!UPT UIADD3 URZ, URZ, URZ, URZ ;  /* 0x0000003f3f3ff290 */ /* 0x000fe4000fffe03f */
        /* <DEDUP_REMOVED lines=93> */
.L_x_4112:
[----:B------:R-:W-:Y:S05]  /*9380*/  BSYNC B0 ;  /* 0x0000000000007941 */ /* 0x000fea0003800000 */
.L_x_4111:
        /* <DEDUP_REMOVED lines=21> */
[C---:B------:R-:W-:Y:S02]  /*94e0*/  LEA R2, P1, R3.reuse, R4, 0x1 ;  /* 0x0000000403027211 */ /* 0x040fe400078208ff */
        /* <DEDUP_REMOVED lines=66> */
.L_x_4114:
[----:B------:R-:W-:Y:S05]  /*9910*/  BSYNC B0 ;  /* 0x0000000000007941 */ /* 0x000fea0003800000 */
.L_x_4113:
        /* <DEDUP_REMOVED lines=88> */
.L_x_4116:
[----:B------:R-:W-:Y:S05]  /*9ea0*/  BSYNC B0 ;  /* 0x0000000000007941 */ /* 0x000fea0003800000 */
.L_x_4115:
        /* <DEDUP_REMOVED lines=89> */
.L_x_4118:
[----:B------:R-:W-:Y:S05]  /*a440*/  BSYNC B0 ;  /* 0x0000000000007941 */ /* 0x000fea0003800000 */
.L_x_4117:
[----:B-----5:R1:W-:Y:S02]  /*a450*/  ST.E.128 desc[UR6][R38.64+0x180], R24 ;  /* 0x0001801826007985 */ /* 0x0203e4000c101d06 */
.L_x_4110:
[----:B------:R-:W-:Y:S05]  /*a460*/  BSYNC B1 ;  /* 0x0000000000017941 */ /* 0x000fea0003800000 */
.L_x_4109:
[C---:B------:R-:W-:Y:S01]  /*a470*/  ISETP.GE.AND P0, PT, R127.reuse, R151, PT ;  /* 0x000000977f00720c */ /* 0x040fe20003f06270 */
[----:B------:R-:W-:Y:S03]  /*a480*/  BSSY B1, `(.L_x_4119) ;  /* 0x0000172000017945 */ /* 0x000fe60003800000 */
[----:B------:R-:W-:Y:S11]  /*a490*/  ISETP.GE.AND P0, PT, R127, R150, !P0 ;  /* 0x000000967f00720c */ /* 0x000ff60004706270 */
[----:B------:R-:W-:Y:S02]  /*a4a0*/  @!UPT UIADD3 URZ, URZ, URZ, URZ ;  /* 0x0000003f3f3ff290 */ /* 0x000fe4000fffe03f */
[----:B------:R-:W-:Y:S05]  /*a4b0*/  @!P0 BRA `(.L_x_4120) ;  /* 0x0000001400b88947 */ /* 0x000fea0003800000 */
[----:B------:R-:W-:Y:S01]  /*a4c0*/  MOV R150, R97 ;  /* 0x0000006100967202 */ /* 0x000fe20000000f00 */
[----:B------:R-:W-:Y:S01]  /*a4d0*/  IMAD R0, R149, 0x60, RZ ;  /* 0x0000006095007824 */ /* 0x000fe200078e02ff */
[----:B------:R-:W-:Y:S01]  /*a4e0*/  MOV R151, R96 ;  /* 0x0000006000977202 */ /* 0x000fe20000000f00 */
[----:B------:R-:W-:Y:S01]  /*a4f0*/  IMAD R2, R167, 0x60, RZ ;  /* 0x00000060a7027824 */ /* 0x000fe200078e02ff */
[-C--:B------:R-:W-:Y:S01]  /*a500*/  ISETP.GE.AND P0, PT, R16, R15.reuse, PT ;  /* 0x0000000f1000720c */ /* 0x080fe20003f06270 */
[----:B-1----:R-:W-:Y:S01]  /*a510*/  IMAD.WIDE.U32 R38, R166, 0x60, R146 ;  /* 0x00000060a6267825 */ /* 0x002fe200078e0092 */
[----:B------:R-:W-:Y:S01]  /*a520*/  BSSY B0, `(.L_x_4121) ;  /* 0x000005a000007945 */ /* 0x000fe20003800000 */
[-C--:B------:R-:W-:Y:S02]  /*a530*/  ISETP.GE.AND P2, PT, R12, R15.reuse, PT ;  /* 0x0000000f0c00720c */ /* 0x080fe40003f46270 */
[----:B------:R-:W-:Y:S01]  /*a540*/  IMAD.WIDE.U32 R150, R148, 0x60, R150 ;  /* 0x0000006094967825 */ /* 0x000fe200078e0096 */
[----:B------:R-:W-:Y:S02]  /*a550*/  ISETP.GE.AND P1, PT, R11, R15, PT ;  /* 0x0000000f0b00720c */ /* 0x000fe40003f26270 */
[----:B------:R-:W-:Y:S02]  /*a560*/  IADD3 R39, R39, R2, RZ ;  /* 0x0000000227277210 */ /* 0x000fe40007ffe0ff */
[----:B------:R-:W-:Y:S05]  /*a570*/  IADD3 R151, R151, R0, RZ ;  /* 0x0000000097977210 */ /* 0x000fea0007ffe0ff */
[----:B----4-:R1:W5:Y:S01]  /*a580*/  LD.E.128 R24, desc[UR6][R150.64] ;  /* 0x0000000696187980 */ /* 0x010362000c101d00 */
        /* <DEDUP_REMOVED lines=24> */
[----:B----4-:R-:W-:Y:S01]  /*a710*/  IMAD.MOV.U32 R2, RZ, RZ, RZ ;  /* 0x000000ffff027224 */ /* 0x010fe200078e00ff */
[----:B------:R-:W-:Y:S04]  /*a720*/  @P3 IADD3 R2, -R0, RZ, RZ ;  /* 0x000000ff00023210 */ /* 0x000fe80007ffe1ff */
        /* <DEDUP_REMOVED lines=57> */
.L_x_4122:
[----:B------:R-:W-:Y:S05]  /*aac0*/  BSYNC B0 ;  /* 0x0000000000007941 */ /* 0x000fea0003800000 */
.L_x_4121:
[----:B-----5:R4:W-:Y:S01]  /*aad0*/  ST.E.128 desc[UR6][R38.64], R24 ;  /* 0x0000001826007985 */ /* 0x0209e2000c101d06 */
[----:B------:R-:W-:Y:S03]  /*aae0*/  BSSY B0, `(.L_x_4123) ;  /* 0x0000057000007945 */ /* 0x000fe60003800000 */
[----:B----4-:R4:W5:Y:S01]  /*aaf0*/  LD.E.128 R24, desc[UR6][R150.64+0x80] ;  /* 0x0000800696187980 */ /* 0x010962000c101d00 */
[----:B------:R-:W-:Y:S05]  /*ab00*/  @P2 BRA `(.L_x_4124) ;  /* 0x0000000400502947 */ /* 0x000fea0003800000 */
[----:B------:R-:W-:Y:S01]  /*ab10*/  LEA.HI R0, R15, R15, RZ, 0x1 ;  /* 0x0000000f0f007211 */ /* 0x000fe200078f08ff */
[----:B-----5:R-:W-:Y:S01]  /*ab20*/  IMAD.U32 R30, R24, 0x10000, RZ ;  /* 0x00010000181e7824 */ /* 0x020fe200078e00ff */
[----:B------:R-:W-:Y:S01]  /*ab30*/  IADD3 R4, P0, R97, R88, RZ ;  /* 0x0000005861047210 */ /* 0x000fe20007f1e0ff */
[----:B------:R-:W-:Y:S01]  /*ab40*/  IMAD.U32 R34, R26, 0x10000, RZ ;  /* 0x000100001a227824 */ /* 0x000fe200078e00ff */
[----:B------:R-:W-:Y:S01]  /*ab50*/  SHF.R.S32.HI R0, RZ, 0x1, R0 ;  /* 0x00000001ff007819 */ /* 0x000fe20000011400 */
[----:B------:R-:W-:Y:S01]  /*ab60*/  IMAD.U32 R36, R27, 0x10000, RZ ;  /* 0x000100001b247824 */ /* 0x000fe200078e00ff */
[----:B------:R-:W-:Y:S01]  /*ab70*/  MOV R8, RZ ;  /* 0x000000ff00087202 */ /* 0x000fe20000000f00 */
[----:B------:R-:W-:Y:S01]  /*ab80*/  IMAD.X R5, R96, 0x1, R87, P0 ;  /* 0x0000000160057824 */ /* 0x000fe200000e0657 */
[----:B------:R-:W-:Y:S01]  /*ab90*/  ISETP.GE.AND P2, PT, R12, R0, PT ;  /* 0x000000000c00720c */ /* 0x000fe20003f46270 */
[--C-:B------:R-:W-:Y:S01]  /*aba0*/  IMAD.MOV.U32 R3, RZ, RZ, R0.reuse ;  /* 0x000000ffff037224 */ /* 0x100fe200078e0000 */
[----:B------:R-:W-:Y:S02]  /*abb0*/  LOP3.LUT R31, R24, 0xffff0000, RZ, 0xc0, !PT ;  /* 0xffff0000181f7812 */ /* 0x000fe400078ec0ff */
[C---:B------:R-:W-:Y:S02]  /*abc0*/  SHF.L.U32 R32, R25.reuse, 0x10, RZ ;  /* 0x0000001019207819 */ /* 0x040fe400000006ff */
[----:B------:R-:W-:Y:S02]  /*abd0*/  LOP3.LUT R33, R25, 0xffff0000, RZ, 0xc0, !PT ;  /* 0xffff000019217812 */ /* 0x000fe400078ec0ff */
[----:B------:R-:W-:Y:S02]  /*abe0*/  LOP3.LUT R35, R26, 0xffff0000, RZ, 0xc0, !PT ;  /* 0xffff00001a237812 */ /* 0x000fe400078ec0ff */
[----:B------:R-:W-:Y:S03]  /*abf0*/  LOP3.LUT R37, R27, 0xffff0000, RZ, 0xc0, !PT ;  /* 0xffff00001b257812 */ /* 0x000fe600078ec0ff */
[--C-:B------:R-:W-:Y:S02]  /*ac00*/  @P2 IMAD.MOV R3, RZ, RZ, -R0.reuse ;  /* 0x000000ffff032224 */ /* 0x100fe400078e0a00 */
[----:B------:R-:W-:Y:S03]  /*ac10*/  @P2 IMAD.MOV R8, RZ, RZ, -R0 ;  /* 0x000000ffff082224 */ /* 0x000fe600078e0a00 */
        /* <DEDUP_REMOVED lines=8> */
[----:B-1----:R-:W-:Y:S01]  /*aca0*/  MOV R2, RZ ;  /* 0x000000ff00027202 */ /* 0x002fe20000000f00 */
[----:B------:R-:W-:Y:S05]  /*acb0*/  @P2 IMAD.MOV R2, RZ, RZ, -R0 ;  /* 0x000000ffff022224 */ /* 0x000fea00078e0a00 */
[----:B------:R-:W-:Y:S04]  /*acc0*/  IADD3 R3, P0, R119, R2, RZ ;  /* 0x0000000277037210 */ /* 0x000fe80007f1e0ff */
[----:B------:R-:W-:Y:S02]  /*acd0*/  LEA.HI.X.SX32 R0, R2, R107, 0x1, P0 ;  /* 0x0000006b02007211 */ /* 0x000fe400000f0eff */
[C---:B------:R-:W-:Y:S04]  /*ace0*/  LEA R2, P0, R3.reuse, R101, 0x1 ;  /* 0x0000006503027211 */ /* 0x040fe800078008ff */
[----:B------:R-:W-:Y:S05]  /*acf0*/  LEA.HI.X R3, R3, R100, R0, 0x1, P0 ;  /* 0x0000006403037211 */ /* 0x000fea00000f0c00 */
[----:B------:R1:W4:Y:S01]  /*ad00*/  LD.E.128 R44, desc[UR6][R2.64] ;  /* 0x00000006022c7980 */ /* 0x000322000c101d00 */
[----:B--2---:R-:W-:Y:S01]  /*ad10*/  SHF.L.U32 R8, R7, 0x10, RZ ;  /* 0x0000001007087819 */ /* 0x004fe200000006ff */
[----:B-1----:R-:W-:Y:S01]  /*ad20*/  IMAD.U32 R3, R5, 0x10000, RZ ;  /* 0x0001000005037824 */ /* 0x002fe200078e00ff */
[----:B------:R-:W-:Y:S02]  /*ad30*/  LOP3.LUT R23, R7, 0xffff0000, RZ, 0xc0, !PT ;  /* 0xffff000007177812 */ /* 0x000fe400078ec0ff */
[C---:B------:R-:W-:Y:S02]  /*ad40*/  SHF.L.U32 R0, R4.reuse, 0x10, RZ ;  /* 0x0000001004007819 */ /* 0x040fe400000006ff */
[----:B------:R-:W-:Y:S02]  /*ad50*/  LOP3.LUT R2, R4, 0xffff0000, RZ, 0xc0, !PT ;  /* 0xffff000004027812 */ /* 0x000fe400078ec0ff */
[----:B------:R-:W-:Y:S01]  /*ad60*/  LOP3.LUT R4, R5, 0xffff0000, RZ, 0xc0, !PT ;  /* 0xffff000005047812 */ /* 0x000fe200078ec0ff */
[C---:B---3--:R-:W-:Y:S01]  /*ad70*/  IMAD.U32 R7, R155.reuse, 0x10000, RZ ;  /* 0x000100009b077824 */ /* 0x048fe200078e00ff */
[----:B------:R-:W-:Y:S01]  /*ad80*/  LOP3.LUT R22, R155, 0xffff0000, RZ, 0xc0, !PT ;  /* 0xffff00009b167812 */ /* 0x000fe200078ec0ff */
[----:B------:R-:W-:Y:S01]  /*ad90*/  IMAD.U32 R29, R152, 0x10000, RZ ;  /* 0x00010000981d7824 */ /* 0x000fe200078e00ff */
[----:B------:R-:W-:Y:S01]  /*ada0*/  LOP3.LUT R24, R154, 0xffff0000, RZ, 0xc0, !PT ;  /* 0xffff00009a187812 */ /* 0x000fe200078ec0ff */
        /* <DEDUP_REMOVED lines=42> */
.L_x_4124:
[----:B------:R-:W-:Y:S05]  /*b050*/  BSYNC B0 ;  /* 0x0000000000007941 */ /* 0x000fea0003800000 */
.L_x_4123:
[----:B-----5:R1:W-:Y:S01]  /*b060*/  ST.E.128 desc[UR6][R38.64+0x80], R24 ;  /* 0x0000801826007985 */ /* 0x0203e2000c101d06 */
[----:B------:R-:W-:Y:S03]  /*b070*/  BSSY B0, `(.L_x_4125) ;  /* 0x0000057000007945 */ /* 0x000fe60003800000 */
[----:B-1----:R1:W5:Y:S01]  /*b080*/  LD.E.128 R24, desc[UR6][R150.64+0x100] ;  /* 0x0001000696187980 */ /* 0x002362000c101d00 */
        /* <DEDUP_REMOVED lines=23> */
[----:B------:R2:W3:Y:S03]  /*b200*/  LD.E.128 R4, desc[UR6][R2.64] ;  /* 0x0000000602047980 */ /* 0x0004e6000c101d00 */
[----:B------:R-:W-:Y:S06]  /*b210*/  LEA.HI.X R153, R22, R98, R8, 0x1, P0 ;  /* 0x0000006216997211 */ /* 0x000fec00000f0c08 */
[----:B------:R-:W4:Y:S01]  /*b220*/  LD.E.128 R152, desc[UR6][R152.64] ;  /* 0x0000000698987980 */ /* 0x000f22000c101d00 */
[----:B--2---:R-:W-:Y:S01]  /*b230*/  MOV R2, RZ ;  /* 0x000000ff00027202 */ /* 0x004fe20000000f00 */
[----:B------:R-:W-:Y:S05]  /*b240*/  @P1 IMAD.MOV R2, RZ, RZ, -R0 ;  /* 0x000000ffff021224 */ /* 0x000fea00078e0a00 */
[----:B------:R-:W-:Y:S04]  /*b250*/  IADD3 R3, P0, R117, R2, RZ ;  /* 0x0000000275037210 */ /* 0x000fe80007f1e0ff */
[----:B------:R-:W-:Y:S02]  /*b260*/  LEA.HI.X.SX32 R0, R2, R105, 0x1, P0 ;  /* 0x0000006902007211 */ /* 0x000fe400000f0eff */
[C---:B------:R-:W-:Y:S04]  /*b270*/  LEA R2, P0, R3.reuse, R101, 0x1 ;  /* 0x0000006503027211 */ /* 0x040fe800078008ff */
[----:B------:R-:W-:Y:S05]  /*b280*/  LEA.HI.X R3, R3, R100, R0, 0x1, P0 ;  /* 0x0000006403037211 */ /* 0x000fea00000f0c00 */
[----:B------:R2:W4:Y:S01]  /*b290*/  LD.E.128 R44, desc[UR6][R2.64] ;  /* 0x00000006022c7980 */ /* 0x000522000c101d00 */
[----:B---3--:R-:W-:Y:S01]  /*b2a0*/  SHF.L.U32 R8, R7, 0x10, RZ ;  /* 0x0000001007087819 */ /* 0x008fe200000006ff */
[----:B--2---:R-:W-:Y:S01]  /*b2b0*/  IMAD.U32 R3, R5, 0x10000, RZ ;  /* 0x0001000005037824 */ /* 0x004fe200078e00ff */
[----:B------:R-:W-:Y:S02]  /*b2c0*/  LOP3.LUT R23, R7, 0xffff0000, RZ, 0xc0, !PT ;  /* 0xffff000007177812 */ /* 0x000fe400078ec0ff */
[C---:B------:R-:W-:Y:S02]  /*b2d0*/  SHF.L.U32 R0, R4.reuse, 0x10, RZ ;  /* 0x0000001004007819 */ /* 0x040fe400000006ff */
[----:B------:R-:W-:Y:S02]  /*b2e0*/  LOP3.LUT R2, R4, 0xffff0000, RZ, 0xc0, !PT ;  /* 0xffff000004027812 */ /* 0x000fe400078ec0ff */
[----:B------:R-:W-:Y:S01]  /*b2f0*/  LOP3.LUT R4, R5, 0xffff0000, RZ, 0xc0, !PT ;  /* 0xffff000005047812 */ /* 0x000fe200078ec0ff */
[C---:B----4-:R-:W-:Y:S01]  /*b300*/  IMAD.U32 R7, R155.reuse, 0x10000, RZ ;  /* 0x000100009b077824 */ /* 0x050fe200078e00ff */
        /* <DEDUP_REMOVED lines=45> */
.L_x_4126:
[----:B------:R-:W-:Y:S05]  /*b5e0*/  BSYNC B0 ;  /* 0x0000000000007941 */ /* 0x000fea0003800000 */
.L_x_4125:
[----:B-----5:R2:W-:Y:S01]  /*b5f0*/  ST.E.128 desc[UR6][R38.64+0x100], R24 ;  /* 0x0001001826007985 */ /* 0x0205e2000c101d06 */
[----:B------:R-:W-:Y:S01]  /*b600*/  ISETP.GE.AND P0, PT, R10, R15, PT ;  /* 0x0000000f0a00720c */ /* 0x000fe20003f06270 */
[----:B------:R-:W-:Y:S02]  /*b610*/  BSSY B0, `(.L_x_4127) ;  /* 0x0000057000007945 */ /* 0x000fe40003800000 */
[----:B--2---:R2:W5:Y:S10]  /*b620*/  LD.E.128 R24, desc[UR6][R150.64+0x180] ;  /* 0x0001800696187980 */ /* 0x004574000c101d00 */
[----:B------:R-:W-:Y:S05]  /*b630*/  @P0 BRA `(.L_x_4128) ;  /* 0x0000000400500947 */ /* 0x000fea0003800000 */
[----:B------:R-:W-:Y:S01]  /*b640*/  LEA.HI R0, R15, R15, RZ, 0x1 ;  /* 0x0000000f0f007211 */ /* 0x000fe200078f08ff */
[----:B-----5:R-:W-:Y:S01]  /*b650*/  IMAD.U32 R29, R24, 0x10000, RZ ;  /* 0x00010000181d7824 */ /* 0x020fe200078e00ff */
[----:B------:R-:W-:Y:S01]  /*b660*/  IADD3 R4, P0, R97, R92, RZ ;  /* 0x0000005c61047210 */ /* 0x000fe20007f1e0ff */
[C---:B------:R-:W-:Y:S01]  /*b670*/  IMAD.U32 R35, R27.reuse, 0x10000, RZ ;  /* 0x000100001b237824 */ /* 0x040fe200078e00ff */
[----:B------:R-:W-:Y:S01]  /*b680*/  SHF.R.S32.HI R0, RZ, 0x1, R0 ;  /* 0x00000001ff007819 */ /* 0x000fe20000011400 */
[----:B------:R-:W-:Y:S01]  /*b690*/  IMAD.U32 R33, R26, 0x10000, RZ ;  /* 0x000100001a217824 */ /* 0x000fe200078e00ff */
[----:B------:R-:W-:Y:S01]  /*b6a0*/  MOV R8, RZ ;  /* 0x000000ff00087202 */ /* 0x000fe20000000f00 */
[----:B------:R-:W-:Y:S01]  /*b6b0*/  IMAD.X R5, R96, 0x1, R91, P0 ;  /* 0x0000000160057824 */ /* 0x000fe200000e065b */
[----:B------:R-:W-:Y:S01]  /*b6c0*/  ISETP.GE.AND P1, PT, R10, R0, PT ;  /* 0x000000000a00720c */ /* 0x000fe20003f26270 */
[--C-:B------:R-:W-:Y:S01]  /*b6d0*/  IMAD.MOV.U32 R3, RZ, RZ, R0.reuse ;  /* 0x000000ffff037224 */ /* 0x100fe200078e0000 */
[----:B------:R-:W-:Y:S02]  /*b6e0*/  LOP3.LUT R30, R24, 0xffff0000, RZ, 0xc0, !PT ;  /* 0xffff0000181e7812 */ /* 0x000fe400078ec0ff */
[----:B------:R-:W-:Y:S02]  /*b6f0*/  LOP3.LUT R36, R27, 0xffff0000, RZ, 0xc0, !PT ;  /* 0xffff00001b247812 */ /* 0x000fe400078ec0ff */
[C---:B------:R-:W-:Y:S02]  /*b700*/  SHF.L.U32 R31, R25.reuse, 0x10, RZ ;  /* 0x00000010191f7819 */ /* 0x040fe400000006ff */
[----:B------:R-:W-:Y:S02]  /*b710*/  LOP3.LUT R32, R25, 0xffff0000, RZ, 0xc0, !PT ;  /* 0xffff000019207812 */ /* 0x000fe400078ec0ff */
[----:B------:R-:W-:Y:S03]  /*b720*/  LOP3.LUT R34, R26, 0xffff0000, RZ, 0xc0, !PT ;  /* 0xffff00001a227812 */ /* 0x000fe600078ec0ff */
[--C-:B------:R-:W-:Y:S02]  /*b730*/  @P1 IMAD.MOV R3, RZ, RZ, -R0.reuse ;  /* 0x000000ffff031224 */ /* 0x100fe400078e0a00 */
        /* <DEDUP_REMOVED lines=9> */
[----:B-1----:R-:W-:Y:S01]  /*b7d0*/  MOV R2, RZ ;  /* 0x000000ff00027202 */ /* 0x002fe20000000f00 */
[----:B------:R-:W-:Y:S05]  /*b7e0*/  @P1 IMAD.MOV R2, RZ, RZ, -R0 ;  /* 0x000000ffff021224 */ /* 0x000fea00078e0a00 */
[----:B------:R-:W-:Y:S04]  /*b7f0*/  IADD3 R3, P0, R116, R2, RZ ;  /* 0x0000000274037210 */ /* 0x000fe80007f1e0ff */
[----:B------:R-:W-:Y:S02]  /*b800*/  LEA.HI.X.SX32 R0, R2, R104, 0x1, P0 ;  /* 0x0000006802007211 */ /* 0x000fe400000f0eff */
[C---:B------:R-:W-:Y:S04]  /*b810*/  LEA R2, P0, R3.reuse, R101, 0x1 ;  /* 0x0000006503027211 */ /* 0x040fe800078008ff */
[----:B------:R-:W-:Y:S05]  /*b820*/  LEA.HI.X R3, R3, R100, R0, 0x1, P0 ;  /* 0x0000006403037211 */ /* 0x000fea00000f0c00 */
[----:B------:R1:W2:Y:S01]  /*b830*/  LD.E.128 R44, desc[UR6][R2.64] ;  /* 0x00000006022c7980 */ /* 0x0002a2000c101d00 */
[----:B---3--:R-:W-:Y:S01]  /*b840*/  SHF.L.U32 R8, R7, 0x10, RZ ;  /* 0x0000001007087819 */ /* 0x008fe200000006ff */
[----:B-1----:R-:W-:Y:S01]  /*b850*/  IMAD.U32 R3, R5, 0x10000, RZ ;  /* 0x0001000005037824 */ /* 0x002fe200078e00ff */
        /* <DEDUP_REMOVED lines=30> */
[C---:B--2---:R-:W-:Y:S01]  /*ba40*/  LOP3.LUT R22, R44.reuse, 0xffff0000, RZ, 0xc0, !PT ;  /* 0xffff00002c167812 */ /* 0x044fe200078ec0ff */
        /* <DEDUP_REMOVED lines=19> */
.L_x_4128:
[----:B------:R-:W-:Y:S05]  /*bb80*/  BSYNC B0 ;  /* 0x0000000000007941 */ /* 0x000fea0003800000 */
.L_x_4127:
[----:B-----5:R1:W-:Y:S02]  /*bb90*/  ST.E.128 desc[UR6][R38.64+0x180], R24 ;  /* 0x0001801826007985 */ /* 0x0203e4000c101d06 */
.L_x_4120:
[----:B------:R-:W-:Y:S05]  /*bba0*/  BSYNC B1 ;  /* 0x0000000000017941 */ /* 0x000fea0003800000 */
.L_x_4119:
[----:B------:R-:W-:Y:S01]  /*bbb0*/  MOV R5, R100 ;  /* 0x0000006400057202 */ /* 0x000fe20000000f00 */
[----:B------:R-:W5:Y:S01]  /*bbc0*/  LD.E R0, desc[UR6][R18.64+0xd0] ;  /* 0x0000d00612007980 */ /* 0x000f62000c101900 */
[----:B------:R-:W-:Y:S01]  /*bbd0*/  MOV R3, R98 ;  /* 0x0000006200037202 */ /* 0x000fe20000000f00 */
[----:B------:R-:W-:Y:S02]  /*bbe0*/  IMAD.MOV.U32 R4, RZ, RZ, R101 ;  /* 0x000000ffff047224 */ /* 0x000fe400078e0065 */
[----:B------:R-:W-:Y:S02]  /*bbf0*/  IMAD.MOV.U32 R2, RZ, RZ, R99 ;  /* 0x000000ffff027224 */ /* 0x000fe400078e0063 */
[----:B-----5:R-:W-:Y:S05]  /*bc00*/  IMAD.U32 R0, R0, -0x20, RZ ;  /* 0xffffffe000007824 */ /* 0x020fea00078e00ff */
[C---:B------:R-:W-:Y:S02]  /*bc10*/  LEA R101, P1, R0.reuse, R4, 0x1 ;  /* 0x0000000400657211 */ /* 0x040fe400078208ff */
[C---:B------:R-:W-:Y:S02]  /*bc20*/  LEA R99, P0, R0.reuse, R2, 0x1 ;  /* 0x0000000200637211 */ /* 0x040fe400078008ff */
[C---:B------:R-:W-:Y:S02]  /*bc30*/  LEA.HI.X.SX32 R100, R0.reuse, R5, 0x1, P1 ;  /* 0x0000000500647211 */ /* 0x040fe400008f0eff */
[----:B------:R-:W-:Y:S01]  /*bc40*/  LEA.HI.X.SX32 R98, R0, R3, 0x1, P0 ;  /* 0x0000000300627211 */ /* 0x000fe200000f0eff */
[----:B------:R-:W-:Y:S05]  /*bc50*/  BRA `(.L_x_4088) ;  /* 0x0000000000dc7947 */ /* 0x000fea0003800000 */
.L_x_4078:
[----:B------:R-:W-:Y:S01]  /*bc60*/  @P0 IMAD.MOV.U32 R2, RZ, RZ, R97 ;  /* 0x000000ffff020224 */ /* 0x000fe200078e0061 */
[C---:B------:R-:W-:Y:S01]  /*bc70*/  @P4 LEA R22, P1, R67.reuse, R97, 0x1 ;  /* 0x0000006143164211 */ /* 0x040fe200078208ff */
[----:B------:R-:W-:Y:S03]  /*bc80*/  @P0 IMAD.MOV.U32 R3, RZ, RZ, R96 ;  /* 0x000000ffff030224 */ /* 0x000fe600078e0060 */
[----:B------:R-:W-:Y:S02]  /*bc90*/  @P4 LEA.HI.X R23, R67, R96, R66, 0x1, P1 ;  /* 0x0000006043174211 */ /* 0x000fe400008f0c42 */
[----:B------:R-:W2:Y:S04]  /*bca0*/  @P0 LD.E.128 R32, desc[UR6][R2.64] ;  /* 0x0000000602200980 */ /* 0x000ea8000c101d00 */
[----:B--2---:R-:W-:Y:S04]  /*bcb0*/  @P0 ST.E.128 desc[UR6][R146.64], R32 ;  /* 0x0000002092000985 */ /* 0x004fe8000c101d06 */
[----:B------:R-:W2:Y:S04]  /*bcc0*/  @P0 LD.E.128 R4, desc[UR6][R2.64+0x80] ;  /* 0x0000800602040980 */ /* 0x000ea8000c101d00 */
[----:B--2---:R1:W-:Y:S04]  /*bcd0*/  @P0 ST.E.128 desc[UR6][R146.64+0x80], R4 ;  /* 0x0000800492000985 */ /* 0x0043e8000c101d06 */
[----:B-1----:R-:W2:Y:S04]  /*bce0*/  @P0 LD.E.128 R4, desc[UR6][R2.64+0x100] ;  /* 0x0001000602040980 */ /* 0x002ea8000c101d00 */
[----:B--2---:R1:W-:Y:S04]  /*bcf0*/  @P0 ST.E.128 desc[UR6][R146.64+0x100], R4 ;  /* 0x0001000492000985 */ /* 0x0043e8000c101d06 */
[----:B------:R-:W2:Y:S04]  /*bd00*/  @P0 LD.E.128 R28, desc[UR6][R2.64+0x180] ;  /* 0x00018006021c0980 */ /* 0x000ea8000c101d00 */
[----:B--2---:R-:W-:Y:S01]  /*bd10*/  @P0 ST.E.128 desc[UR6][R146.64+0x180], R28 ;  /* 0x0001801c92000985 */ /* 0x004fe2000c101d06 */
[C---:B------:R-:W-:Y:S03]  /*bd20*/  @P4 LEA R2, P0, R54.reuse, R146, 0x1 ;  /* 0x0000009236024211 */ /* 0x040fe600078008ff */
[----:B------:R-:W2:Y:S01]  /*bd30*/  @P4 LD.E.128 R24, desc[UR6][R22.64] ;  /* 0x0000000616184980 */ /* 0x000ea2000c101d00 */
[----:B------:R-:W-:Y:S02]  /*bd40*/  @P4 LEA.HI.X R3, R54, R147, R55, 0x1, P0 ;  /* 0x0000009336034211 */ /* 0x000fe400000f0c37 */
[C---:B------:R-:W-:Y:S04]  /*bd50*/  ISETP.GE.AND P0, PT, R128.reuse, R151, PT ;  /* 0x000000978000720c */ /* 0x040fe80003f06270 */
[----:B------:R-:W-:Y:S01]  /*bd60*/  ISETP.GE.AND P0, PT, R128, R150, !P0 ;  /* 0x000000968000720c */ /* 0x000fe20004706270 */
[----:B--2---:R-:W-:Y:S04]  /*bd70*/  @P4 ST.E.128 desc[UR6][R2.64], R24 ;  /* 0x0000001802004985 */ /* 0x004fe8000c101d06 */
[----:B-1----:R-:W2:Y:S04]  /*bd80*/  @P4 LD.E.128 R4, desc[UR6][R22.64+0x80] ;  /* 0x0000800616044980 */ /* 0x002ea8000c101d00 */
[----:B--2---:R1:W-:Y:S04]  /*bd90*/  @P4 ST.E.128 desc[UR6][R2.64+0x80], R4 ;  /* 0x0000800402004985 */ /* 0x0043e8000c101d06 */
[----:B-1----:R-:W2:Y:S04]  /*bda0*/  @P4 LD.E.128 R4, desc[UR6][R22.64+0x100] ;  /* 0x0001000616044980 */ /* 0x002ea8000c101d00 */
[----:B--2---:R1:W-:Y:S04]  /*bdb0*/  @P4 ST.E.128 desc[UR6][R2.64+0x100], R4 ;  /* 0x0001000402004985 */ /* 0x0043e8000c101d06 */
[----:B-1----:R1:W2:Y:S02]  /*bdc0*/  @P4 LD.E.128 R4, desc[UR6][R22.64+0x180] ;  /* 0x0001800616044980 */ /* 0x0022a4000c101d00 */
[C---:B-1----:R-:W-:Y:S04]  /*bdd0*/  @P0 LEA R22, P1, R69.reuse, R97, 0x1 ;  /* 0x0000006145160211 */ /* 0x042fe800078208ff */
[----:B------:R-:W-:Y:S01]  /*bde0*/  @P0 LEA.HI.X R23, R69, R96, R68, 0x1, P1 ;  /* 0x0000006045170211 */ /* 0x000fe200008f0c44 */
[----:B--2---:R1:W-:Y:S04]  /*bdf0*/  @P4 ST.E.128 desc[UR6][R2.64+0x180], R4 ;  /* 0x0001800402004985 */ /* 0x0043e8000c101d06 */
[----:B------:R-:W2:Y:S01]  /*be00*/  @P0 LD.E.128 R24, desc[UR6][R22.64] ;  /* 0x0000000616180980 */ /* 0x000ea2000c101d00 */
[C---:B-1----:R-:W-:Y:S04]  /*be10*/  @P0 LEA R2, P1, R63.reuse, R146, 0x1 ;  /* 0x000000923f020211 */ /* 0x042fe800078208ff */
[----:B------:R-:W-:Y:S02]  /*be20*/  @P0 LEA.HI.X R3, R63, R147, R64, 0x1, P1 ;  /* 0x000000933f030211 */ /* 0x000fe400008f0c40 */
[C---:B------:R-:W-:Y:S04]  /*be30*/  ISETP.GE.AND P1, PT, R127.reuse, R151, PT ;  /* 0x000000977f00720c */ /* 0x040fe80003f26270 */
[----:B------:R-:W-:Y:S11]  /*be40*/  ISETP.GE.AND P1, PT, R127, R150, !P1 ;  /* 0x000000967f00720c */ /* 0x000ff60004f26270 */
[----:B------:R-:W-:Y:S02]  /*be50*/  @!UPT UIADD3 URZ, URZ, URZ, URZ ;  /* 0x0000003f3f3ff290 */ /* 0x000fe4000fffe03f */
[----:B------:R-:W-:Y:S01]  /*be60*/  @P1 IMAD R0, R149, 0x60, RZ ;  /* 0x0000006095001824 */ /* 0x000fe200078e02ff */
[----:B--2---:R-:W-:Y:S04]  /*be70*/  @P0 ST.E.128 desc[UR6][R2.64], R24 ;  /* 0x0000001802000985 */ /* 0x004fe8000c101d06 */
[----:B------:R-:W2:Y:S04]  /*be80*/  @P0 LD.E.128 R4, desc[UR6][R22.64+0x80] ;  /* 0x0000800616040980 */ /* 0x000ea8000c101d00 */
[----:B--2---:R1:W-:Y:S04]  /*be90*/  @P0 ST.E.128 desc[UR6][R2.64+0x80], R4 ;  /* 0x0000800402000985 */ /* 0x0043e8000c101d06 */
[----:B-1----:R-:W2:Y:S04]  /*bea0*/  @P0 LD.E.128 R4, desc[UR6][R22.64+0x100] ;  /* 0x0001000616040980 */ /* 0x002ea8000c101d00 */
[----:B--2---:R1:W-:Y:S04]  /*beb0*/  @P0 ST.E.128 desc[UR6][R2.64+0x100], R4 ;  /* 0x0001000402000985 */ /* 0x0043e8000c101d06 */
[----:B-1----:R1:W2:Y:S02]  /*bec0*/  @P0 LD.E.128 R4, desc[UR6][R22.64+0x180] ;  /* 0x0001800616040980 */ /* 0x0022a4000c101d00 */
[----:B-1----:R-:W-:Y:S02]  /*bed0*/  @P1 IMAD.MOV.U32 R22, RZ, RZ, R97 ;  /* 0x000000ffff161224 */ /* 0x002fe400078e0061 */
[----:B------:R-:W-:Y:S02]  /*bee0*/  @P1 IMAD.MOV.U32 R23, RZ, RZ, R96 ;  /* 0x000000ffff171224 */ /* 0x000fe400078e0060 */
[----:B------:R-:W-:Y:S04]  /*bef0*/  @P1 IMAD.WIDE.U32 R22, R148, 0x60, R22 ;  /* 0x0000006094161825 */ /* 0x000fe800078e0016 */
[----:B------:R-:W-:Y:S02]  /*bf00*/  @P1 IMAD.IADD R23, R23, 0x1, R0 ;  /* 0x0000000117171824 */ /* 0x000fe400078e0200 */
[----:B------:R-:W-:Y:S01]  /*bf10*/  @P1 IMAD R0, R167, 0x60, RZ ;  /* 0x00000060a7001824 */ /* 0x000fe200078e02ff */
[----:B--2---:R1:W-:Y:S04]  /*bf20*/  @P0 ST.E.128 desc[UR6][R2.64+0x180], R4 ;  /* 0x0001800402000985 */ /* 0x0043e8000c101d06 */
[----:B------:R-:W2:Y:S01]  /*bf30*/  @P1 LD.E.128 R28, desc[UR6][R22.64] ;  /* 0x00000006161c1980 */ /* 0x000ea2000c101d00 */
[----:B-1----:R-:W-:Y:S04]  /*bf40*/  @P1 IMAD.WIDE.U32 R2, R166, 0x60, R146 ;  /* 0x00000060a6021825 */ /* 0x002fe800078e0092 */
[----:B------:R-:W-:Y:S05]  /*bf50*/  @P1 IMAD.IADD R3, R3, 0x1, R0 ;  /* 0x0000000103031824 */ /* 0x000fea00078e0200 */
[----:B--2---:R-:W-:Y:S04]  /*bf60*/  @P1 ST.E.128 desc[UR6][R2.64], R28 ;  /* 0x0000001c02001985 */ /* 0x004fe8000c101d06 */
[----:B------:R-:W2:Y:S04]  /*bf70*/  @P1 LD.E.128 R24, desc[UR6][R22.64+0x80] ;  /* 0x0000800616181980 */ /* 0x000ea8000c101d00 */
[----:B--2---:R-:W-:Y:S04]  /*bf80*/  @P1 ST.E.128 desc[UR6][R2.64+0x80], R24 ;  /* 0x0000801802001985 */ /* 0x004fe8000c101d06 */
[----:B------:R-:W2:Y:S04]  /*bf90*/  @P1 LD.E.128 R4, desc[UR6][R22.64+0x100] ;  /* 0x0001000616041980 */ /* 0x000ea8000c101d00 */
[----:B--2---:R1:W-:Y:S04]  /*bfa0*/  @P1 ST.E.128 desc[UR6][R2.64+0x100], R4 ;  /* 0x0001000402001985 */ /* 0x0043e8000c101d06 */
[----:B-1----:R-:W2:Y:S04]  /*bfb0*/  @P1 LD.E.128 R4, desc[UR6][R22.64+0x180] ;  /* 0x0001800616041980 */ /* 0x002ea8000c101d00 */
[----:B--2---:R1:W-:Y:S02]  /*bfc0*/  @P1 ST.E.128 desc[UR6][R2.64+0x180], R4 ;  /* 0x0001800402001985 */ /* 0x0043e4000c101d06 */
.L_x_4088:
[----:B------:R-:W-:Y:S05]  /*bfd0*/  BSYNC B2 ;  /* 0x0000000000027941 */ /* 0x000fea0003800000 */
.L_x_4077:
[----:B------:R-:W-:Y:S01]  /*bfe0*/  ISETP.NE.U32.AND P1, PT, R240, RZ, PT ;  /* 0x000000fff000720c */ /* 0x000fe20003f25070 */
[----:B------:R-:W5:Y:S01]  /*bff0*/  LD.E R0, desc[UR6][R18.64+0x128] ;  /* 0x0001280612007980 */ /* 0x000f62000c101900 */
[----:B-1----:R-:W-:Y:S01]  /*c000*/  IMAD.MOV.U32 R2, RZ, RZ, R97 ;  /* 0x000000ffff027224 */ /* 0x002fe200078e0061 */
[----:B------:R-:W-:Y:S01]  /*c010*/  BSSY B0, `(.L_x_4129) ;  /* 0x0000061000007945 */ /* 0x000fe20003800000 */
[----:B------:R-:W-:Y:S01]  /*c020*/  ISETP.NE.AND.EX P1, PT, R241, RZ, PT, P1 ;  /* 0x000000fff100720c */ /* 0x000fe20003f25310 */
[----:B------:R-:W-:Y:S02]  /*c030*/  IMAD.MOV.U32 R3, RZ, RZ, R96 ;  /* 0x000000ffff037224 */ /* 0x000fe400078e0060 */
[----:B-----5:R-:W-:Y:S05]  /*c040*/  IMAD.U32 R0, R0, -0x40, RZ ;  /* 0xffffffc000007824 */ /* 0x020fea00078e00ff */
[C---:B------:R-:W-:Y:S04]  /*c050*/  LEA R97, P0, R0.reuse, R2, 0x1 ;  /* 0x0000000200617211 */ /* 0x040fe800078008ff */
[----:B------:R-:W-:Y:S01]  /*c060*/  LEA.HI.X.SX32 R96, R0, R3, 0x1, P0 ;  /* 0x0000000300607211 */ /* 0x000fe200000f0eff */
[----:B------:R-:W-:Y:S08]  /*c070*/  @!P1 BRA `(.L_x_4130) ;  /* 0x0000000400409947 */ /* 0x000ff00003800000 */
[----:B------:R-:W-:Y:S04]  /*c080*/  IADD3 R0, R9, -0x1, RZ ;  /* 0xffffffff09007810 */ /* 0x000fe80007ffe0ff */
[----:B------:R-:W-:Y:S11]  /*c090*/  ISETP.GT.AND P0, PT, R0, R65, PT ;  /* 0x000000410000720c */ /* 0x000ff60003f04270 */
[----:B------:R-:W-:Y:S02]  /*c0a0*/  @!UPT UIADD3 URZ, URZ, URZ, URZ ;  /* 0x0000003f3f3ff290 */ /* 0x000fe4000fffe03f */
[----:B------:R-:W-:Y:S05]  /*c0b0*/  @!P0 BRA `(.L_x_4131) ;  /* 0x0000000400588947 */ /* 0x000fea0003800000 */
[----:B------:R-:W5:Y:S01]  /*c0c0*/  LD.E R3, desc[UR6][R18.64+0x170] ;  /* 0x0001700612037980 */ /* 0x000f62000c101900 */
[----:B------:R-:W-:Y:S02]  /*c0d0*/  IADD3 R0, R14, -0x80, RZ ;  /* 0xffffff800e007810 */ /* 0x000fe40007ffe0ff */
[----:B------:R-:W-:Y:S01]  /*c0e0*/  IABS R8, R13 ;  /* 0x0000000d00087213 */ /* 0x000fe20000000000 */
[----:B--234-:R-:W2:Y:S01]  /*c0f0*/  LD.E.64 R26, desc[UR6][R18.64+0x20] ;  /* 0x00002006121a7980 */ /* 0x01cea2000c101b00 */
[----:B------:R-:W-:Y:S05]  /*c100*/  IABS R6, R0 ;  /* 0x0000000000067213 */ /* 0x000fea0000000000 */
[----:B------:R-:W3:Y:S06]  /*c110*/  LD.E.64 R24, desc[UR6][R18.64+0x40] ;  /* 0x0000400612187980 */ /* 0x000eec000c101b00 */
[----:B------:R-:W4:Y:S01]  /*c120*/  LD.E.64 R22, desc[UR6][R18.64+0x38] ;  /* 0x0000380612167980 */ /* 0x000f22000c101b00 */
[-C--:B-----5:R-:W-:Y:S02]  /*c130*/  IABS R2, R3.reuse ;  /* 0x0000000300027213 */ /* 0x0a0fe40000000000 */
        /* <DEDUP_REMOVED lines=24> */
[CC--:B------:R-:W-:Y:S02]  /*c2c0*/  LOP3.LUT R6, R13.reuse, R3.reuse, RZ, 0x3c, !PT ;  /* 0x000000030d067212 */ /* 0x0c0fe400078e3cff */
[----:B------:R-:W-:Y:S02]  /*c2d0*/  ISETP.GE.AND P1, PT, R2, RZ, PT ;  /* 0x000000ff0200720c */ /* 0x000fe40003f26270 */
[----:B------:R-:W-:Y:S02]  /*c2e0*/  ISETP.GE.AND P2, PT, R6, RZ, PT ;  /* 0x000000ff0600720c */ /* 0x000fe40003f46270 */
[----:B------:R-:W-:Y:S01]  /*c2f0*/  LOP3.LUT R2, RZ, R3, RZ, 0x33, !PT ;  /* 0x00000003ff027212 */ /* 0x000fe200078e33ff */
[----:B------:R-:W-:Y:S01]  /*c300*/  @P4 VIADD R4, R4, 0x1 ;  /* 0x0000000104044836 */ /* 0x000fe20000000000 */
[----:B------:R-:W-:Y:S01]  /*c310*/  IADD3 R0, -R13, R0, RZ ;  /* 0x000000000d007210 */ /* 0x000fe20007ffe1ff */
        /* <DEDUP_REMOVED lines=8> */
[C---:B------:R-:W-:Y:S01]  /*c3a0*/  LEA.HI.X.SX32 R7, R2.reuse, R241, 0x2, P0 ;  /* 0x000000f102077211 */ /* 0x040fe200000f16ff */
[----:B------:R-:W-:Y:S02]  /*c3b0*/  IMAD.IADD R2, R2, 0x1, -R4 ;  /* 0x0000000102027824 */ /* 0x000fe400078e0a04 */
[----:B------:R-:W5:Y:S02]  /*c3c0*/  LD.E R5, desc[UR6][R14.64] ;  /* 0x000000060e057980 */ /* 0x000f64000c101900 */
[----:B------:R-:W-:Y:S02]  /*c3d0*/  IMAD R0, R2, R3, R0 ;  /* 0x0000000302007224 */ /* 0x000fe400078e0200 */
[----:B------:R-:W5:Y:S02]  /*c3e0*/  LD.E R6, desc[UR6][R6.64] ;  /* 0x0000000606067980 */ /* 0x000f64000c101900 */
[----:B---3--:R-:W-:Y:S01]  /*c3f0*/  IMAD R3, R25, R0, RZ ;  /* 0x0000000019037224 */ /* 0x008fe200078e02ff */
[----:B------:R-:W-:Y:S05]  /*c400*/  SHF.R.S32.HI R4, RZ, 0x1f, R0 ;  /* 0x0000001fff047819 */ /* 0x000fea0000011400 */
[C---:B------:R-:W-:Y:S02]  /*c410*/  IMAD R3, R24.reuse, R4, R3 ;  /* 0x0000000418037224 */ /* 0x040fe400078e0203 */
[----:B------:R-:W-:Y:S05]  /*c420*/  IMAD.WIDE.U32 R24, R24, R0, RZ ;  /* 0x0000000018187225 */ /* 0x000fea00078e00ff */
[----:B------:R-:W-:Y:S01]  /*c430*/  IADD3 R25, R25, R3, RZ ;  /* 0x0000000319197210 */ /* 0x000fe20007ffe0ff */
[----:B------:R-:W3:Y:S01]  /*c440*/  LD.E.64 R14, desc[UR6][R18.64+0x28] ;  /* 0x00002806120e7980 */ /* 0x000ee2000c101b00 */
[----:B-----5:R-:W-:Y:S04]  /*c450*/  IADD3 R5, -R6, R5, RZ ;  /* 0x0000000506057210 */ /* 0x020fe80007ffe1ff */
[----:B------:R-:W-:Y:S01]  /*c460*/  SHF.R.S32.HI R6, RZ, 0x1f, R5 ;  /* 0x0000001fff067819 */ /* 0x000fe20000011405 */
[-C--:B--2---:R-:W-:Y:S04]  /*c470*/  IMAD R2, R27, R5.reuse, RZ ;  /* 0x000000051b027224 */ /* 0x084fe800078e02ff */
[C---:B------:R-:W-:Y:S02]  /*c480*/  IMAD R2, R26.reuse, R6, R2 ;  /* 0x000000061a027224 */ /* 0x040fe400078e0202 */
[-C--:B------:R-:W-:Y:S04]  /*c490*/  IMAD.WIDE.U32 R26, R26, R5.reuse, RZ ;  /* 0x000000051a1a7225 */ /* 0x080fe800078e00ff */
[----:B------:R-:W-:Y:S02]  /*c4a0*/  IMAD.IADD R27, R27, 0x1, R2 ;  /* 0x000000011b1b7824 */ /* 0x000fe400078e0202 */
[----:B----4-:R-:W-:Y:S02]  /*c4b0*/  IMAD R2, R23, R0, RZ ;  /* 0x0000000017027224 */ /* 0x010fe400078e02ff */
[----:B------:R-:W-:Y:S04]  /*c4c0*/  IMAD.WIDE.U32 R26, R0, R22, R26 ;  /* 0x00000016001a7225 */ /* 0x000fe800078e001a */
[----:B---3--:R-:W-:Y:S01]  /*c4d0*/  IMAD R0, R15, R5, RZ ;  /* 0x000000050f007224 */ /* 0x008fe200078e02ff */
        /* <DEDUP_REMOVED lines=10> */
.L_x_4130:
[----:B------:R-:W5:Y:S01]  /*c580*/  LD.E R2, desc[UR6][R18.64+0x40] ;  /* 0x0000400612027980 */ /* 0x000f62000c101900 */
[----:B------:R-:W-:Y:S02]  /*c590*/  IMAD.MOV.U32 R4, RZ, RZ, R103 ;  /* 0x000000ffff047224 */ /* 0x000fe400078e0067 */
[----:B------:R-:W-:Y:S01]  /*c5a0*/  IMAD.MOV.U32 R5, RZ, RZ, R102 ;  /* 0x000000ffff057224 */ /* 0x000fe200078e0066 */
[----:B------:R-:W2:Y:S02]  /*c5b0*/  LD.E R0, desc[UR6][R18.64+0x38] ;  /* 0x0000380612007980 */ /* 0x000ea4000c101900 */
[----:B--2---:R-:W-:Y:S02]  /*c5c0*/  IMAD.U32 R0, R0, -0x40, RZ ;  /* 0xffffffc000007824 */ /* 0x004fe400078e00ff */
[----:B-----5:R-:W-:Y:S03]  /*c5d0*/  IMAD.U32 R2, R2, -0x40, RZ ;  /* 0xffffffc002027824 */ /* 0x020fe600078e00ff */
[----:B----4-:R-:W-:Y:S02]  /*c5e0*/  LEA R146, P0, R0, R146, 0x1 ;  /* 0x0000009200927211 */ /* 0x010fe400078008ff */
[----:B------:R-:W-:Y:S02]  /*c5f0*/  LEA R103, P1, R2, R4, 0x1 ;  /* 0x0000000402677211 */ /* 0x000fe400078208ff */
[----:B------:R-:W-:Y:S02]  /*c600*/  LEA.HI.X.SX32 R147, R0, R147, 0x1, P0 ;  /* 0x0000009300937211 */ /* 0x000fe400000f0eff */
[----:B------:R-:W-:Y:S09]  /*c610*/  LEA.HI.X.SX32 R102, R2, R5, 0x1, P1 ;  /* 0x0000000502667211 */ /* 0x000ff200008f0eff */
.L_x_4131:
[----:B------:R-:W-:Y:S05]  /*c620*/  BSYNC B0 ;  /* 0x0000000000007941 */ /* 0x000fea0003800000 */
.L_x_4129:
[----:B------:R-:W-:Y:S04]  /*c630*/  IADD3 R9, R9, -0x1, RZ ;  /* 0xffffffff09097810 */ /* 0x000fe80007ffe0ff */
[----:B------:R-:W-:Y:S11]  /*c640*/  ISETP.GT.AND P0, PT, R9, R65, PT ;  /* 0x000000410900720c */ /* 0x000ff60003f04270 */
[----:B------:R-:W-:Y:S02]  /*c650*/  @!UPT UIADD3 URZ, URZ, URZ, URZ ;  /* 0x0000003f3f3ff290 */ /* 0x000fe4000fffe03f */
[----:B------:R-:W-:Y:S05]  /*c660*/  @P0 BRA `(.L_x_4132) ;  /* 0xffffff64002c0947 */ /* 0x000fea000383ffff */
.L_x_4076:
[----:B------:R-:W-:Y:S05]  /*c670*/  WARPSYNC.ALL ;  /* 0x0000000000007948 */ /* 0x000fea0003800000 */
[----:B------:R-:W-:Y:S06]  /*c680*/  BAR.SYNC.DEFER_BLOCKING 0x0 ;  /* 0x0000000000007b1d */ /* 0x000fec0000010000 */
[----:B------:R-:W5:Y:S02]  /*c690*/  LD.E R0, desc[UR6][R18.64+0xd0] ;  /* 0x0000d00612007980 */ /* 0x000f64000c101900 */
[----:B------:R-:W1:Y:S01]  /*c6a0*/  S2UR UR4, SR_CgaCtaId ;  /* 0x00000000000479c3 */ /* 0x000e620000008800 */
[----:B------:R-:W-:Y:S01]  /*c6b0*/  UMOV UR5, 0x400 ;  /* 0x0000040000057882 */ /* 0x000fe20000000000 */
[----:B------:R-:W-:Y:S01]  /*c6c0*/  BSSY B2, `(.L_x_4133) ;  /* 0x0000973000027945 */ /* 0x000fe20003800000 */
[C---:B------:R-:W-:Y:S01]  /*c6d0*/  SHF.L.U64.HI R3, R138.reuse, 0x4, R139 ;  /* 0x000000048a037819 */ /* 0x040fe2000001028b */
[----:B------:R-:W-:Y:S01]  /*c6e0*/  IMAD.SHL.U32 R5, R138, 0x10, RZ ;  /* 0x000000108a057824 */ /* 0x000fe200078e00ff */
[----:B-1----:R-:W-:-:S06]  /*c6f0*/  ULEA UR4, UR4, UR5, 0x18 ;  /* 0x0000000504047291 */ /* 0x002fcc000f8ec03f */
[----:B------:R-:W-:Y:S02]  /*c700*/  LEA R239, R131, UR4, 0x1 ;  /* 0x0000000483ef7c11 */ /* 0x000fe4000f8e08ff */
[----:B-----5:R-:W-:-:S13]  /*c710*/  ISETP.NE.AND P0, PT, R0, RZ, PT ;  /* 0x000000ff0000720c */ /* 0x020fda0003f05270 */
[----:B------:R-:W-:Y:S05]  /*c720*/  @!P0 BRA `(.L_x_4134) ;  /* 0x0000009400008947 */ /* 0x000fea0003800000 */
[----:B------:R-:W2:Y:S04]  /*c730*/  LD.E.64 R6, desc[UR6][R18.64+0xf0] ;  /* 0x0000f00612067980 */ /* 0x000ea8000c101b00 */
[----:B------:R-:W3:Y:S04]  /*c740*/  LD.E.U8 R2, desc[UR6][R18.64+0x1b3] ;  /* 0x0001b30612027980 */ /* 0x000ee8000c101100 */
[----:B------:R-:W5:Y:S04]  /*c750*/  LD.E.64 R12, desc[UR6][R18.64+0x148] ;  /* 0x00014806120c7980 */ /* 0x000f68000c101b00 */
[----:B------:R-:W5:Y:S01]  /*c760*/  LD.E.64 R10, desc[UR6][R18.64+0x150] ;  /* 0x00015006120a7980 */ /* 0x000f62000c101b00 */
[----:B--2---:R-:W-:-:S04]  /*c770*/  ISETP.NE.U32.AND P1, PT, R6, RZ, PT ;  /* 0x000000ff0600720c */ /* 0x004fc80003f25070 */
[----:B------:R-:W-:-:S13]  /*c780*/  ISETP.NE.AND.EX P1, PT, R7, RZ, PT, P1 ;  /* 0x000000ff0700720c */ /* 0x000fda0003f25310 */
[----:B------:R-:W-:-:S04]  /*c790*/  @P1 LEA R8, P0, R238, R6, 0x2 ;  /* 0x00000006ee081211 */ /* 0x000fc800078010ff */
[----:B------:R-:W-:Y:S01]  /*c7a0*/  @P1 LEA.HI.X R9, R238, R7, R57, 0x2, P0 ;  /* 0x00000007ee091211 */ /* 0x000fe200000f1439 */
[----:B------:R-:W-:-:S06]  /*c7b0*/  IMAD.MOV.U32 R7, RZ, RZ, RZ ;  /* 0x000000ffff077224 */ /* 0x000fcc00078e00ff */
[----:B------:R1:W2:Y:S01]  /*c7c0*/  @P1 LD.E R7, desc[UR6][R8.64] ;  /* 0x0000000608071980 */ /* 0x0002a2000c101900 */
[-C--:B------:R-:W-:Y:S02]  /*c7d0*/  IADD3 R4, P1, R5, R134.reuse, RZ ;  /* 0x0000008605047210 */ /* 0x080fe40007f3e0ff */
[----:B------:R-:W-:Y:S02]  /*c7e0*/  LEA R5, P0, R138, R134, 0x5 ;  /* 0x000000868a057211 */ /* 0x000fe400078028ff */
[----:B------:R-:W-:-:S04]  /*c7f0*/  LEA.HI R6, R0, R0, RZ, 0x1 ;  /* 0x0000000000067211 */ /* 0x000fc800078f08ff */
[----:B------:R-:W-:Y:S01]  /*c800*/  SHF.R.S32.HI R6, RZ, 0x1, R6 ;  /* 0x00000001ff067819 */ /* 0x000fe20000011406 */
[----:B------:R-:W-:Y:S01]  /*c810*/  IMAD.MOV.U32 R136, RZ, RZ, R134 ;  /* 0x000000ffff887224 */ /* 0x000fe200078e0086 */
[-C--:B------:R-:W-:Y:S02]  /*c820*/  LEA R44, P2, R134, R140.reuse, 0x1 ;  /* 0x0000008c862c7211 */ /* 0x080fe400078408ff */
[----:B---3--:R-:W-:Y:S01]  /*c830*/  ISETP.NE.AND P4, PT, R2, RZ, PT ;  /* 0x000000ff0200720c */ /* 0x008fe20003f85270 */
[--C-:B------:R-:W-:Y:S01]  /*c840*/  IMAD.X R3, R3, 0x1, R137.reuse, P1 ;  /* 0x0000000103037824 */ /* 0x100fe200008e0689 */
[----:B------:R-:W-:Y:S02]  /*c850*/  LEA.HI.X R45, R134, R141, R137, 0x1, P2 ;  /* 0x0000008d862d7211 */ /* 0x000fe400010f0c89 */
[----:B------:R-:W-:Y:S02]  /*c860*/  LEA R40, P1, R4, R140, 0x1 ;  /* 0x0000008c04287211 */ /* 0x000fe400078208ff */
[----:B-1----:R-:W-:-:S02]  /*c870*/  LEA.HI.X R9, R138, R137, R139, 0x5, P0 ;  /* 0x000000898a097211 */ /* 0x002fc400000f2c8b */
[----:B------:R-:W-:-:S04]  /*c880*/  LEA R22, P0, R5, R140, 0x1 ;  /* 0x0000008c05167211 */ /* 0x000fc800078008ff */
[-C--:B------:R-:W-:Y:S01]  /*c890*/  LEA.HI.X R23, R5, R141.reuse, R9, 0x1, P0 ;  /* 0x0000008d05177211 */ /* 0x080fe200000f0c09 */
[----:B------:R-:W-:Y:S02]  /*c8a0*/  IMAD R9, R132, R6, R59 ;  /* 0x0000000684097224 */ /* 0x000fe400078e023b */
[----:B------:R-:W-:Y:S02]  /*c8b0*/  IMAD R8, R139, 0x30, RZ ;  /* 0x000000308b087824 */ /* 0x000fe400078e02ff */
[----:B------:R-:W-:Y:S01]  /*c8c0*/  IMAD.WIDE.U32 R136, R138, 0x30, R136 ;  /* 0x000000308a887825 */ /* 0x000fe200078e0088 */
[----:B------:R-:W-:-:S03]  /*c8d0*/  LEA.HI.X R41, R4, R141, R3, 0x1, P1 ;  /* 0x0000008d04297211 */ /* 0x000fc600008f0c03 */
[----:B------:R-:W-:Y:S01]  /*c8e0*/  IMAD.IADD R59, R59, 0x1, R9 ;  /* 0x000000013b3b7824 */ /* 0x000fe200078e0209 */
[----:B------:R-:W-:Y:S01]  /*c8f0*/  LEA R20, P1, R136, R140, 0x1 ;  /* 0x0000008c88147211 */ /* 0x000fe200078208ff */
[----:B------:R-:W-:Y:S02]  /*c900*/  IMAD.IADD R3, R137, 0x1, R8 ;  /* 0x0000000189037824 */ /* 0x000fe400078e0208 */
        /* <DEDUP_REMOVED lines=9> */
[----:B------:R-:W-:Y:S02]  /*c9a0*/  ISETP.GT.AND P0, PT, R43, -0x8, !P0 ;  /* 0xfffffff82b00780c */ /* 0x000fe40004704270 */
[-C--:B------:R-:W-:Y:S02]  /*c9b0*/  LEA.HI.X.SX32 R9, R9, R4.reuse, 0x1, P3 ;  /* 0x0000000409097211 */ /* 0x080fe400018f0eff */
[----:B------:R-:W-:Y:S01]  /*c9c0*/  LEA.HI.X.SX32 R3, R59, R4, 0x1, P2 ;  /* 0x000000043b037211 */ /* 0x000fe200010f0eff */
[----:B------:R-:W-:Y:S08]  /*c9d0*/  @!P4 BRA `(.L_x_4135) ;  /* 0x000000340000c947 */ /* 0x000ff00003800000 */
[----:B------:R-:W-:Y:S04]  /*c9e0*/  BSSY B1, `(.L_x_4136) ;  /* 0x00000c9000017945 */ /* 0x000fe80003800000 */
[----:B------:R-:W-:Y:S05]  /*c9f0*/  @!P0 BRA `(.L_x_4137) ;  /* 0x0000000c001c8947 */ /* 0x000fea0003800000 */
[----:B----4-:R1:W5:Y:S01]  /*ca00*/  LD.E.128 R24, desc[UR6][R44.64] ;  /* 0x000000062c187980 */ /* 0x010362000c101d00 */
[C---:B------:R-:W-:Y:S01]  /*ca10*/  ISETP.GE.AND P4, PT, R16.reuse, R0, PT ;  /* 0x000000001000720c */ /* 0x040fe20003f86270 */
[----:B------:R-:W-:Y:S01]  /*ca20*/  VIADD R2, R16, 0x40 ;  /* 0x0000004010027836 */ /* 0x000fe20000000000 */
[C---:B------:R-:W-:Y:S01]  /*ca30*/  SHF.L.U64.HI R3, R8.reuse, 0x1, R9 ;  /* 0x0000000108037819 */ /* 0x040fe20000010209 */
[----:B------:R-:W-:-:S03]  /*ca40*/  IMAD.SHL.U32 R32, R8, 0x2, RZ ;  /* 0x0000000208207824 */ /* 0x000fc600078e00ff */
[----:B------:R-:W-:Y:S01]  /*ca50*/  ISETP.GE.AND P3, PT, R2, R0, PT ;  /* 0x000000000200720c */ /* 0x000fe20003f66270 */
[----:B------:R-:W-:Y:S01]  /*ca60*/  VIADD R2, R16, 0x80 ;  /* 0x0000008010027836 */ /* 0x000fe20000000000 */
[-C--:B-----5:R-:W-:Y:S02]  /*ca70*/  IADD3 R28, P1, R12, R32.reuse, RZ ;  /* 0x000000200c1c7210 */ /* 0x0a0fe40007f3e0ff */
        /* <DEDUP_REMOVED lines=8> */
[C---:B------:R-:W-:Y:S01]  /*cb00*/  IMAD.U32 R37, R27.reuse, 0x10000, RZ ;  /* 0x000100001b257824 */ /* 0x040fe200078e00ff */
        /* <DEDUP_REMOVED lines=39> */
.L_x_4139:
[----:B------:R-:W-:Y:S05]  /*cd80*/  BSYNC B0 ;  /* 0x0000000000007941 */ /* 0x000fea0003800000 */
.L_x_4138:
[----:B------:R2:W-:Y:S04]  /*cd90*/  STS.128 [R239], R24 ;  /* 0x00000018ef007388 */ /* 0x0005e80000000c00 */
[----:B--2---:R2:W5:Y:S01]  /*cda0*/  LD.E.128 R24, desc[UR6][R44.64+0x80] ;  /* 0x000080062c187980 */ /* 0x004562000c101d00 */
[----:B------:R-:W-:Y:S04]  /*cdb0*/  BSSY B0, `(.L_x_4140) ;  /* 0x000002c000007945 */ /* 0x000fe80003800000 */
        /* <DEDUP_REMOVED lines=43> */
.L_x_4141:
[----:B------:R-:W-:Y:S05]  /*d070*/  BSYNC B0 ;  /* 0x0000000000007941 */ /* 0x000fea0003800000 */
.L_x_4140:
[----:B-----5:R3:W-:Y:S04]  /*d080*/  STS.128 [R239+0x2000], R24 ;  /* 0x00200018ef007388 */ /* 0x0207e80000000c00 */
[----:B---3--:R3:W5:Y:S01]  /*d090*/  LD.E.128 R24, desc[UR6][R44.64+0x100] ;  /* 0x000100062c187980 */ /* 0x008762000c101d00 */
[----:B------:R-:W-:Y:S04]  /*d0a0*/  BSSY B0, `(.L_x_4142) ;  /* 0x000002c000007945 */ /* 0x000fe80003800000 */
[----:B------:R-:W-:Y:S05]  /*d0b0*/  @P2 BRA `(.L_x_4143) ;  /* 0x0000000000a82947 */ /* 0x000fea0003800000 */
[----:B------:R-:W4:Y:S04]  /*d0c0*/  LD.E.64 R2, desc[UR6][R32.64+0x80] ;  /* 0x0000800620027980 */ /* 0x000f28000c101b00 */
        /* <DEDUP_REMOVED lines=9> */
[C---:B----4-:R-:W-:Y:S01]  /*d160*/  LOP3.LUT R27, R3.reuse, 0xffff0000, RZ, 0xc0, !PT ;  /* 0xffff0000031b7812 */ /* 0x050fe200078ec0ff */
        /* <DEDUP_REMOVED lines=31> */
.L_x_4143:
[----:B------:R-:W-:Y:S05]  /*d360*/  BSYNC B0 ;  /* 0x0000000000007941 */ /* 0x000fea0003800000 */
.L_x_4142:
[----:B-----5:R4:W-:Y:S04]  /*d370*/  STS.128 [R239+0x4000], R24 ;  /* 0x00400018ef007388 */ /* 0x0209e80000000c00 */
[----:B-123--:R-:W5:Y:S01]  /*d380*/  LD.E.128 R44, desc[UR6][R44.64+0x180] ;  /* 0x000180062c2c7980 */ /* 0x00ef62000c101d00 */
[----:B------:R-:W-:Y:S01]  /*d390*/  IADD3 R2, R16, 0xc0, RZ ;  /* 0x000000c010027810 */ /* 0x000fe20007ffe0ff */
[----:B------:R-:W-:Y:S03]  /*d3a0*/  BSSY B0, `(.L_x_4144) ;  /* 0x000002b000007945 */ /* 0x000fe60003800000 */
[----:B------:R-:W-:-:S13]  /*d3b0*/  ISETP.GE.AND P0, PT, R2, R0, PT ;  /* 0x000000000200720c */ /* 0x000fda0003f06270 */
[----:B------:R-:W-:Y:S05]  /*d3c0*/  @P0 BRA `(.L_x_4145) ;  /* 0x0000000000a00947 */ /* 0x000fea0003800000 */
[----:B------:R1:W2:Y:S04]  /*d3d0*/  LD.E.64 R2, desc[UR6][R32.64+0xc0] ;  /* 0x0000c00620027980 */ /* 0x0002a8000c101b00 */
[----:B------:R2:W3:Y:S01]  /*d3e0*/  LD.E.64 R4, desc[UR6][R28.64+0xc0] ;  /* 0x0000c0061c047980 */ /* 0x0004e2000c101b00 */
[----:B-----5:R-:W-:Y:S02]  /*d3f0*/  LOP3.LUT R14, R45, 0xffff0000, RZ, 0xc0, !PT ;  /* 0xffff00002d0e7812 */ /* 0x020fe400078ec0ff */
[----:B------:R-:W-:Y:S02]  /*d400*/  LOP3.LUT R31, R47, 0xffff0000, RZ, 0xc0, !PT ;  /* 0xffff00002f1f7812 */ /* 0x000fe400078ec0ff */
[----:B----4-:R-:W-:Y:S02]  /*d410*/  SHF.L.U32 R24, R45, 0x10, RZ ;  /* 0x000000102d187819 */ /* 0x010fe400000006ff */
[----:B------:R-:W-:-:S02]  /*d420*/  SHF.L.U32 R25, R44, 0x10, RZ ;  /* 0x000000102c197819 */ /* 0x000fc400000006ff */
[----:B------:R-:W-:Y:S02]  /*d430*/  LOP3.LUT R44, R44, 0xffff0000, RZ, 0xc0, !PT ;  /* 0xffff00002c2c7812 */ /* 0x000fe400078ec0ff */
[C---:B-1----:R-:W-:Y:S01]  /*d440*/  SHF.L.U32 R33, R46.reuse, 0x10, RZ ;  /* 0x000000102e217819 */ /* 0x042fe200000006ff */
[----:B------:R-:W-:Y:S01]  /*d450*/  IMAD.U32 R32, R47, 0x10000, RZ ;  /* 0x000100002f207824 */ /* 0x000fe200078e00ff */
        /* <DEDUP_REMOVED lines=15> */
[----:B------:R-:W-:Y:S01]  /*d550*/  FFMA.FTZ R31, R32, R27, R31 ;  /* 0x0000001b201f7223 */ /* 0x000fe2000001001f */
        /* <DEDUP_REMOVED lines=15> */
.L_x_4145:
[----:B------:R-:W-:Y:S05]  /*d650*/  BSYNC B0 ;  /* 0x0000000000007941 */ /* 0x000fea0003800000 */
.L_x_4144:
[----:B-----5:R1:W-:Y:S02]  /*d660*/  STS.128 [R239+0x6000], R44 ;  /* 0x0060002cef007388 */ /* 0x0203e40000000c00 */
.L_x_4137:
[----:B------:R-:W-:Y:S05]  /*d670*/  BSYNC B1 ;  /* 0x0000000000017941 */ /* 0x000fea0003800000 */
.L_x_4136:
[----:B------:R-:W-:Y:S01]  /*d680*/  VIADD R14, R132, 0x10 ;  /* 0x00000010840e7836 */ /* 0x000fe20000000000 */
[----:B------:R-:W-:Y:S04]  /*d690*/  BSSY B1, `(.L_x_4146) ;  /* 0x00000cf000017945 */ /* 0x000fe80003800000 */
[----:B------:R-:W-:-:S04]  /*d6a0*/  ISETP.GE.AND P0, PT, R14, R7, PT ;  /* 0x000000070e00720c */ /* 0x000fc80003f06270 */
[----:B------:R-:W-:-:S13]  /*d6b0*/  ISETP.LT.OR P0, PT, R43, -0x87, P0 ;  /* 0xffffff792b00780c */ /* 0x000fda0000701670 */
[----:B------:R-:W-:Y:S05]  /*d6c0*/  @P0 BRA `(.L_x_4147) ;  /* 0x0000000c002c0947 */ /* 0x000fea0003800000 */
[----:B----4-:R2:W5:Y:S01]  /*d6d0*/  LD.E.128 R24, desc[UR6][R40.64] ;  /* 0x0000000628187980 */ /* 0x010562000c101d00 */
        /* <DEDUP_REMOVED lines=8> */
[----:B-----5:R-:W-:-:S02]  /*d760*/  IADD3 R28, P4, R12, R30, RZ ;  /* 0x0000001e0c1c7210 */ /* 0x020fc40007f9e0ff */
        /* <DEDUP_REMOVED lines=8> */
[C---:B------:R-:W-:Y:S01]  /*d7f0*/  IMAD.U32 R37, R27.reuse, 0x10000, RZ ;  /* 0x000100001b257824 */ /* 0x040fe200078e00ff */
[----:B------:R-:W-:Y:S02]  /*d800*/  LOP3.LUT R36, R27, 0xffff0000, RZ, 0xc0, !PT ;  /* 0xffff00001b247812 */ /* 0x000fe400078ec0ff */
[----:B------:R-:W-:Y:S02]  /*d810*/  LOP3.LUT R15, R25, 0xffff0000, RZ, 0xc0, !PT ;  /* 0xffff0000190f7812 */ /* 0x000fe400078ec0ff */
[----:B------:R-:W-:-:S02]  /*d820*/  SHF.L.U32 R38, R26, 0x10, RZ ;  /* 0x000000101a267819 */ /* 0x000fc400000006ff */
[----:B-1----:R-:W-:Y:S02]  /*d830*/  LOP3.LUT R44, R26, 0xffff0000, RZ, 0xc0, !PT ;  /* 0xffff00001a2c7812 */ /* 0x002fe400078ec0ff */
        /* <DEDUP_REMOVED lines=35> */
.L_x_4149:
[----:B------:R-:W-:Y:S05]  /*da70*/  BSYNC B0 ;  /* 0x0000000000007941 */ /* 0x000fea0003800000 */
.L_x_4148:
[----:B------:R3:W-:Y:S04]  /*da80*/  STS.128 [R239+0x800], R24 ;  /* 0x00080018ef007388 */ /* 0x0007e80000000c00 */
        /* <DEDUP_REMOVED lines=9> */
[----:B-1----:R-:W-:Y:S02]  /*db20*/  LOP3.LUT R44, R26, 0xffff0000, RZ, 0xc0, !PT ;  /* 0xffff00001a2c7812 */ /* 0x002fe400078ec0ff */
[----:B------:R-:W-:Y:S02]  /*db30*/  SHF.L.U32 R32, R25, 0x10, RZ ;  /* 0x0000001019207819 */ /* 0x000fe400000006ff */
[C---:B------:R-:W-:Y:S02]  /*db40*/  LOP3.LUT R39, R24.reuse, 0xffff0000, RZ, 0xc0, !PT ;  /* 0xffff000018277812 */ /* 0x040fe400078ec0ff */
[----:B------:R-:W-:Y:S02]  /*db50*/  SHF.L.U32 R25, R24, 0x10, RZ ;  /* 0x0000001018197819 */ /* 0x000fe400000006ff */
[C---:B----4-:R-:W-:Y:S01]  /*db60*/  LOP3.LUT R27, R3.reuse, 0xffff0000, RZ, 0xc0, !PT ;  /* 0xffff0000031b7812 */ /* 0x050fe200078ec0ff */
        /* <DEDUP_REMOVED lines=31> */
.L_x_4151:
[----:B------:R-:W-:Y:S05]  /*dd60*/  BSYNC B0 ;  /* 0x0000000000007941 */ /* 0x000fea0003800000 */
.L_x_4150:
[----:B-----5:R4:W-:Y:S04]  /*dd70*/  STS.128 [R239+0x2800], R24 ;  /* 0x00280018ef007388 */ /* 0x0209e80000000c00 */
[----:B----4-:R4:W5:Y:S01]  /*dd80*/  LD.E.128 R24, desc[UR6][R40.64+0x100] ;  /* 0x0001000628187980 */ /* 0x010962000c101d00 */
[----:B------:R-:W-:Y:S04]  /*dd90*/  BSSY B0, `(.L_x_4152) ;  /* 0x000002c000007945 */ /* 0x000fe80003800000 */
[----:B------:R-:W-:Y:S05]  /*dda0*/  @P0 BRA `(.L_x_4153) ;  /* 0x0000000000a80947 */ /* 0x000fea0003800000 */
[----:B------:R-:W2:Y:S04]  /*ddb0*/  LD.E.64 R2, desc[UR6][R30.64+0x80] ;  /* 0x000080061e027980 */ /* 0x000ea8000c101b00 */
[----:B------:R-:W3:Y:S01]  /*ddc0*/  LD.E.64 R4, desc[UR6][R28.64+0x80] ;  /* 0x000080061c047980 */ /* 0x000ee2000c101b00 */
        /* <DEDUP_REMOVED lines=8> */
[C---:B--2---:R-:W-:Y:S01]  /*de50*/  LOP3.LUT R27, R3.reuse, 0xffff0000, RZ, 0xc0, !PT ;  /* 0xffff0000031b7812 */ /* 0x044fe200078ec0ff */
[----:B------:R-:W-:Y:S01]  /*de60*/  IMAD.U32 R3, R3, 0x10000, RZ ;  /* 0x0001000003037824 */ /* 0x000fe200078e00ff */
[C---:B------:R-:W-:Y:S01]  /*de70*/  LOP3.LUT R33, R2.reuse, 0xffff0000, RZ, 0xc0, !PT ;  /* 0xffff000002217812 */ /* 0x040fe200078ec0ff */
[----:B------:R-:W-:Y:S01]  /*de80*/  IMAD.U32 R2, R2, 0x10000, RZ ;  /* 0x0001000002027824 */ /* 0x000fe200078e00ff */
[----:B---3--:R-:W-:Y:S01]  /*de90*/  LOP3.LUT R34, R5, 0xffff0000, RZ, 0xc0, !PT ;  /* 0xffff000005227812 */ /* 0x008fe200078ec0ff */
        /* <DEDUP_REMOVED lines=27> */
.L_x_4153:
[----:B------:R-:W-:Y:S05]  /*e050*/  BSYNC B0 ;  /* 0x0000000000007941 */ /* 0x000fea0003800000 */
.L_x_4152:
[----:B-----5:R1:W-:Y:S04]  /*e060*/  STS.128 [R239+0x4800], R24 ;  /* 0x00480018ef007388 */ /* 0x0203e80000000c00 */
[----:B-1----:R1:W5:Y:S01]  /*e070*/  LD.E.128 R24, desc[UR6][R40.64+0x180] ;  /* 0x0001800628187980 */ /* 0x002362000c101d00 */
[----:B------:R-:W-:Y:S01]  /*e080*/  IADD3 R2, R16, 0xc0, RZ ;  /* 0x000000c010027810 */ /* 0x000fe20007ffe0ff */
[----:B------:R-:W-:Y:S03]  /*e090*/  BSSY B0, `(.L_x_4154) ;  /* 0x000002d000007945 */ /* 0x000fe60003800000 */
[----:B------:R-:W-:-:S13]  /*e0a0*/  ISETP.GE.AND P0, PT, R2, R0, PT ;  /* 0x000000000200720c */ /* 0x000fda0003f06270 */
[----:B------:R-:W-:Y:S05]  /*e0b0*/  @P0 BRA `(.L_x_4155) ;  /* 0x0000000000a80947 */ /* 0x000fea0003800000 */
[----:B------:R-:W2:Y:S04]  /*e0c0*/  LD.E.64 R2, desc[UR6][R30.64+0xc0] ;  /* 0x0000c0061e027980 */ /* 0x000ea8000c101b00 */
[----:B------:R3:W4:Y:S01]  /*e0d0*/  LD.E.64 R4, desc[UR6][R28.64+0xc0] ;  /* 0x0000c0061c047980 */ /* 0x000722000c101b00 */
[C---:B-----5:R-:W-:Y:S01]  /*e0e0*/  IMAD.U32 R33, R27.reuse, 0x10000, RZ ;  /* 0x000100001b217824 */ /* 0x060fe200078e00ff */
[----:B------:R-:W-:Y:S02]  /*e0f0*/  LOP3.LUT R32, R27, 0xffff0000, RZ, 0xc0, !PT ;  /* 0xffff00001b207812 */ /* 0x000fe400078ec0ff */
[----:B------:R-:W-:Y:S02]  /*e100*/  LOP3.LUT R15, R25, 0xffff0000, RZ, 0xc0, !PT ;  /* 0xffff0000190f7812 */ /* 0x000fe400078ec0ff */
[----:B------:R-:W-:-:S02]  /*e110*/  SHF.L.U32 R34, R26, 0x10, RZ ;  /* 0x000000101a227819 */ /* 0x000fc400000006ff */
[----:B------:R-:W-:Y:S02]  /*e120*/  LOP3.LUT R36, R26, 0xffff0000, RZ, 0xc0, !PT ;  /* 0xffff00001a247812 */ /* 0x000fe400078ec0ff */
[C---:B------:R-:W-:Y:S02]  /*e130*/  LOP3.LUT R35, R24.reuse, 0xffff0000, RZ, 0xc0, !PT ;  /* 0xffff000018237812 */ /* 0x040fe400078ec0ff */
[----:B---3--:R-:W-:Y:S02]  /*e140*/  SHF.L.U32 R28, R25, 0x10, RZ ;  /* 0x00000010191c7819 */ /* 0x008fe400000006ff */
        /* <DEDUP_REMOVED lines=33> */
.L_x_4155:
[----:B------:R-:W-:Y:S05]  /*e360*/  BSYNC B0 ;  /* 0x0000000000007941 */ /* 0x000fea0003800000 */
.L_x_4154:
[----:B-----5:R1:W-:Y:S02]  /*e370*/  STS.128 [R239+0x6800], R24 ;  /* 0x00680018ef007388 */ /* 0x0203e40000000c00 */
.L_x_4147:
[----:B------:R-:W-:Y:S05]  /*e380*/  BSYNC B1 ;  /* 0x0000000000017941 */ /* 0x000fea0003800000 */
.L_x_4146:
[----:B------:R-:W-:Y:S01]  /*e390*/  VIADD R15, R132, 0x20 ;  /* 0x00000020840f7836 */ /* 0x000fe20000000000 */
[----:B------:R-:W-:Y:S04]  /*e3a0*/  BSSY B1, `(.L_x_4156) ;  /* 0x00000d1000017945 */ /* 0x000fe80003800000 */
[----:B------:R-:W-:-:S04]  /*e3b0*/  ISETP.GE.AND P0, PT, R15, R7, PT ;  /* 0x000000070f00720c */ /* 0x000fc80003f06270 */
[----:B------:R-:W-:-:S13]  /*e3c0*/  ISETP.LT.OR P0, PT, R43, -0x107, P0 ;  /* 0xfffffef92b00780c */ /* 0x000fda0000701670 */
[----:B------:R-:W-:Y:S05]  /*e3d0*/  @P0 BRA `(.L_x_4157) ;  /* 0x0000000c00340947 */ /* 0x000fea0003800000 */
[----:B-1--4-:R1:W5:Y:S01]  /*e3e0*/  LD.E.128 R24, desc[UR6][R22.64] ;  /* 0x0000000616187980 */ /* 0x012362000c101d00 */
        /* <DEDUP_REMOVED lines=10> */
[----:B-----5:R-:W-:-:S02]  /*e490*/  IADD3 R28, P4, R12, R30, RZ ;  /* 0x0000001e0c1c7210 */ /* 0x020fc40007f9e0ff */
[----:B------:R-:W-:Y:S02]  /*e4a0*/  IADD3 R30, P3, R10, R30, RZ ;  /* 0x0000001e0a1e7210 */ /* 0x000fe40007f7e0ff */
[----:B------:R-:W-:Y:S01]  /*e4b0*/  ISETP.GE.AND P0, PT, R2, R0, PT ;  /* 0x000000000200720c */ /* 0x000fe20003f06270 */
[--C-:B------:R-:W-:Y:S02]  /*e4c0*/  IMAD.X R29, R13, 0x1, R3.reuse, P4 ;  /* 0x000000010d1d7824 */ /* 0x100fe400020e0603 */
[----:B------:R-:W-:Y:S01]  /*e4d0*/  IMAD.X R31, R11, 0x1, R3, P3 ;  /* 0x000000010b1f7824 */ /* 0x000fe200018e0603 */
[----:B------:R-:W-:Y:S09]  /*e4e0*/  @P2 BRA `(.L_x_4159) ;  /* 0x0000000000a82947 */ /* 0x000ff20003800000 */
[----:B------:R-:W4:Y:S04]  /*e4f0*/  LD.E.64 R2, desc[UR6][R30.64] ;  /* 0x000000061e027980 */ /* 0x000f28000c101b00 */
[----:B------:R-:W5:Y:S01]  /*e500*/  LD.E.64 R4, desc[UR6][R28.64] ;  /* 0x000000061c047980 */ /* 0x000f62000c101b00 */
[C---:B------:R-:W-:Y:S01]  /*e510*/  IMAD.U32 R38, R27.reuse, 0x10000, RZ ;  /* 0x000100001b267824 */ /* 0x040fe200078e00ff */
[----:B------:R-:W-:Y:S02]  /*e520*/  LOP3.LUT R37, R27, 0xffff0000, RZ, 0xc0, !PT ;  /* 0xffff00001b257812 */ /* 0x000fe400078ec0ff */
[C---:B------:R-:W-:Y:S02]  /*e530*/  SHF.L.U32 R32, R25.reuse, 0x10, RZ ;  /* 0x0000001019207819 */ /* 0x040fe400000006ff */
[----:B------:R-:W-:-:S02]  /*e540*/  LOP3.LUT R25, R25, 0xffff0000, RZ, 0xc0, !PT ;  /* 0xffff000019197812 */ /* 0x000fc400078ec0ff */
[C---:B------:R-:W-:Y:S02]  /*e550*/  SHF.L.U32 R39, R26.reuse, 0x10, RZ ;  /* 0x000000101a277819 */ /* 0x040fe400000006ff */
[----:B--23--:R-:W-:Y:S02]  /*e560*/  LOP3.LUT R41, R26, 0xffff0000, RZ, 0xc0, !PT ;  /* 0xffff00001a297812 */ /* 0x00cfe400078ec0ff */
[C---:B------:R-:W-:Y:S02]  /*e570*/  LOP3.LUT R40, R24.reuse, 0xffff0000, RZ, 0xc0, !PT ;  /* 0xffff000018287812 */ /* 0x040fe400078ec0ff */
[----:B------:R-:W-:Y:S02]  /*e580*/  SHF.L.U32 R33, R24, 0x10, RZ ;  /* 0x0000001018217819 */ /* 0x000fe400000006ff */
[C---:B----4-:R-:W-:Y:S01]  /*e590*/  LOP3.LUT R27, R3.reuse, 0xffff0000, RZ, 0xc0, !PT ;  /* 0xffff0000031b7812 */ /* 0x050fe200078ec0ff */
[----:B------:R-:W-:Y:S01]  /*e5a0*/  IMAD.U32 R3, R3, 0x10000, RZ ;  /* 0x0001000003037824 */ /* 0x000fe200078e00ff */
[C---:B------:R-:W-:Y:S01]  /*e5b0*/  LOP3.LUT R34, R2.reuse, 0xffff0000, RZ, 0xc0, !PT ;  /* 0xffff000002227812 */ /* 0x040fe200078ec0ff */
[----:B------:R-:W-:Y:S01]  /*e5c0*/  IMAD.U32 R2, R2, 0x10000, RZ ;  /* 0x0001000002027824 */ /* 0x000fe200078e00ff */
[----:B-----5:R-:W-:Y:S01]  /*e5d0*/  LOP3.LUT R35, R5, 0xffff0000, RZ, 0xc0, !PT ;  /* 0xffff000005237812 */ /* 0x020fe200078ec0ff */
        /* <DEDUP_REMOVED lines=27> */
.L_x_4159:
[----:B------:R-:W-:Y:S05]  /*e790*/  BSYNC B0 ;  /* 0x0000000000007941 */ /* 0x000fea0003800000 */
.L_x_4158:
[----:B------:R4:W-:Y:S04]  /*e7a0*/  STS.128 [R239+0x1000], R24 ;  /* 0x00100018ef007388 */ /* 0x0009e80000000c00 */
[----:B----4-:R4:W5:Y:S01]  /*e7b0*/  LD.E.128 R24, desc[UR6][R22.64+0x80] ;  /* 0x0000800616187980 */ /* 0x010962000c101d00 */
[----:B------:R-:W-:Y:S04]  /*e7c0*/  BSSY B0, `(.L_x_4160) ;  /* 0x000002c000007945 */ /* 0x000fe80003800000 */
[----:B------:R-:W-:Y:S05]  /*e7d0*/  @P1 BRA `(.L_x_4161) ;  /* 0x0000000000a81947 */ /* 0x000fea0003800000 */
[----:B------:R-:W4:Y:S04]  /*e7e0*/  LD.E.64 R2, desc[UR6][R30.64+0x40] ;  /* 0x000040061e027980 */ /* 0x000f28000c101b00 */
[----:B------:R-:W4:Y:S01]  /*e7f0*/  LD.E.64 R4, desc[UR6][R28.64+0x40] ;  /* 0x000040061c047980 */ /* 0x000f22000c101b00 */
[C---:B-----5:R-:W-:Y:S01]  /*e800*/  IMAD.U32 R38, R27.reuse, 0x10000, RZ ;  /* 0x000100001b267824 */ /* 0x060fe200078e00ff */
        /* <DEDUP_REMOVED lines=11> */
[----:B------:R-:W-:Y:S01]  /*e8c0*/  LOP3.LUT R35, R5, 0xffff0000, RZ, 0xc0, !PT ;  /* 0xffff000005237812 */ /* 0x000fe200078ec0ff */
        /* <DEDUP_REMOVED lines=27> */
.L_x_4161:
[----:B------:R-:W-:Y:S05]  /*ea80*/  BSYNC B0 ;  /* 0x0000000000007941 */ /* 0x000fea0003800000 */
.L_x_4160:
[----:B-----5:R1:W-:Y:S04]  /*ea90*/  STS.128 [R239+0x3000], R24 ;  /* 0x00300018ef007388 */ /* 0x0203e80000000c00 */
[----:B-1----:R1:W5:Y:S01]  /*eaa0*/  LD.E.128 R24, desc[UR6][R22.64+0x100] ;  /* 0x0001000616187980 */ /* 0x002362000c101d00 */
        /* <DEDUP_REMOVED lines=44> */
.L_x_4163:
[----:B------:R-:W-:Y:S05]  /*ed70*/  BSYNC B0 ;  /* 0x0000000000007941 */ /* 0x000fea0003800000 */
.L_x_4162:
[----:B-----5:R2:W-:Y:S04]  /*ed80*/  STS.128 [R239+0x5000], R24 ;  /* 0x00500018ef007388 */ /* 0x0205e80000000c00 */
[----:B--2---:R2:W5:Y:S01]  /*ed90*/  LD.E.128 R24, desc[UR6][R22.64+0x180] ;  /* 0x0001800616187980 */ /* 0x004562000c101d00 */
[----:B------:R-:W-:Y:S01]  /*eda0*/  IADD3 R2, R16, 0xc0, RZ ;  /* 0x000000c010027810 */ /* 0x000fe20007ffe0ff */
[----:B------:R-:W-:Y:S03]  /*edb0*/  BSSY B0, `(.L_x_4164) ;  /* 0x000002e000007945 */ /* 0x000fe60003800000 */
[----:B------:R-:W-:-:S13]  /*edc0*/  ISETP.GE.AND P0, PT, R2, R0, PT ;  /* 0x000000000200720c */ /* 0x000fda0003f06270 */
[----:B------:R-:W-:Y:S05]  /*edd0*/  @P0 BRA `(.L_x_4165) ;  /* 0x0000000000ac0947 */ /* 0x000fea0003800000 */
[----:B------:R3:W3:Y:S04]  /*ede0*/  LD.E.64 R2, desc[UR6][R30.64+0xc0] ;  /* 0x0000c0061e027980 */ /* 0x0006e8000c101b00 */
[----:B------:R-:W3:Y:S01]  /*edf0*/  LD.E.64 R4, desc[UR6][R28.64+0xc0] ;  /* 0x0000c0061c047980 */ /* 0x000ee2000c101b00 */
[----:B-----5:R-:W-:Y:S01]  /*ee00*/  SHF.L.U32 R32, R27, 0x10, RZ ;  /* 0x000000101b207819 */ /* 0x020fe200000006ff */
[C---:B------:R-:W-:Y:S01]  /*ee10*/  IMAD.U32 R33, R26.reuse, 0x10000, RZ ;  /* 0x000100001a217824 */ /* 0x040fe200078e00ff */
[----:B------:R-:W-:Y:S02]  /*ee20*/  LOP3.LUT R35, R26, 0xffff0000, RZ, 0xc0, !PT ;  /* 0xffff00001a237812 */ /* 0x000fe400078ec0ff */
[C---:B-12-4-:R-:W-:Y:S02]  /*ee30*/  LOP3.LUT R22, R25.reuse, 0xffff0000, RZ, 0xc0, !PT ;  /* 0xffff000019167812 */ /* 0x056fe400078ec0ff */
[----:B------:R-:W-:Y:S01]  /*ee40*/  SHF.L.U32 R23, R25, 0x10, RZ ;  /* 0x0000001019177819 */ /* 0x000fe200000006ff */
[C---:B------:R-:W-:Y:S01]  /*ee50*/  IMAD.U32 R25, R24.reuse, 0x10000, RZ ;  /* 0x0001000018197824 */ /* 0x040fe200078e00ff */
[----:B------:R-:W-:-:S02]  /*ee60*/  LOP3.LUT R34, R24, 0xffff0000, RZ, 0xc0, !PT ;  /* 0xffff000018227812 */ /* 0x000fc400078ec0ff */
[----:B---3--:R-:W-:Y:S02]  /*ee70*/  LOP3.LUT R31, R27, 0xffff0000, RZ, 0xc0, !PT ;  /* 0xffff00001b1f7812 */ /* 0x008fe400078ec0ff */
[C---:B------:R-:W-:Y:S02]  /*ee80*/  LOP3.LUT R27, R3.reuse, 0xffff0000, RZ, 0xc0, !PT ;  /* 0xffff0000031b7812 */ /* 0x040fe400078ec0ff */
[----:B------:R-:W-:Y:S02]  /*ee90*/  SHF.L.U32 R3, R3, 0x10, RZ ;  /* 0x0000001003037819 */ /* 0x000fe400000006ff */
[----:B------:R-:W-:Y:S01]  /*eea0*/  LOP3.LUT R29, R5, 0xffff0000, RZ, 0xc0, !PT ;  /* 0xffff0000051d7812 */ /* 0x000fe200078ec0ff */
[----:B------:R-:W-:Y:S01]  /*eeb0*/  FMUL.FTZ R26, R31, R27 ;  /* 0x0000001b1f1a7220 */ /* 0x000fe20000410000 */
[----:B------:R-:W-:Y:S01]  /*eec0*/  LOP3.LUT R28, R2, 0xffff0000, RZ, 0xc0, !PT ;  /* 0xffff0000021c7812 */ /* 0x000fe200078ec0ff */
[----:B------:R-:W-:Y:S01]  /*eed0*/  IMAD.U32 R5, R5, 0x10000, RZ ;  /* 0x0001000005057824 */ /* 0x000fe200078e00ff */
[----:B------:R-:W-:Y:S01]  /*eee0*/  LOP3.LUT R30, R4, 0xffff0000, RZ, 0xc0, !PT ;  /* 0xffff0000041e7812 */ /* 0x000fe200078ec0ff */
[-C--:B------:R-:W-:Y:S01]  /*eef0*/  FMUL.FTZ R31, R31, R29.reuse ;  /* 0x0000001d1f1f7220 */ /* 0x080fe20000410000 */
[----:B------:R-:W-:Y:S01]  /*ef00*/  SHF.L.U32 R2, R2, 0x10, RZ ;  /* 0x0000001002027819 */ /* 0x000fe200000006ff */
[----:B------:R-:W-:Y:S01]  /*ef10*/  FMUL.FTZ R24, R22, R28 ;  /* 0x0000001c16187220 */ /* 0x000fe20000410000 */
[C---:B------:R-:W-:Y:S01]  /*ef20*/  FFMA.FTZ R26, R32.reuse, R29, -R26 ;  /* 0x0000001d201a7223 */ /* 0x040fe2000001081a */
[----:B------:R-:W-:Y:S01]  /*ef30*/  FFMA.FTZ R31, R32, R27, R31 ;  /* 0x0000001b201f7223 */ /* 0x000fe2000001001f */
[C---:B------:R-:W-:Y:S01]  /*ef40*/  FMUL.FTZ R27, R35.reuse, R3 ;  /* 0x00000003231b7220 */ /* 0x040fe20000410000 */
[----:B------:R-:W-:Y:S01]  /*ef50*/  FMUL.FTZ R35, R35, R5 ;  /* 0x0000000523237220 */ /* 0x000fe20000410000 */
[----:B------:R-:W-:Y:S01]  /*ef60*/  FMUL.FTZ R22, R22, R30 ;  /* 0x0000001e16167220 */ /* 0x000fe20000410000 */
[----:B------:R-:W-:-:S02]  /*ef70*/  IMAD.U32 R4, R4, 0x10000, RZ ;  /* 0x0001000004047824 */ /* 0x000fc400078e00ff */
[C---:B------:R-:W-:Y:S01]  /*ef80*/  FFMA.FTZ R27, R33.reuse, R5, -R27 ;  /* 0x00000005211b7223 */ /* 0x040fe2000001081b */
[----:B------:R-:W-:Y:S01]  /*ef90*/  FFMA.FTZ R35, R33, R3, R35 ;  /* 0x0000000321237223 */ /* 0x000fe20000010023 */
[C---:B------:R-:W-:Y:S01]  /*efa0*/  FFMA.FTZ R24, R23.reuse, R30, -R24 ;  /* 0x0000001e17187223 */ /* 0x040fe20000010818 */
[----:B------:R-:W-:Y:S01]  /*efb0*/  FFMA.FTZ R22, R23, R28, R22 ;  /* 0x0000001c17167223 */ /* 0x000fe20000010016 */
[C---:B------:R-:W-:Y:S01]  /*efc0*/  FMUL.FTZ R23, R34.reuse, R2 ;  /* 0x0000000222177220 */ /* 0x040fe20000410000 */
[----:B------:R-:W-:Y:S01]  /*efd0*/  FMUL.FTZ R34, R34, R4 ;  /* 0x0000000422227220 */ /* 0x000fe20000410000 */
[----:B------:R-:W-:Y:S02]  /*efe0*/  F2FP.BF16.F32.PACK_AB R26, R31, R26 ;  /* 0x0000001a1f1a723e */ /* 0x000fe400000010ff */
[----:B------:R-:W-:Y:S01]  /*eff0*/  F2FP.BF16.F32.PACK_AB R27, R35, R27 ;  /* 0x0000001b231b723e */ /* 0x000fe200000010ff */
[C---:B------:R-:W-:Y:S01]  /*f000*/  FFMA.FTZ R23, R25.reuse, R4, -R23 ;  /* 0x0000000419177223 */ /* 0x040fe20000010817 */
[----:B------:R-:W-:Y:S01]  /*f010*/  FFMA.FTZ R34, R25, R2, R34 ;  /* 0x0000000219227223 */ /* 0x000fe20000010022 */
[----:B------:R-:W-:-:S02]  /*f020*/  F2FP.BF16.F32.PACK_AB R24, R22, R24 ;  /* 0x000000181618723e */ /* 0x000fc400000010ff */
[-C--:B------:R-:W-:Y:S02]  /*f030*/  LOP3.LUT R27, R27, R26.reuse, RZ, 0x3c, !PT ;  /* 0x0000001a1b1b7212 */ /* 0x080fe400078e3cff */
[----:B------:R-:W-:Y:S02]  /*f040*/  F2FP.BF16.F32.PACK_AB R23, R34, R23 ;  /* 0x000000172217723e */ /* 0x000fe400000010ff */
[C---:B------:R-:W-:Y:S02]  /*f050*/  LOP3.LUT R26, R27.reuse, R26, RZ, 0x3c, !PT ;  /* 0x0000001a1b1a7212 */ /* 0x040fe400078e3cff */
[----:B------:R-:W-:Y:S02]  /*f060*/  MOV R25, R24 ;  /* 0x0000001800197202 */ /* 0x000fe40000000f00 */
[----:B------:R-:W-:Y:S02]  /*f070*/  MOV R24, R23 ;  /* 0x0000001700187202 */ /* 0x000fe40000000f00 */
[----:B------:R-:W-:-:S02]  /*f080*/  LOP3.LUT R27, R27, R26, RZ, 0x3c, !PT ;  /* 0x0000001a1b1b7212 */ /* 0x000fc400078e3cff */
.L_x_4165:
[----:B------:R-:W-:Y:S05]  /*f090*/  BSYNC B0 ;  /* 0x0000000000007941 */ /* 0x000fea0003800000 */
.L_x_4164:
[----:B-----5:R1:W-:Y:S02]  /*f0a0*/  STS.128 [R239+0x7000], R24 ;  /* 0x00700018ef007388 */ /* 0x0203e40000000c00 */
.L_x_4157:
[----:B------:R-:W-:Y:S05]  /*f0b0*/  BSYNC B1 ;  /* 0x0000000000017941 */ /* 0x000fea0003800000 */
.L_x_4156:
[----:B------:R-:W-:-:S05]  /*f0c0*/  VIADD R4, R132, 0x30 ;  /* 0x0000003084047836 */ /* 0x000fca0000000000 */
[----:B------:R-:W-:-:S04]  /*f0d0*/  ISETP.GE.AND P0, PT, R4, R7, PT ;  /* 0x000000070400720c */ /* 0x000fc80003f06270 */
[----:B------:R-:W-:-:S13]  /*f0e0*/  ISETP.LT.OR P0, PT, R43, -0x187, P0 ;  /* 0xfffffe792b00780c */ /* 0x000fda0000701670 */
[----:B------:R-:W-:Y:S05]  /*f0f0*/  @P0 BRA `(.L_x_4166) ;  /* 0x0000006c003c0947 */ /* 0x000fea0003800000 */
[----:B------:R-:W-:Y:S01]  /*f100*/  IMAD R6, R6, 0x30, RZ ;  /* 0x0000003006067824 */ /* 0x000fe200078e02ff */
[C---:B------:R-:W-:Y:S01]  /*f110*/  ISETP.GE.AND P2, PT, R16.reuse, R0, PT ;  /* 0x000000001000720c */ /* 0x040fe20003f46270 */
[----:B------:R-:W-:-:S03]  /*f120*/  VIADD R2, R16, 0x40 ;  /* 0x0000004010027836 */ /* 0x000fc60000000000 */
[----:B------:R-:W-:Y:S02]  /*f130*/  IADD3 R3, P0, R6, R8, RZ ;  /* 0x0000000806037210 */ /* 0x000fe40007f1e0ff */
[----:B------:R-:W-:Y:S01]  /*f140*/  ISETP.GE.AND P1, PT, R2, R0, PT ;  /* 0x000000000200720c */ /* 0x000fe20003f26270 */
[----:B------:R-:W-:Y:S01]  /*f150*/  VIADD R2, R16, 0x80 ;  /* 0x0000008010027836 */ /* 0x000fe20000000000 */
[----:B------:R-:W-:Y:S01]  /*f160*/  LEA.HI.X.SX32 R6, R6, R9, 0x1, P0 ;  /* 0x0000000906067211 */ /* 0x000fe200000f0eff */
[----:B-1--4-:R-:W-:-:S03]  /*f170*/  IMAD.SHL.U32 R24, R3, 0x2, RZ ;  /* 0x0000000203187824 */ /* 0x012fc600078e00ff */
[----:B------:R-:W-:Y:S02]  /*f180*/  SHF.L.U64.HI R3, R3, 0x1, R6 ;  /* 0x0000000103037819 */ /* 0x000fe40000010206 */
[-C--:B-----5:R-:W-:Y:S02]  /*f190*/  IADD3 R12, P4, R12, R24.reuse, RZ ;  /* 0x000000180c0c7210 */ /* 0x0a0fe40007f9e0ff */
[----:B------:R-:W-:Y:S01]  /*f1a0*/  IADD3 R24, P3, R10, R24, RZ ;  /* 0x000000180a187210 */ /* 0x000fe20007f7e0ff */
[----:B------:R-:W-:Y:S01]  /*f1b0*/  BSSY B0, `(.L_x_4167) ;  /* 0x0000030000007945 */ /* 0x000fe20003800000 */
[----:B------:R-:W-:Y:S01]  /*f1c0*/  ISETP.GE.AND P0, PT, R2, R0, PT ;  /* 0x000000000200720c */ /* 0x000fe20003f06270 */
[--C-:B------:R-:W-:Y:S02]  /*f1d0*/  IMAD.X R13, R13, 0x1, R3.reuse, P4 ;  /* 0x000000010d0d7824 */ /* 0x100fe400020e0603 */
[----:B------:R-:W-:Y:S02]  /*f1e0*/  IMAD.X R25, R11, 0x1, R3, P3 ;  /* 0x000000010b197824 */ /* 0x000fe400018e0603 */
[----:B------:R1:W5:Y:S01]  /*f1f0*/  LD.E.128 R8, desc[UR6][R20.64] ;  /* 0x0000000614087980 */ /* 0x000362000c101d00 */
[----:B------:R-:W-:Y:S07]  /*f200*/  @P2 BRA `(.L_x_4168) ;  /* 0x0000000000a82947 */ /* 0x000fee0003800000 */
[----:B------:R-:W4:Y:S04]  /*f210*/  LD.E.64 R2, desc[UR6][R24.64] ;  /* 0x0000000618027980 */ /* 0x000f28000c101b00 */
[----:B------:R-:W3:Y:S01]  /*f220*/  LD.E.64 R6, desc[UR6][R12.64] ;  /* 0x000000060c067980 */ /* 0x000ee2000c101b00 */
[C---:B-----5:R-:W-:Y:S01]  /*f230*/  IMAD.U32 R29, R11.reuse, 0x10000, RZ ;  /* 0x000100000b1d7824 */ /* 0x060fe200078e00ff */
[----:B------:R-:W-:Y:S02]  /*f240*/  LOP3.LUT R28, R11, 0xffff0000, RZ, 0xc0, !PT ;  /* 0xffff00000b1c7812 */ /* 0x000fe400078ec0ff */
[----:B------:R-:W-:Y:S02]  /*f250*/  LOP3.LUT R5, R9, 0xffff0000, RZ, 0xc0, !PT ;  /* 0xffff000009057812 */ /* 0x000fe400078ec0ff */
[----:B------:R-:W-:-:S02]  /*f260*/  SHF.L.U32 R30, R10, 0x10, RZ ;  /* 0x000000100a1e7819 */ /* 0x000fc400000006ff */
[----:B------:R-:W-:Y:S02]  /*f270*/  LOP3.LUT R32, R10, 0xffff0000, RZ, 0xc0, !PT ;  /* 0xffff00000a207812 */ /* 0x000fe400078ec0ff */
[----:B--2---:R-:W-:Y:S02]  /*f280*/  SHF.L.U32 R22, R9, 0x10, RZ ;  /* 0x0000001009167819 */ /* 0x004fe400000006ff */
[C---:B------:R-:W-:Y:S02]  /*f290*/  LOP3.LUT R31, R8.reuse, 0xffff0000, RZ, 0xc0, !PT ;  /* 0xffff0000081f7812 */ /* 0x040fe400078ec0ff */
[----:B------:R-:W-:Y:S02]  /*f2a0*/  SHF.L.U32 R9, R8, 0x10, RZ ;  /* 0x0000001008097819 */ /* 0x000fe400000006ff */
[C---:B----4-:R-:W-:Y:S01]  /*f2b0*/  LOP3.LUT R11, R3.reuse, 0xffff0000, RZ, 0xc0, !PT ;  /* 0xffff0000030b7812 */ /* 0x050fe200078ec0ff */
        /* <DEDUP_REMOVED lines=31> */
.L_x_4168:
[----:B------:R-:W-:Y:S05]  /*f4b0*/  BSYNC B0 ;  /* 0x0000000000007941 */ /* 0x000fea0003800000 */
.L_x_4167:
[----:B-----5:R4:W-:Y:S04]  /*f4c0*/  STS.128 [R239+0x1800], R8 ;  /* 0x00180008ef007388 */ /* 0x0209e80000000c00 */
[----:B----4-:R4:W5:Y:S01]  /*f4d0*/  LD.E.128 R8, desc[UR6][R20.64+0x80] ;  /* 0x0000800614087980 */ /* 0x010962000c101d00 */
        /* <DEDUP_REMOVED lines=44> */
.L_x_4170:
[----:B------:R-:W-:Y:S05]  /*f7a0*/  BSYNC B0 ;  /* 0x0000000000007941 */ /* 0x000fea0003800000 */
.L_x_4169:
[----:B-----5:R1:W-:Y:S04]  /*f7b0*/  STS.128 [R239+0x3800], R8 ;  /* 0x00380008ef007388 */ /* 0x0203e80000000c00 */
[----:B-1----:R1:W5:Y:S01]  /*f7c0*/  LD.E.128 R8, desc[UR6][R20.64+0x100] ;  /* 0x0001000614087980 */ /* 0x002362000c101d00 */
        /* <DEDUP_REMOVED lines=44> */
.L_x_4172:
[----:B------:R-:W-:Y:S05]  /*fa90*/  BSYNC B0 ;  /* 0x0000000000007941 */ /* 0x000fea0003800000 */
.L_x_4171:
[----:B-----5:R3:W-:Y:S04]  /*faa0*/  STS.128 [R239+0x5800], R8 ;  /* 0x00580008ef007388 */ /* 0x0207e80000000c00 */
[----:B-12-4-:R-:W5:Y:S01]  /*fab0*/  LD.E.128 R20, desc[UR6][R20.64+0x180] ;  /* 0x0001800614147980 */ /* 0x016f62000c101d00 */
[----:B------:R-:W-:Y:S01]  /*fac0*/  IADD3 R16, R16, 0xc0, RZ ;  /* 0x000000c010107810 */ /* 0x000fe20007ffe0ff */
[----:B------:R-:W-:Y:S03]  /*fad0*/  BSSY B0, `(.L_x_4173) ;  /* 0x000002e000007945 */ /* 0x000fe60003800000 */
[----:B------:R-:W-:-:S13]  /*fae0*/  ISETP.GE.AND P0, PT, R16, R0, PT ;  /* 0x000000001000720c */ /* 0x000fda0003f06270 */
[----:B------:R-:W-:Y:S05]  /*faf0*/  @P0 BRA `(.L_x_4174) ;  /* 0x0000000000ac0947 */ /* 0x000fea0003800000 */
[----:B------:R-:W2:Y:S04]  /*fb00*/  LD.E.64 R2, desc[UR6][R24.64+0xc0] ;  /* 0x0000c00618027980 */ /* 0x000ea8000c101b00 */
[----:B------:R-:W4:Y:S01]  /*fb10*/  LD.E.64 R6, desc[UR6][R12.64+0xc0] ;  /* 0x0000c0060c067980 */ /* 0x000f22000c101b00 */
[----:B-----5:R-:W-:Y:S01]  /*fb20*/  LOP3.LUT R16, R23, 0xffff0000, RZ, 0xc0, !PT ;  /* 0xffff000017107812 */ /* 0x020fe200078ec0ff */
[C---:B---3--:R-:W-:Y:S01]  /*fb30*/  IMAD.U32 R8, R20.reuse, 0x10000, RZ ;  /* 0x0001000014087824 */ /* 0x048fe200078e00ff */
        /* <DEDUP_REMOVED lines=39> */
.L_x_4174:
[----:B------:R-:W-:Y:S05]  /*fdb0*/  BSYNC B0 ;  /* 0x0000000000007941 */ /* 0x000fea0003800000 */
.L_x_4173:
[----:B-----5:R1:W-:Y:S01]  /*fdc0*/  STS.128 [R239+0x7800], R20 ;  /* 0x00780014ef007388 */ /* 0x0203e20000000c00 */
[----:B------:R-:W-:Y:S05]  /*fdd0*/  BRA `(.L_x_4166) ;  /* 0x0000006000047947 */ /* 0x000fea0003800000 */
.L_x_4135:
        /* <DEDUP_REMOVED lines=16> */
[----:B----4-:R-:W-:-:S03]  /*fee0*/  IMAD.WIDE R24, R14, 0x2, R44 ;  /* 0x000000020e187825 */ /* 0x010fc600078e022c */
        /* <DEDUP_REMOVED lines=76> */
.L_x_4178:
[----:B------:R-:W-:Y:S05]  /*103b0*/  BSYNC B0 ;  /* 0x0000000000007941 */ /* 0x000fea0003800000 */
.L_x_4177:
[----:B-----5:R2:W-:Y:S04]  /*103c0*/  STS.128 [R239], R36 ;  /* 0x00000024ef007388 */ /* 0x0205e80000000c00 */
        /* <DEDUP_REMOVED lines=86> */
.L_x_4180:
[----:B------:R-:W-:Y:S05]  /*10930*/  BSYNC B0 ;  /* 0x0000000000007941 */ /* 0x000fea0003800000 */
.L_x_4179:
[----:B-----5:R3:W-:Y:S04]  /*10940*/  STS.128 [R239+0x2000], R36 ;  /* 0x00200024ef007388 */ /* 0x0207e80000000c00 */
[----:B---3--:R3:W5:Y:S01]  /*10950*/  LD.E.128 R36, desc[UR6][R44.64+0x100] ;  /* 0x000100062c247980 */ /* 0x008762000c101d00 */
        /* <DEDUP_REMOVED lines=11> */
[----:B------:R-:W4:Y:S03]  /*10a10*/  LD.E.128 R24, desc[UR6][R24.64+0x100] ;  /* 0x0001000618187980 */ /* 0x000f26000c101d00 */
        /* <DEDUP_REMOVED lines=17> */
[C---:B----4-:R-:W-:Y:S01]  /*10b30*/  IMAD.U32 R39, R24.reuse, 0x10000, RZ ;  /* 0x0001000018277824 */ /* 0x050fe200078e00ff */
        /* <DEDUP_REMOVED lines=55> */
.L_x_4182:
[----:B------:R-:W-:Y:S05]  /*10eb0*/  BSYNC B0 ;  /* 0x0000000000007941 */ /* 0x000fea0003800000 */
.L_x_4181:
[----:B-----5:R1:W-:Y:S04]  /*10ec0*/  STS.128 [R239+0x4000], R36 ;  /* 0x00400024ef007388 */ /* 0x0203e80000000c00 */
[----:B-1----:R1:W5:Y:S01]  /*10ed0*/  LD.E.128 R36, desc[UR6][R44.64+0x180] ;  /* 0x000180062c247980 */ /* 0x002362000c101d00 */
        /* <DEDUP_REMOVED lines=28> */
[----:B-123--:R-:W-:Y:S02]  /*110a0*/  SHF.L.U32 R44, R39, 0x10, RZ ;  /* 0x00000010272c7819 */ /* 0x00efe400000006ff */
        /* <DEDUP_REMOVED lines=9> */
[----:B------:R-:W-:Y:S01]  /*11140*/  IMAD.U32 R47, R28, 0x10000, RZ ;  /* 0x000100001c2f7824 */ /* 0x000fe200078e00ff */
        /* <DEDUP_REMOVED lines=48> */
.L_x_4184:
[----:B------:R-:W-:Y:S05]  /*11450*/  BSYNC B0 ;  /* 0x0000000000007941 */ /* 0x000fea0003800000 */
.L_x_4183:
[----:B-----5:R1:W-:Y:S02]  /*11460*/  STS.128 [R239+0x6000], R36 ;  /* 0x00600024ef007388 */ /* 0x0203e40000000c00 */
.L_x_4176:
[----:B------:R-:W-:Y:S05]  /*11470*/  BSYNC B1 ;  /* 0x0000000000017941 */ /* 0x000fea0003800000 */
.L_x_4175:
[----:B------:R-:W-:Y:S01]  /*11480*/  VIADD R14, R132, 0x10 ;  /* 0x00000010840e7836 */ /* 0x000fe20000000000 */
[----:B------:R-:W-:Y:S04]  /*11490*/  BSSY B1, `(.L_x_4185) ;  /* 0x0000175000017945 */ /* 0x000fe80003800000 */
[----:B------:R-:W-:-:S04]  /*114a0*/  ISETP.GE.AND P0, PT, R14, R7, PT ;  /* 0x000000070e00720c */ /* 0x000fc80003f06270 */
[----:B------:R-:W-:-:S13]  /*114b0*/  ISETP.LT.OR P0, PT, R43, -0x87, P0 ;  /* 0xffffff792b00780c */ /* 0x000fda0000701670 */
[----:B------:R-:W-:Y:S05]  /*114c0*/  @P0 BRA `(.L_x_4186) ;  /* 0x0000001400c40947 */ /* 0x000fea0003800000 */
[----:B-1----:R1:W5:Y:S01]  /*114d0*/  LD.E.128 R36, desc[UR6][R40.64] ;  /* 0x0000000628247980 */ /* 0x002362000c101d00 */
        /* <DEDUP_REMOVED lines=8> */
[----:B----4-:R-:W-:Y:S01]  /*11560*/  IMAD.MOV.U32 R25, RZ, RZ, RZ ;  /* 0x000000ffff197224 */ /* 0x010fe200078e00ff */
        /* <DEDUP_REMOVED lines=8> */
[----:B-----5:R-:W-:Y:S02]  /*115f0*/  LEA R28, P3, R26, R10, 0x1 ;  /* 0x0000000a1a1c7211 */ /* 0x020fe400078608ff */
[----:B------:R-:W-:Y:S02]  /*11600*/  @P2 IADD3 R32, -R6, RZ, RZ ;  /* 0x000000ff06202210 */ /* 0x000fe40007ffe1ff */
[----:B------:R-:W-:Y:S01]  /*11610*/  LEA.HI.X R29, R26, R11, R25, 0x1, P3 ;  /* 0x0000000b1a1d7211 */ /* 0x000fe200018f0c19 */
[----:B------:R-:W-:Y:S01]  /*11620*/  IMAD.WIDE R24, R24, 0x2, R40 ;  /* 0x0000000218187825 */ /* 0x000fe200078e0228 */
[----:B------:R-:W-:-:S04]  /*11630*/  IADD3 R9, P3, R32, R9, RZ ;  /* 0x0000000920097210 */ /* 0x000fc80007f7e0ff */
[----:B------:R-:W4:Y:S01]  /*11640*/  LD.E.128 R28, desc[UR6][R28.64] ;  /* 0x000000061c1c7980 */ /* 0x000f22000c101d00 */
[----:B------:R-:W-:Y:S02]  /*11650*/  LEA.HI.X.SX32 R8, R32, R8, 0x1, P3 ;  /* 0x0000000820087211 */ /* 0x000fe400018f0eff */
[C---:B------:R-:W-:Y:S01]  /*11660*/  LEA R32, P3, R9.reuse, R12, 0x1 ;  /* 0x0000000c09207211 */ /* 0x040fe200078608ff */
[----:B------:R-:W4:Y:S03]  /*11670*/  LD.E.128 R24, desc[UR6][R24.64] ;  /* 0x0000000618187980 */ /* 0x000f26000c101d00 */
[----:B------:R-:W-:-:S06]  /*11680*/  LEA.HI.X R33, R9, R13, R8, 0x1, P3 ;  /* 0x0000000d09217211 */ /* 0x000fcc00018f0c08 */
[----:B------:R-:W4:Y:S01]  /*11690*/  LD.E.128 R32, desc[UR6][R32.64] ;  /* 0x0000000620207980 */ /* 0x000f22000c101d00 */
[C---:B--23--:R-:W-:Y:S01]  /*116a0*/  IMAD.U32 R44, R36.reuse, 0x10000, RZ ;  /* 0x00010000242c7824 */ /* 0x04cfe200078e00ff */
[----:B------:R-:W-:Y:S01]  /*116b0*/  LOP3.LUT R9, R36, 0xffff0000, RZ, 0xc0, !PT ;  /* 0xffff000024097812 */ /* 0x000fe200078ec0ff */
[C---:B------:R-:W-:Y:S01]  /*116c0*/  IMAD.U32 R46, R37.reuse, 0x10000, RZ ;  /* 0x00010000252e7824 */ /* 0x040fe200078e00ff */
        /* <DEDUP_REMOVED lines=9> */
[----:B------:R-:W-:Y:S01]  /*11760*/  IMAD.U32 R60, R24, 0x10000, RZ ;  /* 0x00010000183c7824 */ /* 0x000fe200078e00ff */
        /* <DEDUP_REMOVED lines=51> */
.L_x_4188:
[----:B------:R-:W-:Y:S05]  /*11aa0*/  BSYNC B0 ;  /* 0x0000000000007941 */ /* 0x000fea0003800000 */
.L_x_4187:
[----:B-----5:R1:W-:Y:S04]  /*11ab0*/  STS.128 [R239+0x800], R36 ;  /* 0x00080024ef007388 */ /* 0x0203e80000000c00 */
[----:B-1----:R1:W5:Y:S01]  /*11ac0*/  LD.E.128 R36, desc[UR6][R40.64+0x80] ;  /* 0x0000800628247980 */ /* 0x002362000c101d00 */
[----:B------:R-:W-:Y:S04]  /*11ad0*/  BSSY B0, `(.L_x_4189) ;  /* 0x0000058000007945 */ /* 0x000fe80003800000 */
[----:B------:R-:W-:Y:S05]  /*11ae0*/  @P1 BRA `(.L_x_4190) ;  /* 0x0000000400581947 */ /* 0x000fea0003800000 */
[----:B------:R-:W-:Y:S01]  /*11af0*/  ISETP.GE.AND P1, PT, R5, R6, PT ;  /* 0x000000060500720c */ /* 0x000fe20003f26270 */
[----:B------:R-:W-:Y:S02]  /*11b00*/  VIADD R5, R15, 0x40 ;  /* 0x000000400f057836 */ /* 0x000fe40000000000 */
[----:B----4-:R-:W-:Y:S02]  /*11b10*/  IMAD.MOV.U32 R24, RZ, RZ, RZ ;  /* 0x000000ffff187224 */ /* 0x010fe400078e00ff */
        /* <DEDUP_REMOVED lines=21> */
[C---:B--23--:R-:W-:Y:S01]  /*11c70*/  IMAD.U32 R44, R38.reuse, 0x10000, RZ ;  /* 0x00010000262c7824 */ /* 0x04cfe200078e00ff */
        /* <DEDUP_REMOVED lines=11> */
[----:B------:R-:W-:Y:S01]  /*11d30*/  IMAD.U32 R59, R24, 0x10000, RZ ;  /* 0x00010000183b7824 */ /* 0x000fe200078e00ff */
        /* <DEDUP_REMOVED lines=49> */
.L_x_4190:
[----:B------:R-:W-:Y:S05]  /*12050*/  BSYNC B0 ;  /* 0x0000000000007941 */ /* 0x000fea0003800000 */
.L_x_4189:
        /* <DEDUP_REMOVED lines=12> */
[----:B----4-:R-:W-:-:S04]  /*12120*/  IADD3 R24, P1, R9, R5, RZ ;  /* 0x0000000509187210 */ /* 0x010fc80007f3e0ff */
        /* <DEDUP_REMOVED lines=8> */
[----:B------:R-:W2:Y:S03]  /*121b0*/  LD.E.128 R24, desc[UR6][R24.64+0x100] ;  /* 0x0001000618187980 */ /* 0x000ea6000c101d00 */
[----:B------:R-:W-:Y:S02]  /*121c0*/  LEA.HI.X.SX32 R4, R8, R4, 0x1, P1 ;  /* 0x0000000408047211 */ /* 0x000fe400008f0eff */
[----:B------:R-:W-:-:S04]  /*121d0*/  LEA R32, P1, R5, R12, 0x1 ;  /* 0x0000000c05207211 */ /* 0x000fc800078208ff */
[----:B------:R-:W-:-:S06]  /*121e0*/  LEA.HI.X R33, R5, R13, R4, 0x1, P1 ;  /* 0x0000000d05217211 */ /* 0x000fcc00008f0c04 */
[----:B------:R-:W2:Y:S01]  /*121f0*/  LD.E.128 R32, desc[UR6][R32.64] ;  /* 0x0000000620207980 */ /* 0x000ea2000c101d00 */
[C---:B-----5:R-:W-:Y:S01]  /*12200*/  IMAD.U32 R8, R36.reuse, 0x10000, RZ ;  /* 0x0001000024087824 */ /* 0x060fe200078e00ff */
[----:B------:R-:W-:Y:S02]  /*12210*/  LOP3.LUT R5, R36, 0xffff0000, RZ, 0xc0, !PT ;  /* 0xffff000024057812 */ /* 0x000fe400078ec0ff */
[C---:B------:R-:W-:Y:S02]  /*12220*/  LOP3.LUT R4, R37.reuse, 0xffff0000, RZ, 0xc0, !PT ;  /* 0xffff000025047812 */ /* 0x040fe400078ec0ff */
[----:B---3--:R-:W-:Y:S01]  /*12230*/  SHF.L.U32 R44, R37, 0x10, RZ ;  /* 0x00000010252c7819 */ /* 0x008fe200000006ff */
[C---:B------:R-:W-:Y:S01]  /*12240*/  IMAD.U32 R37, R38.reuse, 0x10000, RZ ;  /* 0x0001000026257824 */ /* 0x040fe200078e00ff */
        /* <DEDUP_REMOVED lines=59> */
.L_x_4192:
[----:B------:R-:W-:Y:S05]  /*12600*/  BSYNC B0 ;  /* 0x0000000000007941 */ /* 0x000fea0003800000 */
.L_x_4191:
[----:B-----5:R1:W-:Y:S04]  /*12610*/  STS.128 [R239+0x4800], R36 ;  /* 0x00480024ef007388 */ /* 0x0203e80000000c00 */
[----:B----4-:R1:W5:Y:S01]  /*12620*/  LD.E.128 R24, desc[UR6][R40.64+0x180] ;  /* 0x0001800628187980 */ /* 0x010362000c101d00 */
        /* <DEDUP_REMOVED lines=16> */
[----:B------:R-:W4:Y:S03]  /*12730*/  LD.E.128 R28, desc[UR6][R28.64+0x180] ;  /* 0x000180061c1c7980 */ /* 0x000f26000c101d00 */
[----:B------:R-:W-:Y:S02]  /*12740*/  LEA.HI.X R33, R8, R11, R9, 0x1, P1 ;  /* 0x0000000b08217211 */ /* 0x000fe400008f0c09 */
[----:B------:R-:W-:Y:S01]  /*12750*/  MOV R8, RZ ;  /* 0x000000ff00087202 */ /* 0x000fe20000000f00 */
[----:B------:R-:W-:-:S03]  /*12760*/  @P0 IMAD.MOV R8, RZ, RZ, -R6 ;  /* 0x000000ffff080224 */ /* 0x000fc600078e0a06 */
[----:B------:R-:W3:Y:S02]  /*12770*/  LD.E.128 R32, desc[UR6][R32.64] ;  /* 0x0000000620207980 */ /* 0x000ee4000c101d00 */
[----:B------:R-:W-:-:S04]  /*12780*/  IADD3 R5, P1, R8, R5, RZ ;  /* 0x0000000508057210 */ /* 0x000fc80007f3e0ff */
[----:B------:R-:W-:Y:S02]  /*12790*/  LEA.HI.X.SX32 R4, R8, R4, 0x1, P1 ;  /* 0x0000000408047211 */ /* 0x000fe400008f0eff */
[----:B-1----:R-:W-:-:S04]  /*127a0*/  LEA R36, P1, R5, R12, 0x1 ;  /* 0x0000000c05247211 */ /* 0x002fc800078208ff */
[----:B------:R-:W-:-:S06]  /*127b0*/  LEA.HI.X R37, R5, R13, R4, 0x1, P1 ;  /* 0x0000000d05257211 */ /* 0x000fcc00008f0c04 */
[----:B------:R-:W3:Y:S01]  /*127c0*/  LD.E.128 R36, desc[UR6][R36.64] ;  /* 0x0000000624247980 */ /* 0x000ee2000c101d00 */
        /* <DEDUP_REMOVED lines=8> */
[C---:B----4-:R-:W-:Y:S01]  /*12850*/  IMAD.U32 R26, R29.reuse, 0x10000, RZ ;  /* 0x000100001d1a7824 */ /* 0x050fe200078e00ff */
[----:B---3--:R-:W-:-:S02]  /*12860*/  LOP3.LUT R45, R29, 0xffff0000, RZ, 0xc0, !PT ;  /* 0xffff00001d2d7812 */ /* 0x008fc400078ec0ff */
[C---:B------:R-:W-:Y:S02]  /*12870*/  SHF.L.U32 R44, R30.reuse, 0x10, RZ ;  /* 0x000000101e2c7819 */ /* 0x040fe400000006ff */
[----:B------:R-:W-:Y:S02]  /*12880*/  LOP3.LUT R29, R30, 0xffff0000, RZ, 0xc0, !PT ;  /* 0xffff00001e1d7812 */ /* 0x000fe400078ec0ff */
[C---:B------:R-:W-:Y:S01]  /*12890*/  SHF.L.U32 R40, R28.reuse, 0x10, RZ ;  /* 0x000000101c287819 */ /* 0x040fe200000006ff */
[C---:B------:R-:W-:Y:S01]  /*128a0*/  IMAD.U32 R30, R33.reuse, 0x10000, RZ ;  /* 0x00010000211e7824 */ /* 0x040fe200078e00ff */
[----:B------:R-:W-:Y:S02]  /*128b0*/  LOP3.LUT R58, R33, 0xffff0000, RZ, 0xc0, !PT ;  /* 0xffff0000213a7812 */ /* 0x000fe400078ec0ff */
        /* <DEDUP_REMOVED lines=13> */
[----:B------:R-:W-:-:S02]  /*12990*/  IMAD.U32 R32, R35, 0x10000, RZ ;  /* 0x0001000023207824 */ /* 0x000fc400078e00ff */
[----:B------:R-:W-:Y:S01]  /*129a0*/  @!P0 FADD.FTZ R34, -R34, -RZ ;  /* 0x800000ff22228221 */ /* 0x000fe20000010100 */
[----:B------:R-:W-:Y:S01]  /*129b0*/  @!P0 FADD.FTZ R46, -R46, -RZ ;  /* 0x800000ff2e2e8221 */ /* 0x000fe20000010100 */
[----:B------:R-:W-:Y:S01]  /*129c0*/  SHF.L.U32 R35, R38, 0x10, RZ ;  /* 0x0000001026237819 */ /* 0x000fe200000006ff */
[----:B------:R-:W-:Y:S01]  /*129d0*/  @!P0 FADD.FTZ R31, -R31, -RZ ;  /* 0x800000ff1f1f8221 */ /* 0x000fe20000010100 */
[----:B------:R-:W-:Y:S01]  /*129e0*/  @!P0 FADD.FTZ R32, -R32, -RZ ;  /* 0x800000ff20208221 */ /* 0x000fe20000010100 */
[----:B------:R-:W-:Y:S01]  /*129f0*/  FMUL.FTZ R47, R47, R34 ;  /* 0x000000222f2f7220 */ /* 0x000fe20000410000 */
[----:B------:R-:W-:Y:S01]  /*12a00*/  LOP3.LUT R34, R38, 0xffff0000, RZ, 0xc0, !PT ;  /* 0xffff000026227812 */ /* 0x000fe200078ec0ff */
[----:B------:R-:W-:Y:S01]  /*12a10*/  FMUL.FTZ R27, R27, R31 ;  /* 0x0000001f1b1b7220 */ /* 0x000fe20000410000 */
[----:B------:R-:W-:Y:S01]  /*12a20*/  FMUL.FTZ R28, R28, R32 ;  /* 0x000000201c1c7220 */ /* 0x000fe20000410000 */
[----:B------:R-:W-:Y:S01]  /*12a30*/  FMUL.FTZ R29, R29, R33 ;  /* 0x000000211d1d7220 */ /* 0x000fe20000410000 */
[----:B------:R-:W-:Y:S01]  /*12a40*/  SHF.L.U32 R32, R36, 0x10, RZ ;  /* 0x0000001024207819 */ /* 0x000fe200000006ff */
[----:B------:R-:W-:Y:S01]  /*12a50*/  FMUL.FTZ R40, R40, R46 ;  /* 0x0000002e28287220 */ /* 0x000fe20000410000 */
[----:B------:R-:W-:Y:S01]  /*12a60*/  LOP3.LUT R31, R36, 0xffff0000, RZ, 0xc0, !PT ;  /* 0xffff0000241f7812 */ /* 0x000fe200078ec0ff */
[C---:B------:R-:W-:Y:S01]  /*12a70*/  IMAD.U32 R33, R39.reuse, 0x10000, RZ ;  /* 0x0001000027217824 */ /* 0x040fe200078e00ff */
[----:B------:R-:W-:Y:S01]  /*12a80*/  LOP3.LUT R38, R39, 0xffff0000, RZ, 0xc0, !PT ;  /* 0xffff000027267812 */ /* 0x000fe200078ec0ff */
[----:B------:R-:W-:Y:S01]  /*12a90*/  FMUL.FTZ R26, R26, R30 ;  /* 0x0000001e1a1a7220 */ /* 0x000fe20000410000 */
[----:B------:R-:W-:Y:S01]  /*12aa0*/  LOP3.LUT R36, R37, 0xffff0000, RZ, 0xc0, !PT ;  /* 0xffff000025247812 */ /* 0x000fe200078ec0ff */
[----:B------:R-:W-:Y:S01]  /*12ab0*/  FFMA.FTZ R24, R24, R35, R44 ;  /* 0x0000002318187223 */ /* 0x000fe2000001002c */
[----:B------:R-:W-:Y:S01]  /*12ac0*/  FFMA.FTZ R15, R15, R34, R29 ;  /* 0x000000220f0f7223 */ /* 0x000fe2000001001d */
        /* <DEDUP_REMOVED lines=15> */
.L_x_4194:
[----:B------:R-:W-:Y:S05]  /*12bc0*/  BSYNC B0 ;  /* 0x0000000000007941 */ /* 0x000fea0003800000 */
.L_x_4193:
[----:B-----5:R4:W-:Y:S02]  /*12bd0*/  STS.128 [R239+0x6800], R24 ;  /* 0x00680018ef007388 */ /* 0x0209e40000000c00 */
.L_x_4186:
[----:B------:R-:W-:Y:S05]  /*12be0*/  BSYNC B1 ;  /* 0x0000000000017941 */ /* 0x000fea0003800000 */
.L_x_4185:
        /* <DEDUP_REMOVED lines=15> */
[----:B----4-:R-:W-:Y:S02]  /*12ce0*/  IMAD.MOV.U32 R25, RZ, RZ, RZ ;  /* 0x000000ffff197224 */ /* 0x010fe400078e00ff */
        /* <DEDUP_REMOVED lines=8> */
[----:B-----5:R-:W-:Y:S01]  /*12d70*/  LEA R28, P3, R26, R10, 0x1 ;  /* 0x0000000a1a1c7211 */ /* 0x020fe200078608ff */
[----:B------:R-:W-:-:S03]  /*12d80*/  @P2 IMAD.MOV R32, RZ, RZ, -R6 ;  /* 0x000000ffff202224 */ /* 0x000fc600078e0a06 */
        /* <DEDUP_REMOVED lines=9> */
[C---:B--2---:R-:W-:Y:S01]  /*12e20*/  IMAD.U32 R40, R36.reuse, 0x10000, RZ ;  /* 0x0001000024287824 */ /* 0x044fe200078e00ff */
[----:B------:R-:W-:Y:S01]  /*12e30*/  LOP3.LUT R9, R36, 0xffff0000, RZ, 0xc0, !PT ;  /* 0xffff000024097812 */ /* 0x000fe200078ec0ff */
[C---:B------:R-:W-:Y:S01]  /*12e40*/  IMAD.U32 R41, R38.reuse, 0x10000, RZ ;  /* 0x0001000026297824 */ /* 0x040fe200078e00ff */
[C---:B------:R-:W-:Y:S02]  /*12e50*/  LOP3.LUT R8, R37.reuse, 0xffff0000, RZ, 0xc0, !PT ;  /* 0xffff000025087812 */ /* 0x040fe400078ec0ff */
[----:B---3--:R-:W-:Y:S02]  /*12e60*/  SHF.L.U32 R44, R37, 0x10, RZ ;  /* 0x00000010252c7819 */ /* 0x008fe400000006ff */
[----:B------:R-:W-:Y:S02]  /*12e70*/  LOP3.LUT R37, R38, 0xffff0000, RZ, 0xc0, !PT ;  /* 0xffff000026257812 */ /* 0x000fe400078ec0ff */
[----:B------:R-:W-:-:S02]  /*12e80*/  LOP3.LUT R36, R39, 0xffff0000, RZ, 0xc0, !PT ;  /* 0xffff000027247812 */ /* 0x000fc400078ec0ff */
[----:B------:R-:W-:Y:S01]  /*12e90*/  SHF.L.U32 R45, R39, 0x10, RZ ;  /* 0x00000010272d7819 */ /* 0x000fe200000006ff */
        /* <DEDUP_REMOVED lines=56> */
.L_x_4198:
[----:B------:R-:W-:Y:S05]  /*13220*/  BSYNC B0 ;  /* 0x0000000000007941 */ /* 0x000fea0003800000 */
.L_x_4197:
[----:B-----5:R1:W-:Y:S04]  /*13230*/  STS.128 [R239+0x1000], R36 ;  /* 0x00100024ef007388 */ /* 0x0203e80000000c00 */
[----:B-1----:R1:W5:Y:S01]  /*13240*/  LD.E.128 R36, desc[UR6][R22.64+0x80] ;  /* 0x0000800616247980 */ /* 0x002362000c101d00 */
[----:B------:R-:W-:Y:S04]  /*13250*/  BSSY B0, `(.L_x_4199) ;  /* 0x0000058000007945 */ /* 0x000fe80003800000 */
[----:B------:R-:W-:Y:S05]  /*13260*/  @P1 BRA `(.L_x_4200) ;  /* 0x0000000400581947 */ /* 0x000fea0003800000 */
[-C--:B------:R-:W-:Y:S01]  /*13270*/  ISETP.GE.AND P1, PT, R5, R6.reuse, PT ;  /* 0x000000060500720c */ /* 0x080fe20003f26270 */
[----:B----4-:R-:W-:Y:S01]  /*13280*/  IMAD.MOV.U32 R24, RZ, RZ, RZ ;  /* 0x000000ffff187224 */ /* 0x010fe200078e00ff */
[----:B------:R-:W-:Y:S02]  /*13290*/  LEA R5, R6, 0x40, 0x5 ;  /* 0x0000004006057811 */ /* 0x000fe400078e28ff */
[----:B------:R-:W-:Y:S02]  /*132a0*/  MOV R9, R6 ;  /* 0x0000000600097202 */ /* 0x000fe40000000f00 */
        /* <DEDUP_REMOVED lines=20> */
[C---:B--2---:R-:W-:Y:S01]  /*133f0*/  IMAD.U32 R41, R37.reuse, 0x10000, RZ ;  /* 0x0001000025297824 */ /* 0x044fe200078e00ff */
[----:B------:R-:W-:Y:S01]  /*13400*/  LOP3.LUT R5, R37, 0xffff0000, RZ, 0xc0, !PT ;  /* 0xffff000025057812 */ /* 0x000fe200078ec0ff */
[C---:B---3--:R-:W-:Y:S01]  /*13410*/  IMAD.U32 R44, R39.reuse, 0x10000, RZ ;  /* 0x00010000272c7824 */ /* 0x048fe200078e00ff */
        /* <DEDUP_REMOVED lines=59> */
.L_x_4200:
[----:B------:R-:W-:Y:S05]  /*137d0*/  BSYNC B0 ;  /* 0x0000000000007941 */ /* 0x000fea0003800000 */
.L_x_4199:
        /* <DEDUP_REMOVED lines=12> */
[----:B----4-:R-:W-:-:S04]  /*138a0*/  IADD3 R24, P1, R9, R5, RZ ;  /* 0x0000000509187210 */ /* 0x010fc80007f3e0ff */
        /* <DEDUP_REMOVED lines=8> */
[----:B------:R-:W2:Y:S03]  /*13930*/  LD.E.128 R24, desc[UR6][R24.64+0x100] ;  /* 0x0001000618187980 */ /* 0x000ea6000c101d00 */
[----:B------:R-:W-:Y:S02]  /*13940*/  LEA.HI.X.SX32 R4, R8, R4, 0x1, P1 ;  /* 0x0000000408047211 */ /* 0x000fe400008f0eff */
[----:B------:R-:W-:-:S04]  /*13950*/  LEA R32, P1, R5, R12, 0x1 ;  /* 0x0000000c05207211 */ /* 0x000fc800078208ff */
[----:B------:R-:W-:-:S06]  /*13960*/  LEA.HI.X R33, R5, R13, R4, 0x1, P1 ;  /* 0x0000000d05217211 */ /* 0x000fcc00008f0c04 */
[----:B------:R-:W2:Y:S01]  /*13970*/  LD.E.128 R32, desc[UR6][R32.64] ;  /* 0x0000000620207980 */ /* 0x000ea2000c101d00 */
        /* <DEDUP_REMOVED lines=10> */
[----:B---3--:R-:W-:Y:S01]  /*13a20*/  IMAD.U32 R44, R30, 0x10000, RZ ;  /* 0x000100001e2c7824 */ /* 0x008fe200078e00ff */
        /* <DEDUP_REMOVED lines=53> */
.L_x_4202:
[----:B------:R-:W-:Y:S05]  /*13d80*/  BSYNC B0 ;  /* 0x0000000000007941 */ /* 0x000fea0003800000 */
.L_x_4201:
        /* <DEDUP_REMOVED lines=14> */
[----:B----4-:R-:W-:Y:S01]  /*13e70*/  IADD3 R24, P1, R9, R5, RZ ;  /* 0x0000000509187210 */ /* 0x010fe20007f3e0ff */
        /* <DEDUP_REMOVED lines=10> */
[----:B-1----:R-:W-:-:S04]  /*13f20*/  LEA R36, P1, R5, R12, 0x1 ;  /* 0x0000000c05247211 */ /* 0x002fc800078208ff */
[----:B------:R-:W-:-:S06]  /*13f30*/  LEA.HI.X R37, R5, R13, R4, 0x1, P1 ;  /* 0x0000000d05257211 */ /* 0x000fcc00008f0c04 */
[----:B------:R-:W4:Y:S01]  /*13f40*/  LD.E.128 R36, desc[UR6][R36.64] ;  /* 0x0000000624247980 */ /* 0x000f22000c101d00 */
[C---:B-----5:R-:W-:Y:S01]  /*13f50*/  IMAD.U32 R8, R28.reuse, 0x10000, RZ ;  /* 0x000100001c087824 */ /* 0x060fe200078e00ff */
[----:B------:R-:W-:Y:S01]  /*13f60*/  LOP3.LUT R5, R28, 0xffff0000, RZ, 0xc0, !PT ;  /* 0xffff00001c057812 */ /* 0x000fe200078ec0ff */
[C---:B------:R-:W-:Y:S01]  /*13f70*/  IMAD.U32 R28, R29.reuse, 0x10000, RZ ;  /* 0x000100001d1c7824 */ /* 0x040fe200078e00ff */
[----:B------:R-:W-:Y:S02]  /*13f80*/  LOP3.LUT R4, R29, 0xffff0000, RZ, 0xc0, !PT ;  /* 0xffff00001d047812 */ /* 0x000fe400078ec0ff */
[C---:B--2---:R-:W-:Y:S02]  /*13f90*/  SHF.L.U32 R23, R30.reuse, 0x10, RZ ;  /* 0x000000101e177819 */ /* 0x044fe400000006ff */
[----:B------:R-:W-:Y:S02]  /*13fa0*/  LOP3.LUT R22, R30, 0xffff0000, RZ, 0xc0, !PT ;  /* 0xffff00001e167812 */ /* 0x000fe400078ec0ff */
[C---:B------:R-:W-:Y:S01]  /*13fb0*/  LOP3.LUT R9, R31.reuse, 0xffff0000, RZ, 0xc0, !PT ;  /* 0xffff00001f097812 */ /* 0x040fe200078ec0ff */
[----:B------:R-:W-:-:S02]  /*13fc0*/  IMAD.U32 R31, R31, 0x10000, RZ ;  /* 0x000100001f1f7824 */ /* 0x000fc400078e00ff */
[C---:B---3--:R-:W-:Y:S01]  /*13fd0*/  IMAD.U32 R45, R32.reuse, 0x10000, RZ ;  /* 0x00010000202d7824 */ /* 0x048fe200078e00ff */
[----:B------:R-:W-:Y:S01]  /*13fe0*/  LOP3.LUT R44, R32, 0xffff0000, RZ, 0xc0, !PT ;  /* 0xffff0000202c7812 */ /* 0x000fe200078ec0ff */
[----:B------:R-:W-:Y:S02]  /*13ff0*/  IMAD.U32 R46, R34, 0x10000, RZ ;  /* 0x00010000222e7824 */ /* 0x000fe400078e00ff */
[C---:B----4-:R-:W-:Y:S01]  /*14000*/  IMAD.U32 R30, R24.reuse, 0x10000, RZ ;  /* 0x00010000181e7824 */ /* 0x050fe200078e00ff */
[----:B------:R-:W-:Y:S01]  /*14010*/  LOP3.LUT R29, R24, 0xffff0000, RZ, 0xc0, !PT ;  /* 0xffff0000181d7812 */ /* 0x000fe200078ec0ff */
[C---:B------:R-:W-:Y:S01]  /*14020*/  IMAD.U32 R40, R26.reuse, 0x10000, RZ ;  /* 0x000100001a287824 */ /* 0x040fe200078e00ff */
[C---:B------:R-:W-:Y:S02]  /*14030*/  SHF.L.U32 R24, R25.reuse, 0x10, RZ ;  /* 0x0000001019187819 */ /* 0x040fe400000006ff */
[----:B------:R-:W-:Y:S02]  /*14040*/  LOP3.LUT R41, R25, 0xffff0000, RZ, 0xc0, !PT ;  /* 0xffff000019297812 */ /* 0x000fe400078ec0ff */
[----:B------:R-:W-:-:S02]  /*14050*/  LOP3.LUT R26, R26, 0xffff0000, RZ, 0xc0, !PT ;  /* 0xffff00001a1a7812 */ /* 0x000fc400078ec0ff */
[C---:B------:R-:W-:Y:S02]  /*14060*/  SHF.L.U32 R25, R27.reuse, 0x10, RZ ;  /* 0x000000101b197819 */ /* 0x040fe400000006ff */
[----:B------:R-:W-:Y:S02]  /*14070*/  LOP3.LUT R27, R27, 0xffff0000, RZ, 0xc0, !PT ;  /* 0xffff00001b1b7812 */ /* 0x000fe400078ec0ff */
[C---:B------:R-:W-:Y:S02]  /*14080*/  SHF.L.U32 R32, R33.reuse, 0x10, RZ ;  /* 0x0000001021207819 */ /* 0x040fe400000006ff */
        /* <DEDUP_REMOVED lines=25> */
[----:B------:R-:W-:-:S02]  /*14220*/  LOP3.LUT R36, R37, 0xffff0000, RZ, 0xc0, !PT ;  /* 0xffff000025247812 */ /* 0x000fc400078ec0ff */
[C---:B------:R-:W-:Y:S02]  /*14230*/  SHF.L.U32 R27, R39.reuse, 0x10, RZ ;  /* 0x00000010271b7819 */ /* 0x040fe400000006ff */
        /* <DEDUP_REMOVED lines=12> */
[----:B------:R-:W-:Y:S01]  /*14300*/  F2FP.BF16.F32.PACK_AB R9, R9, R27 ;  /* 0x0000001b0909723e */ /* 0x000fe200000010ff */
[----:B------:R-:W-:Y:S01]  /*14310*/  IMAD.MOV.U32 R28, RZ, RZ, R5 ;  /* 0x000000ffff1c7224 */ /* 0x000fe200078e0005 */
[----:B------:R-:W-:Y:S01]  /*14320*/  MOV R29, R4 ;  /* 0x00000004001d7202 */ /* 0x000fe20000000f00 */
[----:B------:R-:W-:Y:S01]  /*14330*/  IMAD.MOV.U32 R30, RZ, RZ, R22 ;  /* 0x000000ffff1e7224 */ /* 0x000fe200078e0016 */
[----:B------:R-:W-:Y:S02]  /*14340*/  MOV R31, R9 ;  /* 0x00000009001f7202 */ /* 0x000fe40000000f00 */
.L_x_4204:
[----:B------:R-:W-:Y:S05]  /*14350*/  BSYNC B0 ;  /* 0x0000000000007941 */ /* 0x000fea0003800000 */
.L_x_4203:
[----:B-----5:R1:W-:Y:S02]  /*14360*/  STS.128 [R239+0x7000], R28 ;  /* 0x0070001cef007388 */ /* 0x0203e40000000c00 */
.L_x_4196:
[----:B------:R-:W-:Y:S05]  /*14370*/  BSYNC B1 ;  /* 0x0000000000017941 */ /* 0x000fea0003800000 */
.L_x_4195:
[----:B------:R-:W-:-:S05]  /*14380*/  VIADD R4, R132, 0x30 ;  /* 0x0000003084047836 */ /* 0x000fca0000000000 */
        /* <DEDUP_REMOVED lines=13> */
[----:B--2---:R-:W-:Y:S01]  /*14460*/  MOV R22, R6 ;  /* 0x0000000600167202 */ /* 0x004fe20000000f00 */
[----:B------:R-:W-:-:S03]  /*14470*/  IMAD.MOV.U32 R23, RZ, RZ, RZ ;  /* 0x000000ffff177224 */ /* 0x000fc600078e00ff */
[----:B------:R-:W-:-:S04]  /*14480*/  IADD3 R9, P3, R8, R2, RZ ;  /* 0x0000000208097210 */ /* 0x000fc80007f7e0ff */
[----:B------:R-:W-:-:S03]  /*14490*/  LEA.HI.X.SX32 R8, R8, R3, 0x1, P3 ;  /* 0x0000000308087211 */ /* 0x000fc600018f0eff */
[--C-:B------:R-:W-:Y:S02]  /*144a0*/  @P2 IMAD.MOV R23, RZ, RZ, -R6.reuse ;  /* 0x000000ffff172224 */ /* 0x100fe400078e0a06 */
[----:B------:R-:W-:-:S03]  /*144b0*/  @P2 IMAD.MOV R22, RZ, RZ, -R6 ;  /* 0x000000ffff162224 */ /* 0x000fc600078e0a06 */
[----:B----4-:R-:W-:-:S04]  /*144c0*/  IADD3 R24, P3, R23, R9, RZ ;  /* 0x0000000917187210 */ /* 0x010fc80007f7e0ff */
[----:B------:R-:W-:Y:S02]  /*144d0*/  LEA.HI.X.SX32 R23, R23, R8, 0x1, P3 ;  /* 0x0000000817177211 */ /* 0x000fe400018f0eff */
[----:B-----5:R-:W-:-:S04]  /*144e0*/  LEA R28, P3, R24, R10, 0x1 ;  /* 0x0000000a181c7211 */ /* 0x020fc800078608ff */
        /* <DEDUP_REMOVED lines=8> */
[----:B------:R-:W-:-:S04]  /*14570*/  LEA R32, P3, R9, R12, 0x1 ;  /* 0x0000000c09207211 */ /* 0x000fc800078608ff */
[----:B------:R-:W-:-:S06]  /*14580*/  LEA.HI.X R33, R9, R13, R8, 0x1, P3 ;  /* 0x0000000d09217211 */ /* 0x000fcc00018f0c08 */
[----:B------:R-:W4:Y:S01]  /*14590*/  LD.E.128 R32, desc[UR6][R32.64] ;  /* 0x0000000620207980 */ /* 0x000f22000c101d00 */
        /* <DEDUP_REMOVED lines=10> */
[----:B---3--:R-:W-:Y:S01]  /*14640*/  IMAD.U32 R44, R30, 0x10000, RZ ;  /* 0x000100001e2c7824 */ /* 0x008fe200078e00ff */
        /* <DEDUP_REMOVED lines=53> */
.L_x_4206:
[----:B------:R-:W-:Y:S05]  /*149a0*/  BSYNC B0 ;  /* 0x0000000000007941 */ /* 0x000fea0003800000 */
.L_x_4205:
[----:B-----5:R1:W-:Y:S04]  /*149b0*/  STS.128 [R239+0x1800], R36 ;  /* 0x00180024ef007388 */ /* 0x0203e80000000c00 */
[----:B-1----:R1:W5:Y:S01]  /*149c0*/  LD.E.128 R36, desc[UR6][R20.64+0x80] ;  /* 0x0000800614247980 */ /* 0x002362000c101d00 */
[----:B------:R-:W-:Y:S04]  /*149d0*/  BSSY B0, `(.L_x_4207) ;  /* 0x0000059000007945 */ /* 0x000fe80003800000 */
[----:B------:R-:W-:Y:S05]  /*149e0*/  @P1 BRA `(.L_x_4208) ;  /* 0x00000004005c1947 */ /* 0x000fea0003800000 */
[----:B------:R-:W-:Y:S01]  /*149f0*/  ISETP.GE.AND P1, PT, R7, R6, PT ;  /* 0x000000060700720c */ /* 0x000fe20003f26270 */
[----:B------:R-:W-:Y:S02]  /*14a00*/  IMAD.MOV.U32 R7, RZ, RZ, 0x30 ;  /* 0x00000030ff077424 */ /* 0x000fe400078e00ff */
[----:B--2---:R-:W-:Y:S02]  /*14a10*/  IMAD.MOV.U32 R22, RZ, RZ, RZ ;  /* 0x000000ffff167224 */ /* 0x004fe400078e00ff */
[----:B------:R-:W-:Y:S02]  /*14a20*/  IMAD R7, R6, R7, 0x40 ;  /* 0x0000004006077424 */ /* 0x000fe400078e0207 */
[----:B------:R-:W-:-:S03]  /*14a30*/  IMAD.MOV.U32 R9, RZ, RZ, R6 ;  /* 0x000000ffff097224 */ /* 0x000fc600078e0006 */
[----:B------:R-:W-:-:S03]  /*14a40*/  IADD3 R8, P2, R7, R2, RZ ;  /* 0x0000000207087210 */ /* 0x000fc60007f5e0ff */
[----:B------:R-:W-:Y:S01]  /*14a50*/  @P1 IADD3 R22, -R6, RZ, RZ ;  /* 0x000000ff06161210 */ /* 0x000fe20007ffe1ff */
[----:B------:R-:W-:Y:S01]  /*14a60*/  @P1 IMAD.MOV R9, RZ, RZ, -R6 ;  /* 0x000000ffff091224 */ /* 0x000fe200078e0a06 */
[----:B------:R-:W-:Y:S02]  /*14a70*/  LEA.HI.X.SX32 R7, R7, R3, 0x1, P2 ;  /* 0x0000000307077211 */ /* 0x000fe400010f0eff */
[C---:B------:R-:W-:Y:S01]  /*14a80*/  IADD3 R23, P2, R22.reuse, R8, RZ ;  /* 0x0000000816177210 */ /* 0x040fe20007f5e0ff */
[----:B----4-:R-:W-:Y:S01]  /*14a90*/  IMAD.WIDE R24, R9, 0x2, R20 ;  /* 0x0000000209187825 */ /* 0x010fe200078e0214 */
[----:B------:R-:W-:Y:S02]  /*14aa0*/  MOV R9, RZ ;  /* 0x000000ff00097202 */ /* 0x000fe40000000f00 */
[----:B------:R-:W-:Y:S02]  /*14ab0*/  LEA.HI.X.SX32 R22, R22, R7, 0x1, P2 ;  /* 0x0000000716167211 */ /* 0x000fe400010f0eff */
[C---:B------:R-:W-:Y:S01]  /*14ac0*/  LEA R28, P2, R23.reuse, R10, 0x1 ;  /* 0x0000000a171c7211 */ /* 0x040fe200078408ff */
[----:B------:R-:W-:Y:S01]  /*14ad0*/  @P1 IMAD.MOV R9, RZ, RZ, -R6 ;  /* 0x000000ffff091224 */ /* 0x000fe200078e0a06 */
[----:B------:R-:W2:Y:S02]  /*14ae0*/  LD.E.128 R24, desc[UR6][R24.64+0x80] ;  /* 0x0000800618187980 */ /* 0x000ea4000c101d00 */
[----:B------:R-:W-:-:S02]  /*14af0*/  LEA.HI.X R29, R23, R11, R22, 0x1, P2 ;  /* 0x0000000b171d7211 */ /* 0x000fc400010f0c16 */
        /* <DEDUP_REMOVED lines=15> */
[----:B---3--:R-:W-:Y:S01]  /*14bf0*/  LOP3.LUT R45, R24, 0xffff0000, RZ, 0xc0, !PT ;  /* 0xffff0000182d7812 */ /* 0x008fe200078ec0ff */
[----:B------:R-:W-:Y:S01]  /*14c00*/  IMAD.U32 R47, R26, 0x10000, RZ ;  /* 0x000100001a2f7824 */ /* 0x000fe200078e00ff */
[----:B------:R-:W-:Y:S01]  /*14c10*/  SHF.L.U32 R24, R25, 0x10, RZ ;  /* 0x0000001019187819 */ /* 0x000fe200000006ff */
        /* <DEDUP_REMOVED lines=52> */
.L_x_4208:
[----:B------:R-:W-:Y:S05]  /*14f60*/  BSYNC B0 ;  /* 0x0000000000007941 */ /* 0x000fea0003800000 */
.L_x_4207:
[----:B-----5:R2:W-:Y:S04]  /*14f70*/  STS.128 [R239+0x3800], R36 ;  /* 0x00380024ef007388 */ /* 0x0205e80000000c00 */
[----:B--2---:R2:W5:Y:S01]  /*14f80*/  LD.E.128 R36, desc[UR6][R20.64+0x100] ;  /* 0x0001000614247980 */ /* 0x004562000c101d00 */
        /* <DEDUP_REMOVED lines=17> */
[----:B------:R-:W3:Y:S02]  /*150a0*/  LD.E.128 R24, desc[UR6][R24.64+0x100] ;  /* 0x0001000618187980 */ /* 0x000ee4000c101d00 */
[----:B------:R-:W-:-:S02]  /*150b0*/  LEA.HI.X R29, R22, R11, R9, 0x1, P1 ;  /* 0x0000000b161d7211 */ /* 0x000fc400008f0c09 */
[----:B------:R-:W-:-:S04]  /*150c0*/  IADD3 R7, P1, R8, R7, RZ ;  /* 0x0000000708077210 */ /* 0x000fc80007f3e0ff */
[----:B------:R-:W4:Y:S01]  /*150d0*/  LD.E.128 R28, desc[UR6][R28.64] ;  /* 0x000000061c1c7980 */ /* 0x000f22000c101d00 */
        /* <DEDUP_REMOVED lines=68> */
.L_x_4210:
[----:B------:R-:W-:Y:S05]  /*15520*/  BSYNC B0 ;  /* 0x0000000000007941 */ /* 0x000fea0003800000 */
.L_x_4209:
[----:B-----5:R1:W-:Y:S04]  /*15530*/  STS.128 [R239+0x5800], R36 ;  /* 0x00580024ef007388 */ /* 0x0203e80000000c00 */
[----:B----4-:R1:W5:Y:S01]  /*15540*/  LD.E.128 R24, desc[UR6][R20.64+0x180] ;  /* 0x0001800614187980 */ /* 0x010362000c101d00 */
        /* <DEDUP_REMOVED lines=14> */
[----:B-12---:R-:W-:-:S03]  /*15630*/  IMAD.WIDE R20, R7, 0x2, R20 ;  /* 0x0000000207147825 */ /* 0x006fc600078e0214 */
        /* <DEDUP_REMOVED lines=21> */
[----:B------:R-:W-:Y:S02]  /*15790*/  LOP3.LUT R13, R20, 0xffff0000, RZ, 0xc0, !PT ;  /* 0xffff0000140d7812 */ /* 0x000fe400078ec0ff */
[C---:B------:R-:W-:Y:S02]  /*157a0*/  SHF.L.U32 R12, R21.reuse, 0x10, RZ ;  /* 0x00000010150c7819 */ /* 0x040fe400000006ff */
[----:B------:R-:W-:Y:S01]  /*157b0*/  LOP3.LUT R25, R21, 0xffff0000, RZ, 0xc0, !PT ;  /* 0xffff000015197812 */ /* 0x000fe200078ec0ff */
[C---:B------:R-:W-:Y:S01]  /*157c0*/  IMAD.U32 R21, R22.reuse, 0x10000, RZ ;  /* 0x0001000016157824 */ /* 0x040fe200078e00ff */
        /* <DEDUP_REMOVED lines=51> */
.L_x_4212:
[----:B------:R-:W-:Y:S05]  /*15b00*/  BSYNC B0 ;  /* 0x0000000000007941 */ /* 0x000fea0003800000 */
.L_x_4211:
[----:B-----5:R4:W-:Y:S01]  /*15b10*/  STS.128 [R239+0x7800], R24 ;  /* 0x00780018ef007388 */ /* 0x0209e20000000c00 */
[----:B------:R-:W-:Y:S05]  /*15b20*/  BRA `(.L_x_4166) ;  /* 0x0000000000b07947 */ /* 0x000fea0003800000 */
.L_x_4134:
[----:B------:R-:W-:Y:S02]  /*15b30*/  IMAD.IADD R0, R236, 0x1, -R49 ;  /* 0x00000001ec007824 */ /* 0x000fe400078e0a31 */
[C---:B------:R-:W-:Y:S02]  /*15b40*/  VIADD R14, R132.reuse, 0x10 ;  /* 0x00000010840e7836 */ /* 0x040fe40000000000 */
[C---:B------:R-:W-:Y:S01]  /*15b50*/  VIADD R4, R132.reuse, 0x30 ;  /* 0x0000003084047836 */ /* 0x040fe20000000000 */
[CC--:B------:R-:W-:Y:S01]  /*15b60*/  ISETP.GE.AND P6, PT, R132.reuse, R0.reuse, PT ;  /* 0x000000008400720c */ /* 0x0c0fe20003fc6270 */
[----:B------:R-:W-:Y:S01]  /*15b70*/  VIADD R15, R132, 0x20 ;  /* 0x00000020840f7836 */ /* 0x000fe20000000000 */
[-C--:B------:R-:W-:Y:S02]  /*15b80*/  ISETP.GE.AND P5, PT, R14, R0.reuse, PT ;  /* 0x000000000e00720c */ /* 0x080fe40003fa6270 */
[-C--:B------:R-:W-:Y:S02]  /*15b90*/  ISETP.GE.AND P3, PT, R4, R0.reuse, PT ;  /* 0x000000000400720c */ /* 0x080fe40003f66270 */
[----:B------:R-:W-:-:S07]  /*15ba0*/  ISETP.GE.AND P4, PT, R15, R0, PT ;  /* 0x000000000f00720c */ /* 0x000fce0003f86270 */
[C---:B------:R-:W-:Y:S02]  /*15bb0*/  @!P6 LEA R6, P2, R134.reuse, R140, 0x1 ;  /* 0x0000008c8606e211 */ /* 0x040fe400078408ff */
        /* <DEDUP_REMOVED lines=35> */
.L_x_4166:
[----:B------:R-:W-:Y:S05]  /*15df0*/  BSYNC B2 ;  /* 0x0000000000027941 */ /* 0x000fea0003800000 */
.L_x_4133:
[----:B------:R-:W-:Y:S01]  /*15e00*/  VIADD R244, R165, 0xffffffff ;  /* 0xffffffffa5f47836 */ /* 0x000fe20000000000 */
[----:B------:R-:W-:Y:S01]  /*15e10*/  LEA.HI R2, R53, R53, RZ, 0x1 ;  /* 0x0000003535027211 */ /* 0x000fe200078f08ff */
[----:B------:R-:W-:Y:S02]  /*15e20*/  IMAD.SHL.U32 R3, R50, 0x40, RZ ;  /* 0x0000004032037824 */ /* 0x000fe400078e00ff */
[----:B-1----:R-:W-:Y:S01]  /*15e30*/  IMAD.SHL.U32 R16, R244, 0x40, RZ ;  /* 0x00000040f4107824 */ /* 0x002fe200078e00ff */
[----:B------:R-:W-:Y:S02]  /*15e40*/  LOP3.LUT R2, R2, 0xfffffffe, RZ, 0xc0, !PT ;  /* 0xfffffffe02027812 */ /* 0x000fe400078ec0ff */
[----:B------:R-:W-:Y:S01]  /*15e50*/  LOP3.LUT R6, R3, 0x1c0, RZ, 0xc0, !PT ;  /* 0x000001c003067812 */ /* 0x000fe200078ec0ff */
[----:B------:R-:W-:Y:S02]  /*15e60*/  IMAD.IADD R0, R42, 0x1, -R16 ;  /* 0x000000012a007824 */ /* 0x000fe400078e0a10 */
[----:B------:R-:W-:Y:S01]  /*15e70*/  IMAD.IADD R53, R53, 0x1, -R2 ;  /* 0x0000000135357824 */ /* 0x000fe200078e0a02 */
[----:B------:R-:W-:-:S02]  /*15e80*/  SHF.R.S32.HI R2, RZ, 0x1f, R56 ;  /* 0x0000001fff027819 */ /* 0x000fc40000011438 */
[-C--:B------:R-:W-:Y:S02]  /*15e90*/  ISETP.GE.AND P2, PT, R14, R0.reuse, PT ;  /* 0x000000000e00720c */ /* 0x080fe40003f46270 */
[-C--:B------:R-:W-:Y:S02]  /*15ea0*/  ISETP.GE.AND P3, PT, R132, R0.reuse, PT ;  /* 0x000000008400720c */ /* 0x080fe40003f66270 */
[----:B------:R-:W-:Y:S02]  /*15eb0*/  ISETP.GE.AND P1, PT, R15, R0, PT ;  /* 0x000000000f00720c */ /* 0x000fe40003f26270 */
[----:B------:R-:W-:Y:S02]  /*15ec0*/  LEA.HI R2, R2, R56, RZ, 0x3 ;  /* 0x0000003802027211 */ /* 0x000fe400078f18ff */
[CC--:B------:R-:W-:Y:S01]  /*15ed0*/  ISETP.GE.AND P6, PT, R132.reuse, R0.reuse, PT ;  /* 0x000000008400720c */ /* 0x0c0fe20003fc6270 */
[----:B------:R-:W-:Y:S01]  /*15ee0*/  IMAD.SHL.U32 R132, R132, 0x8, RZ ;  /* 0x0000000884847824 */ /* 0x000fe200078e00ff */
[C---:B------:R-:W-:Y:S01]  /*15ef0*/  LOP3.LUT R5, R2.reuse, 0xfffffff8, RZ, 0xc0, !PT ;  /* 0xfffffff802057812 */ /* 0x040fe200078ec0ff */
[----:B--234-:R-:W-:Y:S01]  /*15f00*/  IMAD.SHL.U32 R40, R2, 0x40, RZ ;  /* 0x0000004002287824 */ /* 0x01cfe200078e00ff */
[----:B------:R-:W-:-:S02]  /*15f10*/  ISETP.GE.AND P5, PT, R14, R0, PT ;  /* 0x000000000e00720c */ /* 0x000fc40003fa6270 */
[----:B-----5:R-:W-:Y:S01]  /*15f20*/  @!P2 LEA R10, P0, R54, R233, 0x1 ;  /* 0x000000e9360aa211 */ /* 0x020fe200078008ff */
[----:B------:R-:W-:Y:S01]  /*15f30*/  @!P3 IMAD.MOV.U32 R8, RZ, RZ, R233 ;  /* 0x000000ffff08b224 */ /* 0x000fe200078e00e9 */
[----:B------:R-:W-:Y:S01]  /*15f40*/  LOP3.LUT R132, R6, 0x8, R132, 0xf8, !PT ;  /* 0x0000000806847812 */ /* 0x000fe200078ef884 */
[----:B------:R-:W-:Y:S01]  /*15f50*/  @!P3 IMAD.MOV.U32 R9, RZ, RZ, R232 ;  /* 0x000000ffff09b224 */ /* 0x000fe200078e00e8 */
[----:B------:R-:W-:Y:S01]  /*15f60*/  @!P2 LEA.HI.X R11, R54, R232, R55, 0x1, P0 ;  /* 0x000000e8360ba211 */ /* 0x000fe200000f0c37 */
[----:B------:R-:W-:Y:S01]  /*15f70*/  IMAD.IADD R5, R56, 0x1, -R5 ;  /* 0x0000000138057824 */ /* 0x000fe200078e0a05 */
[-C--:B------:R-:W-:Y:S02]  /*15f80*/  ISETP.GE.AND P0, PT, R4, R0.reuse, PT ;  /* 0x000000000400720c */ /* 0x080fe40003f06270 */
[----:B------:R-:W-:Y:S01]  /*15f90*/  @!PT LDS RZ, [RZ] ;  /* 0x00000000fffff984 */ /* 0x000fe20000000800 */
[----:B------:R-:W-:Y:S01]  /*15fa0*/  @!PT LDS RZ, [RZ] ;  /* 0x00000000fffff984 */ /* 0x000fe20000000800 */
[----:B------:R-:W-:Y:S01]  /*15fb0*/  @!PT LDS RZ, [RZ] ;  /* 0x00000000fffff984 */ /* 0x000fe20000000800 */
[----:B------:R-:W-:Y:S01]  /*15fc0*/  @!P3 LDGSTS.E.BYPASS.LTC128B.128 [R239+0x8000], desc[UR6][R8.64] ;  /* 0x0800000008efbfae */ /* 0x000fe2000b901d46 */
[----:B------:R-:W-:Y:S02]  /*15fd0*/  SHF.R.U32.HI R6, RZ, 0x3, R6 ;  /* 0x00000003ff067819 */ /* 0x000fe40000011606 */
[----:B------:R-:W-:Y:S01]  /*15fe0*/  ISETP.GE.AND P4, PT, R15, R0, PT ;  /* 0x000000000f00720c */ /* 0x000fe20003f86270 */
[----:B------:R-:W-:Y:S01]  /*15ff0*/  @!P3 LDGSTS.E.BYPASS.LTC128B.128 [R239+0xa000], desc[UR6][R8.64+0x80] ;  /* 0x0a00008008efbfae */ /* 0x000fe2000b901d46 */
[----:B------:R-:W-:-:S02]  /*16000*/  LOP3.LUT R6, R132, R6, RZ, 0x3c, !PT ;  /* 0x0000000684067212 */ /* 0x000fc400078e3cff */
[----:B------:R-:W-:Y:S01]  /*16010*/  LOP3.LUT R40, R40, 0xfffffe00, RZ, 0xc0, !PT ;  /* 0xfffffe0028287812 */ /* 0x000fe200078ec0ff */
[----:B------:R-:W-:Y:S02]  /*16020*/  @!P3 LDGSTS.E.BYPASS.LTC128B.128 [R239+0xc000], desc[UR6][R8.64+0x100] ;  /* 0x0c00010008efbfae */ /* 0x000fe4000b901d46 */
[----:B------:R-:W-:Y:S02]  /*16030*/  IMAD R225, R53, 0x200, R6 ;  /* 0x0000020035e17824 */ /* 0x000fe400078e0206 */
[----:B------:R1:W-:Y:S01]  /*16040*/  @!P3 LDGSTS.E.BYPASS.LTC128B.128 [R239+0xe000], desc[UR6][R8.64+0x180] ;  /* 0x0e00018008efbfae */ /* 0x0003e2000b901d46 */
[----:B------:R-:W-:Y:S01]  /*16050*/  @!P0 IMAD R3, R167, 0x60, RZ ;  /* 0x00000060a7038824 */ /* 0x000fe200078e02ff */
[----:B------:R-:W-:Y:S01]  /*16060*/  ISETP.GE.AND P3, PT, R4, R0, PT ;  /* 0x000000000400720c */ /* 0x000fe20003f66270 */
[----:B------:R-:W-:Y:S01]  /*16070*/  IMAD.SHL.U32 R53, R53, 0x8, RZ ;  /* 0x0000000835357824 */ /* 0x000fe200078e00ff */
[----:B------:R-:W-:Y:S01]  /*16080*/  @!P2 LDGSTS.E.BYPASS.LTC128B.128 [R239+0x8800], desc[UR6][R10.64] ;  /* 0x088000000aefafae */ /* 0x000fe2000b901d46 */
[----:B------:R-:W-:-:S03]  /*16090*/  IMAD R226, R48, 0x400, R40 ;  /* 0x0000040030e27824 */ /* 0x000fc600078e0228 */
[----:B------:R-:W-:Y:S04]  /*160a0*/  @!P2 LDGSTS.E.BYPASS.LTC128B.128 [R239+0xa800], desc[UR6][R10.64+0x80] ;  /* 0x0a8000800aefafae */ /* 0x000fe8000b901d46 */
[----:B------:R-:W-:Y:S03]  /*160b0*/  @!P2 LDGSTS.E.BYPASS.LTC128B.128 [R239+0xc800], desc[UR6][R10.64+0x100] ;  /* 0x0c8001000aefafae */ /* 0x000fe6000b901d46 */
[----:B------:R-:W-:Y:S01]  /*160c0*/  @!P3 IMAD R0, R169, 0x60, RZ ;  /* 0x00000060a900b824 */ /* 0x000fe200078e02ff */
[----:B------:R2:W-:Y:S01]  /*160d0*/  @!P2 LDGSTS.E.BYPASS.LTC128B.128 [R239+0xe800], desc[UR6][R10.64+0x180] ;  /* 0x0e8001800aefafae */ /* 0x0005e2000b901d46 */
[----:B------:R-:W-:-:S04]  /*160e0*/  @!P3 IMAD.WIDE.U32 R6, R168, 0x60, R242 ;  /* 0x00000060a806b825 */ /* 0x000fc800078e00f2 */
[----:B------:R-:W-:Y:S02]  /*160f0*/  @!P3 IMAD.IADD R7, R0, 0x1, R7 ;  /* 0x000000010007b824 */ /* 0x000fe400078e0207 */
[----:B-1----:R-:W-:Y:S02]  /*16100*/  @!P0 IMAD.MOV.U32 R8, RZ, RZ, R233 ;  /* 0x000000ffff088224 */ /* 0x002fe400078e00e9 */
[----:B------:R-:W-:Y:S02]  /*16110*/  @!P0 IMAD.MOV.U32 R9, RZ, RZ, R232 ;  /* 0x000000ffff098224 */ /* 0x000fe400078e00e8 */
[----:B------:R-:W-:-:S04]  /*16120*/  @!P0 IMAD.WIDE.U32 R8, R166, 0x60, R8 ;  /* 0x00000060a6088825 */ /* 0x000fc800078e0008 */
[----:B------:R-:W-:Y:S01]  /*16130*/  @!P0 IMAD.IADD R9, R3, 0x1, R9 ;  /* 0x0000000103098824 */ /* 0x000fe200078e0209 */
[----:B--2---:R-:W-:-:S04]  /*16140*/  @!P1 LEA R10, P2, R166, R233, 0x6 ;  /* 0x000000e9a60a9211 */ /* 0x004fc800078430ff */
[----:B------:R-:W-:-:S05]  /*16150*/  @!P1 LEA.HI.X R11, R166, R232, R167, 0x6, P2 ;  /* 0x000000e8a60b9211 */ /* 0x000fca00010f34a7 */
[----:B------:R-:W-:Y:S04]  /*16160*/  @!P1 LDGSTS.E.BYPASS.LTC128B.128 [R239+0x9000], desc[UR6][R10.64] ;  /* 0x090000000aef9fae */ /* 0x000fe8000b901d46 */
[----:B------:R-:W-:Y:S04]  /*16170*/  @!P1 LDGSTS.E.BYPASS.LTC128B.128 [R239+0xb000], desc[UR6][R10.64+0x80] ;  /* 0x0b0000800aef9fae */ /* 0x000fe8000b901d46 */
[----:B------:R-:W-:Y:S04]  /*16180*/  @!P1 LDGSTS.E.BYPASS.LTC128B.128 [R239+0xd000], desc[UR6][R10.64+0x100] ;  /* 0x0d0001000aef9fae */ /* 0x000fe8000b901d46 */
[----:B------:R-:W-:Y:S01]  /*16190*/  @!P1 LDGSTS.E.BYPASS.LTC128B.128 [R239+0xf000], desc[UR6][R10.64+0x180] ;  /* 0x0f0001800aef9fae */ /* 0x000fe2000b901d46 */
[C---:B------:R-:W-:Y:S01]  /*161a0*/  R2P PR, R5.reuse, 0x6 ;  /* 0x0000000605007804 */ /* 0x040fe20000000000 */
[----:B------:R-:W-:-:S02]  /*161b0*/  IMAD.SHL.U32 R5, R5, 0x40, RZ ;  /* 0x0000004005057824 */ /* 0x000fc400078e00ff */
[----:B------:R-:W-:Y:S03]  /*161c0*/  @!P0 LDGSTS.E.BYPASS.LTC128B.128 [R239+0x9800], desc[UR6][R8.64] ;  /* 0x0980000008ef8fae */ /* 0x000fe6000b901d46 */
[----:B------:R-:W-:Y:S01]  /*161d0*/  LOP3.LUT R3, R5, 0x1c0, RZ, 0xc0, !PT ;  /* 0x000001c005037812 */ /* 0x000fe200078ec0ff */
[----:B------:R-:W-:Y:S03]  /*161e0*/  @!P0 LDGSTS.E.BYPASS.LTC128B.128 [R239+0xb800], desc[UR6][R8.64+0x80] ;  /* 0x0b80008008ef8fae */ /* 0x000fe6000b901d46 */
[----:B------:R-:W-:Y:S01]  /*161f0*/  LOP3.LUT R17, R3, 0x8, R53, 0xf8, !PT ;  /* 0x0000000803117812 */ /* 0x000fe200078ef835 */
[----:B------:R-:W-:Y:S01]  /*16200*/  @!P0 LDGSTS.E.BYPASS.LTC128B.128 [R239+0xd800], desc[UR6][R8.64+0x100] ;  /* 0x0d80010008ef8fae */ /* 0x000fe2000b901d46 */
[----:B------:R-:W-:-:S03]  /*16210*/  SHF.R.U32.HI R3, RZ, 0x3, R3 ;  /* 0x00000003ff037819 */ /* 0x000fc60000011603 */
[----:B------:R-:W-:Y:S01]  /*16220*/  @!P0 LDGSTS.E.BYPASS.LTC128B.128 [R239+0xf800], desc[UR6][R8.64+0x180] ;  /* 0x0f80018008ef8fae */ /* 0x000fe2000b901d46 */
[-C--:B------:R-:W-:Y:S02]  /*16230*/  @!P5 LEA R4, P0, R51, R242.reuse, 0x1 ;  /* 0x000000f23304d211 */ /* 0x080fe400078008ff */
[----:B------:R-:W-:Y:S01]  /*16240*/  LOP3.LUT R17, R17, R3, RZ, 0x3c, !PT ;  /* 0x0000000311117212 */ /* 0x000fe200078e3cff */
[----:B------:R-:W0:Y:S01]  /*16250*/  LDGDEPBAR ;  /* 0x00000000000079af */ /* 0x000e220000000000 */
[-C--:B------:R-:W-:Y:S02]  /*16260*/  @!P5 LEA.HI.X R5, R51, R243.reuse, R52, 0x1, P0 ;  /* 0x000000f33305d211 */ /* 0x080fe400000f0c34 */
[C---:B------:R-:W-:Y:S01]  /*16270*/  @!P4 LEA R2, P0, R168.reuse, R242, 0x6 ;  /* 0x000000f2a802c211 */ /* 0x040fe200078030ff */
[----:B------:R-:W2:Y:S03]  /*16280*/  LD.E R41, desc[UR6][R18.64+0x188] ;  /* 0x0001880612297980 */ /* 0x000ea6000c101900 */
        /* <DEDUP_REMOVED lines=48> */
[----:B------:R-:W-:-:S03]  /*16590*/  IMAD.MOV.U32 R0, RZ, RZ, 0x20 ;  /* 0x00000020ff007424 */ /* 0x000fc600078e00ff */
[----:B------:R-:W-:Y:S01]  /*165a0*/  @!P3 LDGSTS.E.BYPASS.LTC128B.128 [R239+0x15800], desc[UR6][R6.64+0x100] ;  /* 0x1580010006efbfae */ /* 0x000fe2000b901d46 */
[----:B-1----:R-:W-:-:S03]  /*165b0*/  IMAD.MOV.U32 R2, RZ, RZ, 0x10 ;  /* 0x00000010ff027424 */ /* 0x002fc600078e00ff */
[----:B------:R1:W-:Y:S04]  /*165c0*/  @!P3 LDGSTS.E.BYPASS.LTC128B.128 [R239+0x17800], desc[UR6][R6.64+0x180] ;  /* 0x1780018006efbfae */ /* 0x0003e8000b901d46 */
[----:B------:R-:W-:Y:S04]  /*165d0*/  LDSM.16.M88.4 R60, [R225+0x8000] ;  /* 0x00800000e13c783b */ /* 0x000fe80000000200 */
[----:B------:R-:W-:Y:S01]  /*165e0*/  LDSM.16.M88.4 R52, [R225+0x8800] ;  /* 0x00880000e134783b */ /* 0x000fe20000000200 */
[----:B------:R-:W-:Y:S02]  /*165f0*/  SEL R2, R2, 0xfffffff0, !P1 ;  /* 0xfffffff002027807 */ /* 0x000fe40004800000 */
[----:B------:R-:W-:Y:S01]  /*16600*/  SEL R0, R0, 0xffffffe0, !P2 ;  /* 0xffffffe000007807 */ /* 0x000fe20005000000 */
[----:B------:R-:W-:Y:S01]  /*16610*/  LDSM.16.M88.4 R36, [R225+0x9000] ;  /* 0x00900000e124783b */ /* 0x000fe20000000200 */
[----:B------:R-:W-:-:S03]  /*16620*/  R2P PR, R50, 0x6 ;  /* 0x0000000632007804 */ /* 0x000fc60000000000 */
[----:B------:R-:W-:Y:S01]  /*16630*/  LDSM.16.M88.4 R20, [R225+0x9800] ;  /* 0x00980000e114783b */ /* 0x000fe20000000200 */
[C---:B------:R-:W-:Y:S02]  /*16640*/  VIADD R3, R225.reuse, 0x8000 ;  /* 0x00008000e1037836 */ /* 0x040fe40000000000 */
[----:B------:R-:W-:Y:S01]  /*16650*/  VIADD R223, R225, 0x8020 ;  /* 0x00008020e1df7836 */ /* 0x000fe20000000000 */
[----:B------:R-:W0:Y:S04]  /*16660*/  LDGDEPBAR ;  /* 0x00000000000079af */ /* 0x000e280000000000 */
[----:B-1----:R-:W1:Y:S01]  /*16670*/  LDSM.16.M88.4 R4, [R226] ;  /* 0x00000000e204783b */ /* 0x002e620000000200 */
[----:B------:R-:W-:Y:S02]  /*16680*/  IMAD R224, R2, 0x2, R226 ;  /* 0x0000000202e07824 */ /* 0x000fe400078e02e2 */
[----:B------:R-:W-:-:S03]  /*16690*/  @P1 VIADD R223, R3, 0xffffffe0 ;  /* 0xffffffe003df1836 */ /* 0x000fc60000000000 */
[----:B------:R-:W-:Y:S04]  /*166a0*/  LDSM.16.M88.4 R28, [R224] ;  /* 0x00000000e01c783b */ /* 0x000fe80000000200 */
[----:B------:R-:W3:Y:S04]  /*166b0*/  LDSM.16.M88.4 R8, [R223] ;  /* 0x00000000df08783b */ /* 0x000ee80000000200 */
[----:B------:R-:W4:Y:S01]  /*166c0*/  LDSM.16.M88.4 R88, [R223+0x800] ;  /* 0x00080000df58783b */ /* 0x000f220000000200 */
[----:B------:R-:W-:-:S03]  /*166d0*/  IMAD.MOV.U32 R3, RZ, RZ, 0x40 ;  /* 0x00000040ff037424 */ /* 0x000fc600078e00ff */
[----:B------:R-:W4:Y:S04]  /*166e0*/  LDSM.16.M88.4 R76, [R223+0x1000] ;  /* 0x00100000df4c783b */ /* 0x000f280000000200 */
[----:B------:R-:W4:Y:S01]  /*166f0*/  LDSM.16.M88.4 R68, [R223+0x1800] ;  /* 0x00180000df44783b */ /* 0x000f220000000200 */
[----:B------:R-:W-:Y:S01]  /*16700*/  SEL R3, R3, 0xffffffc0, !P2 ;  /* 0xffffffc003037807 */ /* 0x000fe20005000000 */
[C---:B------:R-:W-:Y:S01]  /*16710*/  IMAD R222, R0.reuse, 0x2, R226 ;  /* 0x0000000200de7824 */ /* 0x040fe200078e02e2 */
[C---:B-1----:R-:W-:Y:S03]  /*16720*/  HMMA.16816.F32.BF16 R12, R4.reuse, R60, RZ ;  /* 0x0000003c040c723c */ /* 0x042fe600000418ff */
[----:B------:R-:W-:Y:S01]  /*16730*/  IMAD.IADD R220, R225, 0x1, R3 ;  /* 0x00000001e1dc7824 */ /* 0x000fe200078e0203 */
[----:B------:R-:W-:Y:S02]  /*16740*/  LDSM.16.M88.4 R80, [R222] ;  /* 0x00000000de50783b */ /* 0x000fe40000000200 */
[C---:B------:R-:W-:Y:S02]  /*16750*/  HMMA.16816.F32.BF16 R56, R4.reuse, R52, RZ ;  /* 0x000000340438723c */ /* 0x040fe400000418ff */
[----:B------:R-:W1:Y:S04]  /*16760*/  LDSM.16.M88.4 R32, [R220+0x8000] ;  /* 0x00800000dc20783b */ /* 0x000e680000000200 */
[----:B------:R-:W1:Y:S01]  /*16770*/  LDSM.16.M88.4 R72, [R220+0x8800] ;  /* 0x00880000dc48783b */ /* 0x000e620000000200 */
[C---:B------:R-:W-:Y:S03]  /*16780*/  HMMA.16816.F32.BF16 R60, R4.reuse, R62, RZ ;  /* 0x0000003e043c723c */ /* 0x040fe600000418ff */
[----:B------:R-:W1:Y:S03]  /*16790*/  LDSM.16.M88.4 R64, [R220+0x9000] ;  /* 0x00900000dc40783b */ /* 0x000e660000000200 */
[C---:B------:R-:W-:Y:S06]  /*167a0*/  HMMA.16816.F32.BF16 R52, R4.reuse, R54, RZ ;  /* 0x000000360434723c */ /* 0x040fec00000418ff */
[C---:B------:R-:W-:Y:S06]  /*167b0*/  HMMA.16816.F32.BF16 R44, R4.reuse, R36, RZ ;  /* 0x00000024042c723c */ /* 0x040fec00000418ff */
[C---:B------:R-:W-:Y:S01]  /*167c0*/  HMMA.16816.F32.BF16 R84, R4.reuse, R20, RZ ;  /* 0x000000140454723c */ /* 0x040fe200000418ff */
[----:B------:R-:W-:Y:S01]  /*167d0*/  IMAD.IADD R216, R3, 0x1, R223 ;  /* 0x0000000103d87824 */ /* 0x000fe200078e02df */
[----:B------:R-:W-:Y:S04]  /*167e0*/  LDSM.16.M88.4 R92, [R223+0x2000] ;  /* 0x00200000df5c783b */ /* 0x000fe80000000200 */
[C---:B------:R-:W-:Y:S01]  /*167f0*/  HMMA.16816.F32.BF16 R36, R4.reuse, R38, RZ ;  /* 0x000000260424723c */ /* 0x040fe200000418ff */
[----:B------:R-:W-:Y:S01]  /*16800*/  IMAD R221, R0, 0x2, R224 ;  /* 0x0000000200dd7824 */ /* 0x000fe200078e02e0 */
[----:B------:R-:W-:Y:S04]  /*16810*/  LDSM.16.M88.4 R96, [R220+0xa000] ;  /* 0x00a00000dc60783b */ /* 0x000fe80000000200 */
[----:B------:R-:W-:Y:S01]  /*16820*/  HMMA.16816.F32.BF16 R4, R4, R22, RZ ;  /* 0x000000160404723c */ /* 0x000fe200000418ff */
[----:B------:R-:W2:Y:S04]  /*16830*/  LDSM.16.M88.4 R20, [R220+0x9800] ;  /* 0x00980000dc14783b */ /* 0x000ea80000000200 */
[----:B------:R-:W-:Y:S01]  /*16840*/  LDSM.16.M88.4 R24, [R221] ;  /* 0x00000000dd18783b */ /* 0x000fe20000000200 */
[C---:B---3--:R-:W-:Y:S03]  /*16850*/  HMMA.16816.F32.BF16 R12, R28.reuse, R8, R12 ;  /* 0x000000081c0c723c */ /* 0x048fe6000004180c */
[----:B------:R-:W3:Y:S03]  /*16860*/  LD.E R3, desc[UR6][R18.64+0x18c] ;  /* 0x00018c0612037980 */ /* 0x000ee6000c101900 */
[C---:B------:R-:W-:Y:S01]  /*16870*/  HMMA.16816.F32.BF16 R60, R28.reuse, R10, R60 ;  /* 0x0000000a1c3c723c */ /* 0x040fe2000004183c */
[----:B------:R-:W2:Y:S05]  /*16880*/  LDSM.16.M88.4 R8, [R216] ;  /* 0x00000000d808783b */ /* 0x000eaa0000000200 */
[C---:B----4-:R-:W-:Y:S06]  /*16890*/  HMMA.16816.F32.BF16 R56, R28.reuse, R88, R56 ;  /* 0x000000581c38723c */ /* 0x050fec0000041838 */
[C---:B------:R-:W-:Y:S01]  /*168a0*/  HMMA.16816.F32.BF16 R52, R28.reuse, R90, R52 ;  /* 0x0000005a1c34723c */ /* 0x040fe20000041834 */
[----:B------:R-:W-:Y:S05]  /*168b0*/  LDSM.16.M88.4 R88, [R225+0xa000] ;  /* 0x00a00000e158783b */ /* 0x000fea0000000200 */
        /* <DEDUP_REMOVED lines=18> */
[----:B------:R-:W2:Y:S04]  /*169e0*/  LDSM.16.M88.4 R4, [R225+0xa800] ;  /* 0x00a80000e104783b */ /* 0x000ea80000000200 */
[----:B------:R-:W-:Y:S01]  /*169f0*/  LDSM.16.M88.4 R20, [R225+0xb000] ;  /* 0x00b00000e114783b */ /* 0x000fe20000000200 */
[C---:B------:R-:W-:Y:S06]  /*16a00*/  HMMA.16816.F32.BF16 R12, R24.reuse, R8, R12 ;  /* 0x00000008180c723c */ /* 0x040fec000004180c */
[C---:B------:R-:W-:Y:S01]  /*16a10*/  HMMA.16816.F32.BF16 R60, R24.reuse, R10, R60 ;  /* 0x0000000a183c723c */ /* 0x040fe2000004183c */
[----:B------:R-:W2:Y:S05]  /*16a20*/  LDSM.16.M88.4 R8, [R224+0x2000] ;  /* 0x00200000e008783b */ /* 0x000eaa0000000200 */
[C---:B----4-:R-:W-:Y:S06]  /*16a30*/  HMMA.16816.F32.BF16 R56, R24.reuse, R28, R56 ;  /* 0x0000001c1838723c */ /* 0x050fec0000041838 */
[----:B------:R-:W-:Y:S01]  /*16a40*/  HMMA.16816.F32.BF16 R52, R24, R30, R52 ;  /* 0x0000001e1834723c */ /* 0x000fe20000041834 */
[----:B------:R-:W4:Y:S05]  /*16a50*/  LDSM.16.M88.4 R28, [R223+0x2800] ;  /* 0x00280000df1c783b */ /* 0x000f2a0000000200 */
[C---:B-1----:R-:W-:Y:S06]  /*16a60*/  HMMA.16816.F32.BF16 R12, R32.reuse, R88, R12 ;  /* 0x00000058200c723c */ /* 0x042fec000004180c */
[C---:B------:R-:W-:Y:S01]  /*16a70*/  HMMA.16816.F32.BF16 R60, R32.reuse, R90, R60 ;  /* 0x0000005a203c723c */ /* 0x040fe2000004183c */
[----:B------:R-:W-:Y:S05]  /*16a80*/  LDSM.16.M88.4 R88, [R216+0x2000] ;  /* 0x00200000d858783b */ /* 0x000fea0000000200 */
[C---:B--2---:R-:W-:Y:S06]  /*16a90*/  HMMA.16816.F32.BF16 R56, R32.reuse, R4, R56 ;  /* 0x000000042038723c */ /* 0x044fec0000041838 */
[----:B------:R-:W-:Y:S01]  /*16aa0*/  HMMA.16816.F32.BF16 R52, R32, R6, R52 ;  /* 0x000000062034723c */ /* 0x000fe20000041834 */
[----:B------:R-:W-:Y:S05]  /*16ab0*/  LDSM.16.M88.4 R4, [R220+0xa800] ;  /* 0x00a80000dc04783b */ /* 0x000fea0000000200 */
[C---:B------:R-:W-:Y:S06]  /*16ac0*/  HMMA.16816.F32.BF16 R44, R24.reuse, R68, R44 ;  /* 0x00000044182c723c */ /* 0x040fec000004182c */
[C---:B------:R-:W-:Y:S01]  /*16ad0*/  HMMA.16816.F32.BF16 R36, R24.reuse, R70, R36 ;  /* 0x000000461824723c */ /* 0x040fe20000041824 */
[----:B------:R-:W1:Y:S05]  /*16ae0*/  LDSM.16.M88.4 R68, [R222+0x2000] ;  /* 0x00200000de44783b */ /* 0x000e6a0000000200 */
[C---:B------:R-:W-:Y:S06]  /*16af0*/  HMMA.16816.F32.BF16 R84, R24.reuse, R76, R84 ;  /* 0x0000004c1854723c */ /* 0x040fec0000041854 */
[----:B------:R-:W-:Y:S01]  /*16b00*/  HMMA.16816.F32.BF16 R80, R24, R78, R80 ;  /* 0x0000004e1850723c */ /* 0x000fe20000041850 */
[----:B------:R-:W2:Y:S04]  /*16b10*/  LDSM.16.M88.4 R24, [R223+0x3800] ;  /* 0x00380000df18783b */ /* 0x000ea80000000200 */
[----:B------:R-:W-:Y:S01]  /*16b20*/  LDSM.16.M88.4 R76, [R220+0xb000] ;  /* 0x00b00000dc4c783b */ /* 0x000fe20000000200 */
[C---:B------:R-:W-:Y:S06]  /*16b30*/  HMMA.16816.F32.BF16 R12, R8.reuse, R92, R12 ;  /* 0x0000005c080c723c */ /* 0x040fec000004180c */
[C---:B------:R-:W-:Y:S01]  /*16b40*/  HMMA.16816.F32.BF16 R60, R8.reuse, R94, R60 ;  /* 0x0000005e083c723c */ /* 0x040fe2000004183c */
[----:B------:R-:W-:Y:S05]  /*16b50*/  LDSM.16.M88.4 R92, [R226+0x4000] ;  /* 0x00400000e25c783b */ /* 0x000fea0000000200 */
[C---:B----4-:R-:W-:Y:S06]  /*16b60*/  HMMA.16816.F32.BF16 R56, R8.reuse, R28, R56 ;  /* 0x0000001c0838723c */ /* 0x050fec0000041838 */
[----:B------:R-:W-:Y:S01]  /*16b70*/  HMMA.16816.F32.BF16 R52, R8, R30, R52 ;  /* 0x0000001e0834723c */ /* 0x000fe20000041834 */
[----:B------:R-:W-:Y:S05]  /*16b80*/  LDSM.16.M88.4 R28, [R216+0x3000] ;  /* 0x00300000d81c783b */ /* 0x000fea0000000200 */
        /* <DEDUP_REMOVED lines=11> */
[----:B------:R-:W-:Y:S01]  /*16c40*/  HMMA.16816.F32.BF16 R52, R68, R6, R52 ;  /* 0x000000064434723c */ /* 0x000fe20000041834 */
[----:B------:R-:W-:Y:S05]  /*16c50*/  LDSM.16.M88.4 R4, [R225+0xd000] ;  /* 0x00d00000e104783b */ /* 0x000fea0000000200 */
[C---:B------:R-:W-:Y:S06]  /*16c60*/  HMMA.16816.F32.BF16 R44, R8.reuse, R64, R44 ;  /* 0x00000040082c723c */ /* 0x040fec000004182c */
[C---:B------:R-:W-:Y:S01]  /*16c70*/  HMMA.16816.F32.BF16 R36, R8.reuse, R66, R36 ;  /* 0x000000420824723c */ /* 0x040fe20000041824 */
[----:B------:R-:W1:Y:S05]  /*16c80*/  LDSM.16.M88.4 R64, [R225+0xc000] ;  /* 0x00c00000e140783b */ /* 0x000e6a0000000200 */
[C---:B--2---:R-:W-:Y:S06]  /*16c90*/  HMMA.16816.F32.BF16 R84, R8.reuse, R24, R84 ;  /* 0x000000180854723c */ /* 0x044fec0000041854 */
[----:B------:R-:W-:Y:S01]  /*16ca0*/  HMMA.16816.F32.BF16 R80, R8, R26, R80 ;  /* 0x0000001a0850723c */ /* 0x000fe20000041850 */
[----:B------:R-:W2:Y:S04]  /*16cb0*/  LDSM.16.M88.4 R8, [R225+0xc800] ;  /* 0x00c80000e108783b */ /* 0x000ea80000000200 */
[----:B------:R-:W3:Y:S01]  /*16cc0*/  LDSM.16.M88.4 R24, [R216+0x3800] ;  /* 0x00380000d818783b */ /* 0x000ee20000000200 */
[C---:B----4-:R-:W-:Y:S06]  /*16cd0*/  HMMA.16816.F32.BF16 R12, R20.reuse, R88, R12 ;  /* 0x00000058140c723c */ /* 0x050fec000004180c */
[C---:B------:R-:W-:Y:S01]  /*16ce0*/  HMMA.16816.F32.BF16 R60, R20.reuse, R90, R60 ;  /* 0x0000005a143c723c */ /* 0x040fe2000004183c */
[----:B------:R-:W-:Y:S05]  /*16cf0*/  LDSM.16.M88.4 R88, [R225+0xd800] ;  /* 0x00d80000e158783b */ /* 0x000fea0000000200 */
        /* <DEDUP_REMOVED lines=19> */
[C---:B---3--:R-:W-:Y:S06]  /*16e30*/  HMMA.16816.F32.BF16 R84, R20.reuse, R24, R84 ;  /* 0x000000181454723c */ /* 0x048fec0000041854 */
[----:B------:R-:W-:Y:S01]  /*16e40*/  HMMA.16816.F32.BF16 R80, R20, R26, R80 ;  /* 0x0000001a1450723c */ /* 0x000fe20000041850 */
[----:B------:R-:W2:Y:S04]  /*16e50*/  LDSM.16.M88.4 R24, [R220+0xc800] ;  /* 0x00c80000dc18783b */ /* 0x000ea80000000200 */
[----:B------:R-:W-:Y:S01]  /*16e60*/  LDSM.16.M88.4 R20, [R220+0xd000] ;  /* 0x00d00000dc14783b */ /* 0x000fe20000000200 */
[C---:B----4-:R-:W-:Y:S06]  /*16e70*/  HMMA.16816.F32.BF16 R12, R76.reuse, R96, R12 ;  /* 0x000000604c0c723c */ /* 0x050fec000004180c */
[C---:B------:R-:W-:Y:S06]  /*16e80*/  HMMA.16816.F32.BF16 R60, R76.reuse, R98, R60 ;  /* 0x000000624c3c723c */ /* 0x040fec000004183c */
[C---:B------:R-:W-:Y:S06]  /*16e90*/  HMMA.16816.F32.BF16 R56, R76.reuse, R72, R56 ;  /* 0x000000484c38723c */ /* 0x040fec0000041838 */
[----:B------:R-:W-:Y:S01]  /*16ea0*/  HMMA.16816.F32.BF16 R52, R76, R74, R52 ;  /* 0x0000004a4c34723c */ /* 0x000fe20000041834 */
[----:B------:R-:W-:Y:S05]  /*16eb0*/  LDSM.16.M88.4 R72, [R220+0xd800] ;  /* 0x00d80000dc48783b */ /* 0x000fea0000000200 */
[C---:B------:R-:W-:Y:S06]  /*16ec0*/  HMMA.16816.F32.BF16 R44, R92.reuse, R4, R44 ;  /* 0x000000045c2c723c */ /* 0x040fec000004182c */
[----:B------:R-:W-:Y:S01]  /*16ed0*/  HMMA.16816.F32.BF16 R36, R92, R6, R36 ;  /* 0x000000065c24723c */ /* 0x000fe20000041824 */
[----:B------:R-:W3:Y:S05]  /*16ee0*/  LDSM.16.M88.4 R4, [R216+0x4000] ;  /* 0x00400000d804783b */ /* 0x000eea0000000200 */
[C---:B-1----:R-:W-:Y:S06]  /*16ef0*/  HMMA.16816.F32.BF16 R12, R32.reuse, R28, R12 ;  /* 0x0000001c200c723c */ /* 0x042fec000004180c */
[C---:B------:R-:W-:Y:S01]  /*16f00*/  HMMA.16816.F32.BF16 R60, R32.reuse, R30, R60 ;  /* 0x0000001e203c723c */ /* 0x040fe2000004183c */
[----:B------:R-:W-:Y:S05]  /*16f10*/  LDSM.16.M88.4 R28, [R224+0x6000] ;  /* 0x00600000e01c783b */ /* 0x000fea0000000200 */
[C---:B--2---:R-:W-:Y:S06]  /*16f20*/  HMMA.16816.F32.BF16 R56, R32.reuse, R24, R56 ;  /* 0x000000182038723c */ /* 0x044fec0000041838 */
[----:B------:R-:W-:Y:S01]  /*16f30*/  HMMA.16816.F32.BF16 R52, R32, R26, R52 ;  /* 0x0000001a2034723c */ /* 0x000fe20000041834 */
[----:B------:R-:W1:Y:S05]  /*16f40*/  LDSM.16.M88.4 R24, [R216+0x4800] ;  /* 0x00480000d818783b */ /* 0x000e6a0000000200 */
[C---:B------:R-:W-:Y:S06]  /*16f50*/  HMMA.16816.F32.BF16 R84, R92.reuse, R88, R84 ;  /* 0x000000585c54723c */ /* 0x040fec0000041854 */
[----:B------:R-:W-:Y:S01]  /*16f60*/  HMMA.16816.F32.BF16 R80, R92, R90, R80 ;  /* 0x0000005a5c50723c */ /* 0x000fe20000041850 */
[----:B------:R-:W-:Y:S05]  /*16f70*/  LDSM.16.M88.4 R92, [R216+0x5800] ;  /* 0x00580000d85c783b */ /* 0x000fea0000000200 */
[C---:B------:R-:W-:Y:S06]  /*16f80*/  HMMA.16816.F32.BF16 R44, R76.reuse, R68, R44 ;  /* 0x000000444c2c723c */ /* 0x040fec000004182c */
[----:B------:R-:W-:Y:S01]  /*16f90*/  HMMA.16816.F32.BF16 R88, R76, R70, R36 ;  /* 0x000000464c58723c */ /* 0x000fe20000041824 */
[----:B------:R-:W-:Y:S04]  /*16fa0*/  LDSM.16.M88.4 R68, [R226+0x6000] ;  /* 0x00600000e244783b */ /* 0x000fe80000000200 */
[----:B------:R-:W2:Y:S01]  /*16fb0*/  LDSM.16.M88.4 R36, [R225+0xe000] ;  /* 0x00e00000e124783b */ /* 0x000ea20000000200 */
[C---:B---3--:R-:W-:Y:S06]  /*16fc0*/  HMMA.16816.F32.BF16 R12, R8.reuse, R4, R12 ;  /* 0x00000004080c723c */ /* 0x048fec000004180c */
[----:B------:R-:W-:Y:S01]  /*16fd0*/  HMMA.16816.F32.BF16 R60, R8, R6, R60 ;  /* 0x00000006083c723c */ /* 0x000fe2000004183c */
[----:B------:R-:W3:Y:S05]  /*16fe0*/  LDSM.16.M88.4 R4, [R225+0xe800] ;  /* 0x00e80000e104783b */ /* 0x000eea0000000200 */
        /* <DEDUP_REMOVED lines=8> */
[----:B------:R-:W1:Y:S05]  /*17070*/  LDSM.16.M88.4 R20, [R223+0x6000] ;  /* 0x00600000df14783b */ /* 0x000e6a0000000200 */
[C---:B--2---:R-:W-:Y:S06]  /*17080*/  HMMA.16816.F32.BF16 R12, R68.reuse, R36, R12 ;  /* 0x00000024440c723c */ /* 0x044fec000004180c */
[C---:B------:R-:W-:Y:S01]  /*17090*/  HMMA.16816.F32.BF16 R60, R68.reuse, R38, R60 ;  /* 0x00000026443c723c */ /* 0x040fe2000004183c */
[----:B------:R-:W-:Y:S05]  /*170a0*/  LDSM.16.M88.4 R36, [R221+0x6000] ;  /* 0x00600000dd24783b */ /* 0x000fea0000000200 */
[C---:B---3--:R-:W-:Y:S06]  /*170b0*/  HMMA.16816.F32.BF16 R56, R68.reuse, R4, R56 ;  /* 0x000000044438723c */ /* 0x048fec0000041838 */
[----:B------:R-:W-:Y:S01]  /*170c0*/  HMMA.16816.F32.BF16 R52, R68, R6, R52 ;  /* 0x000000064434723c */ /* 0x000fe20000041834 */
[----:B------:R-:W2:Y:S05]  /*170d0*/  LDSM.16.M88.4 R4, [R225+0xf000] ;  /* 0x00f00000e104783b */ /* 0x000eaa0000000200 */
[----:B----4-:R-:W-:Y:S01]  /*170e0*/  HMMA.16816.F32.BF16 R76, R8, R64, R44 ;  /* 0x00000040084c723c */ /* 0x010fe2000004182c */
[----:B------:R-:W-:Y:S05]  /*170f0*/  LDSM.16.M88.4 R44, [R216+0x6000] ;  /* 0x00600000d82c783b */ /* 0x000fea0000000200 */
[C---:B------:R-:W-:Y:S06]  /*17100*/  HMMA.16816.F32.BF16 R84, R32.reuse, R72, R84 ;  /* 0x000000482054723c */ /* 0x040fec0000041854 */
[----:B------:R-:W-:Y:S01]  /*17110*/  HMMA.16816.F32.BF16 R80, R32, R74, R80 ;  /* 0x0000004a2050723c */ /* 0x000fe20000041850 */
[----:B------:R-:W-:Y:S04]  /*17120*/  LDSM.16.M88.4 R32, [R222+0x6000] ;  /* 0x00600000de20783b */ /* 0x000fe80000000200 */
[----:B------:R-:W-:Y:S01]  /*17130*/  LDSM.16.M88.4 R72, [R220+0xe000] ;  /* 0x00e00000dc48783b */ /* 0x000fe20000000200 */
[C---:B-1----:R-:W-:Y:S06]  /*17140*/  HMMA.16816.F32.BF16 R12, R28.reuse, R20, R12 ;  /* 0x000000141c0c723c */ /* 0x042fec000004180c */
[----:B------:R-:W-:Y:S01]  /*17150*/  HMMA.16816.F32.BF16 R60, R28, R22, R60 ;  /* 0x000000161c3c723c */ /* 0x000fe2000004183c */
[----:B------:R-:W1:Y:S05]  /*17160*/  LDSM.16.M88.4 R20, [R220+0xe800] ;  /* 0x00e80000dc14783b */ /* 0x000e6a0000000200 */
[----:B------:R-:W-:Y:S01]  /*17170*/  HMMA.16816.F32.BF16 R88, R8, R66, R88 ;  /* 0x000000420858723c */ /* 0x000fe20000041858 */
[----:B------:R-:W3:Y:S05]  /*17180*/  LDSM.16.M88.4 R64, [R223+0x7000] ;  /* 0x00700000df40783b */ /* 0x000eea0000000200 */
[C---:B------:R-:W-:Y:S06]  /*17190*/  HMMA.16816.F32.BF16 R56, R28.reuse, R24, R56 ;  /* 0x000000181c38723c */ /* 0x040fec0000041838 */
[----:B------:R-:W-:Y:S01]  /*171a0*/  HMMA.16816.F32.BF16 R52, R28, R26, R52 ;  /* 0x0000001a1c34723c */ /* 0x000fe20000041834 */
[----:B------:R-:W4:Y:S05]  /*171b0*/  LDSM.16.M88.4 R24, [R220+0xf000] ;  /* 0x00f00000dc18783b */ /* 0x000f2a0000000200 */
[C---:B--2---:R-:W-:Y:S06]  /*171c0*/  HMMA.16816.F32.BF16 R76, R68.reuse, R4, R76 ;  /* 0x00000004444c723c */ /* 0x044fec000004184c */
[----:B------:R-:W-:Y:S01]  /*171d0*/  HMMA.16816.F32.BF16 R88, R68, R6, R88 ;  /* 0x000000064458723c */ /* 0x000fe20000041858 */
[----:B------:R-:W-:Y:S05]  /*171e0*/  LDSM.16.M88.4 R4, [R216+0x7000] ;  /* 0x00700000d804783b */ /* 0x000fea0000000200 */
[C---:B-1----:R-:W-:Y:S06]  /*171f0*/  HMMA.16816.F32.BF16 R56, R32.reuse, R20, R56 ;  /* 0x000000142038723c */ /* 0x042fec0000041838 */
[----:B------:R-:W-:Y:S01]  /*17200*/  HMMA.16816.F32.BF16 R52, R32, R22, R52 ;  /* 0x000000162034723c */ /* 0x000fe20000041834 */
[----:B------:R-:W1:Y:S05]  /*17210*/  LDSM.16.M88.4 R20, [R225+0xf800] ;  /* 0x00f80000e114783b */ /* 0x000e6a0000000200 */
[----:B---3--:R-:W-:Y:S06]  /*17220*/  HMMA.16816.F32.BF16 R76, R28, R64, R76 ;  /* 0x000000401c4c723c */ /* 0x008fec000004184c */
[C---:B------:R-:W-:Y:S06]  /*17230*/  HMMA.16816.F32.BF16 R80, R8.reuse, R94, R80 ;  /* 0x0000005e0850723c */ /* 0x040fec0000041850 */
[----:B------:R-:W-:Y:S01]  /*17240*/  HMMA.16816.F32.BF16 R84, R8, R92, R84 ;  /* 0x0000005c0854723c */ /* 0x000fe20000041854 */
[----:B------:R-:W2:Y:S11]  /*17250*/  LDSM.16.M88.4 R8, [R223+0x7800] ;  /* 0x00780000df08783b */ /* 0x000eb60000000200 */
[C---:B----4-:R-:W-:Y:S06]  /*17260*/  HMMA.16816.F32.BF16 R76, R32.reuse, R24, R76 ;  /* 0x00000018204c723c */ /* 0x050fec000004184c */
[----:B------:R-:W-:Y:S06]  /*17270*/  HMMA.16816.F32.BF16 R12, R32, R72, R12 ;  /* 0x00000048200c723c */ /* 0x000fec000004180c */
[----:B-1----:R-:W-:Y:S01]  /*17280*/  HMMA.16816.F32.BF16 R80, R68, R22, R80 ;  /* 0x000000164450723c */ /* 0x002fe20000041850 */
[----:B------:R-:W-:-:S05]  /*17290*/  SHF.R.S32.HI R24, RZ, 0x1f, R43 ;  /* 0x0000001fff187819 */ /* 0x000fca000001142b */
[----:B------:R-:W-:Y:S01]  /*172a0*/  HMMA.16816.F32.BF16 R60, R32, R74, R60 ;  /* 0x0000004a203c723c */ /* 0x000fe2000004183c */
[----:B------:R-:W1:Y:S05]  /*172b0*/  LDSM.16.M88.4 R72, [R216+0x6800] ;  /* 0x00680000d848783b */ /* 0x000e6a0000000200 */
[----:B------:R-:W-:Y:S01]  /*172c0*/  HMMA.16816.F32.BF16 R84, R68, R20, R84 ;  /* 0x000000144454723c */ /* 0x000fe20000041854 */
[----:B------:R-:W3:Y:S05]  /*172d0*/  LDSM.16.M88.4 R20, [R220+0xf800] ;  /* 0x00f80000dc14783b */ /* 0x000eea0000000200 */
[----:B------:R-:W-:Y:S06]  /*172e0*/  HMMA.16816.F32.BF16 R88, R28, R66, R88 ;  /* 0x000000421c58723c */ /* 0x000fec0000041858 */
[----:B------:R-:W-:Y:S07]  /*172f0*/  HMMA.16816.F32.BF16 R76, R36, R4, R76 ;  /* 0x00000004244c723c */ /* 0x000fee000004184c */
[----:B------:R-:W-:-:S04]  /*17300*/  LEA.HI R4, R24, R43, RZ, 0x5 ;  /* 0x0000002b18047211 */ /* 0x000fc800078f28ff */
[----:B------:R-:W-:Y:S01]  /*17310*/  LOP3.LUT R4, R4, 0xffffffe0, RZ, 0xc0, !PT ;  /* 0xffffffe004047812 */ /* 0x000fe200078ec0ff */
[C---:B--2---:R-:W-:Y:S04]  /*17320*/  HMMA.16816.F32.BF16 R80, R28.reuse, R10, R80 ;  /* 0x0000000a1c50723c */ /* 0x044fe80000041850 */
[----:B------:R-:W-:Y:S02]  /*17330*/  IMAD.IADD R4, R43, 0x1, -R4 ;  /* 0x000000012b047824 */ /* 0x000fe400078e0a04 */
[----:B------:R-:W-:Y:S03]  /*17340*/  HMMA.16816.F32.BF16 R84, R28, R8, R84 ;  /* 0x000000081c54723c */ /* 0x000fe60000041854 */
[----:B------:R-:W-:-:S03]  /*17350*/  SHF.R.S32.HI R24, RZ, 0x1f, R4 ;  /* 0x0000001fff187819 */ /* 0x000fc60000011404 */
[----:B------:R-:W-:Y:S01]  /*17360*/  HMMA.16816.F32.BF16 R88, R32, R26, R88 ;  /* 0x0000001a2058723c */ /* 0x000fe20000041858 */
[----:B------:R-:W-:Y:S02]  /*17370*/  LEA.HI R4, R24, R4, RZ, 0x2 ;  /* 0x0000000418047211 */ /* 0x000fe400078f10ff */
[----:B------:R-:W2:Y:S03]  /*17380*/  LDSM.16.M88.4 R24, [R216+0x7800] ;  /* 0x00780000d818783b */ /* 0x000ea60000000200 */
[C---:B------:R-:W-:Y:S06]  /*17390*/  HMMA.16816.F32.BF16 R12, R36.reuse, R44, R12 ;  /* 0x0000002c240c723c */ /* 0x040fec000004180c */
[----:B------:R-:W-:Y:S01]  /*173a0*/  HMMA.16816.F32.BF16 R60, R36, R46, R60 ;  /* 0x0000002e243c723c */ /* 0x000fe2000004183c */
[----:B------:R-:W-:-:S05]  /*173b0*/  SHF.R.S32.HI R4, RZ, 0x2, R4 ;  /* 0x00000002ff047819 */ /* 0x000fca0000011404 */
[----:B-1----:R-:W-:Y:S01]  /*173c0*/  HMMA.16816.F32.BF16 R56, R36, R72, R56 ;  /* 0x000000482438723c */ /* 0x002fe20000041838 */
[----:B------:R-:W-:-:S05]  /*173d0*/  IMAD R48, R48, 0x10, R4 ;  /* 0x0000001030307824 */ /* 0x000fca00078e0204 */
[----:B---3--:R-:W-:Y:S01]  /*173e0*/  HMMA.16816.F32.BF16 R80, R32, R22, R80 ;  /* 0x000000162050723c */ /* 0x008fe20000041850 */
[----:B------:R-:W-:-:S05]  /*173f0*/  IADD3 R48, R48, 0x1, R49 ;  /* 0x0000000130307810 */ /* 0x000fca0007ffe031 */
[----:B------:R-:W-:Y:S01]  /*17400*/  HMMA.16816.F32.BF16 R52, R36, R74, R52 ;  /* 0x0000004a2434723c */ /* 0x000fe20000041834 */
[----:B------:R-:W-:-:S05]  /*17410*/  IMAD.SHL.U32 R43, R43, 0x2, RZ ;  /* 0x000000022b2b7824 */ /* 0x000fca00078e00ff */
[----:B------:R-:W-:Y:S01]  /*17420*/  HMMA.16816.F32.BF16 R84, R32, R20, R84 ;  /* 0x000000142054723c */ /* 0x000fe20000041854 */
[-C--:B------:R-:W-:Y:S01]  /*17430*/  FMUL.FTZ R13, R13, R3.reuse ;  /* 0x000000030d0d7220 */ /* 0x080fe20000410000 */
[----:B------:R-:W-:Y:S01]  /*17440*/  IADD3 R48, R42, R48, -R236 ;  /* 0x000000302a307210 */ /* 0x000fe20007ffe8ec */
[-C--:B------:R-:W-:Y:S01]  /*17450*/  FMUL.FTZ R31, R78, R3.reuse ;  /* 0x000000034e1f7220 */ /* 0x080fe20000410000 */
[----:B------:R-:W-:Y:S01]  /*17460*/  LOP3.LUT R43, R43, 0x6, RZ, 0xc0, !PT ;  /* 0x000000062b2b7812 */ /* 0x000fe200078ec0ff */
[-C--:B------:R-:W-:Y:S01]  /*17470*/  FMUL.FTZ R45, R61, R3.reuse ;  /* 0x000000033d2d7220 */ /* 0x080fe20000410000 */
[-C--:B------:R-:W-:Y:S01]  /*17480*/  FMUL.FTZ R46, R62, R3.reuse ;  /* 0x000000033e2e7220 */ /* 0x080fe20000410000 */
[----:B------:R-:W1:Y:S01]  /*17490*/  MUFU.TANH R13, R13 ;  /* 0x0000000d000d7308 */ /* 0x000e620000002400 */
[----:B------:R-:W-:Y:S01]  /*174a0*/  FMUL.FTZ R15, R15, R3 ;  /* 0x000000030f0f7220 */ /* 0x000fe20000410000 */
[----:B------:R-:W-:Y:S01]  /*174b0*/  HMMA.16816.F32.BF16 R88, R36, R6, R88 ;  /* 0x000000062458723c */ /* 0x000fe20000041858 */
[----:B------:R-:W-:-:S02]  /*174c0*/  IMAD.IADD R171, R41, 0x1, R48 ;  /* 0x0000000129ab7824 */ /* 0x000fc400078e0230 */
[-C--:B------:R-:W-:Y:S01]  /*174d0*/  FMUL.FTZ R44, R60, R3.reuse ;  /* 0x000000033c2c7220 */ /* 0x080fe20000410000 */
[----:B------:R-:W-:Y:S02]  /*174e0*/  IMAD.IADD R41, R16, 0x1, R43 ;  /* 0x0000000110297824 */ /* 0x000fe400078e022b */
[-C--:B------:R-:W-:Y:S01]  /*174f0*/  FMUL.FTZ R50, R56, R3.reuse ;  /* 0x0000000338327220 */ /* 0x080fe20000410000 */
[-C--:B------:R-:W-:Y:S01]  /*17500*/  FMUL.FTZ R51, R57, R3.reuse ;  /* 0x0000000339337220 */ /* 0x080fe20000410000 */
[----:B------:R-:W-:Y:S01]  /*17510*/  MUFU.TANH R45, R45 ;  /* 0x0000002d002d7308 */ /* 0x000fe20000002400 */
[-C--:B------:R-:W-:Y:S01]  /*17520*/  FMUL.FTZ R56, R58, R3.reuse ;  /* 0x000000033a387220 */ /* 0x080fe20000410000 */
[----:B------:R-:W-:Y:S01]  /*17530*/  VIADD R6, R41, 0x1 ;  /* 0x0000000129067836 */ /* 0x000fe20000000000 */
[----:B------:R-:W-:Y:S01]  /*17540*/  VIMNMX R170, R171, R42, PT ;  /* 0x0000002aabaa7248 */ /* 0x000fe20003fe0100 */
[----:B------:R-:W-:Y:S01]  /*17550*/  VIADD R7, R41, 0x8 ;  /* 0x0000000829077836 */ /* 0x000fe20000000000 */
[----:B------:R-:W-:Y:S01]  /*17560*/  VIADDMNMX R171, R171, 0x8, R42, PT ;  /* 0x00000008abab7846 */ /* 0x000fe2000380012a */
[-C--:B------:R-:W-:Y:S01]  /*17570*/  FMUL.FTZ R77, R77, R3.reuse ;  /* 0x000000034d4d7220 */ /* 0x080fe20000410000 */
[-C--:B------:R-:W-:Y:S01]  /*17580*/  FMUL.FTZ R76, R76, R3.reuse ;  /* 0x000000034c4c7220 */ /* 0x080fe20000410000 */
[----:B------:R-:W3:Y:S01]  /*17590*/  MUFU.TANH R46, R46 ;  /* 0x0000002e002e7308 */ /* 0x000ee20000002400 */
[-C--:B------:R-:W-:Y:S01]  /*175a0*/  FMUL.FTZ R47, R63, R3.reuse ;  /* 0x000000033f2f7220 */ /* 0x080fe20000410000 */
[----:B--2---:R-:W-:Y:S01]  /*175b0*/  HMMA.16816.F32.BF16 R80, R36, R26, R80 ;  /* 0x0000001a2450723c */ /* 0x004fe20000041850 */
[-C--:B------:R-:W-:Y:S01]  /*175c0*/  FMUL.FTZ R57, R59, R3.reuse ;  /* 0x000000033b397220 */ /* 0x080fe20000410000 */
[----:B------:R-:W-:Y:S01]  /*175d0*/  FMUL.FTZ R30, R79, R3 ;  /* 0x000000034f1e7220 */ /* 0x000fe20000410000 */
[----:B------:R-:W-:-:S04]  /*175e0*/  DEPBAR.LE SB0, 0x0 ;  /* 0x000080000000791a */ /* 0x000fc80000000000 */
[----:B------:R-:W2:Y:S01]  /*175f0*/  MUFU.TANH R15, R15 ;  /* 0x0000000f000f7308 */ /* 0x000ea20000002400 */
[-C--:B------:R-:W-:Y:S01]  /*17600*/  FMUL.FTZ R52, R52, R3.reuse ;  /* 0x0000000334347220 */ /* 0x080fe20000410000 */
[C---:B------:R-:W-:Y:S01]  /*17610*/  ISETP.GE.AND P6, PT, R6.reuse, R170, PT ;  /* 0x000000aa0600720c */ /* 0x040fe20003fc6270 */
[----:B------:R-:W-:Y:S01]  /*17620*/  FMUL.FTZ R5, R53, R3 ;  /* 0x0000000335057220 */ /* 0x000fe20000410000 */
[----:B------:R-:W-:-:S04]  /*17630*/  ISETP.GE.AND P3, PT, R6, R171, PT ;  /* 0x000000ab0600720c */ /* 0x000fc80003f66270 */
[----:B------:R-:W4:Y:S01]  /*17640*/  MUFU.TANH R44, R44 ;  /* 0x0000002c002c7308 */ /* 0x000f220000002400 */
[----:B------:R-:W-:Y:S01]  /*17650*/  ISETP.GE.AND P0, PT, R7, R170, PT ;  /* 0x000000aa0700720c */ /* 0x000fe20003f06270 */
[----:B------:R-:W-:Y:S01]  /*17660*/  VIADD R6, R41, 0x9 ;  /* 0x0000000929067836 */ /* 0x000fe20000000000 */
[----:B------:R-:W-:Y:S01]  /*17670*/  ISETP.GE.AND P4, PT, R7, R171, PT ;  /* 0x000000ab0700720c */ /* 0x000fe20003f86270 */
[----:B------:R-:W-:Y:S01]  /*17680*/  FMUL.FTZ R53, R54, R3 ;  /* 0x0000000336357220 */ /* 0x000fe20000410000 */
[----:B------:R-:W-:Y:S01]  /*17690*/  VIADD R7, R41, 0x10 ;  /* 0x0000001029077836 */ /* 0x000fe20000000000 */
[----:B------:R-:W-:Y:S02]  /*176a0*/  HMMA.16816.F32.BF16 R84, R36, R24, R84 ;  /* 0x000000182454723c */ /* 0x000fe40000041854 */
[----:B------:R-:W-:Y:S01]  /*176b0*/  MUFU.TANH R51, R51 ;  /* 0x0000003300337308 */ /* 0x000fe20000002400 */
[----:B------:R-:W-:-:S07]  /*176c0*/  LOP3.LUT R4, R17, R40, RZ, 0xfc, !PT ;  /* 0x0000002811047212 */ /* 0x000fce00078efcff */
[----:B------:R-:W4:Y:S01]  /*176d0*/  MUFU.TANH R56, R56 ;  /* 0x0000003800387308 */ /* 0x000f220000002400 */
[C---:B------:R-:W-:Y:S02]  /*176e0*/  ISETP.GE.AND P1, PT, R6.reuse, R170, PT ;  /* 0x000000aa0600720c */ /* 0x040fe40003f26270 */
[----:B------:R-:W-:Y:S01]  /*176f0*/  ISETP.GE.AND P5, PT, R6, R171, PT ;  /* 0x000000ab0600720c */ /* 0x000fe20003fa6270 */
[----:B------:R-:W-:Y:S01]  /*17700*/  VIADD R6, R41, 0x18 ;  /* 0x0000001829067836 */ /* 0x000fe20000000000 */
[----:B-1----:R-:W-:-:S03]  /*17710*/  FSEL R17, R13, -INF , !P6 ;  /* 0xff8000000d117808 */ /* 0x002fc60007000000 */
[----:B------:R-:W1:Y:S01]  /*17720*/  MUFU.TANH R47, R47 ;  /* 0x0000002f002f7308 */ /* 0x000e620000002400 */
[C---:B------:R-:W-:Y:S02]  /*17730*/  ISETP.GE.AND P2, PT, R7.reuse, R170, PT ;  /* 0x000000aa0700720c */ /* 0x040fe40003f46270 */
[----:B------:R-:W-:Y:S01]  /*17740*/  ISETP.GE.AND P6, PT, R7, R171, PT ;  /* 0x000000ab0700720c */ /* 0x000fe20003fc6270 */
[----:B------:R-:W-:-:S04]  /*17750*/  VIADD R7, R41, 0x11 ;  /* 0x0000001129077836 */ /* 0x000fc80000000000 */
[----:B------:R-:W1:Y:S01]  /*17760*/  MUFU.TANH R50, R50 ;  /* 0x0000003200327308 */ /* 0x000e620000002400 */
[----:B---3--:R-:W-:Y:S02]  /*17770*/  FSEL R46, R46, -INF , !P4 ;  /* 0xff8000002e2e7808 */ /* 0x008fe40006000000 */
[----:B------:R-:W-:-:S05]  /*17780*/  FSEL R45, R45, -INF , !P1 ;  /* 0xff8000002d2d7808 */ /* 0x000fca0004800000 */
[----:B------:R-:W3:Y:S01]  /*17790*/  MUFU.TANH R57, R57 ;  /* 0x0000003900397308 */ /* 0x000ee20000002400 */
[----:B--2---:R-:W-:-:S07]  /*177a0*/  FSEL R15, R15, -INF , !P3 ;  /* 0xff8000000f0f7808 */ /* 0x004fce0005800000 */
[----:B------:R-:W2:Y:S01]  /*177b0*/  MUFU.TANH R52, R52 ;  /* 0x0000003400347308 */ /* 0x000ea20000002400 */
[C---:B------:R-:W-:Y:S02]  /*177c0*/  ISETP.GE.AND P4, PT, R6.reuse, R170, PT ;  /* 0x000000aa0600720c */ /* 0x040fe40003f86270 */
[----:B------:R-:W-:-:S05]  /*177d0*/  ISETP.GE.AND P1, PT, R6, R171, PT ;  /* 0x000000ab0600720c */ /* 0x000fca0003f26270 */
[----:B------:R-:W-:Y:S01]  /*177e0*/  MUFU.TANH R5, R5 ;  /* 0x0000000500057308 */ /* 0x000fe20000002400 */
[----:B------:R-:W-:Y:S01]  /*177f0*/  ISETP.GE.AND P3, PT, R7, R170, PT ;  /* 0x000000aa0700720c */ /* 0x000fe20003f66270 */
[----:B------:R-:W-:-:S06]  /*17800*/  VIADD R6, R41, 0x20 ;  /* 0x0000002029067836 */ /* 0x000fcc0000000000 */
[----:B------:R-:W2:Y:S01]  /*17810*/  MUFU.TANH R53, R53 ;  /* 0x0000003500357308 */ /* 0x000ea20000002400 */
[----:B----4-:R-:W-:Y:S01]  /*17820*/  FSEL R44, R44, -INF , !P0 ;  /* 0xff8000002c2c7808 */ /* 0x010fe20004000000 */
[----:B------:R-:W-:Y:S01]  /*17830*/  FMUL.FTZ R29, R90, R3 ;  /* 0x000000035a1d7220 */ /* 0x000fe20000410000 */
[----:B------:R-:W-:Y:S01]  /*17840*/  ISETP.GE.AND P0, PT, R7, R171, PT ;  /* 0x000000ab0700720c */ /* 0x000fe20003f06270 */
[----:B------:R-:W-:Y:S01]  /*17850*/  VIADD R7, R41, 0x19 ;  /* 0x0000001929077836 */ /* 0x000fe20000000000 */
[----:B------:R-:W-:-:S03]  /*17860*/  FSEL R8, R56, -INF , !P6 ;  /* 0xff80000038087808 */ /* 0x000fc60007000000 */
[----:B------:R-:W-:Y:S01]  /*17870*/  MUFU.TANH R183, R77 ;  /* 0x0000004d00b77308 */ /* 0x000fe20000002400 */
[----:B------:R-:W-:Y:S01]  /*17880*/  FSEL R10, R51, -INF , !P3 ;  /* 0xff800000330a7808 */ /* 0x000fe20005800000 */
[----:B------:R-:W-:Y:S01]  /*17890*/  FMUL.FTZ R54, R55, R3 ;  /* 0x0000000337367220 */ /* 0x000fe20000410000 */
[----:B------:R-:W-:-:S05]  /*178a0*/  ISETP.GE.AND P6, PT, R6, R170, PT ;  /* 0x000000aa0600720c */ /* 0x000fca0003fc6270 */
[----:B------:R-:W4:Y:S01]  /*178b0*/  MUFU.TANH R31, R31 ;  /* 0x0000001f001f7308 */ /* 0x000f220000002400 */
[----:B------:R-:W-:Y:S01]  /*178c0*/  ISETP.GE.AND P3, PT, R6, R171, PT ;  /* 0x000000ab0600720c */ /* 0x000fe20003f66270 */
[----:B------:R-:W-:Y:S01]  /*178d0*/  VIADD R6, R41, 0x21 ;  /* 0x0000002129067836 */ /* 0x000fe20000000000 */
[----:B-1----:R-:W-:Y:S01]  /*178e0*/  FSEL R47, R47, -INF , !P5 ;  /* 0xff8000002f2f7808 */ /* 0x002fe20006800000 */
[----:B------:R-:W-:Y:S01]  /*178f0*/  VIADD R20, R41, 0x28 ;  /* 0x0000002829147836 */ /* 0x000fe20000000000 */
[C---:B------:R-:W-:Y:S01]  /*17900*/  ISETP.GE.AND P5, PT, R7.reuse, R170, PT ;  /* 0x000000aa0700720c */ /* 0x040fe20003fa6270 */
[----:B------:R-:W-:Y:S01]  /*17910*/  FMUL.FTZ R80, R80, R3 ;  /* 0x0000000350507220 */ /* 0x000fe20000410000 */
[----:B------:R-:W-:Y:S01]  /*17920*/  FSEL R13, R50, -INF , !P2 ;  /* 0xff800000320d7808 */ /* 0x000fe20005000000 */
[----:B------:R-:W1:Y:S01]  /*17930*/  MUFU.TANH R29, R29 ;  /* 0x0000001d001d7308 */ /* 0x000e620000002400 */
[----:B------:R-:W-:Y:S01]  /*17940*/  ISETP.GE.AND P2, PT, R7, R171, PT ;  /* 0x000000ab0700720c */ /* 0x000fe20003f46270 */
[----:B------:R-:W-:Y:S01]  /*17950*/  FMUL.FTZ R28, R91, R3 ;  /* 0x000000035b1c7220 */ /* 0x000fe20000410000 */
[----:B---3--:R-:W-:-:S02]  /*17960*/  FSEL R7, R57, -INF , !P0 ;  /* 0xff80000039077808 */ /* 0x008fc40004000000 */
[----:B--2---:R-:W-:Y:S02]  /*17970*/  FSEL R11, R52, -INF , !P4 ;  /* 0xff800000340b7808 */ /* 0x004fe40006000000 */
[CC--:B------:R-:W-:Y:S01]  /*17980*/  ISETP.GE.AND P0, PT, R6.reuse, R170.reuse, PT ;  /* 0x000000aa0600720c */ /* 0x0c0fe20003f06270 */
[----:B------:R-:W2:Y:S01]  /*17990*/  MUFU.TANH R54, R54 ;  /* 0x0000003600367308 */ /* 0x000ea20000002400 */
[----:B------:R-:W-:Y:S01]  /*179a0*/  ISETP.GE.AND P4, PT, R6, R171, PT ;  /* 0x000000ab0600720c */ /* 0x000fe20003f86270 */
[-C--:B------:R-:W-:Y:S01]  /*179b0*/  FMUL.FTZ R84, R84, R3.reuse ;  /* 0x0000000354547220 */ /* 0x080fe20000410000 */
[----:B------:R-:W-:Y:S02]  /*179c0*/  FSEL R6, R53, -INF , !P1 ;  /* 0xff80000035067808 */ /* 0x000fe40004800000 */
[----:B------:R-:W-:Y:S01]  /*179d0*/  FSEL R9, R5, -INF , !P5 ;  /* 0xff80000005097808 */ /* 0x000fe20006800000 */
[----:B------:R-:W-:Y:S01]  /*179e0*/  FMUL.FTZ R88, R88, R3 ;  /* 0x0000000358587220 */ /* 0x000fe20000410000 */
[C---:B------:R-:W-:Y:S01]  /*179f0*/  ISETP.GE.AND P1, PT, R20.reuse, R170, PT ;  /* 0x000000aa1400720c */ /* 0x040fe20003f26270 */
[----:B------:R-:W3:Y:S01]  /*17a00*/  MUFU.TANH R182, R76 ;  /* 0x0000004c00b67308 */ /* 0x000ee20000002400 */
[----:B------:R-:W-:Y:S01]  /*17a10*/  ISETP.GE.AND P5, PT, R20, R171, PT ;  /* 0x000000ab1400720c */ /* 0x000fe20003fa6270 */
[----:B------:R-:W-:-:S06]  /*17a20*/  VIADD R20, R41, 0x30 ;  /* 0x0000003029147836 */ /* 0x000fcc0000000000 */
[----:B------:R-:W3:Y:S01]  /*17a30*/  MUFU.TANH R198, R80 ;  /* 0x0000005000c67308 */ /* 0x000ee20000002400 */
[----:B----4-:R-:W-:Y:S01]  /*17a40*/  FSEL R31, R31, -INF , !P3 ;  /* 0xff8000001f1f7808 */ /* 0x010fe20005800000 */
[-C--:B------:R-:W-:Y:S01]  /*17a50*/  FMUL.FTZ R89, R89, R3.reuse ;  /* 0x0000000359597220 */ /* 0x080fe20000410000 */
[----:B------:R-:W-:Y:S01]  /*17a60*/  FSEL R183, R183, -INF , !P0 ;  /* 0xff800000b7b77808 */ /* 0x000fe20004000000 */
[-C--:B------:R-:W-:Y:S01]  /*17a70*/  FMUL.FTZ R85, R85, R3.reuse ;  /* 0x0000000355557220 */ /* 0x080fe20000410000 */
[-C--:B------:R-:W-:Y:S01]  /*17a80*/  FMUL.FTZ R86, R86, R3.reuse ;  /* 0x0000000356567220 */ /* 0x080fe20000410000 */
[----:B------:R-:W-:Y:S02]  /*17a90*/  FMUL.FTZ R87, R87, R3 ;  /* 0x0000000357577220 */ /* 0x000fe40000410000 */
[----:B------:R-:W4:Y:S01]  /*17aa0*/  MUFU.TANH R28, R28 ;  /* 0x0000001c001c7308 */ /* 0x000f220000002400 */
[C---:B------:R-:W-:Y:S02]  /*17ab0*/  ISETP.GE.AND P3, PT, R20.reuse, R170, PT ;  /* 0x000000aa1400720c */ /* 0x040fe40003f66270 */
[----:B------:R-:W-:Y:S01]  /*17ac0*/  ISETP.GE.AND P0, PT, R20, R171, PT ;  /* 0x000000ab1400720c */ /* 0x000fe20003f06270 */
[----:B------:R-:W-:-:S04]  /*17ad0*/  VIADD R20, R41, 0x38 ;  /* 0x0000003829147836 */ /* 0x000fc80000000000 */
[----:B------:R-:W4:Y:S01]  /*17ae0*/  MUFU.TANH R200, R84 ;  /* 0x0000005400c87308 */ /* 0x000f220000002400 */
[-C--:B------:R-:W-:Y:S01]  /*17af0*/  FMUL.FTZ R12, R12, R3.reuse ;  /* 0x000000030c0c7220 */ /* 0x080fe20000410000 */
[----:B------:R-:W-:-:S06]  /*17b00*/  FMUL.FTZ R14, R14, R3 ;  /* 0x000000030e0e7220 */ /* 0x000fcc0000410000 */
[----:B------:R-:W4:Y:S01]  /*17b10*/  MUFU.TANH R30, R30 ;  /* 0x0000001e001e7308 */ /* 0x000f220000002400 */
[----:B-1----:R-:W-:Y:S01]  /*17b20*/  FSEL R29, R29, -INF , !P5 ;  /* 0xff8000001d1d7808 */ /* 0x002fe20006800000 */
[----:B------:R-:W-:-:S06]  /*17b30*/  FMUL.FTZ R81, R81, R3 ;  /* 0x0000000351517220 */ /* 0x000fcc0000410000 */
[----:B------:R-:W1:Y:S01]  /*17b40*/  MUFU.TANH R184, R88 ;  /* 0x0000005800b87308 */ /* 0x000e620000002400 */
[-C--:B------:R-:W-:Y:S01]  /*17b50*/  FMUL.FTZ R82, R82, R3.reuse ;  /* 0x0000000352527220 */ /* 0x080fe20000410000 */
[----:B------:R-:W-:Y:S01]  /*17b60*/  FMUL.FTZ R83, R83, R3 ;  /* 0x0000000353537220 */ /* 0x000fe20000410000 */
[----:B------:R-:W-:Y:S01]  /*17b70*/  VIADD R21, R41, 0x29 ;  /* 0x0000002929157836 */ /* 0x000fe20000000000 */
[----:B------:R-:W-:-:S04]  /*17b80*/  ISETP.GE.AND P5, PT, R20, R170, PT ;  /* 0x000000aa1400720c */ /* 0x000fc80003fa6270 */
[----:B------:R-:W1:Y:S01]  /*17b90*/  MUFU.TANH R185, R89 ;  /* 0x0000005900b97308 */ /* 0x000e620000002400 */
[----:B--2---:R-:W-:-:S07]  /*17ba0*/  FSEL R5, R54, -INF , !P2 ;  /* 0xff80000036057808 */ /* 0x004fce0005000000 */
[----:B------:R-:W-:Y:S01]  /*17bb0*/  MUFU.TANH R199, R85 ;  /* 0x0000005500c77308 */ /* 0x000fe20000002400 */
[----:B---3--:R-:W-:-:S07]  /*17bc0*/  FSEL R182, R182, -INF , !P6 ;  /* 0xff800000b6b67808 */ /* 0x008fce0007000000 */
[----:B------:R-:W2:Y:S01]  /*17bd0*/  MUFU.TANH R195, R86 ;  /* 0x0000005600c37308 */ /* 0x000ea20000002400 */
[----:B------:R-:W-:-:S07]  /*17be0*/  FSEL R198, R198, -INF , !P5 ;  /* 0xff800000c6c67808 */ /* 0x000fce0006800000 */
[----:B------:R-:W3:Y:S01]  /*17bf0*/  MUFU.TANH R194, R87 ;  /* 0x0000005700c27308 */ /* 0x000ee20000002400 */
[C---:B------:R-:W-:Y:S02]  /*17c00*/  ISETP.GE.AND P2, PT, R21.reuse, R170, PT ;  /* 0x000000aa1500720c */ /* 0x040fe40003f46270 */
[----:B------:R-:W-:Y:S01]  /*17c10*/  ISETP.GE.AND P6, PT, R21, R171, PT ;  /* 0x000000ab1500720c */ /* 0x000fe20003fc6270 */
[----:B------:R-:W-:Y:S01]  /*17c20*/  VIADD R21, R41, 0x31 ;  /* 0x0000003129157836 */ /* 0x000fe20000000000 */
[----:B------:R-:W-:-:S03]  /*17c30*/  ISETP.GT.AND P5, PT, R244, R231, PT ;  /* 0x000000e7f400720c */ /* 0x000fc60003fa4270 */
[----:B------:R-:W3:Y:S01]  /*17c40*/  MUFU.TANH R12, R12 ;  /* 0x0000000c000c7308 */ /* 0x000ee20000002400 */
[----:B----4-:R-:W-:-:S07]  /*17c50*/  FSEL R28, R28, -INF , !P6 ;  /* 0xff8000001c1c7808 */ /* 0x010fce0007000000 */
[----:B------:R-:W-:Y:S01]  /*17c60*/  MUFU.TANH R14, R14 ;  /* 0x0000000e000e7308 */ /* 0x000fe20000002400 */
[----:B------:R-:W-:-:S07]  /*17c70*/  FSEL R200, R200, -INF , !P3 ;  /* 0xff800000c8c87808 */ /* 0x000fce0005800000 */
[----:B------:R-:W-:Y:S01]  /*17c80*/  MUFU.TANH R196, R81 ;  /* 0x0000005100c47308 */ /* 0x000fe20000002400 */
[----:B------:R-:W-:-:S07]  /*17c90*/  FSEL R30, R30, -INF , !P4 ;  /* 0xff8000001e1e7808 */ /* 0x000fce0006000000 */
[----:B------:R-:W4:Y:S01]  /*17ca0*/  MUFU.TANH R191, R82 ;  /* 0x0000005200bf7308 */ /* 0x000f220000002400 */
[----:B-1----:R-:W-:-:S07]  /*17cb0*/  FSEL R184, R184, -INF , !P1 ;  /* 0xff800000b8b87808 */ /* 0x002fce0004800000 */
[----:B------:R-:W1:Y:S01]  /*17cc0*/  MUFU.TANH R190, R83 ;  /* 0x0000005300be7308 */ /* 0x000e620000002400 */
[CC--:B------:R-:W-:Y:S02]  /*17cd0*/  ISETP.GE.AND P6, PT, R41.reuse, R170.reuse, PT ;  /* 0x000000aa2900720c */ /* 0x0c0fe40003fc6270 */
[CC--:B------:R-:W-:Y:S01]  /*17ce0*/  ISETP.GE.AND P3, PT, R41.reuse, R171.reuse, PT ;  /* 0x000000ab2900720c */ /* 0x0c0fe20003f66270 */
[----:B------:R-:W-:Y:S01]  /*17cf0*/  VIADD R41, R41, 0x39 ;  /* 0x0000003929297836 */ /* 0x000fe20000000000 */
[C---:B------:R-:W-:Y:S02]  /*17d00*/  ISETP.GE.AND P4, PT, R21.reuse, R170, PT ;  /* 0x000000aa1500720c */ /* 0x040fe40003f86270 */
[----:B------:R-:W-:Y:S02]  /*17d10*/  ISETP.GE.AND P1, PT, R21, R171, PT ;  /* 0x000000ab1500720c */ /* 0x000fe40003f26270 */
[----:B------:R-:W-:Y:S02]  /*17d20*/  FSEL R185, R185, -INF , !P2 ;  /* 0xff800000b9b97808 */ /* 0x000fe40005000000 */
[----:B--2---:R-:W-:-:S02]  /*17d30*/  FSEL R195, R195, -INF , !P0 ;  /* 0xff800000c3c37808 */ /* 0x004fc40004000000 */
[----:B------:R-:W-:Y:S02]  /*17d40*/  FSEL R199, R199, -INF , !P4 ;  /* 0xff800000c7c77808 */ /* 0x000fe40006000000 */
[----:B---3--:R-:W-:Y:S01]  /*17d50*/  FSEL R194, R194, -INF , !P1 ;  /* 0xff800000c2c27808 */ /* 0x008fe20004800000 */
[----:B------:R-:W-:Y:S01]  /*17d60*/  BSSY B1, `(.L_x_4213) ;  /* 0x0000080000017945 */ /* 0x000fe20003800000 */
[-C--:B------:R-:W-:Y:S02]  /*17d70*/  ISETP.GE.AND P2, PT, R20, R171.reuse, PT ;  /* 0x000000ab1400720c */ /* 0x080fe40003f46270 */
[----:B------:R-:W-:Y:S02]  /*17d80*/  ISETP.NE.U32.AND P0, PT, R240, RZ, PT ;  /* 0x000000fff000720c */ /* 0x000fe40003f05070 */
[C---:B------:R-:W-:Y:S02]  /*17d90*/  ISETP.GE.AND P4, PT, R41.reuse, R170, PT ;  /* 0x000000aa2900720c */ /* 0x040fe40003f86270 */
[----:B------:R-:W-:Y:S01]  /*17da0*/  ISETP.GE.AND P1, PT, R41, R171, PT ;  /* 0x000000ab2900720c */ /* 0x000fe20003f26270 */
[C---:B------:R-:W-:Y:S01]  /*17db0*/  VIADD R219, R223.reuse, 0x800 ;  /* 0x00000800dfdb7836 */ /* 0x040fe20000000000 */
[----:B------:R-:W-:Y:S01]  /*17dc0*/  FSEL R3, R12, -INF , !P6 ;  /* 0xff8000000c037808 */ /* 0x000fe20007000000 */
[----:B------:R-:W-:Y:S01]  /*17dd0*/  VIADD R218, R223, 0x1000 ;  /* 0x00001000dfda7836 */ /* 0x000fe20000000000 */
[----:B------:R-:W-:Y:S01]  /*17de0*/  ISETP.NE.AND.EX P0, PT, R241, RZ, PT, P0 ;  /* 0x000000fff100720c */ /* 0x000fe20003f05300 */
[----:B------:R-:W-:Y:S01]  /*17df0*/  VIADD R217, R223, 0x1800 ;  /* 0x00001800dfd97836 */ /* 0x000fe20000000000 */
[----:B----4-:R-:W-:Y:S01]  /*17e00*/  FSEL R191, R191, -INF , !P2 ;  /* 0xff800000bfbf7808 */ /* 0x010fe20005000000 */
[C---:B------:R-:W-:Y:S01]  /*17e10*/  VIADD R215, R223.reuse, 0x2000 ;  /* 0x00002000dfd77836 */ /* 0x040fe20000000000 */
[----:B------:R-:W-:Y:S01]  /*17e20*/  FSEL R12, R14, -INF , !P3 ;  /* 0xff8000000e0c7808 */ /* 0x000fe20005800000 */
[C---:B------:R-:W-:Y:S01]  /*17e30*/  VIADD R214, R223.reuse, 0x2800 ;  /* 0x00002800dfd67836 */ /* 0x040fe20000000000 */
[----:B------:R-:W-:Y:S01]  /*17e40*/  FSEL R196, R196, -INF , !P4 ;  /* 0xff800000c4c47808 */ /* 0x000fe20006000000 */
[C---:B------:R-:W-:Y:S01]  /*17e50*/  VIADD R213, R223.reuse, 0x3000 ;  /* 0x00003000dfd57836 */ /* 0x040fe20000000000 */
[----:B-1----:R-:W-:Y:S01]  /*17e60*/  FSEL R190, R190, -INF , !P1 ;  /* 0xff800000bebe7808 */ /* 0x002fe20004800000 */
        /* <DEDUP_REMOVED lines=22> */
[----:B------:R-:W-:Y:S02]  /*17fd0*/  LOP3.LUT R24, R24, R26, RZ, 0x3c, !PT ;  /* 0x0000001a18187212 */ /* 0x000fe400078e3cff */
        /* <DEDUP_REMOVED lines=21> */
[----:B------:R-:W-:Y:S02]  /*18130*/  ISETP.NE.AND P2, PT, R26, RZ, PT ;  /* 0x000000ff1a00720c */ /* 0x000fe40003f45270 */
[----:B------:R-:W-:-:S05]  /*18140*/  LOP3.LUT R14, RZ, R26, RZ, 0x33, !PT ;  /* 0x0000001aff0e7212 */ /* 0x000fca00078e33ff */
        /* <DEDUP_REMOVED lines=25> */
[----:B------:R-:W-:-:S04]  /*182e0*/  IMAD.WIDE.U32 R24, R14, R24, R26 ;  /* 0x000000180e187225 */ /* 0x000fc800078e001a */
[----:B------:R-:W-:Y:S01]  /*182f0*/  IMAD.MOV.U32 R21, RZ, RZ, R24 ;  /* 0x000000ffff157224 */ /* 0x000fe200078e0018 */
[----:B------:R-:W-:Y:S01]  /*18300*/  IADD3 R20, R25, R16, RZ ;  /* 0x0000001019147210 */ /* 0x000fe20007ffe0ff */
[----:B------:R-:W-:Y:S05]  /*18310*/  BRA `(.L_x_4217) ;  /* 0x00000000000c7947 */ /* 0x000fea0003800000 */
.L_x_4216:
[----:B------:R-:W2:Y:S02]  /*18320*/  LD.E R21, desc[UR6][R18.64+0x38] ;  /* 0x0000380612157980 */ /* 0x000ea4000c101900 */
[----:B--2---:R-:W-:-:S04]  /*18330*/  LEA R21, -R21, RZ, 0x6 ;  /* 0x000000ff15157211 */ /* 0x004fc800078e31ff */
[----:B------:R-:W-:Y:S02]  /*18340*/  SHF.R.S32.HI R20, RZ, 0x1f, R21 ;  /* 0x0000001fff147819 */ /* 0x000fe40000011415 */
.L_x_4217:
[----:B------:R-:W-:Y:S05]  /*18350*/  BSYNC B0 ;  /* 0x0000000000007941 */ /* 0x000fea0003800000 */
.L_x_4215:
[C---:B------:R-:W-:Y:S01]  /*18360*/  LEA R233, P2, R21.reuse, R233, 0x1 ;  /* 0x000000e915e97211 */ /* 0x040fe200078408ff */
[C---:B------:R-:W-:Y:S01]  /*18370*/  IMAD.SHL.U32 R14, R166.reuse, 0x20, RZ ;  /* 0x00000020a60e7824 */ /* 0x040fe200078e00ff */
[----:B------:R-:W-:Y:S02]  /*18380*/  SHF.L.U64.HI R16, R166, 0x5, R167 ;  /* 0x00000005a6107819 */ /* 0x000fe400000102a7 */
[----:B------:R-:W-:Y:S01]  /*18390*/  LEA.HI.X R232, R21, R232, R20, 0x1, P2 ;  /* 0x000000e815e87211 */ /* 0x000fe200010f0c14 */
[----:B------:R-:W-:Y:S01]  /*183a0*/  IMAD.MOV.U32 R26, RZ, RZ, R233 ;  /* 0x000000ffff1a7224 */ /* 0x000fe200078e00e9 */
[----:B------:R-:W-:-:S03]  /*183b0*/  IADD3 R22, P1, R233, R14, RZ ;  /* 0x0000000ee9167210 */ /* 0x000fc60007f3e0ff */
[----:B------:R-:W-:Y:S01]  /*183c0*/  IMAD.MOV.U32 R27, RZ, RZ, R232 ;  /* 0x000000ffff1b7224 */ /* 0x000fe200078e00e8 */
[----:B------:R-:W-:Y:S01]  /*183d0*/  IADD3 R20, P2, R22, R14, RZ ;  /* 0x0000000e16147210 */ /* 0x000fe20007f5e0ff */
[----:B------:R-:W-:-:S03]  /*183e0*/  IMAD.X R23, R232, 0x1, R16, P1 ;  /* 0x00000001e8177824 */ /* 0x000fc600008e0610 */
[----:B------:R-:W-:Y:S01]  /*183f0*/  @!PT LDS RZ, [RZ] ;  /* 0x00000000fffff984 */ /* 0x000fe20000000800 */
[----:B------:R-:W-:Y:S01]  /*18400*/  @!PT LDS RZ, [RZ] ;  /* 0x00000000fffff984 */ /* 0x000fe20000000800 */
[----:B------:R-:W-:Y:S01]  /*18410*/  @!PT LDS RZ, [RZ] ;  /* 0x00000000fffff984 */ /* 0x000fe20000000800 */
[----:B------:R1:W-:Y:S01]  /*18420*/  LDGSTS.E.BYPASS.LTC128B.128 [R239+0x8000], desc[UR6][R26.64] ;  /* 0x080000001aef7fae */ /* 0x0003e2000b901d46 */
[----:B------:R-:W-:Y:S01]  /*18430*/  IADD3 R24, P1, R20, R14, RZ ;  /* 0x0000000e14187210 */ /* 0x000fe20007f3e0ff */
[--C-:B------:R-:W-:Y:S02]  /*18440*/  IMAD.X R21, R23, 0x1, R16.reuse, P2 ;  /* 0x0000000117157824 */ /* 0x100fe400010e0610 */
        /* <DEDUP_REMOVED lines=17> */
.L_x_4214:
[----:B------:R-:W-:Y:S05]  /*18560*/  BSYNC B1 ;  /* 0x0000000000017941 */ /* 0x000fea0003800000 */
.L_x_4213:
[----:B------:R2:W3:Y:S01]  /*18570*/  LD.E R193, desc[UR6][R18.64+0xdc] ;  /* 0x0000dc0612c17980 */ /* 0x0004e2000c101900 */
[----:B------:R-:W-:Y:S02]  /*18580*/  FMNMX.FTZ R14, R12, R15, !PT ;  /* 0x0000000f0c0e7209 */ /* 0x000fe40007810000 */
[----:B------:R-:W-:Y:S02]  /*18590*/  LEA R230, R4, UR4, 0x1 ;  /* 0x0000000404e67c11 */ /* 0x000fe4000f8e08ff */
[----:B------:R-:W-:Y:S02]  /*185a0*/  FMNMX.FTZ R14, R46, R14, !PT ;  /* 0x0000000e2e0e7209 */ /* 0x000fe40007810000 */
[----:B------:R-:W-:Y:S01]  /*185b0*/  LEA R229, R2, R230, 0x1 ;  /* 0x000000e602e57211 */ /* 0x000fe200078e08ff */
[----:B------:R-:W-:Y:S01]  /*185c0*/  LDSM.16.MT88.4 R156, [R230+0x10000] ;  /* 0x01000000e69c783b */ /* 0x000fe20000004200 */
[----:B------:R-:W-:Y:S02]  /*185d0*/  FMNMX.FTZ R14, R47, R14, !PT ;  /* 0x0000000e2f0e7209 */ /* 0x000fe40007810000 */
[----:B------:R-:W-:Y:S01]  /*185e0*/  LEA R228, R0, R230, 0x1 ;  /* 0x000000e600e47211 */ /* 0x000fe200078e08ff */
[----:B------:R-:W-:Y:S01]  /*185f0*/  LDSM.16.MT88.4 R148, [R229+0x10000] ;  /* 0x01000000e594783b */ /* 0x000fe20000004200 */
[----:B------:R-:W-:-:S02]  /*18600*/  FMNMX.FTZ R14, R8, R14, !PT ;  /* 0x0000000e080e7209 */ /* 0x000fc40007810000 */
[----:B------:R-:W-:Y:S01]  /*18610*/  LEA R227, R0, R229, 0x1 ;  /* 0x000000e500e37211 */ /* 0x000fe200078e08ff */
[----:B------:R-:W-:Y:S01]  /*18620*/  LDSM.16.MT88.4 R140, [R228+0x10000] ;  /* 0x01000000e48c783b */ /* 0x000fe20000004200 */
[----:B------:R-:W-:-:S03]  /*18630*/  FMNMX.FTZ R14, R7, R14, !PT ;  /* 0x0000000e070e7209 */ /* 0x000fc60007810000 */
[----:B------:R-:W-:Y:S01]  /*18640*/  LDSM.16.MT88.4 R132, [R227+0x10000] ;  /* 0x01000000e384783b */ /* 0x000fe20000004200 */
[----:B------:R-:W-:-:S03]  /*18650*/  FMNMX.FTZ R14, R6, R14, !PT ;  /* 0x0000000e060e7209 */ /* 0x000fc60007810000 */
[----:B------:R-:W-:Y:S01]  /*18660*/  LDSM.16.MT88.4 R40, [R230+0x12000] ;  /* 0x01200000e628783b */ /* 0x000fe20000004200 */
[----:B--2---:R-:W-:Y:S02]  /*18670*/  FMNMX.FTZ R19, R3, R17, !PT ;  /* 0x0000001103137209 */ /* 0x004fe40007810000 */
        /* <DEDUP_REMOVED lines=26> */
[----:B------:R-:W-:-:S03]  /*18820*/  FMNMX.FTZ R19, R184, R19, !PT ;  /* 0x00000013b8137209 */ /* 0x000fc60007810000 */
[----:B------:R-:W2:Y:S01]  /*18830*/  SHFL.BFLY PT, R16, R14, 0x2, 0x1f ;  /* 0x0c401f000e107f89 */ /* 0x000ea200000e0000 */
[----:B------:R-:W-:-:S03]  /*18840*/  FMNMX.FTZ R19, R185, R19, !PT ;  /* 0x00000013b9137209 */ /* 0x000fc60007810000 */
[----:B------:R-:W-:Y:S01]  /*18850*/  LDSM.16.MT88.4 R120, [R228+0x16000] ;  /* 0x01600000e478783b */ /* 0x000fe20000004200 */
[----:B------:R-:W-:-:S03]  /*18860*/  FMNMX.FTZ R19, R200, R19, !PT ;  /* 0x00000013c8137209 */ /* 0x000fc60007810000 */
[----:B-1----:R-:W-:Y:S01]  /*18870*/  LDSM.16.MT88.4 R24, [R228+0x10800] ;  /* 0x01080000e418783b */ /* 0x002fe20000004200 */
[----:B------:R-:W-:-:S03]  /*18880*/  FMNMX.FTZ R19, R199, R19, !PT ;  /* 0x00000013c7137209 */ /* 0x000fc60007810000 */
[----:B------:R-:W-:Y:S01]  /*18890*/  LDSM.16.MT88.4 R20, [R227+0x10800] ;  /* 0x01080000e314783b */ /* 0x000fe20000004200 */
[----:B------:R-:W-:-:S04]  /*188a0*/  FMNMX.FTZ R19, R198, R19, !PT ;  /* 0x00000013c6137209 */ /* 0x000fc80007810000 */
[----:B------:R-:W-:-:S05]  /*188b0*/  FMNMX.FTZ R19, R196, R19, !PT ;  /* 0x00000013c4137209 */ /* 0x000fca0007810000 */
[----:B------:R-:W1:Y:S01]  /*188c0*/  SHFL.BFLY PT, R18, R19, 0x2, 0x1f ;  /* 0x0c401f0013127f89 */ /* 0x000e6200000e0000 */
[----:B--2---:R-:W-:-:S05]  /*188d0*/  FMNMX.FTZ R16, R14, R16, !PT ;  /* 0x000000100e107209 */ /* 0x004fca0007810000 */
[----:B------:R-:W-:Y:S01]  /*188e0*/  SHFL.BFLY PT, R14, R16, 0x1, 0x1f ;  /* 0x0c201f00100e7f89 */ /* 0x000fe200000e0000 */
[----:B-1----:R-:W-:-:S05]  /*188f0*/  FMNMX.FTZ R18, R19, R18, !PT ;  /* 0x0000001213127209 */ /* 0x002fca0007810000 */
[----:B------:R-:W1:Y:S02]  /*18900*/  SHFL.BFLY PT, R164, R18, 0x1, 0x1f ;  /* 0x0c201f0012a47f89 */ /* 0x000e6400000e0000 */
[----:B-1----:R-:W-:-:S04]  /*18910*/  FMNMX.FTZ R164, R18, R164, !PT ;  /* 0x000000a412a47209 */ /* 0x002fc80007810000 */
[----:B------:R-:W-:Y:S01]  /*18920*/  FSETP.NEU.FTZ.AND P1, PT, R164, -INF , PT ;  /* 0xff800000a400780b */ /* 0x000fe20003f3d000 */
[----:B---3--:R-:W-:-:S05]  /*18930*/  FMUL.FTZ R197, R193, R164 ;  /* 0x000000a4c1c57220 */ /* 0x008fca0000410000 */
[----:B------:R-:W-:-:S05]  /*18940*/  FSEL R197, R197, RZ, P1 ;  /* 0x000000ffc5c57208 */ /* 0x000fca0000800000 */
[-CC-:B------:R-:W-:Y:S01]  /*18950*/  FFMA.FTZ R180, R3, R193.reuse, -R197.reuse ;  /* 0x000000c103b47223 */ /* 0x180fe200000108c5 */
[----:B------:R-:W-:Y:S01]  /*18960*/  FMNMX.FTZ R3, R16, R14, !PT ;  /* 0x0000000e10037209 */ /* 0x000fe20007810000 */
[-CC-:B------:R-:W-:Y:S01]  /*18970*/  FFMA.FTZ R179, R17, R193.reuse, -R197.reuse ;  /* 0x000000c111b37223 */ /* 0x180fe200000108c5 */
[-CC-:B------:R-:W-:Y:S01]  /*18980*/  FFMA.FTZ R176, R44, R193.reuse, -R197.reuse ;  /* 0x000000c12cb07223 */ /* 0x180fe200000108c5 */
[--C-:B------:R-:W-:Y:S01]  /*18990*/  FFMA.FTZ R174, R45, R193, -R197.reuse ;  /* 0x000000c12dae7223 */ /* 0x100fe200000108c5 */
[----:B------:R-:W-:Y:S01]  /*189a0*/  FSETP.NEU.FTZ.AND P1, PT, R3, -INF , PT ;  /* 0xff8000000300780b */ /* 0x000fe20003f3d000 */
[----:B------:R-:W-:Y:S01]  /*189b0*/  FMUL.FTZ R192, R193, R3 ;  /* 0x00000003c1c07220 */ /* 0x000fe20000410000 */
[----:B------:R-:W-:Y:S01]  /*189c0*/  MUFU.EX2 R180, R180 ;  /* 0x000000b400b47308 */ /* 0x000fe20000000800 */
[-CC-:B------:R-:W-:Y:S01]  /*189d0*/  FFMA.FTZ R173, R13, R193.reuse, -R197.reuse ;  /* 0x000000c10dad7223 */ /* 0x180fe200000108c5 */
[----:B------:R-:W1:Y:S01]  /*189e0*/  LDSM.16.MT88.4 R16, [R227+0x16000] ;  /* 0x01600000e310783b */ /* 0x000e620000004200 */
[-CC-:B------:R-:W-:Y:S01]  /*189f0*/  FFMA.FTZ R35, R10, R193.reuse, -R197.reuse ;  /* 0x000000c10a237223 */ /* 0x180fe200000108c5 */
[----:B------:R-:W-:Y:S01]  /*18a00*/  FSEL R192, R192, RZ, P1 ;  /* 0x000000ffc0c07208 */ /* 0x000fe20000800000 */
[-CC-:B------:R-:W-:Y:S01]  /*18a10*/  FFMA.FTZ R34, R11, R193.reuse, -R197.reuse ;  /* 0x000000c10b227223 */ /* 0x180fe200000108c5 */
[-CC-:B------:R-:W-:Y:S01]  /*18a20*/  FFMA.FTZ R2, R9, R193.reuse, -R197.reuse ;  /* 0x000000c109027223 */ /* 0x180fe200000108c5 */
[-CC-:B------:R-:W-:Y:S01]  /*18a30*/  FFMA.FTZ R182, R182, R193.reuse, -R197.reuse ;  /* 0x000000c1b6b67223 */ /* 0x180fe200000108c5 */
[----:B------:R-:W2:Y:S01]  /*18a40*/  MUFU.EX2 R179, R179 ;  /* 0x000000b300b37308 */ /* 0x000ea20000000800 */
[-CC-:B------:R-:W-:Y:S01]  /*18a50*/  FFMA.FTZ R178, R12, R193.reuse, -R192.reuse ;  /* 0x000000c10cb27223 */ /* 0x180fe200000108c0 */
[-CC-:B------:R-:W-:Y:S01]  /*18a60*/  FFMA.FTZ R181, R15, R193.reuse, -R192.reuse ;  /* 0x000000c10fb57223 */ /* 0x180fe200000108c0 */
[-CC-:B------:R-:W-:Y:S01]  /*18a70*/  FFMA.FTZ R177, R46, R193.reuse, -R192.reuse ;  /* 0x000000c12eb17223 */ /* 0x180fe200000108c0 */
[-CC-:B------:R-:W-:Y:S01]  /*18a80*/  FFMA.FTZ R175, R47, R193.reuse, -R192.reuse ;  /* 0x000000c12faf7223 */ /* 0x180fe200000108c0 */
[----:B------:R-:W3:Y:S01]  /*18a90*/  LDSM.16.MT88.4 R12, [R230+0x10800] ;  /* 0x01080000e60c783b */ /* 0x000ee20000004200 */
[-CC-:B------:R-:W-:Y:S01]  /*18aa0*/  FFMA.FTZ R172, R8, R193.reuse, -R192.reuse ;  /* 0x000000c108ac7223 */ /* 0x180fe200000108c0 */
[-CC-:B------:R-:W-:Y:S01]  /*18ab0*/  FFMA.FTZ R33, R7, R193.reuse, -R192.reuse ;  /* 0x000000c107217223 */ /* 0x180fe200000108c0 */
[----:B------:R-:W-:Y:S01]  /*18ac0*/  MUFU.EX2 R176, R176 ;  /* 0x000000b000b07308 */ /* 0x000fe20000000800 */
[-CC-:B------:R-:W-:Y:S01]  /*18ad0*/  FFMA.FTZ R32, R6, R193.reuse, -R192.reuse ;  /* 0x000000c106207223 */ /* 0x180fe200000108c0 */
[-CC-:B------:R-:W-:Y:S01]  /*18ae0*/  FFMA.FTZ R0, R5, R193.reuse, -R192.reuse ;  /* 0x000000c105007223 */ /* 0x180fe200000108c0 */
[-CC-:B------:R-:W-:Y:S01]  /*18af0*/  FFMA.FTZ R183, R183, R193.reuse, -R197.reuse ;  /* 0x000000c1b7b77223 */ /* 0x180fe200000108c5 */
[----:B------:R-:W4:Y:S01]  /*18b00*/  LDSM.16.MT88.4 R4, [R229+0x10800] ;  /* 0x01080000e504783b */ /* 0x000f220000004200 */
[-CC-:B------:R-:W-:Y:S01]  /*18b10*/  FFMA.FTZ R184, R184, R193.reuse, -R197.reuse ;  /* 0x000000c1b8b87223 */ /* 0x180fe200000108c5 */
[-CC-:B------:R-:W-:Y:S01]  /*18b20*/  FFMA.FTZ R185, R185, R193.reuse, -R197.reuse ;  /* 0x000000c1b9b97223 */ /* 0x180fe200000108c5 */
[-CC-:B------:R-:W-:Y:S01]  /*18b30*/  FFMA.FTZ R186, R31, R193.reuse, -R192.reuse ;  /* 0x000000c11fba7223 */ /* 0x180fe200000108c0 */
[----:B------:R-:W5:Y:S01]  /*18b40*/  MUFU.EX2 R174, R174 ;  /* 0x000000ae00ae7308 */ /* 0x000f620000000800 */
[----:B--2---:R-:W-:Y:S01]  /*18b50*/  F2FP.BF16.F32.PACK_AB R128, R179, R180 ;  /* 0x000000b4b380723e */ /* 0x004fe200000010ff */
[-CC-:B------:R-:W-:Y:S01]  /*18b60*/  FFMA.FTZ R188, R30, R193.reuse, -R192.reuse ;  /* 0x000000c11ebc7223 */ /* 0x180fe200000108c0 */
[-CC-:B------:R-:W-:Y:S01]  /*18b70*/  FFMA.FTZ R187, R29, R193.reuse, -R192.reuse ;  /* 0x000000c11dbb7223 */ /* 0x180fe200000108c0 */
[-CC-:B------:R-:W-:Y:S01]  /*18b80*/  FFMA.FTZ R189, R28, R193.reuse, -R192.reuse ;  /* 0x000000c11cbd7223 */ /* 0x180fe200000108c0 */
        /* <DEDUP_REMOVED lines=9> */
[----:B------:R-:W-:Y:S01]  /*18c20*/  FFMA.FTZ R249, R190, R193, -R192 ;  /* 0x000000c1bef97223 */ /* 0x000fe200000108c0 */
[----:B------:R-:W-:Y:S01]  /*18c30*/  FADD.FTZ R179, R180, R179 ;  /* 0x000000b3b4b37221 */ /* 0x000fe20000010000 */
[----:B------:R-:W2:Y:S01]  /*18c40*/  MUFU.EX2 R181, R181 ;  /* 0x000000b500b57308 */ /* 0x000ea20000000800 */
[----:B-----5:R-:W-:-:S02]  /*18c50*/  F2FP.BF16.F32.PACK_AB R130, R174, R176 ;  /* 0x000000b0ae82723e */ /* 0x020fc400000010ff */
[----:B------:R-:W-:-:S04]  /*18c60*/  FADD.FTZ R179, R176, R179 ;  /* 0x000000b3b0b37221 */ /* 0x000fc80000010000 */
[----:B------:R-:W-:Y:S01]  /*18c70*/  FADD.FTZ R179, R174, R179 ;  /* 0x000000b3aeb37221 */ /* 0x000fe20000010000 */
[----:B------:R-:W5:Y:S08]  /*18c80*/  MUFU.EX2 R177, R177 ;  /* 0x000000b100b17308 */ /* 0x000f700000000800 */
[----:B------:R-:W1:Y:S01]  /*18c90*/  MUFU.EX2 R175, R175 ;  /* 0x000000af00af7308 */ /* 0x000e620000000800 */
[----:B--2---:R-:W-:Y:S01]  /*18ca0*/  F2FP.BF16.F32.PACK_AB R129, R181, R178 ;  /* 0x000000b2b581723e */ /* 0x004fe200000010ff */
[----:B------:R-:W-:-:S06]  /*18cb0*/  FADD.FTZ R178, R178, R181 ;  /* 0x000000b5b2b27221 */ /* 0x000fcc0000010000 */
[----:B------:R-:W2:Y:S01]  /*18cc0*/  MUFU.EX2 R173, R173 ;  /* 0x000000ad00ad7308 */ /* 0x000ea20000000800 */
[----:B-----5:R-:W-:-:S07]  /*18cd0*/  FADD.FTZ R178, R177, R178 ;  /* 0x000000b2b1b27221 */ /* 0x020fce0000010000 */
[----:B------:R-:W5:Y:S01]  /*18ce0*/  MUFU.EX2 R35, R35 ;  /* 0x0000002300237308 */ /* 0x000f620000000800 */
[C---:B-1----:R-:W-:Y:S01]  /*18cf0*/  F2FP.BF16.F32.PACK_AB R131, R175.reuse, R177 ;  /* 0x000000b1af83723e */ /* 0x042fe200000010ff */
[----:B------:R-:W-:-:S06]  /*18d00*/  FADD.FTZ R178, R175, R178 ;  /* 0x000000b2afb27221 */ /* 0x000fcc0000010000 */
[----:B------:R-:W-:Y:S01]  /*18d10*/  HMMA.16816.F32.BF16 R160, R128, R156, RZ ;  /* 0x0000009c80a0723c */ /* 0x000fe200000418ff */
[----:B------:R-:W-:Y:S01]  /*18d20*/  MUFU.EX2 R34, R34 ;  /* 0x0000002200227308 */ /* 0x000fe20000000800 */
[----:B--2---:R-:W-:-:S04]  /*18d30*/  FADD.FTZ R179, R173, R179 ;  /* 0x000000b3adb37221 */ /* 0x004fc80000010000 */
[C---:B------:R-:W-:Y:S03]  /*18d40*/  HMMA.16816.F32.BF16 R156, R128.reuse, R158, RZ ;  /* 0x0000009e809c723c */ /* 0x040fe600000418ff */
[----:B------:R-:W1:Y:S01]  /*18d50*/  MUFU.EX2 R2, R2 ;  /* 0x0000000200027308 */ /* 0x000e620000000800 */
[C---:B-----5:R-:W-:Y:S01]  /*18d60*/  F2FP.BF16.F32.PACK_AB R8, R35.reuse, R173 ;  /* 0x000000ad2308723e */ /* 0x060fe200000010ff */
[----:B------:R-:W-:Y:S01]  /*18d70*/  FADD.FTZ R179, R35, R179 ;  /* 0x000000b323b37221 */ /* 0x000fe20000010000 */
[C---:B------:R-:W-:Y:S05]  /*18d80*/  HMMA.16816.F32.BF16 R152, R128.reuse, R148, RZ ;  /* 0x000000948098723c */ /* 0x040fea00000418ff */
[----:B------:R-:W2:Y:S01]  /*18d90*/  MUFU.EX2 R172, R172 ;  /* 0x000000ac00ac7308 */ /* 0x000ea20000000800 */
[C---:B------:R-:W-:Y:S06]  /*18da0*/  HMMA.16816.F32.BF16 R144, R128.reuse, R140, RZ ;  /* 0x0000008c8090723c */ /* 0x040fec00000418ff */
[----:B------:R-:W-:Y:S01]  /*18db0*/  HMMA.16816.F32.BF16 R136, R128, R132, RZ ;  /* 0x000000848088723c */ /* 0x000fe200000418ff */
[----:B------:R-:W5:Y:S01]  /*18dc0*/  MUFU.EX2 R33, R33 ;  /* 0x0000002100217308 */ /* 0x000f620000000800 */
[----:B-1----:R-:W-:Y:S01]  /*18dd0*/  F2FP.BF16.F32.PACK_AB R10, R2, R34 ;  /* 0x00000022020a723e */ /* 0x002fe200000010ff */
[----:B------:R-:W-:-:S03]  /*18de0*/  FADD.FTZ R34, R34, R179 ;  /* 0x000000b322227221 */ /* 0x000fc60000010000 */
[C---:B------:R-:W-:Y:S01]  /*18df0*/  HMMA.16816.F32.BF16 R36, R128.reuse, R40, RZ ;  /* 0x000000288024723c */ /* 0x040fe200000418ff */
[----:B------:R-:W-:Y:S02]  /*18e00*/  FADD.FTZ R34, R2, R34 ;  /* 0x0000002202227221 */ /* 0x000fe40000010000 */
[----:B------:R-:W-:Y:S01]  /*18e10*/  MUFU.EX2 R32, R32 ;  /* 0x0000002000207308 */ /* 0x000fe20000000800 */
[----:B--2---:R-:W-:Y:S02]  /*18e20*/  FADD.FTZ R178, R172, R178 ;  /* 0x000000b2acb27221 */ /* 0x004fe40000010000 */
[C---:B------:R-:W-:Y:S05]  /*18e30*/  HMMA.16816.F32.BF16 R44, R128.reuse, R48, RZ ;  /* 0x00000030802c723c */ /* 0x040fea00000418ff */
[----:B------:R-:W1:Y:S01]  /*18e40*/  MUFU.EX2 R0, R0 ;  /* 0x0000000000007308 */ /* 0x000e620000000800 */
[C---:B-----5:R-:W-:Y:S01]  /*18e50*/  F2FP.BF16.F32.PACK_AB R9, R33.reuse, R172 ;  /* 0x000000ac2109723e */ /* 0x060fe200000010ff */
[----:B------:R-:W-:Y:S01]  /*18e60*/  HMMA.16816.F32.BF16 R52, R128, R56, RZ ;  /* 0x000000388034723c */ /* 0x000fe200000418ff */
[----:B------:R-:W-:-:S05]  /*18e70*/  FADD.FTZ R178, R33, R178 ;  /* 0x000000b221b27221 */ /* 0x000fca0000010000 */
        /* <DEDUP_REMOVED lines=20> */
[----:B------:R-:W5:Y:S01]  /*18fc0*/  MUFU.EX2 R189, R189 ;  /* 0x000000bd00bd7308 */ /* 0x000f620000000800 */
        /* <DEDUP_REMOVED lines=16> */
[----:B------:R-:W5:Y:S05]  /*190d0*/  MUFU.EX2 R191, R191 ;  /* 0x000000bf00bf7308 */ /* 0x000f6a0000000800 */
[C---:B------:R-:W-:Y:S03]  /*190e0*/  HMMA.16816.F32.BF16 R112, R128.reuse, R114, RZ ;  /* 0x000000728070723c */ /* 0x040fe600000418ff */
[----:B------:R-:W5:Y:S03]  /*190f0*/  MUFU.EX2 R249, R249 ;  /* 0x000000f900f97308 */ /* 0x000f660000000800 */
[C---:B------:R-:W-:Y:S06]  /*19100*/  HMMA.16816.F32.BF16 R120, R128.reuse, R122, RZ ;  /* 0x0000007a8078723c */ /* 0x040fec00000418ff */
[C---:B------:R-:W-:Y:S06]  /*19110*/  HMMA.16816.F32.BF16 R124, R128.reuse, R16, RZ ;  /* 0x00000010807c723c */ /* 0x040fec00000418ff */
[----:B------:R-:W-:Y:S01]  /*19120*/  HMMA.16816.F32.BF16 R128, R128, R18, RZ ;  /* 0x000000128080723c */ /* 0x000fe200000418ff */
        /* <DEDUP_REMOVED lines=62> */
[----:B------:R-:W-:Y:S02]  /*19510*/  FADD.FTZ R184, R199, R184 ;  /* 0x000000b8c7b87221 */ /* 0x000fe40000010000 */
[----:B------:R-:W-:Y:S01]  /*19520*/  LDSM.16.MT88.4 R12, [R229+0x13000] ;  /* 0x01300000e50c783b */ /* 0x000fe20000004200 */
[----:B----4-:R-:W-:Y:S01]  /*19530*/  HMMA.16816.F32.BF16 R160, R20, R4, R160 ;  /* 0x0000000414a0723c */ /* 0x010fe200000418a0 */
[----:B------:R-:W-:Y:S01]  /*19540*/  FADD.FTZ R187, R194, R187 ;  /* 0x000000bbc2bb7221 */ /* 0x000fe20000010000 */
[----:B------:R-:W-:-:S03]  /*19550*/  FADD.FTZ R184, R198, R184 ;  /* 0x000000b8c6b87221 */ /* 0x000fc60000010000 */
[----:B------:R-:W-:Y:S01]  /*19560*/  FADD.FTZ R187, R191, R187 ;  /* 0x000000bbbfbb7221 */ /* 0x000fe20000010000 */
        /* <DEDUP_REMOVED lines=45> */
[----:B------:R-:W2:Y:S05]  /*19840*/  LDSM.16.MT88.4 R12, [R228+0x11800] ;  /* 0x01180000e40c783b */ /* 0x000eaa0000004200 */
[C---:B------:R-:W-:Y:S06]  /*19850*/  HMMA.16816.F32.BF16 R108, R20.reuse, R28, R108 ;  /* 0x0000001c146c723c */ /* 0x040fec000004186c */
        /* <DEDUP_REMOVED lines=94> */
[----:B------:R-:W-:Y:S02]  /*19e40*/  ISETP.NE.AND P2, PT, R9, RZ, PT ;  /* 0x000000ff0900720c */ /* 0x000fe40003f45270 */
[----:B------:R-:W-:Y:S02]  /*19e50*/  ISETP.GE.U32.AND P5, PT, R2, R6, PT ;  /* 0x000000060200720c */ /* 0x000fe40003fa6070 */
[----:B------:R-:W-:Y:S01]  /*19e60*/  @!P4 IMAD.IADD R4, R4, 0x1, -R6 ;  /* 0x000000010404c824 */ /* 0x000fe200078e0a06 */
[----:B------:R-:W-:-:S04]  /*19e70*/  @!P4 IADD3 R8, R8, 0x1, RZ ;  /* 0x000000010808c810 */ /* 0x000fc80007ffe0ff */
[----:B------:R-:W-:Y:S02]  /*19e80*/  ISETP.GE.U32.AND P6, PT, R4, R6, PT ;  /* 0x000000060400720c */ /* 0x000fe40003fc6070 */
[----:B------:R-:W-:-:S04]  /*19e90*/  LOP3.LUT R4, RZ, R9, RZ, 0x33, !PT ;  /* 0x00000009ff047212 */ /* 0x000fc800078e33ff */
[----:B------:R-:W-:-:S05]  /*19ea0*/  @P5 VIADD R7, R7, 0x1 ;  /* 0x0000000107075836 */ /* 0x000fca0000000000 */
[----:B------:R-:W-:Y:S02]  /*19eb0*/  MOV R5, R7 ;  /* 0x0000000700057202 */ /* 0x000fe40000000f00 */
[----:B------:R-:W-:Y:S01]  /*19ec0*/  @P6 VIADD R8, R8, 0x1 ;  /* 0x0000000108086836 */ /* 0x000fe20000000000 */
[----:B------:R-:W2:Y:S02]  /*19ed0*/  LD.E.64 R6, desc[UR4][R202.64+0x40] ;  /* 0x00004004ca067980 */ /* 0x000ea4000c101b00 */
[----:B------:R-:W-:Y:S02]  /*19ee0*/  @!P1 IMAD.MOV R5, RZ, RZ, -R5 ;  /* 0x000000ffff059224 */ /* 0x000fe400078e0a05 */
[----:B------:R-:W-:-:S03]  /*19ef0*/  @!P3 IMAD.MOV R8, RZ, RZ, -R8 ;  /* 0x000000ffff08b224 */ /* 0x000fc600078e0a08 */
[C---:B------:R-:W-:Y:S02]  /*19f00*/  SEL R5, R4.reuse, R5, !P2 ;  /* 0x0000000504057207 */ /* 0x040fe40005000000 */
[----:B------:R-:W-:-:S03]  /*19f10*/  SEL R4, R4, R8, !P2 ;  /* 0x0000000804047207 */ /* 0x000fc60005000000 */
[----:B------:R-:W-:-:S04]  /*19f20*/  IMAD.WIDE R12, R5, 0x4, R240 ;  /* 0x00000004050c7825 */ /* 0x000fc800078e02f0 */
[C---:B------:R-:W-:Y:S01]  /*19f30*/  IMAD.WIDE R10, R4.reuse, 0x4, R240 ;  /* 0x00000004040a7825 */ /* 0x040fe200078e02f0 */
        /* <DEDUP_REMOVED lines=18> */
.L_x_4220:
[----:B--2---:R-:W-:Y:S02]  /*1a060*/  R2UR UR4, R200 ;  /* 0x00000000c80472ca */ /* 0x004fe400000e0000 */
[----:B------:R-:W-:-:S13]  /*1a070*/  R2UR UR5, R201 ;  /* 0x00000000c90572ca */ /* 0x000fda00000e0000 */
[----:B-1----:R-:W2:Y:S02]  /*1a080*/  LD.E R0, desc[UR4][R202.64+0x40] ;  /* 0x00004004ca007980 */ /* 0x002ea4000c101900 */
[----:B--2---:R-:W-:-:S05]  /*1a090*/  IMAD.U32 R0, R0, -0x40, RZ ;  /* 0xffffffc000007824 */ /* 0x004fca00078e00ff */
[----:B------:R-:W-:Y:S02]  /*1a0a0*/  SHF.R.S32.HI R2, RZ, 0x1f, R0 ;  /* 0x0000001fff027819 */ /* 0x000fe40000011400 */
.L_x_4221:
[----:B------:R-:W-:Y:S05]  /*1a0b0*/  BSYNC B0 ;  /* 0x0000000000007941 */ /* 0x000fea0003800000 */
.L_x_4219:
        /* <DEDUP_REMOVED lines=71> */
[----:B------:R-:W-:Y:S01]  /*1a530*/  LDSM.16.M88.4 R196, [R216+0x800] ;  /* 0x00080000d8c4783b */ /* 0x000fe20000000200 */
        /* <DEDUP_REMOVED lines=19> */
[----:B------:R-:W4:Y:S05]  /*1a670*/  LDSM.16.M88.4 R188, [R220+0x9000] ;  /* 0x00900000dcbc783b */ /* 0x000f2a0000000200 */
[C---:B------:R-:W-:Y:S06]  /*1a680*/  HMMA.16816.F32.BF16 R176, R28.reuse, R32, R176 ;  /* 0x000000201cb0723c */ /* 0x040fec00000418b0 */
[----:B------:R-:W-:Y:S01]  /*1a690*/  HMMA.16816.F32.BF16 R172, R28, R34, R172 ;  /* 0x000000221cac723c */ /* 0x000fe200000418ac */
[----:B------:R-:W5:Y:S04]  /*1a6a0*/  LDSM.16.M88.4 R32, [R220+0x9800] ;  /* 0x00980000dc20783b */ /* 0x000f680000000200 */
[----:B------:R-:W-:Y:S01]  /*1a6b0*/  LDSM.16.M88.4 R28, [R221] ;  /* 0x00000000dd1c783b */ /* 0x000fe20000000200 */
[C---:B-1----:R-:W-:Y:S06]  /*1a6c0*/  HMMA.16816.F32.BF16 R16, R24.reuse, R20, R16 ;  /* 0x000000141810723c */ /* 0x042fec0000041810 */
[C---:B------:R-:W-:Y:S01]  /*1a6d0*/  HMMA.16816.F32.BF16 R12, R24.reuse, R22, R12 ;  /* 0x00000016180c723c */ /* 0x040fe2000004180c */
[----:B------:R-:W1:Y:S05]  /*1a6e0*/  LDSM.16.M88.4 R20, [R216] ;  /* 0x00000000d814783b */ /* 0x000e6a0000000200 */
[C---:B--2---:R-:W-:Y:S06]  /*1a6f0*/  HMMA.16816.F32.BF16 R8, R24.reuse, R192, R8 ;  /* 0x000000c01808723c */ /* 0x044fec0000041808 */
[C---:B------:R-:W-:Y:S01]  /*1a700*/  HMMA.16816.F32.BF16 R4, R24.reuse, R194, R4 ;  /* 0x000000c21804723c */ /* 0x040fe20000041804 */
[----:B------:R-:W2:Y:S05]  /*1a710*/  LDSM.16.M88.4 R192, [R216+0x1000] ;  /* 0x00100000d8c0783b */ /* 0x000eaa0000000200 */
[C---:B----4-:R-:W-:Y:S06]  /*1a720*/  HMMA.16816.F32.BF16 R184, R24.reuse, R188, R184 ;  /* 0x000000bc18b8723c */ /* 0x050fec00000418b8 */
[C---:B------:R-:W-:Y:S01]  /*1a730*/  HMMA.16816.F32.BF16 R180, R24.reuse, R190, R180 ;  /* 0x000000be18b4723c */ /* 0x040fe200000418b4 */
[----:B------:R-:W4:Y:S05]  /*1a740*/  LDSM.16.M88.4 R188, [R216+0x1800] ;  /* 0x00180000d8bc783b */ /* 0x000f2a0000000200 */
[C---:B-----5:R-:W-:Y:S06]  /*1a750*/  HMMA.16816.F32.BF16 R176, R24.reuse, R32, R176 ;  /* 0x0000002018b0723c */ /* 0x060fec00000418b0 */
[----:B------:R-:W-:Y:S01]  /*1a760*/  HMMA.16816.F32.BF16 R172, R24, R34, R172 ;  /* 0x0000002218ac723c */ /* 0x000fe200000418ac */
[----:B------:R-:W-:Y:S04]  /*1a770*/  LDSM.16.M88.4 R32, [R226+0x2000] ;  /* 0x00200000e220783b */ /* 0x000fe80000000200 */
        /* <DEDUP_REMOVED lines=10> */
[----:B----4-:R-:W-:Y:S06]  /*1a820*/  HMMA.16816.F32.BF16 R176, R28, R188, R176 ;  /* 0x000000bc1cb0723c */ /* 0x010fec00000418b0 */
[C---:B-----5:R-:W-:Y:S06]  /*1a830*/  HMMA.16816.F32.BF16 R16, R32.reuse, R24, R16 ;  /* 0x000000182010723c */ /* 0x060fec0000041810 */
[C---:B------:R-:W-:Y:S01]  /*1a840*/  HMMA.16816.F32.BF16 R12, R32.reuse, R26, R12 ;  /* 0x0000001a200c723c */ /* 0x040fe2000004180c */
[----:B------:R-:W2:Y:S05]  /*1a850*/  LDSM.16.M88.4 R24, [R213] ;  /* 0x00000000d518783b */ /* 0x000eaa0000000200 */
[C---:B-1----:R-:W-:Y:S06]  /*1a860*/  HMMA.16816.F32.BF16 R8, R32.reuse, R20, R8 ;  /* 0x000000142008723c */ /* 0x042fec0000041808 */
[----:B------:R-:W-:Y:S01]  /*1a870*/  HMMA.16816.F32.BF16 R4, R32, R22, R4 ;  /* 0x000000162004723c */ /* 0x000fe20000041804 */
[----:B------:R-:W1:Y:S05]  /*1a880*/  LDSM.16.M88.4 R20, [R214] ;  /* 0x00000000d614783b */ /* 0x000e6a0000000200 */
[----:B------:R-:W-:Y:S01]  /*1a890*/  HMMA.16816.F32.BF16 R172, R28, R190, R172 ;  /* 0x000000be1cac723c */ /* 0x000fe200000418ac */
[----:B------:R-:W4:Y:S04]  /*1a8a0*/  LDSM.16.M88.4 R188, [R225+0xb800] ;  /* 0x00b80000e1bc783b */ /* 0x000f280000000200 */
[----:B------:R-:W5:Y:S01]  /*1a8b0*/  LDSM.16.M88.4 R28, [R215] ;  /* 0x00000000d71c783b */ /* 0x000f620000000200 */
[C---:B------:R-:W-:Y:S06]  /*1a8c0*/  HMMA.16816.F32.BF16 R184, R32.reuse, R196, R184 ;  /* 0x000000c420b8723c */ /* 0x040fec00000418b8 */
[----:B------:R-:W-:Y:S01]  /*1a8d0*/  HMMA.16816.F32.BF16 R180, R32, R198, R180 ;  /* 0x000000c620b4723c */ /* 0x000fe200000418b4 */
[----:B------:R-:W5:-:S15]  /*1a8e0*/  LDSM.16.M88.4 R196, [R212] ;  /* 0x00000000d4c4783b */ /* 0x000f5e0000000200 */
[----:B------:R-:W-:-:S02]  /*1a8f0*/  NOP ;  /* 0x0000000000007918 */ /* 0x000fc40000000000 */
[C---:B--2---:R-:W-:Y:S06]  /*1a900*/  HMMA.16816.F32.BF16 R184, R192.reuse, R24, R184 ;  /* 0x00000018c0b8723c */ /* 0x044fec00000418b8 */
[C---:B-1----:R-:W-:Y:S06]  /*1a910*/  HMMA.16816.F32.BF16 R8, R192.reuse, R20, R8 ;  /* 0x00000014c008723c */ /* 0x042fec0000041808 */
[C---:B------:R-:W-:Y:S01]  /*1a920*/  HMMA.16816.F32.BF16 R4, R192.reuse, R22, R4 ;  /* 0x00000016c004723c */ /* 0x040fe20000041804 */
[----:B------:R-:W-:Y:S05]  /*1a930*/  LDSM.16.M88.4 R20, [R222+0x2000] ;  /* 0x00200000de14783b */ /* 0x000fea0000000200 */
[----:B------:R-:W-:Y:S01]  /*1a940*/  HMMA.16816.F32.BF16 R180, R192, R26, R180 ;  /* 0x0000001ac0b4723c */ /* 0x000fe200000418b4 */
[----:B------:R-:W1:Y:S05]  /*1a950*/  LDSM.16.M88.4 R24, [R220+0xb000] ;  /* 0x00b00000dc18783b */ /* 0x000e6a0000000200 */
[C---:B----4-:R-:W-:Y:S06]  /*1a960*/  HMMA.16816.F32.BF16 R176, R32.reuse, R188, R176 ;  /* 0x000000bc20b0723c */ /* 0x050fec00000418b0 */
[----:B------:R-:W-:Y:S01]  /*1a970*/  HMMA.16816.F32.BF16 R172, R32, R190, R172 ;  /* 0x000000be20ac723c */ /* 0x000fe200000418ac */
[----:B------:R-:W2:Y:S04]  /*1a980*/  LDSM.16.M88.4 R188, [R220+0xa000] ;  /* 0x00a00000dcbc783b */ /* 0x000ea80000000200 */
[----:B------:R-:W4:Y:S01]  /*1a990*/  LDSM.16.M88.4 R32, [R220+0xa800] ;  /* 0x00a80000dc20783b */ /* 0x000f220000000200 */
[C---:B-----5:R-:W-:Y:S06]  /*1a9a0*/  HMMA.16816.F32.BF16 R16, R192.reuse, R28, R16 ;  /* 0x0000001cc010723c */ /* 0x060fec0000041810 */
[C---:B------:R-:W-:Y:S01]  /*1a9b0*/  HMMA.16816.F32.BF16 R12, R192.reuse, R30, R12 ;  /* 0x0000001ec00c723c */ /* 0x040fe2000004180c */
[----:B------:R-:W5:Y:S05]  /*1a9c0*/  LDSM.16.M88.4 R28, [R220+0xb800] ;  /* 0x00b80000dc1c783b */ /* 0x000f6a0000000200 */
        /* <DEDUP_REMOVED lines=19> */
[----:B------:R-:W-:Y:S05]  /*1ab00*/  LDSM.16.M88.4 R196, [R210] ;  /* 0x00000000d2c4783b */ /* 0x000fea0000000200 */
[C---:B--2---:R-:W-:Y:S06]  /*1ab10*/  HMMA.16816.F32.BF16 R184, R24.reuse, R188, R184 ;  /* 0x000000bc18b8723c */ /* 0x044fec00000418b8 */
[C---:B------:R-:W-:Y:S01]  /*1ab20*/  HMMA.16816.F32.BF16 R180, R24.reuse, R190, R180 ;  /* 0x000000be18b4723c */ /* 0x040fe200000418b4 */
[----:B------:R-:W1:Y:S05]  /*1ab30*/  LDSM.16.M88.4 R188, [R225+0xd000] ;  /* 0x00d00000e1bc783b */ /* 0x000e6a0000000200 */
[C---:B----4-:R-:W-:Y:S06]  /*1ab40*/  HMMA.16816.F32.BF16 R176, R24.reuse, R32, R176 ;  /* 0x0000002018b0723c */ /* 0x050fec00000418b0 */
[C---:B------:R-:W-:Y:S01]  /*1ab50*/  HMMA.16816.F32.BF16 R172, R24.reuse, R34, R172 ;  /* 0x0000002218ac723c */ /* 0x040fe200000418ac */
[----:B------:R-:W2:Y:S05]  /*1ab60*/  LDSM.16.M88.4 R32, [R225+0xd800] ;  /* 0x00d80000e120783b */ /* 0x000eaa0000000200 */
[C---:B------:R-:W-:Y:S06]  /*1ab70*/  HMMA.16816.F32.BF16 R8, R24.reuse, R192, R8 ;  /* 0x000000c01808723c */ /* 0x040fec0000041808 */
[----:B------:R-:W-:Y:S01]  /*1ab80*/  HMMA.16816.F32.BF16 R4, R24, R194, R4 ;  /* 0x000000c21804723c */ /* 0x000fe20000041804 */
[----:B------:R-:W4:Y:S04]  /*1ab90*/  LDSM.16.M88.4 R192, [R225+0xc800] ;  /* 0x00c80000e1c0783b */ /* 0x000f280000000200 */
[----:B------:R-:W-:Y:S01]  /*1aba0*/  LDSM.16.M88.4 R24, [R224+0x4000] ;  /* 0x00400000e018783b */ /* 0x000fe20000000200 */
[C---:B-----5:R-:W-:Y:S06]  /*1abb0*/  HMMA.16816.F32.BF16 R16, R28.reuse, R20, R16 ;  /* 0x000000141c10723c */ /* 0x060fec0000041810 */
[C---:B------:R-:W-:Y:S01]  /*1abc0*/  HMMA.16816.F32.BF16 R12, R28.reuse, R22, R12 ;  /* 0x000000161c0c723c */ /* 0x040fe2000004180c */
[----:B------:R-:W5:Y:S05]  /*1abd0*/  LDSM.16.M88.4 R20, [R211] ;  /* 0x00000000d314783b */ /* 0x000f6a0000000200 */
[C---:B-1----:R-:W-:Y:S06]  /*1abe0*/  HMMA.16816.F32.BF16 R184, R28.reuse, R188, R184 ;  /* 0x000000bc1cb8723c */ /* 0x042fec00000418b8 */
[C---:B------:R-:W-:Y:S01]  /*1abf0*/  HMMA.16816.F32.BF16 R180, R28.reuse, R190, R180 ;  /* 0x000000be1cb4723c */ /* 0x040fe200000418b4 */
[----:B------:R-:W1:Y:S05]  /*1ac00*/  LDSM.16.M88.4 R188, [R209] ;  /* 0x00000000d1bc783b */ /* 0x000e6a0000000200 */
[C---:B--2---:R-:W-:Y:S06]  /*1ac10*/  HMMA.16816.F32.BF16 R176, R28.reuse, R32, R176 ;  /* 0x000000201cb0723c */ /* 0x044fec00000418b0 */
[C---:B------:R-:W-:Y:S01]  /*1ac20*/  HMMA.16816.F32.BF16 R172, R28.reuse, R34, R172 ;  /* 0x000000221cac723c */ /* 0x040fe200000418ac */
[----:B------:R-:W2:Y:S05]  /*1ac30*/  LDSM.16.M88.4 R32, [R208] ;  /* 0x00000000d020783b */ /* 0x000eaa0000000200 */
[C---:B----4-:R-:W-:Y:S06]  /*1ac40*/  HMMA.16816.F32.BF16 R8, R28.reuse, R192, R8 ;  /* 0x000000c01c08723c */ /* 0x050fec0000041808 */
[----:B------:R-:W-:Y:S01]  /*1ac50*/  HMMA.16816.F32.BF16 R4, R28, R194, R4 ;  /* 0x000000c21c04723c */ /* 0x000fe20000041804 */
[----:B------:R-:W-:Y:S04]  /*1ac60*/  LDSM.16.M88.4 R28, [R222+0x4000] ;  /* 0x00400000de1c783b */ /* 0x000fe80000000200 */
[----:B------:R-:W-:Y:S01]  /*1ac70*/  LDSM.16.M88.4 R192, [R220+0xc800] ;  /* 0x00c80000dcc0783b */ /* 0x000fe20000000200 */
[C---:B-----5:R-:W-:Y:S06]  /*1ac80*/  HMMA.16816.F32.BF16 R16, R24.reuse, R20, R16 ;  /* 0x000000141810723c */ /* 0x060fec0000041810 */
[C---:B------:R-:W-:Y:S01]  /*1ac90*/  HMMA.16816.F32.BF16 R12, R24.reuse, R22, R12 ;  /* 0x00000016180c723c */ /* 0x040fe2000004180c */
[----:B------:R-:W4:Y:S05]  /*1aca0*/  LDSM.16.M88.4 R20, [R220+0xc000] ;  /* 0x00c00000dc14783b */ /* 0x000f2a0000000200 */
        /* <DEDUP_REMOVED lines=9> */
[----:B------:R-:W5:Y:S01]  /*1ad40*/  LDSM.16.M88.4 R24, [R216+0x4000] ;  /* 0x00400000d818783b */ /* 0x000f620000000200 */
[C---:B----4-:R-:W-:Y:S06]  /*1ad50*/  HMMA.16816.F32.BF16 R16, R28.reuse, R20, R16 ;  /* 0x000000141c10723c */ /* 0x050fec0000041810 */
[C---:B------:R-:W-:Y:S01]  /*1ad60*/  HMMA.16816.F32.BF16 R12, R28.reuse, R22, R12 ;  /* 0x000000161c0c723c */ /* 0x040fe2000004180c */
[----:B------:R-:W4:Y:S05]  /*1ad70*/  LDSM.16.M88.4 R20, [R216+0x4800] ;  /* 0x00480000d814783b */ /* 0x000f2a0000000200 */
[C---:B------:R-:W-:Y:S06]  /*1ad80*/  HMMA.16816.F32.BF16 R8, R28.reuse, R192, R8 ;  /* 0x000000c01c08723c */ /* 0x040fec0000041808 */
[C---:B------:R-:W-:Y:S01]  /*1ad90*/  HMMA.16816.F32.BF16 R4, R28.reuse, R194, R4 ;  /* 0x000000c21c04723c */ /* 0x040fe20000041804 */
[----:B------:R-:W3:Y:S05]  /*1ada0*/  LDSM.16.M88.4 R192, [R216+0x5000] ;  /* 0x00500000d8c0783b */ /* 0x000eea0000000200 */
[C---:B-1----:R-:W-:Y:S06]  /*1adb0*/  HMMA.16816.F32.BF16 R184, R28.reuse, R188, R184 ;  /* 0x000000bc1cb8723c */ /* 0x042fec00000418b8 */
[C---:B------:R-:W-:Y:S01]  /*1adc0*/  HMMA.16816.F32.BF16 R180, R28.reuse, R190, R180 ;  /* 0x000000be1cb4723c */ /* 0x040fe200000418b4 */
[----:B------:R-:W1:Y:S05]  /*1add0*/  LDSM.16.M88.4 R188, [R216+0x5800] ;  /* 0x00580000d8bc783b */ /* 0x000e6a0000000200 */
[C---:B--2---:R-:W-:Y:S06]  /*1ade0*/  HMMA.16816.F32.BF16 R176, R28.reuse, R32, R176 ;  /* 0x000000201cb0723c */ /* 0x044fec00000418b0 */
[----:B------:R-:W-:Y:S01]  /*1adf0*/  HMMA.16816.F32.BF16 R172, R28, R34, R172 ;  /* 0x000000221cac723c */ /* 0x000fe200000418ac */
[----:B------:R-:W-:Y:S04]  /*1ae00*/  LDSM.16.M88.4 R32, [R226+0x6000] ;  /* 0x00600000e220783b */ /* 0x000fe80000000200 */
[----:B------:R-:W2:Y:S01]  /*1ae10*/  LDSM.16.M88.4 R28, [R225+0xe000] ;  /* 0x00e00000e11c783b */ /* 0x000ea20000000200 */
[C---:B-----5:R-:W-:Y:S06]  /*1ae20*/  HMMA.16816.F32.BF16 R16, R196.reuse, R24, R16 ;  /* 0x00000018c410723c */ /* 0x060fec0000041810 */
[C---:B------:R-:W-:Y:S01]  /*1ae30*/  HMMA.16816.F32.BF16 R12, R196.reuse, R26, R12 ;  /* 0x0000001ac40c723c */ /* 0x040fe2000004180c */
[----:B------:R-:W5:Y:S05]  /*1ae40*/  LDSM.16.M88.4 R24, [R225+0xe800] ;  /* 0x00e80000e118783b */ /* 0x000f6a0000000200 */
[C---:B----4-:R-:W-:Y:S06]  /*1ae50*/  HMMA.16816.F32.BF16 R8, R196.reuse, R20, R8 ;  /* 0x00000014c408723c */ /* 0x050fec0000041808 */
[C---:B------:R-:W-:Y:S01]  /*1ae60*/  HMMA.16816.F32.BF16 R4, R196.reuse, R22, R4 ;  /* 0x00000016c404723c */ /* 0x040fe20000041804 */
[----:B------:R-:W4:Y:S05]  /*1ae70*/  LDSM.16.M88.4 R20, [R225+0xf000] ;  /* 0x00f00000e114783b */ /* 0x000f2a0000000200 */
[C---:B---3--:R-:W-:Y:S06]  /*1ae80*/  HMMA.16816.F32.BF16 R184, R196.reuse, R192, R184 ;  /* 0x000000c0c4b8723c */ /* 0x048fec00000418b8 */
[C---:B------:R-:W-:Y:S01]  /*1ae90*/  HMMA.16816.F32.BF16 R180, R196.reuse, R194, R180 ;  /* 0x000000c2c4b4723c */ /* 0x040fe200000418b4 */
[----:B------:R-:W-:Y:S05]  /*1aea0*/  LDSM.16.M88.4 R192, [R206] ;  /* 0x00000000cec0783b */ /* 0x000fea0000000200 */
[C---:B-1----:R-:W-:Y:S06]  /*1aeb0*/  HMMA.16816.F32.BF16 R176, R196.reuse, R188, R176 ;  /* 0x000000bcc4b0723c */ /* 0x042fec00000418b0 */
[----:B------:R-:W-:Y:S01]  /*1aec0*/  HMMA.16816.F32.BF16 R172, R196, R190, R172 ;  /* 0x000000bec4ac723c */ /* 0x000fe200000418ac */
[----:B------:R-:W1:Y:S04]  /*1aed0*/  LDSM.16.M88.4 R188, [R225+0xf800] ;  /* 0x00f80000e1bc783b */ /* 0x000e680000000200 */
[----:B------:R-:W-:Y:S01]  /*1aee0*/  LDSM.16.M88.4 R196, [R204] ;  /* 0x00000000ccc4783b */ /* 0x000fe20000000200 */
[C---:B--2---:R-:W-:Y:S06]  /*1aef0*/  HMMA.16816.F32.BF16 R16, R32.reuse, R28, R16 ;  /* 0x0000001c2010723c */ /* 0x044fec0000041810 */
[C---:B------:R-:W-:Y:S01]  /*1af00*/  HMMA.16816.F32.BF16 R12, R32.reuse, R30, R12 ;  /* 0x0000001e200c723c */ /* 0x040fe2000004180c */
[----:B------:R-:W2:Y:S05]  /*1af10*/  LDSM.16.M88.4 R28, [R224+0x6000] ;  /* 0x00600000e01c783b */ /* 0x000eaa0000000200 */
[C---:B-----5:R-:W-:Y:S06]  /*1af20*/  HMMA.16816.F32.BF16 R8, R32.reuse, R24, R8 ;  /* 0x000000182008723c */ /* 0x060fec0000041808 */
[C---:B------:R-:W-:Y:S01]  /*1af30*/  HMMA.16816.F32.BF16 R4, R32.reuse, R26, R4 ;  /* 0x0000001a2004723c */ /* 0x040fe20000041804 */
[----:B------:R-:W3:Y:S05]  /*1af40*/  LDSM.16.M88.4 R24, [R207] ;  /* 0x00000000cf18783b */ /* 0x000eea0000000200 */
[C---:B----4-:R-:W-:Y:S06]  /*1af50*/  HMMA.16816.F32.BF16 R184, R32.reuse, R20, R184 ;  /* 0x0000001420b8723c */ /* 0x050fec00000418b8 */
[C---:B------:R-:W-:Y:S01]  /*1af60*/  HMMA.16816.F32.BF16 R180, R32.reuse, R22, R180 ;  /* 0x0000001620b4723c */ /* 0x040fe200000418b4 */
[----:B------:R-:W4:Y:S05]  /*1af70*/  LDSM.16.M88.4 R20, [R205] ;  /* 0x00000000cd14783b */ /* 0x000f2a0000000200 */
[C---:B-1----:R-:W-:Y:S06]  /*1af80*/  HMMA.16816.F32.BF16 R176, R32.reuse, R188, R176 ;  /* 0x000000bc20b0723c */ /* 0x042fec00000418b0 */
[----:B------:R-:W-:Y:S01]  /*1af90*/  HMMA.16816.F32.BF16 R188, R32, R190, R172 ;  /* 0x000000be20bc723c */ /* 0x000fe200000418ac */
[----:B------:R-:W-:Y:S04]  /*1afa0*/  LDSM.16.M88.4 R172, [R222+0x6000] ;  /* 0x00600000deac783b */ /* 0x000fe80000000200 */
[----:B------:R-:W1:Y:S01]  /*1afb0*/  LDSM.16.M88.4 R32, [R220+0xe000] ;  /* 0x00e00000dc20783b */ /* 0x000e620000000200 */
[C---:B--2---:R-:W-:Y:S06]  /*1afc0*/  HMMA.16816.F32.BF16 R8, R28.reuse, R192, R8 ;  /* 0x000000c01c08723c */ /* 0x044fec0000041808 */
[C---:B------:R-:W-:Y:S06]  /*1afd0*/  HMMA.16816.F32.BF16 R4, R28.reuse, R194, R4 ;  /* 0x000000c21c04723c */ /* 0x040fec0000041804 */
[C---:B---3--:R-:W-:Y:S06]  /*1afe0*/  HMMA.16816.F32.BF16 R16, R28.reuse, R24, R16 ;  /* 0x000000181c10723c */ /* 0x048fec0000041810 */
[C---:B------:R-:W-:Y:S01]  /*1aff0*/  HMMA.16816.F32.BF16 R12, R28.reuse, R26, R12 ;  /* 0x0000001a1c0c723c */ /* 0x040fe2000004180c */
[----:B------:R-:W-:Y:S05]  /*1b000*/  LDSM.16.M88.4 R24, [R216+0x6000] ;  /* 0x00600000d818783b */ /* 0x000fea0000000200 */
[C---:B----4-:R-:W-:Y:S01]  /*1b010*/  HMMA.16816.F32.BF16 R192, R28.reuse, R20, R184 ;  /* 0x000000141cc0723c */ /* 0x050fe200000418b8 */
[----:B------:R-:W-:Y:S05]  /*1b020*/  LDSM.16.M88.4 R184, [R221+0x6000] ;  /* 0x00600000ddb8783b */ /* 0x000fea0000000200 */
[C---:B------:R-:W-:Y:S01]  /*1b030*/  HMMA.16816.F32.BF16 R180, R28.reuse, R22, R180 ;  /* 0x000000161cb4723c */ /* 0x040fe200000418b4 */
[----:B------:R-:W2:Y:S05]  /*1b040*/  LDSM.16.M88.4 R20, [R220+0xe800] ;  /* 0x00e80000dc14783b */ /* 0x000eaa0000000200 */
[----:B------:R-:W-:Y:S06]  /*1b050*/  HMMA.16816.F32.BF16 R176, R28, R196, R176 ;  /* 0x000000c41cb0723c */ /* 0x000fec00000418b0 */
[----:B-1----:R-:W-:Y:S06]  /*1b060*/  HMMA.16816.F32.BF16 R16, R172, R32, R16 ;  /* 0x00000020ac10723c */ /* 0x002fec0000041810 */
[----:B------:R-:W-:Y:S01]  /*1b070*/  HMMA.16816.F32.BF16 R188, R28, R198, R188 ;  /* 0x000000c61cbc723c */ /* 0x000fe200000418bc */
[----:B------:R-:W1:Y:S05]  /*1b080*/  LDSM.16.M88.4 R28, [R216+0x6800] ;  /* 0x00680000d81c783b */ /* 0x000e6a0000000200 */
[C---:B------:R-:W-:Y:S06]  /*1b090*/  HMMA.16816.F32.BF16 R12, R172.reuse, R34, R12 ;  /* 0x00000022ac0c723c */ /* 0x040fec000004180c */
[----:B--2---:R-:W-:Y:S06]  /*1b0a0*/  HMMA.16816.F32.BF16 R8, R172, R20, R8 ;  /* 0x00000014ac08723c */ /* 0x004fec0000041808 */
[----:B------:R-:W-:-:S12]  /*1b0b0*/  HMMA.16816.F32.BF16 R16, R184, R24, R16 ;  /* 0x00000018b810723c */ /* 0x000fd80000041810 */
[----:B------:R-:W-:Y:S01]  /*1b0c0*/  HMMA.16816.F32.BF16 R12, R184, R26, R12 ;  /* 0x0000001ab80c723c */ /* 0x000fe2000004180c */
[----:B------:R-:W2:Y:S05]  /*1b0d0*/  LDSM.16.M88.4 R24, [R220+0xf000] ;  /* 0x00f00000dc18783b */ /* 0x000eaa0000000200 */
[----:B------:R-:W-:Y:S06]  /*1b0e0*/  HMMA.16816.F32.BF16 R4, R172, R22, R4 ;  /* 0x00000016ac04723c */ /* 0x000fec0000041804 */
[C---:B-1----:R-:W-:Y:S01]  /*1b0f0*/  HMMA.16816.F32.BF16 R8, R184.reuse, R28, R8 ;  /* 0x0000001cb808723c */ /* 0x042fe20000041808 */
[-C--:B------:R-:W-:Y:S01]  /*1b100*/  FMUL.FTZ R17, R17, R0.reuse ;  /* 0x0000000011117220 */ /* 0x080fe20000410000 */
[-C--:B------:R-:W-:Y:S01]  /*1b110*/  FMUL.FTZ R18, R18, R0.reuse ;  /* 0x0000000012127220 */ /* 0x080fe20000410000 */
[-C--:B------:R-:W-:Y:S01]  /*1b120*/  FMUL.FTZ R19, R19, R0.reuse ;  /* 0x0000000013137220 */ /* 0x080fe20000410000 */
[-C--:B------:R-:W-:Y:S01]  /*1b130*/  FMUL.FTZ R2, R16, R0.reuse ;  /* 0x0000000010027220 */ /* 0x080fe20000410000 */
[----:B------:R-:W1:Y:S08]  /*1b140*/  MUFU.TANH R20, R17 ;  /* 0x0000001100147308 */ /* 0x000e700000002400 */
[----:B------:R-:W-:Y:S08]  /*1b150*/  MUFU.TANH R32, R18 ;  /* 0x0000001200207308 */ /* 0x000ff00000002400 */
[----:B------:R3:W4:Y:S01]  /*1b160*/  MUFU.TANH R21, R19 ;  /* 0x0000001300157308 */ /* 0x0007220000002400 */
[----:B------:R-:W-:Y:S02]  /*1b170*/  HMMA.16816.F32.BF16 R4, R184, R30, R4 ;  /* 0x0000001eb804723c */ /* 0x000fe40000041804 */
[-C--:B------:R-:W-:Y:S01]  /*1b180*/  FMUL.FTZ R8, R8, R0.reuse ;  /* 0x0000000008087220 */ /* 0x080fe20000410000 */
[-C--:B------:R-:W-:Y:S01]  /*1b190*/  FMUL.FTZ R9, R9, R0.reuse ;  /* 0x0000000009097220 */ /* 0x080fe20000410000 */
[-C--:B------:R-:W-:Y:S01]  /*1b1a0*/  FMUL.FTZ R10, R10, R0.reuse ;  /* 0x000000000a0a7220 */ /* 0x080fe20000410000 */
[----:B---3--:R-:W3:Y:S01]  /*1b1b0*/  LDSM.16.M88.4 R16, [R216+0x7000] ;  /* 0x00700000d810783b */ /* 0x008ee20000000200 */
[----:B--2---:R-:W-:Y:S01]  /*1b1c0*/  HMMA.16816.F32.BF16 R192, R172, R24, R192 ;  /* 0x00000018acc0723c */ /* 0x004fe200000418c0 */
[----:B------:R-:W-:Y:S06]  /*1b1d0*/  MUFU.TANH R23, R8 ;  /* 0x0000000800177308 */ /* 0x000fec0000002400 */
[----:B------:R-:W-:-:S02]  /*1b1e0*/  FMUL.FTZ R24, R11, R0 ;  /* 0x000000000b187220 */ /* 0x000fc40000410000 */
[----:B------:R-:W-:Y:S08]  /*1b1f0*/  MUFU.TANH R22, R9 ;  /* 0x0000000900167308 */ /* 0x000ff00000002400 */
[----:B------:R2:W-:Y:S02]  /*1b200*/  MUFU.TANH R25, R10 ;  /* 0x0000000a00197308 */ /* 0x0005e40000002400 */
[----:B--2---:R-:W2:Y:S01]  /*1b210*/  LDSM.16.M88.4 R8, [R220+0xf800] ;  /* 0x00f80000dc08783b */ /* 0x004ea20000000200 */
[-C--:B------:R-:W-:Y:S01]  /*1b220*/  FMUL.FTZ R4, R4, R0.reuse ;  /* 0x0000000004047220 */ /* 0x080fe20000410000 */
[-C--:B------:R-:W-:Y:S01]  /*1b230*/  FMUL.FTZ R5, R5, R0.reuse ;  /* 0x0000000005057220 */ /* 0x080fe20000410000 */
[-C--:B------:R-:W-:Y:S01]  /*1b240*/  FMUL.FTZ R6, R6, R0.reuse ;  /* 0x0000000006067220 */ /* 0x080fe20000410000 */
[-C--:B------:R-:W-:Y:S01]  /*1b250*/  FMUL.FTZ R28, R7, R0.reuse ;  /* 0x00000000071c7220 */ /* 0x080fe20000410000 */
[----:B---3--:R-:W-:Y:S01]  /*1b260*/  HMMA.16816.F32.BF16 R192, R184, R16, R192 ;  /* 0x00000010b8c0723c */ /* 0x008fe200000418c0 */
[----:B------:R-:W-:Y:S08]  /*1b270*/  MUFU.TANH R16, R4 ;  /* 0x0000000400107308 */ /* 0x000ff00000002400 */
[----:B------:R-:W-:Y:S01]  /*1b280*/  MUFU.TANH R17, R5 ;  /* 0x0000000500117308 */ /* 0x000fe20000002400 */
[C---:B------:R-:W-:Y:S01]  /*1b290*/  HMMA.16816.F32.BF16 R180, R172.reuse, R26, R180 ;  /* 0x0000001aacb4723c */ /* 0x040fe200000418b4 */
[----:B------:R-:W3:Y:S06]  /*1b2a0*/  S2R R26, SR_TID.X ;  /* 0x00000000001a7919 */ /* 0x000eec0000002100 */
[----:B------:R5:W-:Y:S02]  /*1b2b0*/  MUFU.TANH R29, R6 ;  /* 0x00000006001d7308 */ /* 0x000be40000002400 */
[----:B-----5:R-:W5:Y:S01]  /*1b2c0*/  LDSM.16.M88.4 R4, [R216+0x7800] ;  /* 0x00780000d804783b */ /* 0x020f620000000200 */
[C---:B--2---:R-:W-:Y:S06]  /*1b2d0*/  HMMA.16816.F32.BF16 R176, R172.reuse, R8, R176 ;  /* 0x00000008acb0723c */ /* 0x044fec00000418b0 */
[----:B------:R-:W-:Y:S01]  /*1b2e0*/  HMMA.16816.F32.BF16 R188, R172, R10, R188 ;  /* 0x0000000aacbc723c */ /* 0x000fe200000418bc */
[----:B------:R-:W-:Y:S01]  /*1b2f0*/  FMUL.FTZ R12, R12, R0 ;  /* 0x000000000c0c7220 */ /* 0x000fe20000410000 */
[----:B---3--:R-:W-:-:S02]  /*1b300*/  IMAD.SHL.U32 R8, R26, 0x2, RZ ;  /* 0x000000021a087824 */ /* 0x008fc400078e00ff */
[-C--:B------:R-:W-:Y:S01]  /*1b310*/  FMUL.FTZ R14, R14, R0.reuse ;  /* 0x000000000e0e7220 */ /* 0x080fe20000410000 */
[-C--:B------:R-:W-:Y:S01]  /*1b320*/  FMUL.FTZ R13, R13, R0.reuse ;  /* 0x000000000d0d7220 */ /* 0x080fe20000410000 */
[----:B------:R-:W-:Y:S02]  /*1b330*/  FMUL.FTZ R15, R15, R0 ;  /* 0x000000000f0f7220 */ /* 0x000fe40000410000 */
[----:B------:R-:W-:Y:S01]  /*1b340*/  HMMA.16816.F32.BF16 R180, R184, R18, R180 ;  /* 0x00000012b8b4723c */ /* 0x000fe200000418b4 */
[----:B------:R-:W-:Y:S01]  /*1b350*/  LOP3.LUT R8, R8, 0x6, RZ, 0xc0, !PT ;  /* 0x0000000608087812 */ /* 0x000fe200078ec0ff */
[----:B------:R-:W2:Y:S08]  /*1b360*/  MUFU.TANH R12, R12 ;  /* 0x0000000c000c7308 */ /* 0x000eb00000002400 */
[----:B------:R-:W-:Y:S01]  /*1b370*/  MUFU.TANH R24, R24 ;  /* 0x0000001800187308 */ /* 0x000fe20000002400 */
[----:B------:R-:W-:-:S07]  /*1b380*/  IMAD R8, R244, 0x40, R8 ;  /* 0x00000040f4087824 */ /* 0x000fce00078e0208 */
[----:B------:R-:W-:Y:S01]  /*1b390*/  MUFU.TANH R28, R28 ;  /* 0x0000001c001c7308 */ /* 0x000fe20000002400 */
[----:B------:R-:W-:Y:S01]  /*1b3a0*/  FMUL.FTZ R192, R192, R0 ;  /* 0x00000000c0c07220 */ /* 0x000fe20000410000 */
[----:B------:R-:W-:-:S04]  /*1b3b0*/  DEPBAR.LE SB0, 0x0 ;  /* 0x000080000000791a */ /* 0x000fc80000000000 */
[C---:B-----5:R-:W-:Y:S02]  /*1b3c0*/  HMMA.16816.F32.BF16 R176, R184.reuse, R4, R176 ;  /* 0x00000004b8b0723c */ /* 0x060fe400000418b0 */
[----:B------:R-:W3:Y:S04]  /*1b3d0*/  MUFU.TANH R14, R14 ;  /* 0x0000000e000e7308 */ /* 0x000ee80000002400 */
[----:B------:R-:W-:Y:S01]  /*1b3e0*/  HMMA.16816.F32.BF16 R188, R184, R6, R188 ;  /* 0x00000006b8bc723c */ /* 0x000fe200000418bc */
[----:B------:R-:W-:-:S03]  /*1b3f0*/  VIADD R9, R8, 0x1 ;  /* 0x0000000108097836 */ /* 0x000fc60000000000 */
[----:B------:R-:W5:Y:S01]  /*1b400*/  MUFU.TANH R13, R13 ;  /* 0x0000000d000d7308 */ /* 0x000f620000002400 */
[----:B------:R-:W-:-:S07]  /*1b410*/  VIADD R4, R8, 0x9 ;  /* 0x0000000908047836 */ /* 0x000fce0000000000 */
[----:B------:R-:W5:Y:S01]  /*1b420*/  MUFU.TANH R15, R15 ;  /* 0x0000000f000f7308 */ /* 0x000f620000002400 */
[C---:B------:R-:W-:Y:S01]  /*1b430*/  ISETP.GE.AND P4, PT, R9.reuse, R170, PT ;  /* 0x000000aa0900720c */ /* 0x040fe20003f86270 */
[C---:B------:R-:W-:Y:S01]  /*1b440*/  VIADD R19, R8.reuse, 0x10 ;  /* 0x0000001008137836 */ /* 0x040fe20000000000 */
[-C--:B------:R-:W-:Y:S01]  /*1b450*/  ISETP.GE.AND P1, PT, R9, R171.reuse, PT ;  /* 0x000000ab0900720c */ /* 0x080fe20003f26270 */
[----:B------:R-:W-:Y:S02]  /*1b460*/  VIADD R9, R8, 0x8 ;  /* 0x0000000808097836 */ /* 0x000fe40000000000 */
[----:B------:R-:W-:Y:S01]  /*1b470*/  FMUL.FTZ R18, R193, R0 ;  /* 0x00000000c1127220 */ /* 0x000fe20000410000 */
[C---:B------:R-:W-:Y:S02]  /*1b480*/  ISETP.GE.AND P5, PT, R4.reuse, R170, PT ;  /* 0x000000aa0400720c */ /* 0x040fe40003fa6270 */
[----:B------:R-:W-:Y:S01]  /*1b490*/  ISETP.GE.AND P2, PT, R4, R171, PT ;  /* 0x000000ab0400720c */ /* 0x000fe20003f46270 */
[----:B------:R-:W-:Y:S01]  /*1b4a0*/  VIADD R11, R8, 0x11 ;  /* 0x00000011080b7836 */ /* 0x000fe20000000000 */
[----:B-1----:R-:W-:-:S02]  /*1b4b0*/  FSEL R5, R20, -INF , !P4 ;  /* 0xff80000014057808 */ /* 0x002fc40006000000 */
[----:B----4-:R-:W-:Y:S02]  /*1b4c0*/  FSEL R4, R21, -INF , !P1 ;  /* 0xff80000015047808 */ /* 0x010fe40004800000 */
[CC--:B------:R-:W-:Y:S02]  /*1b4d0*/  ISETP.GE.AND P6, PT, R9.reuse, R170.reuse, PT ;  /* 0x000000aa0900720c */ /* 0x0c0fe40003fc6270 */
[-C--:B------:R-:W-:Y:S02]  /*1b4e0*/  ISETP.GE.AND P3, PT, R9, R171.reuse, PT ;  /* 0x000000ab0900720c */ /* 0x080fe40003f66270 */
[C---:B------:R-:W-:Y:S02]  /*1b4f0*/  ISETP.GE.AND P4, PT, R19.reuse, R170, PT ;  /* 0x000000aa1300720c */ /* 0x040fe40003f86270 */
[----:B------:R-:W-:Y:S01]  /*1b500*/  ISETP.GE.AND P1, PT, R19, R171, PT ;  /* 0x000000ab1300720c */ /* 0x000fe20003f26270 */
[----:B------:R-:W-:Y:S02]  /*1b510*/  VIADD R19, R8, 0x18 ;  /* 0x0000001808137836 */ /* 0x000fe40000000000 */
[----:B------:R-:W-:Y:S01]  /*1b520*/  FMUL.FTZ R176, R176, R0 ;  /* 0x00000000b0b07220 */ /* 0x000fe20000410000 */
[----:B------:R-:W1:Y:S01]  /*1b530*/  MUFU.TANH R18, R18 ;  /* 0x0000001200127308 */ /* 0x000e620000002400 */
[----:B--2---:R-:W-:Y:S01]  /*1b540*/  FSEL R12, R12, -INF , !P6 ;  /* 0xff8000000c0c7808 */ /* 0x004fe20007000000 */
[----:B------:R-:W-:Y:S01]  /*1b550*/  VIADD R7, R8, 0x20 ;  /* 0x0000002008077836 */ /* 0x000fe20000000000 */
[----:B---3--:R-:W-:Y:S01]  /*1b560*/  FSEL R14, R14, -INF , !P3 ;  /* 0xff8000000e0e7808 */ /* 0x008fe20005800000 */
[----:B------:R-:W-:Y:S01]  /*1b570*/  VIADD R20, R8, 0x19 ;  /* 0x0000001908147836 */ /* 0x000fe20000000000 */
[----:B------:R-:W-:-:S02]  /*1b580*/  ISETP.GE.AND P6, PT, R11, R170, PT ;  /* 0x000000aa0b00720c */ /* 0x000fc40003fc6270 */
[-C--:B------:R-:W-:Y:S02]  /*1b590*/  ISETP.GE.AND P3, PT, R11, R171.reuse, PT ;  /* 0x000000ab0b00720c */ /* 0x080fe40003f66270 */
[----:B-----5:R-:W-:Y:S02]  /*1b5a0*/  FSEL R13, R13, -INF , !P5 ;  /* 0xff8000000d0d7808 */ /* 0x020fe40006800000 */
[----:B------:R-:W-:Y:S02]  /*1b5b0*/  FSEL R15, R15, -INF , !P2 ;  /* 0xff8000000f0f7808 */ /* 0x000fe40005000000 */
[C---:B------:R-:W-:Y:S02]  /*1b5c0*/  ISETP.GE.AND P5, PT, R19.reuse, R170, PT ;  /* 0x000000aa1300720c */ /* 0x040fe40003fa6270 */
[----:B------:R-:W-:Y:S01]  /*1b5d0*/  ISETP.GE.AND P2, PT, R19, R171, PT ;  /* 0x000000ab1300720c */ /* 0x000fe20003f46270 */
[----:B------:R-:W-:Y:S01]  /*1b5e0*/  FMUL.FTZ R193, R194, R0 ;  /* 0x00000000c2c17220 */ /* 0x000fe20000410000 */
[----:B------:R2:W3:Y:S01]  /*1b5f0*/  MUFU.TANH R19, R176 ;  /* 0x000000b000137308 */ /* 0x0004e20000002400 */
[----:B------:R-:W-:-:S02]  /*1b600*/  FSEL R22, R22, -INF , !P6 ;  /* 0xff80000016167808 */ /* 0x000fc40007000000 */
[----:B------:R-:W-:Y:S02]  /*1b610*/  FSEL R26, R24, -INF , !P3 ;  /* 0xff800000181a7808 */ /* 0x000fe40005800000 */
[----:B------:R-:W-:Y:S02]  /*1b620*/  FSEL R23, R23, -INF , !P4 ;  /* 0xff80000017177808 */ /* 0x000fe40006000000 */
[----:B------:R-:W-:Y:S02]  /*1b630*/  FSEL R27, R25, -INF , !P1 ;  /* 0xff800000191b7808 */ /* 0x000fe40004800000 */
[CC--:B------:R-:W-:Y:S02]  /*1b640*/  ISETP.GE.AND P6, PT, R7.reuse, R170.reuse, PT ;  /* 0x000000aa0700720c */ /* 0x0c0fe40003fc6270 */
[-C--:B------:R-:W-:Y:S01]  /*1b650*/  ISETP.GE.AND P3, PT, R7, R171.reuse, PT ;  /* 0x000000ab0700720c */ /* 0x080fe20003f66270 */
[----:B------:R-:W-:Y:S01]  /*1b660*/  VIADD R7, R8, 0x28 ;  /* 0x0000002808077836 */ /* 0x000fe20000000000 */
[----:B------:R-:W-:Y:S01]  /*1b670*/  ISETP.GE.AND P4, PT, R20, R170, PT ;  /* 0x000000aa1400720c */ /* 0x000fe20003f86270 */
[-C--:B--2---:R-:W-:Y:S01]  /*1b680*/  FMUL.FTZ R176, R188, R0.reuse ;  /* 0x00000000bcb07220 */ /* 0x084fe20000410000 */
[----:B------:R-:W-:Y:S01]  /*1b690*/  ISETP.GE.AND P1, PT, R20, R171, PT ;  /* 0x000000ab1400720c */ /* 0x000fe20003f26270 */
[----:B------:R-:W-:Y:S01]  /*1b6a0*/  VIADD R6, R8, 0x21 ;  /* 0x0000002108067836 */ /* 0x000fe20000000000 */
[----:B------:R2:W4:Y:S01]  /*1b6b0*/  MUFU.TANH R196, R192 ;  /* 0x000000c000c47308 */ /* 0x0005220000002400 */
[-C--:B------:R-:W-:Y:S01]  /*1b6c0*/  FMUL.FTZ R10, R182, R0.reuse ;  /* 0x00000000b60a7220 */ /* 0x080fe20000410000 */
[-C--:B------:R-:W-:Y:S01]  /*1b6d0*/  FMUL.FTZ R181, R181, R0.reuse ;  /* 0x00000000b5b57220 */ /* 0x080fe20000410000 */
[-C--:B------:R-:W-:Y:S01]  /*1b6e0*/  FMUL.FTZ R183, R183, R0.reuse ;  /* 0x00000000b7b77220 */ /* 0x080fe20000410000 */
[----:B------:R-:W-:Y:S01]  /*1b6f0*/  FSEL R20, R17, -INF , !P4 ;  /* 0xff80000011147808 */ /* 0x000fe20006000000 */
[----:B------:R-:W-:Y:S01]  /*1b700*/  FMUL.FTZ R180, R180, R0 ;  /* 0x00000000b4b47220 */ /* 0x000fe20000410000 */
[----:B------:R-:W-:-:S02]  /*1b710*/  FSEL R24, R28, -INF , !P1 ;  /* 0xff8000001c187808 */ /* 0x000fc40004800000 */
[----:B------:R-:W5:Y:S01]  /*1b720*/  MUFU.TANH R193, R193 ;  /* 0x000000c100c17308 */ /* 0x000f620000002400 */
[----:B------:R-:W-:Y:S02]  /*1b730*/  FSEL R21, R16, -INF , !P5 ;  /* 0xff80000010157808 */ /* 0x000fe40006800000 */
[C---:B------:R-:W-:Y:S02]  /*1b740*/  ISETP.GE.AND P4, PT, R7.reuse, R170, PT ;  /* 0x000000aa0700720c */ /* 0x040fe40003f86270 */
[----:B------:R-:W-:-:S03]  /*1b750*/  ISETP.GE.AND P1, PT, R7, R171, PT ;  /* 0x000000ab0700720c */ /* 0x000fc60003f26270 */
[----:B------:R-:W5:Y:S01]  /*1b760*/  MUFU.TANH R176, R176 ;  /* 0x000000b000b07308 */ /* 0x000f620000002400 */
[----:B--2---:R-:W-:Y:S01]  /*1b770*/  FMUL.FTZ R192, R195, R0 ;  /* 0x00000000c3c07220 */ /* 0x004fe20000410000 */
[----:B------:R-:W-:Y:S01]  /*1b780*/  ISETP.GE.AND P5, PT, R6, R170, PT ;  /* 0x000000aa0600720c */ /* 0x000fe20003fa6270 */
[----:B------:R-:W-:Y:S02]  /*1b790*/  VIADD R7, R8, 0x30 ;  /* 0x0000003008077836 */ /* 0x000fe40000000000 */
[-C--:B------:R-:W-:Y:S01]  /*1b7a0*/  FMUL.FTZ R177, R177, R0.reuse ;  /* 0x00000000b1b17220 */ /* 0x080fe20000410000 */
[-C--:B------:R-:W-:Y:S01]  /*1b7b0*/  FMUL.FTZ R174, R178, R0.reuse ;  /* 0x00000000b2ae7220 */ /* 0x080fe20000410000 */
[-C--:B------:R-:W-:Y:S01]  /*1b7c0*/  FMUL.FTZ R173, R179, R0.reuse ;  /* 0x00000000b3ad7220 */ /* 0x080fe20000410000 */
[----:B------:R-:W-:Y:S01]  /*1b7d0*/  FSEL R25, R29, -INF , !P2 ;  /* 0xff8000001d197808 */ /* 0x000fe20005000000 */
[----:B------:R-:W2:Y:S01]  /*1b7e0*/  MUFU.TANH R9, R181 ;  /* 0x000000b500097308 */ /* 0x000ea20000002400 */
[-C--:B------:R-:W-:Y:S01]  /*1b7f0*/  FMUL.FTZ R175, R189, R0.reuse ;  /* 0x00000000bdaf7220 */ /* 0x080fe20000410000 */
[----:B-1----:R-:W-:Y:S01]  /*1b800*/  FSEL R195, R18, -INF , !P5 ;  /* 0xff80000012c37808 */ /* 0x002fe20006800000 */
[-C--:B------:R-:W-:Y:S01]  /*1b810*/  FMUL.FTZ R29, R190, R0.reuse ;  /* 0x00000000be1d7220 */ /* 0x080fe20000410000 */
[----:B------:R-:W-:Y:S01]  /*1b820*/  FMUL.FTZ R28, R191, R0 ;  /* 0x00000000bf1c7220 */ /* 0x000fe20000410000 */
[----:B------:R-:W-:-:S03]  /*1b830*/  ISETP.GE.AND P5, PT, R7, R170, PT ;  /* 0x000000aa0700720c */ /* 0x000fc60003fa6270 */
[----:B------:R-:W1:Y:S01]  /*1b840*/  MUFU.TANH R11, R183 ;  /* 0x000000b7000b7308 */ /* 0x000e620000002400 */
[----:B------:R-:W-:Y:S01]  /*1b850*/  VIADD R0, R8, 0x38 ;  /* 0x0000003808007836 */ /* 0x000fe20000000000 */
[----:B------:R-:W-:-:S06]  /*1b860*/  ISETP.GE.AND P2, PT, R6, R171, PT ;  /* 0x000000ab0600720c */ /* 0x000fcc0003f46270 */
[----:B------:R-:W1:Y:S01]  /*1b870*/  MUFU.TANH R192, R192 ;  /* 0x000000c000c07308 */ /* 0x000e620000002400 */
[----:B---3--:R-:W-:-:S07]  /*1b880*/  FSEL R179, R19, -INF , !P5 ;  /* 0xff80000013b37808 */ /* 0x008fce0006800000 */
[----:B------:R-:W3:Y:S01]  /*1b890*/  MUFU.TANH R194, R180 ;  /* 0x000000b400c27308 */ /* 0x000ee20000002400 */
[----:B------:R-:W-:-:S07]  /*1b8a0*/  VIADD R6, R8, 0x29 ;  /* 0x0000002908067836 */ /* 0x000fce0000000000 */
[----:B------:R-:W3:Y:S01]  /*1b8b0*/  MUFU.TANH R10, R10 ;  /* 0x0000000a000a7308 */ /* 0x000ee20000002400 */
[----:B------:R-:W-:-:S07]  /*1b8c0*/  ISETP.GE.AND P5, PT, R0, R170, PT ;  /* 0x000000aa0000720c */ /* 0x000fce0003fa6270 */
[----:B------:R-:W-:Y:S01]  /*1b8d0*/  MUFU.TANH R177, R177 ;  /* 0x000000b100b17308 */ /* 0x000fe20000002400 */
[----:B----4-:R-:W-:-:S07]  /*1b8e0*/  FSEL R196, R196, -INF , !P6 ;  /* 0xff800000c4c47808 */ /* 0x010fce0007000000 */
[----:B------:R-:W4:Y:S01]  /*1b8f0*/  MUFU.TANH R174, R174 ;  /* 0x000000ae00ae7308 */ /* 0x000f220000002400 */
[----:B-----5:R-:W-:-:S07]  /*1b900*/  FSEL R193, R193, -INF , !P3 ;  /* 0xff800000c1c17808 */ /* 0x020fce0005800000 */
[----:B------:R-:W5:Y:S01]  /*1b910*/  MUFU.TANH R173, R173 ;  /* 0x000000ad00ad7308 */ /* 0x000f620000002400 */
[----:B------:R-:W-:Y:S02]  /*1b920*/  FSEL R176, R176, -INF , !P5 ;  /* 0xff800000b0b07808 */ /* 0x000fe40006800000 */
[C---:B------:R-:W-:Y:S02]  /*1b930*/  ISETP.GE.AND P6, PT, R6.reuse, R170, PT ;  /* 0x000000aa0600720c */ /* 0x040fe40003fc6270 */
[----:B------:R-:W-:-:S03]  /*1b940*/  ISETP.GE.AND P3, PT, R6, R171, PT ;  /* 0x000000ab0600720c */ /* 0x000fc60003f66270 */
[----:B------:R-:W-:Y:S01]  /*1b950*/  MUFU.TANH R2, R2 ;  /* 0x0000000200027308 */ /* 0x000fe20000002400 */
[----:B------:R-:W-:Y:S01]  /*1b960*/  ISETP.GT.AND P5, PT, R244, R231, PT ;  /* 0x000000e7f400720c */ /* 0x000fe20003fa4270 */
[----:B------:R-:W-:-:S06]  /*1b970*/  VIADD R6, R8, 0x31 ;  /* 0x0000003108067836 */ /* 0x000fcc0000000000 */
[----:B------:R-:W-:Y:S01]  /*1b980*/  MUFU.TANH R175, R175 ;  /* 0x000000af00af7308 */ /* 0x000fe20000002400 */
[----:B--2---:R-:W-:-:S07]  /*1b990*/  FSEL R190, R9, -INF , !P6 ;  /* 0xff80000009be7808 */ /* 0x004fce0007000000 */
[----:B------:R-:W2:Y:S01]  /*1b9a0*/  MUFU.TANH R29, R29 ;  /* 0x0000001d001d7308 */ /* 0x000ea20000002400 */
[----:B-1----:R-:W-:-:S07]  /*1b9b0*/  FSEL R188, R11, -INF , !P3 ;  /* 0xff8000000bbc7808 */ /* 0x002fce0005800000 */
[----:B------:R-:W1:Y:S01]  /*1b9c0*/  MUFU.TANH R28, R28 ;  /* 0x0000001c001c7308 */ /* 0x000e620000002400 */
[----:B------:R-:W-:Y:S02]  /*1b9d0*/  FSEL R192, R192, -INF , !P2 ;  /* 0xff800000c0c07808 */ /* 0x000fe40005000000 */
[----:B---3--:R-:W-:Y:S02]  /*1b9e0*/  FSEL R194, R194, -INF , !P4 ;  /* 0xff800000c2c27808 */ /* 0x008fe40006000000 */
[----:B------:R-:W-:Y:S01]  /*1b9f0*/  FSEL R189, R10, -INF , !P1 ;  /* 0xff8000000abd7808 */ /* 0x000fe20004800000 */
[----:B------:R-:W-:Y:S01]  /*1ba00*/  BAR.SYNC.DEFER_BLOCKING 0x0 ;  /* 0x0000000000007b1d */ /* 0x000fe20000010000 */
[C---:B------:R-:W-:Y:S02]  /*1ba10*/  ISETP.GE.AND P6, PT, R8.reuse, R170, PT ;  /* 0x000000aa0800720c */ /* 0x040fe40003fc6270 */
[CC--:B------:R-:W-:Y:S01]  /*1ba20*/  ISETP.GE.AND P3, PT, R8.reuse, R171.reuse, PT ;  /* 0x000000ab0800720c */ /* 0x0c0fe20003f66270 */
[----:B------:R-:W-:Y:S01]  /*1ba30*/  VIADD R8, R8, 0x39 ;  /* 0x0000003908087836 */ /* 0x000fe20000000000 */
[----:B------:R-:W-:-:S02]  /*1ba40*/  ISETP.GE.AND P2, PT, R7, R171, PT ;  /* 0x000000ab0700720c */ /* 0x000fc40003f46270 */
[C---:B------:R-:W-:Y:S02]  /*1ba50*/  ISETP.GE.AND P4, PT, R6.reuse, R170, PT ;  /* 0x000000aa0600720c */ /* 0x040fe40003f86270 */
[-C--:B------:R-:W-:Y:S02]  /*1ba60*/  ISETP.GE.AND P1, PT, R6, R171.reuse, PT ;  /* 0x000000ab0600720c */ /* 0x080fe40003f26270 */
[----:B----4-:R-:W-:Y:S02]  /*1ba70*/  FSEL R174, R174, -INF , !P2 ;  /* 0xff800000aeae7808 */ /* 0x010fe40005000000 */
[----:B------:R-:W-:Y:S02]  /*1ba80*/  FSEL R177, R177, -INF , !P4 ;  /* 0xff800000b1b17808 */ /* 0x000fe40006000000 */
[----:B-----5:R-:W-:Y:S01]  /*1ba90*/  FSEL R173, R173, -INF , !P1 ;  /* 0xff800000adad7808 */ /* 0x020fe20004800000 */
        /* <DEDUP_REMOVED lines=30> */
[-C--:B------:R-:W-:Y:S02]  /*1bc80*/  LOP3.LUT R11, R11, R17.reuse, RZ, 0x3c, !PT ;  /* 0x000000110b0b7212 */ /* 0x080fe400078e3cff */
[----:B------:R-:W-:Y:S02]  /*1bc90*/  ISETP.GE.AND P2, PT, R0, RZ, PT ;  /* 0x000000ff0000720c */ /* 0x000fe40003f46270 */
        /* <DEDUP_REMOVED lines=22> */
[----:B------:R-:W-:Y:S02]  /*1be00*/  @P6 IADD3 R16, R16, 0x1, RZ ;  /* 0x0000000110106810 */ /* 0x000fe40007ffe0ff */
[----:B------:R-:W-:-:S03]  /*1be10*/  @P4 VIADD R10, R10, 0x1 ;  /* 0x000000010a0a4836 */ /* 0x000fc60000000000 */
[----:B------:R-:W-:Y:S02]  /*1be20*/  IMAD.MOV.U32 R7, RZ, RZ, R16 ;  /* 0x000000ffff077224 */ /* 0x000fe400078e0010 */
[----:B------:R-:W-:Y:S02]  /*1be30*/  MOV R8, R10 ;  /* 0x0000000a00087202 */ /* 0x000fe40000000f00 */
[----:B------:R-:W-:Y:S01]  /*1be40*/  @!P2 IMAD.MOV R7, RZ, RZ, -R7 ;  /* 0x000000ffff07a224 */ /* 0x000fe200078e0a07 */
[----:B------:R-:W2:Y:S02]  /*1be50*/  LD.E.64 R10, desc[UR4][R202.64+0x38] ;  /* 0x00003804ca0a7980 */ /* 0x000ea4000c101b00 */
[----:B------:R-:W-:Y:S02]  /*1be60*/  @!P0 IMAD.MOV R8, RZ, RZ, -R8 ;  /* 0x000000ffff088224 */ /* 0x000fe400078e0a08 */
[----:B------:R-:W-:-:S03]  /*1be70*/  SEL R7, R0, R7, !P1 ;  /* 0x0000000700077207 */ /* 0x000fc60004800000 */
[----:B------:R-:W-:Y:S02]  /*1be80*/  SEL R8, R0, R8, !P1 ;  /* 0x0000000800087207 */ /* 0x000fe40004800000 */
        /* <DEDUP_REMOVED lines=20> */
.L_x_4225:
[----:B------:R-:W-:Y:S02]  /*1bfd0*/  R2UR UR4, R200 ;  /* 0x00000000c80472ca */ /* 0x000fe400000e0000 */
[----:B------:R-:W-:-:S13]  /*1bfe0*/  R2UR UR5, R201 ;  /* 0x00000000c90572ca */ /* 0x000fda00000e0000 */
[----:B------:R-:W2:Y:S02]  /*1bff0*/  LD.E R0, desc[UR4][R202.64+0x38] ;  /* 0x00003804ca007980 */ /* 0x000ea4000c101900 */
[----:B--2---:R-:W-:-:S05]  /*1c000*/  IMAD.U32 R0, R0, -0x40, RZ ;  /* 0xffffffc000007824 */ /* 0x004fca00078e00ff */
[----:B------:R-:W-:Y:S02]  /*1c010*/  SHF.R.S32.HI R6, RZ, 0x1f, R0 ;  /* 0x0000001fff067819 */ /* 0x000fe40000011400 */
.L_x_4226:
[----:B------:R-:W-:Y:S05]  /*1c020*/  BSYNC B0 ;  /* 0x0000000000007941 */ /* 0x000fea0003800000 */
.L_x_4224:
[----:B------:R-:W-:Y:S02]  /*1c030*/  LEA R233, P0, R0, R233, 0x1 ;  /* 0x000000e900e97211 */ /* 0x000fe400078008ff */
[C---:B------:R-:W-:Y:S02]  /*1c040*/  R2UR UR14, R200.reuse ;  /* 0x00000000c80e72ca */ /* 0x040fe400000e0000 */
[C---:B------:R-:W-:Y:S02]  /*1c050*/  R2UR UR15, R201.reuse ;  /* 0x00000000c90f72ca */ /* 0x040fe400000e0000 */
[C---:B------:R-:W-:Y:S02]  /*1c060*/  R2UR UR12, R200.reuse ;  /* 0x00000000c80c72ca */ /* 0x040fe400000e0000 */
[----:B------:R-:W-:Y:S02]  /*1c070*/  R2UR UR13, R201 ;  /* 0x00000000c90d72ca */ /* 0x000fe400000e0000 */
[----:B------:R-:W-:-:S02]  /*1c080*/  R2UR UR10, R200 ;  /* 0x00000000c80a72ca */ /* 0x000fc400000e0000 */
[C---:B------:R-:W-:Y:S02]  /*1c090*/  R2UR UR11, R201.reuse ;  /* 0x00000000c90b72ca */ /* 0x040fe400000e0000 */
[----:B------:R-:W-:Y:S02]  /*1c0a0*/  R2UR UR4, R200 ;  /* 0x00000000c80472ca */ /* 0x000fe400000e0000 */
[C---:B------:R-:W-:Y:S02]  /*1c0b0*/  R2UR UR5, R201.reuse ;  /* 0x00000000c90572ca */ /* 0x040fe400000e0000 */
[----:B------:R-:W-:Y:S01]  /*1c0c0*/  LEA.HI.X R232, R0, R232, R6, 0x1, P0 ;  /* 0x000000e800e87211 */ /* 0x000fe200000f0c06 */
[----:B------:R-:W-:Y:S01]  /*1c0d0*/  IMAD.MOV.U32 R6, RZ, RZ, R233 ;  /* 0x000000ffff067224 */ /* 0x000fe200078e00e9 */
[----:B------:R-:W-:Y:S01]  /*1c0e0*/  R2UR UR30, R200 ;  /* 0x00000000c81e72ca */ /* 0x000fe200000e0000 */
[----:B------:R-:W-:Y:S01]  /*1c0f0*/  IMAD.SHL.U32 R0, R166, 0x20, RZ ;  /* 0x00000020a6007824 */ /* 0x000fe200078e00ff */
[----:B------:R-:W-:Y:S01]  /*1c100*/  R2UR UR31, R201 ;  /* 0x00000000c91f72ca */ /* 0x000fe200000e0000 */
[----:B------:R-:W-:Y:S01]  /*1c110*/  IMAD.MOV.U32 R7, RZ, RZ, R232 ;  /* 0x000000ffff077224 */ /* 0x000fe200078e00e8 */
[----:B------:R-:W-:-:S02]  /*1c120*/  R2UR UR28, R200 ;  /* 0x00000000c81c72ca */ /* 0x000fc400000e0000 */
[----:B------:R-:W-:Y:S02]  /*1c130*/  IADD3 R10, P0, R233, R0, RZ ;  /* 0x00000000e90a7210 */ /* 0x000fe40007f1e0ff */
        /* <DEDUP_REMOVED lines=14> */
[C---:B------:R-:W-:Y:S02]  /*1c220*/  R2UR UR20, R200.reuse ;  /* 0x00000000c81472ca */ /* 0x040fe400000e0000 */
[C---:B------:R-:W-:Y:S02]  /*1c230*/  R2UR UR21, R201.reuse ;  /* 0x00000000c91572ca */ /* 0x040fe400000e0000 */
[----:B------:R-:W-:Y:S02]  /*1c240*/  R2UR UR18, R200 ;  /* 0x00000000c81272ca */ /* 0x000fe400000e0000 */
[----:B------:R-:W-:-:S02]  /*1c250*/  R2UR UR19, R201 ;  /* 0x00000000c91372ca */ /* 0x000fc400000e0000 */
[----:B------:R-:W-:Y:S02]  /*1c260*/  R2UR UR16, R200 ;  /* 0x00000000c81072ca */ /* 0x000fe400000e0000 */
[----:B------:R-:W-:Y:S02]  /*1c270*/  R2UR UR17, R201 ;  /* 0x00000000c91172ca */ /* 0x000fe400000e0000 */
[----:B-1----:R-:W-:-:S05]  /*1c280*/  SHF.L.U64.HI R6, R166, 0x5, R167 ;  /* 0x00000005a6067819 */ /* 0x002fca00000102a7 */
[----:B------:R-:W-:Y:S01]  /*1c290*/  IMAD.X R11, R232, 0x1, R6, P0 ;  /* 0x00000001e80b7824 */ /* 0x000fe200000e0606 */
[----:B------:R-:W-:-:S04]  /*1c2a0*/  IADD3 R8, P0, R10, R0, RZ ;  /* 0x000000000a087210 */ /* 0x000fc80007f1e0ff */
[----:B------:R1:W-:Y:S01]  /*1c2b0*/  LDGSTS.E.BYPASS.LTC128B.128 [R239+0x8800], desc[UR30][R10.64] ;  /* 0x088000000aef7fae */ /* 0x0003e2000b901d5e */
[--C-:B------:R-:W-:Y:S01]  /*1c2c0*/  IMAD.X R9, R11, 0x1, R6.reuse, P0 ;  /* 0x000000010b097824 */ /* 0x100fe200000e0606 */
[----:B------:R-:W-:Y:S02]  /*1c2d0*/  IADD3 R16, P0, R8, R0, RZ ;  /* 0x0000000008107210 */ /* 0x000fe40007f1e0ff */
        /* <DEDUP_REMOVED lines=13> */
.L_x_4223:
[----:B------:R-:W-:Y:S05]  /*1c3b0*/  BSYNC B1 ;  /* 0x0000000000017941 */ /* 0x000fea0003800000 */
.L_x_4222:
[----:B------:R-:W-:Y:S01]  /*1c3c0*/  R2UR UR4, R200 ;  /* 0x00000000c80472ca */ /* 0x000fe200000e0000 */
[----:B-1----:R-:W-:Y:S01]  /*1c3d0*/  LDSM.16.MT88.4 R16, [R230+0x10000] ;  /* 0x01000000e610783b */ /* 0x002fe20000004200 */
        /* <DEDUP_REMOVED lines=36> */
[----:B-1----:R-:W-:-:S03]  /*1c620*/  FMNMX.FTZ R6, R8, R6, !PT ;  /* 0x0000000608067209 */ /* 0x002fc60007810000 */
[----:B------:R-:W-:Y:S01]  /*1c630*/  LDSM.16.MT88.4 R8, [R228+0x10000] ;  /* 0x01000000e408783b */ /* 0x000fe20000004200 */
[----:B---3--:R-:W-:-:S03]  /*1c640*/  FMNMX.FTZ R0, R7, R0, !PT ;  /* 0x0000000007007209 */ /* 0x008fc60007810000 */
[----:B------:R-:W1:Y:S04]  /*1c650*/  SHFL.BFLY PT, R171, R6, 0x1, 0x1f ;  /* 0x0c201f0006ab7f89 */ /* 0x000e6800000e0000 */
[----:B------:R-:W3:Y:S01]  /*1c660*/  SHFL.BFLY PT, R170, R0, 0x1, 0x1f ;  /* 0x0c201f0000aa7f89 */ /* 0x000ee200000e0000 */
[----:B-1----:R-:W-:Y:S02]  /*1c670*/  FMNMX.FTZ R171, R6, R171, !PT ;  /* 0x000000ab06ab7209 */ /* 0x002fe40007810000 */
[----:B---3--:R-:W-:Y:S02]  /*1c680*/  FMNMX.FTZ R170, R0, R170, !PT ;  /* 0x000000aa00aa7209 */ /* 0x008fe40007810000 */
[----:B------:R-:W-:Y:S02]  /*1c690*/  FSETP.NEU.FTZ.AND P1, PT, R171, -INF , PT ;  /* 0xff800000ab00780b */ /* 0x000fe40003f3d000 */
[----:B------:R-:W-:Y:S01]  /*1c6a0*/  FSETP.NEU.FTZ.AND P0, PT, R170, -INF , PT ;  /* 0xff800000aa00780b */ /* 0x000fe20003f1d000 */
[C---:B--2---:R-:W-:Y:S01]  /*1c6b0*/  FMUL.FTZ R178, R31.reuse, R171 ;  /* 0x000000ab1fb27220 */ /* 0x044fe20000410000 */
[----:B------:R-:W-:-:S04]  /*1c6c0*/  FMUL.FTZ R30, R31, R170 ;  /* 0x000000aa1f1e7220 */ /* 0x000fc80000410000 */
[----:B------:R-:W-:Y:S02]  /*1c6d0*/  FSEL R178, R178, RZ, P1 ;  /* 0x000000ffb2b27208 */ /* 0x000fe40000800000 */
[----:B------:R-:W-:-:S03]  /*1c6e0*/  FSEL R30, R30, RZ, P0 ;  /* 0x000000ff1e1e7208 */ /* 0x000fc60000000000 */
[-CC-:B------:R-:W-:Y:S01]  /*1c6f0*/  FFMA.FTZ R165, R2, R31.reuse, -R178.reuse ;  /* 0x0000001f02a57223 */ /* 0x180fe200000108b2 */
[-C--:B------:R-:W-:Y:S01]  /*1c700*/  FFMA.FTZ R34, R12, R31.reuse, -R178 ;  /* 0x0000001f0c227223 */ /* 0x080fe200000108b2 */
[-C--:B------:R-:W-:Y:S01]  /*1c710*/  FFMA.FTZ R2, R4, R31.reuse, -R30 ;  /* 0x0000001f04027223 */ /* 0x080fe2000001081e */
[----:B------:R-:W-:Y:S01]  /*1c720*/  FSEL R4, R171, RZ, P1 ;  /* 0x000000ffab047208 */ /* 0x000fe20000800000 */
[-C--:B------:R-:W-:Y:S01]  /*1c730*/  FFMA.FTZ R33, R13, R31.reuse, -R178 ;  /* 0x0000001f0d217223 */ /* 0x080fe200000108b2 */
[-C--:B------:R-:W-:Y:S01]  /*1c740*/  FFMA.FTZ R0, R14, R31.reuse, -R30 ;  /* 0x0000001f0e007223 */ /* 0x080fe2000001081e */
[-C--:B------:R-:W-:Y:S01]  /*1c750*/  FFMA.FTZ R35, R5, R31.reuse, -R178 ;  /* 0x0000001f05237223 */ /* 0x080fe200000108b2 */
[----:B------:R-:W-:Y:S01]  /*1c760*/  FSEL R5, R170, RZ, P0 ;  /* 0x000000ffaa057208 */ /* 0x000fe20000000000 */
[----:B------:R-:W-:Y:S01]  /*1c770*/  FADD.FTZ R4, R164, -R4 ;  /* 0x80000004a4047221 */ /* 0x000fe20000010000 */
[-CC-:B------:R-:W-:Y:S01]  /*1c780*/  FFMA.FTZ R164, R15, R31.reuse, -R30.reuse ;  /* 0x0000001f0fa47223 */ /* 0x180fe2000001081e */
[-C--:B------:R-:W-:Y:S01]  /*1c790*/  FFMA.FTZ R32, R32, R31.reuse, -R30 ;  /* 0x0000001f20207223 */ /* 0x080fe2000001081e */
[----:B------:R-:W1:Y:S01]  /*1c7a0*/  LDSM.16.MT88.4 R12, [R229+0x10000] ;  /* 0x01000000e50c783b */ /* 0x000e620000004200 */
[----:B------:R-:W-:Y:S01]  /*1c7b0*/  FADD.FTZ R5, R3, -R5 ;  /* 0x8000000503057221 */ /* 0x000fe20000010000 */
[----:B------:R-:W-:Y:S01]  /*1c7c0*/  FMUL.FTZ R4, R31, R4 ;  /* 0x000000041f047220 */ /* 0x000fe20000410000 */
[----:B------:R-:W-:Y:S01]  /*1c7d0*/  MUFU.EX2 R165, R165 ;  /* 0x000000a500a57308 */ /* 0x000fe20000000800 */
[--C-:B------:R-:W-:Y:S01]  /*1c7e0*/  FFMA.FTZ R180, R23, R31, -R178.reuse ;  /* 0x0000001f17b47223 */ /* 0x100fe200000108b2 */
[----:B------:R-:W-:Y:S01]  /*1c7f0*/  FMUL.FTZ R3, R31, R5 ;  /* 0x000000051f037220 */ /* 0x000fe20000410000 */
[-CC-:B------:R-:W-:Y:S01]  /*1c800*/  FFMA.FTZ R182, R22, R31.reuse, -R178.reuse ;  /* 0x0000001f16b67223 */ /* 0x180fe200000108b2 */
[-CC-:B------:R-:W-:Y:S01]  /*1c810*/  FFMA.FTZ R181, R21, R31.reuse, -R178.reuse ;  /* 0x0000001f15b57223 */ /* 0x180fe200000108b2 */
[-C--:B------:R-:W-:Y:S01]  /*1c820*/  FFMA.FTZ R183, R20, R31.reuse, -R178 ;  /* 0x0000001f14b77223 */ /* 0x080fe200000108b2 */
[-CC-:B------:R-:W-:Y:S01]  /*1c830*/  FFMA.FTZ R184, R27, R31.reuse, -R30.reuse ;  /* 0x0000001f1bb87223 */ /* 0x180fe2000001081e */
[----:B------:R-:W-:Y:S01]  /*1c840*/  LDSM.16.MT88.4 R20, [R227+0x16000] ;  /* 0x01600000e314783b */ /* 0x000fe20000004200 */
[----:B------:R-:W-:Y:S01]  /*1c850*/  MUFU.EX2 R35, R35 ;  /* 0x0000002300237308 */ /* 0x000fe20000000800 */
[-CC-:B------:R-:W-:Y:S01]  /*1c860*/  FFMA.FTZ R186, R26, R31.reuse, -R30.reuse ;  /* 0x0000001f1aba7223 */ /* 0x180fe2000001081e */
[-CC-:B------:R-:W-:Y:S01]  /*1c870*/  FFMA.FTZ R185, R25, R31.reuse, -R30.reuse ;  /* 0x0000001f19b97223 */ /* 0x180fe2000001081e */
[-C--:B------:R-:W-:Y:S01]  /*1c880*/  FFMA.FTZ R187, R24, R31.reuse, -R30 ;  /* 0x0000001f18bb7223 */ /* 0x080fe2000001081e */
[-CC-:B------:R-:W-:Y:S01]  /*1c890*/  FFMA.FTZ R191, R196, R31.reuse, -R178.reuse ;  /* 0x0000001fc4bf7223 */ /* 0x180fe200000108b2 */
[----:B------:R-:W-:Y:S01]  /*1c8a0*/  LDSM.16.MT88.4 R24, [R227+0x10800] ;  /* 0x01080000e318783b */ /* 0x000fe20000004200 */
        /* <DEDUP_REMOVED lines=12> */
[-C--:B------:R-:W-:Y:S01]  /*1c970*/  FFMA.FTZ R175, R175, R31.reuse, -R178 ;  /* 0x0000001fafaf7223 */ /* 0x080fe200000108b2 */
[-CC-:B------:R-:W-:Y:S01]  /*1c980*/  FFMA.FTZ R174, R174, R31.reuse, -R30.reuse ;  /* 0x0000001faeae7223 */ /* 0x180fe2000001081e */
[-CC-:B------:R-:W-:Y:S01]  /*1c990*/  FFMA.FTZ R173, R173, R31.reuse, -R30.reuse ;  /* 0x0000001fadad7223 */ /* 0x180fe2000001081e */
[-CC-:B------:R-:W-:Y:S01]  /*1c9a0*/  FFMA.FTZ R178, R29, R31.reuse, -R30.reuse ;  /* 0x0000001f1db27223 */ /* 0x180fe2000001081e */
[----:B------:R-:W-:-:S02]  /*1c9b0*/  FFMA.FTZ R196, R28, R31, -R30 ;  /* 0x0000001f1cc47223 */ /* 0x000fc4000001081e */
[----:B------:R-:W-:Y:S01]  /*1c9c0*/  MUFU.EX2 R32, R32 ;  /* 0x0000002000207308 */ /* 0x000fe20000000800 */
[----:B------:R-:W-:Y:S07]  /*1c9d0*/  LDSM.16.MT88.4 R28, [R228+0x15800] ;  /* 0x01580000e41c783b */ /* 0x000fee0000004200 */
        /* <DEDUP_REMOVED lines=147> */
[----:B------:R-:W-:Y:S01]  /*1d310*/  MUFU.EX2 R182, R182 ;  /* 0x000000b600b67308 */ /* 0x000fe20000000800 */
[-C--:B------:R-:W-:Y:S01]  /*1d320*/  FMUL.FTZ R100, R100, R172.reuse ;  /* 0x000000ac64647220 */ /* 0x080fe20000410000 */
[-C--:B------:R-:W-:Y:S01]  /*1d330*/  FMUL.FTZ R101, R101, R172.reuse ;  /* 0x000000ac65657220 */ /* 0x080fe20000410000 */
[C---:B------:R-:W-:Y:S01]  /*1d340*/  HMMA.16816.F32.BF16 R56, R4.reuse, R18, R56 ;  /* 0x000000120438723c */ /* 0x040fe20000041838 */
[----:B------:R-:W4:Y:S01]  /*1d350*/  LDSM.16.MT88.4 R16, [R229+0x14000] ;  /* 0x01400000e510783b */ /* 0x000f220000004200 */
        /* <DEDUP_REMOVED lines=15> */
[C---:B-1----:R-:W-:Y:S01]  /*1d450*/  HMMA.16816.F32.BF16 R84, R4.reuse, R12, R84 ;  /* 0x0000000c0454723c */ /* 0x042fe20000041854 */
[-C--:B------:R-:W-:Y:S01]  /*1d460*/  FMUL.FTZ R131, R131, R3.reuse ;  /* 0x0000000383837220 */ /* 0x080fe20000410000 */
[----:B------:R-:W-:Y:S01]  /*1d470*/  FFMA.FTZ R165, R250, R172, R165 ;  /* 0x000000acfaa57223 */ /* 0x000fe200000100a5 */
[----:B------:R-:W-:Y:S01]  /*1d480*/  FFMA.FTZ R3, R249, R3, R32 ;  /* 0x00000003f9037223 */ /* 0x000fe20000010020 */
[----:B------:R-:W1:Y:S02]  /*1d490*/  MUFU.EX2 R184, R184 ;  /* 0x000000b800b87308 */ /* 0x000e640000000800 */
[----:B------:R-:W-:Y:S01]  /*1d4a0*/  HMMA.16816.F32.BF16 R88, R4, R14, R88 ;  /* 0x0000000e0458723c */ /* 0x000fe20000041858 */
[----:B------:R-:W5:Y:S01]  /*1d4b0*/  LDSM.16.MT88.4 R12, [R229+0x16000] ;  /* 0x01600000e50c783b */ /* 0x000f620000004200 */
[----:B------:R-:W-:Y:S01]  /*1d4c0*/  FADD.FTZ R165, R35, R165 ;  /* 0x000000a523a57221 */ /* 0x000fe20000010000 */
[----:B------:R-:W-:-:S03]  /*1d4d0*/  FADD.FTZ R3, R2, R3 ;  /* 0x0000000302037221 */ /* 0x000fc60000010000 */
[----:B---3--:R-:W-:Y:S01]  /*1d4e0*/  HMMA.16816.F32.BF16 R92, R4, R8, R92 ;  /* 0x00000008045c723c */ /* 0x008fe2000004185c */
[----:B------:R-:W3:Y:S01]  /*1d4f0*/  MUFU.EX2 R186, R186 ;  /* 0x000000ba00ba7308 */ /* 0x000ee20000000800 */
[----:B------:R-:W-:Y:S01]  /*1d500*/  FADD.FTZ R165, R34, R165 ;  /* 0x000000a522a57221 */ /* 0x000fe20000010000 */
[----:B------:R-:W-:-:S03]  /*1d510*/  FADD.FTZ R3, R0, R3 ;  /* 0x0000000300037221 */ /* 0x000fc60000010000 */
[C---:B------:R-:W-:Y:S01]  /*1d520*/  HMMA.16816.F32.BF16 R96, R4.reuse, R10, R96 ;  /* 0x0000000a0460723c */ /* 0x040fe20000041860 */
[----:B------:R-:W3:Y:S01]  /*1d530*/  LDSM.16.MT88.4 R8, [R228+0x16000] ;  /* 0x01600000e408783b */ /* 0x000ee20000004200 */
[----:B------:R-:W-:Y:S01]  /*1d540*/  FADD.FTZ R165, R33, R165 ;  /* 0x000000a521a57221 */ /* 0x000fe20000010000 */
[----:B------:R-:W-:Y:S01]  /*1d550*/  MUFU.EX2 R185, R185 ;  /* 0x000000b900b97308 */ /* 0x000fe20000000800 */
[----:B------:R-:W-:Y:S01]  /*1d560*/  FADD.FTZ R3, R164, R3 ;  /* 0x00000003a4037221 */ /* 0x000fe20000010000 */
[----:B------:R-:W-:Y:S01]  /*1d570*/  MOV R164, R171 ;  /* 0x000000ab00a47202 */ /* 0x000fe20000000f00 */
[----:B----4-:R-:W-:Y:S01]  /*1d580*/  HMMA.16816.F32.BF16 R76, R4, R16, R76 ;  /* 0x00000010044c723c */ /* 0x010fe2000004184c */
[----:B--2---:R-:W-:Y:S01]  /*1d590*/  FADD.FTZ R165, R180, R165 ;  /* 0x000000a5b4a57221 */ /* 0x004fe20000010000 */
[----:B-1----:R-:W-:-:S03]  /*1d5a0*/  FADD.FTZ R3, R184, R3 ;  /* 0x00000003b8037221 */ /* 0x002fc60000010000 */
[----:B------:R-:W1:Y:S01]  /*1d5b0*/  MUFU.EX2 R187, R187 ;  /* 0x000000bb00bb7308 */ /* 0x000e620000000800 */
[C---:B------:R-:W-:Y:S01]  /*1d5c0*/  HMMA.16816.F32.BF16 R80, R4.reuse, R18, R80 ;  /* 0x000000120450723c */ /* 0x040fe20000041850 */
[----:B------:R-:W2:Y:S05]  /*1d5d0*/  LDSM.16.MT88.4 R16, [R230+0x16000] ;  /* 0x01600000e610783b */ /* 0x000eaa0000004200 */
[C---:B------:R-:W-:Y:S01]  /*1d5e0*/  HMMA.16816.F32.BF16 R124, R4.reuse, R20, R124 ;  /* 0x00000014047c723c */ /* 0x040fe2000004187c */
[----:B------:R-:W4:Y:S05]  /*1d5f0*/  MUFU.EX2 R191, R191 ;  /* 0x000000bf00bf7308 */ /* 0x000f2a0000000800 */
[C---:B------:R-:W-:Y:S01]  /*1d600*/  HMMA.16816.F32.BF16 R128, R4.reuse, R22, R128 ;  /* 0x000000160480723c */ /* 0x040fe20000041880 */
[----:B------:R-:W-:Y:S02]  /*1d610*/  LDSM.16.MT88.4 R20, [R228+0x12800] ;  /* 0x01280000e414783b */ /* 0x000fe40000004200 */
[----:B------:R-:W-:Y:S03]  /*1d620*/  MUFU.EX2 R195, R195 ;  /* 0x000000c300c37308 */ /* 0x000fe60000000800 */
[C---:B-----5:R-:W-:Y:S05]  /*1d630*/  HMMA.16816.F32.BF16 R108, R4.reuse, R12, R108 ;  /* 0x0000000c046c723c */ /* 0x060fea000004186c */
[----:B------:R-:W-:Y:S01]  /*1d640*/  MUFU.EX2 R194, R194 ;  /* 0x000000c200c27308 */ /* 0x000fe20000000800 */
[C---:B------:R-:W-:Y:S01]  /*1d650*/  HMMA.16816.F32.BF16 R112, R4.reuse, R14, R112 ;  /* 0x0000000e0470723c */ /* 0x040fe20000041870 */
[----:B------:R-:W5:Y:S05]  /*1d660*/  LDSM.16.MT88.4 R12, [R230+0x10800] ;  /* 0x01080000e60c783b */ /* 0x000f6a0000004200 */
[C---:B---3--:R-:W-:Y:S01]  /*1d670*/  HMMA.16816.F32.BF16 R116, R4.reuse, R8, R116 ;  /* 0x000000080474723c */ /* 0x048fe20000041874 */
[----:B------:R-:W-:Y:S05]  /*1d680*/  MUFU.EX2 R190, R190 ;  /* 0x000000be00be7308 */ /* 0x000fea0000000800 */
[C---:B------:R-:W-:Y:S01]  /*1d690*/  HMMA.16816.F32.BF16 R120, R4.reuse, R10, R120 ;  /* 0x0000000a0478723c */ /* 0x040fe20000041878 */
[----:B------:R-:W3:Y:S02]  /*1d6a0*/  LDSM.16.MT88.4 R8, [R229+0x10800] ;  /* 0x01080000e508783b */ /* 0x000ee40000004200 */
[----:B------:R-:W4:Y:S03]  /*1d6b0*/  MUFU.EX2 R193, R193 ;  /* 0x000000c100c17308 */ /* 0x000f260000000800 */
[C---:B--2---:R-:W-:Y:S05]  /*1d6c0*/  HMMA.16816.F32.BF16 R100, R4.reuse, R16, R100 ;  /* 0x000000100464723c */ /* 0x044fea0000041864 */
[----:B------:R-:W2:Y:S01]  /*1d6d0*/  MUFU.EX2 R192, R192 ;  /* 0x000000c000c07308 */ /* 0x000ea20000000800 */
[----:B------:R-:W-:Y:S01]  /*1d6e0*/  HMMA.16816.F32.BF16 R104, R4, R18, R104 ;  /* 0x000000120468723c */ /* 0x000fe20000041868 */
[----:B------:R-:W2:Y:S06]  /*1d6f0*/  LDSM.16.MT88.4 R16, [R228+0x10800] ;  /* 0x01080000e410783b */ /* 0x000eac0000004200 */
[----:B------:R-:W-:Y:S01]  /*1d700*/  F2FP.BF16.F32.PACK_AB R4, R182, R180 ;  /* 0x000000b4b604723e */ /* 0x000fe200000010ff */
[----:B------:R-:W-:Y:S01]  /*1d710*/  MUFU.EX2 R189, R189 ;  /* 0x000000bd00bd7308 */ /* 0x000fe20000000800 */
[----:B------:R-:W-:Y:S01]  /*1d720*/  F2FP.BF16.F32.PACK_AB R5, R186, R184 ;  /* 0x000000b8ba05723e */ /* 0x000fe200000010ff */
[----:B------:R-:W-:Y:S01]  /*1d730*/  FADD.FTZ R182, R182, R165 ;  /* 0x000000a5b6b67221 */ /* 0x000fe20000010000 */
[----:B------:R-:W-:Y:S01]  /*1d740*/  F2FP.BF16.F32.PACK_AB R6, R183, R181 ;  /* 0x000000b5b706723e */ /* 0x000fe200000010ff */
[----:B------:R-:W-:Y:S01]  /*1d750*/  FADD.FTZ R186, R186, R3 ;  /* 0x00000003baba7221 */ /* 0x000fe20000010000 */
[----:B-1----:R-:W-:Y:S01]  /*1d760*/  F2FP.BF16.F32.PACK_AB R7, R187, R185 ;  /* 0x000000b9bb07723e */ /* 0x002fe200000010ff */
[----:B------:R-:W-:Y:S01]  /*1d770*/  FADD.FTZ R182, R181, R182 ;  /* 0x000000b6b5b67221 */ /* 0x000fe20000010000 */
[----:B------:R-:W-:Y:S01]  /*1d780*/  MOV R3, R170 ;  /* 0x000000aa00037202 */ /* 0x000fe20000000f00 */
[----:B------:R-:W1:Y:S01]  /*1d790*/  MUFU.EX2 R188, R188 ;  /* 0x000000bc00bc7308 */ /* 0x000e620000000800 */
[----:B------:R-:W-:Y:S01]  /*1d7a0*/  FADD.FTZ R186, R185, R186 ;  /* 0x000000bab9ba7221 */ /* 0x000fe20000010000 */
[----:B------:R-:W-:-:S02]  /*1d7b0*/  FADD.FTZ R183, R183, R182 ;  /* 0x000000b6b7b77221 */ /* 0x000fc40000010000 */
[C---:B-----5:R-:W-:Y:S01]  /*1d7c0*/  HMMA.16816.F32.BF16 R160, R4.reuse, R12, R160 ;  /* 0x0000000c04a0723c */ /* 0x060fe200000418a0 */
[----:B------:R-:W-:Y:S01]  /*1d7d0*/  FADD.FTZ R187, R187, R186 ;  /* 0x000000babbbb7221 */ /* 0x000fe20000010000 */
[----:B----4-:R-:W-:Y:S02]  /*1d7e0*/  FADD.FTZ R183, R191, R183 ;  /* 0x000000b7bfb77221 */ /* 0x010fe40000010000 */
[----:B------:R-:W4:Y:S01]  /*1d7f0*/  MUFU.EX2 R179, R179 ;  /* 0x000000b300b37308 */ /* 0x000f220000000800 */
[----:B------:R-:W-:Y:S01]  /*1d800*/  FADD.FTZ R187, R193, R187 ;  /* 0x000000bbc1bb7221 */ /* 0x000fe20000010000 */
[C---:B------:R-:W-:Y:S01]  /*1d810*/  HMMA.16816.F32.BF16 R156, R4.reuse, R14, R156 ;  /* 0x0000000e049c723c */ /* 0x040fe2000004189c */
[----:B------:R-:W5:Y:S05]  /*1d820*/  LDSM.16.MT88.4 R12, [R230+0x12800] ;  /* 0x01280000e60c783b */ /* 0x000f6a0000004200 */
[C---:B---3--:R-:W-:Y:S01]  /*1d830*/  HMMA.16816.F32.BF16 R152, R4.reuse, R8, R152 ;  /* 0x000000080498723c */ /* 0x048fe20000041898 */
[----:B------:R-:W-:Y:S05]  /*1d840*/  MUFU.EX2 R177, R177 ;  /* 0x000000b100b17308 */ /* 0x000fea0000000800 */
[C---:B------:R-:W-:Y:S01]  /*1d850*/  HMMA.16816.F32.BF16 R148, R4.reuse, R10, R148 ;  /* 0x0000000a0494723c */ /* 0x040fe20000041894 */
[----:B------:R-:W3:Y:S02]  /*1d860*/  LDSM.16.MT88.4 R8, [R229+0x12800] ;  /* 0x01280000e508783b */ /* 0x000ee40000004200 */
[----:B------:R-:W-:Y:S03]  /*1d870*/  MUFU.EX2 R176, R176 ;  /* 0x000000b000b07308 */ /* 0x000fe60000000800 */
[C---:B--2---:R-:W-:Y:S05]  /*1d880*/  HMMA.16816.F32.BF16 R144, R4.reuse, R16, R144 ;  /* 0x000000100490723c */ /* 0x044fea0000041890 */
[----:B------:R-:W-:Y:S01]  /*1d890*/  MUFU.EX2 R175, R175 ;  /* 0x000000af00af7308 */ /* 0x000fe20000000800 */
[C---:B------:R-:W-:Y:S01]  /*1d8a0*/  HMMA.16816.F32.BF16 R140, R4.reuse, R18, R140 ;  /* 0x00000012048c723c */ /* 0x040fe2000004188c */
[----:B------:R-:W2:Y:S05]  /*1d8b0*/  LDSM.16.MT88.4 R16, [R227+0x12800] ;  /* 0x01280000e310783b */ /* 0x000eaa0000004200 */
[C---:B------:R-:W-:Y:S01]  /*1d8c0*/  HMMA.16816.F32.BF16 R52, R4.reuse, R20, R52 ;  /* 0x000000140434723c */ /* 0x040fe20000041834 */
[----:B------:R-:W4:Y:S05]  /*1d8d0*/  MUFU.EX2 R174, R174 ;  /* 0x000000ae00ae7308 */ /* 0x000f2a0000000800 */
[C---:B------:R-:W-:Y:S01]  /*1d8e0*/  HMMA.16816.F32.BF16 R56, R4.reuse, R22, R56 ;  /* 0x000000160438723c */ /* 0x040fe20000041838 */
[----:B------:R-:W-:Y:S02]  /*1d8f0*/  LDSM.16.MT88.4 R20, [R227+0x14800] ;  /* 0x01480000e314783b */ /* 0x000fe40000004200 */
[----:B------:R-:W4:Y:S03]  /*1d900*/  MUFU.EX2 R173, R173 ;  /* 0x000000ad00ad7308 */ /* 0x000f260000000800 */
[C---:B-----5:R-:W-:Y:S05]  /*1d910*/  HMMA.16816.F32.BF16 R36, R4.reuse, R12, R36 ;  /* 0x0000000c0424723c */ /* 0x060fea0000041824 */
[----:B------:R-:W5:Y:S01]  /*1d920*/  MUFU.EX2 R178, R178 ;  /* 0x000000b200b27308 */ /* 0x000f620000000800 */
[C---:B------:R-:W-:Y:S01]  /*1d930*/  HMMA.16816.F32.BF16 R40, R4.reuse, R14, R40 ;  /* 0x0000000e0428723c */ /* 0x040fe20000041828 */
[----:B------:R-:W1:Y:S05]  /*1d940*/  LDSM.16.MT88.4 R12, [R229+0x14800] ;  /* 0x01480000e50c783b */ /* 0x000e6a0000004200 */
[C---:B---3--:R-:W-:Y:S01]  /*1d950*/  HMMA.16816.F32.BF16 R44, R4.reuse, R8, R44 ;  /* 0x00000008042c723c */ /* 0x048fe2000004182c */
[----:B------:R-:W3:Y:S05]  /*1d960*/  MUFU.EX2 R196, R196 ;  /* 0x000000c400c47308 */ /* 0x000eea0000000800 */
[C---:B------:R-:W-:Y:S01]  /*1d970*/  HMMA.16816.F32.BF16 R48, R4.reuse, R10, R48 ;  /* 0x0000000a0430723c */ /* 0x040fe20000041830 */
[----:B------:R-:W4:Y:S05]  /*1d980*/  LDSM.16.MT88.4 R8, [R228+0x14800] ;  /* 0x01480000e408783b */ /* 0x000f2a0000004200 */
[C---:B------:R-:W-:Y:S06]  /*1d990*/  HMMA.16816.F32.BF16 R136, R4.reuse, R24, R136 ;  /* 0x000000180488723c */ /* 0x040fec0000041888 */
[C---:B------:R-:W-:Y:S01]  /*1d9a0*/  HMMA.16816.F32.BF16 R132, R4.reuse, R26, R132 ;  /* 0x0000001a0484723c */ /* 0x040fe20000041884 */
[----:B------:R-:W5:Y:S05]  /*1d9b0*/  LDSM.16.MT88.4 R24, [R230+0x14800] ;  /* 0x01480000e618783b */ /* 0x000f6a0000004200 */
        /* <DEDUP_REMOVED lines=91> */
[----:B------:R-:W-:Y:S01]  /*1df70*/  HMMA.16816.F32.BF16 R128, R4, R22, R128 ;  /* 0x000000160480723c */ /* 0x000fe20000041880 */
[----:B------:R-:W5:Y:S06]  /*1df80*/  LDSM.16.MT88.4 R20, [R230+0x13800] ;  /* 0x01380000e614783b */ /* 0x000f6c0000004200 */
[----:B------:R-:W-:-:S02]  /*1df90*/  F2FP.BF16.F32.PACK_AB R4, R177, R179 ;  /* 0x000000b3b104723e */ /* 0x000fc400000010ff */
[----:B------:R-:W-:Y:S02]  /*1dfa0*/  F2FP.BF16.F32.PACK_AB R5, R173, R174 ;  /* 0x000000aead05723e */ /* 0x000fe400000010ff */
[----:B------:R-:W-:Y:S02]  /*1dfb0*/  F2FP.BF16.F32.PACK_AB R6, R175, R176 ;  /* 0x000000b0af06723e */ /* 0x000fe400000010ff */
[----:B------:R-:W-:-:S07]  /*1dfc0*/  F2FP.BF16.F32.PACK_AB R7, R196, R178 ;  /* 0x000000b2c407723e */ /* 0x000fce00000010ff */
        /* <DEDUP_REMOVED lines=30> */
[C---:B------:R-:W-:Y:S06]  /*1e1b0*/  HMMA.16816.F32.BF16 R84, R4.reuse, R28, R84 ;  /* 0x0000001c0454723c */ /* 0x040fec0000041854 */
        /* <DEDUP_REMOVED lines=8> */
[C---:B------:R-:W-:Y:S06]  /*1e240*/  HMMA.16816.F32.BF16 R120, R4.reuse, R10, R120 ;  /* 0x0000000a0478723c */ /* 0x040fec0000041878 */
[C---:B-----5:R-:W-:Y:S06]  /*1e250*/  HMMA.16816.F32.BF16 R124, R4.reuse, R20, R124 ;  /* 0x00000014047c723c */ /* 0x060fec000004187c */
[----:B------:R-:W-:-:S15]  /*1e260*/  HMMA.16816.F32.BF16 R128, R4, R22, R128 ;  /* 0x000000160480723c */ /* 0x000fde0000041880 */
[----:B------:R-:W-:-:S09]  /*1e270*/  NOP ;  /* 0x0000000000007918 */ /* 0x000fd20000000000 */
.L_x_4218:
[----:B------:R-:W-:Y:S05]  /*1e280*/  @!P5 BRA `(.L_x_4227) ;  /* 0x0000004000e8d947 */ /* 0x000fea0003800000 */
[C---:B------:R-:W-:Y:S01]  /*1e290*/  SHF.L.U64.HI R245, R168.reuse, 0x5, R169 ;  /* 0x00000005a8f57819 */ /* 0x040fe200000102a9 */
[----:B------:R-:W-:Y:S01]  /*1e2a0*/  IMAD.SHL.U32 R246, R168, 0x20, RZ ;  /* 0x00000020a8f67824 */ /* 0x000fe200078e00ff */
[C---:B------:R-:W-:Y:S01]  /*1e2b0*/  SHF.L.U64.HI R247, R166.reuse, 0x5, R167 ;  /* 0x00000005a6f77819 */ /* 0x040fe200000102a7 */
[----:B------:R-:W-:Y:S01]  /*1e2c0*/  IMAD.SHL.U32 R248, R166, 0x20, RZ ;  /* 0x00000020a6f87824 */ /* 0x000fe200078e00ff */
[----:B------:R-:W-:Y:S01]  /*1e2d0*/  MOV R0, R3 ;  /* 0x0000000300007202 */ /* 0x000fe20000000f00 */
[----:B------:R-:W-:-:S07]  /*1e2e0*/  IMAD.MOV.U32 R2, RZ, RZ, R164 ;  /* 0x000000ffff027224 */ /* 0x000fce00078e00a4 */
.L_x_4236:
        /* <DEDUP_REMOVED lines=81> */
.L_x_4229:
[----:B-1----:R-:W-:Y:S02]  /*1e800*/  R2UR UR4, R170 ;  /* 0x00000000aa0472ca */ /* 0x002fe400000e0000 */
[----:B------:R-:W-:Y:S11]  /*1e810*/  R2UR UR5, R171 ;  /* 0x00000000ab0572ca */ /* 0x000ff600000e0000 */
[----:B------:R-:W-:Y:S02]  /*1e820*/  @!UPT UIADD3 URZ, URZ, URZ, URZ ;  /* 0x0000003f3f3ff290 */ /* 0x000fe4000fffe03f */
[----:B--2---:R-:W2:Y:S02]  /*1e830*/  LD.E R10, desc[UR4][R168.64+0x40] ;  /* 0x00004004a80a7980 */ /* 0x004ea4000c101900 */
[----:B--2---:R-:W-:Y:S05]  /*1e840*/  IMAD.U32 R10, R10, -0x40, RZ ;  /* 0xffffffc00a0a7824 */ /* 0x004fea00078e00ff */
[----:B------:R-:W-:Y:S02]  /*1e850*/  SHF.R.S32.HI R4, RZ, 0x1f, R10 ;  /* 0x0000001fff047819 */ /* 0x000fe4000001140a */
.L_x_4230:
[----:B------:R-:W-:Y:S05]  /*1e860*/  BSYNC B0 ;  /* 0x0000000000007941 */ /* 0x000fea0003800000 */
.L_x_4228:
        /* <DEDUP_REMOVED lines=15> */
[----:B------:R-:W-:Y:S01]  /*1e960*/  R2UR UR30, R170 ;  /* 0x00000000aa1e72ca */ /* 0x000fe200000e0000 */
[----:B------:R-:W-:Y:S01]  /*1e970*/  LDGSTS.E.BYPASS.LTC128B.128 [R239+0x12000], desc[UR36][R242.64+0x80] ;  /* 0x12000080f2ef7fae */ /* 0x000fe2000b901d64 */
[C---:B------:R-:W-:Y:S02]  /*1e980*/  R2UR UR31, R171.reuse ;  /* 0x00000000ab1f72ca */ /* 0x040fe400000e0000 */
[----:B------:R-:W-:Y:S02]  /*1e990*/  IADD3 R6, P0, R246, R242, RZ ;  /* 0x000000f2f6067210 */ /* 0x000fe40007f1e0ff */
[C---:B------:R-:W-:Y:S01]  /*1e9a0*/  R2UR UR28, R170.reuse ;  /* 0x00000000aa1c72ca */ /* 0x040fe200000e0000 */
[----:B------:R-:W-:Y:S01]  /*1e9b0*/  LDGSTS.E.BYPASS.LTC128B.128 [R239+0x14000], desc[UR34][R242.64+0x100] ;  /* 0x14000100f2ef7fae */ /* 0x000fe2000b901d62 */
[----:B------:R-:W-:Y:S01]  /*1e9c0*/  R2UR UR29, R171 ;  /* 0x00000000ab1d72ca */ /* 0x000fe200000e0000 */
[----:B------:R-:W-:Y:S01]  /*1e9d0*/  IMAD.X R7, R245, 0x1, R243, P0 ;  /* 0x00000001f5077824 */ /* 0x000fe200000e06f3 */
[C---:B------:R-:W-:Y:S02]  /*1e9e0*/  R2UR UR26, R170.reuse ;  /* 0x00000000aa1a72ca */ /* 0x040fe400000e0000 */
[----:B------:R-:W-:Y:S01]  /*1e9f0*/  LDGSTS.E.BYPASS.LTC128B.128 [R239+0x16000], desc[UR32][R242.64+0x180] ;  /* 0x16000180f2ef7fae */ /* 0x000fe2000b901d60 */
[C---:B------:R-:W-:Y:S02]  /*1ea00*/  R2UR UR27, R171.reuse ;  /* 0x00000000ab1b72ca */ /* 0x040fe400000e0000 */
[C---:B------:R-:W-:Y:S02]  /*1ea10*/  R2UR UR24, R170.reuse ;  /* 0x00000000aa1872ca */ /* 0x040fe400000e0000 */
[----:B------:R-:W-:Y:S01]  /*1ea20*/  LDGSTS.E.BYPASS.LTC128B.128 [R239+0x10800], desc[UR30][R6.64] ;  /* 0x1080000006ef7fae */ /* 0x000fe2000b901d5e */
[C---:B------:R-:W-:Y:S02]  /*1ea30*/  R2UR UR25, R171.reuse ;  /* 0x00000000ab1972ca */ /* 0x040fe400000e0000 */
[----:B------:R-:W-:Y:S02]  /*1ea40*/  R2UR UR22, R170 ;  /* 0x00000000aa1672ca */ /* 0x000fe400000e0000 */
[C---:B------:R-:W-:Y:S01]  /*1ea50*/  R2UR UR23, R171.reuse ;  /* 0x00000000ab1772ca */ /* 0x040fe200000e0000 */
[----:B------:R-:W-:Y:S01]  /*1ea60*/  LDGSTS.E.BYPASS.LTC128B.128 [R239+0x12800], desc[UR28][R6.64+0x80] ;  /* 0x1280008006ef7fae */ /* 0x000fe2000b901d5c */
[----:B------:R-:W-:Y:S02]  /*1ea70*/  IADD3 R4, P0, R246, R6, RZ ;  /* 0x00000006f6047210 */ /* 0x000fe40007f1e0ff */
[C---:B------:R-:W-:Y:S02]  /*1ea80*/  R2UR UR20, R170.reuse ;  /* 0x00000000aa1472ca */ /* 0x040fe400000e0000 */
        /* <DEDUP_REMOVED lines=20> */
[----:B------:R-:W-:Y:S02]  /*1ebd0*/  R2UR UR4, R170 ;  /* 0x00000000aa0472ca */ /* 0x000fe400000e0000 */
[----:B------:R-:W-:Y:S01]  /*1ebe0*/  LDGSTS.E.BYPASS.LTC128B.128 [R239+0x11800], desc[UR14][R8.64] ;  /* 0x1180000008ef7fae */ /* 0x000fe2000b901d4e */
[----:B------:R-:W-:Y:S02]  /*1ebf0*/  R2UR UR5, R171 ;  /* 0x00000000ab0572ca */ /* 0x000fe400000e0000 */
[----:B------:R-:W-:Y:S02]  /*1ec00*/  ISETP.GT.AND P0, PT, R244, R231, PT ;  /* 0x000000e7f400720c */ /* 0x000fe40003f04270 */
[----:B------:R-:W-:Y:S05]  /*1ec10*/  LDGSTS.E.BYPASS.LTC128B.128 [R239+0x13800], desc[UR12][R8.64+0x80] ;  /* 0x1380008008ef7fae */ /* 0x000fea000b901d4c */
[----:B------:R-:W-:Y:S05]  /*1ec20*/  LDGSTS.E.BYPASS.LTC128B.128 [R239+0x15800], desc[UR10][R8.64+0x100] ;  /* 0x1580010008ef7fae */ /* 0x000fea000b901d4a */
[----:B------:R1:W-:Y:S05]  /*1ec30*/  LDGSTS.E.BYPASS.LTC128B.128 [R239+0x17800], desc[UR4][R8.64+0x180] ;  /* 0x1780018008ef7fae */ /* 0x0003ea000b901d44 */
[----:B------:R-:W-:Y:S05]  /*1ec40*/  LDSM.16.M88.4 R32, [R226] ;  /* 0x00000000e220783b */ /* 0x000fea0000000200 */
[----:B------:R-:W-:Y:S05]  /*1ec50*/  LDSM.16.M88.4 R16, [R225+0x8800] ;  /* 0x00880000e110783b */ /* 0x000fea0000000200 */
[----:B------:R-:W-:Y:S05]  /*1ec60*/  LDSM.16.M88.4 R24, [R225+0x9000] ;  /* 0x00900000e118783b */ /* 0x000fea0000000200 */
[----:B------:R-:W-:Y:S05]  /*1ec70*/  LDSM.16.M88.4 R164, [R225+0x9800] ;  /* 0x00980000e1a4783b */ /* 0x000fea0000000200 */
[----:B------:R-:W-:Y:S05]  /*1ec80*/  LDSM.16.M88.4 R172, [R224] ;  /* 0x00000000e0ac783b */ /* 0x000fea0000000200 */
[----:B-1----:R-:W1:Y:S05]  /*1ec90*/  LDSM.16.M88.4 R8, [R225+0x8000] ;  /* 0x00800000e108783b */ /* 0x002e6a0000000200 */
[----:B------:R-:W0:Y:S05]  /*1eca0*/  LDGDEPBAR ;  /* 0x00000000000079af */ /* 0x000e2a0000000000 */
[----:B------:R-:W2:Y:S05]  /*1ecb0*/  LDSM.16.M88.4 R176, [R223] ;  /* 0x00000000dfb0783b */ /* 0x000eaa0000000200 */
[----:B------:R-:W3:Y:S05]  /*1ecc0*/  LDSM.16.M88.4 R180, [R219] ;  /* 0x00000000dbb4783b */ /* 0x000eea0000000200 */
[----:B------:R-:W4:Y:S05]  /*1ecd0*/  LDSM.16.M88.4 R184, [R218] ;  /* 0x00000000dab8783b */ /* 0x000f2a0000000200 */
[----:B------:R-:W5:Y:S05]  /*1ece0*/  LDSM.16.M88.4 R188, [R217] ;  /* 0x00000000d9bc783b */ /* 0x000f6a0000000200 */
[----:B------:R-:W-:Y:S05]  /*1ecf0*/  LDSM.16.M88.4 R192, [R222] ;  /* 0x00000000dec0783b */ /* 0x000fea0000000200 */
[----:B------:R-:W5:Y:S05]  /*1ed00*/  LDSM.16.M88.4 R196, [R220+0x8000] ;  /* 0x00800000dcc4783b */ /* 0x000f6a0000000200 */
[----:B------:R-:W-:Y:S01]  /*1ed10*/  LDSM.16.M88.4 R200, [R220+0x9000] ;  /* 0x00900000dcc8783b */ /* 0x000fe20000000200 */
[C---:B-1----:R-:W-:Y:S04]  /*1ed20*/  HMMA.16816.F32.BF16 R4, R32.reuse, R8, RZ ;  /* 0x000000082004723c */ /* 0x042fe800000418ff */
[----:B------:R-:W5:Y:S02]  /*1ed30*/  LD.E R3, desc[UR4][R168.64+0x18c] ;  /* 0x00018c04a8037980 */ /* 0x000f64000c101900 */
[C---:B------:R-:W-:Y:S06]  /*1ed40*/  HMMA.16816.F32.BF16 R8, R32.reuse, R10, RZ ;  /* 0x0000000a2008723c */ /* 0x040fec00000418ff */
[C---:B------:R-:W-:Y:S06]  /*1ed50*/  HMMA.16816.F32.BF16 R12, R32.reuse, R16, RZ ;  /* 0x00000010200c723c */ /* 0x040fec00000418ff */
[C---:B------:R-:W-:Y:S06]  /*1ed60*/  HMMA.16816.F32.BF16 R16, R32.reuse, R18, RZ ;  /* 0x000000122010723c */ /* 0x040fec00000418ff */
[C---:B------:R-:W-:Y:S06]  /*1ed70*/  HMMA.16816.F32.BF16 R20, R32.reuse, R24, RZ ;  /* 0x000000182014723c */ /* 0x040fec00000418ff */
[C---:B------:R-:W-:Y:S06]  /*1ed80*/  HMMA.16816.F32.BF16 R24, R32.reuse, R26, RZ ;  /* 0x0000001a2018723c */ /* 0x040fec00000418ff */
[C---:B------:R-:W-:Y:S06]  /*1ed90*/  HMMA.16816.F32.BF16 R28, R32.reuse, R164, RZ ;  /* 0x000000a4201c723c */ /* 0x040fec00000418ff */
[----:B------:R-:W-:Y:S01]  /*1eda0*/  HMMA.16816.F32.BF16 R32, R32, R166, RZ ;  /* 0x000000a62020723c */ /* 0x000fe200000418ff */
[----:B------:R-:W1:Y:S05]  /*1edb0*/  LDSM.16.M88.4 R164, [R220+0x8800] ;  /* 0x00880000dca4783b */ /* 0x000e6a0000000200 */
[C---:B--2---:R-:W-:Y:S06]  /*1edc0*/  HMMA.16816.F32.BF16 R4, R172.reuse, R176, R4 ;  /* 0x000000b0ac04723c */ /* 0x044fec0000041804 */
[C---:B------:R-:W-:Y:S01]  /*1edd0*/  HMMA.16816.F32.BF16 R8, R172.reuse, R178, R8 ;  /* 0x000000b2ac08723c */ /* 0x040fe20000041808 */
[----:B------:R-:W2:Y:S05]  /*1ede0*/  LDSM.16.M88.4 R176, [R220+0x9800] ;  /* 0x00980000dcb0783b */ /* 0x000eaa0000000200 */
[C---:B---3--:R-:W-:Y:S06]  /*1edf0*/  HMMA.16816.F32.BF16 R12, R172.reuse, R180, R12 ;  /* 0x000000b4ac0c723c */ /* 0x048fec000004180c */
[C---:B------:R-:W-:Y:S01]  /*1ee00*/  HMMA.16816.F32.BF16 R16, R172.reuse, R182, R16 ;  /* 0x000000b6ac10723c */ /* 0x040fe20000041810 */
[----:B------:R-:W-:Y:S05]  /*1ee10*/  LDSM.16.M88.4 R180, [R221] ;  /* 0x00000000ddb4783b */ /* 0x000fea0000000200 */
[C---:B----4-:R-:W-:Y:S06]  /*1ee20*/  HMMA.16816.F32.BF16 R20, R172.reuse, R184, R20 ;  /* 0x000000b8ac14723c */ /* 0x050fec0000041814 */
[C---:B------:R-:W-:Y:S01]  /*1ee30*/  HMMA.16816.F32.BF16 R24, R172.reuse, R186, R24 ;  /* 0x000000baac18723c */ /* 0x040fe20000041818 */
[----:B------:R-:W3:Y:S05]  /*1ee40*/  LDSM.16.M88.4 R184, [R216] ;  /* 0x00000000d8b8783b */ /* 0x000eea0000000200 */
[C---:B-----5:R-:W-:Y:S06]  /*1ee50*/  HMMA.16816.F32.BF16 R28, R172.reuse, R188, R28 ;  /* 0x000000bcac1c723c */ /* 0x060fec000004181c */
[----:B------:R-:W-:Y:S01]  /*1ee60*/  HMMA.16816.F32.BF16 R32, R172, R190, R32 ;  /* 0x000000beac20723c */ /* 0x000fe20000041820 */
[----:B------:R-:W4:Y:S05]  /*1ee70*/  LDSM.16.M88.4 R172, [R216+0x800] ;  /* 0x00080000d8ac783b */ /* 0x000f2a0000000200 */
[C---:B------:R-:W-:Y:S01]  /*1ee80*/  HMMA.16816.F32.BF16 R4, R192.reuse, R196, R4 ;  /* 0x000000c4c004723c */ /* 0x040fe20000041804 */
[----:B------:R-:W5:Y:S05]  /*1ee90*/  LDSM.16.M88.4 R188, [R216+0x1000] ;  /* 0x00100000d8bc783b */ /* 0x000f6a0000000200 */
        /* <DEDUP_REMOVED lines=8> */
[C---:B--2---:R-:W-:Y:S06]  /*1ef20*/  HMMA.16816.F32.BF16 R28, R192.reuse, R176, R28 ;  /* 0x000000b0c01c723c */ /* 0x044fec000004181c */
[----:B------:R-:W-:Y:S01]  /*1ef30*/  HMMA.16816.F32.BF16 R32, R192, R178, R32 ;  /* 0x000000b2c020723c */ /* 0x000fe20000041820 */
[----:B------:R-:W-:Y:S05]  /*1ef40*/  LDSM.16.M88.4 R176, [R225+0xb000] ;  /* 0x00b00000e1b0783b */ /* 0x000fea0000000200 */
[C---:B---3--:R-:W-:Y:S01]  /*1ef50*/  HMMA.16816.F32.BF16 R4, R180.reuse, R184, R4 ;  /* 0x000000b8b404723c */ /* 0x048fe20000041804 */
[----:B------:R-:W-:Y:S05]  /*1ef60*/  LDSM.16.M88.4 R192, [R215] ;  /* 0x00000000d7c0783b */ /* 0x000fea0000000200 */
[C---:B------:R-:W-:Y:S01]  /*1ef70*/  HMMA.16816.F32.BF16 R8, R180.reuse, R186, R8 ;  /* 0x000000bab408723c */ /* 0x040fe20000041808 */
[----:B------:R-:W-:Y:S05]  /*1ef80*/  LDSM.16.M88.4 R184, [R225+0xb800] ;  /* 0x00b80000e1b8783b */ /* 0x000fea0000000200 */
[C---:B----4-:R-:W-:Y:S06]  /*1ef90*/  HMMA.16816.F32.BF16 R12, R180.reuse, R172, R12 ;  /* 0x000000acb40c723c */ /* 0x050fec000004180c */
[C---:B------:R-:W-:Y:S01]  /*1efa0*/  HMMA.16816.F32.BF16 R16, R180.reuse, R174, R16 ;  /* 0x000000aeb410723c */ /* 0x040fe20000041810 */
[----:B------:R-:W2:Y:S05]  /*1efb0*/  LDSM.16.M88.4 R172, [R225+0xa800] ;  /* 0x00a80000e1ac783b */ /* 0x000eaa0000000200 */
[C---:B-----5:R-:W-:Y:S06]  /*1efc0*/  HMMA.16816.F32.BF16 R20, R180.reuse, R188, R20 ;  /* 0x000000bcb414723c */ /* 0x060fec0000041814 */
[C---:B------:R-:W-:Y:S01]  /*1efd0*/  HMMA.16816.F32.BF16 R24, R180.reuse, R190, R24 ;  /* 0x000000beb418723c */ /* 0x040fe20000041818 */
[----:B------:R-:W3:Y:S05]  /*1efe0*/  LDSM.16.M88.4 R188, [R224+0x2000] ;  /* 0x00200000e0bc783b */ /* 0x000eea0000000200 */
[C---:B-1----:R-:W-:Y:S06]  /*1eff0*/  HMMA.16816.F32.BF16 R28, R180.reuse, R164, R28 ;  /* 0x000000a4b41c723c */ /* 0x042fec000004181c */
[----:B------:R-:W-:Y:S01]  /*1f000*/  HMMA.16816.F32.BF16 R32, R180, R166, R32 ;  /* 0x000000a6b420723c */ /* 0x000fe20000041820 */
[----:B------:R-:W1:Y:S05]  /*1f010*/  LDSM.16.M88.4 R164, [R214] ;  /* 0x00000000d6a4783b */ /* 0x000e6a0000000200 */
[C---:B------:R-:W-:Y:S01]  /*1f020*/  HMMA.16816.F32.BF16 R4, R196.reuse, R200, R4 ;  /* 0x000000c8c404723c */ /* 0x040fe20000041804 */
[----:B------:R-:W4:Y:S05]  /*1f030*/  LDSM.16.M88.4 R180, [R213] ;  /* 0x00000000d5b4783b */ /* 0x000f2a0000000200 */
[C---:B------:R-:W-:Y:S01]  /*1f040*/  HMMA.16816.F32.BF16 R8, R196.reuse, R202, R8 ;  /* 0x000000cac408723c */ /* 0x040fe20000041808 */
[----:B------:R-:W5:Y:S05]  /*1f050*/  LDSM.16.M88.4 R200, [R212] ;  /* 0x00000000d4c8783b */ /* 0x000f6a0000000200 */
        /* <DEDUP_REMOVED lines=8> */
[----:B------:R-:W2:Y:S05]  /*1f0e0*/  LDSM.16.M88.4 R184, [R220+0xa800] ;  /* 0x00a80000dcb8783b */ /* 0x000eaa0000000200 */
[C---:B---3--:R-:W-:Y:S01]  /*1f0f0*/  HMMA.16816.F32.BF16 R4, R188.reuse, R192, R4 ;  /* 0x000000c0bc04723c */ /* 0x048fe20000041804 */
[----:B------:R-:W3:Y:S05]  /*1f100*/  LDSM.16.M88.4 R196, [R220+0xb000] ;  /* 0x00b00000dcc4783b */ /* 0x000eea0000000200 */
[C---:B------:R-:W-:Y:S01]  /*1f110*/  HMMA.16816.F32.BF16 R8, R188.reuse, R194, R8 ;  /* 0x000000c2bc08723c */ /* 0x040fe20000041808 */
[----:B------:R-:W3:Y:S05]  /*1f120*/  LDSM.16.M88.4 R192, [R220+0xb800] ;  /* 0x00b80000dcc0783b */ /* 0x000eea0000000200 */
[C---:B-1----:R-:W-:Y:S06]  /*1f130*/  HMMA.16816.F32.BF16 R12, R188.reuse, R164, R12 ;  /* 0x000000a4bc0c723c */ /* 0x042fec000004180c */
[C---:B------:R-:W-:Y:S01]  /*1f140*/  HMMA.16816.F32.BF16 R16, R188.reuse, R166, R16 ;  /* 0x000000a6bc10723c */ /* 0x040fe20000041810 */
[----:B------:R-:W-:Y:S05]  /*1f150*/  LDSM.16.M88.4 R164, [R221+0x2000] ;  /* 0x00200000dda4783b */ /* 0x000fea0000000200 */
[C---:B----4-:R-:W-:Y:S06]  /*1f160*/  HMMA.16816.F32.BF16 R20, R188.reuse, R180, R20 ;  /* 0x000000b4bc14723c */ /* 0x050fec0000041814 */
[C---:B------:R-:W-:Y:S01]  /*1f170*/  HMMA.16816.F32.BF16 R24, R188.reuse, R182, R24 ;  /* 0x000000b6bc18723c */ /* 0x040fe20000041818 */
[----:B------:R-:W1:Y:S05]  /*1f180*/  LDSM.16.M88.4 R180, [R216+0x2000] ;  /* 0x00200000d8b4783b */ /* 0x000e6a0000000200 */
[C---:B-----5:R-:W-:Y:S06]  /*1f190*/  HMMA.16816.F32.BF16 R28, R188.reuse, R200, R28 ;  /* 0x000000c8bc1c723c */ /* 0x060fec000004181c */
[----:B------:R-:W-:Y:S01]  /*1f1a0*/  HMMA.16816.F32.BF16 R32, R188, R202, R32 ;  /* 0x000000cabc20723c */ /* 0x000fe20000041820 */
[----:B------:R-:W4:Y:S05]  /*1f1b0*/  LDSM.16.M88.4 R188, [R216+0x2800] ;  /* 0x00280000d8bc783b */ /* 0x000f2a0000000200 */
[C---:B--2---:R-:W-:Y:S01]  /*1f1c0*/  HMMA.16816.F32.BF16 R4, R172.reuse, R176, R4 ;  /* 0x000000b0ac04723c */ /* 0x044fe20000041804 */
[----:B------:R-:W2:Y:S05]  /*1f1d0*/  LDSM.16.M88.4 R200, [R216+0x3000] ;  /* 0x00300000d8c8783b */ /* 0x000eaa0000000200 */
[C---:B------:R-:W-:Y:S01]  /*1f1e0*/  HMMA.16816.F32.BF16 R8, R172.reuse, R178, R8 ;  /* 0x000000b2ac08723c */ /* 0x040fe20000041808 */
[----:B------:R-:W5:Y:S05]  /*1f1f0*/  LDSM.16.M88.4 R176, [R216+0x3800] ;  /* 0x00380000d8b0783b */ /* 0x000f6a0000000200 */
        /* <DEDUP_REMOVED lines=8> */
[----:B------:R-:W3:Y:S05]  /*1f280*/  LDSM.16.M88.4 R172, [R225+0xc800] ;  /* 0x00c80000e1ac783b */ /* 0x000eea0000000200 */
[C---:B-1----:R-:W-:Y:S01]  /*1f290*/  HMMA.16816.F32.BF16 R4, R164.reuse, R180, R4 ;  /* 0x000000b4a404723c */ /* 0x042fe20000041804 */
[----:B------:R-:W1:Y:S05]  /*1f2a0*/  LDSM.16.M88.4 R192, [R225+0xd000] ;  /* 0x00d00000e1c0783b */ /* 0x000e6a0000000200 */
[C---:B------:R-:W-:Y:S01]  /*1f2b0*/  HMMA.16816.F32.BF16 R8, R164.reuse, R182, R8 ;  /* 0x000000b6a408723c */ /* 0x040fe20000041808 */
[----:B------:R-:W1:Y:S05]  /*1f2c0*/  LDSM.16.M88.4 R180, [R225+0xd800] ;  /* 0x00d80000e1b4783b */ /* 0x000e6a0000000200 */
[C---:B----4-:R-:W-:Y:S06]  /*1f2d0*/  HMMA.16816.F32.BF16 R12, R164.reuse, R188, R12 ;  /* 0x000000bca40c723c */ /* 0x050fec000004180c */
[C---:B------:R-:W-:Y:S01]  /*1f2e0*/  HMMA.16816.F32.BF16 R16, R164.reuse, R190, R16 ;  /* 0x000000bea410723c */ /* 0x040fe20000041810 */
[----:B------:R-:W-:Y:S05]  /*1f2f0*/  LDSM.16.M88.4 R188, [R224+0x4000] ;  /* 0x00400000e0bc783b */ /* 0x000fea0000000200 */
[C---:B--2---:R-:W-:Y:S06]  /*1f300*/  HMMA.16816.F32.BF16 R20, R164.reuse, R200, R20 ;  /* 0x000000c8a414723c */ /* 0x044fec0000041814 */
[C---:B------:R-:W-:Y:S01]  /*1f310*/  HMMA.16816.F32.BF16 R24, R164.reuse, R202, R24 ;  /* 0x000000caa418723c */ /* 0x040fe20000041818 */
[----:B------:R-:W2:Y:S05]  /*1f320*/  LDSM.16.M88.4 R200, [R211] ;  /* 0x00000000d3c8783b */ /* 0x000eaa0000000200 */
[C---:B-----5:R-:W-:Y:S06]  /*1f330*/  HMMA.16816.F32.BF16 R28, R164.reuse, R176, R28 ;  /* 0x000000b0a41c723c */ /* 0x060fec000004181c */
[----:B------:R-:W-:Y:S01]  /*1f340*/  HMMA.16816.F32.BF16 R32, R164, R178, R32 ;  /* 0x000000b2a420723c */ /* 0x000fe20000041820 */
[----:B------:R-:W4:Y:S05]  /*1f350*/  LDSM.16.M88.4 R164, [R210] ;  /* 0x00000000d2a4783b */ /* 0x000f2a0000000200 */
[C---:B---3--:R-:W-:Y:S01]  /*1f360*/  HMMA.16816.F32.BF16 R4, R184.reuse, R196, R4 ;  /* 0x000000c4b804723c */ /* 0x048fe20000041804 */
[----:B------:R-:W-:Y:S05]  /*1f370*/  LDSM.16.M88.4 R176, [R208] ;  /* 0x00000000d0b0783b */ /* 0x000fea0000000200 */
[C---:B------:R-:W-:Y:S01]  /*1f380*/  HMMA.16816.F32.BF16 R8, R184.reuse, R198, R8 ;  /* 0x000000c6b808723c */ /* 0x040fe20000041808 */
[----:B------:R-:W-:Y:S05]  /*1f390*/  LDSM.16.M88.4 R196, [R220+0xc000] ;  /* 0x00c00000dcc4783b */ /* 0x000fea0000000200 */
[C---:B------:R-:W-:Y:S06]  /*1f3a0*/  HMMA.16816.F32.BF16 R12, R184.reuse, R172, R12 ;  /* 0x000000acb80c723c */ /* 0x040fec000004180c */
[C---:B------:R-:W-:Y:S01]  /*1f3b0*/  HMMA.16816.F32.BF16 R16, R184.reuse, R174, R16 ;  /* 0x000000aeb810723c */ /* 0x040fe20000041810 */
[----:B------:R-:W3:Y:S05]  /*1f3c0*/  LDSM.16.M88.4 R172, [R209] ;  /* 0x00000000d1ac783b */ /* 0x000eea0000000200 */
        /* <DEDUP_REMOVED lines=18> */
[----:B------:R-:W4:Y:S05]  /*1f4f0*/  LDSM.16.M88.4 R176, [R216+0x4800] ;  /* 0x00480000d8b0783b */ /* 0x000f2a0000000200 */
[C---:B-1----:R-:W-:Y:S01]  /*1f500*/  HMMA.16816.F32.BF16 R4, R192.reuse, R196, R4 ;  /* 0x000000c4c004723c */ /* 0x042fe20000041804 */
[----:B------:R-:W1:Y:S05]  /*1f510*/  LDSM.16.M88.4 R188, [R216+0x5000] ;  /* 0x00500000d8bc783b */ /* 0x000e6a0000000200 */
        /* <DEDUP_REMOVED lines=10> */
[----:B------:R-:W5:Y:S05]  /*1f5c0*/  LDSM.16.M88.4 R192, [R225+0xe800] ;  /* 0x00e80000e1c0783b */ /* 0x000f6a0000000200 */
[C---:B---3--:R-:W-:Y:S01]  /*1f5d0*/  HMMA.16816.F32.BF16 R4, R164.reuse, R172, R4 ;  /* 0x000000aca404723c */ /* 0x048fe20000041804 */
[----:B------:R-:W3:Y:S05]  /*1f5e0*/  LDSM.16.M88.4 R200, [R225+0xf000] ;  /* 0x00f00000e1c8783b */ /* 0x000eea0000000200 */
[C---:B------:R-:W-:Y:S01]  /*1f5f0*/  HMMA.16816.F32.BF16 R8, R164.reuse, R174, R8 ;  /* 0x000000aea408723c */ /* 0x040fe20000041808 */
[----:B------:R-:W3:Y:S05]  /*1f600*/  LDSM.16.M88.4 R172, [R225+0xf800] ;  /* 0x00f80000e1ac783b */ /* 0x000eea0000000200 */
[C---:B----4-:R-:W-:Y:S06]  /*1f610*/  HMMA.16816.F32.BF16 R12, R164.reuse, R176, R12 ;  /* 0x000000b0a40c723c */ /* 0x050fec000004180c */
[C---:B------:R-:W-:Y:S01]  /*1f620*/  HMMA.16816.F32.BF16 R16, R164.reuse, R178, R16 ;  /* 0x000000b2a410723c */ /* 0x040fe20000041810 */
[----:B------:R-:W-:Y:S05]  /*1f630*/  LDSM.16.M88.4 R176, [R224+0x6000] ;  /* 0x00600000e0b0783b */ /* 0x000fea0000000200 */
[C---:B-1----:R-:W-:Y:S06]  /*1f640*/  HMMA.16816.F32.BF16 R20, R164.reuse, R188, R20 ;  /* 0x000000bca414723c */ /* 0x042fec0000041814 */
[C---:B------:R-:W-:Y:S01]  /*1f650*/  HMMA.16816.F32.BF16 R24, R164.reuse, R190, R24 ;  /* 0x000000bea418723c */ /* 0x040fe20000041818 */
[----:B------:R-:W1:Y:S05]  /*1f660*/  LDSM.16.M88.4 R188, [R207] ;  /* 0x00000000cfbc783b */ /* 0x000e6a0000000200 */
[C---:B------:R-:W-:Y:S06]  /*1f670*/  HMMA.16816.F32.BF16 R28, R164.reuse, R196, R28 ;  /* 0x000000c4a41c723c */ /* 0x040fec000004181c */
[----:B------:R-:W-:Y:S01]  /*1f680*/  HMMA.16816.F32.BF16 R32, R164, R198, R32 ;  /* 0x000000c6a420723c */ /* 0x000fe20000041820 */
[----:B------:R-:W4:Y:S05]  /*1f690*/  LDSM.16.M88.4 R164, [R206] ;  /* 0x00000000cea4783b */ /* 0x000f2a0000000200 */
[C---:B--2---:R-:W-:Y:S01]  /*1f6a0*/  HMMA.16816.F32.BF16 R4, R180.reuse, R184, R4 ;  /* 0x000000b8b404723c */ /* 0x044fe20000041804 */
[----:B------:R-:W2:Y:S05]  /*1f6b0*/  LDSM.16.M88.4 R196, [R205] ;  /* 0x00000000cdc4783b */ /* 0x000eaa0000000200 */
[C---:B------:R-:W-:Y:S01]  /*1f6c0*/  HMMA.16816.F32.BF16 R8, R180.reuse, R186, R8 ;  /* 0x000000bab408723c */ /* 0x040fe20000041808 */
[----:B------:R-:W2:Y:S05]  /*1f6d0*/  LDSM.16.M88.4 R184, [R204] ;  /* 0x00000000ccb8783b */ /* 0x000eaa0000000200 */
        /* <DEDUP_REMOVED lines=8> */
[----:B------:R-:W-:Y:S05]  /*1f760*/  LDSM.16.M88.4 R172, [R220+0xf000] ;  /* 0x00f00000dcac783b */ /* 0x000fea0000000200 */
[----:B------:R-:W-:Y:S01]  /*1f770*/  LDSM.16.M88.4 R180, [R220+0xf800] ;  /* 0x00f80000dcb4783b */ /* 0x000fe20000000200 */
[C---:B-1----:R-:W-:Y:S06]  /*1f780*/  HMMA.16816.F32.BF16 R4, R176.reuse, R188, R4 ;  /* 0x000000bcb004723c */ /* 0x042fec0000041804 */
[C---:B------:R-:W-:Y:S01]  /*1f790*/  HMMA.16816.F32.BF16 R8, R176.reuse, R190, R8 ;  /* 0x000000beb008723c */ /* 0x040fe20000041808 */
[----:B------:R-:W-:Y:S05]  /*1f7a0*/  LDSM.16.M88.4 R188, [R221+0x6000] ;  /* 0x00600000ddbc783b */ /* 0x000fea0000000200 */
[C---:B----4-:R-:W-:Y:S06]  /*1f7b0*/  HMMA.16816.F32.BF16 R12, R176.reuse, R164, R12 ;  /* 0x000000a4b00c723c */ /* 0x050fec000004180c */
[C---:B------:R-:W-:Y:S01]  /*1f7c0*/  HMMA.16816.F32.BF16 R16, R176.reuse, R166, R16 ;  /* 0x000000a6b010723c */ /* 0x040fe20000041810 */
[----:B------:R-:W1:Y:S05]  /*1f7d0*/  LDSM.16.M88.4 R164, [R220+0xe800] ;  /* 0x00e80000dca4783b */ /* 0x000e6a0000000200 */
[C---:B--2---:R-:W-:Y:S06]  /*1f7e0*/  HMMA.16816.F32.BF16 R20, R176.reuse, R196, R20 ;  /* 0x000000c4b014723c */ /* 0x044fec0000041814 */
[C---:B------:R-:W-:Y:S01]  /*1f7f0*/  HMMA.16816.F32.BF16 R24, R176.reuse, R198, R24 ;  /* 0x000000c6b018723c */ /* 0x040fe20000041818 */
[----:B------:R-:W2:Y:S05]  /*1f800*/  LDSM.16.M88.4 R196, [R216+0x6000] ;  /* 0x00600000d8c4783b */ /* 0x000eaa0000000200 */
[C---:B------:R-:W-:Y:S06]  /*1f810*/  HMMA.16816.F32.BF16 R28, R176.reuse, R184, R28 ;  /* 0x000000b8b01c723c */ /* 0x040fec000004181c */
[----:B------:R-:W-:Y:S06]  /*1f820*/  HMMA.16816.F32.BF16 R32, R176, R186, R32 ;  /* 0x000000bab020723c */ /* 0x000fec0000041820 */
[C---:B---3--:R-:W-:Y:S06]  /*1f830*/  HMMA.16816.F32.BF16 R4, R192.reuse, R200, R4 ;  /* 0x000000c8c004723c */ /* 0x048fec0000041804 */
[C---:B------:R-:W-:Y:S06]  /*1f840*/  HMMA.16816.F32.BF16 R8, R192.reuse, R202, R8 ;  /* 0x000000cac008723c */ /* 0x040fec0000041808 */
[C---:B-1----:R-:W-:Y:S06]  /*1f850*/  HMMA.16816.F32.BF16 R12, R192.reuse, R164, R12 ;  /* 0x000000a4c00c723c */ /* 0x042fec000004180c */
[C---:B------:R-:W-:Y:S01]  /*1f860*/  HMMA.16816.F32.BF16 R16, R192.reuse, R166, R16 ;  /* 0x000000a6c010723c */ /* 0x040fe20000041810 */
[----:B------:R-:W1:Y:S05]  /*1f870*/  LDSM.16.M88.4 R164, [R216+0x6800] ;  /* 0x00680000d8a4783b */ /* 0x000e6a0000000200 */
[C---:B------:R-:W-:Y:S06]  /*1f880*/  HMMA.16816.F32.BF16 R20, R192.reuse, R172, R20 ;  /* 0x000000acc014723c */ /* 0x040fec0000041814 */
[C---:B------:R-:W-:Y:S06]  /*1f890*/  HMMA.16816.F32.BF16 R24, R192.reuse, R174, R24 ;  /* 0x000000aec018723c */ /* 0x040fec0000041818 */
[C---:B------:R-:W-:Y:S06]  /*1f8a0*/  HMMA.16816.F32.BF16 R28, R192.reuse, R180, R28 ;  /* 0x000000b4c01c723c */ /* 0x040fec000004181c */
[----:B------:R-:W-:Y:S06]  /*1f8b0*/  HMMA.16816.F32.BF16 R32, R192, R182, R32 ;  /* 0x000000b6c020723c */ /* 0x000fec0000041820 */
[C---:B--2---:R-:W-:Y:S06]  /*1f8c0*/  HMMA.16816.F32.BF16 R4, R188.reuse, R196, R4 ;  /* 0x000000c4bc04723c */ /* 0x044fec0000041804 */
[C---:B------:R-:W-:Y:S06]  /*1f8d0*/  HMMA.16816.F32.BF16 R8, R188.reuse, R198, R8 ;  /* 0x000000c6bc08723c */ /* 0x040fec0000041808 */
[C---:B-1----:R-:W-:Y:S06]  /*1f8e0*/  HMMA.16816.F32.BF16 R12, R188.reuse, R164, R12 ;  /* 0x000000a4bc0c723c */ /* 0x042fec000004180c */
        /* <DEDUP_REMOVED lines=15> */
[-C--:B------:R-:W-:Y:S01]  /*1f9e0*/  FMUL.FTZ R16, R16, R3.reuse ;  /* 0x0000000310107220 */ /* 0x080fe20000410000 */
[-C--:B------:R-:W-:Y:S04]  /*1f9f0*/  FMUL.FTZ R17, R17, R3.reuse ;  /* 0x0000000311117220 */ /* 0x080fe80000410000 */
[----:B------:R-:W3:Y:S01]  /*1fa00*/  MUFU.TANH R184, R6 ;  /* 0x0000000600b87308 */ /* 0x000ee20000002400 */
[-C--:B------:R-:W-:Y:S01]  /*1fa10*/  FMUL.FTZ R18, R18, R3.reuse ;  /* 0x0000000312127220 */ /* 0x080fe20000410000 */
[-C--:B------:R-:W-:Y:S08]  /*1fa20*/  FMUL.FTZ R19, R19, R3.reuse ;  /* 0x0000000313137220 */ /* 0x080ff00000410000 */
        /* <DEDUP_REMOVED lines=73> */
[----:B-1--4-:R-:W3:Y:S01]  /*1fec0*/  LD.E.64 R14, desc[UR10][R168.64+0x20] ;  /* 0x0000200aa80e7980 */ /* 0x012ee2000c101b00 */
[-C--:B--2---:R-:W-:Y:S02]  /*1fed0*/  IABS R7, R11.reuse ;  /* 0x0000000b00077213 */ /* 0x084fe40000000000 */
[-C--:B------:R-:W-:Y:S02]  /*1fee0*/  IABS R5, R11.reuse ;  /* 0x0000000b00057213 */ /* 0x080fe40000000000 */
[----:B------:R-:W1:Y:S01]  /*1fef0*/  I2F.RP R12, R7 ;  /* 0x00000007000c7306 */ /* 0x000e620000209400 */
[-C--:B------:R-:W-:Y:S02]  /*1ff00*/  LOP3.LUT R3, R3, R11.reuse, RZ, 0x3c, !PT ;  /* 0x0000000b03037212 */ /* 0x080fe400078e3cff */
[----:B------:R-:W-:Y:S01]  /*1ff10*/  IMAD.MOV R5, RZ, RZ, -R5 ;  /* 0x000000ffff057224 */ /* 0x000fe200078e0a05 */
[----:B------:R-:W-:Y:S04]  /*1ff20*/  LOP3.LUT R9, R9, R11, RZ, 0x3c, !PT ;  /* 0x0000000b09097212 */ /* 0x000fe800078e3cff */
[----:B------:R-:W-:Y:S02]  /*1ff30*/  ISETP.GE.AND P0, PT, R9, RZ, PT ;  /* 0x000000ff0900720c */ /* 0x000fe40003f06270 */
        /* <DEDUP_REMOVED lines=21> */
[----:B------:R-:W-:Y:S02]  /*20090*/  LOP3.LUT R3, RZ, R11, RZ, 0x33, !PT ;  /* 0x0000000bff037212 */ /* 0x000fe400078e33ff */
[----:B------:R-:W-:Y:S05]  /*200a0*/  ISETP.NE.AND P2, PT, R11, RZ, PT ;  /* 0x000000ff0b00720c */ /* 0x000fea0003f45270 */
        /* <DEDUP_REMOVED lines=11> */
[----:B------:R1:W4:Y:S04]  /*20160*/  LD.E R3, desc[UR12][R6.64] ;  /* 0x0000000c06037980 */ /* 0x000328000c101900 */
        /* <DEDUP_REMOVED lines=14> */
.L_x_4234:
[----:B------:R-:W-:Y:S02]  /*20250*/  R2UR UR4, R170 ;  /* 0x00000000aa0472ca */ /* 0x000fe400000e0000 */
[----:B------:R-:W-:Y:S11]  /*20260*/  R2UR UR5, R171 ;  /* 0x00000000ab0572ca */ /* 0x000ff600000e0000 */
[----:B------:R-:W-:Y:S02]  /*20270*/  @!UPT UIADD3 URZ, URZ, URZ, URZ ;  /* 0x0000003f3f3ff290 */ /* 0x000fe4000fffe03f */
[----:B------:R-:W2:Y:S02]  /*20280*/  LD.E R8, desc[UR4][R168.64+0x38] ;  /* 0x00003804a8087980 */ /* 0x000ea4000c101900 */
[----:B--2---:R-:W-:Y:S05]  /*20290*/  IMAD.U32 R8, R8, -0x40, RZ ;  /* 0xffffffc008087824 */ /* 0x004fea00078e00ff */
[----:B------:R-:W-:Y:S02]  /*202a0*/  SHF.R.S32.HI R4, RZ, 0x1f, R8 ;  /* 0x0000001fff047819 */ /* 0x000fe40000011408 */
.L_x_4235:
[----:B------:R-:W-:Y:S05]  /*202b0*/  BSYNC B0 ;  /* 0x0000000000007941 */ /* 0x000fea0003800000 */
.L_x_4233:
[----:B------:R-:W-:Y:S02]  /*202c0*/  LEA R233, P0, R8, R233, 0x1 ;  /* 0x000000e908e97211 */ /* 0x000fe400078008ff */
[----:B------:R-:W-:Y:S02]  /*202d0*/  R2UR UR14, R170 ;  /* 0x00000000aa0e72ca */ /* 0x000fe400000e0000 */
[C---:B------:R-:W-:Y:S02]  /*202e0*/  R2UR UR15, R171.reuse ;  /* 0x00000000ab0f72ca */ /* 0x040fe400000e0000 */
[----:B------:R-:W-:Y:S01]  /*202f0*/  LEA.HI.X R232, R8, R232, R4, 0x1, P0 ;  /* 0x000000e808e87211 */ /* 0x000fe200000f0c04 */
[----:B------:R-:W-:Y:S01]  /*20300*/  IMAD.MOV.U32 R4, RZ, RZ, R233 ;  /* 0x000000ffff047224 */ /* 0x000fe200078e00e9 */
        /* <DEDUP_REMOVED lines=9> */
[----:B------:R-:W-:Y:S01]  /*203a0*/  LDGSTS.E.BYPASS.LTC128B.128 [R239+0x8000], desc[UR14][R4.64] ;  /* 0x0800000004ef7fae */ /* 0x000fe2000b901d4e */
[C---:B------:R-:W-:Y:S02]  /*203b0*/  R2UR UR5, R171.reuse ;  /* 0x00000000ab0572ca */ /* 0x040fe400000e0000 */
[----:B------:R-:W-:Y:S02]  /*203c0*/  R2UR UR30, R170 ;  /* 0x00000000aa1e72ca */ /* 0x000fe400000e0000 */
[C---:B------:R-:W-:Y:S01]  /*203d0*/  R2UR UR31, R171.reuse ;  /* 0x00000000ab1f72ca */ /* 0x040fe200000e0000 */
[----:B------:R-:W-:Y:S01]  /*203e0*/  LDGSTS.E.BYPASS.LTC128B.128 [R239+0xa000], desc[UR12][R4.64+0x80] ;  /* 0x0a00008004ef7fae */ /* 0x000fe2000b901d4c */
[----:B------:R-:W-:Y:S02]  /*203f0*/  IADD3 R8, P0, R248, R233, RZ ;  /* 0x000000e9f8087210 */ /* 0x000fe40007f1e0ff */
[C---:B------:R-:W-:Y:S01]  /*20400*/  R2UR UR28, R170.reuse ;  /* 0x00000000aa1c72ca */ /* 0x040fe200000e0000 */
[----:B------:R-:W-:Y:S01]  /*20410*/  LDGSTS.E.BYPASS.LTC128B.128 [R239+0xc000], desc[UR10][R4.64+0x100] ;  /* 0x0c00010004ef7fae */ /* 0x000fe2000b901d4a */
[----:B------:R-:W-:Y:S01]  /*20420*/  R2UR UR29, R171 ;  /* 0x00000000ab1d72ca */ /* 0x000fe200000e0000 */
[----:B------:R-:W-:Y:S01]  /*20430*/  IMAD.X R9, R247, 0x1, R232, P0 ;  /* 0x00000001f7097824 */ /* 0x000fe200000e06e8 */
[C---:B------:R-:W-:Y:S01]  /*20440*/  R2UR UR26, R170.reuse ;  /* 0x00000000aa1a72ca */ /* 0x040fe200000e0000 */
[----:B------:R2:W-:Y:S01]  /*20450*/  LDGSTS.E.BYPASS.LTC128B.128 [R239+0xe000], desc[UR4][R4.64+0x180] ;  /* 0x0e00018004ef7fae */ /* 0x0005e2000b901d44 */
[C---:B------:R-:W-:Y:S02]  /*20460*/  R2UR UR27, R171.reuse ;  /* 0x00000000ab1b72ca */ /* 0x040fe400000e0000 */
[C---:B------:R-:W-:Y:S01]  /*20470*/  R2UR UR24, R170.reuse ;  /* 0x00000000aa1872ca */ /* 0x040fe200000e0000 */
[----:B------:R3:W-:Y:S01]  /*20480*/  LDGSTS.E.BYPASS.LTC128B.128 [R239+0x8800], desc[UR30][R8.64] ;  /* 0x0880000008ef7fae */ /* 0x0007e2000b901d5e */
[C---:B------:R-:W-:Y:S02]  /*20490*/  R2UR UR25, R171.reuse ;  /* 0x00000000ab1972ca */ /* 0x040fe400000e0000 */
[----:B------:R-:W-:Y:S02]  /*204a0*/  R2UR UR22, R170 ;  /* 0x00000000aa1672ca */ /* 0x000fe400000e0000 */
[C---:B------:R-:W-:Y:S01]  /*204b0*/  R2UR UR23, R171.reuse ;  /* 0x00000000ab1772ca */ /* 0x040fe200000e0000 */
[----:B------:R3:W-:Y:S01]  /*204c0*/  LDGSTS.E.BYPASS.LTC128B.128 [R239+0xa800], desc[UR28][R8.64+0x80] ;  /* 0x0a80008008ef7fae */ /* 0x0007e2000b901d5c */
[----:B------:R-:W-:Y:S02]  /*204d0*/  IADD3 R6, P0, R248, R8, RZ ;  /* 0x00000008f8067210 */ /* 0x000fe40007f1e0ff */
[C---:B------:R-:W-:Y:S01]  /*204e0*/  R2UR UR20, R170.reuse ;  /* 0x00000000aa1472ca */ /* 0x040fe200000e0000 */
[----:B------:R3:W-:Y:S01]  /*204f0*/  LDGSTS.E.BYPASS.LTC128B.128 [R239+0xc800], desc[UR26][R8.64+0x100] ;  /* 0x0c80010008ef7fae */ /* 0x0007e2000b901d5a */
[----:B------:R-:W-:Y:S01]  /*20500*/  R2UR UR21, R171 ;  /* 0x00000000ab1572ca */ /* 0x000fe200000e0000 */
[----:B------:R-:W-:Y:S01]  /*20510*/  IMAD.X R7, R247, 0x1, R9, P0 ;  /* 0x00000001f7077824 */ /* 0x000fe200000e0609 */
[C---:B------:R-:W-:Y:S01]  /*20520*/  R2UR UR18, R170.reuse ;  /* 0x00000000aa1272ca */ /* 0x040fe200000e0000 */
[----:B------:R3:W-:Y:S01]  /*20530*/  LDGSTS.E.BYPASS.LTC128B.128 [R239+0xe800], desc[UR24][R8.64+0x180] ;  /* 0x0e80018008ef7fae */ /* 0x0007e2000b901d58 */
[C---:B------:R-:W-:Y:S02]  /*20540*/  R2UR UR19, R171.reuse ;  /* 0x00000000ab1372ca */ /* 0x040fe400000e0000 */
[----:B------:R-:W-:Y:S01]  /*20550*/  R2UR UR16, R170 ;  /* 0x00000000aa1072ca */ /* 0x000fe200000e0000 */
[----:B------:R3:W-:Y:S01]  /*20560*/  LDGSTS.E.BYPASS.LTC128B.128 [R239+0x9000], desc[UR22][R6.64] ;  /* 0x0900000006ef7fae */ /* 0x0007e2000b901d56 */
[----:B------:R-:W-:Y:S02]  /*20570*/  R2UR UR17, R171 ;  /* 0x00000000ab1172ca */ /* 0x000fe400000e0000 */
[----:B--2---:R-:W-:Y:S03]  /*20580*/  IADD3 R4, P0, R248, R6, RZ ;  /* 0x00000006f8047210 */ /* 0x004fe60007f1e0ff */
[----:B------:R3:W-:Y:S04]  /*20590*/  LDGSTS.E.BYPASS.LTC128B.128 [R239+0xb000], desc[UR20][R6.64+0x80] ;  /* 0x0b00008006ef7fae */ /* 0x0007e8000b901d54 */
[----:B------:R3:W-:Y:S01]  /*205a0*/  LDGSTS.E.BYPASS.LTC128B.128 [R239+0xd000], desc[UR18][R6.64+0x100] ;  /* 0x0d00010006ef7fae */ /* 0x0007e2000b901d52 */
[----:B------:R-:W-:Y:S03]  /*205b0*/  IMAD.X R5, R247, 0x1, R7, P0 ;  /* 0x00000001f7057824 */ /* 0x000fe600000e0607 */
[----:B------:R3:W-:Y:S04]  /*205c0*/  LDGSTS.E.BYPASS.LTC128B.128 [R239+0xf000], desc[UR16][R6.64+0x180] ;  /* 0x0f00018006ef7fae */ /* 0x0007e8000b901d50 */
[----:B------:R3:W-:Y:S04]  /*205d0*/  LDGSTS.E.BYPASS.LTC128B.128 [R239+0x9800], desc[UR14][R4.64] ;  /* 0x0980000004ef7fae */ /* 0x0007e8000b901d4e */
[----:B------:R3:W-:Y:S04]  /*205e0*/  LDGSTS.E.BYPASS.LTC128B.128 [R239+0xb800], desc[UR12][R4.64+0x80] ;  /* 0x0b80008004ef7fae */ /* 0x0007e8000b901d4c */
[----:B------:R3:W-:Y:S04]  /*205f0*/  LDGSTS.E.BYPASS.LTC128B.128 [R239+0xd800], desc[UR10][R4.64+0x100] ;  /* 0x0d80010004ef7fae */ /* 0x0007e8000b901d4a */
[----:B------:R3:W-:Y:S04]  /*20600*/  LDGSTS.E.BYPASS.LTC128B.128 [R239+0xf800], desc[UR4][R4.64+0x180] ;  /* 0x0f80018004ef7fae */ /* 0x0007e8000b901d44 */
[----:B------:R-:W0:Y:S02]  /*20610*/  LDGDEPBAR ;  /* 0x00000000000079af */ /* 0x000e240000000000 */
.L_x_4232:
[----:B------:R-:W-:Y:S05]  /*20620*/  BSYNC B1 ;  /* 0x0000000000017941 */ /* 0x000fea0003800000 */
.L_x_4231:
[----:B------:R-:W-:Y:S01]  /*20630*/  R2UR UR4, R170 ;  /* 0x00000000aa0472ca */ /* 0x000fe200000e0000 */
[----:B-1--4-:R-:W-:Y:S01]  /*20640*/  LDSM.16.MT88.4 R12, [R230+0x10000] ;  /* 0x01000000e60c783b */ /* 0x012fe20000004200 */
[----:B------:R-:W-:Y:S02]  /*20650*/  R2UR UR5, R171 ;  /* 0x00000000ab0572ca */ /* 0x000fe400000e0000 */
[----:B---3--:R-:W-:Y:S02]  /*20660*/  FMNMX.FTZ R5, R174, R2, !PT ;  /* 0x00000002ae057209 */ /* 0x008fe40007810000 */
        /* <DEDUP_REMOVED lines=21> */
[----:B------:R-:W-:Y:S01]  /*207c0*/  FMNMX.FTZ R3, R201, R3, !PT ;  /* 0x00000003c9037209 */ /* 0x000fe20007810000 */
[----:B-1----:R-:W-:Y:S01]  /*207d0*/  LDSM.16.MT88.4 R168, [R229+0x12800] ;  /* 0x01280000e5a8783b */ /* 0x002fe20000004200 */
        /* <DEDUP_REMOVED lines=23> */
[C---:B------:R-:W-:Y:S01]  /*20950*/  FADD.FTZ R0, -R3.reuse, R0 ;  /* 0x0000000003007221 */ /* 0x040fe20000010100 */
        /* <DEDUP_REMOVED lines=19> */
[-CC-:B------:R-:W-:Y:S01]  /*20a90*/  FFMA.FTZ R177, R177, R166.reuse, -R174.reuse ;  /* 0x000000a6b1b17223 */ /* 0x180fe200000108ae */
        /* <DEDUP_REMOVED lines=43> */
[----:B------:R-:W-:Y:S01]  /*20d50*/  FMUL.FTZ R48, R2, R48 ;  /* 0x0000003002307220 */ /* 0x000fe20000410000 */
[----:B------:R-:W5:Y:S03]  /*20d60*/  LDSM.16.MT88.4 R132, [R228+0x12000] ;  /* 0x01200000e484783b */ /* 0x000f660000004200 */
[----:B------:R-:W2:Y:S01]  /*20d70*/  MUFU.EX2 R187, R187 ;  /* 0x000000bb00bb7308 */ /* 0x000ea20000000800 */
[----:B----4-:R-:W-:Y:S01]  /*20d80*/  F2FP.BF16.F32.PACK_AB R161, R186, R190 ;  /* 0x000000bebaa1723e */ /* 0x010fe200000010ff */
[----:B------:R-:W-:Y:S01]  /*20d90*/  FMUL.FTZ R49, R2, R49 ;  /* 0x0000003102317220 */ /* 0x000fe20000410000 */
[C---:B------:R-:W-:Y:S01]  /*20da0*/  FMUL.FTZ R50, R0.reuse, R50 ;  /* 0x0000003200327220 */ /* 0x040fe20000410000 */
[----:B------:R-:W-:Y:S01]  /*20db0*/  FMUL.FTZ R51, R0, R51 ;  /* 0x0000003300337220 */ /* 0x000fe20000410000 */
[--C-:B------:R-:W-:Y:S01]  /*20dc0*/  FFMA.FTZ R178, R178, R166, -R176.reuse ;  /* 0x000000a6b2b27223 */ /* 0x100fe200000108b0 */
        /* <DEDUP_REMOVED lines=34> */
[C---:B------:R-:W-:Y:S05]  /*20ff0*/  HMMA.16816.F32.BF16 R4, R160.reuse, R12, R4 ;  /* 0x0000000ca004723c */ /* 0x040fea0000041804 */
[----:B------:R-:W-:Y:S01]  /*21000*/  FMUL.FTZ R82, R0, R82 ;  /* 0x0000005200527220 */ /* 0x000fe20000410000 */
[C---:B------:R-:W-:Y:S03]  /*21010*/  HMMA.16816.F32.BF16 R8, R160.reuse, R14, R8 ;  /* 0x0000000ea008723c */ /* 0x040fe60000041808 */
[----:B------:R-:W-:Y:S02]  /*21020*/  ISETP.GT.AND P0, PT, R244, R231, PT ;  /* 0x000000e7f400720c */ /* 0x000fe40003f04270 */
[C---:B------:R-:W-:Y:S01]  /*21030*/  FMUL.FTZ R12, R2.reuse, R152 ;  /* 0x00000098020c7220 */ /* 0x040fe20000410000 */
[----:B------:R-:W-:Y:S01]  /*21040*/  FMUL.FTZ R13, R2, R153 ;  /* 0x00000099020d7220 */ /* 0x000fe20000410000 */
        /* <DEDUP_REMOVED lines=78> */
[C---:B---3--:R-:W-:Y:S01]  /*21530*/  HMMA.16816.F32.BF16 R76, R160.reuse, R132, R76 ;  /* 0x00000084a04c723c */ /* 0x048fe2000004184c */
[----:B------:R-:W-:Y:S04]  /*21540*/  MUFU.EX2 R192, R192 ;  /* 0x000000c000c07308 */ /* 0x000fe80000000800 */
[-CC-:B------:R-:W-:Y:S01]  /*21550*/  FFMA.FTZ R194, R194, R166.reuse, -R174.reuse ;  /* 0x000000a6c2c27223 */ /* 0x180fe200000108ae */
[C---:B------:R-:W-:Y:S01]  /*21560*/  HMMA.16816.F32.BF16 R80, R160.reuse, R134, R80 ;  /* 0x00000086a050723c */ /* 0x040fe20000041850 */
[----:B------:R-:W3:Y:S04]  /*21570*/  LDSM.16.MT88.4 R132, [R230+0x16000] ;  /* 0x01600000e684783b */ /* 0x000ee80000004200 */
[----:B------:R-:W-:Y:S01]  /*21580*/  MUFU.EX2 R193, R193 ;  /* 0x000000c100c17308 */ /* 0x000fe20000000800 */
[-CC-:B------:R-:W-:Y:S01]  /*21590*/  FFMA.FTZ R195, R195, R166.reuse, -R174.reuse ;  /* 0x000000a6c3c37223 */ /* 0x180fe200000108ae */
[C---:B--2---:R-:W-:Y:S04]  /*215a0*/  HMMA.16816.F32.BF16 R84, R160.reuse, R136, R84 ;  /* 0x00000088a054723c */ /* 0x044fe80000041854 */
[-CC-:B------:R-:W-:Y:S02]  /*215b0*/  FFMA.FTZ R198, R198, R166.reuse, -R174.reuse ;  /* 0x000000a6c6c67223 */ /* 0x180fe400000108ae */
[C---:B------:R-:W-:Y:S01]  /*215c0*/  HMMA.16816.F32.BF16 R88, R160.reuse, R138, R88 ;  /* 0x0000008aa058723c */ /* 0x040fe20000041858 */
[----:B------:R-:W2:Y:S01]  /*215d0*/  LDSM.16.MT88.4 R136, [R229+0x16000] ;  /* 0x01600000e588783b */ /* 0x000ea20000004200 */
[----:B------:R-:W-:Y:S03]  /*215e0*/  MUFU.EX2 R194, R194 ;  /* 0x000000c200c27308 */ /* 0x000fe60000000800 */
[----:B------:R-:W-:Y:S01]  /*215f0*/  FFMA.FTZ R199, R199, R166, -R174 ;  /* 0x000000a6c7c77223 */ /* 0x000fe200000108ae */
[C---:B------:R-:W-:Y:S01]  /*21600*/  FMUL.FTZ R124, R2.reuse, R124 ;  /* 0x0000007c027c7220 */ /* 0x040fe20000410000 */
[----:B------:R-:W-:Y:S01]  /*21610*/  FMUL.FTZ R125, R2, R125 ;  /* 0x0000007d027d7220 */ /* 0x000fe20000410000 */
[C---:B------:R-:W-:Y:S04]  /*21620*/  FMUL.FTZ R126, R0.reuse, R126 ;  /* 0x0000007e007e7220 */ /* 0x040fe80000410000 */
[----:B------:R-:W4:Y:S01]  /*21630*/  MUFU.EX2 R195, R195 ;  /* 0x000000c300c37308 */ /* 0x000f220000000800 */
[----:B------:R-:W-:Y:S01]  /*21640*/  FMUL.FTZ R127, R0, R127 ;  /* 0x0000007f007f7220 */ /* 0x000fe20000410000 */
[C---:B------:R-:W-:Y:S01]  /*21650*/  FMUL.FTZ R128, R2.reuse, R128 ;  /* 0x0000008002807220 */ /* 0x040fe20000410000 */
[----:B------:R-:W-:Y:S01]  /*21660*/  FMUL.FTZ R129, R2, R129 ;  /* 0x0000008102817220 */ /* 0x000fe20000410000 */
[C---:B------:R-:W-:Y:S01]  /*21670*/  FMUL.FTZ R130, R0.reuse, R130 ;  /* 0x0000008200827220 */ /* 0x040fe20000410000 */
[----:B------:R-:W-:Y:S01]  /*21680*/  FMUL.FTZ R131, R0, R131 ;  /* 0x0000008300837220 */ /* 0x000fe20000410000 */
[-CC-:B------:R-:W-:Y:S01]  /*21690*/  FFMA.FTZ R203, R203, R166.reuse, -R176.reuse ;  /* 0x000000a6cbcb7223 */ /* 0x180fe200000108b0 */
[C---:B-1----:R-:W-:Y:S03]  /*216a0*/  HMMA.16816.F32.BF16 R92, R160.reuse, R140, R92 ;  /* 0x0000008ca05c723c */ /* 0x042fe6000004185c */
[----:B------:R-:W-:Y:S01]  /*216b0*/  MUFU.EX2 R198, R198 ;  /* 0x000000c600c67308 */ /* 0x000fe20000000800 */
[-C--:B------:R-:W-:Y:S01]  /*216c0*/  FFMA.FTZ R202, R202, R166.reuse, -R176 ;  /* 0x000000a6caca7223 */ /* 0x080fe200000108b0 */
[-CC-:B------:R-:W-:Y:S01]  /*216d0*/  FFMA.FTZ R201, R201, R166.reuse, -R174.reuse ;  /* 0x000000a6c9c97223 */ /* 0x180fe200000108ae */
[-C--:B------:R-:W-:Y:S01]  /*216e0*/  FFMA.FTZ R200, R200, R166.reuse, -R174 ;  /* 0x000000a6c8c87223 */ /* 0x080fe200000108ae */
[C---:B------:R-:W-:Y:S01]  /*216f0*/  HMMA.16816.F32.BF16 R96, R160.reuse, R142, R96 ;  /* 0x0000008ea060723c */ /* 0x040fe20000041860 */
[----:B------:R-:W1:Y:S05]  /*21700*/  LDSM.16.MT88.4 R140, [R228+0x16000] ;  /* 0x01600000e48c783b */ /* 0x000e6a0000004200 */
[----:B------:R-:W5:Y:S01]  /*21710*/  MUFU.EX2 R199, R199 ;  /* 0x000000c700c77308 */ /* 0x000f620000000800 */
[-CC-:B------:R-:W-:Y:S01]  /*21720*/  FFMA.FTZ R251, R183, R166.reuse, -R176.reuse ;  /* 0x000000a6b7fb7223 */ /* 0x180fe200000108b0 */
[C---:B---3--:R-:W-:Y:S08]  /*21730*/  HMMA.16816.F32.BF16 R100, R160.reuse, R132, R100 ;  /* 0x00000084a064723c */ /* 0x048ff00000041864 */
[----:B------:R-:W-:Y:S01]  /*21740*/  MUFU.EX2 R183, R180 ;  /* 0x000000b400b77308 */ /* 0x000fe20000000800 */
[C---:B------:R-:W-:Y:S01]  /*21750*/  HMMA.16816.F32.BF16 R104, R160.reuse, R134, R104 ;  /* 0x00000086a068723c */ /* 0x040fe20000041868 */
[----:B------:R-:W3:Y:S02]  /*21760*/  LDSM.16.MT88.4 R132, [R227+0x16000] ;  /* 0x01600000e384783b */ /* 0x000ee40000004200 */
[-C--:B------:R-:W-:Y:S03]  /*21770*/  FFMA.FTZ R252, R182, R166.reuse, -R176 ;  /* 0x000000a6b6fc7223 */ /* 0x080fe600000108b0 */
[C---:B--2---:R-:W-:Y:S03]  /*21780*/  HMMA.16816.F32.BF16 R108, R160.reuse, R136, R108 ;  /* 0x00000088a06c723c */ /* 0x044fe6000004186c */
[----:B------:R-:W-:Y:S02]  /*21790*/  MUFU.EX2 R203, R203 ;  /* 0x000000cb00cb7308 */ /* 0x000fe40000000800 */
[----:B------:R-:W-:Y:S01]  /*217a0*/  FFMA.FTZ R181, R181, R166, -R174 ;  /* 0x000000a6b5b57223 */ /* 0x000fe200000108ae */
[C---:B------:R-:W-:Y:S07]  /*217b0*/  HMMA.16816.F32.BF16 R112, R160.reuse, R138, R112 ;  /* 0x0000008aa070723c */ /* 0x040fee0000041870 */
[----:B------:R-:W-:Y:S01]  /*217c0*/  MUFU.EX2 R182, R181 ;  /* 0x000000b500b67308 */ /* 0x000fe20000000800 */
[----:B----4-:R-:W-:Y:S03]  /*217d0*/  F2FP.BF16.F32.PACK_AB R137, R195, R194 ;  /* 0x000000c2c389723e */ /* 0x010fe600000010ff */
[--C-:B------:R-:W-:Y:S01]  /*217e0*/  FFMA.FTZ R136, R197, R166, -R176.reuse ;  /* 0x000000a6c5887223 */ /* 0x100fe200000108b0 */
[----:B-----5:R-:W-:Y:S01]  /*217f0*/  F2FP.BF16.F32.PACK_AB R139, R199, R198 ;  /* 0x000000c6c78b723e */ /* 0x020fe200000010ff */
[-CC-:B------:R-:W-:Y:S01]  /*21800*/  FFMA.FTZ R197, R196, R166.reuse, -R176.reuse ;  /* 0x000000a6c4c57223 */ /* 0x180fe200000108b0 */
[-C--:B------:R-:W-:Y:S03]  /*21810*/  FFMA.FTZ R176, R172, R166.reuse, -R176 ;  /* 0x000000a6acb07223 */ /* 0x080fe600000108b0 */
[----:B------:R-:W-:Y:S01]  /*21820*/  MUFU.EX2 R181, R178 ;  /* 0x000000b200b57308 */ /* 0x000fe20000000800 */
[-CC-:B------:R-:W-:Y:S01]  /*21830*/  FFMA.FTZ R167, R167, R166.reuse, -R174.reuse ;  /* 0x000000a6a7a77223 */ /* 0x180fe200000108ae */
[----:B------:R-:W-:Y:S01]  /*21840*/  FFMA.FTZ R174, R165, R166, -R174 ;  /* 0x000000a6a5ae7223 */ /* 0x000fe200000108ae */
[----:B------:R-:W-:Y:S01]  /*21850*/  FFMA.FTZ R191, R2, R250, R191 ;  /* 0x000000fa02bf7223 */ /* 0x000fe200000100bf */
[----:B------:R-:W-:Y:S01]  /*21860*/  MOV R2, R164 ;  /* 0x000000a400027202 */ /* 0x000fe20000000f00 */
[C---:B-1----:R-:W-:Y:S05]  /*21870*/  HMMA.16816.F32.BF16 R116, R160.reuse, R140, R116 ;  /* 0x0000008ca074723c */ /* 0x042fea0000041874 */
[----:B------:R-:W-:Y:S01]  /*21880*/  MUFU.EX2 R165, R174 ;  /* 0x000000ae00a57308 */ /* 0x000fe20000000800 */
[----:B------:R-:W-:Y:S01]  /*21890*/  FFMA.FTZ R190, R0, R249, R190 ;  /* 0x000000f900be7223 */ /* 0x000fe200000100be */
[----:B------:R-:W-:Y:S01]  /*218a0*/  FADD.FTZ R191, R189, R191 ;  /* 0x000000bfbdbf7221 */ /* 0x000fe20000010000 */
[C---:B------:R-:W-:Y:S01]  /*218b0*/  HMMA.16816.F32.BF16 R120, R160.reuse, R142, R120 ;  /* 0x0000008ea078723c */ /* 0x040fe20000041878 */
[----:B------:R-:W1:Y:S06]  /*218c0*/  LDSM.16.MT88.4 R140, [R229+0x10800] ;  /* 0x01080000e58c783b */ /* 0x000e6c0000004200 */
[----:B------:R2:W-:Y:S01]  /*218d0*/  MUFU.EX2 R196, R136 ;  /* 0x0000008800c47308 */ /* 0x0005e20000000800 */
[C---:B---3--:R-:W-:Y:S03]  /*218e0*/  HMMA.16816.F32.BF16 R124, R160.reuse, R132, R124 ;  /* 0x00000084a07c723c */ /* 0x048fe6000004187c */
[----:B------:R-:W-:Y:S03]  /*218f0*/  FADD.FTZ R190, R186, R190 ;  /* 0x000000bebabe7221 */ /* 0x000fe60000010000 */
[----:B------:R-:W-:Y:S03]  /*21900*/  HMMA.16816.F32.BF16 R128, R160, R134, R128 ;  /* 0x00000086a080723c */ /* 0x000fe60000041880 */
[----:B------:R-:W3:Y:S01]  /*21910*/  MUFU.EX2 R197, R197 ;  /* 0x000000c500c57308 */ /* 0x000ee20000000800 */
[----:B------:R-:W4:Y:S01]  /*21920*/  LDSM.16.MT88.4 R132, [R228+0x12800] ;  /* 0x01280000e484783b */ /* 0x000f220000004200 */
[----:B------:R-:W-:Y:S01]  /*21930*/  FADD.FTZ R191, R188, R191 ;  /* 0x000000bfbcbf7221 */ /* 0x000fe20000010000 */
[----:B------:R-:W-:Y:S01]  /*21940*/  FADD.FTZ R190, R185, R190 ;  /* 0x000000beb9be7221 */ /* 0x000fe20000010000 */
[----:B------:R-:W-:Y:S06]  /*21950*/  MOV R0, R3 ;  /* 0x0000000300007202 */ /* 0x000fec0000000f00 */
[----:B------:R-:W-:Y:S01]  /*21960*/  MUFU.EX2 R202, R202 ;  /* 0x000000ca00ca7308 */ /* 0x000fe20000000800 */
[----:B------:R-:W5:Y:S01]  /*21970*/  LDSM.16.MT88.4 R160, [R227+0x12800] ;  /* 0x01280000e3a0783b */ /* 0x000f620000004200 */
[----:B--2---:R-:W-:Y:S01]  /*21980*/  F2FP.BF16.F32.PACK_AB R136, R193, R192 ;  /* 0x000000c0c188723e */ /* 0x004fe200000010ff */
[----:B------:R-:W-:Y:S01]  /*21990*/  FADD.FTZ R191, R187, R191 ;  /* 0x000000bfbbbf7221 */ /* 0x000fe20000010000 */
[----:B------:R-:W-:Y:S03]  /*219a0*/  FADD.FTZ R190, R184, R190 ;  /* 0x000000beb8be7221 */ /* 0x000fe60000010000 */
[----:B------:R-:W-:Y:S03]  /*219b0*/  FADD.FTZ R191, R192, R191 ;  /* 0x000000bfc0bf7221 */ /* 0x000fe60000010000 */
[----:B------:R-:W2:Y:S01]  /*219c0*/  MUFU.EX2 R201, R201 ;  /* 0x000000c900c97308 */ /* 0x000ea20000000800 */
[----:B---3--:R-:W-:Y:S01]  /*219d0*/  F2FP.BF16.F32.PACK_AB R138, R197, R196 ;  /* 0x000000c4c58a723e */ /* 0x008fe200000010ff */
[----:B------:R-:W-:Y:S01]  /*219e0*/  FADD.FTZ R190, R194, R190 ;  /* 0x000000bec2be7221 */ /* 0x000fe20000010000 */
[----:B------:R-:W-:Y:S03]  /*219f0*/  FADD.FTZ R191, R193, R191 ;  /* 0x000000bfc1bf7221 */ /* 0x000fe60000010000 */
[----:B------:R-:W-:Y:S01]  /*21a00*/  FADD.FTZ R190, R195, R190 ;  /* 0x000000bec3be7221 */ /* 0x000fe20000010000 */
[----:B------:R-:W-:Y:S01]  /*21a10*/  FADD.FTZ R191, R196, R191 ;  /* 0x000000bfc4bf7221 */ /* 0x000fe20000010000 */
[C---:B------:R-:W-:Y:S02]  /*21a20*/  HMMA.16816.F32.BF16 R4, R136.reuse, R144, R4 ;  /* 0x000000908804723c */ /* 0x040fe40000041804 */
[----:B------:R-:W3:Y:S03]  /*21a30*/  MUFU.EX2 R200, R200 ;  /* 0x000000c800c87308 */ /* 0x000ee60000000800 */
[----:B------:R-:W-:Y:S01]  /*21a40*/  FADD.FTZ R190, R198, R190 ;  /* 0x000000bec6be7221 */ /* 0x000fe20000010000 */
[C---:B------:R-:W-:Y:S01]  /*21a50*/  HMMA.16816.F32.BF16 R8, R136.reuse, R146, R8 ;  /* 0x000000928808723c */ /* 0x040fe20000041808 */
[----:B------:R-:W5:Y:S05]  /*21a60*/  LDSM.16.MT88.4 R144, [R230+0x14800] ;  /* 0x01480000e690783b */ /* 0x000f6a0000004200 */
[----:B------:R-:W4:Y:S01]  /*21a70*/  MUFU.EX2 R251, R251 ;  /* 0x000000fb00fb7308 */ /* 0x000f220000000800 */
[----:B------:R-:W-:Y:S01]  /*21a80*/  FADD.FTZ R191, R197, R191 ;  /* 0x000000bfc5bf7221 */ /* 0x000fe20000010000 */
[C---:B-1----:R-:W-:Y:S08]  /*21a90*/  HMMA.16816.F32.BF16 R12, R136.reuse, R140, R12 ;  /* 0x0000008c880c723c */ /* 0x042ff0000004180c */
[----:B------:R-:W1:Y:S01]  /*21aa0*/  MUFU.EX2 R252, R252 ;  /* 0x000000fc00fc7308 */ /* 0x000e620000000800 */
[C---:B------:R-:W-:Y:S01]  /*21ab0*/  HMMA.16816.F32.BF16 R16, R136.reuse, R142, R16 ;  /* 0x0000008e8810723c */ /* 0x040fe20000041810 */
[----:B------:R-:W5:Y:S02]  /*21ac0*/  LDSM.16.MT88.4 R140, [R229+0x14800] ;  /* 0x01480000e58c783b */ /* 0x000f640000004200 */
[----:B------:R-:W-:Y:S03]  /*21ad0*/  FADD.FTZ R190, R199, R190 ;  /* 0x000000bec7be7221 */ /* 0x000fe60000010000 */
[C---:B------:R-:W-:Y:S03]  /*21ae0*/  HMMA.16816.F32.BF16 R20, R136.reuse, R148, R20 ;  /* 0x000000948814723c */ /* 0x040fe60000041814 */
[----:B------:R-:W5:Y:S02]  /*21af0*/  MUFU.EX2 R167, R167 ;  /* 0x000000a700a77308 */ /* 0x000f640000000800 */
[----:B------:R-:W-:Y:S01]  /*21b00*/  FADD.FTZ R191, R203, R191 ;  /* 0x000000bfcbbf7221 */ /* 0x000fe20000010000 */
[C---:B------:R-:W-:Y:S01]  /*21b10*/  HMMA.16816.F32.BF16 R24, R136.reuse, R150, R24 ;  /* 0x000000968818723c */ /* 0x040fe20000041818 */
[----:B------:R-:W5:Y:S04]  /*21b20*/  LDSM.16.MT88.4 R148, [R228+0x14800] ;  /* 0x01480000e494783b */ /* 0x000f680000004200 */
[----:B--2---:R-:W-:Y:S01]  /*21b30*/  FADD.FTZ R190, R201, R190 ;  /* 0x000000bec9be7221 */ /* 0x004fe20000010000 */
[C---:B------:R-:W-:Y:S05]  /*21b40*/  HMMA.16816.F32.BF16 R28, R136.reuse, R152, R28 ;  /* 0x00000098881c723c */ /* 0x040fea000004181c */
[----:B------:R-:W-:Y:S01]  /*21b50*/  FADD.FTZ R191, R202, R191 ;  /* 0x000000bfcabf7221 */ /* 0x000fe20000010000 */
[C---:B------:R-:W-:Y:S01]  /*21b60*/  HMMA.16816.F32.BF16 R32, R136.reuse, R154, R32 ;  /* 0x0000009a8820723c */ /* 0x040fe20000041820 */
[----:B------:R-:W2:Y:S04]  /*21b70*/  LDSM.16.MT88.4 R152, [R227+0x14800] ;  /* 0x01480000e398783b */ /* 0x000ea80000004200 */
[----:B---3--:R-:W-:Y:S01]  /*21b80*/  FADD.FTZ R190, R200, R190 ;  /* 0x000000bec8be7221 */ /* 0x008fe20000010000 */
[C---:B------:R-:W-:Y:S05]  /*21b90*/  HMMA.16816.F32.BF16 R36, R136.reuse, R156, R36 ;  /* 0x0000009c8824723c */ /* 0x040fea0000041824 */
[----:B----4-:R-:W-:Y:S01]  /*21ba0*/  FADD.FTZ R191, R251, R191 ;  /* 0x000000bffbbf7221 */ /* 0x010fe20000010000 */
[C---:B------:R-:W-:Y:S01]  /*21bb0*/  HMMA.16816.F32.BF16 R40, R136.reuse, R158, R40 ;  /* 0x0000009e8828723c */ /* 0x040fe20000041828 */
[----:B------:R-:W-:Y:S04]  /*21bc0*/  LDSM.16.MT88.4 R156, [R229+0x11000] ;  /* 0x01100000e59c783b */ /* 0x000fe80000004200 */
[----:B-1----:R-:W-:Y:S01]  /*21bd0*/  FADD.FTZ R191, R252, R191 ;  /* 0x000000bffcbf7221 */ /* 0x002fe20000010000 */
[C---:B------:R-:W-:Y:S06]  /*21be0*/  HMMA.16816.F32.BF16 R44, R136.reuse, R168, R44 ;  /* 0x000000a8882c723c */ /* 0x040fec000004182c */
[C---:B------:R-:W-:Y:S01]  /*21bf0*/  HMMA.16816.F32.BF16 R48, R136.reuse, R170, R48 ;  /* 0x000000aa8830723c */ /* 0x040fe20000041830 */
[----:B------:R-:W-:Y:S05]  /*21c00*/  LDSM.16.MT88.4 R168, [R227+0x13000] ;  /* 0x01300000e3a8783b */ /* 0x000fea0000004200 */
[C---:B------:R-:W-:Y:S06]  /*21c10*/  HMMA.16816.F32.BF16 R52, R136.reuse, R132, R52 ;  /* 0x000000848834723c */ /* 0x040fec0000041834 */
        /* <DEDUP_REMOVED lines=18> */
[C---:B------:R-:W-:Y:S05]  /*21d40*/  HMMA.16816.F32.BF16 R104, R136.reuse, R134, R104 ;  /* 0x000000868868723c */ /* 0x040fea0000041868 */
[----:B------:R-:W-:Y:S01]  /*21d50*/  F2FP.BF16.F32.PACK_AB R132, R202, R203 ;  /* 0x000000cbca84723e */ /* 0x000fe200000010ff */
[C---:B---3--:R-:W-:Y:S05]  /*21d60*/  HMMA.16816.F32.BF16 R108, R136.reuse, R140, R108 ;  /* 0x0000008c886c723c */ /* 0x048fea000004186c */
[-C--:B------:R-:W-:Y:S01]  /*21d70*/  F2FP.BF16.F32.PACK_AB R135, R183, R182.reuse ;  /* 0x000000b6b787723e */ /* 0x080fe200000010ff */
[C---:B------:R-:W-:Y:S01]  /*21d80*/  HMMA.16816.F32.BF16 R112, R136.reuse, R142, R112 ;  /* 0x0000008e8870723c */ /* 0x040fe20000041870 */
[----:B------:R-:W1:Y:S04]  /*21d90*/  LDSM.16.MT88.4 R140, [R228+0x11000] ;  /* 0x01100000e48c783b */ /* 0x000e680000004200 */
[----:B------:R-:W-:Y:S01]  /*21da0*/  F2FP.BF16.F32.PACK_AB R133, R200, R201 ;  /* 0x000000c9c885723e */ /* 0x000fe200000010ff */
[C---:B------:R-:W-:Y:S05]  /*21db0*/  HMMA.16816.F32.BF16 R116, R136.reuse, R144, R116 ;  /* 0x000000908874723c */ /* 0x040fea0000041874 */
[----:B------:R-:W-:Y:S01]  /*21dc0*/  F2FP.BF16.F32.PACK_AB R134, R252, R251 ;  /* 0x000000fbfc86723e */ /* 0x000fe200000010ff */
        /* <DEDUP_REMOVED lines=17> */
[----:B------:R-:W-:Y:S04]  /*21ee0*/  MUFU.EX2 R163, R179 ;  /* 0x000000b300a37308 */ /* 0x000fe80000000800 */
[----:B------:R-:W-:Y:S01]  /*21ef0*/  MOV R161, R182 ;  /* 0x000000b600a17202 */ /* 0x000fe20000000f00 */
[C---:B---3--:R-:W-:Y:S05]  /*21f00*/  HMMA.16816.F32.BF16 R36, R132.reuse, R144, R36 ;  /* 0x000000908424723c */ /* 0x048fea0000041824 */
[----:B------:R-:W-:Y:S01]  /*21f10*/  MUFU.EX2 R162, R177 ;  /* 0x000000b100a27308 */ /* 0x000fe20000000800 */
[----:B------:R-:W-:Y:S01]  /*21f20*/  MOV R160, R183 ;  /* 0x000000b700a07202 */ /* 0x000fe20000000f00 */
        /* <DEDUP_REMOVED lines=8> */
[C---:B------:R-:W-:Y:S01]  /*21fb0*/  HMMA.16816.F32.BF16 R60, R132.reuse, R168, R60 ;  /* 0x000000a8843c723c */ /* 0x040fe2000004183c */
[----:B------:R-:W-:Y:S05]  /*21fc0*/  MUFU.EX2 R168, R173 ;  /* 0x000000ad00a87308 */ /* 0x000fea0000000800 */
[C---:B------:R-:W-:Y:S05]  /*21fd0*/  HMMA.16816.F32.BF16 R64, R132.reuse, R170, R64 ;  /* 0x000000aa8440723c */ /* 0x040fea0000041840 */
[----:B------:R1:W3:Y:S01]  /*21fe0*/  MUFU.EX2 R169, R176 ;  /* 0x000000b000a97308 */ /* 0x0002e20000000800 */
[C---:B-----5:R-:W-:Y:S05]  /*21ff0*/  HMMA.16816.F32.BF16 R68, R132.reuse, R152, R68 ;  /* 0x000000988444723c */ /* 0x060fea0000041844 */
[----:B------:R-:W-:Y:S01]  /*22000*/  F2FP.BF16.F32.PACK_AB R171, R165, R167 ;  /* 0x000000a7a5ab723e */ /* 0x000fe200000010ff */
[C---:B------:R-:W-:Y:S01]  /*22010*/  HMMA.16816.F32.BF16 R72, R132.reuse, R154, R72 ;  /* 0x0000009a8448723c */ /* 0x040fe20000041848 */
[----:B------:R-:W-:Y:S05]  /*22020*/  LDSM.16.MT88.4 R152, [R227+0x17000] ;  /* 0x01700000e398783b */ /* 0x000fea0000004200 */
[C---:B------:R-:W-:Y:S03]  /*22030*/  HMMA.16816.F32.BF16 R76, R132.reuse, R156, R76 ;  /* 0x0000009c844c723c */ /* 0x040fe6000004184c */
[----:B-1----:R-:W-:Y:S02]  /*22040*/  LDSM.16.MT88.4 R176, [R227+0x11800] ;  /* 0x01180000e3b0783b */ /* 0x002fe40000004200 */
[----:B---3--:R-:W-:Y:S01]  /*22050*/  MOV R166, R169 ;  /* 0x000000a900a67202 */ /* 0x008fe20000000f00 */
[C---:B------:R-:W-:Y:S05]  /*22060*/  HMMA.16816.F32.BF16 R80, R132.reuse, R158, R80 ;  /* 0x0000009e8450723c */ /* 0x040fea0000041850 */
[----:B------:R-:W-:Y:S01]  /*22070*/  LDSM.16.MT88.4 R156, [R230+0x11800] ;  /* 0x01180000e69c783b */ /* 0x000fe20000004200 */
[C---:B------:R-:W-:Y:S06]  /*22080*/  HMMA.16816.F32.BF16 R84, R132.reuse, R140, R84 ;  /* 0x0000008c8454723c */ /* 0x040fec0000041854 */
[C---:B------:R-:W-:Y:S01]  /*22090*/  HMMA.16816.F32.BF16 R88, R132.reuse, R142, R88 ;  /* 0x0000008e8458723c */ /* 0x040fe20000041858 */
[----:B------:R-:W1:Y:S05]  /*220a0*/  LDSM.16.MT88.4 R140, [R228+0x17000] ;  /* 0x01700000e48c783b */ /* 0x000e6a0000004200 */
[C---:B------:R-:W-:Y:S01]  /*220b0*/  HMMA.16816.F32.BF16 R92, R132.reuse, R144, R92 ;  /* 0x00000090845c723c */ /* 0x040fe2000004185c */
[----:B------:R3:W5:Y:S05]  /*220c0*/  MUFU.EX2 R144, R175 ;  /* 0x000000af00907308 */ /* 0x00076a0000000800 */
[C---:B------:R-:W-:Y:S05]  /*220d0*/  HMMA.16816.F32.BF16 R96, R132.reuse, R146, R96 ;  /* 0x000000928460723c */ /* 0x040fea0000041860 */
[----:B------:R-:W-:Y:S01]  /*220e0*/  MOV R145, R181 ;  /* 0x000000b500917202 */ /* 0x000fe20000000f00 */
[C---:B----4-:R-:W-:Y:S01]  /*220f0*/  HMMA.16816.F32.BF16 R100, R132.reuse, R136, R100 ;  /* 0x000000888464723c */ /* 0x050fe20000041864 */
[----:B------:R-:W-:Y:S05]  /*22100*/  LDSM.16.MT88.4 R180, [R230+0x13800] ;  /* 0x01380000e6b4783b */ /* 0x000fea0000004200 */
[C---:B------:R-:W-:Y:S03]  /*22110*/  HMMA.16816.F32.BF16 R104, R132.reuse, R138, R104 ;  /* 0x0000008a8468723c */ /* 0x040fe60000041868 */
[----:B------:R-:W4:Y:S03]  /*22120*/  LDSM.16.MT88.4 R136, [R229+0x11800] ;  /* 0x01180000e588783b */ /* 0x000f260000004200 */
[C---:B--2---:R-:W-:Y:S05]  /*22130*/  HMMA.16816.F32.BF16 R108, R132.reuse, R148, R108 ;  /* 0x00000094846c723c */ /* 0x044fea000004186c */
[----:B---3--:R-:W2:Y:S01]  /*22140*/  LDSM.16.MT88.4 R172, [R228+0x11800] ;  /* 0x01180000e4ac783b */ /* 0x008ea20000004200 */
[C---:B------:R-:W-:Y:S06]  /*22150*/  HMMA.16816.F32.BF16 R112, R132.reuse, R150, R112 ;  /* 0x000000968470723c */ /* 0x040fec0000041870 */
[C---:B-1----:R-:W-:Y:S06]  /*22160*/  HMMA.16816.F32.BF16 R116, R132.reuse, R140, R116 ;  /* 0x0000008c8474723c */ /* 0x042fec0000041874 */
[C---:B------:R-:W-:Y:S05]  /*22170*/  HMMA.16816.F32.BF16 R120, R132.reuse, R142, R120 ;  /* 0x0000008e8478723c */ /* 0x040fea0000041878 */
[----:B------:R-:W-:Y:S01]  /*22180*/  MOV R140, R168 ;  /* 0x000000a8008c7202 */ /* 0x000fe20000000f00 */
[C---:B------:R-:W-:Y:S05]  /*22190*/  HMMA.16816.F32.BF16 R124, R132.reuse, R152, R124 ;  /* 0x00000098847c723c */ /* 0x040fea000004187c */
[----:B-----5:R-:W-:Y:S01]  /*221a0*/  MOV R141, R144 ;  /* 0x00000090008d7202 */ /* 0x020fe20000000f00 */
[----:B------:R-:W-:Y:S05]  /*221b0*/  HMMA.16816.F32.BF16 R128, R132, R154, R128 ;  /* 0x0000009a8480723c */ /* 0x000fea0000041880 */
[-C--:B------:R-:W-:Y:S02]  /*221c0*/  F2FP.BF16.F32.PACK_AB R168, R145, R163.reuse ;  /* 0x000000a391a8723e */ /* 0x080fe400000010ff */
[----:B------:R-:W-:Y:S04]  /*221d0*/  F2FP.BF16.F32.PACK_AB R169, R141, R162 ;  /* 0x000000a28da9723e */ /* 0x000fe800000010ff */
[----:B------:R-:W-:Y:S02]  /*221e0*/  F2FP.BF16.F32.PACK_AB R170, R166, R140 ;  /* 0x0000008ca6aa723e */ /* 0x000fe400000010ff */
[----:B------:R-:W-:Y:S02]  /*221f0*/  MOV R132, R162 ;  /* 0x000000a200847202 */ /* 0x000fe40000000f00 */
[----:B------:R-:W-:Y:S02]  /*22200*/  MOV R133, R163 ;  /* 0x000000a300857202 */ /* 0x000fe40000000f00 */
[----:B------:R-:W-:Y:S02]  /*22210*/  MOV R134, R160 ;  /* 0x000000a000867202 */ /* 0x000fe40000000f00 */
[----:B------:R-:W-:Y:S02]  /*22220*/  MOV R135, R161 ;  /* 0x000000a100877202 */ /* 0x000fe40000000f00 */
[C---:B------:R-:W-:Y:S01]  /*22230*/  HMMA.16816.F32.BF16 R160, R168.reuse, R156, R4 ;  /* 0x0000009ca8a0723c */ /* 0x040fe20000041804 */
[----:B------:R-:W1:Y:S05]  /*22240*/  LDSM.16.MT88.4 R4, [R229+0x13800] ;  /* 0x01380000e504783b */ /* 0x000e6a0000004200 */
[C---:B------:R-:W-:Y:S03]  /*22250*/  HMMA.16816.F32.BF16 R156, R168.reuse, R158, R8 ;  /* 0x0000009ea89c723c */ /* 0x040fe60000041808 */
[----:B------:R-:W3:Y:S03]  /*22260*/  LDSM.16.MT88.4 R8, [R228+0x13800] ;  /* 0x01380000e408783b */ /* 0x000ee60000004200 */
[C---:B----4-:R-:W-:Y:S05]  /*22270*/  HMMA.16816.F32.BF16 R152, R168.reuse, R136, R12 ;  /* 0x00000088a898723c */ /* 0x050fea000004180c */
[----:B------:R-:W4:Y:S01]  /*22280*/  LDSM.16.MT88.4 R12, [R227+0x13800] ;  /* 0x01380000e30c783b */ /* 0x000f220000004200 */
[C---:B------:R-:W-:Y:S05]  /*22290*/  HMMA.16816.F32.BF16 R148, R168.reuse, R138, R16 ;  /* 0x0000008aa894723c */ /* 0x040fea0000041810 */
[----:B------:R-:W-:Y:S02]  /*222a0*/  MOV R137, R145 ;  /* 0x0000009100897202 */ /* 0x000fe40000000f00 */
[C---:B--2---:R-:W-:Y:S01]  /*222b0*/  HMMA.16816.F32.BF16 R144, R168.reuse, R172, R20 ;  /* 0x000000aca890723c */ /* 0x044fe20000041814 */
[----:B------:R-:W2:Y:S06]  /*222c0*/  LDSM.16.MT88.4 R16, [R230+0x15800] ;  /* 0x01580000e610783b */ /* 0x000eac0000004200 */
[----:B------:R-:W-:Y:S02]  /*222d0*/  MOV R173, R140 ;  /* 0x0000008c00ad7202 */ /* 0x000fe40000000f00 */
[----:B------:R-:W5:Y:S02]  /*222e0*/  LDSM.16.MT88.4 R20, [R229+0x15800] ;  /* 0x01580000e514783b */ /* 0x000f640000004200 */
[----:B------:R-:W-:Y:S02]  /*222f0*/  MOV R172, R141 ;  /* 0x0000008d00ac7202 */ /* 0x000fe40000000f00 */
[C---:B------:R-:W-:Y:S04]  /*22300*/  HMMA.16816.F32.BF16 R140, R168.reuse, R174, R24 ;  /* 0x000000aea88c723c */ /* 0x040fe80000041818 */
[----:B------:R-:W5:Y:S03]  /*22310*/  LDSM.16.MT88.4 R24, [R228+0x15800] ;  /* 0x01580000e418783b */ /* 0x000f660000004200 */
[----:B------:R-:W-:Y:S02]  /*22320*/  MOV R175, R137 ;  /* 0x0000008900af7202 */ /* 0x000fe40000000f00 */
[C---:B------:R-:W-:Y:S03]  /*22330*/  HMMA.16816.F32.BF16 R136, R168.reuse, R176, R28 ;  /* 0x000000b0a888723c */ /* 0x040fe6000004181c */
[----:B------:R-:W-:Y:S04]  /*22340*/  MOV R174, R132 ;  /* 0x0000008400ae7202 */ /* 0x000fe80000000f00 */
[----:B------:R-:W-:Y:S04]  /*22350*/  MOV R31, R133 ;  /* 0x00000085001f7202 */ /* 0x000fe80000000f00 */
[----:B------:R-:W-:Y:S01]  /*22360*/  MOV R30, R134 ;  /* 0x00000086001e7202 */ /* 0x000fe20000000f00 */
[----:B------:R-:W-:Y:S01]  /*22370*/  FADD.FTZ R191, R31, R191 ;  /* 0x000000bf1fbf7221 */ /* 0x000fe20000010000 */
        /* <DEDUP_REMOVED lines=16> */
[----:B------:R-:W3:Y:S04]  /*22480*/  LDSM.16.MT88.4 R8, [R230+0x17800] ;  /* 0x01780000e608783b */ /* 0x000ee80000004200 */
[----:B------:R-:W-:Y:S01]  /*22490*/  FADD.FTZ R250, R166, R191 ;  /* 0x000000bfa6fa7221 */ /* 0x000fe20000010000 */
[C---:B----4-:R-:W-:Y:S05]  /*224a0*/  HMMA.16816.F32.BF16 R60, R168.reuse, R12, R60 ;  /* 0x0000000ca83c723c */ /* 0x050fea000004183c */
[----:B------:R-:W-:Y:S01]  /*224b0*/  FADD.FTZ R249, R165, R190 ;  /* 0x000000bea5f97221 */ /* 0x000fe20000010000 */
        /* <DEDUP_REMOVED lines=10> */
[C---:B-1----:R-:W-:Y:S06]  /*22560*/  HMMA.16816.F32.BF16 R92, R168.reuse, R4, R92 ;  /* 0x00000004a85c723c */ /* 0x042fec000004185c */
[C---:B------:R-:W-:Y:S06]  /*22570*/  HMMA.16816.F32.BF16 R96, R168.reuse, R6, R96 ;  /* 0x00000006a860723c */ /* 0x040fec0000041860 */
[C---:B---3--:R-:W-:Y:S06]  /*22580*/  HMMA.16816.F32.BF16 R100, R168.reuse, R8, R100 ;  /* 0x00000008a864723c */ /* 0x048fec0000041864 */
[C---:B------:R-:W-:Y:S06]  /*22590*/  HMMA.16816.F32.BF16 R104, R168.reuse, R10, R104 ;  /* 0x0000000aa868723c */ /* 0x040fec0000041868 */
[C---:B----4-:R-:W-:Y:S06]  /*225a0*/  HMMA.16816.F32.BF16 R108, R168.reuse, R12, R108 ;  /* 0x0000000ca86c723c */ /* 0x050fec000004186c */
[C---:B------:R-:W-:Y:S06]  /*225b0*/  HMMA.16816.F32.BF16 R112, R168.reuse, R14, R112 ;  /* 0x0000000ea870723c */ /* 0x040fec0000041870 */
[C---:B--2---:R-:W-:Y:S06]  /*225c0*/  HMMA.16816.F32.BF16 R116, R168.reuse, R16, R116 ;  /* 0x00000010a874723c */ /* 0x044fec0000041874 */
[C---:B------:R-:W-:Y:S06]  /*225d0*/  HMMA.16816.F32.BF16 R120, R168.reuse, R18, R120 ;  /* 0x00000012a878723c */ /* 0x040fec0000041878 */
[C---:B-----5:R-:W-:Y:S06]  /*225e0*/  HMMA.16816.F32.BF16 R124, R168.reuse, R20, R124 ;  /* 0x00000014a87c723c */ /* 0x060fec000004187c */
[----:B------:R-:W-:Y:S01]  /*225f0*/  HMMA.16816.F32.BF16 R128, R168, R22, R128 ;  /* 0x00000016a880723c */ /* 0x000fe20000041880 */
[----:B------:R-:W-:Y:S11]  /*22600*/  @!UPT UIADD3 URZ, URZ, URZ, URZ ;  /* 0x0000003f3f3ff290 */ /* 0x000ff6000fffe03f */
[----:B------:R-:W-:Y:S01]  /*22610*/  @!UPT UIADD3 URZ, URZ, URZ, URZ ;  /* 0x0000003f3f3ff290 */ /* 0x000fe2000fffe03f */
[----:B------:R-:W-:Y:S11]  /*22620*/  @P0 BRA `(.L_x_4236) ;  /* 0xffffffbc00300947 */ /* 0x000ff6000383ffff */
.L_x_4227:
        /* <DEDUP_REMOVED lines=27> */
.L_x_4244:
        /* <DEDUP_REMOVED lines=40> */
[----:B------:R-:W-:Y:S01]  /*22a60*/  LOP3.LUT R18, R16, 0x1ffffffc, RZ, 0xc0, !PT ;  /* 0x1ffffffc10127812 */ /* 0x000fe200078ec0ff */
[----:B------:R-:W-:Y:S01]  /*22a70*/  FMUL.FTZ R36, R13, R36 ;  /* 0x000000240d247220 */ /* 0x000fe20000410000 */
[----:B------:R-:W-:Y:S01]  /*22a80*/  SHF.L.U32 R19, R17, 0x6, RZ ;  /* 0x0000000611137819 */ /* 0x000fe200000006ff */
[C---:B------:R-:W-:Y:S01]  /*22a90*/  FMUL.FTZ R37, R13.reuse, R37 ;  /* 0x000000250d257220 */ /* 0x040fe20000410000 */
[----:B------:R-:W-:Y:S01]  /*22aa0*/  SHF.R.S32.HI R16, RZ, 0x5, R15 ;  /* 0x00000005ff107819 */ /* 0x000fe2000001140f */
[C---:B------:R-:W-:Y:S01]  /*22ab0*/  FMUL.FTZ R40, R13.reuse, R40 ;  /* 0x000000280d287220 */ /* 0x040fe20000410000 */
[----:B------:R-:W-:Y:S01]  /*22ac0*/  IADD3 R18, -R18, R14, RZ ;  /* 0x0000000e12127210 */ /* 0x000fe20007ffe1ff */
[----:B------:R-:W-:Y:S01]  /*22ad0*/  FMUL.FTZ R41, R13, R41 ;  /* 0x000000290d297220 */ /* 0x000fe20000410000 */
[----:B------:R-:W-:Y:S01]  /*22ae0*/  LOP3.LUT R19, R19, 0x1c0, RZ, 0xc0, !PT ;  /* 0x000001c013137812 */ /* 0x000fe200078ec0ff */
[----:B------:R-:W-:Y:S01]  /*22af0*/  FMUL.FTZ R44, R13, R44 ;  /* 0x0000002c0d2c7220 */ /* 0x000fe20000410000 */
[----:B------:R-:W-:Y:S01]  /*22b00*/  LOP3.LUT R20, R17, 0x1, RZ, 0xc0, !PT ;  /* 0x0000000111147812 */ /* 0x000fe200078ec0ff */
[C---:B------:R-:W-:Y:S01]  /*22b10*/  FMUL.FTZ R45, R13.reuse, R45 ;  /* 0x0000002d0d2d7220 */ /* 0x040fe20000410000 */
[----:B------:R-:W-:Y:S01]  /*22b20*/  LEA R18, R16, R18, 0x9 ;  /* 0x0000001210127211 */ /* 0x000fe200078e48ff */
[----:B------:R-:W-:Y:S01]  /*22b30*/  FMUL.FTZ R48, R13, R48 ;  /* 0x000000300d307220 */ /* 0x000fe20000410000 */
[----:B------:R-:W-:Y:S01]  /*22b40*/  LEA.HI R19, R19, R19, RZ, 0x1d ;  /* 0x0000001313137211 */ /* 0x000fe200078fe8ff */
[C---:B------:R-:W-:Y:S01]  /*22b50*/  FMUL.FTZ R49, R13.reuse, R49 ;  /* 0x000000310d317220 */ /* 0x040fe20000410000 */
[----:B------:R-:W-:Y:S01]  /*22b60*/  ISETP.NE.U32.AND P0, PT, R20, 0x1, PT ;  /* 0x000000011400780c */ /* 0x000fe20003f05070 */
        /* <DEDUP_REMOVED lines=183> */
[----:B-1----:R-:W4:Y:S04]  /*236e0*/  LD.E R20, desc[UR10][R6.64+0x60] ;  /* 0x0000600a06147980 */ /* 0x002f28000c101900 */
[----:B------:R-:W4:Y:S04]  /*236f0*/  LD.E R17, desc[UR12][R6.64+0xcc] ;  /* 0x0000cc0c06117980 */ /* 0x000f28000c101900 */
[----:B------:R-:W4:Y:S01]  /*23700*/  LD.E.64 R18, desc[UR10][R6.64+0x78] ;  /* 0x0000780a06127980 */ /* 0x000f22000c101b00 */
[----:B------:R-:W1:Y:S01]  /*23710*/  @P4 MUFU.LG2 R11, R11 ;  /* 0x0000000b000b4308 */ /* 0x000e620000000c00 */
[----:B--2---:R-:W-:-:S02]  /*23720*/  IADD3 R21, R4, 0x8, RZ ;  /* 0x0000000804157810 */ /* 0x004fc40007ffe0ff */
[----:B------:R-:W5:Y:S04]  /*23730*/  LD.E.64 R140, desc[UR10][R6.64+0xa8] ;  /* 0x0000a80a068c7980 */ /* 0x000f68000c101b00 */
[----:B---3--:R2:W3:Y:S01]  /*23740*/  LD.E.64 R12, desc[UR12][R6.64+0xb0] ;  /* 0x0000b00c060c7980 */ /* 0x0084e2000c101b00 */
[----:B------:R-:W-:Y:S02]  /*23750*/  SHF.L.U32 R22, R235, 0x6, RZ ;  /* 0x00000006eb167819 */ /* 0x000fe400000006ff */
[----:B------:R-:W-:-:S04]  /*23760*/  SHF.L.U32 R24, R2, 0x2, RZ ;  /* 0x0000000202187819 */ /* 0x000fc800000006ff */
[----:B------:R-:W-:Y:S01]  /*23770*/  SHF.R.S32.HI R25, RZ, 0x1f, R24 ;  /* 0x0000001fff197819 */ /* 0x000fe20000011418 */
[----:B--2---:R-:W-:Y:S01]  /*23780*/  IMAD R6, R235, -0x40, R236 ;  /* 0xffffffc0eb067824 */ /* 0x004fe200078e02ec */
[----:B------:R-:W-:Y:S01]  /*23790*/  IADD3 R7, R4, 0x10, RZ ;  /* 0x0000001004077810 */ /* 0x000fe20007ffe0ff */
[----:B------:R-:W-:Y:S03]  /*237a0*/  BAR.SYNC.DEFER_BLOCKING 0x0 ;  /* 0x0000000000007b1d */ /* 0x000fe60000010000 */
[-C--:B------:R-:W-:Y:S01]  /*237b0*/  ISETP.GE.AND P0, PT, R21, R6.reuse, PT ;  /* 0x000000061500720c */ /* 0x080fe20003f06270 */
[----:B-1----:R-:W-:Y:S01]  /*237c0*/  @P4 FMUL.FTZ R21, R11, 0.69314718246459960938 ;  /* 0x3f3172180b154820 */ /* 0x002fe20000410000 */
[----:B------:R-:W-:Y:S02]  /*237d0*/  ISETP.GE.AND P5, PT, R7, R6, PT ;  /* 0x000000060700720c */ /* 0x000fe40003fa6270 */
[----:B------:R-:W-:Y:S01]  /*237e0*/  MOV R7, 0xff800000 ;  /* 0xff80000000077802 */ /* 0x000fe20000000f00 */
[----:B-----5:R-:W-:Y:S01]  /*237f0*/  @P4 FFMA.FTZ R7, R5, R164, R21 ;  /* 0x000000a405074223 */ /* 0x020fe20000010015 */
[----:B------:R-:W-:-:S02]  /*23800*/  LEA.HI R11, R2, R2, RZ, 0x1 ;  /* 0x00000002020b7211 */ /* 0x000fc400078f08ff */
[----:B------:R-:W-:-:S04]  /*23810*/  SHF.L.U32 R21, R4, 0x6, RZ ;  /* 0x0000000604157819 */ /* 0x000fc800000006ff */
[----:B------:R-:W-:Y:S01]  /*23820*/  LOP3.LUT R21, R21, 0x1c0, RZ, 0xc0, !PT ;  /* 0x000001c015157812 */ /* 0x000fe200078ec0ff */
[----:B------:R-:W-:Y:S01]  /*23830*/  IMAD.WIDE R24, R4, 0x100, R24 ;  /* 0x0000010004187825 */ /* 0x000fe200078e0218 */
[----:B------:R-:W-:-:S04]  /*23840*/  LOP3.LUT R15, R15, 0xffffffe0, RZ, 0xc0, !PT ;  /* 0xffffffe00f0f7812 */ /* 0x000fc800078ec0ff */
[----:B------:R-:W-:-:S04]  /*23850*/  IADD3 R15, R14, -R15, RZ ;  /* 0x8000000f0e0f7210 */ /* 0x000fc80007ffe0ff */
[----:B------:R-:W-:Y:S01]  /*23860*/  LOP3.LUT P2, RZ, R15, 0x3, RZ, 0xc0, !PT ;  /* 0x000000030fff7812 */ /* 0x000fe2000784c0ff */
[----:B------:R-:W-:Y:S01]  /*23870*/  BSSY B0, `(.L_x_4238) ;  /* 0x000004a000007945 */ /* 0x000fe20003800000 */
[----:B---3--:R-:W-:Y:S02]  /*23880*/  IMAD R238, R12, UR8, R238 ;  /* 0x000000080cee7c24 */ /* 0x008fe4000f8e02ee */
[----:B------:R1:W2:Y:S02]  /*23890*/  @P3 MUFU.LG2 R12, R10 ;  /* 0x0000000a000c3308 */ /* 0x0002a40000000c00 */
[----:B----4-:R-:W-:Y:S01]  /*238a0*/  IMAD R238, R238, R20, R237 ;  /* 0x00000014eeee7224 */ /* 0x010fe200078e02ed */
[C---:B-1----:R-:W-:Y:S02]  /*238b0*/  LOP3.LUT R10, R11.reuse, 0xffffffe, RZ, 0xc0, !PT ;  /* 0x0ffffffe0b0a7812 */ /* 0x042fe400078ec0ff */
[----:B------:R-:W-:Y:S02]  /*238c0*/  SHF.L.U32 R11, R11, 0x2, RZ ;  /* 0x000000020b0b7819 */ /* 0x000fe400000006ff */
[----:B------:R-:W-:Y:S01]  /*238d0*/  IADD3 R20, R2, -R10, RZ ;  /* 0x8000000a02147210 */ /* 0x000fe20007ffe0ff */
[----:B------:R-:W-:Y:S01]  /*238e0*/  IMAD R2, R13, R238, R22 ;  /* 0x000000ee0d027224 */ /* 0x000fe200078e0216 */
[----:B------:R-:W-:-:S02]  /*238f0*/  LOP3.LUT R11, R21, 0x38, R11, 0xf8, !PT ;  /* 0x00000038150b7812 */ /* 0x000fc400078ef80b */
[----:B------:R-:W-:Y:S02]  /*23900*/  SHF.R.S32.HI R13, RZ, 0x1f, R16 ;  /* 0x0000001fff0d7819 */ /* 0x000fe40000011410 */
[----:B------:R-:W-:Y:S01]  /*23910*/  SHF.R.U32.HI R21, RZ, 0x3, R21 ;  /* 0x00000003ff157819 */ /* 0x000fe20000011615 */
[----:B--2---:R-:W-:Y:S01]  /*23920*/  @P3 FMUL.FTZ R12, R12, 0.69314718246459960938 ;  /* 0x3f3172180c0c3820 */ /* 0x004fe20000410000 */
[----:B------:R-:W-:Y:S01]  /*23930*/  IMAD R17, R2, R17, RZ ;  /* 0x0000001102117224 */ /* 0x000fe200078e02ff */
[----:B------:R-:W-:Y:S02]  /*23940*/  LEA.HI R13, R13, R16, RZ, 0x2 ;  /* 0x000000100d0d7211 */ /* 0x000fe400078f10ff */
[----:B------:R-:W-:Y:S02]  /*23950*/  LOP3.LUT R11, R11, R21, RZ, 0x3c, !PT ;  /* 0x000000150b0b7212 */ /* 0x000fe400078e3cff */
[----:B------:R-:W-:Y:S01]  /*23960*/  MOV R10, 0xff800000 ;  /* 0xff800000000a7802 */ /* 0x000fe20000000f00 */
[----:B------:R-:W-:Y:S01]  /*23970*/  @P3 FFMA.FTZ R10, R5, R3, R12 ;  /* 0x00000003050a3223 */ /* 0x000fe2000001000c */
[----:B------:R-:W-:-:S02]  /*23980*/  LOP3.LUT R13, R13, 0xffffffc, RZ, 0xc0, !PT ;  /* 0x0ffffffc0d0d7812 */ /* 0x000fc400078ec0ff */
[----:B------:R-:W-:Y:S02]  /*23990*/  IADD3 R5, P1, R24, R17, RZ ;  /* 0x0000001118057210 */ /* 0x000fe40007f3e0ff */
[----:B------:R-:W-:Y:S02]  /*239a0*/  LEA R3, R20, R11, 0x2 ;  /* 0x0000000b14037211 */ /* 0x000fe400078e10ff */
[----:B------:R-:W-:Y:S02]  /*239b0*/  IADD3 R13, R16, -R13, RZ ;  /* 0x8000000d100d7210 */ /* 0x000fe40007ffe0ff */
[----:B------:R-:W-:Y:S02]  /*239c0*/  LEA.HI.X.SX32 R17, R17, R25, 0x1, P1 ;  /* 0x0000001911117211 */ /* 0x000fe400008f0eff */
[----:B------:R-:W-:Y:S02]  /*239d0*/  LEA R142, P1, R5, R18, 0x2 ;  /* 0x00000012058e7211 */ /* 0x000fe400078210ff */
[----:B------:R-:W-:-:S02]  /*239e0*/  LEA R3, R3, UR4, 0x2 ;  /* 0x0000000403037c11 */ /* 0x000fc4000f8e10ff */
[----:B------:R-:W-:Y:S02]  /*239f0*/  LEA R0, R13, R0, 0x4 ;  /* 0x000000000d007211 */ /* 0x000fe400078e20ff */
[----:B------:R-:W-:Y:S01]  /*23a00*/  LEA.HI.X R143, R5, R19, R17, 0x2, P1 ;  /* 0x00000013058f7211 */ /* 0x000fe200008f1411 */
        /* <DEDUP_REMOVED lines=34> */
[----:B-1----:R-:W-:-:S03]  /*23c30*/  VIADD R3, R0, 0x8 ;  /* 0x0000000800037836 */ /* 0x002fc60000000000 */
[-C--:B------:R-:W-:Y:S02]  /*23c40*/  ISETP.GE.AND P3, PT, R0, R235.reuse, PT ;  /* 0x000000eb0000720c */ /* 0x080fe40003f66270 */
[----:B------:R-:W-:Y:S02]  /*23c50*/  ISETP.GE.AND P2, PT, R3, R235, PT ;  /* 0x000000eb0300720c */ /* 0x000fe40003f46270 */
[----:B------:R-:W-:Y:S02]  /*23c60*/  SHF.R.S32.HI R3, RZ, 0x1f, R2 ;  /* 0x0000001fff037819 */ /* 0x000fe40000011402 */
[----:B------:R-:W-:-:S04]  /*23c70*/  IADD3 R2, P1, R2, R0, RZ ;  /* 0x0000000002027210 */ /* 0x000fc80007f3e0ff */
[----:B------:R-:W-:Y:S02]  /*23c80*/  LEA.HI.X.SX32 R3, R0, R3, 0x1, P1 ;  /* 0x0000000300037211 */ /* 0x000fe400008f0eff */
[----:B------:R-:W-:Y:S02]  /*23c90*/  LEA R140, P1, R2, R140, 0x2 ;  /* 0x0000008c028c7211 */ /* 0x000fe400078210ff */
[C---:B------:R-:W-:Y:S02]  /*23ca0*/  @!P3 R2UR UR10, R8.reuse ;  /* 0x00000000080ab2ca */ /* 0x040fe400000e0000 */
[C---:B------:R-:W-:Y:S02]  /*23cb0*/  @!P3 R2UR UR11, R9.reuse ;  /* 0x00000000090bb2ca */ /* 0x040fe400000e0000 */
[----:B------:R-:W-:Y:S02]  /*23cc0*/  @!P2 R2UR UR4, R8 ;  /* 0x000000000804a2ca */ /* 0x000fe400000e0000 */
[----:B------:R-:W-:-:S02]  /*23cd0*/  @!P2 R2UR UR5, R9 ;  /* 0x000000000905a2ca */ /* 0x000fc400000e0000 */
[----:B------:R-:W-:-:S07]  /*23ce0*/  LEA.HI.X R141, R2, R141, R3, 0x2, P1 ;  /* 0x0000008d028d7211 */ /* 0x000fce00008f1403 */
[----:B------:R2:W-:Y:S04]  /*23cf0*/  @!P3 ST.E desc[UR10][R140.64], R7 ;  /* 0x000000078c00b985 */ /* 0x0005e8000c10190a */
[----:B------:R2:W-:Y:S02]  /*23d00*/  @!P2 ST.E desc[UR4][R140.64+0x20], R10 ;  /* 0x0000200a8c00a985 */ /* 0x0005e4000c101904 */
.L_x_4239:
[----:B------:R-:W-:Y:S05]  /*23d10*/  BSYNC B0 ;  /* 0x0000000000007941 */ /* 0x000fea0003800000 */
.L_x_4238:
[----:B------:R-:W-:Y:S01]  /*23d20*/  VIADD R5, R4, 0x18 ;  /* 0x0000001804057836 */ /* 0x000fe20000000000 */
[----:B------:R-:W-:Y:S01]  /*23d30*/  @!P0 R2UR UR14, R8 ;  /* 0x00000000080e82ca */ /* 0x000fe200000e0000 */
[C---:B-1----:R-:W-:Y:S01]  /*23d40*/  VIADD R3, R4.reuse, 0x20 ;  /* 0x0000002004037836 */ /* 0x042fe20000000000 */
[C---:B------:R-:W-:Y:S01]  /*23d50*/  @!P0 R2UR UR15, R9.reuse ;  /* 0x00000000090f82ca */ /* 0x040fe200000e0000 */
[----:B------:R-:W-:Y:S01]  /*23d60*/  VIADD R2, R4, 0x28 ;  /* 0x0000002804027836 */ /* 0x000fe20000000000 */
[----:B------:R-:W-:Y:S01]  /*23d70*/  @!P0 R2UR UR12, R8 ;  /* 0x00000000080c82ca */ /* 0x000fe200000e0000 */
[----:B------:R-:W-:Y:S01]  /*23d80*/  VIADD R0, R4, 0x30 ;  /* 0x0000003004007836 */ /* 0x000fe20000000000 */
[C---:B------:R-:W-:Y:S02]  /*23d90*/  @!P0 R2UR UR13, R9.reuse ;  /* 0x00000000090d82ca */ /* 0x040fe400000e0000 */
[----:B------:R-:W-:Y:S02]  /*23da0*/  @!P0 R2UR UR10, R8 ;  /* 0x00000000080a82ca */ /* 0x000fe400000e0000 */
[----:B------:R-:W-:-:S02]  /*23db0*/  @!P0 R2UR UR11, R9 ;  /* 0x00000000090b82ca */ /* 0x000fc400000e0000 */
[----:B------:R-:W-:Y:S02]  /*23dc0*/  @!P0 R2UR UR4, R8 ;  /* 0x00000000080482ca */ /* 0x000fe400000e0000 */
[----:B------:R-:W-:Y:S01]  /*23dd0*/  @!P0 R2UR UR5, R9 ;  /* 0x00000000090582ca */ /* 0x000fe200000e0000 */
[----:B------:R-:W-:Y:S01]  /*23de0*/  @!P0 ST.E.128 desc[UR14][R142.64+0x2000], R132 ;  /* 0x002000848e008985 */ /* 0x000fe2000c101d0e */
[CC--:B------:R-:W-:Y:S01]  /*23df0*/  ISETP.GE.AND P6, PT, R4.reuse, R6.reuse, PT ;  /* 0x000000060400720c */ /* 0x0c0fe20003fc6270 */
[----:B------:R-:W-:Y:S01]  /*23e00*/  VIADD R4, R4, 0x38 ;  /* 0x0000003804047836 */ /* 0x000fe20000000000 */
[-C--:B------:R-:W-:Y:S01]  /*23e10*/  ISETP.GE.AND P4, PT, R5, R6.reuse, PT ;  /* 0x000000060500720c */ /* 0x080fe20003f86270 */
[----:B------:R-:W-:Y:S01]  /*23e20*/  @!P0 ST.E.128 desc[UR12][R142.64+0x2100], R100 ;  /* 0x002100648e008985 */ /* 0x000fe2000c101d0c */
[----:B------:R-:W-:Y:S01]  /*23e30*/  ISETP.GE.AND P3, PT, R3, R6, PT ;  /* 0x000000060300720c */ /* 0x000fe20003f66270 */
[----:B------:R-:W-:Y:S01]  /*23e40*/  IMAD.MOV.U32 R3, RZ, RZ, 0x0 ;  /* 0x00000000ff037424 */ /* 0x000fe200078e00ff */
        /* <DEDUP_REMOVED lines=32> */
[-C--:B------:R-:W-:Y:S01]  /*24050*/  ISETP.GE.AND P2, PT, R2, R6.reuse, PT ;  /* 0x000000060200720c */ /* 0x080fe20003f46270 */
[----:B------:R-:W-:Y:S01]  /*24060*/  IMAD.MOV.U32 R2, RZ, RZ, R234 ;  /* 0x000000ffff027224 */ /* 0x000fe200078e00ea */
        /* <DEDUP_REMOVED lines=45> */
[----:B--2---:R-:W-:Y:S05]  /*24340*/  @P0 RET.REL.NODEC R2 `(_ZN5flash24flash_fwd_splitkv_kernelI23Flash_fwd_kernel_traitsILi256ELi64ELi64ELi4ELb0ELb0EN7cutlass10bfloat16_tE19Flash_kernel_traitsILi256ELi64ELi64ELi4ES3_EELb1ELb0ELb0ELb0ELb1ELb1ELb1ELb1EEEvNS_16Flash_fwd_paramsE) ;  /* 0xfffffdbc022c0950 */ /* 0x004fea0003c3ffff */
        /* <DEDUP_REMOVED lines=13> */
[----:B-1----:R-:W-:Y:S05]  /*24420*/  RET.REL.NODEC R234 `(_ZN5flash24flash_fwd_splitkv_kernelI23Flash_fwd_kernel_traitsILi256ELi64ELi64ELi4ELb0ELb0EN7cutlass10bfloat16_tE19Flash_kernel_traitsILi256ELi64ELi64ELi4ES3_EELb1ELb0ELb0ELb0ELb1ELb1ELb1ELb1EEEvNS_16Flash_fwd_paramsE) ;  /* 0xfffffdb8eaf47950 */ /* 0x002fea0003c3ffff */
.L_x_4237:
[----:B------:R-:W-:Y:S01]  /*24430*/  MOV R10, 0x1f ;  /* 0x0000001f000a7802 */ /* 0x000fe20000000f00 */
[----:B------:R-:W-:Y:S01]  /*24440*/  IMAD.MOV.U32 R11, RZ, RZ, 0x2 ;  /* 0x00000002ff0b7424 */ /* 0x000fe200078e00ff */
[----:B------:R-:W-:Y:S01]  /*24450*/  MOV R13, R250 ;  /* 0x000000fa000d7202 */ /* 0x000fe20000000f00 */
[----:B------:R-:W-:-:S07]  /*24460*/  IMAD.MOV.U32 R12, RZ, RZ, -0x1 ;  /* 0xffffffffff0c7424 */ /* 0x000fce00078e00ff */
[----:B-1---5:R-:W-:Y:S05]  /*24470*/  WARPSYNC.COLLECTIVE R12, `(.L_x_4240) ;  /* 0x000000000c087348 */ /* 0x022fea0003c00000 */
[----:B------:R2:W3:Y:S02]  /*24480*/  SHFL.BFLY P0, R10, R13, R11, R10 ;  /* 0x0c00000b0d0a7389 */ /* 0x0004e4000000000a */
[----:B-123-5:R-:W-:Y:S01]  /*24490*/  ENDCOLLECTIVE ;  /* 0x000000000000791b */ /* 0x02efe20003800000 */
.L_x_4240:
        /* <DEDUP_REMOVED lines=8> */
.L_x_4241:
[----:B------:R-:W-:Y:S01]  /*24520*/  MOV R14, R10 ;  /* 0x0000000a000e7202 */ /* 0x000fe20000000f00 */
[----:B------:R-:W-:Y:S01]  /*24530*/  IMAD.MOV.U32 R13, RZ, RZ, R249 ;  /* 0x000000ffff0d7224 */ /* 0x000fe200078e00f9 */
[----:B------:R-:W-:Y:S02]  /*24540*/  MOV R10, 0x1f ;  /* 0x0000001f000a7802 */ /* 0x000fe40000000f00 */
[----:B------:R-:W-:-:S07]  /*24550*/  MOV R11, 0x2 ;  /* 0x00000002000b7802 */ /* 0x000fce0000000f00 */
[----:B------:R-:W-:Y:S05]  /*24560*/  WARPSYNC.COLLECTIVE R12, `(.L_x_4242) ;  /* 0x000000000c087348 */ /* 0x000fea0003c00000 */
[----:B------:R1:W2:Y:S02]  /*24570*/  SHFL.BFLY P0, R10, R13, R11, R10 ;  /* 0x0c00000b0d0a7389 */ /* 0x0002a4000000000a */
[----:B-12---:R-:W-:Y:S01]  /*24580*/  ENDCOLLECTIVE ;  /* 0x000000000000791b */ /* 0x006fe20003800000 */
.L_x_4242:
[----:B------:R-:W-:Y:S01]  /*24590*/  FADD.FTZ R249, R10, R249 ;  /* 0x000000f90af97221 */ /* 0x000fe20000010000 */
[----:B------:R-:W-:Y:S02]  /*245a0*/  MOV R10, 0x1f ;  /* 0x0000001f000a7802 */ /* 0x000fe40000000f00 */
[----:B------:R-:W-:Y:S01]  /*245b0*/  MOV R11, 0x1 ;  /* 0x00000001000b7802 */ /* 0x000fe20000000f00 */
[----:B------:R-:W-:-:S07]  /*245c0*/  IMAD.MOV.U32 R13, RZ, RZ, R249 ;  /* 0x000000ffff0d7224 */ /* 0x000fce00078e00f9 */
[----:B------:R-:W-:Y:S05]  /*245d0*/  WARPSYNC.COLLECTIVE R12, `(.L_x_4243) ;  /* 0x000000000c087348 */ /* 0x000fea0003c00000 */
[----:B------:R1:W2:Y:S02]  /*245e0*/  SHFL.BFLY P0, R10, R13, R11, R10 ;  /* 0x0c00000b0d0a7389 */ /* 0x0002a4000000000a */
[----:B-12---:R-:W-:Y:S01]  /*245f0*/  ENDCOLLECTIVE ;  /* 0x000000000000791b */ /* 0x006fe20003800000 */
.L_x_4243:
[----:B------:R-:W-:Y:S01]  /*24600*/  FADD.FTZ R11, R250, R14 ;  /* 0x0000000efa0b7221 */ /* 0x000fe20000010000 */
[----:B------:R-:W-:Y:S06]  /*24610*/  BRA `(.L_x_4244) ;  /* 0xffffffe000707947 */ /* 0x000fec000383ffff */
.L_x_4245:
        /* <DEDUP_REMOVED lines=14> */
.L_x_4963:


//--------------------- .text._ZN5flash24flash_fwd_splitkv_kernelI23Flash_fwd_kernel_traitsILi256ELi64ELi64ELi4ELb0ELb0EN7cutlass10bfloat16_tE19Flash_kernel_traitsILi256ELi64ELi64ELi4ES3_EELb1ELb0ELb1ELb0ELb0ELb0ELb1ELb1EEEvNS_16Flash_fwd_paramsE --------------------------
	.section	.text._ZN5flash24flash_fwd_splitkv_kernelI23Flash_fwd_kernel_traitsILi256ELi64ELi64ELi4ELb0ELb0EN7cutlass10bfloat16_tE19Flash_kernel_traitsILi256ELi64ELi64ELi4ES3_EELb1ELb0ELb1ELb0ELb0ELb0ELb1ELb1EEEvNS_16Flash_fwd_paramsE,"ax",@progbits
	.align	128
        .global         _ZN5flash24flash_fwd_splitkv_kernelI23Flash_fwd_kernel_traitsILi256ELi64ELi64ELi4ELb0ELb0EN7cutlass10bfloat16_tE19Flash_kernel_traitsILi256ELi64ELi64ELi4ES3_EELb1ELb0ELb1ELb0ELb0ELb0ELb1ELb1EEEvNS_16Flash_fwd_paramsE
        .type           _ZN5flash24flash_fwd_splitkv_kernelI23Flash_fwd_kernel_traitsILi256ELi64ELi64ELi4ELb0ELb0EN7cutlass10bfloat16_tE19Flash_kernel_traitsILi256ELi64ELi64ELi4ES3_EELb1ELb0ELb1ELb0ELb0ELb0ELb1ELb1EEEvNS_16Flash_fwd_paramsE,@function
        .size           _ZN5flash24flash_fwd_splitkv_kernelI23Flash_fwd_kernel_traitsILi256ELi64ELi64ELi4ELb0ELb0EN7cutlass10bfloat16_tE19Flash_kernel_traitsILi256ELi64ELi64ELi4ES3_EELb1ELb0ELb1ELb0ELb0ELb0ELb1ELb1EEEvNS_16Flash_fwd_paramsE,(.L_x_4964 - _ZN5flash24flash_fwd_splitkv_kernelI23Flash_fwd_kernel_traitsILi256ELi64ELi64ELi4ELb0ELb0EN7cutlass10bfloat16_tE19Flash_kernel_traitsILi256ELi64ELi64ELi4ES3_EELb1ELb0ELb1ELb0ELb0ELb0ELb1ELb1EEEvNS_16Flash_fwd_paramsE)
        .other          _ZN5flash24flash_fwd_splitkv_kernelI23Flash_fwd_kernel_traitsILi256ELi64ELi64ELi4ELb0ELb0EN7cutlass10bfloat16_tE19Flash_kernel_traitsILi256ELi64ELi64ELi4ES3_EELb1ELb0ELb1ELb0ELb0ELb0ELb1ELb1EEEvNS_16Flash_fwd_paramsE,@"STO_CUDA_ENTRY STV_DEFAULT"
_ZN5flash24flash_fwd_splitkv_kernelI23Flash_fwd_kernel_traitsILi256ELi64ELi64ELi4ELb0ELb0EN7cutlass10bfloat16_tE19Flash_kernel_traitsILi256ELi64ELi64ELi4ES3_EELb1ELb0ELb1ELb0ELb0ELb0ELb1ELb1EEEvNS_16Flash_fwd_paramsE:
.text._ZN5flash24flash_fwd_splitkv_kernelI23Flash_fwd_kernel_traitsILi256ELi64ELi64ELi4ELb0ELb0EN7cutlass10bfloat16_tE19Flash_kernel_traitsILi256ELi64ELi64ELi4ES3_EELb1ELb0ELb1ELb0ELb0ELb0ELb1ELb1EEEvNS_16Flash_fwd_paramsE:
        /* <DEDUP_REMOVED lines=29> */
[----:B------:R-:W-:Y:S05]  /*01d0*/  CALL.REL.NOINC `($_ZN5flash24flash_fwd_splitkv_kernelI23Flash_fwd_kernel_traitsILi256ELi64ELi64ELi4ELb0ELb0EN7cutlass10bfloat16_tE19Flash_kernel_traitsILi256ELi64ELi64ELi4ES3_EELb1ELb0ELb1ELb0ELb0ELb0ELb1ELb1EEEvNS_16Flash_fwd_paramsE$_ZN5flash30compute_attn_1rowblock_splitkvI23Flash_fwd_kernel_traitsILi256ELi64ELi64ELi4ELb0ELb0EN7cutlass10bfloat16_tE19Flash_kernel_traitsILi256ELi64ELi64ELi4ES3_EELb1ELb0ELb1ELb0ELb0ELb0ELb1ELb1ENS_16Flash_fwd_paramsEEEvRKT8_iiiii) ;  /* 0x0000000000087944 */ /* 0x000fea0003c00000 */
[----:B------:R-:W-:Y:S05]  /*01e0*/  BSYNC B4 ;  /* 0x0000000000047941 */ /* 0x000fea0003800000 */
.L_x_4246:
[----:B------:R-:W-:Y:S05]  /*01f0*/  EXIT ;  /* 0x000000000000794d */ /* 0x000fea0003800000 */
        .type           $_ZN5flash24flash_fwd_splitkv_kernelI23Flash_fwd_kernel_traitsILi256ELi64ELi64ELi4ELb0ELb0EN7cutlass10bfloat16_tE19Flash_kernel_traitsILi256ELi64ELi64ELi4ES3_EELb1ELb0ELb1ELb0ELb0ELb0ELb1ELb1EEEvNS_16Flash_fwd_paramsE$_ZN5flash30compute_attn_1rowblock_splitkvI23Flash_fwd_kernel_traitsILi256ELi64ELi64ELi4ELb0ELb0EN7cutlass10bfloat16_tE19Flash_kernel_traitsILi256ELi64ELi64ELi4ES3_EELb1ELb0ELb1ELb0ELb0ELb0ELb1ELb1ENS_16Flash_fwd_paramsEEEvRKT8_iiiii,@function
        .size           $_ZN5flash24flash_fwd_splitkv_kernelI23Flash_fwd_kernel_traitsILi256ELi64ELi64ELi4ELb0ELb0EN7cutlass10bfloat16_tE19Flash_kernel_traitsILi256ELi64ELi64ELi4ES3_EELb1ELb0ELb1ELb0ELb0ELb0ELb1ELb1EEEvNS_16Flash_fwd_paramsE$_ZN5flash30compute_attn_1rowblock_splitkvI23Flash_fwd_kernel_traitsILi256ELi64ELi64ELi4ELb0ELb0EN7cutlass10bfloat16_tE19Flash_kernel_traitsILi256ELi64ELi64ELi4ES3_EELb1ELb0ELb1ELb0ELb0ELb0ELb1ELb1ENS_16Flash_fwd_paramsEEEvRKT8_iiiii,(.L_x_4964 - $_ZN5flash24flash_fwd_splitkv_kernelI23Flash_fwd_kernel_traitsILi256ELi64ELi64ELi4ELb0ELb0EN7cutlass10bfloat16_tE19Flash_kernel_traitsILi256ELi64ELi64ELi4ES3_EELb1ELb0ELb1ELb0ELb0ELb0ELb1ELb1EEEvNS_16Flash_fwd_paramsE$_ZN5flash30compute_attn_1rowblock_splitkvI23Flash_fwd_kernel_traitsILi256ELi64ELi64ELi4ELb0ELb0EN7cutlass10bfloat16_tE19Flash_kernel_traitsILi256ELi64ELi64ELi4ES3_EELb1ELb0ELb1ELb0ELb0ELb0ELb1ELb1ENS_16Flash_fwd_paramsEEEvRKT8_iiiii)
$_ZN5flash24flash_fwd_splitkv_kernelI23Flash_fwd_kernel_traitsILi256ELi64ELi64ELi4ELb0ELb0EN7cutlass10bfloat16_tE19Flash_kernel_traitsILi256ELi64ELi64ELi4ES3_EELb1ELb0ELb1ELb0ELb0ELb0ELb1ELb1EEEvNS_16Flash_fwd_paramsE$_ZN5flash30compute_attn_1rowblock_splitkvI23Flash_fwd_kernel_traitsILi256ELi64ELi64ELi4ELb0ELb0EN7cutlass10bfloat16_tE19Flash_kernel_traitsILi256ELi64ELi64ELi4ES3_EELb1ELb0ELb1ELb0ELb0ELb0ELb1ELb1ENS_16Flash_fwd_paramsEEEvRKT8_iiiii:
        /* <DEDUP_REMOVED lines=27> */
.L_x_4248:
[----:B------:R-:W-:Y:S05]  /*03b0*/  BSYNC B0 ;  /* 0x0000000000007941 */ /* 0x000fea0003800000 */
.L_x_4247:
        /* <DEDUP_REMOVED lines=8> */
.L_x_4250:
[----:B------:R2:W5:Y:S02]  /*0440*/  LD.E R61, desc[UR6][R10.64+0xb8] ;  /* 0x0000b8060a3d7980 */ /* 0x000564000c101900 */
.L_x_4251:
[----:B------:R-:W-:Y:S05]  /*0450*/  BSYNC B0 ;  /* 0x0000000000007941 */ /* 0x000fea0003800000 */
.L_x_4249:
        /* <DEDUP_REMOVED lines=10> */
.L_x_4253:
[----:B------:R-:W3:Y:S01]  /*0500*/  LD.E.64 R2, desc[UR6][R10.64+0x108] ;  /* 0x000108060a027980 */ /* 0x000ee2000c101b00 */
[----:B------:R-:W-:Y:S01]  /*0510*/  BSSY B0, `(.L_x_4255) ;  /* 0x0000006000007945 */ /* 0x000fe20003800000 */
[----:B------:R-:W-:Y:S01]  /*0520*/  IMAD.MOV.U32 R52, RZ, RZ, RZ ;  /* 0x000000ffff347224 */ /* 0x000fe200078e00ff */
[----:B---3--:R-:W-:-:S04]  /*0530*/  ISETP.NE.U32.AND P0, PT, R2, RZ, PT ;  /* 0x000000ff0200720c */ /* 0x008fc80003f05070 */
[----:B------:R-:W-:-:S13]  /*0540*/  ISETP.NE.AND.EX P0, PT, R3, RZ, PT, P0 ;  /* 0x000000ff0300720c */ /* 0x000fda0003f05300 */
[----:B------:R-:W-:Y:S05]  /*0550*/  @!P0 BRA `(.L_x_4256) ;  /* 0x0000000000048947 */ /* 0x000fea0003800000 */
[----:B------:R1:W5:Y:S02]  /*0560*/  LD.E R52, desc[UR6][R10.64+0xbc] ;  /* 0x0000bc060a347980 */ /* 0x000364000c101900 */
.L_x_4256:
[----:B------:R-:W-:Y:S05]  /*0570*/  BSYNC B0 ;  /* 0x0000000000007941 */ /* 0x000fea0003800000 */
.L_x_4255:
[----:B-----5:R-:W-:Y:S02]  /*0580*/  IADD3 R52, R61, R52, RZ ;  /* 0x000000343d347210 */ /* 0x020fe40007ffe0ff */
.L_x_4254:
[----:B------:R-:W-:Y:S05]  /*0590*/  BSYNC B1 ;  /* 0x0000000000017941 */ /* 0x000fea0003800000 */
.L_x_4252:
[----:B------:R-:W-:Y:S01]  /*05a0*/  IMAD.SHL.U32 R56, R239, 0x40, RZ ;  /* 0x00000040ef387824 */ /* 0x000fe200078e00ff */
[----:B------:R-:W-:Y:S01]  /*05b0*/  MOV R2, R238 ;  /* 0x000000ee00027202 */ /* 0x000fe20000000f00 */
[----:B------:R-:W-:-:S03]  /*05c0*/  IMAD.MOV.U32 R3, RZ, RZ, 0x0 ;  /* 0x00000000ff037424 */ /* 0x000fc600078e00ff */
[----:B------:R-:W-:-:S13]  /*05d0*/  ISETP.GT.AND P0, PT, R240, R56, PT ;  /* 0x00000038f000720c */ /* 0x000fda0003f04270 */
[----:B-12---:R-:W-:Y:S05]  /*05e0*/  @!P0 RET.REL.NODEC R2 `(_ZN5flash24flash_fwd_splitkv_kernelI23Flash_fwd_kernel_traitsILi256ELi64ELi64ELi4ELb0ELb0EN7cutlass10bfloat16_tE19Flash_kernel_traitsILi256ELi64ELi64ELi4ES3_EELb1ELb0ELb1ELb0ELb0ELb0ELb1ELb1EEEvNS_16Flash_fwd_paramsE) ;  /* 0xfffffff802848950 */ /* 0x006fea0003c3ffff */
        /* <DEDUP_REMOVED lines=83> */
[-C--:B------:R-:W-:Y:S01]  /*0b20*/  ISETP.GE.OR P3, PT, R2, R56.reuse, P6 ;  /* 0x000000380200720c */ /* 0x080fe20003766670 */
        /* <DEDUP_REMOVED lines=13> */
.L_x_4259:
[----:B------:R-:W-:Y:S05]  /*0c00*/  BSYNC B0 ;  /* 0x0000000000007941 */ /* 0x000fea0003800000 */
.L_x_4258:
        /* <DEDUP_REMOVED lines=12> */
.L_x_4261:
[----:B------:R-:W-:Y:S05]  /*0cd0*/  BSYNC B0 ;  /* 0x0000000000007941 */ /* 0x000fea0003800000 */
.L_x_4260:
        /* <DEDUP_REMOVED lines=12> */
.L_x_4263:
[----:B------:R-:W-:Y:S05]  /*0da0*/  BSYNC B0 ;  /* 0x0000000000007941 */ /* 0x000fea0003800000 */
.L_x_4262:
        /* <DEDUP_REMOVED lines=12> */
.L_x_4265:
[----:B------:R-:W-:Y:S05]  /*0e70*/  BSYNC B0 ;  /* 0x0000000000007941 */ /* 0x000fea0003800000 */
.L_x_4264:
        /* <DEDUP_REMOVED lines=11> */
.L_x_4267:
[----:B------:R-:W-:Y:S05]  /*0f30*/  BSYNC B0 ;  /* 0x0000000000007941 */ /* 0x000fea0003800000 */
.L_x_4266:
        /* <DEDUP_REMOVED lines=12> */
.L_x_4269:
[----:B------:R-:W-:Y:S05]  /*1000*/  BSYNC B0 ;  /* 0x0000000000007941 */ /* 0x000fea0003800000 */
.L_x_4268:
        /* <DEDUP_REMOVED lines=11> */
.L_x_4271:
[----:B------:R-:W-:Y:S05]  /*10c0*/  BSYNC B0 ;  /* 0x0000000000007941 */ /* 0x000fea0003800000 */
.L_x_4270:
        /* <DEDUP_REMOVED lines=12> */
.L_x_4273:
[----:B------:R-:W-:Y:S05]  /*1190*/  BSYNC B0 ;  /* 0x0000000000007941 */ /* 0x000fea0003800000 */
.L_x_4272:
        /* <DEDUP_REMOVED lines=18> */
[----:B-1---5:R-:W-:Y:S05]  /*12c0*/  @P6 RET.REL.NODEC R2 `(_ZN5flash24flash_fwd_splitkv_kernelI23Flash_fwd_kernel_traitsILi256ELi64ELi64ELi4ELb0ELb0EN7cutlass10bfloat16_tE19Flash_kernel_traitsILi256ELi64ELi64ELi4ES3_EELb1ELb0ELb1ELb0ELb0ELb0ELb1ELb1EEEvNS_16Flash_fwd_paramsE) ;  /* 0xffffffec024c6950 */ /* 0x022fea0003c3ffff */
[----:B------:R-:W-:Y:S02]  /*12d0*/  MOV R0, 0xff800000 ;  /* 0xff80000000007802 */ /* 0x000fe40000000f00 */
[----:B------:R-:W-:-:S03]  /*12e0*/  MOV R239, 0x0 ;  /* 0x0000000000ef7802 */ /* 0x000fc60000000f00 */
[----:B------:R1:W-:Y:S02]  /*12f0*/  ST.E desc[UR6][R12.64+0xe0], R0 ;  /* 0x0000e0000c007985 */ /* 0x0003e4000c101906 */
[----:B-1----:R-:W-:Y:S05]  /*1300*/  RET.REL.NODEC R238 `(_ZN5flash24flash_fwd_splitkv_kernelI23Flash_fwd_kernel_traitsILi256ELi64ELi64ELi4ELb0ELb0EN7cutlass10bfloat16_tE19Flash_kernel_traitsILi256ELi64ELi64ELi4ES3_EELb1ELb0ELb1ELb0ELb0ELb0ELb1ELb1EEEvNS_16Flash_fwd_paramsE) ;  /* 0xffffffecee3c7950 */ /* 0x002fea0003c3ffff */
.L_x_4257:
        /* <DEDUP_REMOVED lines=42> */
[----:B------:R-:W-:-:S04]  /*15b0*/  IMAD R7, R7, R6, RZ ;  /* 0x0000000607077224 */ /* 0x000fc800078e02ff */
        /* <DEDUP_REMOVED lines=17> */
[----:B------:R3:W4:Y:S02]  /*16d0*/  LD.E R3, desc[UR6][R6.64] ;  /* 0x0000000606037980 */ /* 0x000724000c101900 */
[----:B---3--:R-:W-:-:S04]  /*16e0*/  IABS R7, R4 ;  /* 0x0000000400077213 */ /* 0x008fc80000000000 */
[----:B------:R-:W1:Y:S08]  /*16f0*/  I2F.RP R0, R7 ;  /* 0x0000000700007306 */ /* 0x000e700000209400 */
[----:B-1----:R-:W1:Y:S02]  /*1700*/  MUFU.RCP R0, R0 ;  /* 0x0000000000007308 */ /* 0x002e640000001000 */
[----:B-1----:R-:W-:-:S06]  /*1710*/  IADD3 R0, R0, 0xffffffe, RZ ;  /* 0x0ffffffe00007810 */ /* 0x002fcc0007ffe0ff */
[----:B------:R-:W1:Y:S01]  /*1720*/  F2I.FTZ.U32.TRUNC.NTZ R23, R0 ;  /* 0x0000000000177305 */ /* 0x000e62000021f000 */
[----:B------:R-:W-:Y:S02]  /*1730*/  MOV R22, RZ ;  /* 0x000000ff00167202 */ /* 0x000fe40000000f00 */
[----:B------:R-:W-:Y:S01]  /*1740*/  IABS R6, R241 ;  /* 0x000000f100067213 */ /* 0x000fe20000000000 */
[----:B-1----:R-:W-:-:S04]  /*1750*/  IMAD.MOV R0, RZ, RZ, -R23 ;  /* 0x000000ffff007224 */ /* 0x002fc800078e0a17 */
        /* <DEDUP_REMOVED lines=12> */
[----:B------:R-:W-:Y:S02]  /*1820*/  ISETP.GE.AND P0, PT, R7, RZ, PT ;  /* 0x000000ff0700720c */ /* 0x000fe40003f06270 */
[----:B------:R-:W-:Y:S01]  /*1830*/  ISETP.NE.AND P1, PT, R4, RZ, PT ;  /* 0x000000ff0400720c */ /* 0x000fe20003f25270 */
[----:B------:R-:W-:-:S04]  /*1840*/  IMAD R13, R13, R12, R2 ;  /* 0x0000000c0d0d7224 */ /* 0x000fc800078e0202 */
[----:B------:R-:W-:Y:S01]  /*1850*/  @P3 VIADD R16, R16, 0x1 ;  /* 0x0000000110103836 */ /* 0x000fe20000000000 */
[----:B------:R-:W-:-:S05]  /*1860*/  SHF.R.S32.HI R7, RZ, 0x1f, R13 ;  /* 0x0000001fff077819 */ /* 0x000fca000001140d */
[----:B------:R-:W-:Y:S02]  /*1870*/  @!P0 IMAD.MOV R16, RZ, RZ, -R16 ;  /* 0x000000ffff108224 */ /* 0x000fe400078e0a10 */
[----:B------:R-:W-:Y:S02]  /*1880*/  @!P1 LOP3.LUT R16, RZ, R4, RZ, 0x33, !PT ;  /* 0x00000004ff109212 */ /* 0x000fe400078e33ff */
[----:B----4-:R-:W-:Y:S01]  /*1890*/  SHF.R.S32.HI R0, RZ, 0x1f, R3 ;  /* 0x0000001fff007819 */ /* 0x010fe20000011403 */
[----:B------:R-:W-:-:S04]  /*18a0*/  IMAD R6, R15, R3, RZ ;  /* 0x000000030f067224 */ /* 0x000fc800078e02ff */
[C---:B------:R-:W-:Y:S02]  /*18b0*/  IMAD R6, R14.reuse, R0, R6 ;  /* 0x000000000e067224 */ /* 0x040fe400078e0206 */
[----:B------:R-:W-:-:S05]  /*18c0*/  IMAD.WIDE.U32 R14, R14, R3, RZ ;  /* 0x000000030e0e7225 */ /* 0x000fca00078e00ff */
[----:B------:R-:W-:Y:S01]  /*18d0*/  IADD3 R15, R15, R6, RZ ;  /* 0x000000060f0f7210 */ /* 0x000fe20007ffe0ff */
[----:B------:R-:W-:Y:S02]  /*18e0*/  IMAD R6, R51, R13, RZ ;  /* 0x0000000d33067224 */ /* 0x000fe400078e02ff */
[----:B--2---:R-:W-:Y:S02]  /*18f0*/  IMAD R4, R9, R3, RZ ;  /* 0x0000000309047224 */ /* 0x004fe400078e02ff */
[----:B------:R-:W-:Y:S02]  /*1900*/  IMAD R6, R50, R7, R6 ;  /* 0x0000000732067224 */ /* 0x000fe400078e0206 */
[----:B------:R-:W-:-:S04]  /*1910*/  IMAD.WIDE.U32 R14, R13, R50, R14 ;  /* 0x000000320d0e7225 */ /* 0x000fc800078e000e */
[C---:B------:R-:W-:Y:S01]  /*1920*/  IMAD.WIDE.U32 R22, R8.reuse, R3, RZ ;  /* 0x0000000308167225 */ /* 0x040fe200078e00ff */
[----:B------:R-:W-:Y:S02]  /*1930*/  IADD3 R9, R15, R6, RZ ;  /* 0x000000060f097210 */ /* 0x000fe40007ffe0ff */
[----:B------:R-:W-:Y:S01]  /*1940*/  SHF.R.S32.HI R15, RZ, 0x1f, R16 ;  /* 0x0000001fff0f7819 */ /* 0x000fe20000011410 */
[----:B------:R-:W-:Y:S02]  /*1950*/  IMAD R4, R8, R0, R4 ;  /* 0x0000000008047224 */ /* 0x000fe400078e0204 */
[----:B------:R-:W-:Y:S02]  /*1960*/  IMAD R6, R19, R16, RZ ;  /* 0x0000001013067224 */ /* 0x000fe400078e02ff */
[----:B------:R-:W-:Y:S02]  /*1970*/  IMAD.MOV.U32 R8, RZ, RZ, R14 ;  /* 0x000000ffff087224 */ /* 0x000fe400078e000e */
[----:B------:R-:W-:-:S02]  /*1980*/  IMAD R6, R18, R15, R6 ;  /* 0x0000000f12067224 */ /* 0x000fc400078e0206 */
[----:B------:R-:W-:Y:S01]  /*1990*/  IMAD.WIDE.U32 R8, R16, R18, R8 ;  /* 0x0000001210087225 */ /* 0x000fe200078e0008 */
[----:B------:R-:W-:-:S03]  /*19a0*/  MOV R19, R22 ;  /* 0x0000001600137202 */ /* 0x000fc60000000f00 */
[----:B------:R-:W-:Y:S01]  /*19b0*/  IMAD.IADD R14, R23, 0x1, R4 ;  /* 0x00000001170e7824 */ /* 0x000fe200078e0204 */
[----:B------:R-:W-:Y:S01]  /*19c0*/  IADD3 R0, R9, R6, RZ ;  /* 0x0000000609007210 */ /* 0x000fe20007ffe0ff */
[----:B------:R-:W-:Y:S01]  /*19d0*/  IMAD.MOV.U32 R3, RZ, RZ, R8 ;  /* 0x000000ffff037224 */ /* 0x000fe200078e0008 */
[----:B------:R-:W-:Y:S05]  /*19e0*/  BRA `(.L_x_4276) ;  /* 0x0000000400507947 */ /* 0x000fea0003800000 */
.L_x_4275:
        /* <DEDUP_REMOVED lines=24> */
[----:B------:R-:W-:Y:S01]  /*1b70*/  @P4 IADD3 R8, R15, R16, RZ ;  /* 0x000000100f084210 */ /* 0x000fe20007ffe0ff */
[----:B------:R-:W-:Y:S01]  /*1b80*/  @!P4 IMAD.WIDE.U32 R30, R50, R15, RZ ;  /* 0x0000000f321ec225 */ /* 0x000fe200078e00ff */
[----:B------:R-:W-:-:S03]  /*1b90*/  ISETP.GT.U32.AND P0, PT, R3, R0, PT ;  /* 0x000000000300720c */ /* 0x000fc60003f04070 */
[----:B------:R-:W-:Y:S01]  /*1ba0*/  @!P4 IMAD R2, R7, R50, R2 ;  /* 0x000000320702c224 */ /* 0x000fe200078e0202 */
[----:B-----5:R-:W-:Y:S01]  /*1bb0*/  @!P4 SHF.R.S32.HI R7, RZ, 0x1f, R14 ;  /* 0x0000001fff07c819 */ /* 0x020fe2000001140e */
[-C--:B------:R-:W-:Y:S02]  /*1bc0*/  @P4 IMAD R12, R51, R8.reuse, RZ ;  /* 0x00000008330c4224 */ /* 0x080fe400078e02ff */
[----:B------:R-:W-:Y:S01]  /*1bd0*/  @P4 IMAD.WIDE.U32 R26, R50, R8, RZ ;  /* 0x00000008321a4225 */ /* 0x000fe200078e00ff */
[----:B------:R-:W-:-:S03]  /*1be0*/  @!P4 MOV R8, R30 ;  /* 0x0000001e0008c202 */ /* 0x000fc60000000f00 */
[----:B------:R-:W-:Y:S02]  /*1bf0*/  @!P4 IMAD.IADD R9, R31, 0x1, R2 ;  /* 0x000000011f09c824 */ /* 0x000fe400078e0202 */
[-C--:B----4-:R-:W-:Y:S02]  /*1c00*/  @!P4 IMAD R2, R25, R14.reuse, RZ ;  /* 0x0000000e1902c224 */ /* 0x090fe400078e02ff */
[----:B------:R-:W-:Y:S01]  /*1c10*/  @!P4 IMAD.WIDE.U32 R8, R24, R14, R8 ;  /* 0x0000000e1808c225 */ /* 0x000fe200078e0008 */
[----:B------:R-:W-:-:S03]  /*1c20*/  @P4 MOV R13, R26 ;  /* 0x0000001a000d4202 */ /* 0x000fc60000000f00 */
[----:B------:R-:W-:Y:S02]  /*1c30*/  @!P4 IMAD R2, R24, R7, R2 ;  /* 0x000000071802c224 */ /* 0x000fe400078e0202 */
[----:B------:R-:W-:Y:S02]  /*1c40*/  @!P0 IMAD.IADD R0, R0, 0x1, -R3 ;  /* 0x0000000100008824 */ /* 0x000fe400078e0a03 */
[----:B------:R-:W-:Y:S01]  /*1c50*/  @P4 IMAD.IADD R12, R27, 0x1, R12 ;  /* 0x000000011b0c4824 */ /* 0x000fe200078e020c */
[----:B------:R-:W-:Y:S01]  /*1c60*/  @!P4 IADD3 R12, R9, R2, RZ ;  /* 0x00000002090cc210 */ /* 0x000fe20007ffe0ff */
[----:B------:R-:W-:Y:S01]  /*1c70*/  @!P4 IMAD.MOV.U32 R13, RZ, RZ, R8 ;  /* 0x000000ffff0dc224 */ /* 0x000fe200078e0008 */
[----:B------:R-:W-:Y:S02]  /*1c80*/  ISETP.GE.U32.AND P3, PT, R0, R3, PT ;  /* 0x000000030000720c */ /* 0x000fe40003f66070 */
[----:B------:R-:W-:Y:S02]  /*1c90*/  LOP3.LUT R3, R241, R6, RZ, 0x3c, !PT ;  /* 0x00000006f1037212 */ /* 0x000fe400078e3cff */
[----:B------:R-:W-:-:S02]  /*1ca0*/  LOP3.LUT R13, R13, R12, RZ, 0x3c, !PT ;  /* 0x0000000c0d0d7212 */ /* 0x000fc400078e3cff */
[----:B------:R-:W-:Y:S02]  /*1cb0*/  ISETP.GE.AND P1, PT, R3, RZ, PT ;  /* 0x000000ff0300720c */ /* 0x000fe40003f26270 */
[----:B------:R-:W-:Y:S02]  /*1cc0*/  @!P0 IADD3 R4, R4, 0x1, RZ ;  /* 0x0000000104048810 */ /* 0x000fe40007ffe0ff */
[C---:B------:R-:W-:Y:S02]  /*1cd0*/  LOP3.LUT R12, R13.reuse, R12, RZ, 0x3c, !PT ;  /* 0x0000000c0d0c7212 */ /* 0x040fe400078e3cff */
[----:B------:R-:W-:Y:S02]  /*1ce0*/  ISETP.NE.AND P0, PT, R6, RZ, PT ;  /* 0x000000ff0600720c */ /* 0x000fe40003f05270 */
[----:B------:R-:W-:Y:S02]  /*1cf0*/  LEA R2, R166, 0xffffffc0, 0x6 ;  /* 0xffffffc0a6027811 */ /* 0x000fe400078e30ff */
[----:B------:R-:W-:Y:S01]  /*1d00*/  LOP3.LUT R13, R13, R12, RZ, 0x3c, !PT ;  /* 0x0000000c0d0d7212 */ /* 0x000fe200078e3cff */
[----:B------:R-:W-:Y:S01]  /*1d10*/  @!P4 IMAD R8, R49, R15, RZ ;  /* 0x0000000f3108c224 */ /* 0x000fe200078e02ff */
[----:B------:R-:W-:Y:S01]  /*1d20*/  @!P4 SHF.R.S32.HI R0, RZ, 0x1f, R15 ;  /* 0x0000001fff00c819 */ /* 0x000fe2000001140f */
[----:B------:R-:W-:Y:S01]  /*1d30*/  IMAD R9, R51, R2, RZ ;  /* 0x0000000233097224 */ /* 0x000fe200078e02ff */
[----:B------:R-:W-:Y:S01]  /*1d40*/  SHF.R.S32.HI R7, RZ, 0x1f, R2 ;  /* 0x0000001fff077819 */ /* 0x000fe20000011402 */
[----:B------:R-:W-:-:S02]  /*1d50*/  @P3 VIADD R4, R4, 0x1 ;  /* 0x0000000104043836 */ /* 0x000fc40000000000 */
[----:B------:R-:W-:-:S04]  /*1d60*/  IMAD.WIDE.U32 R24, R50, R2, R12 ;  /* 0x0000000232187225 */ /* 0x000fc800078e000c */
[----:B------:R-:W-:Y:S02]  /*1d70*/  @!P4 IMAD R0, R0, R48, R8 ;  /* 0x000000300000c224 */ /* 0x000fe400078e0208 */
[----:B------:R-:W-:Y:S02]  /*1d80*/  IMAD R9, R7, R50, R9 ;  /* 0x0000003207097224 */ /* 0x000fe400078e0209 */
[----:B------:R-:W-:Y:S01]  /*1d90*/  @!P4 IMAD.WIDE.U32 R12, R48, R15, RZ ;  /* 0x0000000f300cc225 */ /* 0x000fe200078e00ff */
[----:B------:R-:W-:Y:S02]  /*1da0*/  @!P1 IADD3 R4, -R4, RZ, RZ ;  /* 0x000000ff04049210 */ /* 0x000fe40007ffe1ff */
[----:B------:R-:W-:Y:S01]  /*1db0*/  @!P0 LOP3.LUT R4, RZ, R6, RZ, 0x33, !PT ;  /* 0x00000006ff048212 */ /* 0x000fe200078e33ff */
[----:B------:R-:W-:Y:S01]  /*1dc0*/  @P4 IMAD.IADD R15, R15, 0x1, R16 ;  /* 0x000000010f0f4824 */ /* 0x000fe200078e0210 */
[----:B------:R-:W-:Y:S01]  /*1dd0*/  IADD3 R9, R25, R9, RZ ;  /* 0x0000000919097210 */ /* 0x000fe20007ffe0ff */
[----:B------:R-:W-:Y:S01]  /*1de0*/  @!P4 IMAD.MOV.U32 R16, RZ, RZ, R12 ;  /* 0x000000ffff10c224 */ /* 0x000fe200078e000c */
[----:B------:R-:W-:Y:S01]  /*1df0*/  @!P4 IADD3 R17, R13, R0, RZ ;  /* 0x000000000d11c210 */ /* 0x000fe20007ffe0ff */
[-C--:B------:R-:W-:Y:S01]  /*1e00*/  @P4 IMAD R3, R49, R15.reuse, RZ ;  /* 0x0000000f31034224 */ /* 0x080fe200078e02ff */
[----:B------:R-:W-:Y:S01]  /*1e10*/  MOV R8, R24 ;  /* 0x0000001800087202 */ /* 0x000fe20000000f00 */
[----:B------:R-:W-:Y:S01]  /*1e20*/  @P4 IMAD.WIDE.U32 R24, R48, R15, RZ ;  /* 0x0000000f30184225 */ /* 0x000fe200078e00ff */
[----:B------:R-:W-:-:S02]  /*1e30*/  @!P4 SHF.R.S32.HI R0, RZ, 0x1f, R14 ;  /* 0x0000001fff00c819 */ /* 0x000fc4000001140e */
[----:B------:R-:W-:Y:S01]  /*1e40*/  SHF.R.S32.HI R15, RZ, 0x1f, R4 ;  /* 0x0000001fff0f7819 */ /* 0x000fe20000011404 */
[----:B------:R-:W-:Y:S02]  /*1e50*/  @!P4 IMAD R12, R23, R14, RZ ;  /* 0x0000000e170cc224 */ /* 0x000fe400078e02ff */
[----:B------:R-:W-:Y:S02]  /*1e60*/  IMAD R6, R19, R4, RZ ;  /* 0x0000000413067224 */ /* 0x000fe400078e02ff */
[----:B------:R-:W-:Y:S01]  /*1e70*/  @!P4 IMAD.WIDE.U32 R16, R22, R14, R16 ;  /* 0x0000000e1610c225 */ /* 0x000fe200078e0010 */
[----:B------:R-:W-:-:S03]  /*1e80*/  @P4 IADD3 R14, R25, R3, RZ ;  /* 0x00000003190e4210 */ /* 0x000fc60007ffe0ff */
[----:B------:R-:W-:Y:S02]  /*1e90*/  @!P4 IMAD R0, R22, R0, R12 ;  /* 0x000000001600c224 */ /* 0x000fe400078e020c */
        /* <DEDUP_REMOVED lines=9> */
.L_x_4276:
[----:B------:R-:W-:Y:S05]  /*1f30*/  BSYNC B0 ;  /* 0x0000000000007941 */ /* 0x000fea0003800000 */
.L_x_4274:
        /* <DEDUP_REMOVED lines=12> */
[----:B------:R-:W-:Y:S02]  /*2000*/  LOP3.LUT R6, R12, 0xfffffff0, RZ, 0xc0, !PT ;  /* 0xfffffff00c067812 */ /* 0x000fe400078ec0ff */
[----:B------:R-:W-:-:S03]  /*2010*/  LOP3.LUT R57, R168, 0xfffffff8, RZ, 0xc0, !PT ;  /* 0xfffffff8a8397812 */ /* 0x000fc600078ec0ff */
[C---:B------:R-:W-:Y:S02]  /*2020*/  IMAD.IADD R6, R53.reuse, 0x1, -R6 ;  /* 0x0000000135067824 */ /* 0x040fe400078e0a06 */
[----:B------:R-:W-:-:S03]  /*2030*/  IMAD.IADD R57, R53, 0x1, -R57 ;  /* 0x0000000135397824 */ /* 0x000fc600078e0a39 */
[----:B------:R-:W-:Y:S01]  /*2040*/  SHF.R.S32.HI R4, RZ, 0x1f, R6 ;  /* 0x0000001fff047819 */ /* 0x000fe20000011406 */
[----:B------:R-:W-:Y:S01]  /*2050*/  IMAD.SHL.U32 R18, R57, 0x8, RZ ;  /* 0x0000000839127824 */ /* 0x000fe200078e00ff */
[----:B------:R-:W-:Y:S02]  /*2060*/  SHF.R.S32.HI R58, RZ, 0x4, R12 ;  /* 0x00000004ff3a7819 */ /* 0x000fe4000001140c */
[----:B------:R-:W-:Y:S02]  /*2070*/  LEA.HI R4, R4, R6, RZ, 0x3 ;  /* 0x0000000604047211 */ /* 0x000fe400078f18ff */
[----:B------:R-:W-:Y:S02]  /*2080*/  IADD3 R30, P0, R18, R19, RZ ;  /* 0x00000013121e7210 */ /* 0x000fe40007f1e0ff */
[----:B------:R-:W-:Y:S02]  /*2090*/  LEA.HI R12, R12, R58, RZ, 0x1 ;  /* 0x0000003a0c0c7211 */ /* 0x000fe400078f08ff */
[----:B------:R-:W-:-:S02]  /*20a0*/  LOP3.LUT R17, R4, 0xfffffff8, RZ, 0xc0, !PT ;  /* 0xfffffff804117812 */ /* 0x000fc400078ec0ff */
[----:B------:R-:W-:Y:S02]  /*20b0*/  SHF.R.S32.HI R19, RZ, 0x1f, R18 ;  /* 0x0000001fff137819 */ /* 0x000fe40000011412 */
[----:B------:R-:W-:Y:S01]  /*20c0*/  LOP3.LUT R12, R12, 0xfffffffe, RZ, 0xc0, !PT ;  /* 0xfffffffe0c0c7812 */ /* 0x000fe200078ec0ff */
[----:B------:R-:W-:Y:S02]  /*20d0*/  IMAD.IADD R6, R6, 0x1, -R17 ;  /* 0x0000000106067824 */ /* 0x000fe400078e0a11 */
[----:B-----5:R-:W-:Y:S02]  /*20e0*/  IMAD R7, R7, R48, RZ ;  /* 0x0000003007077224 */ /* 0x020fe400078e02ff */
[----:B------:R-:W-:Y:S01]  /*20f0*/  IMAD.X R31, R19, 0x1, R14, P0 ;  /* 0x00000001131f7824 */ /* 0x000fe200000e060e */
[----:B------:R-:W-:Y:S01]  /*2100*/  SHF.R.S32.HI R168, RZ, 0x3, R168 ;  /* 0x00000003ffa87819 */ /* 0x000fe200000114a8 */
[----:B------:R-:W-:Y:S02]  /*2110*/  IMAD.IADD R58, R58, 0x1, -R12 ;  /* 0x000000013a3a7824 */ /* 0x000fe400078e0a0c */
[----:B------:R-:W-:-:S02]  /*2120*/  IMAD R7, R13, R49, R7 ;  /* 0x000000310d077224 */ /* 0x000fc400078e0207 */
[----:B------:R-:W-:-:S04]  /*2130*/  IMAD.WIDE.U32 R30, R13, R48, R30 ;  /* 0x000000300d1e7225 */ /* 0x000fc800078e001e */
[----:B------:R-:W-:Y:S02]  /*2140*/  IMAD.SHL.U32 R12, R6, 0x40, RZ ;  /* 0x00000040060c7824 */ /* 0x000fe400078e00ff */
[----:B------:R-:W-:Y:S02]  /*2150*/  IMAD.SHL.U32 R17, R168, 0x40, RZ ;  /* 0x00000040a8117824 */ /* 0x000fe400078e00ff */
[----:B------:R-:W-:Y:S01]  /*2160*/  IMAD.IADD R31, R31, 0x1, R7 ;  /* 0x000000011f1f7824 */ /* 0x000fe200078e0207 */
[----:B------:R-:W-:Y:S01]  /*2170*/  LOP3.LUT R12, R12, 0x1c0, RZ, 0xc0, !PT ;  /* 0x000001c00c0c7812 */ /* 0x000fe200078ec0ff */
[----:B------:R-:W-:Y:S02]  /*2180*/  IMAD.SHL.U32 R13, R58, 0x8, RZ ;  /* 0x000000083a0d7824 */ /* 0x000fe400078e00ff */
[----:B------:R-:W-:Y:S01]  /*2190*/  IMAD R7, R29, R16, RZ ;  /* 0x000000101d077224 */ /* 0x000fe200078e02ff */
[----:B------:R-:W-:Y:S02]  /*21a0*/  LOP3.LUT R17, R17, 0x1c0, RZ, 0xc0, !PT ;  /* 0x000001c011117812 */ /* 0x000fe400078ec0ff */
[----:B------:R-:W-:Y:S01]  /*21b0*/  LOP3.LUT R13, R12, 0x8, R13, 0xf8, !PT ;  /* 0x000000080c0d7812 */ /* 0x000fe200078ef80d */
[-C--:B------:R-:W-:Y:S01]  /*21c0*/  IMAD R7, R15, R28.reuse, R7 ;  /* 0x0000001c0f077224 */ /* 0x080fe200078e0207 */
[----:B------:R-:W-:Y:S01]  /*21d0*/  SHF.R.U32.HI R41, RZ, 0x3, R12 ;  /* 0x00000003ff297819 */ /* 0x000fe2000001160c */
[----:B------:R-:W-:Y:S01]  /*21e0*/  IMAD.WIDE.U32 R28, R16, R28, R30 ;  /* 0x0000001c101c7225 */ /* 0x000fe200078e001e */
[----:B------:R-:W-:-:S02]  /*21f0*/  LOP3.LUT P4, RZ, R6, 0x4, RZ, 0xc0, !PT ;  /* 0x0000000406ff7812 */ /* 0x000fc4000788c0ff */
[----:B------:R-:W-:Y:S02]  /*2200*/  LOP3.LUT P3, RZ, R6, 0x2, RZ, 0xc0, !PT ;  /* 0x0000000206ff7812 */ /* 0x000fe4000786c0ff */
[----:B------:R-:W-:Y:S02]  /*2210*/  SHF.R.S32.HI R59, RZ, 0x1f, R242 ;  /* 0x0000001fff3b7819 */ /* 0x000fe400000114f2 */
[----:B------:R-:W-:Y:S01]  /*2220*/  LEA.HI R14, R55, R53, RZ, 0x6 ;  /* 0x00000035370e7211 */ /* 0x000fe200078f30ff */
[----:B------:R-:W-:Y:S01]  /*2230*/  IMAD.IADD R29, R29, 0x1, R7 ;  /* 0x000000011d1d7824 */ /* 0x000fe200078e0207 */
[----:B-1----:R-:W-:Y:S01]  /*2240*/  LOP3.LUT R21, R17, 0x38, R18, 0xf8, !PT ;  /* 0x0000003811157812 */ /* 0x002fe200078ef812 */
[----:B------:R-:W-:Y:S01]  /*2250*/  IMAD R188, R49, R168, RZ ;  /* 0x000000a831bc7224 */ /* 0x000fe200078e02ff */
[----:B------:R-:W-:Y:S02]  /*2260*/  LOP3.LUT R41, R13, R41, RZ, 0x3c, !PT ;  /* 0x000000290d297212 */ /* 0x000fe400078e3cff */
[----:B------:R-:W-:-:S02]  /*2270*/  SHF.R.S32.HI R169, RZ, 0x1f, R168 ;  /* 0x0000001fffa97819 */ /* 0x000fc400000114a8 */
[----:B------:R-:W-:Y:S01]  /*2280*/  SHF.R.U32.HI R17, RZ, 0x3, R17 ;  /* 0x00000003ff117819 */ /* 0x000fe20000011611 */
[----:B------:R-:W-:Y:S02]  /*2290*/  IMAD.SHL.U32 R14, R14, 0x8, RZ ;  /* 0x000000080e0e7824 */ /* 0x000fe400078e00ff */
[-C--:B------:R-:W-:Y:S01]  /*22a0*/  IMAD R188, R169, R48.reuse, R188 ;  /* 0x00000030a9bc7224 */ /* 0x080fe200078e02bc */
[----:B------:R-:W-:Y:S01]  /*22b0*/  LOP3.LUT R17, R21, R17, RZ, 0x3c, !PT ;  /* 0x0000001115117212 */ /* 0x000fe200078e3cff */
[----:B------:R-:W-:-:S03]  /*22c0*/  IMAD.WIDE.U32 R28, R168, R48, R28 ;  /* 0x00000030a81c7225 */ /* 0x000fc600078e001c */
[----:B------:R-:W-:Y:S01]  /*22d0*/  LOP3.LUT R159, R17, 0xfffffe00, R14, 0xf8, !PT ;  /* 0xfffffe00119f7812 */ /* 0x000fe200078ef80e */
[----:B------:R-:W-:Y:S02]  /*22e0*/  IMAD.IADD R188, R29, 0x1, R188 ;  /* 0x000000011dbc7824 */ /* 0x000fe400078e02bc */
[----:B------:R-:W-:Y:S02]  /*22f0*/  IMAD.SHL.U32 R4, R4, 0x40, RZ ;  /* 0x0000004004047824 */ /* 0x000fe400078e00ff */
[----:B------:R-:W-:Y:S01]  /*2300*/  VIADD R14, R18, 0x40 ;  /* 0x00000040120e7836 */ /* 0x000fe20000000000 */
[----:B------:R-:W-:Y:S02]  /*2310*/  SHF.R.S32.HI R87, RZ, 0x1f, R61 ;  /* 0x0000001fff577819 */ /* 0x000fe4000001143d */
[----:B------:R-:W-:Y:S02]  /*2320*/  LOP3.LUT R41, R41, 0xfffffe00, R4, 0xf8, !PT ;  /* 0xfffffe0029297812 */ /* 0x000fe400078ef804 */
[----:B------:R-:W-:-:S02]  /*2330*/  SHF.R.S32.HI R163, RZ, 0x1f, R241 ;  /* 0x0000001fffa37819 */ /* 0x000fc400000114f1 */
[----:B------:R-:W-:-:S04]  /*2340*/  LEA.HI R87, R87, R61, RZ, 0x6 ;  /* 0x0000003d57577211 */ /* 0x000fc800078f30ff */
[----:B------:R-:W-:-:S04]  /*2350*/  SHF.R.S32.HI R87, RZ, 0x6, R87 ;  /* 0x00000006ff577819 */ /* 0x000fc80000011457 */
[----:B------:R-:W-:Y:S01]  /*2360*/  VIMNMX R87, R235, R87, !PT ;  /* 0x00000057eb577248 */ /* 0x000fe20007fe0100 */
        /* <DEDUP_REMOVED lines=16> */
[----:B--2---:R-:W-:-:S04]  /*2470*/  @P5 IMAD.WIDE.U32 R12, R24, R5, RZ ;  /* 0x00000005180c5225 */ /* 0x004fc800078e00ff */
[----:B------:R-:W-:Y:S02]  /*2480*/  @P5 IMAD R5, R25, R5, RZ ;  /* 0x0000000519055224 */ /* 0x000fe400078e02ff */
[----:B---3--:R-:W-:-:S04]  /*2490*/  @!P5 IMAD R6, R27, R242, RZ ;  /* 0x000000f21b06d224 */ /* 0x008fc800078e02ff */
[C---:B------:R-:W-:Y:S02]  /*24a0*/  @!P5 IMAD R6, R26.reuse, R59, R6 ;  /* 0x0000003b1a06d224 */ /* 0x040fe400078e0206 */
[----:B------:R-:W-:Y:S01]  /*24b0*/  @!P5 IMAD.WIDE.U32 R26, R26, R242, RZ ;  /* 0x000000f21a1ad225 */ /* 0x000fe200078e00ff */
[----:B------:R-:W-:-:S03]  /*24c0*/  @P5 MOV R7, R12 ;  /* 0x0000000c00075202 */ /* 0x000fc60000000f00 */
[----:B------:R-:W-:Y:S01]  /*24d0*/  @!P5 IMAD.MOV.U32 R7, RZ, RZ, R26 ;  /* 0x000000ffff07d224 */ /* 0x000fe200078e001a */
[----:B------:R-:W-:Y:S01]  /*24e0*/  LEA R189, P0, R28, R22, 0x1 ;  /* 0x000000161cbd7211 */ /* 0x000fe200078008ff */
[----:B------:R-:W-:Y:S02]  /*24f0*/  @P5 IMAD.IADD R5, R13, 0x1, R5 ;  /* 0x000000010d055824 */ /* 0x000fe400078e0205 */
[----:B------:R-:W-:Y:S01]  /*2500*/  @!P5 IMAD.IADD R5, R27, 0x1, R6 ;  /* 0x000000011b05d824 */ /* 0x000fe200078e0206 */
[C---:B------:R-:W-:Y:S01]  /*2510*/  IADD3 R6, P1, R18.reuse, R7, RZ ;  /* 0x0000000712067210 */ /* 0x040fe20007f3e0ff */
[----:B------:R-:W-:Y:S01]  /*2520*/  VIADD R12, R18, 0xc0 ;  /* 0x000000c0120c7836 */ /* 0x000fe20000000000 */
[----:B------:R-:W-:Y:S01]  /*2530*/  LEA.HI.X R188, R28, R23, R188, 0x1, P0 ;  /* 0x000000171cbc7211 */ /* 0x000fe200000f0cbc */
[----:B----4-:R-:W-:Y:S01]  /*2540*/  IMAD R4, R9, R241, RZ ;  /* 0x000000f109047224 */ /* 0x010fe200078e02ff */
[-C--:B------:R-:W-:Y:S01]  /*2550*/  ISETP.GE.AND P0, PT, R14, R63.reuse, PT ;  /* 0x0000003f0e00720c */ /* 0x080fe20003f06270 */
[----:B------:R-:W-:Y:S01]  /*2560*/  IMAD.X R7, R19, 0x1, R5, P1 ;  /* 0x0000000113077824 */ /* 0x000fe200008e0605 */
[C---:B------:R-:W-:Y:S01]  /*2570*/  ISETP.GE.AND P1, PT, R18.reuse, R63, PT ;  /* 0x0000003f1200720c */ /* 0x040fe20003f26270 */
[----:B------:R-:W-:Y:S01]  /*2580*/  VIADD R13, R18, 0x80 ;  /* 0x00000080120d7836 */ /* 0x000fe20000000000 */
[----:B------:R-:W-:Y:S01]  /*2590*/  SEL R5, RZ, 0xffffffff, P0 ;  /* 0xffffffffff057807 */ /* 0x000fe20000000000 */
[----:B------:R-:W-:Y:S01]  /*25a0*/  IMAD R4, R8, R163, R4 ;  /* 0x000000a308047224 */ /* 0x000fe200078e0204 */
[----:B------:R-:W-:Y:S01]  /*25b0*/  ISETP.GE.AND P0, PT, R12, R63, PT ;  /* 0x0000003f0c00720c */ /* 0x000fe20003f06270 */
[----:B------:R-:W-:Y:S01]  /*25c0*/  IMAD.WIDE.U32 R8, R241, R8, R6 ;  /* 0x00000008f1087225 */ /* 0x000fe200078e0006 */
[----:B------:R-:W-:-:S02]  /*25d0*/  SEL R6, RZ, 0x1, P1 ;  /* 0x00000001ff067807 */ /* 0x000fc40000800000 */
[----:B------:R-:W-:Y:S02]  /*25e0*/  ISETP.GE.AND P1, PT, R13, R63, PT ;  /* 0x0000003f0d00720c */ /* 0x000fe40003f26270 */
[----:B------:R-:W-:Y:S01]  /*25f0*/  SEL R60, RZ, 0x8, P0 ;  /* 0x00000008ff3c7807 */ /* 0x000fe20000000000 */
[----:B------:R-:W-:Y:S01]  /*2600*/  IMAD.IADD R9, R9, 0x1, R4 ;  /* 0x0000000109097824 */ /* 0x000fe200078e0204 */
[----:B------:R-:W-:Y:S01]  /*2610*/  IADD3 R160, P0, R18, R3, RZ ;  /* 0x0000000312a07210 */ /* 0x000fe20007f1e0ff */
[----:B------:R-:W-:Y:S01]  /*2620*/  @P5 IMAD.MOV.U32 R176, RZ, RZ, R24 ;  /* 0x000000ffffb05224 */ /* 0x000fe200078e0018 */
[----:B------:R-:W-:Y:S02]  /*2630*/  SEL R4, RZ, 0x4, P1 ;  /* 0x00000004ff047807 */ /* 0x000fe40000800000 */
[----:B------:R-:W-:Y:S01]  /*2640*/  ISETP.GT.AND P1, PT, R166, R87, PT ;  /* 0x00000057a600720c */ /* 0x000fe20003f24270 */
[----:B------:R-:W-:Y:S01]  /*2650*/  IMAD.X R161, R19, 0x1, R0, P0 ;  /* 0x0000000113a17824 */ /* 0x000fe200000e0600 */
[----:B------:R-:W-:Y:S01]  /*2660*/  @!P5 MOV R176, R24 ;  /* 0x0000001800b0d202 */ /* 0x000fe20000000f00 */
[----:B------:R-:W-:-:S02]  /*2670*/  @P5 IMAD.MOV.U32 R177, RZ, RZ, R25 ;  /* 0x000000ffffb15224 */ /* 0x000fc400078e0019 */
[----:B------:R-:W-:Y:S02]  /*2680*/  @!P5 IMAD.MOV.U32 R177, RZ, RZ, R25 ;  /* 0x000000ffffb1d224 */ /* 0x000fe400078e0019 */
        /* <DEDUP_REMOVED lines=185> */
.L_x_4395:
[----:B------:R-:W-:Y:S01]  /*3220*/  IMAD.SHL.U32 R16, R9, 0x40, RZ ;  /* 0x0000004009107824 */ /* 0x000fe200078e00ff */
[----:B------:R-:W-:Y:S01]  /*3230*/  BSSY B0, `(.L_x_4278) ;  /* 0x000001f000007945 */ /* 0x000fe20003800000 */
[----:B-----5:R-:W-:Y:S02]  /*3240*/  IMAD.MOV.U32 R117, RZ, RZ, R115 ;  /* 0x000000ffff757224 */ /* 0x020fe400078e0073 */
[----:B------:R-:W-:Y:S04]  /*3250*/  VIADD R15, R16, 0xffffffc0 ;  /* 0xffffffc0100f7836 */ /* 0x000fe80000000000 */
[--C-:B------:R-:W-:Y:S02]  /*3260*/  IMAD.IADD R186, R52, 0x1, -R15.reuse ;  /* 0x0000000134ba7824 */ /* 0x100fe400078e0a0f */
[----:B------:R-:W-:Y:S03]  /*3270*/  IMAD.IADD R167, R61, 0x1, -R15 ;  /* 0x000000013da77824 */ /* 0x000fe600078e0a0f */
[-C--:B------:R-:W-:Y:S02]  /*3280*/  ISETP.GE.AND P3, PT, R168, R186.reuse, PT ;  /* 0x000000baa800720c */ /* 0x080fe40003f66270 */
[-C--:B------:R-:W-:Y:S02]  /*3290*/  ISETP.GE.AND P0, PT, R156, R186.reuse, PT ;  /* 0x000000ba9c00720c */ /* 0x080fe40003f06270 */
[-C--:B------:R-:W-:Y:S02]  /*32a0*/  ISETP.GE.AND P3, PT, R168, R167.reuse, !P3 ;  /* 0x000000a7a800720c */ /* 0x080fe40005f66270 */
        /* <DEDUP_REMOVED lines=23> */
.L_x_4279:
[----:B------:R-:W-:Y:S05]  /*3420*/  BSYNC B0 ;  /* 0x0000000000007941 */ /* 0x000fea0003800000 */
.L_x_4278:
        /* <DEDUP_REMOVED lines=18> */
.L_x_4281:
[----:B------:R-:W-:Y:S05]  /*3550*/  BSYNC B0 ;  /* 0x0000000000007941 */ /* 0x000fea0003800000 */
.L_x_4280:
        /* <DEDUP_REMOVED lines=21> */
.L_x_4283:
[----:B------:R-:W-:Y:S05]  /*36b0*/  BSYNC B0 ;  /* 0x0000000000007941 */ /* 0x000fea0003800000 */
.L_x_4282:
        /* <DEDUP_REMOVED lines=18> */
.L_x_4285:
[----:B------:R-:W-:Y:S05]  /*37e0*/  BSYNC B0 ;  /* 0x0000000000007941 */ /* 0x000fea0003800000 */
.L_x_4284:
        /* <DEDUP_REMOVED lines=68> */
.L_x_4292:
[----:B------:R-:W-:Y:S05]  /*3c30*/  BSYNC B0 ;  /* 0x0000000000007941 */ /* 0x000fea0003800000 */
.L_x_4291:
        /* <DEDUP_REMOVED lines=49> */
.L_x_4294:
[----:B------:R-:W-:Y:S05]  /*3f50*/  BSYNC B0 ;  /* 0x0000000000007941 */ /* 0x000fea0003800000 */
.L_x_4293:
        /* <DEDUP_REMOVED lines=49> */
.L_x_4296:
[----:B------:R-:W-:Y:S05]  /*4270*/  BSYNC B0 ;  /* 0x0000000000007941 */ /* 0x000fea0003800000 */
.L_x_4295:
        /* <DEDUP_REMOVED lines=48> */
.L_x_4290:
[----:B------:R-:W-:Y:S05]  /*4580*/  BSYNC B1 ;  /* 0x0000000000017941 */ /* 0x000fea0003800000 */
.L_x_4289:
        /* <DEDUP_REMOVED lines=66> */
.L_x_4300:
[----:B------:R-:W-:Y:S05]  /*49b0*/  BSYNC B0 ;  /* 0x0000000000007941 */ /* 0x000fea0003800000 */
.L_x_4299:
        /* <DEDUP_REMOVED lines=51> */
.L_x_4302:
[----:B------:R-:W-:Y:S05]  /*4cf0*/  BSYNC B0 ;  /* 0x0000000000007941 */ /* 0x000fea0003800000 */
.L_x_4301:
        /* <DEDUP_REMOVED lines=51> */
.L_x_4304:
[----:B------:R-:W-:Y:S05]  /*5030*/  BSYNC B0 ;  /* 0x0000000000007941 */ /* 0x000fea0003800000 */
.L_x_4303:
        /* <DEDUP_REMOVED lines=50> */
.L_x_4298:
[----:B------:R-:W-:Y:S05]  /*5360*/  BSYNC B1 ;  /* 0x0000000000017941 */ /* 0x000fea0003800000 */
.L_x_4297:
        /* <DEDUP_REMOVED lines=66> */
.L_x_4308:
[----:B------:R-:W-:Y:S05]  /*5790*/  BSYNC B0 ;  /* 0x0000000000007941 */ /* 0x000fea0003800000 */
.L_x_4307:
        /* <DEDUP_REMOVED lines=51> */
.L_x_4310:
[----:B------:R-:W-:Y:S05]  /*5ad0*/  BSYNC B0 ;  /* 0x0000000000007941 */ /* 0x000fea0003800000 */
.L_x_4309:
        /* <DEDUP_REMOVED lines=51> */
.L_x_4312:
[----:B------:R-:W-:Y:S05]  /*5e10*/  BSYNC B0 ;  /* 0x0000000000007941 */ /* 0x000fea0003800000 */
.L_x_4311:
        /* <DEDUP_REMOVED lines=50> */
.L_x_4306:
[----:B------:R-:W-:Y:S05]  /*6140*/  BSYNC B1 ;  /* 0x0000000000017941 */ /* 0x000fea0003800000 */
.L_x_4305:
        /* <DEDUP_REMOVED lines=70> */
.L_x_4316:
[----:B------:R-:W-:Y:S05]  /*65b0*/  BSYNC B0 ;  /* 0x0000000000007941 */ /* 0x000fea0003800000 */
.L_x_4315:
        /* <DEDUP_REMOVED lines=51> */
.L_x_4318:
[----:B------:R-:W-:Y:S05]  /*68f0*/  BSYNC B0 ;  /* 0x0000000000007941 */ /* 0x000fea0003800000 */
.L_x_4317:
        /* <DEDUP_REMOVED lines=51> */
.L_x_4320:
[----:B------:R-:W-:Y:S05]  /*6c30*/  BSYNC B0 ;  /* 0x0000000000007941 */ /* 0x000fea0003800000 */
.L_x_4319:
        /* <DEDUP_REMOVED lines=50> */
.L_x_4314:
[----:B------:R-:W-:Y:S05]  /*6f60*/  BSYNC B1 ;  /* 0x0000000000017941 */ /* 0x000fea0003800000 */
.L_x_4313:
[----:B------:R-:W2:Y:S02]  /*6f70*/  LD.E R0, desc[UR6][R10.64+0xd0] ;  /* 0x0000d0060a007980 */ /* 0x000ea4000c101900 */
[----:B--2---:R-:W-:Y:S05]  /*6f80*/  IMAD.U32 R0, R0, -0x20, RZ ;  /* 0xffffffe000007824 */ /* 0x004fea00078e00ff */
[C---:B------:R-:W-:Y:S02]  /*6f90*/  LEA R20, P1, R0.reuse, R20, 0x1 ;  /* 0x0000001400147211 */ /* 0x040fe400078208ff */
[C---:B------:R-:W-:Y:S02]  /*6fa0*/  LEA R42, P0, R0.reuse, R42, 0x1 ;  /* 0x0000002a002a7211 */ /* 0x040fe400078008ff */
[C---:B------:R-:W-:Y:S02]  /*6fb0*/  LEA.HI.X.SX32 R21, R0.reuse, R21, 0x1, P1 ;  /* 0x0000001500157211 */ /* 0x040fe400008f0eff */
[----:B------:R-:W-:Y:S01]  /*6fc0*/  LEA.HI.X.SX32 R43, R0, R43, 0x1, P0 ;  /* 0x0000002b002b7211 */ /* 0x000fe200000f0eff */
[----:B------:R-:W-:Y:S05]  /*6fd0*/  BRA `(.L_x_4321) ;  /* 0x0000006800847947 */ /* 0x000fea0003800000 */
.L_x_4288:
        /* <DEDUP_REMOVED lines=94> */
.L_x_4327:
[----:B------:R-:W-:Y:S05]  /*75c0*/  BSYNC B0 ;  /* 0x0000000000007941 */ /* 0x000fea0003800000 */
.L_x_4326:
[----:B-----5:R2:W-:Y:S02]  /*75d0*/  ST.E.128 desc[UR6][R124.64], R24 ;  /* 0x000000187c007985 */ /* 0x0205e4000c101d06 */
.L_x_4325:
[----:B------:R-:W-:Y:S05]  /*75e0*/  BSYNC B1 ;  /* 0x0000000000017941 */ /* 0x000fea0003800000 */
.L_x_4324:
        /* <DEDUP_REMOVED lines=92> */
.L_x_4331:
[----:B------:R-:W-:Y:S05]  /*7bb0*/  BSYNC B0 ;  /* 0x0000000000007941 */ /* 0x000fea0003800000 */
.L_x_4330:
[----:B-----5:R2:W-:Y:S02]  /*7bc0*/  ST.E.128 desc[UR6][R124.64+0x80], R24 ;  /* 0x000080187c007985 */ /* 0x0205e4000c101d06 */
.L_x_4329:
[----:B------:R-:W-:Y:S05]  /*7bd0*/  BSYNC B1 ;  /* 0x0000000000017941 */ /* 0x000fea0003800000 */
.L_x_4328:
        /* <DEDUP_REMOVED lines=92> */
.L_x_4335:
[----:B------:R-:W-:Y:S05]  /*81a0*/  BSYNC B0 ;  /* 0x0000000000007941 */ /* 0x000fea0003800000 */
.L_x_4334:
[----:B-----5:R2:W-:Y:S02]  /*81b0*/  ST.E.128 desc[UR6][R124.64+0x100], R24 ;  /* 0x000100187c007985 */ /* 0x0205e4000c101d06 */
.L_x_4333:
[----:B------:R-:W-:Y:S05]  /*81c0*/  BSYNC B1 ;  /* 0x0000000000017941 */ /* 0x000fea0003800000 */
.L_x_4332:
        /* <DEDUP_REMOVED lines=91> */
.L_x_4337:
[----:B------:R-:W-:Y:S05]  /*8780*/  BSYNC B0 ;  /* 0x0000000000007941 */ /* 0x000fea0003800000 */
.L_x_4336:
[----:B-----5:R2:W-:Y:S02]  /*8790*/  ST.E.128 desc[UR6][R124.64+0x180], R24 ;  /* 0x000180187c007985 */ /* 0x0205e4000c101d06 */
.L_x_4323:
[----:B------:R-:W-:Y:S05]  /*87a0*/  BSYNC B2 ;  /* 0x0000000000027941 */ /* 0x000fea0003800000 */
.L_x_4322:
        /* <DEDUP_REMOVED lines=99> */
.L_x_4343:
[----:B------:R-:W-:Y:S05]  /*8de0*/  BSYNC B0 ;  /* 0x0000000000007941 */ /* 0x000fea0003800000 */
.L_x_4342:
[----:B-----5:R2:W-:Y:S02]  /*8df0*/  ST.E.128 desc[UR6][R190.64], R24 ;  /* 0x00000018be007985 */ /* 0x0205e4000c101d06 */
.L_x_4341:
[----:B------:R-:W-:Y:S05]  /*8e00*/  BSYNC B1 ;  /* 0x0000000000017941 */ /* 0x000fea0003800000 */
.L_x_4340:
        /* <DEDUP_REMOVED lines=94> */
.L_x_4347:
[----:B------:R-:W-:Y:S05]  /*93f0*/  BSYNC B0 ;  /* 0x0000000000007941 */ /* 0x000fea0003800000 */
.L_x_4346:
[----:B-----5:R2:W-:Y:S02]  /*9400*/  ST.E.128 desc[UR6][R190.64], R24 ;  /* 0x00000018be007985 */ /* 0x0205e4000c101d06 */
.L_x_4345:
[----:B------:R-:W-:Y:S05]  /*9410*/  BSYNC B1 ;  /* 0x0000000000017941 */ /* 0x000fea0003800000 */
.L_x_4344:
        /* <DEDUP_REMOVED lines=94> */
.L_x_4351:
[----:B------:R-:W-:Y:S05]  /*9a00*/  BSYNC B0 ;  /* 0x0000000000007941 */ /* 0x000fea0003800000 */
.L_x_4350:
[----:B-----5:R2:W-:Y:S02]  /*9a10*/  ST.E.128 desc[UR6][R190.64], R24 ;  /* 0x00000018be007985 */ /* 0x0205e4000c101d06 */
.L_x_4349:
[----:B------:R-:W-:Y:S05]  /*9a20*/  BSYNC B1 ;  /* 0x0000000000017941 */ /* 0x000fea0003800000 */
.L_x_4348:
        /* <DEDUP_REMOVED lines=93> */
.L_x_4353:
[----:B------:R-:W-:Y:S05]  /*a000*/  BSYNC B0 ;  /* 0x0000000000007941 */ /* 0x000fea0003800000 */
.L_x_4352:
[----:B-----5:R2:W-:Y:S02]  /*a010*/  ST.E.128 desc[UR6][R190.64], R24 ;  /* 0x00000018be007985 */ /* 0x0205e4000c101d06 */
.L_x_4339:
[----:B------:R-:W-:Y:S05]  /*a020*/  BSYNC B2 ;  /* 0x0000000000027941 */ /* 0x000fea0003800000 */
.L_x_4338:
        /* <DEDUP_REMOVED lines=99> */
.L_x_4359:
[----:B------:R-:W-:Y:S05]  /*a660*/  BSYNC B0 ;  /* 0x0000000000007941 */ /* 0x000fea0003800000 */
.L_x_4358:
[----:B-----5:R2:W-:Y:S02]  /*a670*/  ST.E.128 desc[UR6][R190.64], R24 ;  /* 0x00000018be007985 */ /* 0x0205e4000c101d06 */
.L_x_4357:
[----:B------:R-:W-:Y:S05]  /*a680*/  BSYNC B1 ;  /* 0x0000000000017941 */ /* 0x000fea0003800000 */
.L_x_4356:
        /* <DEDUP_REMOVED lines=94> */
.L_x_4363:
[----:B------:R-:W-:Y:S05]  /*ac70*/  BSYNC B0 ;  /* 0x0000000000007941 */ /* 0x000fea0003800000 */
.L_x_4362:
[----:B-----5:R2:W-:Y:S02]  /*ac80*/  ST.E.128 desc[UR6][R190.64], R24 ;  /* 0x00000018be007985 */ /* 0x0205e4000c101d06 */
.L_x_4361:
[----:B------:R-:W-:Y:S05]  /*ac90*/  BSYNC B1 ;  /* 0x0000000000017941 */ /* 0x000fea0003800000 */
.L_x_4360:
        /* <DEDUP_REMOVED lines=94> */
.L_x_4367:
[----:B------:R-:W-:Y:S05]  /*b280*/  BSYNC B0 ;  /* 0x0000000000007941 */ /* 0x000fea0003800000 */
.L_x_4366:
[----:B-----5:R2:W-:Y:S02]  /*b290*/  ST.E.128 desc[UR6][R190.64], R24 ;  /* 0x00000018be007985 */ /* 0x0205e4000c101d06 */
.L_x_4365:
[----:B------:R-:W-:Y:S05]  /*b2a0*/  BSYNC B1 ;  /* 0x0000000000017941 */ /* 0x000fea0003800000 */
.L_x_4364:
        /* <DEDUP_REMOVED lines=93> */
.L_x_4369:
[----:B------:R-:W-:Y:S05]  /*b880*/  BSYNC B0 ;  /* 0x0000000000007941 */ /* 0x000fea0003800000 */
.L_x_4368:
[----:B-----5:R2:W-:Y:S02]  /*b890*/  ST.E.128 desc[UR6][R190.64], R24 ;  /* 0x00000018be007985 */ /* 0x0205e4000c101d06 */
.L_x_4355:
[----:B------:R-:W-:Y:S05]  /*b8a0*/  BSYNC B2 ;  /* 0x0000000000027941 */ /* 0x000fea0003800000 */
.L_x_4354:
        /* <DEDUP_REMOVED lines=103> */
.L_x_4375:
[----:B------:R-:W-:Y:S05]  /*bf20*/  BSYNC B0 ;  /* 0x0000000000007941 */ /* 0x000fea0003800000 */
.L_x_4374:
[----:B-----5:R2:W-:Y:S02]  /*bf30*/  ST.E.128 desc[UR6][R186.64], R24 ;  /* 0x00000018ba007985 */ /* 0x0205e4000c101d06 */
.L_x_4373:
[----:B------:R-:W-:Y:S05]  /*bf40*/  BSYNC B1 ;  /* 0x0000000000017941 */ /* 0x000fea0003800000 */
.L_x_4372:
        /* <DEDUP_REMOVED lines=94> */
.L_x_4379:
[----:B------:R-:W-:Y:S05]  /*c530*/  BSYNC B0 ;  /* 0x0000000000007941 */ /* 0x000fea0003800000 */
.L_x_4378:
[----:B-----5:R2:W-:Y:S02]  /*c540*/  ST.E.128 desc[UR6][R186.64], R24 ;  /* 0x00000018ba007985 */ /* 0x0205e4000c101d06 */
.L_x_4377:
[----:B------:R-:W-:Y:S05]  /*c550*/  BSYNC B1 ;  /* 0x0000000000017941 */ /* 0x000fea0003800000 */
.L_x_4376:
        /* <DEDUP_REMOVED lines=94> */
.L_x_4383:
[----:B------:R-:W-:Y:S05]  /*cb40*/  BSYNC B0 ;  /* 0x0000000000007941 */ /* 0x000fea0003800000 */
.L_x_4382:
[----:B-----5:R2:W-:Y:S02]  /*cb50*/  ST.E.128 desc[UR6][R186.64], R24 ;  /* 0x00000018ba007985 */ /* 0x0205e4000c101d06 */
.L_x_4381:
[----:B------:R-:W-:Y:S05]  /*cb60*/  BSYNC B1 ;  /* 0x0000000000017941 */ /* 0x000fea0003800000 */
.L_x_4380:
        /* <DEDUP_REMOVED lines=93> */
.L_x_4385:
[----:B------:R-:W-:Y:S05]  /*d140*/  BSYNC B0 ;  /* 0x0000000000007941 */ /* 0x000fea0003800000 */
.L_x_4384:
[----:B-----5:R2:W-:Y:S02]  /*d150*/  ST.E.128 desc[UR6][R186.64], R24 ;  /* 0x00000018ba007985 */ /* 0x0205e4000c101d06 */
.L_x_4371:
[----:B------:R-:W-:Y:S05]  /*d160*/  BSYNC B2 ;  /* 0x0000000000027941 */ /* 0x000fea0003800000 */
.L_x_4370:
        /* <DEDUP_REMOVED lines=11> */
.L_x_4287:
        /* <DEDUP_REMOVED lines=29> */
.L_x_4387:
[----:B------:R-:W-:Y:S05]  /*d3f0*/  BSYNC B0 ;  /* 0x0000000000007941 */ /* 0x000fea0003800000 */
.L_x_4386:
        /* <DEDUP_REMOVED lines=30> */
.L_x_4389:
[----:B------:R-:W-:Y:S05]  /*d5e0*/  BSYNC B0 ;  /* 0x0000000000007941 */ /* 0x000fea0003800000 */
.L_x_4388:
        /* <DEDUP_REMOVED lines=30> */
.L_x_4391:
[----:B------:R-:W-:Y:S05]  /*d7d0*/  BSYNC B0 ;  /* 0x0000000000007941 */ /* 0x000fea0003800000 */
.L_x_4390:
        /* <DEDUP_REMOVED lines=33> */
.L_x_4321:
[----:B------:R-:W-:Y:S05]  /*d9f0*/  BSYNC B3 ;  /* 0x0000000000037941 */ /* 0x000fea0003800000 */
.L_x_4286:
        /* <DEDUP_REMOVED lines=91> */
.L_x_4393:
        /* <DEDUP_REMOVED lines=10> */
.L_x_4394:
[----:B------:R-:W-:Y:S05]  /*e050*/  BSYNC B0 ;  /* 0x0000000000007941 */ /* 0x000fea0003800000 */
.L_x_4392:
[----:B------:R-:W-:Y:S04]  /*e060*/  IADD3 R9, R9, -0x1, RZ ;  /* 0xffffffff09097810 */ /* 0x000fe80007ffe0ff */
[----:B------:R-:W-:Y:S11]  /*e070*/  ISETP.GT.AND P0, PT, R9, R87, PT ;  /* 0x000000570900720c */ /* 0x000ff60003f04270 */
[----:B------:R-:W-:Y:S02]  /*e080*/  @!UPT UIADD3 URZ, URZ, URZ, URZ ;  /* 0x0000003f3f3ff290 */ /* 0x000fe4000fffe03f */
[----:B------:R-:W-:Y:S05]  /*e090*/  @P0 BRA `(.L_x_4395) ;  /* 0xffffff5000600947 */ /* 0x000fea000383ffff */
.L_x_4277:
        /* <DEDUP_REMOVED lines=114> */
.L_x_4404:
[----:B------:R-:W-:Y:S05]  /*e7c0*/  BSYNC B0 ;  /* 0x0000000000007941 */ /* 0x000fea0003800000 */
.L_x_4403:
[----:B-----5:R3:W-:Y:S02]  /*e7d0*/  STS.128 [R243], R24 ;  /* 0x00000018f3007388 */ /* 0x0207e40000000c00 */
.L_x_4402:
[----:B------:R-:W-:Y:S05]  /*e7e0*/  BSYNC B1 ;  /* 0x0000000000017941 */ /* 0x000fea0003800000 */
.L_x_4401:
        /* <DEDUP_REMOVED lines=50> */
.L_x_4408:
[----:B------:R-:W-:Y:S05]  /*eb10*/  BSYNC B0 ;  /* 0x0000000000007941 */ /* 0x000fea0003800000 */
.L_x_4407:
[----:B-----5:R1:W-:Y:S02]  /*eb20*/  STS.128 [R243+0x2000], R24 ;  /* 0x00200018f3007388 */ /* 0x0203e40000000c00 */
.L_x_4406:
[----:B------:R-:W-:Y:S05]  /*eb30*/  BSYNC B1 ;  /* 0x0000000000017941 */ /* 0x000fea0003800000 */
.L_x_4405:
        /* <DEDUP_REMOVED lines=50> */
.L_x_4412:
[----:B------:R-:W-:Y:S05]  /*ee60*/  BSYNC B0 ;  /* 0x0000000000007941 */ /* 0x000fea0003800000 */
.L_x_4411:
[----:B-----5:R3:W-:Y:S02]  /*ee70*/  STS.128 [R243+0x4000], R24 ;  /* 0x00400018f3007388 */ /* 0x0207e40000000c00 */
.L_x_4410:
[----:B------:R-:W-:Y:S05]  /*ee80*/  BSYNC B1 ;  /* 0x0000000000017941 */ /* 0x000fea0003800000 */
.L_x_4409:
        /* <DEDUP_REMOVED lines=49> */
.L_x_4414:
[----:B------:R-:W-:Y:S05]  /*f1a0*/  BSYNC B0 ;  /* 0x0000000000007941 */ /* 0x000fea0003800000 */
.L_x_4413:
[----:B-----5:R3:W-:Y:S02]  /*f1b0*/  STS.128 [R243+0x6000], R24 ;  /* 0x00600018f3007388 */ /* 0x0207e40000000c00 */
.L_x_4400:
[----:B------:R-:W-:Y:S05]  /*f1c0*/  BSYNC B2 ;  /* 0x0000000000027941 */ /* 0x000fea0003800000 */
.L_x_4399:
        /* <DEDUP_REMOVED lines=63> */
.L_x_4420:
[----:B------:R-:W-:Y:S05]  /*f5c0*/  BSYNC B0 ;  /* 0x0000000000007941 */ /* 0x000fea0003800000 */
.L_x_4419:
[----:B-----5:R3:W-:Y:S02]  /*f5d0*/  STS.128 [R243+0x800], R24 ;  /* 0x00080018f3007388 */ /* 0x0207e40000000c00 */
.L_x_4418:
[----:B------:R-:W-:Y:S05]  /*f5e0*/  BSYNC B1 ;  /* 0x0000000000017941 */ /* 0x000fea0003800000 */
.L_x_4417:
        /* <DEDUP_REMOVED lines=50> */
.L_x_4424:
[----:B------:R-:W-:Y:S05]  /*f910*/  BSYNC B0 ;  /* 0x0000000000007941 */ /* 0x000fea0003800000 */
.L_x_4423:
[----:B-----5:R3:W-:Y:S02]  /*f920*/  STS.128 [R243+0x2800], R24 ;  /* 0x00280018f3007388 */ /* 0x0207e40000000c00 */
.L_x_4422:
[----:B------:R-:W-:Y:S05]  /*f930*/  BSYNC B1 ;  /* 0x0000000000017941 */ /* 0x000fea0003800000 */
.L_x_4421:
        /* <DEDUP_REMOVED lines=50> */
.L_x_4428:
[----:B------:R-:W-:Y:S05]  /*fc60*/  BSYNC B0 ;  /* 0x0000000000007941 */ /* 0x000fea0003800000 */
.L_x_4427:
[----:B-----5:R3:W-:Y:S02]  /*fc70*/  STS.128 [R243+0x4800], R24 ;  /* 0x00480018f3007388 */ /* 0x0207e40000000c00 */
.L_x_4426:
[----:B------:R-:W-:Y:S05]  /*fc80*/  BSYNC B1 ;  /* 0x0000000000017941 */ /* 0x000fea0003800000 */
.L_x_4425:
        /* <DEDUP_REMOVED lines=49> */
.L_x_4430:
[----:B------:R-:W-:Y:S05]  /*ffa0*/  BSYNC B0 ;  /* 0x0000000000007941 */ /* 0x000fea0003800000 */
.L_x_4429:
[----:B-----5:R3:W-:Y:S02]  /*ffb0*/  STS.128 [R243+0x6800], R24 ;  /* 0x00680018f3007388 */ /* 0x0207e40000000c00 */
.L_x_4416:
[----:B------:R-:W-:Y:S05]  /*ffc0*/  BSYNC B2 ;  /* 0x0000000000027941 */ /* 0x000fea0003800000 */
.L_x_4415:
        /* <DEDUP_REMOVED lines=64> */
.L_x_4436:
[----:B------:R-:W-:Y:S05]  /*103d0*/  BSYNC B0 ;  /* 0x0000000000007941 */ /* 0x000fea0003800000 */
.L_x_4435:
[----:B-----5:R3:W-:Y:S02]  /*103e0*/  STS.128 [R243+0x1000], R24 ;  /* 0x00100018f3007388 */ /* 0x0207e40000000c00 */
.L_x_4434:
[----:B------:R-:W-:Y:S05]  /*103f0*/  BSYNC B1 ;  /* 0x0000000000017941 */ /* 0x000fea0003800000 */
.L_x_4433:
        /* <DEDUP_REMOVED lines=50> */
.L_x_4440:
[----:B------:R-:W-:Y:S05]  /*10720*/  BSYNC B0 ;  /* 0x0000000000007941 */ /* 0x000fea0003800000 */
.L_x_4439:
[----:B-----5:R3:W-:Y:S02]  /*10730*/  STS.128 [R243+0x3000], R24 ;  /* 0x00300018f3007388 */ /* 0x0207e40000000c00 */
.L_x_4438:
[----:B------:R-:W-:Y:S05]  /*10740*/  BSYNC B1 ;  /* 0x0000000000017941 */ /* 0x000fea0003800000 */
.L_x_4437:
        /* <DEDUP_REMOVED lines=50> */
.L_x_4444:
[----:B------:R-:W-:Y:S05]  /*10a70*/  BSYNC B0 ;  /* 0x0000000000007941 */ /* 0x000fea0003800000 */
.L_x_4443:
[----:B-----5:R3:W-:Y:S02]  /*10a80*/  STS.128 [R243+0x5000], R24 ;  /* 0x00500018f3007388 */ /* 0x0207e40000000c00 */
.L_x_4442:
[----:B------:R-:W-:Y:S05]  /*10a90*/  BSYNC B1 ;  /* 0x0000000000017941 */ /* 0x000fea0003800000 */
.L_x_4441:
        /* <DEDUP_REMOVED lines=47> */
.L_x_4446:
[----:B------:R-:W-:Y:S05]  /*10d90*/  BSYNC B0 ;  /* 0x0000000000007941 */ /* 0x000fea0003800000 */
.L_x_4445:
[----:B-----5:R1:W-:Y:S02]  /*10da0*/  STS.128 [R243+0x7000], R44 ;  /* 0x0070002cf3007388 */ /* 0x0203e40000000c00 */
.L_x_4432:
[----:B------:R-:W-:Y:S05]  /*10db0*/  BSYNC B2 ;  /* 0x0000000000027941 */ /* 0x000fea0003800000 */
.L_x_4431:
        /* <DEDUP_REMOVED lines=63> */
.L_x_4451:
[----:B------:R-:W-:Y:S05]  /*111b0*/  BSYNC B0 ;  /* 0x0000000000007941 */ /* 0x000fea0003800000 */
.L_x_4450:
[----:B-----5:R1:W-:Y:S02]  /*111c0*/  STS.128 [R243+0x1800], R20 ;  /* 0x00180014f3007388 */ /* 0x0203e40000000c00 */
.L_x_4449:
[----:B------:R-:W-:Y:S05]  /*111d0*/  BSYNC B1 ;  /* 0x0000000000017941 */ /* 0x000fea0003800000 */
.L_x_4448:
        /* <DEDUP_REMOVED lines=50> */
.L_x_4455:
[----:B------:R-:W-:Y:S05]  /*11500*/  BSYNC B0 ;  /* 0x0000000000007941 */ /* 0x000fea0003800000 */
.L_x_4454:
[----:B-----5:R1:W-:Y:S02]  /*11510*/  STS.128 [R243+0x3800], R16 ;  /* 0x00380010f3007388 */ /* 0x0203e40000000c00 */
.L_x_4453:
[----:B------:R-:W-:Y:S05]  /*11520*/  BSYNC B1 ;  /* 0x0000000000017941 */ /* 0x000fea0003800000 */
.L_x_4452:
        /* <DEDUP_REMOVED lines=50> */
.L_x_4459:
[----:B------:R-:W-:Y:S05]  /*11850*/  BSYNC B0 ;  /* 0x0000000000007941 */ /* 0x000fea0003800000 */
.L_x_4458:
[----:B-----5:R1:W-:Y:S02]  /*11860*/  STS.128 [R243+0x5800], R16 ;  /* 0x00580010f3007388 */ /* 0x0203e40000000c00 */
.L_x_4457:
[----:B------:R-:W-:Y:S05]  /*11870*/  BSYNC B1 ;  /* 0x0000000000017941 */ /* 0x000fea0003800000 */
.L_x_4456:
        /* <DEDUP_REMOVED lines=31> */
[C---:B------:R-:W-:Y:S01]  /*11a70*/  FMUL.FTZ R6, R21.reuse, R2 ;  /* 0x0000000215067220 */ /* 0x040fe20000410000 */
        /* <DEDUP_REMOVED lines=17> */
.L_x_4461:
[----:B------:R-:W-:Y:S05]  /*11b90*/  BSYNC B0 ;  /* 0x0000000000007941 */ /* 0x000fea0003800000 */
.L_x_4460:
[----:B-----5:R1:W-:Y:S01]  /*11ba0*/  STS.128 [R243+0x7800], R16 ;  /* 0x00780010f3007388 */ /* 0x0203e20000000c00 */
[----:B------:R-:W-:Y:S05]  /*11bb0*/  BRA `(.L_x_4447) ;  /* 0x00000068009c7947 */ /* 0x000fea0003800000 */
.L_x_4398:
        /* <DEDUP_REMOVED lines=93> */
.L_x_4467:
[----:B------:R-:W-:Y:S05]  /*12190*/  BSYNC B0 ;  /* 0x0000000000007941 */ /* 0x000fea0003800000 */
.L_x_4466:
[----:B-----5:R3:W-:Y:S02]  /*121a0*/  STS.128 [R243], R32 ;  /* 0x00000020f3007388 */ /* 0x0207e40000000c00 */
.L_x_4465:
[----:B------:R-:W-:Y:S05]  /*121b0*/  BSYNC B1 ;  /* 0x0000000000017941 */ /* 0x000fea0003800000 */
.L_x_4464:
        /* <DEDUP_REMOVED lines=91> */
.L_x_4471:
[----:B------:R-:W-:Y:S05]  /*12770*/  BSYNC B0 ;  /* 0x0000000000007941 */ /* 0x000fea0003800000 */
.L_x_4470:
[----:B-----5:R1:W-:Y:S02]  /*12780*/  STS.128 [R243+0x2000], R32 ;  /* 0x00200020f3007388 */ /* 0x0203e40000000c00 */
.L_x_4469:
[----:B------:R-:W-:Y:S05]  /*12790*/  BSYNC B1 ;  /* 0x0000000000017941 */ /* 0x000fea0003800000 */
.L_x_4468:
        /* <DEDUP_REMOVED lines=91> */
.L_x_4475:
[----:B------:R-:W-:Y:S05]  /*12d50*/  BSYNC B0 ;  /* 0x0000000000007941 */ /* 0x000fea0003800000 */
.L_x_4474:
[----:B-----5:R3:W-:Y:S02]  /*12d60*/  STS.128 [R243+0x4000], R32 ;  /* 0x00400020f3007388 */ /* 0x0207e40000000c00 */
.L_x_4473:
[----:B------:R-:W-:Y:S05]  /*12d70*/  BSYNC B1 ;  /* 0x0000000000017941 */ /* 0x000fea0003800000 */
.L_x_4472:
        /* <DEDUP_REMOVED lines=90> */
.L_x_4477:
[----:B------:R-:W-:Y:S05]  /*13320*/  BSYNC B0 ;  /* 0x0000000000007941 */ /* 0x000fea0003800000 */
.L_x_4476:
[----:B-----5:R3:W-:Y:S02]  /*13330*/  STS.128 [R243+0x6000], R32 ;  /* 0x00600020f3007388 */ /* 0x0207e40000000c00 */
.L_x_4463:
[----:B------:R-:W-:Y:S05]  /*13340*/  BSYNC B2 ;  /* 0x0000000000027941 */ /* 0x000fea0003800000 */
.L_x_4462:
        /* <DEDUP_REMOVED lines=98> */
.L_x_4483:
[----:B------:R-:W-:Y:S05]  /*13970*/  BSYNC B0 ;  /* 0x0000000000007941 */ /* 0x000fea0003800000 */
.L_x_4482:
[----:B-----5:R3:W-:Y:S02]  /*13980*/  STS.128 [R243+0x800], R32 ;  /* 0x00080020f3007388 */ /* 0x0207e40000000c00 */
.L_x_4481:
[----:B------:R-:W-:Y:S05]  /*13990*/  BSYNC B1 ;  /* 0x0000000000017941 */ /* 0x000fea0003800000 */
.L_x_4480:
        /* <DEDUP_REMOVED lines=94> */
.L_x_4487:
[----:B------:R-:W-:Y:S05]  /*13f80*/  BSYNC B0 ;  /* 0x0000000000007941 */ /* 0x000fea0003800000 */
.L_x_4486:
[----:B-----5:R3:W-:Y:S02]  /*13f90*/  STS.128 [R243+0x2800], R32 ;  /* 0x00280020f3007388 */ /* 0x0207e40000000c00 */
.L_x_4485:
[----:B------:R-:W-:Y:S05]  /*13fa0*/  BSYNC B1 ;  /* 0x0000000000017941 */ /* 0x000fea0003800000 */
.L_x_4484:
        /* <DEDUP_REMOVED lines=94> */
.L_x_4491:
[----:B------:R-:W-:Y:S05]  /*14590*/  BSYNC B0 ;  /* 0x0000000000007941 */ /* 0x000fea0003800000 */
.L_x_4490:
[----:B-----5:R3:W-:Y:S02]  /*145a0*/  STS.128 [R243+0x4800], R32 ;  /* 0x00480020f3007388 */ /* 0x0207e40000000c00 */
.L_x_4489:
[----:B------:R-:W-:Y:S05]  /*145b0*/  BSYNC B1 ;  /* 0x0000000000017941 */ /* 0x000fea0003800000 */
.L_x_4488:
        /* <DEDUP_REMOVED lines=93> */
.L_x_4493:
[----:B------:R-:W-:Y:S05]  /*14b90*/  BSYNC B0 ;  /* 0x0000000000007941 */ /* 0x000fea0003800000 */
.L_x_4492:
[----:B-----5:R1:W-:Y:S02]  /*14ba0*/  STS.128 [R243+0x6800], R20 ;  /* 0x00680014f3007388 */ /* 0x0203e40000000c00 */
.L_x_4479:
[----:B------:R-:W-:Y:S05]  /*14bb0*/  BSYNC B2 ;  /* 0x0000000000027941 */ /* 0x000fea0003800000 */
.L_x_4478:
        /* <DEDUP_REMOVED lines=99> */
.L_x_4499:
[----:B------:R-:W-:Y:S05]  /*151f0*/  BSYNC B0 ;  /* 0x0000000000007941 */ /* 0x000fea0003800000 */
.L_x_4498:
[----:B-----5:R3:W-:Y:S02]  /*15200*/  STS.128 [R243+0x1000], R32 ;  /* 0x00100020f3007388 */ /* 0x0207e40000000c00 */
.L_x_4497:
[----:B------:R-:W-:Y:S05]  /*15210*/  BSYNC B1 ;  /* 0x0000000000017941 */ /* 0x000fea0003800000 */
.L_x_4496:
        /* <DEDUP_REMOVED lines=94> */
.L_x_4503:
[----:B------:R-:W-:Y:S05]  /*15800*/  BSYNC B0 ;  /* 0x0000000000007941 */ /* 0x000fea0003800000 */
.L_x_4502:
[----:B-----5:R3:W-:Y:S02]  /*15810*/  STS.128 [R243+0x3000], R32 ;  /* 0x00300020f3007388 */ /* 0x0207e40000000c00 */
.L_x_4501:
[----:B------:R-:W-:Y:S05]  /*15820*/  BSYNC B1 ;  /* 0x0000000000017941 */ /* 0x000fea0003800000 */
.L_x_4500:
        /* <DEDUP_REMOVED lines=94> */
.L_x_4507:
[----:B------:R-:W-:Y:S05]  /*15e10*/  BSYNC B0 ;  /* 0x0000000000007941 */ /* 0x000fea0003800000 */
.L_x_4506:
[----:B-----5:R3:W-:Y:S02]  /*15e20*/  STS.128 [R243+0x5000], R32 ;  /* 0x00500020f3007388 */ /* 0x0207e40000000c00 */
.L_x_4505:
[----:B------:R-:W-:Y:S05]  /*15e30*/  BSYNC B1 ;  /* 0x0000000000017941 */ /* 0x000fea0003800000 */
.L_x_4504:
        /* <DEDUP_REMOVED lines=93> */
.L_x_4509:
[----:B------:R-:W-:Y:S05]  /*16410*/  BSYNC B0 ;  /* 0x0000000000007941 */ /* 0x000fea0003800000 */
.L_x_4508:
[----:B-----5:R1:W-:Y:S02]  /*16420*/  STS.128 [R243+0x7000], R24 ;  /* 0x00700018f3007388 */ /* 0x0203e40000000c00 */
.L_x_4495:
[----:B------:R-:W-:Y:S05]  /*16430*/  BSYNC B2 ;  /* 0x0000000000027941 */ /* 0x000fea0003800000 */
.L_x_4494:
        /* <DEDUP_REMOVED lines=97> */
.L_x_4513:
[----:B------:R-:W-:Y:S05]  /*16a50*/  BSYNC B0 ;  /* 0x0000000000007941 */ /* 0x000fea0003800000 */
.L_x_4512:
[----:B-----5:R1:W-:Y:S02]  /*16a60*/  STS.128 [R243+0x1800], R20 ;  /* 0x00180014f3007388 */ /* 0x0203e40000000c00 */
.L_x_4511:
[----:B------:R-:W-:Y:S05]  /*16a70*/  BSYNC B1 ;  /* 0x0000000000017941 */ /* 0x000fea0003800000 */
.L_x_4510:
        /* <DEDUP_REMOVED lines=95> */
.L_x_4517:
[----:B------:R-:W-:Y:S05]  /*17070*/  BSYNC B0 ;  /* 0x0000000000007941 */ /* 0x000fea0003800000 */
.L_x_4516:
[----:B-----5:R1:W-:Y:S02]  /*17080*/  STS.128 [R243+0x3800], R20 ;  /* 0x00380014f3007388 */ /* 0x0203e40000000c00 */
.L_x_4515:
[----:B------:R-:W-:Y:S05]  /*17090*/  BSYNC B1 ;  /* 0x0000000000017941 */ /* 0x000fea0003800000 */
.L_x_4514:
        /* <DEDUP_REMOVED lines=94> */
.L_x_4521:
[----:B------:R-:W-:Y:S05]  /*17680*/  BSYNC B0 ;  /* 0x0000000000007941 */ /* 0x000fea0003800000 */
.L_x_4520:
[----:B-----5:R1:W-:Y:S02]  /*17690*/  STS.128 [R243+0x5800], R20 ;  /* 0x00580014f3007388 */ /* 0x0203e40000000c00 */
.L_x_4519:
[----:B------:R-:W-:Y:S05]  /*176a0*/  BSYNC B1 ;  /* 0x0000000000017941 */ /* 0x000fea0003800000 */
.L_x_4518:
        /* <DEDUP_REMOVED lines=25> */
[----:B------:R-:W-:-:S05]  /*17840*/  @P0 IMAD.MOV R0, RZ, RZ, -R7 ;  /* 0x000000ffff000224 */ /* 0x000fca00078e0a07 */
[----:B------:R-:W-:-:S04]  /*17850*/  IADD3 R2, P1, R0, R2, RZ ;  /* 0x0000000200027210 */ /* 0x000fc80007f3e0ff */
[----:B------:R-:W-:Y:S02]  /*17860*/  LEA.HI.X.SX32 R0, R0, R3, 0x1, P1 ;  /* 0x0000000300007211 */ /* 0x000fe400008f0eff */
[C---:B------:R-:W-:Y:S01]  /*17870*/  LEA R4, P1, R2.reuse, R36, 0x1 ;  /* 0x0000002402047211 */ /* 0x040fe200078208ff */
[----:B------:R-:W3:Y:S03]  /*17880*/  LD.E.128 R16, desc[UR6][R16.64] ;  /* 0x0000000610107980 */ /* 0x000ee6000c101d00 */
        /* <DEDUP_REMOVED lines=16> */
[----:B------:R-:W-:-:S02]  /*17990*/  SHF.L.U32 R24, R27, 0x10, RZ ;  /* 0x000000101b187819 */ /* 0x000fc400000006ff */
[----:B------:R-:W-:Y:S01]  /*179a0*/  LOP3.LUT R30, R27, 0xffff0000, RZ, 0xc0, !PT ;  /* 0xffff00001b1e7812 */ /* 0x000fe200078ec0ff */
[C---:B---3--:R-:W-:Y:S01]  /*179b0*/  IMAD.U32 R27, R16.reuse, 0x10000, RZ ;  /* 0x00010000101b7824 */ /* 0x048fe200078e00ff */
        /* <DEDUP_REMOVED lines=15> */
[----:B------:R-:W-:Y:S01]  /*17ab0*/  @!P0 FADD.FTZ R19, -R19, -RZ ;  /* 0x800000ff13138221 */ /* 0x000fe20000010100 */
[----:B------:R-:W-:Y:S01]  /*17ac0*/  FMUL.FTZ R24, R24, R17 ;  /* 0x0000001118187220 */ /* 0x000fe20000410000 */
[----:B------:R-:W-:Y:S01]  /*17ad0*/  FMUL.FTZ R25, R25, R18 ;  /* 0x0000001219197220 */ /* 0x000fe20000410000 */
[----:B----4-:R-:W-:-:S02]  /*17ae0*/  IMAD.U32 R17, R4, 0x10000, RZ ;  /* 0x0001000004117824 */ /* 0x010fc400078e00ff */
[----:B------:R-:W-:Y:S01]  /*17af0*/  FMUL.FTZ R30, R30, R19 ;  /* 0x000000131e1e7220 */ /* 0x000fe20000410000 */
[----:B------:R-:W-:Y:S01]  /*17b00*/  LOP3.LUT R16, R4, 0xffff0000, RZ, 0xc0, !PT ;  /* 0xffff000004107812 */ /* 0x000fe200078ec0ff */
[----:B------:R-:W-:Y:S01]  /*17b10*/  IMAD.U32 R18, R6, 0x10000, RZ ;  /* 0x0001000006127824 */ /* 0x000fe200078e00ff */
[C---:B------:R-:W-:Y:S01]  /*17b20*/  SHF.L.U32 R4, R5.reuse, 0x10, RZ ;  /* 0x0000001005047819 */ /* 0x040fe200000006ff */
[----:B------:R-:W-:Y:S01]  /*17b30*/  FMUL.FTZ R22, R22, R27 ;  /* 0x0000001b16167220 */ /* 0x000fe20000410000 */
        /* <DEDUP_REMOVED lines=23> */
.L_x_4523:
[----:B------:R-:W-:Y:S05]  /*17cb0*/  BSYNC B0 ;  /* 0x0000000000007941 */ /* 0x000fea0003800000 */
.L_x_4522:
[----:B-----5:R1:W-:Y:S01]  /*17cc0*/  STS.128 [R243+0x7800], R20 ;  /* 0x00780014f3007388 */ /* 0x0203e20000000c00 */
[----:B------:R-:W-:Y:S05]  /*17cd0*/  BRA `(.L_x_4447) ;  /* 0x0000000800547947 */ /* 0x000fea0003800000 */
.L_x_4397:
        /* <DEDUP_REMOVED lines=42> */
.L_x_4525:
[----:B------:R-:W-:Y:S05]  /*17f80*/  BSYNC B0 ;  /* 0x0000000000007941 */ /* 0x000fea0003800000 */
.L_x_4524:
        /* <DEDUP_REMOVED lines=35> */
.L_x_4527:
[----:B------:R-:W-:Y:S05]  /*181c0*/  BSYNC B0 ;  /* 0x0000000000007941 */ /* 0x000fea0003800000 */
.L_x_4526:
        /* <DEDUP_REMOVED lines=34> */
.L_x_4529:
[----:B------:R-:W-:Y:S05]  /*183f0*/  BSYNC B0 ;  /* 0x0000000000007941 */ /* 0x000fea0003800000 */
.L_x_4528:
        /* <DEDUP_REMOVED lines=35> */
.L_x_4447:
[----:B------:R-:W-:Y:S05]  /*18630*/  BSYNC B3 ;  /* 0x0000000000037941 */ /* 0x000fea0003800000 */
.L_x_4396:
[----:B------:R-:W-:Y:S01]  /*18640*/  VIADD R246, R166, 0xffffffff ;  /* 0xffffffffa6f67836 */ /* 0x000fe20000000000 */
[----:B------:R-:W-:Y:S01]  /*18650*/  BSSY B0, `(.L_x_4530) ;  /* 0x0000028000007945 */ /* 0x000fe20003800000 */
[----:B------:R-:W-:Y:S02]  /*18660*/  LOP3.LUT R247, R60, 0xff, RZ, 0xc0, !PT ;  /* 0x000000ff3cf77812 */ /* 0x000fe400078ec0ff */
[----:B------:R-:W-:-:S04]  /*18670*/  IMAD.SHL.U32 R8, R246, 0x40, RZ ;  /* 0x00000040f6087824 */ /* 0x000fc800078e00ff */
[----:B------:R-:W-:-:S05]  /*18680*/  IMAD.IADD R0, R52, 0x1, -R8 ;  /* 0x0000000134007824 */ /* 0x000fca00078e0a08 */
[-C--:B------:R-:W-:Y:S02]  /*18690*/  ISETP.GE.AND P1, PT, R168, R0.reuse, PT ;  /* 0x00000000a800720c */ /* 0x080fe40003f26270 */
[-C--:B------:R-:W-:Y:S02]  /*186a0*/  ISETP.GE.AND P5, PT, R9, R0.reuse, PT ;  /* 0x000000000900720c */ /* 0x080fe40003fa6270 */
[-C--:B------:R-:W-:Y:S02]  /*186b0*/  ISETP.GE.AND P4, PT, R15, R0.reuse, PT ;  /* 0x000000000f00720c */ /* 0x080fe40003f86270 */
[----:B------:R-:W-:-:S07]  /*186c0*/  ISETP.GE.AND P0, PT, R38, R0, PT ;  /* 0x000000002600720c */ /* 0x000fce0003f06270 */
[----:B------:R-:W-:Y:S06]  /*186d0*/  @P1 BRA `(.L_x_4531) ;  /* 0x00000000007c1947 */ /* 0x000fec0003800000 */
[C---:B-1--4-:R-:W-:Y:S02]  /*186e0*/  LOP3.LUT R2, R247.reuse, 0x1, RZ, 0xc0, !PT ;  /* 0x00000001f7027812 */ /* 0x052fe400078ec0ff */
[----:B------:R-:W-:Y:S02]  /*186f0*/  R2P PR, R247, 0xe ;  /* 0x0000000ef7007804 */ /* 0x000fe40000000000 */
[----:B------:R-:W-:-:S11]  /*18700*/  ISETP.NE.U32.AND P6, PT, R2, 0x1, PT ;  /* 0x000000010200780c */ /* 0x000fd60003fc5070 */
[----:B--23-5:R-:W-:Y:S01]  /*18710*/  @P1 IMAD.MOV.U32 R6, RZ, RZ, R237 ;  /* 0x000000ffff061224 */ /* 0x02cfe200078e00ed */
        /* <DEDUP_REMOVED lines=27> */
.L_x_4531:
[----:B------:R-:W-:Y:S05]  /*188d0*/  BSYNC B0 ;  /* 0x0000000000007941 */ /* 0x000fea0003800000 */
.L_x_4530:
[----:B------:R-:W-:Y:S04]  /*188e0*/  BSSY B0, `(.L_x_4532) ;  /* 0x0000025000007945 */ /* 0x000fe80003800000 */
[----:B------:R-:W-:Y:S05]  /*188f0*/  @P5 BRA `(.L_x_4533) ;  /* 0x00000000008c5947 */ /* 0x000fea0003800000 */
[C---:B-12-4-:R-:W-:Y:S02]  /*18900*/  LOP3.LUT R2, R247.reuse, 0x1, RZ, 0xc0, !PT ;  /* 0x00000001f7027812 */ /* 0x056fe400078ec0ff */
[C---:B------:R-:W-:Y:S02]  /*18910*/  LOP3.LUT P5, RZ, R247.reuse, 0x2, RZ, 0xc0, !PT ;  /* 0x00000002f7ff7812 */ /* 0x040fe400078ac0ff */
[----:B------:R-:W-:Y:S02]  /*18920*/  ISETP.NE.U32.AND P6, PT, R2, 0x1, PT ;  /* 0x000000010200780c */ /* 0x000fe40003fc5070 */
[----:B------:R-:W-:Y:S02]  /*18930*/  LOP3.LUT P3, RZ, R247, 0x4, RZ, 0xc0, !PT ;  /* 0x00000004f7ff7812 */ /* 0x000fe4000786c0ff */
[----:B------:R-:W-:-:S05]  /*18940*/  IADD3 R3, P1, R233, R160, RZ ;  /* 0x000000a0e9037210 */ /* 0x000fca0007f3e0ff */
[----:B------:R-:W-:Y:S02]  /*18950*/  IMAD.X R2, R234, 0x1, R165, P1 ;  /* 0x00000001ea027824 */ /* 0x000fe400008e06a5 */
[----:B---3--:R-:W-:Y:S02]  /*18960*/  @P5 LEA R12, P1, R3, R170, 0x1 ;  /* 0x000000aa030c5211 */ /* 0x008fe400078208ff */
[----:B-----5:R-:W-:Y:S02]  /*18970*/  @!P6 LEA R16, P2, R233, R237, 0x1 ;  /* 0x000000ede910e211 */ /* 0x020fe400078408ff */
        /* <DEDUP_REMOVED lines=27> */
.L_x_4533:
[----:B------:R-:W-:Y:S05]  /*18b30*/  BSYNC B0 ;  /* 0x0000000000007941 */ /* 0x000fea0003800000 */
.L_x_4532:
[----:B------:R-:W-:Y:S04]  /*18b40*/  BSSY B0, `(.L_x_4534) ;  /* 0x0000027000007945 */ /* 0x000fe80003800000 */
[----:B------:R-:W-:Y:S05]  /*18b50*/  @P4 BRA `(.L_x_4535) ;  /* 0x0000000000944947 */ /* 0x000fea0003800000 */
[C---:B-12-4-:R-:W-:Y:S02]  /*18b60*/  LOP3.LUT R2, R247.reuse, 0x1, RZ, 0xc0, !PT ;  /* 0x00000001f7027812 */ /* 0x056fe400078ec0ff */
[C---:B------:R-:W-:Y:S02]  /*18b70*/  LOP3.LUT P5, RZ, R247.reuse, 0x2, RZ, 0xc0, !PT ;  /* 0x00000002f7ff7812 */ /* 0x040fe400078ac0ff */
[----:B------:R-:W-:Y:S01]  /*18b80*/  ISETP.NE.U32.AND P6, PT, R2, 0x1, PT ;  /* 0x000000010200780c */ /* 0x000fe20003fc5070 */
[C---:B------:R-:W-:Y:S01]  /*18b90*/  IMAD.SHL.U32 R2, R50.reuse, 0x20, RZ ;  /* 0x0000002032027824 */ /* 0x040fe200078e00ff */
[C---:B------:R-:W-:Y:S02]  /*18ba0*/  LOP3.LUT P4, RZ, R247.reuse, 0x4, RZ, 0xc0, !PT ;  /* 0x00000004f7ff7812 */ /* 0x040fe4000788c0ff */
[----:B------:R-:W-:Y:S02]  /*18bb0*/  LOP3.LUT P2, RZ, R247, 0x8, RZ, 0xc0, !PT ;  /* 0x00000008f7ff7812 */ /* 0x000fe4000784c0ff */
[----:B------:R-:W-:-:S02]  /*18bc0*/  SHF.L.U64.HI R3, R50, 0x5, R51 ;  /* 0x0000000532037819 */ /* 0x000fc40000010233 */
[----:B------:R-:W-:-:S05]  /*18bd0*/  LEA R4, P1, R50, R160, 0x5 ;  /* 0x000000a032047211 */ /* 0x000fca00078228ff */
[----:B---3-5:R-:W-:-:S04]  /*18be0*/  @!P6 LEA R6, P3, R2, R237, 0x1 ;  /* 0x000000ed0206e211 */ /* 0x028fc800078608ff */
        /* <DEDUP_REMOVED lines=28> */
.L_x_4535:
[----:B------:R-:W-:Y:S05]  /*18db0*/  BSYNC B0 ;  /* 0x0000000000007941 */ /* 0x000fea0003800000 */
.L_x_4534:
[----:B------:R-:W-:Y:S04]  /*18dc0*/  BSSY B0, `(.L_x_4536) ;  /* 0x000002a000007945 */ /* 0x000fe80003800000 */
[----:B------:R-:W-:Y:S05]  /*18dd0*/  @P0 BRA `(.L_x_4537) ;  /* 0x0000000000a00947 */ /* 0x000fea0003800000 */
[C---:B-12-4-:R-:W-:Y:S01]  /*18de0*/  LOP3.LUT R2, R247.reuse, 0x1, RZ, 0xc0, !PT ;  /* 0x00000001f7027812 */ /* 0x056fe200078ec0ff */
        /* <DEDUP_REMOVED lines=8> */
[CC--:B---3--:R-:W-:Y:S02]  /*18e70*/  @P4 LEA R12, P6, R164.reuse, R170.reuse, 0x1 ;  /* 0x000000aaa40c4211 */ /* 0x0c8fe400078c08ff */
[----:B------:R-:W-:Y:S02]  /*18e80*/  @!P5 IMAD.MOV.U32 R4, RZ, RZ, R237 ;  /* 0x000000ffff04d224 */ /* 0x000fe400078e00ed */
[----:B------:R-:W-:Y:S01]  /*18e90*/  @!P5 IMAD.MOV.U32 R5, RZ, RZ, R236 ;  /* 0x000000ffff05d224 */ /* 0x000fe200078e00ec */
[CC--:B-----5:R-:W-:Y:S01]  /*18ea0*/  @P3 LEA R6, P2, R164.reuse, R170.reuse, 0x1 ;  /* 0x000000aaa4063211 */ /* 0x0e0fe200078408ff */
        /* <DEDUP_REMOVED lines=27> */
.L_x_4537:
[----:B------:R-:W-:Y:S05]  /*19060*/  BSYNC B0 ;  /* 0x0000000000007941 */ /* 0x000fea0003800000 */
.L_x_4536:
[----:B-1-3-5:R-:W3:Y:S04]  /*19070*/  LD.E.64 R16, desc[UR6][R10.64+0x1c0] ;  /* 0x0001c0060a107980 */ /* 0x02aee8000c101b00 */
[----:B--2---:R-:W2:Y:S01]  /*19080*/  LD.E.64 R6, desc[UR6][R10.64+0x1b8] ;  /* 0x0001b8060a067980 */ /* 0x004ea2000c101b00 */
[----:B------:R-:W-:Y:S01]  /*19090*/  IMAD.SHL.U32 R4, R57, 0x40, RZ ;  /* 0x0000004039047824 */ /* 0x000fe200078e00ff */
[-C--:B------:R-:W-:Y:S01]  /*190a0*/  ISETP.GE.AND P6, PT, R9, R0.reuse, PT ;  /* 0x000000000900720c */ /* 0x080fe20003fc6270 */
        /* <DEDUP_REMOVED lines=15> */
[----:B---3--:R-:W-:Y:S02]  /*191a0*/  IMAD R2, R17, R242, RZ ;  /* 0x000000f211027224 */ /* 0x008fe400078e02ff */
        /* <DEDUP_REMOVED lines=46> */
.L_x_4539:
[----:B------:R-:W-:Y:S05]  /*19490*/  BSYNC B0 ;  /* 0x0000000000007941 */ /* 0x000fea0003800000 */
.L_x_4538:
        /* <DEDUP_REMOVED lines=39> */
.L_x_4541:
[----:B------:R-:W-:Y:S05]  /*19710*/  BSYNC B0 ;  /* 0x0000000000007941 */ /* 0x000fea0003800000 */
.L_x_4540:
        /* <DEDUP_REMOVED lines=41> */
.L_x_4543:
[----:B------:R-:W-:Y:S05]  /*199b0*/  BSYNC B0 ;  /* 0x0000000000007941 */ /* 0x000fea0003800000 */
.L_x_4542:
        /* <DEDUP_REMOVED lines=53> */
.L_x_4545:
[----:B------:R-:W-:Y:S05]  /*19d10*/  BSYNC B0 ;  /* 0x0000000000007941 */ /* 0x000fea0003800000 */
.L_x_4544:
        /* <DEDUP_REMOVED lines=249> */
[C---:B------:R-:W-:Y:S01]  /*1acb0*/  HMMA.16816.F32.BF16 R68, R4.reuse, R72, R68 ;  /* 0x000000480444723c */ /* 0x040fe20000041844 */
[C---:B------:R-:W-:Y:S01]  /*1acc0*/  VIADD R17, R18.reuse, 0x11 ;  /* 0x0000001112117836 */ /* 0x040fe20000000000 */
[C---:B------:R-:W-:Y:S01]  /*1acd0*/  ISETP.GE.AND P6, PT, R9.reuse, R0, PT ;  /* 0x000000000900720c */ /* 0x040fe20003fc6270 */
[----:B------:R-:W-:Y:S01]  /*1ace0*/  VIADD R16, R18, 0x18 ;  /* 0x0000001812107836 */ /* 0x000fe20000000000 */
[----:B------:R-:W-:Y:S01]  /*1acf0*/  BAR.SYNC.DEFER_BLOCKING 0x0 ;  /* 0x0000000000007b1d */ /* 0x000fe20000010000 */
[----:B------:R-:W-:Y:S01]  /*1ad00*/  ISETP.GE.AND P3, PT, R9, R2, PT ;  /* 0x000000020900720c */ /* 0x000fe20003f66270 */
[----:B------:R-:W-:Y:S01]  /*1ad10*/  HMMA.16816.F32.BF16 R20, R4, R74, R20 ;  /* 0x0000004a0414723c */ /* 0x000fe20000041814 */
[----:B------:R-:W-:-:S02]  /*1ad20*/  I2FP.F32.S32 R12, R9 ;  /* 0x00000009000c7245 */ /* 0x000fc40000201400 */
[----:B------:R-:W-:Y:S02]  /*1ad30*/  I2FP.F32.S32 R9, R13 ;  /* 0x0000000d00097245 */ /* 0x000fe40000201400 */
[----:B------:R-:W-:Y:S01]  /*1ad40*/  ISETP.GE.AND P4, PT, R13, R0, PT ;  /* 0x000000000d00720c */ /* 0x000fe20003f86270 */
[C---:B---3--:R-:W-:Y:S01]  /*1ad50*/  HMMA.16816.F32.BF16 R84, R4.reuse, R24, R84 ;  /* 0x000000180454723c */ /* 0x048fe20000041854 */
[CC--:B------:R-:W-:Y:S01]  /*1ad60*/  FFMA.FTZ R36, R3.reuse, R12.reuse, R49 ;  /* 0x0000000c03247223 */ /* 0x0c0fe20000010031 */
[C---:B------:R-:W-:Y:S01]  /*1ad70*/  FFMA.FTZ R15, R3.reuse, R12, R51 ;  /* 0x0000000c030f7223 */ /* 0x040fe20000010033 */
[CC--:B------:R-:W-:Y:S01]  /*1ad80*/  FFMA.FTZ R19, R3.reuse, R9.reuse, R44 ;  /* 0x0000000903137223 */ /* 0x0c0fe2000001002c */
[----:B------:R-:W-:Y:S02]  /*1ad90*/  VIADD R12, R18, 0x10 ;  /* 0x00000010120c7836 */ /* 0x000fe40000000000 */
[----:B------:R-:W-:Y:S01]  /*1ada0*/  FFMA.FTZ R14, R3, R9, R46 ;  /* 0x00000009030e7223 */ /* 0x000fe2000001002e */
[----:B------:R-:W-:Y:S01]  /*1adb0*/  HMMA.16816.F32.BF16 R80, R4, R26, R80 ;  /* 0x0000001a0450723c */ /* 0x000fe20000041850 */
[----:B------:R-:W-:Y:S01]  /*1adc0*/  FSEL R36, R36, -INF , !P6 ;  /* 0xff80000024247808 */ /* 0x000fe20007000000 */
[----:B------:R-:W-:Y:S01]  /*1add0*/  VIADD R9, R18, 0x19 ;  /* 0x0000001912097836 */ /* 0x000fe20000000000 */
[----:B------:R-:W-:Y:S01]  /*1ade0*/  ISETP.GE.AND P2, PT, R12, R0, PT ;  /* 0x000000000c00720c */ /* 0x000fe20003f46270 */
[----:B------:R-:W-:Y:S01]  /*1adf0*/  VIADD R24, R18, 0x20 ;  /* 0x0000002012187836 */ /* 0x000fe20000000000 */
[----:B------:R-:W-:Y:S01]  /*1ae00*/  ISETP.GE.AND P6, PT, R12, R2, PT ;  /* 0x000000020c00720c */ /* 0x000fe20003fc6270 */
[C---:B------:R-:W-:Y:S01]  /*1ae10*/  VIADD R25, R18.reuse, 0x28 ;  /* 0x0000002812197836 */ /* 0x040fe20000000000 */
[----:B------:R-:W-:Y:S01]  /*1ae20*/  FSEL R15, R15, -INF , !P3 ;  /* 0xff8000000f0f7808 */ /* 0x000fe20005800000 */
[C---:B------:R-:W-:Y:S01]  /*1ae30*/  VIADD R7, R18.reuse, 0x9 ;  /* 0x0000000912077836 */ /* 0x040fe20000000000 */
[----:B------:R-:W-:Y:S01]  /*1ae40*/  FSEL R19, R19, -INF , !P4 ;  /* 0xff80000013137808 */ /* 0x000fe20006000000 */
[----:B------:R-:W-:Y:S01]  /*1ae50*/  VIADD R26, R18, 0x21 ;  /* 0x00000021121a7836 */ /* 0x000fe20000000000 */
[----:B------:R-:W-:-:S02]  /*1ae60*/  I2FP.F32.S32 R12, R12 ;  /* 0x0000000c000c7245 */ /* 0x000fc40000201400 */
[C---:B------:R-:W-:Y:S02]  /*1ae70*/  ISETP.GE.AND P0, PT, R7.reuse, R0, PT ;  /* 0x000000000700720c */ /* 0x040fe40003f06270 */
[----:B------:R-:W-:Y:S01]  /*1ae80*/  ISETP.GE.AND P5, PT, R7, R2, PT ;  /* 0x000000020700720c */ /* 0x000fe20003fa6270 */
[CC--:B------:R-:W-:Y:S01]  /*1ae90*/  FFMA.FTZ R6, R3.reuse, R12.reuse, R32 ;  /* 0x0000000c03067223 */ /* 0x0c0fe20000010020 */
[----:B------:R-:W-:Y:S01]  /*1aea0*/  I2FP.F32.S32 R7, R7 ;  /* 0x0000000700077245 */ /* 0x000fe20000201400 */
[----:B------:R-:W-:Y:S01]  /*1aeb0*/  FFMA.FTZ R12, R3, R12, R34 ;  /* 0x0000000c030c7223 */ /* 0x000fe20000010022 */
[C---:B------:R-:W-:Y:S02]  /*1aec0*/  ISETP.GE.AND P3, PT, R17.reuse, R0, PT ;  /* 0x000000001100720c */ /* 0x040fe40003f66270 */
[-C--:B------:R-:W-:Y:S01]  /*1aed0*/  ISETP.GE.AND P4, PT, R17, R2.reuse, PT ;  /* 0x000000021100720c */ /* 0x080fe20003f86270 */
[C---:B------:R-:W-:Y:S01]  /*1aee0*/  FFMA.FTZ R45, R3.reuse, R7, R45 ;  /* 0x00000007032d7223 */ /* 0x040fe2000001002d */
[----:B------:R-:W-:Y:S01]  /*1aef0*/  I2FP.F32.S32 R17, R17 ;  /* 0x0000001100117245 */ /* 0x000fe20000201400 */
[----:B------:R-:W-:Y:S01]  /*1af00*/  FFMA.FTZ R7, R3, R7, R47 ;  /* 0x0000000703077223 */ /* 0x000fe2000001002f */
[----:B------:R-:W-:-:S02]  /*1af10*/  ISETP.GE.AND P1, PT, R13, R2, PT ;  /* 0x000000020d00720c */ /* 0x000fc40003f26270 */
[----:B------:R-:W-:Y:S01]  /*1af20*/  FSEL R32, R45, -INF , !P0 ;  /* 0xff8000002d207808 */ /* 0x000fe20004000000 */
[CC--:B------:R-:W-:Y:S01]  /*1af30*/  FFMA.FTZ R5, R3.reuse, R17.reuse, R33 ;  /* 0x0000001103057223 */ /* 0x0c0fe20000010021 */
[----:B------:R-:W-:Y:S01]  /*1af40*/  FSEL R14, R14, -INF , !P1 ;  /* 0xff8000000e0e7808 */ /* 0x000fe20004800000 */
[----:B------:R-:W-:Y:S01]  /*1af50*/  FFMA.FTZ R17, R3, R17, R35 ;  /* 0x0000001103117223 */ /* 0x000fe20000010023 */
        /* <DEDUP_REMOVED lines=11> */
[C---:B------:R-:W-:Y:S01]  /*1b010*/  FFMA.FTZ R4, R3.reuse, R16, R28 ;  /* 0x0000001003047223 */ /* 0x040fe2000001001c */
[----:B------:R-:W-:Y:S01]  /*1b020*/  ISETP.GE.AND P3, PT, R24, R2, PT ;  /* 0x000000021800720c */ /* 0x000fe20003f66270 */
[CC--:B------:R-:W-:Y:S01]  /*1b030*/  FFMA.FTZ R13, R3.reuse, R9.reuse, R29 ;  /* 0x00000009030d7223 */ /* 0x0c0fe2000001001d */
[----:B------:R-:W-:Y:S01]  /*1b040*/  I2FP.F32.S32 R24, R24 ;  /* 0x0000001800187245 */ /* 0x000fe20000201400 */
[C---:B------:R-:W-:Y:S01]  /*1b050*/  FFMA.FTZ R16, R3.reuse, R16, R30 ;  /* 0x0000001003107223 */ /* 0x040fe2000001001e */
[----:B------:R-:W-:Y:S01]  /*1b060*/  FFMA.FTZ R9, R3, R9, R31 ;  /* 0x0000000903097223 */ /* 0x000fe2000001001f */
[----:B------:R-:W-:Y:S02]  /*1b070*/  FSEL R17, R17, -INF , !P4 ;  /* 0xff80000011117808 */ /* 0x000fe40006000000 */
[CC--:B------:R-:W-:Y:S01]  /*1b080*/  FFMA.FTZ R68, R3.reuse, R24.reuse, R68 ;  /* 0x0000001803447223 */ /* 0x0c0fe20000010044 */
[----:B------:R-:W-:Y:S01]  /*1b090*/  FFMA.FTZ R70, R3, R24, R70 ;  /* 0x0000001803467223 */ /* 0x000fe20000010046 */
[----:B------:R-:W-:Y:S01]  /*1b0a0*/  VIADD R24, R18, 0x29 ;  /* 0x0000002912187836 */ /* 0x000fe20000000000 */
[----:B------:R-:W-:-:S02]  /*1b0b0*/  FSEL R16, R16, -INF , !P0 ;  /* 0xff80000010107808 */ /* 0x000fc40004000000 */
[----:B------:R-:W-:Y:S02]  /*1b0c0*/  FSEL R13, R13, -INF , !P5 ;  /* 0xff8000000d0d7808 */ /* 0x000fe40006800000 */
[----:B------:R-:W-:Y:S02]  /*1b0d0*/  FSEL R9, R9, -INF , !P2 ;  /* 0xff80000009097808 */ /* 0x000fe40005000000 */
[----:B------:R-:W-:Y:S02]  /*1b0e0*/  FSEL R179, R68, -INF , !P6 ;  /* 0xff80000044b37808 */ /* 0x000fe40007000000 */
[C---:B------:R-:W-:Y:S02]  /*1b0f0*/  ISETP.GE.AND P0, PT, R25.reuse, R0, PT ;  /* 0x000000001900720c */ /* 0x040fe40003f06270 */
[----:B------:R-:W-:Y:S02]  /*1b100*/  ISETP.GE.AND P5, PT, R25, R2, PT ;  /* 0x000000021900720c */ /* 0x000fe40003fa6270 */
[----:B------:R-:W-:-:S02]  /*1b110*/  ISETP.GE.AND P2, PT, R24, R0, PT ;  /* 0x000000001800720c */ /* 0x000fc40003f46270 */
[----:B------:R-:W-:Y:S02]  /*1b120*/  ISETP.GE.AND P6, PT, R24, R2, PT ;  /* 0x000000021800720c */ /* 0x000fe40003fc6270 */
[----:B------:R-:W-:Y:S02]  /*1b130*/  I2FP.F32.S32 R25, R25 ;  /* 0x0000001900197245 */ /* 0x000fe40000201400 */
[----:B------:R-:W-:Y:S02]  /*1b140*/  I2FP.F32.S32 R24, R24 ;  /* 0x0000001800187245 */ /* 0x000fe40000201400 */
[----:B------:R-:W-:Y:S01]  /*1b150*/  FSEL R4, R4, -INF , !P1 ;  /* 0xff80000004047808 */ /* 0x000fe20004800000 */
[CC--:B------:R-:W-:Y:S01]  /*1b160*/  FFMA.FTZ R181, R3.reuse, R25.reuse, R20 ;  /* 0x0000001903b57223 */ /* 0x0c0fe20000010014 */
[C---:B------:R-:W-:Y:S01]  /*1b170*/  ISETP.GE.AND P4, PT, R26.reuse, R0, PT ;  /* 0x000000001a00720c */ /* 0x040fe20003f86270 */
[C---:B------:R-:W-:Y:S01]  /*1b180*/  FFMA.FTZ R22, R3.reuse, R25, R22 ;  /* 0x0000001903167223 */ /* 0x040fe20000010016 */
[----:B------:R-:W-:Y:S01]  /*1b190*/  ISETP.GE.AND P1, PT, R26, R2, PT ;  /* 0x000000021a00720c */ /* 0x000fe20003f26270 */
[----:B------:R-:W-:Y:S01]  /*1b1a0*/  FFMA.FTZ R182, R3, R24, R21 ;  /* 0x0000001803b67223 */ /* 0x000fe20000010015 */
[----:B------:R-:W-:Y:S01]  /*1b1b0*/  I2FP.F32.S32 R26, R26 ;  /* 0x0000001a001a7245 */ /* 0x000fe20000201400 */
[----:B------:R-:W-:-:S02]  /*1b1c0*/  VIADD R20, R18, 0x38 ;  /* 0x0000003812147836 */ /* 0x000fc40000000000 */
[C---:B------:R-:W-:Y:S01]  /*1b1d0*/  FFMA.FTZ R23, R3.reuse, R24, R23 ;  /* 0x0000001803177223 */ /* 0x040fe20000010017 */
[----:B------:R-:W-:Y:S01]  /*1b1e0*/  VIADD R24, R18, 0x30 ;  /* 0x0000003012187836 */ /* 0x000fe20000000000 */
[----:B------:R-:W-:Y:S01]  /*1b1f0*/  FSEL R31, R22, -INF , !P5 ;  /* 0xff800000161f7808 */ /* 0x000fe20006800000 */
[CC--:B------:R-:W-:Y:S01]  /*1b200*/  FFMA.FTZ R69, R3.reuse, R26.reuse, R69 ;  /* 0x0000001a03457223 */ /* 0x0c0fe20000010045 */
[----:B------:R-:W-:Y:S01]  /*1b210*/  FSEL R182, R182, -INF , !P2 ;  /* 0xff800000b6b67808 */ /* 0x000fe20005000000 */
[----:B------:R-:W-:Y:S01]  /*1b220*/  FFMA.FTZ R71, R3, R26, R71 ;  /* 0x0000001a03477223 */ /* 0x000fe20000010047 */
[----:B------:R-:W-:Y:S01]  /*1b230*/  ISETP.GE.AND P5, PT, R20, R0, PT ;  /* 0x000000001400720c */ /* 0x000fe20003fa6270 */
[----:B------:R-:W-:Y:S01]  /*1b240*/  VIADD R21, R18, 0x31 ;  /* 0x0000003112157836 */ /* 0x000fe20000000000 */
[----:B------:R-:W-:Y:S02]  /*1b250*/  ISETP.GE.AND P2, PT, R20, R2, PT ;  /* 0x000000021400720c */ /* 0x000fe40003f46270 */
[----:B------:R-:W-:-:S02]  /*1b260*/  I2FP.F32.S32 R20, R20 ;  /* 0x0000001400147245 */ /* 0x000fc40000201400 */
[----:B------:R-:W-:Y:S02]  /*1b270*/  FSEL R183, R70, -INF , !P3 ;  /* 0xff80000046b77808 */ /* 0x000fe40005800000 */
[----:B------:R-:W-:Y:S01]  /*1b280*/  FSEL R180, R69, -INF , !P4 ;  /* 0xff80000045b47808 */ /* 0x000fe20006000000 */
[C---:B------:R-:W-:Y:S01]  /*1b290*/  FFMA.FTZ R27, R3.reuse, R20, R80 ;  /* 0x00000014031b7223 */ /* 0x040fe20000010050 */
[C---:B------:R-:W-:Y:S01]  /*1b2a0*/  ISETP.GE.AND P3, PT, R24.reuse, R0, PT ;  /* 0x000000001800720c */ /* 0x040fe20003f66270 */
[----:B------:R-:W-:Y:S01]  /*1b2b0*/  FFMA.FTZ R82, R3, R20, R82 ;  /* 0x0000001403527223 */ /* 0x000fe20000010052 */
[----:B------:R-:W-:Y:S01]  /*1b2c0*/  ISETP.GE.AND P4, PT, R24, R2, PT ;  /* 0x000000021800720c */ /* 0x000fe20003f86270 */
[----:B------:R-:W-:Y:S01]  /*1b2d0*/  VIADD R20, R18, 0x39 ;  /* 0x0000003912147836 */ /* 0x000fe20000000000 */
[----:B------:R-:W-:Y:S02]  /*1b2e0*/  I2FP.F32.S32 R24, R24 ;  /* 0x0000001800187245 */ /* 0x000fe40000201400 */
[----:B------:R-:W-:-:S02]  /*1b2f0*/  FSEL R184, R71, -INF , !P1 ;  /* 0xff80000047b87808 */ /* 0x000fc40004800000 */
[----:B------:R-:W-:Y:S01]  /*1b300*/  FSEL R181, R181, -INF , !P0 ;  /* 0xff800000b5b57808 */ /* 0x000fe20004000000 */
[----:B------:R-:W-:Y:S01]  /*1b310*/  FFMA.FTZ R29, R3, R24, R84 ;  /* 0x00000018031d7223 */ /* 0x000fe20000010054 */
[----:B------:R-:W-:Y:S01]  /*1b320*/  ISETP.GE.AND P1, PT, R21, R0, PT ;  /* 0x000000001500720c */ /* 0x000fe20003f26270 */
[----:B------:R-:W-:Y:S01]  /*1b330*/  FFMA.FTZ R24, R3, R24, R86 ;  /* 0x0000001803187223 */ /* 0x000fe20000010056 */
[----:B------:R-:W-:Y:S02]  /*1b340*/  ISETP.GE.AND P0, PT, R21, R2, PT ;  /* 0x000000021500720c */ /* 0x000fe40003f06270 */
[----:B------:R-:W-:Y:S02]  /*1b350*/  I2FP.F32.S32 R21, R21 ;  /* 0x0000001500157245 */ /* 0x000fe40000201400 */
[----:B------:R-:W-:Y:S02]  /*1b360*/  FSEL R27, R27, -INF , !P5 ;  /* 0xff8000001b1b7808 */ /* 0x000fe40006800000 */
[----:B------:R-:W-:Y:S01]  /*1b370*/  ISETP.GT.AND P5, PT, R246, R235, PT ;  /* 0x000000ebf600720c */ /* 0x000fe20003fa4270 */
[-C--:B------:R-:W-:Y:S01]  /*1b380*/  FFMA.FTZ R28, R3, R21.reuse, R85 ;  /* 0x00000015031c7223 */ /* 0x080fe20000010055 */
[----:B------:R-:W-:Y:S01]  /*1b390*/  FSEL R30, R23, -INF , !P6 ;  /* 0xff800000171e7808 */ /* 0x000fe20007000000 */
[----:B------:R-:W-:Y:S01]  /*1b3a0*/  FFMA.FTZ R87, R3, R21, R87 ;  /* 0x0000001503577223 */ /* 0x000fe20000010057 */
[----:B------:R-:W-:-:S02]  /*1b3b0*/  FSEL R29, R29, -INF , !P3 ;  /* 0xff8000001d1d7808 */ /* 0x000fc40005800000 */
[C---:B------:R-:W-:Y:S02]  /*1b3c0*/  ISETP.GE.AND P6, PT, R18.reuse, R0, PT ;  /* 0x000000001200720c */ /* 0x040fe40003fc6270 */
[----:B------:R-:W-:Y:S02]  /*1b3d0*/  ISETP.GE.AND P3, PT, R18, R2, PT ;  /* 0x000000021200720c */ /* 0x000fe40003f66270 */
[----:B------:R-:W-:Y:S02]  /*1b3e0*/  I2FP.F32.S32 R18, R18 ;  /* 0x0000001200127245 */ /* 0x000fe40000201400 */
[----:B------:R-:W-:Y:S02]  /*1b3f0*/  I2FP.F32.S32 R21, R20 ;  /* 0x0000001400157245 */ /* 0x000fe40000201400 */
[----:B------:R-:W-:Y:S02]  /*1b400*/  FSEL R24, R24, -INF , !P4 ;  /* 0xff80000018187808 */ /* 0x000fe40006000000 */
[----:B------:R-:W-:Y:S01]  /*1b410*/  FSEL R28, R28, -INF , !P1 ;  /* 0xff8000001c1c7808 */ /* 0x000fe20004800000 */
[CC--:B------:R-:W-:Y:S01]  /*1b420*/  FFMA.FTZ R25, R3.reuse, R21.reuse, R81 ;  /* 0x0000001503197223 */ /* 0x0c0fe20000010051 */
[C---:B------:R-:W-:Y:S01]  /*1b430*/  ISETP.GE.AND P4, PT, R20.reuse, R0, PT ;  /* 0x000000001400720c */ /* 0x040fe20003f86270 */
[C---:B------:R-:W-:Y:S01]  /*1b440*/  FFMA.FTZ R83, R3.reuse, R21, R83 ;  /* 0x0000001503537223 */ /* 0x040fe20000010053 */
[----:B------:R-:W-:Y:S01]  /*1b450*/  ISETP.GE.AND P1, PT, R20, R2, PT ;  /* 0x000000021400720c */ /* 0x000fe20003f26270 */
[-C--:B------:R-:W-:Y:S01]  /*1b460*/  FFMA.FTZ R20, R3, R18.reuse, R48 ;  /* 0x0000001203147223 */ /* 0x080fe20000010030 */
[----:B------:R-:W-:Y:S01]  /*1b470*/  FSEL R193, R87, -INF , !P0 ;  /* 0xff80000057c17808 */ /* 0x000fe20004000000 */
[----:B------:R-:W-:Y:S01]  /*1b480*/  FFMA.FTZ R18, R3, R18, R50 ;  /* 0x0000001203127223 */ /* 0x000fe20000010032 */
[----:B------:R-:W-:-:S02]  /*1b490*/  ISETP.NE.U32.AND P0, PT, R244, RZ, PT ;  /* 0x000000fff400720c */ /* 0x000fc40003f05070 */
[----:B------:R-:W-:Y:S02]  /*1b4a0*/  FSEL R190, R82, -INF , !P2 ;  /* 0xff80000052be7808 */ /* 0x000fe40005000000 */
[----:B------:R-:W-:Y:S02]  /*1b4b0*/  ISETP.NE.AND.EX P0, PT, R245, RZ, PT, P0 ;  /* 0x000000fff500720c */ /* 0x000fe40003f05300 */
[----:B------:R-:W-:Y:S02]  /*1b4c0*/  FSEL R20, R20, -INF , !P6 ;  /* 0xff80000014147808 */ /* 0x000fe40007000000 */
[----:B------:R-:W-:Y:S02]  /*1b4d0*/  FSEL R18, R18, -INF , !P3 ;  /* 0xff80000012127808 */ /* 0x000fe40005800000 */
[----:B------:R-:W-:Y:S02]  /*1b4e0*/  FSEL R25, R25, -INF , !P4 ;  /* 0xff80000019197808 */ /* 0x000fe40006000000 */
        /* <DEDUP_REMOVED lines=40> */
[----:B------:R-:W-:Y:S01]  /*1b770*/  MOV R23, R33 ;  /* 0x0000002100177202 */ /* 0x000fe20000000f00 */
[----:B------:R-:W2:Y:S01]  /*1b780*/  LD.E.64 R34, desc[UR6][R10.64+0x38] ;  /* 0x000038060a227980 */ /* 0x000ea2000c101b00 */
[----:B------:R-:W-:Y:S02]  /*1b790*/  @!P3 IMAD.MOV R22, RZ, RZ, -R22 ;  /* 0x000000ffff16b224 */ /* 0x000fe400078e0a16 */
[----:B------:R-:W-:-:S03]  /*1b7a0*/  @!P1 IADD3 R23, -R23, RZ, RZ ;  /* 0x000000ff17179210 */ /* 0x000fc60007ffe1ff */
[C---:B------:R-:W-:Y:S02]  /*1b7b0*/  SEL R22, R8.reuse, R22, !P2 ;  /* 0x0000001608167207 */ /* 0x040fe40005000000 */
[----:B------:R-:W-:-:S03]  /*1b7c0*/  SEL R23, R8, R23, !P2 ;  /* 0x0000001708177207 */ /* 0x000fc60005000000 */
[----:B------:R-:W-:-:S04]  /*1b7d0*/  IMAD.WIDE R44, R22, 0x4, R244 ;  /* 0x00000004162c7825 */ /* 0x000fc800078e02f4 */
[----:B------:R-:W-:Y:S01]  /*1b7e0*/  IMAD.WIDE R42, R23, 0x4, R244 ;  /* 0x00000004172a7825 */ /* 0x000fe200078e02f4 */
[----:B------:R1:W3:Y:S04]  /*1b7f0*/  LD.E R21, desc[UR6][R44.64] ;  /* 0x000000062c157980 */ /* 0x0002e8000c101900 */
[----:B------:R-:W3:Y:S04]  /*1b800*/  LD.E R8, desc[UR6][R42.64] ;  /* 0x000000062a087980 */ /* 0x000ee8000c101900 */
[----:B------:R-:W4:Y:S01]  /*1b810*/  LD.E.64 R42, desc[UR6][R10.64+0x20] ;  /* 0x000020060a2a7980 */ /* 0x000f22000c101b00 */
[----:B------:R-:W-:-:S04]  /*1b820*/  IMAD.IADD R22, R22, 0x1, -R23 ;  /* 0x0000000116167824 */ /* 0x000fc800078e0a17 */
[----:B------:R-:W-:-:S05]  /*1b830*/  IMAD R37, R37, R22, -0x40 ;  /* 0xffffffc025257424 */ /* 0x000fca00078e0216 */
[----:B------:R-:W-:Y:S01]  /*1b840*/  SHF.R.S32.HI R23, RZ, 0x1f, R37 ;  /* 0x0000001fff177819 */ /* 0x000fe20000011425 */
[-C--:B--2---:R-:W-:Y:S02]  /*1b850*/  IMAD R22, R35, R37.reuse, RZ ;  /* 0x0000002523167224 */ /* 0x084fe400078e02ff */
[----:B-1----:R-:W-:-:S04]  /*1b860*/  IMAD.WIDE.U32 R44, R34, R37, RZ ;  /* 0x00000025222c7225 */ /* 0x002fc800078e00ff */
        /* <DEDUP_REMOVED lines=9> */
.L_x_4549:
[----:B------:R-:W2:Y:S02]  /*1b900*/  LD.E R22, desc[UR6][R10.64+0x38] ;  /* 0x000038060a167980 */ /* 0x000ea4000c101900 */
[----:B--2---:R-:W-:-:S04]  /*1b910*/  LEA R22, -R22, RZ, 0x6 ;  /* 0x000000ff16167211 */ /* 0x004fc800078e31ff */
[----:B------:R-:W-:Y:S02]  /*1b920*/  SHF.R.S32.HI R8, RZ, 0x1f, R22 ;  /* 0x0000001fff087819 */ /* 0x000fe40000011416 */
.L_x_4550:
[----:B------:R-:W-:Y:S05]  /*1b930*/  BSYNC B0 ;  /* 0x0000000000007941 */ /* 0x000fea0003800000 */
.L_x_4548:
        /* <DEDUP_REMOVED lines=30> */
[CC--:B------:R-:W-:Y:S02]  /*1bb20*/  @P2 LEA.HI.X R45, R21.reuse, R236.reuse, R8, 0x1, P1 ;  /* 0x000000ec152d2211 */ /* 0x0c0fe400008f0c08 */
        /* <DEDUP_REMOVED lines=28> */
[CC--:B------:R-:W-:Y:S02]  /*1bcf0*/  @P2 LEA.HI.X R23, R21.reuse, R236.reuse, R8, 0x1, P1 ;  /* 0x000000ec15172211 */ /* 0x0c0fe400008f0c08 */
        /* <DEDUP_REMOVED lines=59> */
.L_x_4547:
[----:B------:R-:W-:Y:S05]  /*1c0b0*/  BSYNC B1 ;  /* 0x0000000000017941 */ /* 0x000fea0003800000 */
.L_x_4546:
[----:B------:R2:W3:Y:S01]  /*1c0c0*/  LD.E R192, desc[UR6][R10.64+0xdc] ;  /* 0x0000dc060ac07980 */ /* 0x0004e2000c101900 */
[----:B------:R-:W-:Y:S02]  /*1c0d0*/  FMNMX.FTZ R21, R20, R36, !PT ;  /* 0x0000002414157209 */ /* 0x000fe40007810000 */
[----:B------:R-:W-:Y:S02]  /*1c0e0*/  LEA R230, R41, UR4, 0x1 ;  /* 0x0000000429e67c11 */ /* 0x000fe4000f8e08ff */
[----:B------:R-:W-:Y:S02]  /*1c0f0*/  FMNMX.FTZ R21, R19, R21, !PT ;  /* 0x0000001513157209 */ /* 0x000fe40007810000 */
[-C--:B------:R-:W-:Y:S01]  /*1c100*/  LEA R229, R40, R230.reuse, 0x1 ;  /* 0x000000e628e57211 */ /* 0x080fe200078e08ff */
[----:B------:R-:W-:Y:S01]  /*1c110*/  LDSM.16.MT88.4 R156, [R230+0x10000] ;  /* 0x01000000e69c783b */ /* 0x000fe20000004200 */
[----:B------:R-:W-:Y:S02]  /*1c120*/  FMNMX.FTZ R21, R32, R21, !PT ;  /* 0x0000001520157209 */ /* 0x000fe40007810000 */
[----:B------:R-:W-:Y:S01]  /*1c130*/  LEA R228, R39, R230, 0x1 ;  /* 0x000000e627e47211 */ /* 0x000fe200078e08ff */
[----:B-1----:R-:W-:Y:S01]  /*1c140*/  LDSM.16.MT88.4 R40, [R229+0x10000] ;  /* 0x01000000e528783b */ /* 0x002fe20000004200 */
        /* <DEDUP_REMOVED lines=35> */
[----:B------:R-:W1:Y:S01]  /*1c380*/  SHFL.BFLY PT, R10, R21, 0x2, 0x1f ;  /* 0x0c401f00150a7f89 */ /* 0x000e6200000e0000 */
[----:B------:R-:W-:-:S03]  /*1c390*/  FMNMX.FTZ R11, R30, R11, !PT ;  /* 0x0000000b1e0b7209 */ /* 0x000fc60007810000 */
[----:B------:R-:W-:Y:S01]  /*1c3a0*/  LDSM.16.MT88.4 R152, [R228+0x16000] ;  /* 0x01600000e498783b */ /* 0x000fe20000004200 */
[----:B------:R-:W-:-:S04]  /*1c3b0*/  FMNMX.FTZ R11, R24, R11, !PT ;  /* 0x0000000b180b7209 */ /* 0x000fc80007810000 */
[----:B------:R-:W-:-:S04]  /*1c3c0*/  FMNMX.FTZ R11, R193, R11, !PT ;  /* 0x0000000bc10b7209 */ /* 0x000fc80007810000 */
[----:B------:R-:W-:-:S04]  /*1c3d0*/  FMNMX.FTZ R11, R190, R11, !PT ;  /* 0x0000000bbe0b7209 */ /* 0x000fc80007810000 */
[----:B------:R-:W-:-:S05]  /*1c3e0*/  FMNMX.FTZ R11, R187, R11, !PT ;  /* 0x0000000bbb0b7209 */ /* 0x000fca0007810000 */
        /* <DEDUP_REMOVED lines=25> */
[----:B------:R-:W1:Y:S01]  /*1c580*/  LDSM.16.MT88.4 R4, [R227+0x16000] ;  /* 0x01600000e304783b */ /* 0x000e620000004200 */
[-CC-:B------:R-:W-:Y:S01]  /*1c590*/  FFMA.FTZ R32, R9, R192.reuse, -R191.reuse ;  /* 0x000000c009207223 */ /* 0x180fe200000108bf */
[-CC-:B------:R-:W-:Y:S01]  /*1c5a0*/  FFMA.FTZ R33, R13, R192.reuse, -R26.reuse ;  /* 0x000000c00d217223 */ /* 0x180fe2000001081a */
[-CC-:B------:R-:W-:Y:S01]  /*1c5b0*/  FFMA.FTZ R169, R12, R192.reuse, -R191.reuse ;  /* 0x000000c00ca97223 */ /* 0x180fe200000108bf */
        /* <DEDUP_REMOVED lines=9> */
[-CC-:B------:R-:W-:Y:S01]  /*1c650*/  FFMA.FTZ R182, R182, R192.reuse, -R26.reuse ;  /* 0x000000c0b6b67223 */ /* 0x180fe2000001081a */
[-CC-:B------:R-:W-:Y:S01]  /*1c660*/  FFMA.FTZ R183, R183, R192.reuse, -R191.reuse ;  /* 0x000000c0b7b77223 */ /* 0x180fe200000108bf */
[----:B------:R-:W1:Y:S01]  /*1c670*/  MUFU.EX2 R173, R173 ;  /* 0x000000ad00ad7308 */ /* 0x000e620000000800 */
[----:B------:R-:W5:Y:S01]  /*1c680*/  LDSM.16.MT88.4 R16, [R227+0x10800] ;  /* 0x01080000e310783b */ /* 0x000f620000004200 */
[-CC-:B------:R-:W-:Y:S01]  /*1c690*/  FFMA.FTZ R184, R184, R192.reuse, -R191.reuse ;  /* 0x000000c0b8b87223 */ /* 0x180fe200000108bf */
[-CC-:B------:R-:W-:Y:S01]  /*1c6a0*/  FFMA.FTZ R185, R31, R192.reuse, -R191.reuse ;  /* 0x000000c01fb97223 */ /* 0x180fe200000108bf */
[-CC-:B------:R-:W-:Y:S01]  /*1c6b0*/  FFMA.FTZ R186, R30, R192.reuse, -R191.reuse ;  /* 0x000000c01eba7223 */ /* 0x180fe200000108bf */
[-CC-:B------:R-:W-:Y:S01]  /*1c6c0*/  FFMA.FTZ R194, R29, R192.reuse, -R26.reuse ;  /* 0x000000c01dc27223 */ /* 0x180fe2000001081a */
[-CC-:B------:R-:W-:Y:S01]  /*1c6d0*/  FFMA.FTZ R195, R28, R192.reuse, -R26.reuse ;  /* 0x000000c01cc37223 */ /* 0x180fe2000001081a */
[--C-:B------:R-:W-:Y:S01]  /*1c6e0*/  FFMA.FTZ R196, R27, R192, -R26.reuse ;  /* 0x000000c01bc47223 */ /* 0x100fe2000001081a */
[----:B------:R-:W1:Y:S01]  /*1c6f0*/  MUFU.EX2 R171, R171 ;  /* 0x000000ab00ab7308 */ /* 0x000e620000000800 */
[----:B---3--:R-:W-:Y:S01]  /*1c700*/  F2FP.BF16.F32.PACK_AB R144, R175, R176 ;  /* 0x000000b0af90723e */ /* 0x008fe200000010ff */
[-C--:B------:R-:W-:Y:S01]  /*1c710*/  FFMA.FTZ R249, R25, R192.reuse, -R26 ;  /* 0x000000c019f97223 */ /* 0x080fe2000001081a */
[-CC-:B------:R-:W-:Y:S01]  /*1c720*/  FFMA.FTZ R197, R24, R192.reuse, -R191.reuse ;  /* 0x000000c018c57223 */ /* 0x180fe200000108bf */
[----:B------:R-:W-:Y:S01]  /*1c730*/  LDSM.16.MT88.4 R28, [R228+0x17000] ;  /* 0x01700000e41c783b */ /* 0x000fe20000004200 */
[-CC-:B------:R-:W-:Y:S01]  /*1c740*/  FFMA.FTZ R193, R193, R192.reuse, -R191.reuse ;  /* 0x000000c0c1c17223 */ /* 0x180fe200000108bf */
[-CC-:B------:R-:W-:Y:S01]  /*1c750*/  FFMA.FTZ R248, R187, R192.reuse, -R191.reuse ;  /* 0x000000c0bbf87223 */ /* 0x180fe200000108bf */
[----:B------:R-:W-:Y:S01]  /*1c760*/  FFMA.FTZ R190, R190, R192, -R191 ;  /* 0x000000c0bebe7223 */ /* 0x000fe200000108bf */
[----:B------:R-:W-:Y:S01]  /*1c770*/  MUFU.EX2 R177, R177 ;  /* 0x000000b100b17308 */ /* 0x000fe20000000800 */
[----:B------:R-:W-:Y:S01]  /*1c780*/  LDSM.16.MT88.4 R24, [R227+0x17000] ;  /* 0x01700000e318783b */ /* 0x000fe20000004200 */
[----:B------:R-:W-:-:S04]  /*1c790*/  FADD.FTZ R175, R176, R175 ;  /* 0x000000afb0af7221 */ /* 0x000fc80000010000 */
[----:B-1----:R-:W-:Y:S02]  /*1c7a0*/  FADD.FTZ R175, R173, R175 ;  /* 0x000000afadaf7221 */ /* 0x002fe40000010000 */
[----:B------:R-:W1:Y:S01]  /*1c7b0*/  MUFU.EX2 R178, R178 ;  /* 0x000000b200b27308 */ /* 0x000e620000000800 */
[C---:B------:R-:W-:Y:S01]  /*1c7c0*/  F2FP.BF16.F32.PACK_AB R146, R171.reuse, R173 ;  /* 0x000000adab92723e */ /* 0x040fe200000010ff */
[----:B------:R-:W-:-:S06]  /*1c7d0*/  FADD.FTZ R175, R171, R175 ;  /* 0x000000afabaf7221 */ /* 0x000fcc0000010000 */
[----:B------:R-:W3:Y:S08]  /*1c7e0*/  MUFU.EX2 R174, R174 ;  /* 0x000000ae00ae7308 */ /* 0x000ef00000000800 */
[----:B------:R-:W2:Y:S01]  /*1c7f0*/  MUFU.EX2 R172, R172 ;  /* 0x000000ac00ac7308 */ /* 0x000ea20000000800 */
[----:B-1----:R-:W-:Y:S01]  /*1c800*/  F2FP.BF16.F32.PACK_AB R145, R178, R177 ;  /* 0x000000b1b291723e */ /* 0x002fe200000010ff */
[----:B------:R-:W-:-:S06]  /*1c810*/  FADD.FTZ R177, R177, R178 ;  /* 0x000000b2b1b17221 */ /* 0x000fcc0000010000 */
[----:B------:R-:W1:Y:S01]  /*1c820*/  MUFU.EX2 R170, R170 ;  /* 0x000000aa00aa7308 */ /* 0x000e620000000800 */
[----:B---3--:R-:W-:-:S07]  /*1c830*/  FADD.FTZ R177, R174, R177 ;  /* 0x000000b1aeb17221 */ /* 0x008fce0000010000 */
[----:B------:R-:W3:Y:S01]  /*1c840*/  MUFU.EX2 R168, R168 ;  /* 0x000000a800a87308 */ /* 0x000ee20000000800 */
[C---:B--2---:R-:W-:Y:S01]  /*1c850*/  F2FP.BF16.F32.PACK_AB R147, R172.reuse, R174 ;  /* 0x000000aeac93723e */ /* 0x044fe200000010ff */
[----:B------:R-:W-:-:S06]  /*1c860*/  FADD.FTZ R177, R172, R177 ;  /* 0x000000b1acb17221 */ /* 0x000fcc0000010000 */
[----:B------:R-:W-:Y:S01]  /*1c870*/  HMMA.16816.F32.BF16 R36, R144, R40, RZ ;  /* 0x000000289024723c */ /* 0x000fe200000418ff */
[----:B------:R-:W-:Y:S01]  /*1c880*/  MUFU.EX2 R167, R167 ;  /* 0x000000a700a77308 */ /* 0x000fe20000000800 */
[----:B-1----:R-:W-:-:S04]  /*1c890*/  FADD.FTZ R175, R170, R175 ;  /* 0x000000afaaaf7221 */ /* 0x002fc80000010000 */
[C---:B------:R-:W-:Y:S03]  /*1c8a0*/  HMMA.16816.F32.BF16 R40, R144.reuse, R42, RZ ;  /* 0x0000002a9028723c */ /* 0x040fe600000418ff */
[----:B------:R-:W-:Y:S01]  /*1c8b0*/  MUFU.EX2 R33, R33 ;  /* 0x0000002100217308 */ /* 0x000fe20000000800 */
[----:B---3--:R-:W-:Y:S02]  /*1c8c0*/  FADD.FTZ R175, R168, R175 ;  /* 0x000000afa8af7221 */ /* 0x008fe40000010000 */
        /* <DEDUP_REMOVED lines=31> */
[----:B------:R-:W3:Y:S01]  /*1cac0*/  MUFU.EX2 R194, R194 ;  /* 0x000000c200c27308 */ /* 0x000ee20000000800 */
        /* <DEDUP_REMOVED lines=11> */
[----:B------:R-:W3:Y:S03]  /*1cb80*/  MUFU.EX2 R193, R193 ;  /* 0x000000c100c17308 */ /* 0x000ee60000000800 */
[C---:B------:R-:W-:Y:S05]  /*1cb90*/  HMMA.16816.F32.BF16 R120, R144.reuse, R122, RZ ;  /* 0x0000007a9078723c */ /* 0x040fea00000418ff */
[----:B------:R-:W3:Y:S01]  /*1cba0*/  MUFU.EX2 R187, R190 ;  /* 0x000000be00bb7308 */ /* 0x000ee20000000800 */
[C---:B------:R-:W-:Y:S06]  /*1cbb0*/  HMMA.16816.F32.BF16 R128, R144.reuse, R130, RZ ;  /* 0x000000829080723c */ /* 0x040fec00000418ff */
[C---:B------:R-:W-:Y:S01]  /*1cbc0*/  HMMA.16816.F32.BF16 R136, R144.reuse, R138, RZ ;  /* 0x0000008a9088723c */ /* 0x040fe200000418ff */
[----:B------:R-:W3:Y:S05]  /*1cbd0*/  MUFU.EX2 R248, R248 ;  /* 0x000000f800f87308 */ /* 0x000eea0000000800 */
[C---:B------:R-:W-:Y:S06]  /*1cbe0*/  HMMA.16816.F32.BF16 R152, R144.reuse, R154, RZ ;  /* 0x0000009a9098723c */ /* 0x040fec00000418ff */
[C---:B------:R-:W-:Y:S06]  /*1cbf0*/  HMMA.16816.F32.BF16 R148, R144.reuse, R4, RZ ;  /* 0x000000049094723c */ /* 0x040fec00000418ff */
[----:B------:R-:W-:Y:S01]  /*1cc00*/  HMMA.16816.F32.BF16 R144, R144, R6, RZ ;  /* 0x000000069090723c */ /* 0x000fe200000418ff */
[----:B------:R-:W-:-:S02]  /*1cc10*/  F2FP.BF16.F32.PACK_AB R4, R168, R170 ;  /* 0x000000aaa804723e */ /* 0x000fc400000010ff */
[----:B------:R-:W-:-:S04]  /*1cc20*/  F2FP.BF16.F32.PACK_AB R5, R35, R169 ;  /* 0x000000a92305723e */ /* 0x000fc800000010ff */
[----:B------:R-:W-:Y:S01]  /*1cc30*/  F2FP.BF16.F32.PACK_AB R6, R33, R167 ;  /* 0x000000a72106723e */ /* 0x000fe200000010ff */
        /* <DEDUP_REMOVED lines=51> */
[----:B------:R-:W-:Y:S01]  /*1cf70*/  HMMA.16816.F32.BF16 R144, R4, R18, R144 ;  /* 0x000000120490723c */ /* 0x000fe20000041890 */
[----:B------:R-:W2:Y:S06]  /*1cf80*/  LDSM.16.MT88.4 R16, [R227+0x11000] ;  /* 0x01100000e310783b */ /* 0x000eac0000004200 */
[----:B------:R-:W-:Y:S01]  /*1cf90*/  F2FP.BF16.F32.PACK_AB R4, R180, R179 ;  /* 0x000000b3b404723e */ /* 0x000fe200000010ff */
[----:B------:R-:W-:Y:S01]  /*1cfa0*/  FADD.FTZ R179, R179, R167 ;  /* 0x000000a7b3b37221 */ /* 0x000fe20000010000 */
[----:B---3--:R-:W-:Y:S01]  /*1cfb0*/  F2FP.BF16.F32.PACK_AB R5, R184, R183 ;  /* 0x000000b7b805723e */ /* 0x008fe200000010ff */
        /* <DEDUP_REMOVED lines=20> */
[----:B------:R-:W3:Y:S05]  /*1d100*/  LDSM.16.MT88.4 R12, [R230+0x13000] ;  /* 0x01300000e60c783b */ /* 0x000eea0000004200 */
[C---:B-----5:R-:W-:Y:S06]  /*1d110*/  HMMA.16816.F32.BF16 R44, R4.reuse, R20, R44 ;  /* 0x00000014042c723c */ /* 0x060fec000004182c */
        /* <DEDUP_REMOVED lines=31> */
[----:B------:R-:W1:Y:S05]  /*1d310*/  LDSM.16.MT88.4 R8, [R228+0x11800] ;  /* 0x01180000e408783b */ /* 0x000e6a0000004200 */
        /* <DEDUP_REMOVED lines=49> */
[C---:B---3--:R-:W-:Y:S06]  /*1d630*/  HMMA.16816.F32.BF16 R124, R4.reuse, R20, R124 ;  /* 0x00000014047c723c */ /* 0x048fec000004187c */
[C---:B------:R-:W-:Y:S06]  /*1d640*/  HMMA.16816.F32.BF16 R128, R4.reuse, R22, R128 ;  /* 0x000000160480723c */ /* 0x040fec0000041880 */
[C---:B----4-:R-:W-:Y:S06]  /*1d650*/  HMMA.16816.F32.BF16 R132, R4.reuse, R16, R132 ;  /* 0x000000100484723c */ /* 0x050fec0000041884 */
        /* <DEDUP_REMOVED lines=84> */
.L_x_4553:
[----:B--2---:R-:W-:Y:S02]  /*1dba0*/  R2UR UR4, R196 ;  /* 0x00000000c40472ca */ /* 0x004fe400000e0000 */
[----:B------:R-:W-:-:S13]  /*1dbb0*/  R2UR UR5, R197 ;  /* 0x00000000c50572ca */ /* 0x000fda00000e0000 */
[----:B-1----:R-:W2:Y:S02]  /*1dbc0*/  LD.E R6, desc[UR4][R198.64+0x40] ;  /* 0x00004004c6067980 */ /* 0x002ea4000c101900 */
[----:B--2---:R-:W-:-:S05]  /*1dbd0*/  IMAD.U32 R6, R6, -0x40, RZ ;  /* 0xffffffc006067824 */ /* 0x004fca00078e00ff */
[----:B------:R-:W-:Y:S02]  /*1dbe0*/  SHF.R.S32.HI R5, RZ, 0x1f, R6 ;  /* 0x0000001fff057819 */ /* 0x000fe40000011406 */
.L_x_4554:
[----:B------:R-:W-:Y:S05]  /*1dbf0*/  BSYNC B0 ;  /* 0x0000000000007941 */ /* 0x000fea0003800000 */
.L_x_4552:
        /* <DEDUP_REMOVED lines=153> */
[----:B------:R-:W-:Y:S01]  /*1e590*/  LDSM.16.M88.4 R188, [R222] ;  /* 0x00000000debc783b */ /* 0x000fe20000000200 */
        /* <DEDUP_REMOVED lines=12> */
[----:B------:R-:W2:Y:S05]  /*1e660*/  LDSM.16.M88.4 R16, [R220+0x8800] ;  /* 0x00880000dc10783b */ /* 0x000eaa0000000200 */
[C---:B-----5:R-:W-:Y:S06]  /*1e670*/  HMMA.16816.F32.BF16 R176, R180.reuse, R12, R176 ;  /* 0x0000000cb4b0723c */ /* 0x060fec00000418b0 */
[C---:B------:R-:W-:Y:S01]  /*1e680*/  HMMA.16816.F32.BF16 R172, R180.reuse, R14, R172 ;  /* 0x0000000eb4ac723c */ /* 0x040fe200000418ac */
[----:B------:R-:W3:Y:S05]  /*1e690*/  LDSM.16.M88.4 R12, [R220+0x9000] ;  /* 0x00900000dc0c783b */ /* 0x000eea0000000200 */
[C---:B------:R-:W-:Y:S06]  /*1e6a0*/  HMMA.16816.F32.BF16 R168, R180.reuse, R192, R168 ;  /* 0x000000c0b4a8723c */ /* 0x040fec00000418a8 */
[C---:B------:R-:W-:Y:S01]  /*1e6b0*/  HMMA.16816.F32.BF16 R32, R180.reuse, R194, R32 ;  /* 0x000000c2b420723c */ /* 0x040fe20000041820 */
[----:B------:R-:W4:Y:S05]  /*1e6c0*/  LDSM.16.M88.4 R192, [R220+0x9800] ;  /* 0x00980000dcc0783b */ /* 0x000f2a0000000200 */
[C---:B------:R-:W-:Y:S06]  /*1e6d0*/  HMMA.16816.F32.BF16 R28, R180.reuse, R184, R28 ;  /* 0x000000b8b41c723c */ /* 0x040fec000004181c */
[----:B------:R-:W-:Y:S01]  /*1e6e0*/  HMMA.16816.F32.BF16 R24, R180, R186, R24 ;  /* 0x000000bab418723c */ /* 0x000fe20000041818 */
[----:B------:R-:W-:Y:S04]  /*1e6f0*/  LDSM.16.M88.4 R184, [R216] ;  /* 0x00000000d8b8783b */ /* 0x000fe80000000200 */
[----:B------:R-:W-:Y:S01]  /*1e700*/  LDSM.16.M88.4 R180, [R216+0x800] ;  /* 0x00080000d8b4783b */ /* 0x000fe20000000200 */
[C---:B-1----:R-:W-:Y:S06]  /*1e710*/  HMMA.16816.F32.BF16 R8, R188.reuse, R20, R8 ;  /* 0x00000014bc08723c */ /* 0x042fec0000041808 */
[C---:B------:R-:W-:Y:S01]  /*1e720*/  HMMA.16816.F32.BF16 R4, R188.reuse, R22, R4 ;  /* 0x00000016bc04723c */ /* 0x040fe20000041804 */
[----:B------:R-:W-:Y:S05]  /*1e730*/  LDSM.16.M88.4 R20, [R216+0x1800] ;  /* 0x00180000d814783b */ /* 0x000fea0000000200 */
[C---:B--2---:R-:W-:Y:S06]  /*1e740*/  HMMA.16816.F32.BF16 R176, R188.reuse, R16, R176 ;  /* 0x00000010bcb0723c */ /* 0x044fec00000418b0 */
[C---:B------:R-:W-:Y:S01]  /*1e750*/  HMMA.16816.F32.BF16 R172, R188.reuse, R18, R172 ;  /* 0x00000012bcac723c */ /* 0x040fe200000418ac */
[----:B------:R-:W1:Y:S05]  /*1e760*/  LDSM.16.M88.4 R16, [R221] ;  /* 0x00000000dd10783b */ /* 0x000e6a0000000200 */
[C---:B---3--:R-:W-:Y:S06]  /*1e770*/  HMMA.16816.F32.BF16 R168, R188.reuse, R12, R168 ;  /* 0x0000000cbca8723c */ /* 0x048fec00000418a8 */
[C---:B------:R-:W-:Y:S01]  /*1e780*/  HMMA.16816.F32.BF16 R32, R188.reuse, R14, R32 ;  /* 0x0000000ebc20723c */ /* 0x040fe20000041820 */
[----:B------:R-:W2:Y:S05]  /*1e790*/  LDSM.16.M88.4 R12, [R216+0x1000] ;  /* 0x00100000d80c783b */ /* 0x000eaa0000000200 */
[C---:B----4-:R-:W-:Y:S06]  /*1e7a0*/  HMMA.16816.F32.BF16 R28, R188.reuse, R192, R28 ;  /* 0x000000c0bc1c723c */ /* 0x050fec000004181c */
[----:B------:R-:W-:Y:S01]  /*1e7b0*/  HMMA.16816.F32.BF16 R24, R188, R194, R24 ;  /* 0x000000c2bc18723c */ /* 0x000fe20000041818 */
[----:B------:R-:W-:Y:S04]  /*1e7c0*/  LDSM.16.M88.4 R192, [R215] ;  /* 0x00000000d7c0783b */ /* 0x000fe80000000200 */
[----:B------:R-:W-:Y:S01]  /*1e7d0*/  LDSM.16.M88.4 R188, [R214] ;  /* 0x00000000d6bc783b */ /* 0x000fe20000000200 */
[----:B-1----:R-:W-:-:S12]  /*1e7e0*/  HMMA.16816.F32.BF16 R8, R16, R184, R8 ;  /* 0x000000b81008723c */ /* 0x002fd80000041808 */
[C---:B------:R-:W-:Y:S06]  /*1e7f0*/  HMMA.16816.F32.BF16 R28, R16.reuse, R20, R28 ;  /* 0x00000014101c723c */ /* 0x040fec000004181c */
[C---:B--2---:R-:W-:Y:S06]  /*1e800*/  HMMA.16816.F32.BF16 R168, R16.reuse, R12, R168 ;  /* 0x0000000c10a8723c */ /* 0x044fec00000418a8 */
[C---:B------:R-:W-:Y:S01]  /*1e810*/  HMMA.16816.F32.BF16 R32, R16.reuse, R14, R32 ;  /* 0x0000000e1020723c */ /* 0x040fe20000041820 */
[----:B------:R-:W-:Y:S05]  /*1e820*/  LDSM.16.M88.4 R12, [R226+0x2000] ;  /* 0x00200000e20c783b */ /* 0x000fea0000000200 */
[C---:B------:R-:W-:Y:S01]  /*1e830*/  HMMA.16816.F32.BF16 R24, R16.reuse, R22, R24 ;  /* 0x000000161018723c */ /* 0x040fe20000041818 */
[----:B------:R-:W1:Y:S05]  /*1e840*/  LDSM.16.M88.4 R20, [R225+0xb000] ;  /* 0x00b00000e114783b */ /* 0x000e6a0000000200 */
[C---:B------:R-:W-:Y:S01]  /*1e850*/  HMMA.16816.F32.BF16 R4, R16.reuse, R186, R4 ;  /* 0x000000ba1004723c */ /* 0x040fe20000041804 */
[----:B------:R-:W2:Y:S05]  /*1e860*/  LDSM.16.M88.4 R184, [R225+0xa000] ;  /* 0x00a00000e1b8783b */ /* 0x000eaa0000000200 */
[C---:B------:R-:W-:Y:S06]  /*1e870*/  HMMA.16816.F32.BF16 R176, R16.reuse, R180, R176 ;  /* 0x000000b410b0723c */ /* 0x040fec00000418b0 */
[----:B------:R-:W-:Y:S01]  /*1e880*/  HMMA.16816.F32.BF16 R172, R16, R182, R172 ;  /* 0x000000b610ac723c */ /* 0x000fe200000418ac */
[----:B------:R-:W3:Y:S04]  /*1e890*/  LDSM.16.M88.4 R180, [R225+0xa800] ;  /* 0x00a80000e1b4783b */ /* 0x000ee80000000200 */
[----:B------:R-:W4:Y:S01]  /*1e8a0*/  LDSM.16.M88.4 R16, [R225+0xb800] ;  /* 0x00b80000e110783b */ /* 0x000f220000000200 */
[C---:B-1----:R-:W-:Y:S06]  /*1e8b0*/  HMMA.16816.F32.BF16 R168, R12.reuse, R20, R168 ;  /* 0x000000140ca8723c */ /* 0x042fec00000418a8 */
[C---:B------:R-:W-:Y:S01]  /*1e8c0*/  HMMA.16816.F32.BF16 R32, R12.reuse, R22, R32 ;  /* 0x000000160c20723c */ /* 0x040fe20000041820 */
[----:B------:R-:W1:Y:S05]  /*1e8d0*/  LDSM.16.M88.4 R20, [R224+0x2000] ;  /* 0x00200000e014783b */ /* 0x000e6a0000000200 */
[C---:B--2---:R-:W-:Y:S06]  /*1e8e0*/  HMMA.16816.F32.BF16 R8, R12.reuse, R184, R8 ;  /* 0x000000b80c08723c */ /* 0x044fec0000041808 */
[C---:B------:R-:W-:Y:S01]  /*1e8f0*/  HMMA.16816.F32.BF16 R4, R12.reuse, R186, R4 ;  /* 0x000000ba0c04723c */ /* 0x040fe20000041804 */
[----:B------:R-:W2:Y:S05]  /*1e900*/  LDSM.16.M88.4 R184, [R213] ;  /* 0x00000000d5b8783b */ /* 0x000eaa0000000200 */
[C---:B---3--:R-:W-:Y:S06]  /*1e910*/  HMMA.16816.F32.BF16 R176, R12.reuse, R180, R176 ;  /* 0x000000b40cb0723c */ /* 0x048fec00000418b0 */
[C---:B------:R-:W-:Y:S01]  /*1e920*/  HMMA.16816.F32.BF16 R172, R12.reuse, R182, R172 ;  /* 0x000000b60cac723c */ /* 0x040fe200000418ac */
[----:B------:R-:W3:Y:S05]  /*1e930*/  LDSM.16.M88.4 R180, [R212] ;  /* 0x00000000d4b4783b */ /* 0x000eea0000000200 */
[C---:B----4-:R-:W-:Y:S06]  /*1e940*/  HMMA.16816.F32.BF16 R28, R12.reuse, R16, R28 ;  /* 0x000000100c1c723c */ /* 0x050fec000004181c */
[----:B------:R-:W-:Y:S01]  /*1e950*/  HMMA.16816.F32.BF16 R24, R12, R18, R24 ;  /* 0x000000120c18723c */ /* 0x000fe20000041818 */
[----:B------:R-:W-:Y:S04]  /*1e960*/  LDSM.16.M88.4 R16, [R222+0x2000] ;  /* 0x00200000de10783b */ /* 0x000fe80000000200 */
[----:B------:R-:W4:Y:S01]  /*1e970*/  LDSM.16.M88.4 R12, [R220+0xa000] ;  /* 0x00a00000dc0c783b */ /* 0x000f220000000200 */
        /* <DEDUP_REMOVED lines=9> */
[C---:B---3--:R-:W-:Y:S06]  /*1ea10*/  HMMA.16816.F32.BF16 R28, R20.reuse, R180, R28 ;  /* 0x000000b4141c723c */ /* 0x048fec000004181c */
[----:B------:R-:W-:Y:S01]  /*1ea20*/  HMMA.16816.F32.BF16 R24, R20, R182, R24 ;  /* 0x000000b61418723c */ /* 0x000fe20000041818 */
[----:B------:R-:W3:Y:S04]  /*1ea30*/  LDSM.16.M88.4 R20, [R220+0xb800] ;  /* 0x00b80000dc14783b */ /* 0x000ee80000000200 */
[----:B------:R-:W-:Y:S01]  /*1ea40*/  LDSM.16.M88.4 R180, [R221+0x2000] ;  /* 0x00200000ddb4783b */ /* 0x000fe20000000200 */
        /* <DEDUP_REMOVED lines=13> */
[C---:B----4-:R-:W-:Y:S06]  /*1eb20*/  HMMA.16816.F32.BF16 R8, R180.reuse, R12, R8 ;  /* 0x0000000cb408723c */ /* 0x050fec0000041808 */
[C---:B------:R-:W-:Y:S01]  /*1eb30*/  HMMA.16816.F32.BF16 R4, R180.reuse, R14, R4 ;  /* 0x0000000eb404723c */ /* 0x040fe20000041804 */
[----:B------:R-:W4:Y:S05]  /*1eb40*/  LDSM.16.M88.4 R12, [R225+0xc800] ;  /* 0x00c80000e10c783b */ /* 0x000f2a0000000200 */
[C---:B------:R-:W-:Y:S06]  /*1eb50*/  HMMA.16816.F32.BF16 R176, R180.reuse, R192, R176 ;  /* 0x000000c0b4b0723c */ /* 0x040fec00000418b0 */
[C---:B------:R-:W-:Y:S01]  /*1eb60*/  HMMA.16816.F32.BF16 R172, R180.reuse, R194, R172 ;  /* 0x000000c2b4ac723c */ /* 0x040fe200000418ac */
[----:B------:R-:W-:Y:S05]  /*1eb70*/  LDSM.16.M88.4 R192, [R209] ;  /* 0x00000000d1c0783b */ /* 0x000fea0000000200 */
        /* <DEDUP_REMOVED lines=9> */
[----:B------:R-:W3:Y:S05]  /*1ec10*/  LDSM.16.M88.4 R16, [R211] ;  /* 0x00000000d310783b */ /* 0x000eea0000000200 */
[C---:B----4-:R-:W-:Y:S06]  /*1ec20*/  HMMA.16816.F32.BF16 R176, R20.reuse, R12, R176 ;  /* 0x0000000c14b0723c */ /* 0x050fec00000418b0 */
[C---:B------:R-:W-:Y:S01]  /*1ec30*/  HMMA.16816.F32.BF16 R172, R20.reuse, R14, R172 ;  /* 0x0000000e14ac723c */ /* 0x040fe200000418ac */
[----:B------:R-:W4:Y:S05]  /*1ec40*/  LDSM.16.M88.4 R12, [R210] ;  /* 0x00000000d20c783b */ /* 0x000f2a0000000200 */
[C---:B-1----:R-:W-:Y:S06]  /*1ec50*/  HMMA.16816.F32.BF16 R168, R20.reuse, R188, R168 ;  /* 0x000000bc14a8723c */ /* 0x042fec00000418a8 */
[C---:B------:R-:W-:Y:S01]  /*1ec60*/  HMMA.16816.F32.BF16 R32, R20.reuse, R190, R32 ;  /* 0x000000be1420723c */ /* 0x040fe20000041820 */
[----:B------:R-:W-:Y:S05]  /*1ec70*/  LDSM.16.M88.4 R188, [R222+0x4000] ;  /* 0x00400000debc783b */ /* 0x000fea0000000200 */
[C---:B--2---:R-:W-:Y:S06]  /*1ec80*/  HMMA.16816.F32.BF16 R28, R20.reuse, R184, R28 ;  /* 0x000000b8141c723c */ /* 0x044fec000004181c */
[----:B------:R-:W-:Y:S01]  /*1ec90*/  HMMA.16816.F32.BF16 R24, R20, R186, R24 ;  /* 0x000000ba1418723c */ /* 0x000fe20000041818 */
[----:B------:R-:W1:Y:S04]  /*1eca0*/  LDSM.16.M88.4 R184, [R208] ;  /* 0x00000000d0b8783b */ /* 0x000e680000000200 */
[----:B------:R-:W2:Y:S01]  /*1ecb0*/  LDSM.16.M88.4 R20, [R220+0xc000] ;  /* 0x00c00000dc14783b */ /* 0x000ea20000000200 */
        /* <DEDUP_REMOVED lines=8> */
[----:B------:R-:W5:Y:S05]  /*1ed40*/  LDSM.16.M88.4 R192, [R220+0xd800] ;  /* 0x00d80000dcc0783b */ /* 0x000f6a0000000200 */
        /* <DEDUP_REMOVED lines=10> */
[C---:B----4-:R-:W-:Y:S06]  /*1edf0*/  HMMA.16816.F32.BF16 R168, R188.reuse, R12, R168 ;  /* 0x0000000cbca8723c */ /* 0x050fec00000418a8 */
[C---:B------:R-:W-:Y:S01]  /*1ee00*/  HMMA.16816.F32.BF16 R32, R188.reuse, R14, R32 ;  /* 0x0000000ebc20723c */ /* 0x040fe20000041820 */
[----:B------:R-:W2:Y:S05]  /*1ee10*/  LDSM.16.M88.4 R12, [R216+0x5000] ;  /* 0x00500000d80c783b */ /* 0x000eaa0000000200 */
[C---:B-----5:R-:W-:Y:S06]  /*1ee20*/  HMMA.16816.F32.BF16 R28, R188.reuse, R192, R28 ;  /* 0x000000c0bc1c723c */ /* 0x060fec000004181c */
[----:B------:R-:W-:Y:S01]  /*1ee30*/  HMMA.16816.F32.BF16 R24, R188, R194, R24 ;  /* 0x000000c2bc18723c */ /* 0x000fe20000041818 */
[----:B------:R-:W-:Y:S04]  /*1ee40*/  LDSM.16.M88.4 R192, [R225+0xe000] ;  /* 0x00e00000e1c0783b */ /* 0x000fe80000000200 */
[----:B------:R-:W-:Y:S01]  /*1ee50*/  LDSM.16.M88.4 R188, [R207] ;  /* 0x00000000cfbc783b */ /* 0x000fe20000000200 */
        /* <DEDUP_REMOVED lines=13> */
[C---:B-1----:R-:W-:Y:S06]  /*1ef30*/  HMMA.16816.F32.BF16 R176, R12.reuse, R184, R176 ;  /* 0x000000b80cb0723c */ /* 0x042fec00000418b0 */
[C---:B------:R-:W-:Y:S01]  /*1ef40*/  HMMA.16816.F32.BF16 R172, R12.reuse, R186, R172 ;  /* 0x000000ba0cac723c */ /* 0x040fe200000418ac */
[----:B------:R-:W1:Y:S05]  /*1ef50*/  LDSM.16.M88.4 R184, [R206] ;  /* 0x00000000ceb8783b */ /* 0x000e6a0000000200 */
[C---:B------:R-:W-:Y:S06]  /*1ef60*/  HMMA.16816.F32.BF16 R168, R12.reuse, R180, R168 ;  /* 0x000000b40ca8723c */ /* 0x040fec00000418a8 */
[C---:B------:R-:W-:Y:S01]  /*1ef70*/  HMMA.16816.F32.BF16 R32, R12.reuse, R182, R32 ;  /* 0x000000b60c20723c */ /* 0x040fe20000041820 */
[----:B------:R-:W3:Y:S05]  /*1ef80*/  LDSM.16.M88.4 R180, [R205] ;  /* 0x00000000cdb4783b */ /* 0x000eea0000000200 */
[C---:B--2---:R-:W-:Y:S06]  /*1ef90*/  HMMA.16816.F32.BF16 R28, R12.reuse, R20, R28 ;  /* 0x000000140c1c723c */ /* 0x044fec000004181c */
[C---:B------:R-:W-:Y:S01]  /*1efa0*/  HMMA.16816.F32.BF16 R24, R12.reuse, R22, R24 ;  /* 0x000000160c18723c */ /* 0x040fe20000041818 */
[----:B------:R-:W2:Y:S05]  /*1efb0*/  LDSM.16.M88.4 R20, [R204] ;  /* 0x00000000cc14783b */ /* 0x000eaa0000000200 */
[C---:B------:R-:W-:Y:S06]  /*1efc0*/  HMMA.16816.F32.BF16 R8, R12.reuse, R192, R8 ;  /* 0x000000c00c08723c */ /* 0x040fec0000041808 */
        /* <DEDUP_REMOVED lines=15> */
[----:B------:R-:W2:Y:S01]  /*1f0c0*/  LDSM.16.M88.4 R16, [R216+0x6000] ;  /* 0x00600000d810783b */ /* 0x000ea20000000200 */
[C---:B----4-:R-:W-:Y:S06]  /*1f0d0*/  HMMA.16816.F32.BF16 R8, R192.reuse, R12, R8 ;  /* 0x0000000cc008723c */ /* 0x050fec0000041808 */
[C---:B------:R-:W-:Y:S01]  /*1f0e0*/  HMMA.16816.F32.BF16 R4, R192.reuse, R14, R4 ;  /* 0x0000000ec004723c */ /* 0x040fe20000041804 */
[----:B------:R-:W4:Y:S05]  /*1f0f0*/  LDSM.16.M88.4 R12, [R216+0x6800] ;  /* 0x00680000d80c783b */ /* 0x000f2a0000000200 */
[C---:B-1----:R-:W-:Y:S06]  /*1f100*/  HMMA.16816.F32.BF16 R176, R192.reuse, R188, R176 ;  /* 0x000000bcc0b0723c */ /* 0x042fec00000418b0 */
[----:B------:R-:W-:Y:S01]  /*1f110*/  HMMA.16816.F32.BF16 R172, R192, R190, R172 ;  /* 0x000000bec0ac723c */ /* 0x000fe200000418ac */
[----:B------:R-:W-:-:S02]  /*1f120*/  IMAD.MOV.U32 R189, RZ, RZ, R166 ;  /* 0x000000ffffbd7224 */ /* 0x000fc400078e00a6 */
[----:B------:R-:W-:-:S03]  /*1f130*/  IMAD.MOV.U32 R188, RZ, RZ, R167 ;  /* 0x000000ffffbc7224 */ /* 0x000fc600078e00a7 */
[C---:B---3--:R-:W-:Y:S06]  /*1f140*/  HMMA.16816.F32.BF16 R28, R192.reuse, R180, R28 ;  /* 0x000000b4c01c723c */ /* 0x048fec000004181c */
[C---:B------:R-:W-:Y:S06]  /*1f150*/  HMMA.16816.F32.BF16 R168, R192.reuse, R184, R168 ;  /* 0x000000b8c0a8723c */ /* 0x040fec00000418a8 */
[----:B------:R-:W-:Y:S06]  /*1f160*/  HMMA.16816.F32.BF16 R32, R192, R186, R32 ;  /* 0x000000bac020723c */ /* 0x000fec0000041820 */
[C---:B--2---:R-:W-:Y:S06]  /*1f170*/  HMMA.16816.F32.BF16 R8, R20.reuse, R16, R8 ;  /* 0x000000101408723c */ /* 0x044fec0000041808 */
[C---:B------:R-:W-:Y:S06]  /*1f180*/  HMMA.16816.F32.BF16 R4, R20.reuse, R18, R4 ;  /* 0x000000121404723c */ /* 0x040fec0000041804 */
[----:B----4-:R-:W-:Y:S01]  /*1f190*/  HMMA.16816.F32.BF16 R176, R20, R12, R176 ;  /* 0x0000000c14b0723c */ /* 0x010fe200000418b0 */
[----:B------:R-:W-:-:S05]  /*1f1a0*/  LOP3.LUT R19, R200, 0x6, RZ, 0xc0, !PT ;  /* 0x00000006c8137812 */ /* 0x000fca00078ec0ff */
[----:B------:R-:W-:Y:S01]  /*1f1b0*/  IMAD R19, R246, 0x40, R19 ;  /* 0x00000040f6137824 */ /* 0x000fe200078e0213 */
[----:B------:R-:W-:Y:S01]  /*1f1c0*/  HMMA.16816.F32.BF16 R172, R20, R14, R172 ;  /* 0x0000000e14ac723c */ /* 0x000fe200000418ac */
[----:B------:R-:W1:Y:S02]  /*1f1d0*/  LDSM.16.M88.4 R12, [R216+0x7000] ;  /* 0x00700000d80c783b */ /* 0x000e640000000200 */
[C---:B------:R-:W-:Y:S02]  /*1f1e0*/  VIADD R16, R19.reuse, 0x1 ;  /* 0x0000000113107836 */ /* 0x040fe40000000000 */
[----:B------:R-:W-:Y:S01]  /*1f1f0*/  VIADD R18, R19, 0x8 ;  /* 0x0000000813127836 */ /* 0x000fe20000000000 */
[----:B------:R-:W-:Y:S02]  /*1f200*/  HMMA.16816.F32.BF16 R24, R192, R182, R24 ;  /* 0x000000b6c018723c */ /* 0x000fe40000041818 */
[----:B------:R-:W-:Y:S02]  /*1f210*/  I2FP.F32.S32 R180, R16 ;  /* 0x0000001000b47245 */ /* 0x000fe40000201400 */
[----:B------:R-:W-:-:S02]  /*1f220*/  ISETP.GE.AND P6, PT, R16, R0, PT ;  /* 0x000000001000720c */ /* 0x000fc40003fc6270 */
[----:B------:R-:W-:Y:S01]  /*1f230*/  ISETP.GE.AND P4, PT, R16, R2, PT ;  /* 0x000000021000720c */ /* 0x000fe20003f86270 */
[----:B------:R-:W-:Y:S01]  /*1f240*/  FFMA.FTZ R17, R3, R180, R9 ;  /* 0x000000b403117223 */ /* 0x000fe20000010009 */
[----:B------:R-:W-:Y:S01]  /*1f250*/  VIADD R9, R19, 0x9 ;  /* 0x0000000913097836 */ /* 0x000fe20000000000 */
[----:B------:R-:W-:Y:S01]  /*1f260*/  I2FP.F32.S32 R16, R18 ;  /* 0x0000001200107245 */ /* 0x000fe20000201400 */
[----:B------:R-:W-:Y:S01]  /*1f270*/  FFMA.FTZ R11, R3, R180, R11 ;  /* 0x000000b4030b7223 */ /* 0x000fe2000001000b */
[C---:B------:R-:W-:Y:S01]  /*1f280*/  ISETP.GE.AND P5, PT, R18.reuse, R0, PT ;  /* 0x000000001200720c */ /* 0x040fe20003fa6270 */
[----:B------:R-:W-:Y:S01]  /*1f290*/  VIADD R180, R19, 0x10 ;  /* 0x0000001013b47836 */ /* 0x000fe20000000000 */
[----:B------:R-:W-:Y:S01]  /*1f2a0*/  I2FP.F32.S32 R200, R9 ;  /* 0x0000000900c87245 */ /* 0x000fe20000201400 */
[-C--:B------:R-:W-:Y:S01]  /*1f2b0*/  FFMA.FTZ R4, R3, R16.reuse, R4 ;  /* 0x0000001003047223 */ /* 0x080fe20000010004 */
[----:B------:R-:W-:Y:S01]  /*1f2c0*/  FSEL R17, R17, -INF , !P6 ;  /* 0xff80000011117808 */ /* 0x000fe20007000000 */
[----:B------:R-:W-:Y:S01]  /*1f2d0*/  FFMA.FTZ R6, R3, R16, R6 ;  /* 0x0000001003067223 */ /* 0x000fe20000010006 */
[----:B------:R-:W-:Y:S01]  /*1f2e0*/  FSEL R11, R11, -INF , !P4 ;  /* 0xff8000000b0b7808 */ /* 0x000fe20006000000 */
[C---:B------:R-:W-:Y:S01]  /*1f2f0*/  FFMA.FTZ R5, R3.reuse, R200, R5 ;  /* 0x000000c803057223 */ /* 0x040fe20000010005 */
[----:B------:R-:W-:Y:S01]  /*1f300*/  ISETP.GE.AND P6, PT, R18, R2, PT ;  /* 0x000000021200720c */ /* 0x000fe20003fc6270 */
[----:B------:R-:W-:Y:S01]  /*1f310*/  FFMA.FTZ R200, R3, R200, R7 ;  /* 0x000000c803c87223 */ /* 0x000fe20000010007 */
[----:B------:R-:W-:Y:S01]  /*1f320*/  ISETP.GE.AND P4, PT, R9, R0, PT ;  /* 0x000000000900720c */ /* 0x000fe20003f86270 */
[----:B------:R-:W-:Y:S01]  /*1f330*/  VIADD R182, R19, 0x11 ;  /* 0x0000001113b67836 */ /* 0x000fe20000000000 */
[----:B------:R-:W-:-:S02]  /*1f340*/  FSEL R18, R4, -INF , !P5 ;  /* 0xff80000004127808 */ /* 0x000fc40006800000 */
[----:B------:R-:W-:Y:S02]  /*1f350*/  ISETP.GE.AND P5, PT, R9, R2, PT ;  /* 0x000000020900720c */ /* 0x000fe40003fa6270 */
[----:B------:R-:W-:Y:S02]  /*1f360*/  FSEL R9, R6, -INF , !P6 ;  /* 0xff80000006097808 */ /* 0x000fe40007000000 */
[----:B------:R-:W-:Y:S02]  /*1f370*/  FSEL R16, R5, -INF , !P4 ;  /* 0xff80000005107808 */ /* 0x000fe40006000000 */
[----:B------:R-:W2:Y:S01]  /*1f380*/  LDSM.16.M88.4 R4, [R216+0x7800] ;  /* 0x00780000d804783b */ /* 0x000ea20000000200 */
[----:B------:R-:W-:Y:S01]  /*1f390*/  ISETP.GE.AND P6, PT, R180, R0, PT ;  /* 0x00000000b400720c */ /* 0x000fe20003fc6270 */
[----:B------:R-:W-:-:S04]  /*1f3a0*/  DEPBAR.LE SB0, 0x0 ;  /* 0x000080000000791a */ /* 0x000fc80000000000 */
[----:B------:R-:W-:Y:S01]  /*1f3b0*/  BAR.SYNC.DEFER_BLOCKING 0x0 ;  /* 0x0000000000007b1d */ /* 0x000fe20000010000 */
[----:B------:R-:W-:Y:S01]  /*1f3c0*/  ISETP.GE.AND P4, PT, R180, R2, PT ;  /* 0x00000002b400720c */ /* 0x000fe20003f86270 */
[C---:B-1----:R-:W-:Y:S01]  /*1f3d0*/  HMMA.16816.F32.BF16 R168, R20.reuse, R12, R168 ;  /* 0x0000000c14a8723c */ /* 0x042fe200000418a8 */
[----:B------:R-:W-:Y:S02]  /*1f3e0*/  I2FP.F32.S32 R180, R180 ;  /* 0x000000b400b47245 */ /* 0x000fe40000201400 */
[----:B------:R-:W-:Y:S02]  /*1f3f0*/  I2FP.F32.S32 R181, R182 ;  /* 0x000000b600b57245 */ /* 0x000fe40000201400 */
[----:B------:R-:W-:Y:S01]  /*1f400*/  FSEL R200, R200, -INF , !P5 ;  /* 0xff800000c8c87808 */ /* 0x000fe20006800000 */
[CC--:B------:R-:W-:Y:S01]  /*1f410*/  FFMA.FTZ R176, R3.reuse, R180.reuse, R176 ;  /* 0x000000b403b07223 */ /* 0x0c0fe200000100b0 */
[C---:B------:R-:W-:Y:S01]  /*1f420*/  FFMA.FTZ R178, R3.reuse, R180, R178 ;  /* 0x000000b403b27223 */ /* 0x040fe200000100b2 */
[CC--:B------:R-:W-:Y:S01]  /*1f430*/  FFMA.FTZ R177, R3.reuse, R181.reuse, R177 ;  /* 0x000000b503b17223 */ /* 0x0c0fe200000100b1 */
[----:B------:R-:W-:Y:S01]  /*1f440*/  ISETP.GE.AND P5, PT, R182, R0, PT ;  /* 0x00000000b600720c */ /* 0x000fe20003fa6270 */
[----:B------:R-:W-:Y:S01]  /*1f450*/  FFMA.FTZ R179, R3, R181, R179 ;  /* 0x000000b503b37223 */ /* 0x000fe200000100b3 */
[----:B------:R-:W-:Y:S01]  /*1f460*/  FSEL R195, R176, -INF , !P6 ;  /* 0xff800000b0c37808 */ /* 0x000fe20007000000 */
[----:B------:R-:W-:Y:S01]  /*1f470*/  VIADD R176, R19, 0x18 ;  /* 0x0000001813b07836 */ /* 0x000fe20000000000 */
[----:B------:R-:W-:Y:S01]  /*1f480*/  FSEL R181, R178, -INF , !P4 ;  /* 0xff800000b2b57808 */ /* 0x000fe20006000000 */
[----:B------:R-:W-:Y:S01]  /*1f490*/  HMMA.16816.F32.BF16 R32, R20, R14, R32 ;  /* 0x0000000e1420723c */ /* 0x000fe20000041820 */
[----:B------:R-:W-:Y:S01]  /*1f4a0*/  FSEL R178, R177, -INF , !P5 ;  /* 0xff800000b1b27808 */ /* 0x000fe20006800000 */
[----:B------:R-:W-:Y:S01]  /*1f4b0*/  VIADD R13, R19, 0x20 ;  /* 0x00000020130d7836 */ /* 0x000fe20000000000 */
[----:B------:R-:W-:-:S02]  /*1f4c0*/  I2FP.F32.S32 R12, R176 ;  /* 0x000000b0000c7245 */ /* 0x000fc40000201400 */
[C---:B------:R-:W-:Y:S02]  /*1f4d0*/  ISETP.GE.AND P4, PT, R176.reuse, R0, PT ;  /* 0x00000000b000720c */ /* 0x040fe40003f86270 */
[----:B------:R-:W-:Y:S01]  /*1f4e0*/  ISETP.GE.AND P5, PT, R176, R2, PT ;  /* 0x00000002b000720c */ /* 0x000fe20003fa6270 */
[----:B------:R-:W-:Y:S02]  /*1f4f0*/  VIADD R176, R19, 0x19 ;  /* 0x0000001913b07836 */ /* 0x000fe40000000000 */
[C---:B------:R-:W-:Y:S01]  /*1f500*/  FFMA.FTZ R177, R3.reuse, R12, R172 ;  /* 0x0000000c03b17223 */ /* 0x040fe200000100ac */
[----:B------:R-:W-:Y:S01]  /*1f510*/  ISETP.GE.AND P6, PT, R182, R2, PT ;  /* 0x00000002b600720c */ /* 0x000fe20003fc6270 */
[----:B------:R-:W-:Y:S01]  /*1f520*/  FFMA.FTZ R174, R3, R12, R174 ;  /* 0x0000000c03ae7223 */ /* 0x000fe200000100ae */
[----:B------:R-:W-:Y:S01]  /*1f530*/  I2FP.F32.S32 R14, R13 ;  /* 0x0000000d000e7245 */ /* 0x000fe20000201400 */
[----:B------:R-:W-:Y:S01]  /*1f540*/  VIADD R15, R19, 0x21 ;  /* 0x00000021130f7836 */ /* 0x000fe20000000000 */
[----:B------:R-:W-:-:S02]  /*1f550*/  I2FP.F32.S32 R172, R176 ;  /* 0x000000b000ac7245 */ /* 0x000fc40000201400 */
[----:B------:R-:W-:Y:S01]  /*1f560*/  FSEL R183, R179, -INF , !P6 ;  /* 0xff800000b3b77808 */ /* 0x000fe20007000000 */
[C---:B------:R-:W-:Y:S01]  /*1f570*/  FFMA.FTZ R168, R3.reuse, R14, R168 ;  /* 0x0000000e03a87223 */ /* 0x040fe200000100a8 */
[----:B------:R-:W-:Y:S01]  /*1f580*/  ISETP.GE.AND P6, PT, R176, R0, PT ;  /* 0x00000000b000720c */ /* 0x000fe20003fc6270 */
[----:B------:R-:W-:Y:S01]  /*1f590*/  FFMA.FTZ R173, R3, R172, R173 ;  /* 0x000000ac03ad7223 */ /* 0x000fe200000100ad */
[----:B------:R-:W-:Y:S01]  /*1f5a0*/  FSEL R182, R174, -INF , !P5 ;  /* 0xff800000aeb67808 */ /* 0x000fe20006800000 */
[C---:B--2---:R-:W-:Y:S01]  /*1f5b0*/  HMMA.16816.F32.BF16 R28, R20.reuse, R4, R28 ;  /* 0x00000004141c723c */ /* 0x044fe2000004181c */
[----:B------:R-:W-:Y:S01]  /*1f5c0*/  ISETP.GE.AND P5, PT, R13, R0, PT ;  /* 0x000000000d00720c */ /* 0x000fe20003fa6270 */
[----:B------:R-:W-:Y:S01]  /*1f5d0*/  FFMA.FTZ R175, R3, R172, R175 ;  /* 0x000000ac03af7223 */ /* 0x000fe200000100af */
[----:B------:R-:W-:Y:S01]  /*1f5e0*/  FSEL R180, R173, -INF , !P6 ;  /* 0xff800000adb47808 */ /* 0x000fe20007000000 */
[----:B------:R-:W-:Y:S01]  /*1f5f0*/  FFMA.FTZ R170, R3, R14, R170 ;  /* 0x0000000e03aa7223 */ /* 0x000fe200000100aa */
[-C--:B------:R-:W-:Y:S01]  /*1f600*/  ISETP.GE.AND P6, PT, R13, R2.reuse, PT ;  /* 0x000000020d00720c */ /* 0x080fe20003fc6270 */
[----:B------:R-:W-:Y:S01]  /*1f610*/  VIADD R13, R19, 0x28 ;  /* 0x00000028130d7836 */ /* 0x000fe20000000000 */
[----:B------:R-:W-:Y:S01]  /*1f620*/  FSEL R179, R177, -INF , !P4 ;  /* 0xff800000b1b37808 */ /* 0x000fe20006000000 */
[----:B------:R-:W-:Y:S01]  /*1f630*/  VIADD R4, R19, 0x29 ;  /* 0x0000002913047836 */ /* 0x000fe20000000000 */
[----:B------:R-:W-:Y:S01]  /*1f640*/  I2FP.F32.S32 R12, R15 ;  /* 0x0000000f000c7245 */ /* 0x000fe20000201400 */
[----:B------:R-:W-:Y:S01]  /*1f650*/  HMMA.16816.F32.BF16 R24, R20, R6, R24 ;  /* 0x000000061418723c */ /* 0x000fe20000041818 */
[----:B------:R-:W-:-:S02]  /*1f660*/  ISETP.GE.AND P4, PT, R176, R2, PT ;  /* 0x00000002b000720c */ /* 0x000fc40003f86270 */
[----:B------:R-:W-:Y:S01]  /*1f670*/  I2FP.F32.S32 R5, R13 ;  /* 0x0000000d00057245 */ /* 0x000fe20000201400 */
[-C--:B------:R-:W-:Y:S01]  /*1f680*/  FFMA.FTZ R169, R3, R12.reuse, R169 ;  /* 0x0000000c03a97223 */ /* 0x080fe200000100a9 */
[----:B------:R-:W-:Y:S01]  /*1f690*/  FSEL R184, R175, -INF , !P4 ;  /* 0xff800000afb87808 */ /* 0x000fe20006000000 */
[C---:B------:R-:W-:Y:S01]  /*1f6a0*/  FFMA.FTZ R171, R3.reuse, R12, R171 ;  /* 0x0000000c03ab7223 */ /* 0x040fe200000100ab */
[----:B------:R-:W-:Y:S01]  /*1f6b0*/  FSEL R191, R168, -INF , !P5 ;  /* 0xff800000a8bf7808 */ /* 0x000fe20006800000 */
[CC--:B------:R-:W-:Y:S01]  /*1f6c0*/  FFMA.FTZ R32, R3.reuse, R5.reuse, R32 ;  /* 0x0000000503207223 */ /* 0x0c0fe20000010020 */
[----:B------:R-:W-:Y:S01]  /*1f6d0*/  I2FP.F32.S32 R6, R4 ;  /* 0x0000000400067245 */ /* 0x000fe20000201400 */
[----:B------:R-:W-:Y:S01]  /*1f6e0*/  FFMA.FTZ R34, R3, R5, R34 ;  /* 0x0000000503227223 */ /* 0x000fe20000010022 */
[----:B------:R-:W-:Y:S01]  /*1f6f0*/  ISETP.GE.AND P4, PT, R15, R0, PT ;  /* 0x000000000f00720c */ /* 0x000fe20003f86270 */
[----:B------:R-:W-:Y:S01]  /*1f700*/  VIADD R5, R19, 0x30 ;  /* 0x0000003013057836 */ /* 0x000fe20000000000 */
[----:B------:R-:W-:Y:S01]  /*1f710*/  ISETP.GE.AND P5, PT, R15, R2, PT ;  /* 0x000000020f00720c */ /* 0x000fe20003fa6270 */
[CC--:B------:R-:W-:Y:S01]  /*1f720*/  FFMA.FTZ R33, R3.reuse, R6.reuse, R33 ;  /* 0x0000000603217223 */ /* 0x0c0fe20000010021 */
[----:B------:R-:W-:Y:S01]  /*1f730*/  FSEL R185, R170, -INF , !P6 ;  /* 0xff800000aab97808 */ /* 0x000fe20007000000 */
[----:B------:R-:W-:Y:S01]  /*1f740*/  FFMA.FTZ R35, R3, R6, R35 ;  /* 0x0000000603237223 */ /* 0x000fe20000010023 */
[----:B------:R-:W-:-:S02]  /*1f750*/  ISETP.GE.AND P6, PT, R13, R0, PT ;  /* 0x000000000d00720c */ /* 0x000fc40003fc6270 */
[----:B------:R-:W-:Y:S02]  /*1f760*/  FSEL R193, R169, -INF , !P4 ;  /* 0xff800000a9c17808 */ /* 0x000fe40006000000 */
[----:B------:R-:W-:Y:S02]  /*1f770*/  FSEL R190, R171, -INF , !P5 ;  /* 0xff800000abbe7808 */ /* 0x000fe40006800000 */
[----:B------:R-:W-:Y:S02]  /*1f780*/  ISETP.GE.AND P4, PT, R13, R2, PT ;  /* 0x000000020d00720c */ /* 0x000fe40003f86270 */
[----:B------:R-:W-:Y:S02]  /*1f790*/  ISETP.GE.AND P5, PT, R4, R0, PT ;  /* 0x000000000400720c */ /* 0x000fe40003fa6270 */
[----:B------:R-:W-:Y:S02]  /*1f7a0*/  FSEL R194, R32, -INF , !P6 ;  /* 0xff80000020c27808 */ /* 0x000fe40007000000 */
[----:B------:R-:W-:-:S02]  /*1f7b0*/  ISETP.GE.AND P6, PT, R4, R2, PT ;  /* 0x000000020400720c */ /* 0x000fc40003fc6270 */
        /* <DEDUP_REMOVED lines=8> */
[----:B------:R-:W-:Y:S01]  /*1f840*/  FSEL R186, R35, -INF , !P6 ;  /* 0xff80000023ba7808 */ /* 0x000fe20007000000 */
[----:B------:R-:W-:Y:S01]  /*1f850*/  VIADD R4, R19, 0x38 ;  /* 0x0000003813047836 */ /* 0x000fe20000000000 */
[----:B------:R-:W-:-:S02]  /*1f860*/  FSEL R176, R28, -INF , !P4 ;  /* 0xff8000001cb07808 */ /* 0x000fc40006000000 */
[----:B------:R-:W-:Y:S02]  /*1f870*/  I2FP.F32.S32 R6, R5 ;  /* 0x0000000500067245 */ /* 0x000fe40000201400 */
[C---:B------:R-:W-:Y:S02]  /*1f880*/  ISETP.GE.AND P6, PT, R5.reuse, R0, PT ;  /* 0x000000000500720c */ /* 0x040fe40003fc6270 */
[----:B------:R-:W-:Y:S01]  /*1f890*/  ISETP.GE.AND P4, PT, R5, R2, PT ;  /* 0x000000020500720c */ /* 0x000fe20003f86270 */
[C---:B------:R-:W-:Y:S01]  /*1f8a0*/  FFMA.FTZ R29, R3.reuse, R6, R29 ;  /* 0x00000006031d7223 */ /* 0x040fe2000001001d */
[----:B------:R-:W-:Y:S01]  /*1f8b0*/  I2FP.F32.S32 R5, R4 ;  /* 0x0000000400057245 */ /* 0x000fe20000201400 */
[C---:B------:R-:W-:Y:S01]  /*1f8c0*/  FFMA.FTZ R31, R3.reuse, R6, R31 ;  /* 0x00000006031f7223 */ /* 0x040fe2000001001f */
[----:B------:R-:W-:Y:S02]  /*1f8d0*/  FSEL R171, R30, -INF , !P5 ;  /* 0xff8000001eab7808 */ /* 0x000fe40006800000 */
[C---:B------:R-:W-:Y:S01]  /*1f8e0*/  ISETP.GE.AND P5, PT, R4.reuse, R0, PT ;  /* 0x000000000400720c */ /* 0x040fe20003fa6270 */
[-C--:B------:R-:W-:Y:S01]  /*1f8f0*/  FFMA.FTZ R24, R3, R5.reuse, R24 ;  /* 0x0000000503187223 */ /* 0x080fe20000010018 */
[----:B------:R-:W-:Y:S01]  /*1f900*/  FSEL R175, R29, -INF , !P6 ;  /* 0xff8000001daf7808 */ /* 0x000fe20007000000 */
[----:B------:R-:W-:Y:S01]  /*1f910*/  FFMA.FTZ R26, R3, R5, R26 ;  /* 0x00000005031a7223 */ /* 0x000fe2000001001a */
[----:B------:R-:W-:-:S02]  /*1f920*/  ISETP.GE.AND P6, PT, R4, R2, PT ;  /* 0x000000020400720c */ /* 0x000fc40003fc6270 */
[----:B------:R-:W-:Y:S02]  /*1f930*/  I2FP.F32.S32 R4, R19 ;  /* 0x0000001300047245 */ /* 0x000fe40000201400 */
[----:B------:R-:W-:Y:S02]  /*1f940*/  FSEL R170, R31, -INF , !P4 ;  /* 0xff8000001faa7808 */ /* 0x000fe40006000000 */
[----:B------:R-:W-:Y:S01]  /*1f950*/  FSEL R173, R24, -INF , !P5 ;  /* 0xff80000018ad7808 */ /* 0x000fe20006800000 */
[----:B------:R-:W-:Y:S01]  /*1f960*/  FFMA.FTZ R10, R3, R4, R10 ;  /* 0x00000004030a7223 */ /* 0x000fe2000001000a */
[----:B------:R-:W-:Y:S01]  /*1f970*/  ISETP.GE.AND P4, PT, R19, R0, PT ;  /* 0x000000001300720c */ /* 0x000fe20003f86270 */
[----:B------:R-:W-:Y:S01]  /*1f980*/  FFMA.FTZ R8, R3, R4, R8 ;  /* 0x0000000403087223 */ /* 0x000fe20000010008 */
[C---:B------:R-:W-:Y:S01]  /*1f990*/  ISETP.GE.AND P5, PT, R19.reuse, R2, PT ;  /* 0x000000021300720c */ /* 0x040fe20003fa6270 */
[----:B------:R-:W-:Y:S01]  /*1f9a0*/  VIADD R19, R19, 0x39 ;  /* 0x0000003913137836 */ /* 0x000fe20000000000 */
[----:B------:R-:W-:-:S02]  /*1f9b0*/  FSEL R28, R26, -INF , !P6 ;  /* 0xff8000001a1c7808 */ /* 0x000fc40007000000 */
[----:B------:R-:W-:Y:S02]  /*1f9c0*/  FSEL R4, R8, -INF , !P4 ;  /* 0xff80000008047808 */ /* 0x000fe40006000000 */
[C---:B------:R-:W-:Y:S02]  /*1f9d0*/  ISETP.GE.AND P6, PT, R19.reuse, R0, PT ;  /* 0x000000001300720c */ /* 0x040fe40003fc6270 */
[----:B------:R-:W-:Y:S02]  /*1f9e0*/  FSEL R0, R10, -INF , !P5 ;  /* 0xff8000000a007808 */ /* 0x000fe40006800000 */
[----:B------:R-:W-:Y:S02]  /*1f9f0*/  ISETP.GT.AND P5, PT, R246, R235, PT ;  /* 0x000000ebf600720c */ /* 0x000fe40003fa4270 */
[----:B------:R-:W-:Y:S02]  /*1fa00*/  I2FP.F32.S32 R5, R19 ;  /* 0x0000001300057245 */ /* 0x000fe40000201400 */
[----:B------:R-:W-:-:S03]  /*1fa10*/  ISETP.GE.AND P4, PT, R19, R2, PT ;  /* 0x000000021300720c */ /* 0x000fc60003f86270 */
[CC--:B------:R-:W-:Y:S01]  /*1fa20*/  FFMA.FTZ R25, R3.reuse, R5.reuse, R25 ;  /* 0x0000000503197223 */ /* 0x0c0fe20000010019 */
[----:B------:R-:W-:-:S04]  /*1fa30*/  FFMA.FTZ R27, R3, R5, R27 ;  /* 0x00000005031b7223 */ /* 0x000fc8000001001b */
        /* <DEDUP_REMOVED lines=44> */
[----:B------:R-:W-:-:S03]  /*1fd00*/  LOP3.LUT R2, RZ, R14, RZ, 0x33, !PT ;  /* 0x0000000eff027212 */ /* 0x000fc600078e33ff */
[----:B------:R-:W-:Y:S01]  /*1fd10*/  @P4 VIADD R12, R12, 0x1 ;  /* 0x000000010c0c4836 */ /* 0x000fe20000000000 */
[----:B------:R-:W-:-:S03]  /*1fd20*/  ISETP.GE.AND P4, PT, R5, RZ, PT ;  /* 0x000000ff0500720c */ /* 0x000fc60003f86270 */
[----:B------:R-:W-:Y:S02]  /*1fd30*/  IMAD.MOV.U32 R6, RZ, RZ, R12 ;  /* 0x000000ffff067224 */ /* 0x000fe400078e000c */
[----:B------:R-:W-:Y:S01]  /*1fd40*/  @P6 VIADD R13, R13, 0x1 ;  /* 0x000000010d0d6836 */ /* 0x000fe20000000000 */
[----:B------:R-:W-:-:S04]  /*1fd50*/  ISETP.NE.AND P6, PT, R14, RZ, PT ;  /* 0x000000ff0e00720c */ /* 0x000fc80003fc5270 */
[----:B------:R-:W-:Y:S02]  /*1fd60*/  MOV R7, R13 ;  /* 0x0000000d00077202 */ /* 0x000fe40000000f00 */
[----:B------:R-:W2:Y:S01]  /*1fd70*/  LD.E.64 R12, desc[UR4][R198.64+0x38] ;  /* 0x00003804c60c7980 */ /* 0x000ea2000c101b00 */
        /* <DEDUP_REMOVED lines=24> */
.L_x_4558:
[----:B------:R-:W-:Y:S02]  /*1ff00*/  R2UR UR4, R196 ;  /* 0x00000000c40472ca */ /* 0x000fe400000e0000 */
[----:B------:R-:W-:-:S13]  /*1ff10*/  R2UR UR5, R197 ;  /* 0x00000000c50572ca */ /* 0x000fda00000e0000 */
[----:B------:R-:W2:Y:S02]  /*1ff20*/  LD.E R10, desc[UR4][R198.64+0x38] ;  /* 0x00003804c60a7980 */ /* 0x000ea4000c101900 */
[----:B--2---:R-:W-:-:S05]  /*1ff30*/  IMAD.U32 R10, R10, -0x40, RZ ;  /* 0xffffffc00a0a7824 */ /* 0x004fca00078e00ff */
[----:B------:R-:W-:Y:S02]  /*1ff40*/  SHF.R.S32.HI R8, RZ, 0x1f, R10 ;  /* 0x0000001fff087819 */ /* 0x000fe4000001140a */
.L_x_4559:
[----:B------:R-:W-:Y:S05]  /*1ff50*/  BSYNC B0 ;  /* 0x0000000000007941 */ /* 0x000fea0003800000 */
.L_x_4557:
        /* <DEDUP_REMOVED lines=17> */
[-C--:B------:R-:W-:Y:S02]  /*20070*/  @P1 LEA R12, P0, R5, R237.reuse, 0x1 ;  /* 0x000000ed050c1211 */ /* 0x080fe400078008ff */
        /* <DEDUP_REMOVED lines=15> */
[----:B------:R-:W-:Y:S01]  /*20170*/  @!P6 R2UR UR11, R197 ;  /* 0x00000000c50be2ca */ /* 0x000fe200000e0000 */
[----:B------:R-:W-:Y:S01]  /*20180*/  @!P6 IMAD.X R8, R8, 0x1, R234, P0 ;  /* 0x000000010808e824 */ /* 0x000fe200000e06ea */
[----:B------:R-:W-:-:S02]  /*20190*/  @!P6 LEA R202, P4, R2, R237, 0x1 ;  /* 0x000000ed02cae211 */ /* 0x000fc400078808ff */
[CC--:B------:R-:W-:Y:S02]  /*201a0*/  @P3 LEA R168, P0, R2.reuse, R237.reuse, 0x1 ;  /* 0x000000ed02a83211 */ /* 0x0c0fe400078008ff */
[CCC-:B------:R-:W-:Y:S02]  /*201b0*/  @!P6 LEA.HI.X R203, R2.reuse, R236.reuse, R6.reuse, 0x1, P4 ;  /* 0x000000ec02cbe211 */ /* 0x1c0fe400020f0c06 */
[C---:B------:R-:W-:Y:S02]  /*201c0*/  @P3 LEA.HI.X R169, R2.reuse, R236, R6, 0x1, P0 ;  /* 0x000000ec02a93211 */ /* 0x040fe400000f0c06 */
[CC--:B------:R-:W-:Y:S02]  /*201d0*/  @P2 LEA R166, P4, R2.reuse, R237.reuse, 0x1 ;  /* 0x000000ed02a62211 */ /* 0x0c0fe400078808ff */
[----:B------:R-:W-:Y:S01]  /*201e0*/  @P1 LEA R34, P0, R2, R237, 0x1 ;  /* 0x000000ed02221211 */ /* 0x000fe200078008ff */
[----:B------:R-:W-:Y:S01]  /*201f0*/  @!PT LDS RZ, [RZ] ;  /* 0x00000000fffff984 */ /* 0x000fe20000000800 */
[----:B------:R-:W-:Y:S01]  /*20200*/  @!PT LDS RZ, [RZ] ;  /* 0x00000000fffff984 */ /* 0x000fe20000000800 */
[----:B------:R-:W-:Y:S01]  /*20210*/  @!PT LDS RZ, [RZ] ;  /* 0x00000000fffff984 */ /* 0x000fe20000000800 */
[----:B------:R-:W-:Y:S01]  /*20220*/  @!P6 LDGSTS.E.BYPASS.LTC128B.128 [R243+0x8000], desc[UR10][R24.64] ;  /* 0x0800000018f3efae */ /* 0x000fe2000b901d4a */
[----:B------:R-:W-:-:S02]  /*20230*/  @P2 R2UR UR10, R196 ;  /* 0x00000000c40a22ca */ /* 0x000fc400000e0000 */
[C---:B------:R-:W-:Y:S01]  /*20240*/  @P2 R2UR UR11, R197.reuse ;  /* 0x00000000c50b22ca */ /* 0x040fe200000e0000 */
[----:B------:R1:W-:Y:S01]  /*20250*/  @P6 STS.128 [R243+0x8000], RZ ;  /* 0x008000fff3006388 */ /* 0x0003e20000000c00 */
[CCC-:B------:R-:W-:Y:S02]  /*20260*/  @P2 LEA.HI.X R167, R2.reuse, R236.reuse, R6.reuse, 0x1, P4 ;  /* 0x000000ec02a72211 */ /* 0x1c0fe400020f0c06 */
[----:B------:R-:W-:Y:S01]  /*20270*/  @P1 LEA.HI.X R35, R2, R236, R6, 0x1, P0 ;  /* 0x000000ec02231211 */ /* 0x000fe200000f0c06 */
[----:B------:R-:W-:Y:S01]  /*20280*/  @P3 IMAD.MOV.U32 R6, RZ, RZ, R24 ;  /* 0x000000ffff063224 */ /* 0x000fe200078e0018 */
[C---:B------:R-:W-:Y:S02]  /*20290*/  @P1 R2UR UR12, R196.reuse ;  /* 0x00000000c40c12ca */ /* 0x040fe400000e0000 */
[----:B------:R-:W-:Y:S02]  /*202a0*/  @P1 R2UR UR13, R197 ;  /* 0x00000000c50d12ca */ /* 0x000fe400000e0000 */
[----:B------:R-:W-:Y:S01]  /*202b0*/  @!PT LDS RZ, [RZ] ;  /* 0x00000000fffff984 */ /* 0x000fe20000000800 */
[----:B------:R-:W-:Y:S01]  /*202c0*/  @!PT LDS RZ, [RZ] ;  /* 0x00000000fffff984 */ /* 0x000fe20000000800 */
[----:B------:R-:W-:Y:S01]  /*202d0*/  @!PT LDS RZ, [RZ] ;  /* 0x00000000fffff984 */ /* 0x000fe20000000800 */
[----:B------:R2:W-:Y:S01]  /*202e0*/  @P3 LDGSTS.E.BYPASS.LTC128B.128 [R243+0xa000], desc[UR4][R6.64+0x80] ;  /* 0x0a00008006f33fae */ /* 0x0005e2000b901d44 */
[----:B------:R-:W-:-:S02]  /*202f0*/  @!P6 R2UR UR4, R196 ;  /* 0x00000000c404e2ca */ /* 0x000fc400000e0000 */
[C---:B------:R-:W-:Y:S01]  /*20300*/  @!P6 R2UR UR5, R197.reuse ;  /* 0x00000000c505e2ca */ /* 0x040fe200000e0000 */
[----:B------:R1:W-:Y:S01]  /*20310*/  @!P3 STS.128 [R243+0xa000], RZ ;  /* 0x00a000fff300b388 */ /* 0x0003e20000000c00 */
[----:B------:R-:W-:Y:S01]  /*20320*/  @!P6 LEA R250, P4, R10, R237, 0x1 ;  /* 0x000000ed0afae211 */ /* 0x000fe200078808ff */
[----:B------:R-:W-:Y:S01]  /*20330*/  IMAD.MOV.U32 R237, RZ, RZ, R24 ;  /* 0x000000ffffed7224 */ /* 0x000fe200078e0018 */
[----:B------:R-:W-:Y:S02]  /*20340*/  @P1 R2UR UR14, R196 ;  /* 0x00000000c40e12ca */ /* 0x000fe400000e0000 */
[----:B------:R-:W-:Y:S01]  /*20350*/  @!P6 LEA.HI.X R251, R10, R236, R8, 0x1, P4 ;  /* 0x000000ec0afbe211 */ /* 0x000fe200020f0c08 */
[----:B------:R-:W-:Y:S01]  /*20360*/  IMAD.MOV.U32 R236, RZ, RZ, R25 ;  /* 0x000000ffffec7224 */ /* 0x000fe200078e0019 */
[----:B------:R-:W-:Y:S02]  /*20370*/  @P1 R2UR UR15, R197 ;  /* 0x00000000c50f12ca */ /* 0x000fe400000e0000 */
[----:B------:R-:W-:-:S02]  /*20380*/  @P1 R2UR UR16, R196 ;  /* 0x00000000c41012ca */ /* 0x000fc400000e0000 */
[----:B------:R-:W-:Y:S01]  /*20390*/  @P1 R2UR UR17, R197 ;  /* 0x00000000c51112ca */ /* 0x000fe200000e0000 */
        /* <DEDUP_REMOVED lines=39> */
[----:B------:R-:W-:-:S02]  /*20610*/  @!P6 R2UR UR14, R196 ;  /* 0x00000000c40ee2ca */ /* 0x000fc400000e0000 */
        /* <DEDUP_REMOVED lines=14> */
[C---:B------:R-:W-:Y:S01]  /*20700*/  @P2 R2UR UR11, R197.reuse ;  /* 0x00000000c50b22ca */ /* 0x040fe200000e0000 */
[----:B------:R1:W-:Y:S04]  /*20710*/  @!P3 STS.128 [R243+0xb000], RZ ;  /* 0x00b000fff300b388 */ /* 0x0003e80000000c00 */
[----:B------:R-:W-:Y:S01]  /*20720*/  @!PT LDS RZ, [RZ] ;  /* 0x00000000fffff984 */ /* 0x000fe20000000800 */
[----:B------:R-:W-:Y:S01]  /*20730*/  @!PT LDS RZ, [RZ] ;  /* 0x00000000fffff984 */ /* 0x000fe20000000800 */
[----:B------:R-:W-:Y:S01]  /*20740*/  @!PT LDS RZ, [RZ] ;  /* 0x00000000fffff984 */ /* 0x000fe20000000800 */
[----:B------:R1:W-:Y:S01]  /*20750*/  @P2 LDGSTS.E.BYPASS.LTC128B.128 [R243+0xd000], desc[UR4][R30.64+0x100] ;  /* 0x0d0001001ef32fae */ /* 0x0003e2000b901d44 */
[----:B------:R-:W-:Y:S02]  /*20760*/  @P1 R2UR UR4, R196 ;  /* 0x00000000c40412ca */ /* 0x000fe400000e0000 */
        /* <DEDUP_REMOVED lines=28> */
.L_x_4556:
[----:B------:R-:W-:Y:S05]  /*20930*/  BSYNC B1 ;  /* 0x0000000000017941 */ /* 0x000fea0003800000 */
.L_x_4555:
[----:B------:R-:W-:Y:S01]  /*20940*/  R2UR UR4, R196 ;  /* 0x00000000c40472ca */ /* 0x000fe200000e0000 */
[----:B-1----:R-:W-:Y:S01]  /*20950*/  LDSM.16.MT88.4 R12, [R230+0x10000] ;  /* 0x01000000e60c783b */ /* 0x002fe20000004200 */
[----:B------:R-:W-:Y:S02]  /*20960*/  R2UR UR5, R197 ;  /* 0x00000000c50572ca */ /* 0x000fe400000e0000 */
[----:B------:R-:W-:Y:S01]  /*20970*/  FMNMX.FTZ R7, R165, R4, !PT ;  /* 0x00000004a5077209 */ /* 0x000fe20007810000 */
[----:B------:R-:W-:Y:S01]  /*20980*/  LDSM.16.MT88.4 R20, [R228+0x16000] ;  /* 0x01600000e414783b */ /* 0x000fe20000004200 */
[----:B------:R-:W-:-:S03]  /*20990*/  FMNMX.FTZ R6, R164, R0, !PT ;  /* 0x00000000a4067209 */ /* 0x000fc60007810000 */
[----:B------:R-:W-:Y:S06]  /*209a0*/  LDSM.16.MT88.4 R24, [R228+0x12800] ;  /* 0x01280000e418783b */ /* 0x000fec0000004200 */
[----:B------:R-:W2:Y:S01]  /*209b0*/  LD.E R31, desc[UR4][R198.64+0xdc] ;  /* 0x0000dc04c61f7980 */ /* 0x000ea2000c101900 */
        /* <DEDUP_REMOVED lines=48> */
[----:B------:R-:W-:Y:S01]  /*20cc0*/  FFMA.FTZ R166, R4, R31, -R174 ;  /* 0x0000001f04a67223 */ /* 0x000fe200000108ae */
[----:B------:R-:W-:-:S02]  /*20cd0*/  FSEL R4, R168, RZ, P1 ;  /* 0x000000ffa8047208 */ /* 0x000fc40000800000 */
[-C--:B------:R-:W-:Y:S01]  /*20ce0*/  FFMA.FTZ R32, R0, R31.reuse, -R30 ;  /* 0x0000001f00207223 */ /* 0x080fe2000001081e */
        /* <DEDUP_REMOVED lines=9> */
[----:B------:R-:W2:Y:S01]  /*20d80*/  LDSM.16.MT88.4 R8, [R229+0x10000] ;  /* 0x01000000e508783b */ /* 0x000ea20000004200 */
[-C--:B-1----:R-:W-:Y:S01]  /*20d90*/  FMUL.FTZ R162, R162, R164.reuse ;  /* 0x000000a4a2a27220 */ /* 0x082fe20000410000 */
[-C--:B------:R-:W-:Y:S01]  /*20da0*/  FMUL.FTZ R163, R163, R164.reuse ;  /* 0x000000a4a3a37220 */ /* 0x080fe20000410000 */
[-C--:B------:R-:W-:Y:S01]  /*20db0*/  FMUL.FTZ R158, R158, R164.reuse ;  /* 0x000000a49e9e7220 */ /* 0x080fe20000410000 */
[----:B------:R-:W1:Y:S01]  /*20dc0*/  LDSM.16.MT88.4 R16, [R228+0x10000] ;  /* 0x01000000e410783b */ /* 0x000e620000004200 */
        /* <DEDUP_REMOVED lines=57> */
[----:B------:R-:W-:Y:S01]  /*21160*/  FMUL.FTZ R131, R131, R164 ;  /* 0x000000a483837220 */ /* 0x000fe20000410000 */
[----:B------:R4:W5:Y:S01]  /*21170*/  MUFU.EX2 R169, R4 ;  /* 0x0000000400a97308 */ /* 0x0009620000000800 */
[-CC-:B------:R-:W-:Y:S01]  /*21180*/  FFMA.FTZ R177, R195, R31.reuse, -R174.reuse ;  /* 0x0000001fc3b17223 */ /* 0x180fe200000108ae */
[-CC-:B------:R-:W-:Y:S01]  /*21190*/  FFMA.FTZ R178, R178, R31.reuse, -R174.reuse ;  /* 0x0000001fb2b27223 */ /* 0x180fe200000108ae */
[-CC-:B------:R-:W-:Y:S01]  /*211a0*/  FFMA.FTZ R179, R179, R31.reuse, -R174.reuse ;  /* 0x0000001fb3b37223 */ /* 0x180fe200000108ae */
[-C--:B------:R-:W-:Y:S01]  /*211b0*/  FFMA.FTZ R180, R180, R31.reuse, -R174 ;  /* 0x0000001fb4b47223 */ /* 0x080fe200000108ae */
[-CC-:B------:R-:W-:Y:S01]  /*211c0*/  FFMA.FTZ R181, R181, R31.reuse, -R30.reuse ;  /* 0x0000001fb5b57223 */ /* 0x180fe2000001081e */
[-CC-:B------:R-:W-:Y:S01]  /*211d0*/  FFMA.FTZ R183, R183, R31.reuse, -R30.reuse ;  /* 0x0000001fb7b77223 */ /* 0x180fe2000001081e */
[-CC-:B------:R-:W-:Y:S01]  /*211e0*/  FFMA.FTZ R182, R182, R31.reuse, -R30.reuse ;  /* 0x0000001fb6b67223 */ /* 0x180fe2000001081e */
[----:B------:R-:W-:Y:S01]  /*211f0*/  FFMA.FTZ R184, R184, R31, -R30 ;  /* 0x0000001fb8b87223 */ /* 0x000fe2000001081e */
[----:B---3--:R-:W-:Y:S01]  /*21200*/  F2FP.BF16.F32.PACK_AB R7, R165, R0 ;  /* 0x00000000a507723e */ /* 0x008fe200000010ff */
[----:B------:R-:W3:Y:S01]  /*21210*/  MUFU.EX2 R177, R177 ;  /* 0x000000b100b17308 */ /* 0x000ee20000000800 */
[-C--:B------:R-:W-:Y:S01]  /*21220*/  FMUL.FTZ R134, R134, R164.reuse ;  /* 0x000000a486867220 */ /* 0x080fe20000410000 */
[-C--:B------:R-:W-:Y:S01]  /*21230*/  FMUL.FTZ R135, R135, R164.reuse ;  /* 0x000000a487877220 */ /* 0x080fe20000410000 */
[-C--:B------:R-:W-:Y:S01]  /*21240*/  FMUL.FTZ R138, R138, R164.reuse ;  /* 0x000000a48a8a7220 */ /* 0x080fe20000410000 */
        /* <DEDUP_REMOVED lines=93> */
[----:B------:R-:W-:Y:S01]  /*21820*/  FMUL.FTZ R145, R145, R169 ;  /* 0x000000a991917220 */ /* 0x000fe20000410000 */
[-C--:B------:R-:W-:Y:S01]  /*21830*/  FMUL.FTZ R146, R146, R164.reuse ;  /* 0x000000a492927220 */ /* 0x080fe20000410000 */
[-C--:B------:R-:W-:Y:S01]  /*21840*/  FMUL.FTZ R147, R147, R164.reuse ;  /* 0x000000a493937220 */ /* 0x080fe20000410000 */
[C---:B------:R-:W-:Y:S01]  /*21850*/  HMMA.16816.F32.BF16 R140, R4.reuse, R20, R140 ;  /* 0x00000014048c723c */ /* 0x040fe2000004188c */
[-CC-:B------:R-:W-:Y:S01]  /*21860*/  FFMA.FTZ R191, R191, R31.reuse, -R174.reuse ;  /* 0x0000001fbfbf7223 */ /* 0x180fe200000108ae */
[-CC-:B------:R-:W-:Y:S01]  /*21870*/  FFMA.FTZ R193, R193, R31.reuse, -R174.reuse ;  /* 0x0000001fc1c17223 */ /* 0x180fe200000108ae */
[-CC-:B------:R-:W-:Y:S01]  /*21880*/  FFMA.FTZ R194, R194, R31.reuse, -R174.reuse ;  /* 0x0000001fc2c27223 */ /* 0x180fe200000108ae */
[----:B------:R-:W5:Y:S01]  /*21890*/  MUFU.EX2 R183, R183 ;  /* 0x000000b700b77308 */ /* 0x000f620000000800 */
[-C--:B------:R-:W-:Y:S01]  /*218a0*/  FFMA.FTZ R192, R192, R31.reuse, -R174 ;  /* 0x0000001fc0c07223 */ /* 0x080fe200000108ae */
[C---:B------:R-:W-:Y:S01]  /*218b0*/  HMMA.16816.F32.BF16 R152, R4.reuse, R22, R152 ;  /* 0x000000160498723c */ /* 0x040fe20000041898 */
[----:B------:R-:W-:Y:S01]  /*218c0*/  LDSM.16.MT88.4 R20, [R228+0x10800] ;  /* 0x01080000e414783b */ /* 0x000fe20000004200 */
[-CC-:B------:R-:W-:Y:S01]  /*218d0*/  FFMA.FTZ R185, R185, R31.reuse, -R30.reuse ;  /* 0x0000001fb9b97223 */ /* 0x180fe2000001081e */
[-CC-:B------:R-:W-:Y:S01]  /*218e0*/  FFMA.FTZ R190, R190, R31.reuse, -R30.reuse ;  /* 0x0000001fbebe7223 */ /* 0x180fe2000001081e */
[-CC-:B------:R-:W-:Y:S01]  /*218f0*/  FFMA.FTZ R187, R187, R31.reuse, -R30.reuse ;  /* 0x0000001fbbbb7223 */ /* 0x180fe2000001081e */
[-C--:B------:R-:W-:Y:S01]  /*21900*/  FFMA.FTZ R186, R186, R31.reuse, -R30 ;  /* 0x0000001fbaba7223 */ /* 0x080fe2000001081e */
[C---:B----4-:R-:W-:Y:S01]  /*21910*/  HMMA.16816.F32.BF16 R76, R4.reuse, R12, R76 ;  /* 0x0000000c044c723c */ /* 0x050fe2000004184c */
[----:B------:R-:W-:Y:S01]  /*21920*/  MUFU.EX2 R182, R182 ;  /* 0x000000b600b67308 */ /* 0x000fe20000000800 */
[-CC-:B------:R-:W-:Y:S01]  /*21930*/  FFMA.FTZ R176, R176, R31.reuse, -R174.reuse ;  /* 0x0000001fb0b07223 */ /* 0x180fe200000108ae */
[-CC-:B------:R-:W-:Y:S01]  /*21940*/  FFMA.FTZ R175, R175, R31.reuse, -R174.reuse ;  /* 0x0000001fafaf7223 */ /* 0x180fe200000108ae */
[-CC-:B------:R-:W-:Y:S01]  /*21950*/  FFMA.FTZ R173, R173, R31.reuse, -R174.reuse ;  /* 0x0000001fadad7223 */ /* 0x180fe200000108ae */
[-C--:B------:R-:W-:Y:S01]  /*21960*/  FFMA.FTZ R172, R172, R31.reuse, -R174 ;  /* 0x0000001facac7223 */ /* 0x080fe200000108ae */
[C---:B------:R-:W-:Y:S01]  /*21970*/  HMMA.16816.F32.BF16 R80, R4.reuse, R14, R80 ;  /* 0x0000000e0450723c */ /* 0x040fe20000041850 */
[----:B------:R-:W4:Y:S01]  /*21980*/  LDSM.16.MT88.4 R12, [R229+0x14000] ;  /* 0x01400000e50c783b */ /* 0x000f220000004200 */
[-CC-:B------:R-:W-:Y:S01]  /*21990*/  FFMA.FTZ R171, R171, R31.reuse, -R30.reuse ;  /* 0x0000001fabab7223 */ /* 0x180fe2000001081e */
[----:B------:R-:W4:Y:S01]  /*219a0*/  MUFU.EX2 R184, R184 ;  /* 0x000000b800b87308 */ /* 0x000f220000000800 */
[-CC-:B------:R-:W-:Y:S01]  /*219b0*/  FFMA.FTZ R170, R170, R31.reuse, -R30.reuse ;  /* 0x0000001faaaa7223 */ /* 0x180fe2000001081e */
[-CC-:B------:R-:W-:Y:S01]  /*219c0*/  FFMA.FTZ R174, R28, R31.reuse, -R30.reuse ;  /* 0x0000001f1cae7223 */ /* 0x180fe2000001081e */
[C---:B--2---:R-:W-:Y:S01]  /*219d0*/  HMMA.16816.F32.BF16 R84, R4.reuse, R8, R84 ;  /* 0x000000080454723c */ /* 0x044fe20000041854 */
[----:B------:R-:W-:Y:S01]  /*219e0*/  FFMA.FTZ R195, R29, R31, -R30 ;  /* 0x0000001f1dc37223 */ /* 0x000fe2000001081e */
[----:B------:R-:W-:Y:S01]  /*219f0*/  FFMA.FTZ R166, R249, R169, R166 ;  /* 0x000000a9f9a67223 */ /* 0x000fe200000100a6 */
[----:B------:R-:W-:Y:S01]  /*21a00*/  LDSM.16.MT88.4 R28, [R228+0x13800] ;  /* 0x01380000e41c783b */ /* 0x000fe20000004200 */
[----:B------:R-:W-:Y:S01]  /*21a10*/  FFMA.FTZ R32, R248, R164, R32 ;  /* 0x000000a4f8207223 */ /* 0x000fe20000010020 */
[----:B------:R-:W2:Y:S01]  /*21a20*/  MUFU.EX2 R191, R191 ;  /* 0x000000bf00bf7308 */ /* 0x000ea20000000800 */
[----:B------:R-:W-:Y:S01]  /*21a30*/  HMMA.16816.F32.BF16 R88, R4, R10, R88 ;  /* 0x0000000a0458723c */ /* 0x000fe20000041858 */
[----:B------:R-:W2:Y:S01]  /*21a40*/  LDSM.16.MT88.4 R8, [R228+0x14000] ;  /* 0x01400000e408783b */ /* 0x000ea20000004200 */
[----:B------:R-:W-:Y:S01]  /*21a50*/  FADD.FTZ R166, R35, R166 ;  /* 0x000000a623a67221 */ /* 0x000fe20000010000 */
[----:B------:R-:W-:Y:S01]  /*21a60*/  FADD.FTZ R32, R2, R32 ;  /* 0x0000002002207221 */ /* 0x000fe20000010000 */
[----:B------:R-:W-:-:S02]  /*21a70*/  MOV R164, R167 ;  /* 0x000000a700a47202 */ /* 0x000fc40000000f00 */
[----:B-1----:R-:W-:Y:S01]  /*21a80*/  HMMA.16816.F32.BF16 R92, R4, R16, R92 ;  /* 0x00000010045c723c */ /* 0x002fe2000004185c */
[----:B------:R-:W-:Y:S01]  /*21a90*/  MUFU.EX2 R193, R193 ;  /* 0x000000c100c17308 */ /* 0x000fe20000000800 */
[----:B------:R-:W-:Y:S01]  /*21aa0*/  FADD.FTZ R166, R34, R166 ;  /* 0x000000a622a67221 */ /* 0x000fe20000010000 */
[----:B------:R-:W-:-:S03]  /*21ab0*/  FADD.FTZ R32, R0, R32 ;  /* 0x0000002000207221 */ /* 0x000fc60000010000 */
[----:B------:R-:W-:Y:S01]  /*21ac0*/  HMMA.16816.F32.BF16 R96, R4, R18, R96 ;  /* 0x000000120460723c */ /* 0x000fe20000041860 */
[----:B------:R-:W1:Y:S01]  /*21ad0*/  LDSM.16.MT88.4 R16, [R227+0x14000] ;  /* 0x01400000e310783b */ /* 0x000e620000004200 */
[----:B------:R-:W-:Y:S01]  /*21ae0*/  FADD.FTZ R166, R33, R166 ;  /* 0x000000a621a67221 */ /* 0x000fe20000010000 */
[----:B------:R-:W-:Y:S01]  /*21af0*/  MUFU.EX2 R194, R194 ;  /* 0x000000c200c27308 */ /* 0x000fe20000000800 */
[----:B------:R-:W-:Y:S01]  /*21b00*/  FADD.FTZ R32, R165, R32 ;  /* 0x00000020a5207221 */ /* 0x000fe20000010000 */
[----:B------:R-:W-:Y:S01]  /*21b10*/  MOV R165, R168 ;  /* 0x000000a800a57202 */ /* 0x000fe20000000f00 */
[----:B---3--:R-:W-:Y:S02]  /*21b20*/  FADD.FTZ R166, R177, R166 ;  /* 0x000000a6b1a67221 */ /* 0x008fe40000010000 */
[----:B-----5:R-:W-:-:S03]  /*21b30*/  FADD.FTZ R32, R181, R32 ;  /* 0x00000020b5207221 */ /* 0x020fc60000010000 */
[----:B------:R-:W-:Y:S01]  /*21b40*/  MUFU.EX2 R192, R192 ;  /* 0x000000c000c07308 */ /* 0x000fe20000000800 */
[C---:B----4-:R-:W-:Y:S07]  /*21b50*/  HMMA.16816.F32.BF16 R100, R4.reuse, R12, R100 ;  /* 0x0000000c0464723c */ /* 0x050fee0000041864 */
[----:B------:R-:W3:Y:S01]  /*21b60*/  MUFU.EX2 R185, R185 ;  /* 0x000000b900b97308 */ /* 0x000ee20000000800 */
[C---:B------:R-:W-:Y:S01]  /*21b70*/  HMMA.16816.F32.BF16 R104, R4.reuse, R14, R104 ;  /* 0x0000000e0468723c */ /* 0x040fe20000041868 */
[----:B------:R-:W4:Y:S06]  /*21b80*/  LDSM.16.MT88.4 R12, [R230+0x16000] ;  /* 0x01600000e60c783b */ /* 0x000f2c0000004200 */
[----:B------:R-:W5:Y:S01]  /*21b90*/  MUFU.EX2 R190, R190 ;  /* 0x000000be00be7308 */ /* 0x000f620000000800 */
[C---:B--2---:R-:W-:Y:S06]  /*21ba0*/  HMMA.16816.F32.BF16 R108, R4.reuse, R8, R108 ;  /* 0x00000008046c723c */ /* 0x044fec000004186c */
[C---:B------:R-:W-:Y:S01]  /*21bb0*/  HMMA.16816.F32.BF16 R112, R4.reuse, R10, R112 ;  /* 0x0000000a0470723c */ /* 0x040fe20000041870 */
[----:B------:R-:W2:Y:S01]  /*21bc0*/  LDSM.16.MT88.4 R8, [R229+0x16000] ;  /* 0x01600000e508783b */ /* 0x000ea20000004200 */
[----:B------:R-:W-:Y:S04]  /*21bd0*/  MUFU.EX2 R187, R187 ;  /* 0x000000bb00bb7308 */ /* 0x000fe80000000800 */
[C---:B-1----:R-:W-:Y:S04]  /*21be0*/  HMMA.16816.F32.BF16 R116, R4.reuse, R16, R116 ;  /* 0x000000100474723c */ /* 0x042fe80000041874 */
[----:B------:R-:W1:Y:S02]  /*21bf0*/  MUFU.EX2 R186, R186 ;  /* 0x000000ba00ba7308 */ /* 0x000e640000000800 */
[C---:B------:R-:W-:Y:S01]  /*21c00*/  HMMA.16816.F32.BF16 R120, R4.reuse, R18, R120 ;  /* 0x000000120478723c */ /* 0x040fe20000041878 */
[----:B------:R-:W3:Y:S05]  /*21c10*/  LDSM.16.MT88.4 R16, [R227+0x16000] ;  /* 0x01600000e310783b */ /* 0x000eea0000004200 */
[----:B------:R-:W1:Y:S08]  /*21c20*/  MUFU.EX2 R176, R176 ;  /* 0x000000b000b07308 */ /* 0x000e700000000800 */
[----:B------:R-:W-:Y:S01]  /*21c30*/  MUFU.EX2 R175, R175 ;  /* 0x000000af00af7308 */ /* 0x000fe20000000800 */
[C---:B----4-:R-:W-:Y:S07]  /*21c40*/  HMMA.16816.F32.BF16 R124, R4.reuse, R12, R124 ;  /* 0x0000000c047c723c */ /* 0x050fee000004187c */
[----:B------:R-:W-:Y:S01]  /*21c50*/  MUFU.EX2 R173, R173 ;  /* 0x000000ad00ad7308 */ /* 0x000fe20000000800 */
[C---:B------:R-:W-:Y:S01]  /*21c60*/  HMMA.16816.F32.BF16 R128, R4.reuse, R14, R128 ;  /* 0x0000000e0480723c */ /* 0x040fe20000041880 */
[----:B------:R-:W4:Y:S05]  /*21c70*/  LDSM.16.MT88.4 R12, [R230+0x10800] ;  /* 0x01080000e60c783b */ /* 0x000f2a0000004200 */
[C---:B--2---:R-:W-:Y:S01]  /*21c80*/  HMMA.16816.F32.BF16 R132, R4.reuse, R8, R132 ;  /* 0x000000080484723c */ /* 0x044fe20000041884 */
[----:B------:R-:W-:Y:S05]  /*21c90*/  MUFU.EX2 R172, R172 ;  /* 0x000000ac00ac7308 */ /* 0x000fea0000000800 */
[C---:B------:R-:W-:Y:S01]  /*21ca0*/  HMMA.16816.F32.BF16 R136, R4.reuse, R10, R136 ;  /* 0x0000000a0488723c */ /* 0x040fe20000041888 */
[----:B------:R-:W2:Y:S02]  /*21cb0*/  LDSM.16.MT88.4 R8, [R229+0x10800] ;  /* 0x01080000e508783b */ /* 0x000ea40000004200 */
[----:B------:R-:W1:Y:S03]  /*21cc0*/  MUFU.EX2 R171, R171 ;  /* 0x000000ab00ab7308 */ /* 0x000e660000000800 */
[C---:B---3--:R-:W-:Y:S05]  /*21cd0*/  HMMA.16816.F32.BF16 R148, R4.reuse, R16, R148 ;  /* 0x000000100494723c */ /* 0x048fea0000041894 */
[----:B------:R-:W3:Y:S01]  /*21ce0*/  MUFU.EX2 R170, R170 ;  /* 0x000000aa00aa7308 */ /* 0x000ee20000000800 */
[----:B------:R-:W-:Y:S01]  /*21cf0*/  HMMA.16816.F32.BF16 R144, R4, R18, R144 ;  /* 0x000000120490723c */ /* 0x000fe20000041890 */
[----:B------:R-:W5:Y:S06]  /*21d00*/  LDSM.16.MT88.4 R16, [R227+0x10800] ;  /* 0x01080000e310783b */ /* 0x000f6c0000004200 */
[C---:B------:R-:W-:Y:S01]  /*21d10*/  F2FP.BF16.F32.PACK_AB R4, R178.reuse, R177 ;  /* 0x000000b1b204723e */ /* 0x040fe200000010ff */
[----:B------:R-:W3:Y:S01]  /*21d20*/  MUFU.EX2 R174, R174 ;  /* 0x000000ae00ae7308 */ /* 0x000ee20000000800 */
[C---:B------:R-:W-:Y:S01]  /*21d30*/  F2FP.BF16.F32.PACK_AB R5, R183.reuse, R181 ;  /* 0x000000b5b705723e */ /* 0x040fe200000010ff */
[----:B------:R-:W-:Y:S01]  /*21d40*/  FADD.FTZ R178, R178, R166 ;  /* 0x000000a6b2b27221 */ /* 0x000fe20000010000 */
[----:B------:R-:W-:Y:S01]  /*21d50*/  F2FP.BF16.F32.PACK_AB R6, R180, R179 ;  /* 0x000000b3b406723e */ /* 0x000fe200000010ff */
[----:B------:R-:W-:Y:S01]  /*21d60*/  FADD.FTZ R183, R183, R32 ;  /* 0x00000020b7b77221 */ /* 0x000fe20000010000 */
[----:B------:R-:W-:Y:S01]  /*21d70*/  F2FP.BF16.F32.PACK_AB R7, R184, R182 ;  /* 0x000000b6b807723e */ /* 0x000fe200000010ff */
[----:B------:R-:W-:-:S02]  /*21d80*/  FADD.FTZ R178, R179, R178 ;  /* 0x000000b2b3b27221 */ /* 0x000fc40000010000 */
[----:B------:R-:W3:Y:S01]  /*21d90*/  MUFU.EX2 R195, R195 ;  /* 0x000000c300c37308 */ /* 0x000ee20000000800 */
[----:B------:R-:W-:Y:S01]  /*21da0*/  FADD.FTZ R183, R182, R183 ;  /* 0x000000b7b6b77221 */ /* 0x000fe20000010000 */
[----:B------:R-:W-:Y:S02]  /*21db0*/  FADD.FTZ R180, R180, R178 ;  /* 0x000000b2b4b47221 */ /* 0x000fe40000010000 */
        /* <DEDUP_REMOVED lines=49> */
[----:B------:R-:W-:Y:S01]  /*220d0*/  HMMA.16816.F32.BF16 R144, R4, R18, R144 ;  /* 0x000000120490723c */ /* 0x000fe20000041890 */
[----:B------:R-:W5:Y:S06]  /*220e0*/  LDSM.16.MT88.4 R16, [R227+0x11000] ;  /* 0x01100000e310783b */ /* 0x000f6c0000004200 */
[C---:B------:R-:W-:Y:S01]  /*220f0*/  F2FP.BF16.F32.PACK_AB R4, R193.reuse, R191 ;  /* 0x000000bfc104723e */ /* 0x040fe200000010ff */
[----:B------:R-:W-:Y:S01]  /*22100*/  FADD.FTZ R193, R193, R180 ;  /* 0x000000b4c1c17221 */ /* 0x000fe20000010000 */
[C---:B------:R-:W-:Y:S01]  /*22110*/  F2FP.BF16.F32.PACK_AB R5, R190.reuse, R185 ;  /* 0x000000b9be05723e */ /* 0x040fe200000010ff */
[----:B------:R-:W-:Y:S01]  /*22120*/  FADD.FTZ R190, R190, R184 ;  /* 0x000000b8bebe7221 */ /* 0x000fe20000010000 */
[----:B------:R-:W-:Y:S01]  /*22130*/  F2FP.BF16.F32.PACK_AB R6, R192, R194 ;  /* 0x000000c2c006723e */ /* 0x000fe200000010ff */
[----:B------:R-:W-:Y:S01]  /*22140*/  FADD.FTZ R193, R194, R193 ;  /* 0x000000c1c2c17221 */ /* 0x000fe20000010000 */
[----:B-1----:R-:W-:Y:S01]  /*22150*/  F2FP.BF16.F32.PACK_AB R7, R186, R187 ;  /* 0x000000bbba07723e */ /* 0x002fe200000010ff */
        /* <DEDUP_REMOVED lines=106> */
.L_x_4551:
[----:B------:R-:W-:Y:S05]  /*22800*/  @!P5 BRA `(.L_x_4560) ;  /* 0x0000004c001cd947 */ /* 0x000fea0003800000 */
[----:B------:R-:W-:Y:S02]  /*22810*/  MOV R2, R164 ;  /* 0x000000a400027202 */ /* 0x000fe40000000f00 */
[----:B------:R-:W-:-:S07]  /*22820*/  MOV R0, R165 ;  /* 0x000000a500007202 */ /* 0x000fce0000000f00 */
.L_x_4569:
        /* <DEDUP_REMOVED lines=81> */
.L_x_4562:
[----:B-1----:R-:W-:Y:S02]  /*22d40*/  R2UR UR4, R164 ;  /* 0x00000000a40472ca */ /* 0x002fe400000e0000 */
[----:B------:R-:W-:Y:S11]  /*22d50*/  R2UR UR5, R165 ;  /* 0x00000000a50572ca */ /* 0x000ff600000e0000 */
[----:B------:R-:W-:Y:S02]  /*22d60*/  @!UPT UIADD3 URZ, URZ, URZ, URZ ;  /* 0x0000003f3f3ff290 */ /* 0x000fe4000fffe03f */
[----:B--2---:R-:W2:Y:S02]  /*22d70*/  LD.E R8, desc[UR4][R166.64+0x40] ;  /* 0x00004004a6087980 */ /* 0x004ea4000c101900 */
[----:B--2---:R-:W-:Y:S05]  /*22d80*/  IMAD.U32 R8, R8, -0x40, RZ ;  /* 0xffffffc008087824 */ /* 0x004fea00078e00ff */
[----:B------:R-:W-:Y:S02]  /*22d90*/  SHF.R.S32.HI R5, RZ, 0x1f, R8 ;  /* 0x0000001fff057819 */ /* 0x000fe40000011408 */
.L_x_4563:
[----:B------:R-:W-:Y:S05]  /*22da0*/  BSYNC B0 ;  /* 0x0000000000007941 */ /* 0x000fea0003800000 */
.L_x_4561:
        /* <DEDUP_REMOVED lines=105> */
[----:B------:R-:W-:Y:S01]  /*23440*/  ISETP.GT.AND P0, PT, R246, R235, PT ;  /* 0x000000ebf600720c */ /* 0x000fe20003f04270 */
        /* <DEDUP_REMOVED lines=235> */
[C---:B--2---:R-:W-:Y:S06]  /*24300*/  HMMA.16816.F32.BF16 R4, R172.reuse, R176, R4 ;  /* 0x000000b0ac04723c */ /* 0x044fec0000041804 */
[C---:B------:R-:W-:Y:S06]  /*24310*/  HMMA.16816.F32.BF16 R8, R172.reuse, R178, R8 ;  /* 0x000000b2ac08723c */ /* 0x040fec0000041808 */
[C---:B-----5:R-:W-:Y:S06]  /*24320*/  HMMA.16816.F32.BF16 R12, R172.reuse, R180, R12 ;  /* 0x000000b4ac0c723c */ /* 0x060fec000004180c */
[C---:B------:R-:W-:Y:S06]  /*24330*/  HMMA.16816.F32.BF16 R16, R172.reuse, R182, R16 ;  /* 0x000000b6ac10723c */ /* 0x040fec0000041810 */
[C---:B------:R-:W-:Y:S06]  /*24340*/  HMMA.16816.F32.BF16 R20, R172.reuse, R188, R20 ;  /* 0x000000bcac14723c */ /* 0x040fec0000041814 */
[C---:B------:R-:W-:Y:S05]  /*24350*/  HMMA.16816.F32.BF16 R24, R172.reuse, R190, R24 ;  /* 0x000000beac18723c */ /* 0x040fea0000041818 */
[----:B------:R-:W-:Y:S01]  /*24360*/  IMAD.MOV.U32 R189, RZ, RZ, R250 ;  /* 0x000000ffffbd7224 */ /* 0x000fe200078e00fa */
[C---:B---3--:R-:W-:Y:S05]  /*24370*/  HMMA.16816.F32.BF16 R28, R172.reuse, R200, R28 ;  /* 0x000000c8ac1c723c */ /* 0x048fea000004181c */
        /* <DEDUP_REMOVED lines=81> */
.L_x_4567:
[----:B------:R-:W-:Y:S02]  /*24890*/  R2UR UR4, R164 ;  /* 0x00000000a40472ca */ /* 0x000fe400000e0000 */
[----:B------:R-:W-:Y:S11]  /*248a0*/  R2UR UR5, R165 ;  /* 0x00000000a50572ca */ /* 0x000ff600000e0000 */
[----:B------:R-:W-:Y:S02]  /*248b0*/  @!UPT UIADD3 URZ, URZ, URZ, URZ ;  /* 0x0000003f3f3ff290 */ /* 0x000fe4000fffe03f */
[----:B------:R-:W2:Y:S02]  /*248c0*/  LD.E R176, desc[UR4][R166.64+0x38] ;  /* 0x00003804a6b07980 */ /* 0x000ea4000c101900 */
[----:B--2---:R-:W-:Y:S05]  /*248d0*/  IMAD.U32 R176, R176, -0x40, RZ ;  /* 0xffffffc0b0b07824 */ /* 0x004fea00078e00ff */
[----:B------:R-:W-:Y:S02]  /*248e0*/  SHF.R.S32.HI R169, RZ, 0x1f, R176 ;  /* 0x0000001fffa97819 */ /* 0x000fe400000114b0 */
.L_x_4568:
[----:B------:R-:W-:Y:S05]  /*248f0*/  BSYNC B0 ;  /* 0x0000000000007941 */ /* 0x000fea0003800000 */
.L_x_4566:
        /* <DEDUP_REMOVED lines=135> */
.L_x_4565:
[----:B------:R-:W-:Y:S05]  /*25170*/  BSYNC B1 ;  /* 0x0000000000017941 */ /* 0x000fea0003800000 */
.L_x_4564:
[----:B------:R-:W-:Y:S01]  /*25180*/  R2UR UR4, R164 ;  /* 0x00000000a40472ca */ /* 0x000fe200000e0000 */
[----:B-1----:R-:W-:Y:S01]  /*25190*/  LDSM.16.MT88.4 R172, [R229+0x10000] ;  /* 0x01000000e5ac783b */ /* 0x002fe20000004200 */
[----:B------:R-:W-:Y:S01]  /*251a0*/  R2UR UR5, R165 ;  /* 0x00000000a50572ca */ /* 0x000fe200000e0000 */
[----:B------:R-:W1:Y:S06]  /*251b0*/  S2R R164, SR_TID.X ;  /* 0x0000000000a47919 */ /* 0x000e6c0000002100 */
[----:B------:R-:W-:Y:S08]  /*251c0*/  LDSM.16.MT88.4 R176, [R228+0x10000] ;  /* 0x01000000e4b0783b */ /* 0x000ff00000004200 */
[----:B------:R2:W3:Y:S04]  /*251d0*/  LD.E R166, desc[UR4][R166.64+0xdc] ;  /* 0x0000dc04a6a67980 */ /* 0x0004e8000c101900 */
[----:B------:R-:W-:Y:S08]  /*251e0*/  LDSM.16.MT88.4 R180, [R228+0x10800] ;  /* 0x01080000e4b4783b */ /* 0x000ff00000004200 */
[----:B------:R-:W-:Y:S01]  /*251f0*/  LDSM.16.MT88.4 R184, [R229+0x14800] ;  /* 0x01480000e5b8783b */ /* 0x000fe20000004200 */
[----:B-1----:R-:W-:Y:S04]  /*25200*/  SHF.L.U32 R164, R164, 0x1, RZ ;  /* 0x00000001a4a47819 */ /* 0x002fe800000006ff */
[----:B------:R-:W-:Y:S04]  /*25210*/  LOP3.LUT R164, R164, 0x6, RZ, 0xc0, !PT ;  /* 0x00000006a4a47812 */ /* 0x000fe800078ec0ff */
[----:B------:R-:W-:Y:S04]  /*25220*/  LEA R164, R246, R164, 0x6 ;  /* 0x000000a4f6a47211 */ /* 0x000fe800078e30ff */
[C---:B--2---:R-:W-:Y:S02]  /*25230*/  IADD3 R167, R164.reuse, 0x1, RZ ;  /* 0x00000001a4a77810 */ /* 0x044fe40007ffe0ff */
[----:B------:R-:W-:Y:S02]  /*25240*/  I2FP.F32.S32 R168, R164 ;  /* 0x000000a400a87245 */ /* 0x000fe40000201400 */
[----:B------:R-:W-:Y:S02]  /*25250*/  I2FP.F32.S32 R167, R167 ;  /* 0x000000a700a77245 */ /* 0x000fe40000201400 */
[C---:B------:R-:W-:Y:S01]  /*25260*/  IADD3 R165, R164.reuse, 0x8, RZ ;  /* 0x00000008a4a57810 */ /* 0x040fe20007ffe0ff */
        /* <DEDUP_REMOVED lines=11> */
[C---:B------:R-:W-:Y:S01]  /*25320*/  IADD3 R167, R164.reuse, 0x19, RZ ;  /* 0x00000019a4a77810 */ /* 0x040fe20007ffe0ff */
[CC--:B------:R-:W-:Y:S01]  /*25330*/  FFMA.FTZ R11, R3.reuse, R168.reuse, R11 ;  /* 0x000000a8030b7223 */ /* 0x0c0fe2000001000b */
[C---:B------:R-:W-:Y:S01]  /*25340*/  FFMA.FTZ R9, R3.reuse, R168, R9 ;  /* 0x000000a803097223 */ /* 0x040fe20000010009 */
[C---:B------:R-:W-:Y:S01]  /*25350*/  IADD3 R168, R164.reuse, 0x18, RZ ;  /* 0x00000018a4a87810 */ /* 0x040fe20007ffe0ff */
[C---:B------:R-:W-:Y:S01]  /*25360*/  FFMA.FTZ R10, R3.reuse, R165, R10 ;  /* 0x000000a5030a7223 */ /* 0x040fe2000001000a */
[----:B------:R-:W-:Y:S01]  /*25370*/  I2FP.F32.S32 R167, R167 ;  /* 0x000000a700a77245 */ /* 0x000fe20000201400 */
[C---:B------:R-:W-:Y:S01]  /*25380*/  FFMA.FTZ R8, R3.reuse, R165, R8 ;  /* 0x000000a503087223 */ /* 0x040fe20000010008 */
[----:B------:R-:W-:Y:S02]  /*25390*/  I2FP.F32.S32 R168, R168 ;  /* 0x000000a800a87245 */ /* 0x000fe40000201400 */
[----:B------:R-:W-:Y:S01]  /*253a0*/  IADD3 R165, R164, 0x11, RZ ;  /* 0x00000011a4a57810 */ /* 0x000fe20007ffe0ff */
[CC--:B------:R-:W-:Y:S01]  /*253b0*/  FFMA.FTZ R19, R3.reuse, R167.reuse, R19 ;  /* 0x000000a703137223 */ /* 0x0c0fe20000010013 */
[C---:B------:R-:W-:Y:S01]  /*253c0*/  FFMA.FTZ R17, R3.reuse, R167, R17 ;  /* 0x000000a703117223 */ /* 0x040fe20000010011 */
[----:B------:R-:W-:Y:S01]  /*253d0*/  FMNMX.FTZ R167, R6, R2, !PT ;  /* 0x0000000206a77209 */ /* 0x000fe20007810000 */
[CC--:B------:R-:W-:Y:S01]  /*253e0*/  FFMA.FTZ R18, R3.reuse, R168.reuse, R18 ;  /* 0x000000a803127223 */ /* 0x0c0fe20000010012 */
[----:B------:R-:W-:Y:S01]  /*253f0*/  FFMA.FTZ R16, R3, R168, R16 ;  /* 0x000000a803107223 */ /* 0x000fe20000010010 */
[----:B------:R-:W-:Y:S02]  /*25400*/  IADD3 R168, R164, 0x21, RZ ;  /* 0x00000021a4a87810 */ /* 0x000fe40007ffe0ff */
[----:B------:R-:W-:Y:S02]  /*25410*/  FMNMX.FTZ R167, R7, R167, !PT ;  /* 0x000000a707a77209 */ /* 0x000fe40007810000 */
[----:B------:R-:W-:Y:S02]  /*25420*/  FMNMX.FTZ R169, R4, R0, !PT ;  /* 0x0000000004a97209 */ /* 0x000fe40007810000 */
[----:B------:R-:W-:Y:S02]  /*25430*/  I2FP.F32.S32 R165, R165 ;  /* 0x000000a500a57245 */ /* 0x000fe40000201400 */
[----:B------:R-:W-:Y:S02]  /*25440*/  I2FP.F32.S32 R168, R168 ;  /* 0x000000a800a87245 */ /* 0x000fe40000201400 */
[----:B------:R-:W-:Y:S01]  /*25450*/  FMNMX.FTZ R167, R10, R167, !PT ;  /* 0x000000a70aa77209 */ /* 0x000fe20007810000 */
[----:B------:R-:W-:Y:S01]  /*25460*/  FFMA.FTZ R15, R3, R165, R15 ;  /* 0x000000a5030f7223 */ /* 0x000fe2000001000f */
[----:B------:R-:W-:Y:S01]  /*25470*/  FMNMX.FTZ R169, R5, R169, !PT ;  /* 0x000000a905a97209 */ /* 0x000fe20007810000 */
[C---:B------:R-:W-:Y:S01]  /*25480*/  FFMA.FTZ R13, R3.reuse, R165, R13 ;  /* 0x000000a5030d7223 */ /* 0x040fe2000001000d */
[CC--:B------:R-:W-:Y:S01]  /*25490*/  FFMA.FTZ R23, R3.reuse, R168.reuse, R23 ;  /* 0x000000a803177223 */ /* 0x0c0fe20000010017 */
[----:B------:R-:W-:Y:S01]  /*254a0*/  FFMA.FTZ R21, R3, R168, R21 ;  /* 0x000000a803157223 */ /* 0x000fe20000010015 */
[----:B------:R-:W-:Y:S02]  /*254b0*/  FMNMX.FTZ R168, R11, R167, !PT ;  /* 0x000000a70ba87209 */ /* 0x000fe40007810000 */
[----:B------:R-:W-:Y:S02]  /*254c0*/  IADD3 R165, R164, 0x20, RZ ;  /* 0x00000020a4a57810 */ /* 0x000fe40007ffe0ff */
[----:B------:R-:W-:Y:S02]  /*254d0*/  FMNMX.FTZ R169, R8, R169, !PT ;  /* 0x000000a908a97209 */ /* 0x000fe40007810000 */
[----:B------:R-:W-:Y:S02]  /*254e0*/  FMNMX.FTZ R168, R14, R168, !PT ;  /* 0x000000a80ea87209 */ /* 0x000fe40007810000 */
[----:B------:R-:W-:Y:S02]  /*254f0*/  I2FP.F32.S32 R165, R165 ;  /* 0x000000a500a57245 */ /* 0x000fe40000201400 */
[----:B------:R-:W-:Y:S02]  /*25500*/  FMNMX.FTZ R169, R9, R169, !PT ;  /* 0x000000a909a97209 */ /* 0x000fe40007810000 */
[----:B------:R-:W-:Y:S01]  /*25510*/  FMNMX.FTZ R168, R15, R168, !PT ;  /* 0x000000a80fa87209 */ /* 0x000fe20007810000 */
[CC--:B------:R-:W-:Y:S01]  /*25520*/  FFMA.FTZ R22, R3.reuse, R165.reuse, R22 ;  /* 0x000000a503167223 */ /* 0x0c0fe20000010016 */
        /* <DEDUP_REMOVED lines=10> */
[----:B------:R-:W-:Y:S01]  /*255d0*/  I2FP.F32.S32 R170, R170 ;  /* 0x000000aa00aa7245 */ /* 0x000fe20000201400 */
[C---:B------:R-:W-:Y:S01]  /*255e0*/  FFMA.FTZ R25, R3.reuse, R165, R25 ;  /* 0x000000a503197223 */ /* 0x040fe20000010019 */
[----:B------:R-:W-:Y:S02]  /*255f0*/  FMNMX.FTZ R165, R22, R168, !PT ;  /* 0x000000a816a57209 */ /* 0x000fe40007810000 */
[----:B------:R-:W-:Y:S01]  /*25600*/  IADD3 R167, R164, 0x30, RZ ;  /* 0x00000030a4a77810 */ /* 0x000fe20007ffe0ff */
[-C--:B------:R-:W-:Y:S01]  /*25610*/  FFMA.FTZ R26, R3, R170.reuse, R26 ;  /* 0x000000aa031a7223 */ /* 0x080fe2000001001a */
[----:B------:R-:W-:Y:S01]  /*25620*/  FMNMX.FTZ R169, R17, R169, !PT ;  /* 0x000000a911a97209 */ /* 0x000fe20007810000 */
[----:B------:R-:W-:Y:S01]  /*25630*/  FFMA.FTZ R24, R3, R170, R24 ;  /* 0x000000aa03187223 */ /* 0x000fe20000010018 */
[----:B------:R-:W-:Y:S02]  /*25640*/  I2FP.F32.S32 R167, R167 ;  /* 0x000000a700a77245 */ /* 0x000fe40000201400 */
        /* <DEDUP_REMOVED lines=8> */
[----:B------:R-:W-:Y:S02]  /*256d0*/  IADD3 R167, R164, 0x38, RZ ;  /* 0x00000038a4a77810 */ /* 0x000fe40007ffe0ff */
[----:B------:R-:W-:Y:S01]  /*256e0*/  FMNMX.FTZ R165, R27, R165, !PT ;  /* 0x000000a51ba57209 */ /* 0x000fe20007810000 */
[CC--:B------:R-:W-:Y:S01]  /*256f0*/  FFMA.FTZ R31, R3.reuse, R168.reuse, R31 ;  /* 0x000000a8031f7223 */ /* 0x0c0fe2000001001f */
[----:B------:R-:W-:Y:S01]  /*25700*/  FMNMX.FTZ R169, R24, R169, !PT ;  /* 0x000000a918a97209 */ /* 0x000fe20007810000 */
[C---:B------:R-:W-:Y:S01]  /*25710*/  FFMA.FTZ R29, R3.reuse, R168, R29 ;  /* 0x000000a8031d7223 */ /* 0x040fe2000001001d */
[----:B------:R-:W-:Y:S02]  /*25720*/  I2FP.F32.S32 R167, R167 ;  /* 0x000000a700a77245 */ /* 0x000fe40000201400 */
[----:B------:R-:W-:Y:S02]  /*25730*/  IADD3 R164, R164, 0x39, RZ ;  /* 0x00000039a4a47810 */ /* 0x000fe40007ffe0ff */
[----:B------:R-:W-:Y:S01]  /*25740*/  FMNMX.FTZ R165, R30, R165, !PT ;  /* 0x000000a51ea57209 */ /* 0x000fe20007810000 */
[----:B------:R-:W-:Y:S01]  /*25750*/  FFMA.FTZ R34, R3, R167, R34 ;  /* 0x000000a703227223 */ /* 0x000fe20000010022 */
[----:B------:R-:W-:Y:S01]  /*25760*/  FMNMX.FTZ R168, R25, R169, !PT ;  /* 0x000000a919a87209 */ /* 0x000fe20007810000 */
[----:B------:R-:W-:Y:S01]  /*25770*/  FFMA.FTZ R32, R3, R167, R32 ;  /* 0x000000a703207223 */ /* 0x000fe20000010020 */
[----:B------:R-:W-:Y:S02]  /*25780*/  I2FP.F32.S32 R164, R164 ;  /* 0x000000a400a47245 */ /* 0x000fe40000201400 */
        /* <DEDUP_REMOVED lines=20> */
[----:B------:R-:W-:Y:S01]  /*258d0*/  FADD.FTZ R167, -R165, R0 ;  /* 0x00000000a5a77221 */ /* 0x000fe20000010100 */
        /* <DEDUP_REMOVED lines=20> */
[-C--:B------:R-:W-:Y:S01]  /*25a20*/  FFMA.FTZ R201, R19, R166.reuse, -R197 ;  /* 0x000000a613c97223 */ /* 0x080fe200000108c5 */
        /* <DEDUP_REMOVED lines=90> */
[----:B------:R-:W-:Y:S01]  /*25fd0*/  ISETP.GT.AND P0, PT, R246, R235, PT ;  /* 0x000000ebf600720c */ /* 0x000fe20003f04270 */
[C---:B------:R-:W-:Y:S01]  /*25fe0*/  FMUL.FTZ R98, R0.reuse, R98 ;  /* 0x0000006200627220 */ /* 0x040fe20000410000 */
[C---:B------:R-:W-:Y:S03]  /*25ff0*/  HMMA.16816.F32.BF16 R36, R160.reuse, R172, R36 ;  /* 0x000000aca024723c */ /* 0x040fe60000041824 */
[----:B------:R-:W-:Y:S03]  /*26000*/  FMUL.FTZ R99, R0, R99 ;  /* 0x0000006300637220 */ /* 0x000fe60000410000 */
[C---:B------:R-:W-:Y:S01]  /*26010*/  HMMA.16816.F32.BF16 R40, R160.reuse, R174, R40 ;  /* 0x000000aea028723c */ /* 0x040fe20000041828 */
[----:B------:R-:W2:Y:S01]  /*26020*/  LDSM.16.MT88.4 R172, [R229+0x12000] ;  /* 0x01200000e5ac783b */ /* 0x000ea20000004200 */
[----:B------:R-:W-:Y:S03]  /*26030*/  MUFU.EX2 R202, R202 ;  /* 0x000000ca00ca7308 */ /* 0x000fe60000000800 */
[C---:B------:R-:W-:Y:S01]  /*26040*/  FMUL.FTZ R96, R2.reuse, R96 ;  /* 0x0000006002607220 */ /* 0x040fe20000410000 */
[C---:B------:R-:W-:Y:S06]  /*26050*/  HMMA.16816.F32.BF16 R44, R160.reuse, R176, R44 ;  /* 0x000000b0a02c723c */ /* 0x040fec000004182c */
[----:B------:R-:W4:Y:S01]  /*26060*/  MUFU.EX2 R201, R201 ;  /* 0x000000c900c97308 */ /* 0x000f220000000800 */
[----:B------:R-:W-:Y:S01]  /*26070*/  FMUL.FTZ R97, R2, R97 ;  /* 0x0000006102617220 */ /* 0x000fe20000410000 */
[C---:B------:R-:W-:Y:S01]  /*26080*/  HMMA.16816.F32.BF16 R48, R160.reuse, R178, R48 ;  /* 0x000000b2a030723c */ /* 0x040fe20000041830 */
[----:B------:R-:W-:Y:S02]  /*26090*/  LDSM.16.MT88.4 R176, [R229+0x10800] ;  /* 0x01080000e5b0783b */ /* 0x000fe40000004200 */
[C---:B------:R-:W-:Y:S03]  /*260a0*/  FMUL.FTZ R102, R0.reuse, R102 ;  /* 0x0000006600667220 */ /* 0x040fe60000410000 */
[C---:B---3--:R-:W-:Y:S02]  /*260b0*/  HMMA.16816.F32.BF16 R52, R160.reuse, R156, R52 ;  /* 0x0000009ca034723c */ /* 0x048fe40000041834 */
[----:B------:R-:W-:Y:S03]  /*260c0*/  MUFU.EX2 R203, R203 ;  /* 0x000000cb00cb7308 */ /* 0x000fe60000000800 */
        /* <DEDUP_REMOVED lines=68> */
[C---:B------:R-:W-:Y:S03]  /*26510*/  FMUL.FTZ R141, R2.reuse, R141 ;  /* 0x0000008d028d7220 */ /* 0x040fe60000410000 */
[-CC-:B------:R-:W-:Y:S01]  /*26520*/  FFMA.FTZ R250, R13, R166.reuse, -R198.reuse ;  /* 0x000000a60dfa7223 */ /* 0x180fe200000108c6 */
[----:B------:R-:W-:Y:S01]  /*26530*/  FMUL.FTZ R13, R2, R153 ;  /* 0x00000099020d7220 */ /* 0x000fe20000410000 */
[-CC-:B------:R-:W-:Y:S01]  /*26540*/  FFMA.FTZ R251, R16, R166.reuse, -R198.reuse ;  /* 0x000000a610fb7223 */ /* 0x180fe200000108c6 */
[----:B------:R-:W-:Y:S01]  /*26550*/  LDSM.16.MT88.4 R152, [R227+0x10800] ;  /* 0x01080000e398783b */ /* 0x000fe20000004200 */
[----:B------:R-:W-:Y:S01]  /*26560*/  FFMA.FTZ R252, R17, R166, -R198 ;  /* 0x000000a611fc7223 */ /* 0x000fe200000108c6 */
[C---:B------:R-:W-:Y:S01]  /*26570*/  FMUL.FTZ R18, R0.reuse, R150 ;  /* 0x0000009600127220 */ /* 0x040fe20000410000 */
[C---:B---3--:R-:W-:Y:S01]  /*26580*/  HMMA.16816.F32.BF16 R124, R160.reuse, R156, R124 ;  /* 0x0000009ca07c723c */ /* 0x048fe2000004187c */
[----:B------:R-:W3:Y:S02]  /*26590*/  MUFU.EX2 R250, R250 ;  /* 0x000000fa00fa7308 */ /* 0x000ee40000000800 */
[----:B------:R-:W-:Y:S01]  /*265a0*/  FMUL.FTZ R19, R0, R151 ;  /* 0x0000009700137220 */ /* 0x000fe20000410000 */
[----:B----4-:R-:W-:Y:S01]  /*265b0*/  F2FP.BF16.F32.PACK_AB R151, R201, R202 ;  /* 0x000000cac997723e */ /* 0x010fe200000010ff */
[C---:B------:R-:W-:Y:S01]  /*265c0*/  FMUL.FTZ R16, R2.reuse, R148 ;  /* 0x0000009402107220 */ /* 0x040fe20000410000 */
[C---:B------:R-:W-:Y:S01]  /*265d0*/  HMMA.16816.F32.BF16 R128, R160.reuse, R158, R128 ;  /* 0x0000009ea080723c */ /* 0x040fe20000041880 */
[----:B------:R-:W4:Y:S04]  /*265e0*/  LDSM.16.MT88.4 R156, [R227+0x16000] ;  /* 0x01600000e39c783b */ /* 0x000f280000004200 */
[----:B------:R-:W-:Y:S01]  /*265f0*/  MUFU.EX2 R251, R251 ;  /* 0x000000fb00fb7308 */ /* 0x000fe20000000800 */
[----:B------:R-:W-:Y:S01]  /*26600*/  FMUL.FTZ R17, R2, R149 ;  /* 0x0000009502117220 */ /* 0x000fe20000410000 */
[C---:B-1----:R-:W-:Y:S04]  /*26610*/  HMMA.16816.F32.BF16 R132, R160.reuse, R168, R132 ;  /* 0x000000a8a084723c */ /* 0x042fe80000041884 */
[----:B------:R-:W-:Y:S02]  /*26620*/  F2FP.BF16.F32.PACK_AB R149, R200, R199 ;  /* 0x000000c7c895723e */ /* 0x000fe400000010ff */
[C---:B------:R-:W-:Y:S01]  /*26630*/  HMMA.16816.F32.BF16 R136, R160.reuse, R170, R136 ;  /* 0x000000aaa088723c */ /* 0x040fe20000041888 */
[----:B------:R-:W1:Y:S01]  /*26640*/  LDSM.16.MT88.4 R168, [R230+0x10800] ;  /* 0x01080000e6a8783b */ /* 0x000e620000004200 */
[----:B------:R-:W5:Y:S03]  /*26650*/  MUFU.EX2 R252, R252 ;  /* 0x000000fc00fc7308 */ /* 0x000f660000000800 */
[----:B---3--:R-:W-:Y:S01]  /*26660*/  F2FP.BF16.F32.PACK_AB R148, R250, R203 ;  /* 0x000000cbfa94723e */ /* 0x008fe200000010ff */
[C---:B--2---:R-:W-:Y:S05]  /*26670*/  HMMA.16816.F32.BF16 R140, R160.reuse, R172, R140 ;  /* 0x000000aca08c723c */ /* 0x044fea000004188c */
[C---:B------:R-:W-:Y:S01]  /*26680*/  FMUL.FTZ R146, R0.reuse, R146 ;  /* 0x0000009200927220 */ /* 0x040fe20000410000 */
[C---:B------:R-:W-:Y:S01]  /*26690*/  HMMA.16816.F32.BF16 R12, R160.reuse, R174, R12 ;  /* 0x000000aea00c723c */ /* 0x040fe2000004180c */
[----:B------:R-:W-:Y:S04]  /*266a0*/  LDSM.16.MT88.4 R172, [R227+0x12800] ;  /* 0x01280000e3ac783b */ /* 0x000fe80000004200 */
[----:B------:R-:W-:Y:S01]  /*266b0*/  FMUL.FTZ R147, R0, R147 ;  /* 0x0000009300937220 */ /* 0x000fe20000410000 */
[C---:B------:R-:W-:Y:S01]  /*266c0*/  FMUL.FTZ R144, R2.reuse, R144 ;  /* 0x0000009002907220 */ /* 0x040fe20000410000 */
[----:B------:R-:W-:Y:S01]  /*266d0*/  FMUL.FTZ R145, R2, R145 ;  /* 0x0000009102917220 */ /* 0x000fe20000410000 */
[----:B-----5:R-:W-:Y:S03]  /*266e0*/  F2FP.BF16.F32.PACK_AB R150, R252, R251 ;  /* 0x000000fbfc96723e */ /* 0x020fe600000010ff */
[----:B------:R-:W-:Y:S01]  /*266f0*/  FFMA.FTZ R196, R2, R249, R196 ;  /* 0x000000f902c47223 */ /* 0x000fe200000100c4 */
[----:B------:R-:W-:Y:S01]  /*26700*/  MOV R2, R164 ;  /* 0x000000a400027202 */ /* 0x000fe20000000f00 */
[----:B------:R-:W-:Y:S01]  /*26710*/  FFMA.FTZ R195, R0, R248, R195 ;  /* 0x000000f800c37223 */ /* 0x000fe200000100c3 */
[----:B------:R-:W-:Y:S01]  /*26720*/  MOV R0, R165 ;  /* 0x000000a500007202 */ /* 0x000fe20000000f00 */
[----:B------:R-:W-:Y:S01]  /*26730*/  FADD.FTZ R196, R194, R196 ;  /* 0x000000c4c2c47221 */ /* 0x000fe20000010000 */
[C---:B----4-:R-:W-:Y:S03]  /*26740*/  HMMA.16816.F32.BF16 R16, R160.reuse, R156, R16 ;  /* 0x0000009ca010723c */ /* 0x050fe60000041810 */
[----:B------:R-:W-:Y:S01]  /*26750*/  FADD.FTZ R195, R191, R195 ;  /* 0x000000c3bfc37221 */ /* 0x000fe20000010000 */
[----:B------:R-:W-:Y:S02]  /*26760*/  FADD.FTZ R196, R193, R196 ;  /* 0x000000c4c1c47221 */ /* 0x000fe40000010000 */
[----:B------:R-:W-:Y:S01]  /*26770*/  HMMA.16816.F32.BF16 R144, R160, R158, R144 ;  /* 0x0000009ea090723c */ /* 0x000fe20000041890 */
[----:B------:R-:W2:Y:S04]  /*26780*/  LDSM.16.MT88.4 R156, [R230+0x12800] ;  /* 0x01280000e69c783b */ /* 0x000ea80000004200 */
[----:B------:R-:W-:Y:S01]  /*26790*/  FADD.FTZ R195, R190, R195 ;  /* 0x000000c3bec37221 */ /* 0x000fe20000010000 */
[C---:B-1----:R-:W-:Y:S03]  /*267a0*/  HMMA.16816.F32.BF16 R4, R148.reuse, R168, R4 ;  /* 0x000000a89404723c */ /* 0x042fe60000041804 */
[----:B------:R-:W1:Y:S02]  /*267b0*/  LDSM.16.MT88.4 R160, [R229+0x12800] ;  /* 0x01280000e5a0783b */ /* 0x000e640000004200 */
[----:B------:R-:W-:Y:S01]  /*267c0*/  FADD.FTZ R196, R192, R196 ;  /* 0x000000c4c0c47221 */ /* 0x000fe20000010000 */
[C---:B------:R-:W-:Y:S05]  /*267d0*/  HMMA.16816.F32.BF16 R8, R148.reuse, R170, R8 ;  /* 0x000000aa9408723c */ /* 0x040fea0000041808 */
[----:B------:R-:W3:Y:S01]  /*267e0*/  LDSM.16.MT88.4 R168, [R228+0x12800] ;  /* 0x01280000e4a8783b */ /* 0x000ee20000004200 */
        /* <DEDUP_REMOVED lines=39> */
[----:B------:R-:W-:Y:S04]  /*26a60*/  MUFU.EX2 R184, R184 ;  /* 0x000000b800b87308 */ /* 0x000fe80000000800 */
[-CC-:B------:R-:W-:Y:S01]  /*26a70*/  FFMA.FTZ R180, R26, R166.reuse, -R197.reuse ;  /* 0x000000a61ab47223 */ /* 0x180fe200000108c5 */
[C---:B------:R-:W-:Y:S05]  /*26a80*/  HMMA.16816.F32.BF16 R116, R148.reuse, R152, R116 ;  /* 0x000000989474723c */ /* 0x040fea0000041874 */
[----:B------:R-:W-:Y:S01]  /*26a90*/  MUFU.EX2 R186, R186 ;  /* 0x000000ba00ba7308 */ /* 0x000fe20000000800 */
[-CC-:B------:R-:W-:Y:S01]  /*26aa0*/  FFMA.FTZ R181, R27, R166.reuse, -R197.reuse ;  /* 0x000000a61bb57223 */ /* 0x180fe200000108c5 */
[C---:B------:R-:W-:Y:S01]  /*26ab0*/  HMMA.16816.F32.BF16 R120, R148.reuse, R154, R120 ;  /* 0x0000009a9478723c */ /* 0x040fe20000041878 */
[----:B------:R-:W4:Y:S03]  /*26ac0*/  LDSM.16.MT88.4 R152, [R230+0x11000] ;  /* 0x01100000e698783b */ /* 0x000f260000004200 */
[-CC-:B------:R-:W-:Y:S02]  /*26ad0*/  FFMA.FTZ R187, R25, R166.reuse, -R198.reuse ;  /* 0x000000a619bb7223 */ /* 0x180fe400000108c6 */
[C---:B--2---:R-:W-:Y:S02]  /*26ae0*/  HMMA.16816.F32.BF16 R124, R148.reuse, R156, R124 ;  /* 0x0000009c947c723c */ /* 0x044fe4000004187c */
[----:B------:R-:W-:Y:S01]  /*26af0*/  MUFU.EX2 R180, R180 ;  /* 0x000000b400b47308 */ /* 0x000fe20000000800 */
[----:B------:R-:W-:Y:S02]  /*26b00*/  LDSM.16.MT88.4 R24, [R228+0x11000] ;  /* 0x01100000e418783b */ /* 0x000fe40000004200 */
[-C--:B------:R-:W-:Y:S01]  /*26b10*/  FFMA.FTZ R185, R23, R166.reuse, -R197 ;  /* 0x000000a617b97223 */ /* 0x080fe200000108c5 */
[C---:B------:R-:W-:Y:S06]  /*26b20*/  HMMA.16816.F32.BF16 R128, R148.reuse, R158, R128 ;  /* 0x0000009e9480723c */ /* 0x040fec0000041880 */
[----:B------:R-:W2:Y:S01]  /*26b30*/  MUFU.EX2 R181, R181 ;  /* 0x000000b500b57308 */ /* 0x000ea20000000800 */
[----:B------:R-:W5:Y:S01]  /*26b40*/  LDSM.16.MT88.4 R156, [R229+0x11000] ;  /* 0x01100000e59c783b */ /* 0x000f620000004200 */
[C---:B-1----:R-:W-:Y:S03]  /*26b50*/  HMMA.16816.F32.BF16 R132, R148.reuse, R160, R132 ;  /* 0x000000a09484723c */ /* 0x042fe60000041884 */
[-CC-:B------:R-:W-:Y:S03]  /*26b60*/  FFMA.FTZ R182, R20, R166.reuse, -R198.reuse ;  /* 0x000000a614b67223 */ /* 0x180fe600000108c6 */
[C---:B------:R-:W-:Y:S01]  /*26b70*/  HMMA.16816.F32.BF16 R136, R148.reuse, R162, R136 ;  /* 0x000000a29488723c */ /* 0x040fe20000041888 */
[----:B------:R-:W1:Y:S01]  /*26b80*/  LDSM.16.MT88.4 R160, [R227+0x11000] ;  /* 0x01100000e3a0783b */ /* 0x000e620000004200 */
[----:B------:R-:W4:Y:S03]  /*26b90*/  MUFU.EX2 R185, R185 ;  /* 0x000000b900b97308 */ /* 0x000f260000000800 */
[----:B------:R-:W-:Y:S01]  /*26ba0*/  FFMA.FTZ R183, R21, R166, -R198 ;  /* 0x000000a615b77223 */ /* 0x000fe200000108c6 */
[C---:B---3--:R-:W-:Y:S06]  /*26bb0*/  HMMA.16816.F32.BF16 R140, R148.reuse, R168, R140 ;  /* 0x000000a8948c723c */ /* 0x048fec000004188c */
[----:B------:R-:W3:Y:S01]  /*26bc0*/  MUFU.EX2 R182, R182 ;  /* 0x000000b600b67308 */ /* 0x000ee20000000800 */
[----:B--2---:R-:W-:Y:S01]  /*26bd0*/  F2FP.BF16.F32.PACK_AB R23, R181, R180 ;  /* 0x000000b4b517723e */ /* 0x004fe200000010ff */
[C---:B------:R-:W-:Y:S01]  /*26be0*/  HMMA.16816.F32.BF16 R12, R148.reuse, R170, R12 ;  /* 0x000000aa940c723c */ /* 0x040fe2000004180c */
[----:B------:R-:W2:Y:S02]  /*26bf0*/  LDSM.16.MT88.4 R168, [R230+0x13000] ;  /* 0x01300000e6a8783b */ /* 0x000ea40000004200 */
[----:B------:R-:W-:Y:S03]  /*26c00*/  FADD.FTZ R195, R184, R195 ;  /* 0x000000c3b8c37221 */ /* 0x000fe60000010000 */
[C---:B------:R-:W-:Y:S02]  /*26c10*/  HMMA.16816.F32.BF16 R16, R148.reuse, R172, R16 ;  /* 0x000000ac9410723c */ /* 0x040fe40000041810 */
[----:B------:R-:W5:Y:S03]  /*26c20*/  MUFU.EX2 R183, R183 ;  /* 0x000000b700b77308 */ /* 0x000f660000000800 */
[C---:B----4-:R-:W-:Y:S01]  /*26c30*/  F2FP.BF16.F32.PACK_AB R21, R185.reuse, R184 ;  /* 0x000000b8b915723e */ /* 0x050fe200000010ff */
[----:B------:R-:W-:Y:S01]  /*26c40*/  HMMA.16816.F32.BF16 R144, R148, R174, R144 ;  /* 0x000000ae9490723c */ /* 0x000fe20000041890 */
[----:B------:R-:W4:Y:S05]  /*26c50*/  LDSM.16.MT88.4 R148, [R229+0x13000] ;  /* 0x01300000e594783b */ /* 0x000f2a0000004200 */
[----:B------:R-:W1:Y:S01]  /*26c60*/  MUFU.EX2 R187, R187 ;  /* 0x000000bb00bb7308 */ /* 0x000e620000000800 */
[----:B---3--:R-:W-:Y:S01]  /*26c70*/  FADD.FTZ R196, R182, R196 ;  /* 0x000000c4b6c47221 */ /* 0x008fe20000010000 */
[----:B------:R-:W-:Y:S01]  /*26c80*/  FADD.FTZ R195, R185, R195 ;  /* 0x000000c3b9c37221 */ /* 0x000fe20000010000 */
[----:B------:R-:W3:Y:S03]  /*26c90*/  LDSM.16.MT88.4 R172, [R228+0x13000] ;  /* 0x01300000e4ac783b */ /* 0x000ee60000004200 */
[----:B------:R-:W-:Y:S01]  /*26ca0*/  FADD.FTZ R195, R180, R195 ;  /* 0x000000c3b4c37221 */ /* 0x000fe20000010000 */
[C---:B-----5:R-:W-:Y:S01]  /*26cb0*/  F2FP.BF16.F32.PACK_AB R20, R183.reuse, R182 ;  /* 0x000000b6b714723e */ /* 0x060fe200000010ff */
[----:B------:R-:W-:Y:S02]  /*26cc0*/  FADD.FTZ R196, R183, R196 ;  /* 0x000000c4b7c47221 */ /* 0x000fe40000010000 */
[----:B------:R-:W-:Y:S02]  /*26cd0*/  FADD.FTZ R195, R181, R195 ;  /* 0x000000c3b5c37221 */ /* 0x000fe40000010000 */
[----:B------:R-:W-:Y:S01]  /*26ce0*/  FADD.FTZ R196, R186, R196 ;  /* 0x000000c4bac47221 */ /* 0x000fe20000010000 */
[C---:B-1----:R-:W-:Y:S03]  /*26cf0*/  F2FP.BF16.F32.PACK_AB R22, R187.reuse, R186 ;  /* 0x000000babb16723e */ /* 0x042fe600000010ff */
[----:B------:R-:W-:Y:S04]  /*26d00*/  FADD.FTZ R196, R187, R196 ;  /* 0x000000c4bbc47221 */ /* 0x000fe80000010000 */
[C---:B------:R-:W-:Y:S06]  /*26d10*/  HMMA.16816.F32.BF16 R4, R20.reuse, R152, R4 ;  /* 0x000000981404723c */ /* 0x040fec0000041804 */
        /* <DEDUP_REMOVED lines=18> */
[C---:B------:R-:W-:Y:S05]  /*26e40*/  HMMA.16816.F32.BF16 R80, R20.reuse, R174, R80 ;  /* 0x000000ae1450723c */ /* 0x040fea0000041850 */
[-CC-:B------:R-:W-:Y:S01]  /*26e50*/  FFMA.FTZ R172, R30, R166.reuse, -R197.reuse ;  /* 0x000000a61eac7223 */ /* 0x180fe200000108c5 */
[C---:B-1----:R-:W-:Y:S05]  /*26e60*/  HMMA.16816.F32.BF16 R84, R20.reuse, R152, R84 ;  /* 0x000000981454723c */ /* 0x042fea0000041854 */
[-C--:B------:R-:W-:Y:S01]  /*26e70*/  FFMA.FTZ R173, R31, R166.reuse, -R197 ;  /* 0x000000a61fad7223 */ /* 0x080fe200000108c5 */
[C---:B------:R-:W-:Y:S01]  /*26e80*/  HMMA.16816.F32.BF16 R88, R20.reuse, R154, R88 ;  /* 0x0000009a1458723c */ /* 0x040fe20000041858 */
[----:B------:R-:W1:Y:S01]  /*26e90*/  LDSM.16.MT88.4 R152, [R229+0x17000] ;  /* 0x01700000e598783b */ /* 0x000e620000004200 */
[----:B------:R-:W3:Y:S03]  /*26ea0*/  MUFU.EX2 R172, R172 ;  /* 0x000000ac00ac7308 */ /* 0x000ee60000000800 */
[-CC-:B------:R-:W-:Y:S01]  /*26eb0*/  FFMA.FTZ R174, R28, R166.reuse, -R198.reuse ;  /* 0x000000a61cae7223 */ /* 0x180fe200000108c6 */
[C---:B-----5:R-:W-:Y:S06]  /*26ec0*/  HMMA.16816.F32.BF16 R92, R20.reuse, R156, R92 ;  /* 0x0000009c145c723c */ /* 0x060fec000004185c */
[----:B------:R-:W-:Y:S01]  /*26ed0*/  MUFU.EX2 R173, R173 ;  /* 0x000000ad00ad7308 */ /* 0x000fe20000000800 */
[-CC-:B------:R-:W-:Y:S01]  /*26ee0*/  FFMA.FTZ R175, R29, R166.reuse, -R198.reuse ;  /* 0x000000a61daf7223 */ /* 0x180fe200000108c6 */
[C---:B------:R-:W-:Y:S01]  /*26ef0*/  HMMA.16816.F32.BF16 R96, R20.reuse, R158, R96 ;  /* 0x0000009e1460723c */ /* 0x040fe20000041860 */
[----:B------:R-:W-:Y:S05]  /*26f00*/  LDSM.16.MT88.4 R28, [R227+0x17000] ;  /* 0x01700000e31c783b */ /* 0x000fea0000004200 */
[C---:B------:R-:W-:Y:S02]  /*26f10*/  HMMA.16816.F32.BF16 R100, R20.reuse, R176, R100 ;  /* 0x000000b01464723c */ /* 0x040fe40000041864 */
[----:B------:R-:W4:Y:S01]  /*26f20*/  MUFU.EX2 R174, R174 ;  /* 0x000000ae00ae7308 */ /* 0x000f220000000800 */
[----:B------:R-:W-:Y:S02]  /*26f30*/  LDSM.16.MT88.4 R156, [R230+0x11800] ;  /* 0x01180000e69c783b */ /* 0x000fe40000004200 */
[----:B---3--:R-:W-:Y:S01]  /*26f40*/  FADD.FTZ R195, R172, R195 ;  /* 0x000000c3acc37221 */ /* 0x008fe20000010000 */
[C---:B------:R-:W-:Y:S06]  /*26f50*/  HMMA.16816.F32.BF16 R104, R20.reuse, R178, R104 ;  /* 0x000000b21468723c */ /* 0x040fec0000041868 */
[----:B------:R-:W3:Y:S01]  /*26f60*/  MUFU.EX2 R175, R175 ;  /* 0x000000af00af7308 */ /* 0x000ee20000000800 */
[-CC-:B------:R-:W-:Y:S01]  /*26f70*/  FFMA.FTZ R176, R32, R166.reuse, -R198.reuse ;  /* 0x000000a620b07223 */ /* 0x180fe200000108c6 */
[C---:B------:R-:W-:Y:S03]  /*26f80*/  HMMA.16816.F32.BF16 R108, R20.reuse, R24, R108 ;  /* 0x00000018146c723c */ /* 0x040fe6000004186c */
[-CC-:B------:R-:W-:Y:S03]  /*26f90*/  FFMA.FTZ R177, R34, R166.reuse, -R197.reuse ;  /* 0x000000a622b17223 */ /* 0x180fe600000108c5 */
[C---:B------:R-:W-:Y:S01]  /*26fa0*/  HMMA.16816.F32.BF16 R112, R20.reuse, R26, R112 ;  /* 0x0000001a1470723c */ /* 0x040fe20000041870 */
[----:B------:R-:W5:Y:S01]  /*26fb0*/  LDSM.16.MT88.4 R24, [R228+0x17000] ;  /* 0x01700000e418783b */ /* 0x000f620000004200 */
[----:B------:R-:W1:Y:S03]  /*26fc0*/  MUFU.EX2 R176, R176 ;  /* 0x000000b000b07308 */ /* 0x000e660000000800 */
[-C--:B------:R-:W-:Y:S01]  /*26fd0*/  FFMA.FTZ R198, R33, R166.reuse, -R198 ;  /* 0x000000a621c67223 */ /* 0x080fe200000108c6 */
[C---:B------:R-:W-:Y:S06]  /*26fe0*/  HMMA.16816.F32.BF16 R116, R20.reuse, R160, R116 ;  /* 0x000000a01474723c */ /* 0x040fec0000041874 */
[----:B------:R-:W1:Y:S01]  /*26ff0*/  MUFU.EX2 R177, R177 ;  /* 0x000000b100b17308 */ /* 0x000e620000000800 */
[----:B------:R-:W-:Y:S01]  /*27000*/  FFMA.FTZ R197, R35, R166, -R197 ;  /* 0x000000a623c57223 */ /* 0x000fe200000108c5 */
[C---:B------:R-:W-:Y:S01]  /*27010*/  HMMA.16816.F32.BF16 R120, R20.reuse, R162, R120 ;  /* 0x000000a21478723c */ /* 0x040fe20000041878 */
[----:B------:R-:W-:Y:S02]  /*27020*/  LDSM.16.MT88.4 R32, [R228+0x11800] ;  /* 0x01180000e420783b */ /* 0x000fe40000004200 */
[----:B----4-:R-:W-:Y:S03]  /*27030*/  FADD.FTZ R196, R174, R196 ;  /* 0x000000c4aec47221 */ /* 0x010fe60000010000 */
[C---:B--2---:R-:W-:Y:S02]  /*27040*/  HMMA.16816.F32.BF16 R124, R20.reuse, R148, R124 ;  /* 0x00000094147c723c */ /* 0x044fe4000004187c */
[----:B------:R-:W2:Y:S03]  /*27050*/  MUFU.EX2 R198, R198 ;  /* 0x000000c600c67308 */ /* 0x000ea60000000800 */
[----:B---3--:R-:W-:Y:S01]  /*27060*/  FADD.FTZ R196, R175, R196 ;  /* 0x000000c4afc47221 */ /* 0x008fe20000010000 */
[C---:B------:R-:W-:Y:S01]  /*27070*/  HMMA.16816.F32.BF16 R128, R20.reuse, R150, R128 ;  /* 0x000000961480723c */ /* 0x040fe20000041880 */
[----:B------:R-:W3:Y:S05]  /*27080*/  LDSM.16.MT88.4 R148, [R229+0x11800] ;  /* 0x01180000e594783b */ /* 0x000eea0000004200 */
[----:B------:R-:W4:Y:S01]  /*27090*/  MUFU.EX2 R197, R197 ;  /* 0x000000c500c57308 */ /* 0x000f220000000800 */
[----:B------:R-:W-:Y:S01]  /*270a0*/  FADD.FTZ R195, R173, R195 ;  /* 0x000000c3adc37221 */ /* 0x000fe20000010000 */
[C---:B-1----:R-:W-:Y:S03]  /*270b0*/  HMMA.16816.F32.BF16 R132, R20.reuse, R152, R132 ;  /* 0x000000981484723c */ /* 0x042fe60000041884 */
[----:B------:R-:W-:Y:S03]  /*270c0*/  FADD.FTZ R196, R176, R196 ;  /* 0x000000c4b0c47221 */ /* 0x000fe60000010000 */
[C---:B------:R-:W-:Y:S01]  /*270d0*/  HMMA.16816.F32.BF16 R136, R20.reuse, R154, R136 ;  /* 0x0000009a1488723c */ /* 0x040fe20000041888 */
[----:B------:R-:W1:Y:S04]  /*270e0*/  LDSM.16.MT88.4 R152, [R227+0x11800] ;  /* 0x01180000e398783b */ /* 0x000e680000004200 */
[----:B------:R-:W-:Y:S01]  /*270f0*/  FADD.FTZ R195, R177, R195 ;  /* 0x000000c3b1c37221 */ /* 0x000fe20000010000 */
[C---:B-----5:R-:W-:Y:S05]  /*27100*/  HMMA.16816.F32.BF16 R140, R20.reuse, R24, R140 ;  /* 0x00000018148c723c */ /* 0x060fea000004188c */
[C---:B--2---:R-:W-:Y:S01]  /*27110*/  FADD.FTZ R249, R198.reuse, R196 ;  /* 0x000000c4c6f97221 */ /* 0x044fe20000010000 */
[C---:B------:R-:W-:Y:S05]  /*27120*/  HMMA.16816.F32.BF16 R12, R20.reuse, R26, R12 ;  /* 0x0000001a140c723c */ /* 0x040fea000004180c */
[----:B------:R-:W-:Y:S01]  /*27130*/  F2FP.BF16.F32.PACK_AB R25, R173, R172 ;  /* 0x000000acad19723e */ /* 0x000fe200000010ff */
[C---:B------:R-:W-:Y:S05]  /*27140*/  HMMA.16816.F32.BF16 R16, R20.reuse, R28, R16 ;  /* 0x0000001c1410723c */ /* 0x040fea0000041810 */
[----:B------:R-:W-:Y:S01]  /*27150*/  F2FP.BF16.F32.PACK_AB R24, R175, R174 ;  /* 0x000000aeaf18723e */ /* 0x000fe200000010ff */
[----:B------:R-:W-:Y:S01]  /*27160*/  HMMA.16816.F32.BF16 R144, R20, R30, R144 ;  /* 0x0000001e1490723c */ /* 0x000fe20000041890 */
[----:B------:R-:W-:Y:S04]  /*27170*/  LDSM.16.MT88.4 R20, [R227+0x13800] ;  /* 0x01380000e314783b */ /* 0x000fe80000004200 */
[----:B------:R-:W-:Y:S01]  /*27180*/  F2FP.BF16.F32.PACK_AB R26, R198, R176 ;  /* 0x000000b0c61a723e */ /* 0x000fe200000010ff */
[C---:B----4-:R-:W-:Y:S01]  /*27190*/  FADD.FTZ R248, R197.reuse, R195 ;  /* 0x000000c3c5f87221 */ /* 0x050fe20000010000 */
[----:B------:R-:W-:Y:S02]  /*271a0*/  F2FP.BF16.F32.PACK_AB R27, R197, R177 ;  /* 0x000000b1c51b723e */ /* 0x000fe400000010ff */
[----:B------:R-:W-:Y:S05]  /*271b0*/  LDSM.16.MT88.4 R28, [R230+0x15800] ;  /* 0x01580000e61c783b */ /* 0x000fea0000004200 */
[C---:B------:R-:W-:Y:S03]  /*271c0*/  HMMA.16816.F32.BF16 R160, R24.reuse, R156, R4 ;  /* 0x0000009c18a0723c */ /* 0x040fe60000041804 */
[----:B------:R-:W2:Y:S03]  /*271d0*/  LDSM.16.MT88.4 R4, [R229+0x13800] ;  /* 0x01380000e504783b */ /* 0x000ea60000004200 */
[C---:B------:R-:W-:Y:S05]  /*271e0*/  HMMA.16816.F32.BF16 R156, R24.reuse, R158, R8 ;  /* 0x0000009e189c723c */ /* 0x040fea0000041808 */
[----:B------:R-:W4:Y:S01]  /*271f0*/  LDSM.16.MT88.4 R8, [R228+0x13800] ;  /* 0x01380000e408783b */ /* 0x000f220000004200 */
        /* <DEDUP_REMOVED lines=20> */
[C---:B------:R-:W-:Y:S06]  /*27340*/  HMMA.16816.F32.BF16 R92, R24.reuse, R28, R92 ;  /* 0x0000001c185c723c */ /* 0x040fec000004185c */
[C---:B------:R-:W-:Y:S01]  /*27350*/  HMMA.16816.F32.BF16 R96, R24.reuse, R30, R96 ;  /* 0x0000001e1860723c */ /* 0x040fe20000041860 */
[----:B------:R-:W5:Y:S05]  /*27360*/  LDSM.16.MT88.4 R28, [R227+0x17800] ;  /* 0x01780000e31c783b */ /* 0x000f6a0000004200 */
[C---:B---3--:R-:W-:Y:S06]  /*27370*/  HMMA.16816.F32.BF16 R100, R24.reuse, R32, R100 ;  /* 0x000000201864723c */ /* 0x048fec0000041864 */
        /* <DEDUP_REMOVED lines=8> */
[C---:B------:R-:W-:Y:S06]  /*27400*/  HMMA.16816.F32.BF16 R136, R24.reuse, R22, R136 ;  /* 0x000000161888723c */ /* 0x040fec0000041888 */
[C---:B------:R-:W-:Y:S06]  /*27410*/  HMMA.16816.F32.BF16 R140, R24.reuse, R152, R140 ;  /* 0x00000098188c723c */ /* 0x040fec000004188c */
[C---:B------:R-:W-:Y:S06]  /*27420*/  HMMA.16816.F32.BF16 R152, R24.reuse, R154, R12 ;  /* 0x0000009a1898723c */ /* 0x040fec000004180c */
[C---:B-----5:R-:W-:Y:S06]  /*27430*/  HMMA.16816.F32.BF16 R148, R24.reuse, R28, R16 ;  /* 0x0000001c1894723c */ /* 0x060fec0000041810 */
[----:B------:R-:W-:Y:S01]  /*27440*/  HMMA.16816.F32.BF16 R144, R24, R30, R144 ;  /* 0x0000001e1890723c */ /* 0x000fe20000041890 */
[----:B------:R-:W-:Y:S11]  /*27450*/  @!UPT UIADD3 URZ, URZ, URZ, URZ ;  /* 0x0000003f3f3ff290 */ /* 0x000ff6000fffe03f */
[----:B------:R-:W-:Y:S01]  /*27460*/  @!UPT UIADD3 URZ, URZ, URZ, URZ ;  /* 0x0000003f3f3ff290 */ /* 0x000fe2000fffe03f */
[----:B------:R-:W-:Y:S11]  /*27470*/  @P0 BRA `(.L_x_4569) ;  /* 0xffffffb000ec0947 */ /* 0x000ff6000383ffff */
.L_x_4560:
        /* <DEDUP_REMOVED lines=24> */
.L_x_4591:
        /* <DEDUP_REMOVED lines=235> */
[----:B------:R2:W-:Y:S04]  /*284b0*/  STS.64 [R20+0xc800], R154 ;  /* 0x00c8009a14007388 */ /* 0x0005e80000000a00 */
[----:B------:R-:W-:Y:S04]  /*284c0*/  STS.64 [R21+0xc000], R148 ;  /* 0x00c0009415007388 */ /* 0x000fe80000000a00 */
[----:B------:R3:W-:Y:S04]  /*284d0*/  STS.64 [R21+0xc800], R150 ;  /* 0x00c8009615007388 */ /* 0x0007e80000000a00 */
[----:B------:R4:W-:Y:S04]  /*284e0*/  STS.64 [R10+0xc000], R144 ;  /* 0x00c000900a007388 */ /* 0x0009e80000000a00 */
[----:B------:R4:W-:Y:S04]  /*284f0*/  STS.64 [R10+0xc800], R146 ;  /* 0x00c800920a007388 */ /* 0x0009e80000000a00 */
[----:B-1----:R-:W4:Y:S04]  /*28500*/  LD.E.64 R140, desc[UR12][R4.64+0xb0] ;  /* 0x0000b00c048c7980 */ /* 0x002f28000c101b00 */
[----:B------:R-:W4:Y:S01]  /*28510*/  LD.E R16, desc[UR10][R4.64+0x60] ;  /* 0x0000600a04107980 */ /* 0x000f22000c101900 */
[----:B--2---:R-:W-:Y:S01]  /*28520*/  @P3 MUFU.LG2 R20, R8 ;  /* 0x0000000800143308 */ /* 0x004fe20000000c00 */
[----:B------:R-:W-:-:S02]  /*28530*/  SHF.L.U32 R17, R2, 0x6, RZ ;  /* 0x0000000602117819 */ /* 0x000fc400000006ff */
[----:B------:R1:W5:Y:S05]  /*28540*/  LD.E.64 R142, desc[UR10][R4.64+0x78] ;  /* 0x0000780a048e7980 */ /* 0x00036a000c101b00 */
[----:B---3--:R2:W3:Y:S01]  /*28550*/  @P4 MUFU.LG2 R21, R9 ;  /* 0x0000000900154308 */ /* 0x0084e20000000c00 */
[----:B------:R-:W-:Y:S01]  /*28560*/  LOP3.LUT R17, R17, 0x1c0, RZ, 0xc0, !PT ;  /* 0x000001c011117812 */ /* 0x000fe200078ec0ff */
[----:B----4-:R1:W5:Y:S01]  /*28570*/  LD.E.64 R144, desc[UR10][R4.64+0xa8] ;  /* 0x0000a80a04907980 */ /* 0x010362000c101b00 */
[----:B--2---:R-:W-:-:S04]  /*28580*/  LEA.HI R9, R13, R12, RZ, 0x4 ;  /* 0x0000000c0d097211 */ /* 0x004fc800078f20ff */
[----:B------:R-:W-:-:S04]  /*28590*/  LOP3.LUT R9, R9, 0xfffffff0, RZ, 0xc0, !PT ;  /* 0xfffffff009097812 */ /* 0x000fc800078ec0ff */
[----:B------:R-:W-:Y:S02]  /*285a0*/  IADD3 R8, -R9, R12, RZ ;  /* 0x0000000c09087210 */ /* 0x000fe40007ffe1ff */
[----:B------:R1:W5:Y:S01]  /*285b0*/  LD.E R9, desc[UR12][R4.64+0xcc] ;  /* 0x0000cc0c04097980 */ /* 0x000362000c101900 */
[----:B------:R-:W-:Y:S01]  /*285c0*/  SHF.R.S32.HI R13, RZ, 0x1f, R14 ;  /* 0x0000001fff0d7819 */ /* 0x000fe2000001140e */
[----:B---3--:R-:W-:Y:S01]  /*285d0*/  @P4 FMUL.FTZ R21, R21, 0.69314718246459960938 ;  /* 0x3f31721815154820 */ /* 0x008fe20000410000 */
[----:B------:R-:W-:Y:S01]  /*285e0*/  LEA.HI R19, R8, R8, RZ, 0x1 ;  /* 0x0000000808137211 */ /* 0x000fe200078f08ff */
[----:B------:R-:W-:Y:S01]  /*285f0*/  @P3 FMUL.FTZ R20, R20, 0.69314718246459960938 ;  /* 0x3f31721814143820 */ /* 0x000fe20000410000 */
[----:B------:R-:W-:Y:S02]  /*28600*/  MOV R10, 0xff800000 ;  /* 0xff800000000a7802 */ /* 0x000fe40000000f00 */
[C---:B------:R-:W-:Y:S02]  /*28610*/  SHF.L.U32 R18, R19.reuse, 0x2, RZ ;  /* 0x0000000213127819 */ /* 0x040fe400000006ff */
[----:B------:R-:W-:-:S02]  /*28620*/  LOP3.LUT R19, R19, 0xffffffe, RZ, 0xc0, !PT ;  /* 0x0ffffffe13137812 */ /* 0x000fc400078ec0ff */
[----:B------:R-:W-:Y:S02]  /*28630*/  LOP3.LUT R18, R17, 0x38, R18, 0xf8, !PT ;  /* 0x0000003811127812 */ /* 0x000fe400078ef812 */
[----:B------:R-:W-:Y:S02]  /*28640*/  SHF.R.U32.HI R17, RZ, 0x3, R17 ;  /* 0x00000003ff117819 */ /* 0x000fe40000011611 */
[----:B------:R-:W-:Y:S02]  /*28650*/  LEA.HI R13, R13, R14, RZ, 0x2 ;  /* 0x0000000e0d0d7211 */ /* 0x000fe400078f10ff */
[----:B------:R-:W-:Y:S02]  /*28660*/  LOP3.LUT R17, R18, R17, RZ, 0x3c, !PT ;  /* 0x0000001112117212 */ /* 0x000fe400078e3cff */
[----:B------:R-:W-:Y:S01]  /*28670*/  IADD3 R19, R8, -R19, RZ ;  /* 0x8000001308137210 */ /* 0x000fe20007ffe0ff */
[C---:B-----5:R-:W-:Y:S01]  /*28680*/  @P4 FFMA.FTZ R10, R3.reuse, R165, R21 ;  /* 0x000000a5030a4223 */ /* 0x060fe20000010015 */
[----:B------:R-:W-:Y:S01]  /*28690*/  MOV R11, 0xff800000 ;  /* 0xff800000000b7802 */ /* 0x000fe20000000f00 */
[----:B------:R-:W-:Y:S01]  /*286a0*/  @P3 FFMA.FTZ R11, R3, R164, R20 ;  /* 0x000000a4030b3223 */ /* 0x000fe20000010014 */
[----:B------:R-:W-:-:S02]  /*286b0*/  LOP3.LUT R15, R15, 0xffffffe0, RZ, 0xc0, !PT ;  /* 0xffffffe00f0f7812 */ /* 0x000fc400078ec0ff */
[----:B------:R-:W-:Y:S02]  /*286c0*/  LOP3.LUT R13, R13, 0xffffffc, RZ, 0xc0, !PT ;  /* 0x0ffffffc0d0d7812 */ /* 0x000fe400078ec0ff */
[----:B------:R-:W-:Y:S02]  /*286d0*/  LEA R3, R19, R17, 0x2 ;  /* 0x0000001113037211 */ /* 0x000fe400078e10ff */
[----:B------:R-:W-:Y:S02]  /*286e0*/  IADD3 R15, -R15, R12, RZ ;  /* 0x0000000c0f0f7210 */ /* 0x000fe40007ffe1ff */
[----:B------:R-:W-:Y:S02]  /*286f0*/  IADD3 R13, R14, -R13, RZ ;  /* 0x8000000d0e0d7210 */ /* 0x000fe40007ffe0ff */
[----:B------:R-:W-:Y:S02]  /*28700*/  SHF.L.U32 R12, R239, 0x6, RZ ;  /* 0x00000006ef0c7819 */ /* 0x000fe400000006ff */
[----:B------:R-:W-:Y:S01]  /*28710*/  LEA R3, R3, UR4, 0x2 ;  /* 0x0000000403037c11 */ /* 0x000fe2000f8e10ff */
[----:B------:R-:W-:Y:S01]  /*28720*/  BAR.SYNC.DEFER_BLOCKING 0x0 ;  /* 0x0000000000007b1d */ /* 0x000fe20000010000 */
[----:B------:R-:W-:-:S05]  /*28730*/  LOP3.LUT P0, RZ, R15, 0x3, RZ, 0xc0, !PT ;  /* 0x000000030fff7812 */ /* 0x000fca000780c0ff */
        /* <DEDUP_REMOVED lines=31> */
[----:B------:R-:W-:-:S04]  /*28930*/  IMAD R140, R140, UR8, R242 ;  /* 0x000000088c8c7c24 */ /* 0x000fc8000f8e02f2 */
[----:B------:R-:W-:Y:S01]  /*28940*/  IMAD R16, R140, R16, R241 ;  /* 0x000000108c107224 */ /* 0x000fe200078e02f1 */
[----:B------:R-:W-:-:S03]  /*28950*/  LEA R140, R13, R0, 0x4 ;  /* 0x000000000d8c7211 */ /* 0x000fc600078e20ff */
[----:B------:R-:W-:Y:S02]  /*28960*/  IMAD R141, R141, R16, R12 ;  /* 0x000000108d8d7224 */ /* 0x000fe400078e020c */
        /* <DEDUP_REMOVED lines=18> */
.L_x_4572:
[----:B------:R-:W-:Y:S05]  /*28a90*/  BSYNC B0 ;  /* 0x0000000000007941 */ /* 0x000fea0003800000 */
.L_x_4571:
[----:B------:R-:W-:Y:S01]  /*28aa0*/  R2UR UR4, R6 ;  /* 0x00000000060472ca */ /* 0x000fe200000e0000 */
[----:B--2---:R-:W-:Y:S01]  /*28ab0*/  IMAD.SHL.U32 R10, R8, 0x4, RZ ;  /* 0x00000004080a7824 */ /* 0x004fe200078e00ff */
[----:B------:R-:W-:-:S04]  /*28ac0*/  R2UR UR5, R7 ;  /* 0x00000000070572ca */ /* 0x000fc800000e0000 */
[--C-:B------:R-:W-:Y:S01]  /*28ad0*/  SHF.R.S32.HI R11, RZ, 0x1f, R10.reuse ;  /* 0x0000001fff0b7819 */ /* 0x100fe2000001140a */
[----:B------:R-:W-:Y:S02]  /*28ae0*/  IMAD R9, R141, R9, RZ ;  /* 0x000000098d097224 */ /* 0x000fe400078e02ff */
[----:B------:R-:W-:-:S06]  /*28af0*/  IMAD.WIDE R140, R2, 0x100, R10 ;  /* 0x00000100028c7825 */ /* 0x000fcc00078e020a */
[----:B-1----:R1:W5:Y:S01]  /*28b00*/  LD.E R4, desc[UR4][R4.64+0xc0] ;  /* 0x0000c00404047980 */ /* 0x002362000c101900 */
[----:B------:R-:W-:Y:S01]  /*28b10*/  IMAD R239, R239, -0x40, R240 ;  /* 0xffffffc0efef7824 */ /* 0x000fe200078e02f0 */
[----:B------:R-:W-:Y:S01]  /*28b20*/  IADD3 R8, P3, R140, R9, RZ ;  /* 0x000000098c087210 */ /* 0x000fe20007f7e0ff */
[C---:B------:R-:W-:Y:S01]  /*28b30*/  VIADD R0, R2.reuse, 0x18 ;  /* 0x0000001802007836 */ /* 0x040fe20000000000 */
[----:B------:R-:W-:Y:S01]  /*28b40*/  BSSY B0, `(.L_x_4573) ;  /* 0x0000028000007945 */ /* 0x000fe20003800000 */
[----:B------:R-:W-:Y:S01]  /*28b50*/  VIADD R3, R2, 0x10 ;  /* 0x0000001002037836 */ /* 0x000fe20000000000 */
[----:B------:R-:W-:Y:S02]  /*28b60*/  LEA R140, P4, R8, R142, 0x2 ;  /* 0x0000008e088c7211 */ /* 0x000fe400078810ff */
[-C--:B------:R-:W-:Y:S01]  /*28b70*/  ISETP.GE.AND P2, PT, R0, R239.reuse, PT ;  /* 0x000000ef0000720c */ /* 0x080fe20003f46270 */
[C---:B------:R-:W-:Y:S01]  /*28b80*/  VIADD R0, R2.reuse, 0x20 ;  /* 0x0000002002007836 */ /* 0x040fe20000000000 */
[----:B------:R-:W-:Y:S01]  /*28b90*/  ISETP.GE.AND P1, PT, R3, R239, PT ;  /* 0x000000ef0300720c */ /* 0x000fe20003f26270 */
[----:B------:R-:W-:-:S05]  /*28ba0*/  VIADD R3, R2, 0x28 ;  /* 0x0000002802037836 */ /* 0x000fca0000000000 */
[----:B------:R-:W-:Y:S01]  /*28bb0*/  ISETP.GE.AND P6, PT, R3, R239, PT ;  /* 0x000000ef0300720c */ /* 0x000fe20003fc6270 */
[----:B-1----:R-:W-:-:S05]  /*28bc0*/  VIADD R5, R2, 0x8 ;  /* 0x0000000802057836 */ /* 0x002fca0000000000 */
[----:B------:R-:W-:Y:S02]  /*28bd0*/  ISETP.GE.AND P0, PT, R5, R239, PT ;  /* 0x000000ef0500720c */ /* 0x000fe40003f06270 */
[----:B------:R-:W-:Y:S02]  /*28be0*/  LEA.HI.X.SX32 R5, R9, R141, 0x1, P3 ;  /* 0x0000008d09057211 */ /* 0x000fe400018f0eff */
[----:B------:R-:W-:Y:S01]  /*28bf0*/  ISETP.GE.AND P3, PT, R0, R239, PT ;  /* 0x000000ef0000720c */ /* 0x000fe20003f66270 */
[----:B------:R-:W-:Y:S01]  /*28c00*/  VIADD R0, R2, 0x30 ;  /* 0x0000003002007836 */ /* 0x000fe20000000000 */
[----:B------:R-:W-:Y:S02]  /*28c10*/  LEA.HI.X R141, R8, R143, R5, 0x2, P4 ;  /* 0x0000008f088d7211 */ /* 0x000fe400020f1405 */
[CC--:B------:R-:W-:Y:S01]  /*28c20*/  ISETP.GE.AND P4, PT, R2.reuse, R239.reuse, PT ;  /* 0x000000ef0200720c */ /* 0x0c0fe20003f86270 */
[----:B------:R-:W-:Y:S01]  /*28c30*/  VIADD R2, R2, 0x38 ;  /* 0x0000003802027836 */ /* 0x000fe20000000000 */
[----:B------:R-:W-:Y:S01]  /*28c40*/  ISETP.GE.AND P5, PT, R0, R239, PT ;  /* 0x000000ef0000720c */ /* 0x000fe20003fa6270 */
[----:B------:R-:W-:-:S10]  /*28c50*/  VIADD R0, R10, 0x40 ;  /* 0x000000400a007836 */ /* 0x000fd40000000000 */
[----:B------:R-:W-:Y:S05]  /*28c60*/  @P4 BRA `(.L_x_4574) ;  /* 0x0000000000544947 */ /* 0x000fea0003800000 */
        /* <DEDUP_REMOVED lines=21> */
.L_x_4574:
[----:B------:R-:W-:Y:S05]  /*28dc0*/  BSYNC B0 ;  /* 0x0000000000007941 */ /* 0x000fea0003800000 */
.L_x_4573:
        /* <DEDUP_REMOVED lines=21> */
.L_x_4576:
[----:B------:R-:W-:Y:S05]  /*28f20*/  BSYNC B0 ;  /* 0x0000000000007941 */ /* 0x000fea0003800000 */
.L_x_4575:
        /* <DEDUP_REMOVED lines=20> */
.L_x_4578:
[----:B------:R-:W-:Y:S05]  /*29070*/  BSYNC B0 ;  /* 0x0000000000007941 */ /* 0x000fea0003800000 */
.L_x_4577:
        /* <DEDUP_REMOVED lines=20> */
.L_x_4580:
[----:B------:R-:W-:Y:S05]  /*291c0*/  BSYNC B0 ;  /* 0x0000000000007941 */ /* 0x000fea0003800000 */
.L_x_4579:
        /* <DEDUP_REMOVED lines=20> */
.L_x_4582:
[----:B------:R-:W-:Y:S05]  /*29310*/  BSYNC B0 ;  /* 0x0000000000007941 */ /* 0x000fea0003800000 */
.L_x_4581:
        /* <DEDUP_REMOVED lines=20> */
.L_x_4584:
[----:B------:R-:W-:Y:S05]  /*29460*/  BSYNC B0 ;  /* 0x0000000000007941 */ /* 0x000fea0003800000 */
.L_x_4583:
        /* <DEDUP_REMOVED lines=20> */
.L_x_4586:
[----:B------:R-:W-:Y:S05]  /*295b0*/  BSYNC B0 ;  /* 0x0000000000007941 */ /* 0x000fea0003800000 */
.L_x_4585:
[----:B------:R-:W-:Y:S02]  /*295c0*/  MOV R2, R238 ;  /* 0x000000ee00027202 */ /* 0x000fe40000000f00 */
[----:B------:R-:W-:-:S04]  /*295d0*/  MOV R3, 0x0 ;  /* 0x0000000000037802 */ /* 0x000fc80000000f00 */
[----:B-12345:R-:W-:Y:S05]  /*295e0*/  @P4 RET.REL.NODEC R2 `(_ZN5flash24flash_fwd_splitkv_kernelI23Flash_fwd_kernel_traitsILi256ELi64ELi64ELi4ELb0ELb0EN7cutlass10bfloat16_tE19Flash_kernel_traitsILi256ELi64ELi64ELi4ES3_EELb1ELb0ELb1ELb0ELb0ELb0ELb1ELb1EEEvNS_16Flash_fwd_paramsE) ;  /* 0xfffffd6802844950 */ /* 0x03efea0003c3ffff */
        /* <DEDUP_REMOVED lines=17> */
[----:B-1----:R-:W-:Y:S05]  /*29700*/  @P0 RET.REL.NODEC R2 `(_ZN5flash24flash_fwd_splitkv_kernelI23Flash_fwd_kernel_traitsILi256ELi64ELi64ELi4ELb0ELb0EN7cutlass10bfloat16_tE19Flash_kernel_traitsILi256ELi64ELi64ELi4ES3_EELb1ELb0ELb1ELb0ELb0ELb0ELb1ELb1EEEvNS_16Flash_fwd_paramsE) ;  /* 0xfffffd68023c0950 */ /* 0x002fea0003c3ffff */
[----:B------:R-:W-:Y:S01]  /*29710*/  R2UR UR4, R6 ;  /* 0x00000000060472ca */ /* 0x000fe200000e0000 */
[----:B------:R-:W-:Y:S01]  /*29720*/  IMAD.MOV.U32 R239, RZ, RZ, 0x0 ;  /* 0x00000000ffef7424 */ /* 0x000fe200078e00ff */
[----:B------:R-:W-:-:S13]  /*29730*/  R2UR UR5, R7 ;  /* 0x00000000070572ca */ /* 0x000fda00000e0000 */
[----:B------:R1:W-:Y:S02]  /*29740*/  ST.E.128 desc[UR4][R140.64+0xe300], R12 ;  /* 0x00e3000c8c007985 */ /* 0x0003e4000c101d04 */
[----:B-1----:R-:W-:Y:S05]  /*29750*/  RET.REL.NODEC R238 `(_ZN5flash24flash_fwd_splitkv_kernelI23Flash_fwd_kernel_traitsILi256ELi64ELi64ELi4ELb0ELb0EN7cutlass10bfloat16_tE19Flash_kernel_traitsILi256ELi64ELi64ELi4ES3_EELb1ELb0ELb1ELb0ELb0ELb0ELb1ELb1EEEvNS_16Flash_fwd_paramsE) ;  /* 0xfffffd68ee287950 */ /* 0x002fea0003c3ffff */
.L_x_4570:
[----:B------:R-:W-:Y:S01]  /*29760*/  MOV R8, 0x1f ;  /* 0x0000001f00087802 */ /* 0x000fe20000000f00 */
[----:B------:R-:W-:Y:S01]  /*29770*/  IMAD.MOV.U32 R9, RZ, RZ, 0x2 ;  /* 0x00000002ff097424 */ /* 0x000fe200078e00ff */
[----:B------:R-:W-:Y:S01]  /*29780*/  MOV R11, R249 ;  /* 0x000000f9000b7202 */ /* 0x000fe20000000f00 */
[----:B------:R-:W-:-:S07]  /*29790*/  IMAD.MOV.U32 R10, RZ, RZ, -0x1 ;  /* 0xffffffffff0a7424 */ /* 0x000fce00078e00ff */
[----:B-1---5:R-:W-:Y:S05]  /*297a0*/  WARPSYNC.COLLECTIVE R10, `(.L_x_4587) ;  /* 0x000000000a087348 */ /* 0x022fea0003c00000 */
[----:B------:R2:W3:Y:S02]  /*297b0*/  SHFL.BFLY P0, R8, R11, R9, R8 ;  /* 0x0c0000090b087389 */ /* 0x0004e40000000008 */
[----:B-123-5:R-:W-:Y:S01]  /*297c0*/  ENDCOLLECTIVE ;  /* 0x000000000000791b */ /* 0x02efe20003800000 */
.L_x_4587:
        /* <DEDUP_REMOVED lines=8> */
.L_x_4588:
[----:B------:R-:W-:Y:S01]  /*29850*/  MOV R12, R8 ;  /* 0x00000008000c7202 */ /* 0x000fe20000000f00 */
[----:B------:R-:W-:Y:S01]  /*29860*/  IMAD.MOV.U32 R11, RZ, RZ, R248 ;  /* 0x000000ffff0b7224 */ /* 0x000fe200078e00f8 */
[----:B------:R-:W-:Y:S02]  /*29870*/  MOV R8, 0x1f ;  /* 0x0000001f00087802 */ /* 0x000fe40000000f00 */
[----:B------:R-:W-:-:S07]  /*29880*/  MOV R9, 0x2 ;  /* 0x0000000200097802 */ /* 0x000fce0000000f00 */
[----:B------:R-:W-:Y:S05]  /*29890*/  WARPSYNC.COLLECTIVE R10, `(.L_x_4589) ;  /* 0x000000000a087348 */ /* 0x000fea0003c00000 */
[----:B------:R1:W2:Y:S02]  /*298a0*/  SHFL.BFLY P0, R8, R11, R9, R8 ;  /* 0x0c0000090b087389 */ /* 0x0002a40000000008 */
[----:B-12---:R-:W-:Y:S01]  /*298b0*/  ENDCOLLECTIVE ;  /* 0x000000000000791b */ /* 0x006fe20003800000 */
.L_x_4589:
[----:B------:R-:W-:Y:S01]  /*298c0*/  FADD.FTZ R248, R8, R248 ;  /* 0x000000f808f87221 */ /* 0x000fe20000010000 */
[----:B------:R-:W-:Y:S02]  /*298d0*/  MOV R8, 0x1f ;  /* 0x0000001f00087802 */ /* 0x000fe40000000f00 */
[----:B------:R-:W-:Y:S01]  /*298e0*/  MOV R9, 0x1 ;  /* 0x0000000100097802 */ /* 0x000fe20000000f00 */
[----:B------:R-:W-:-:S07]  /*298f0*/  IMAD.MOV.U32 R11, RZ, RZ, R248 ;  /* 0x000000ffff0b7224 */ /* 0x000fce00078e00f8 */
[----:B------:R-:W-:Y:S05]  /*29900*/  WARPSYNC.COLLECTIVE R10, `(.L_x_4590) ;  /* 0x000000000a087348 */ /* 0x000fea0003c00000 */
[----:B------:R1:W2:Y:S02]  /*29910*/  SHFL.BFLY P0, R8, R11, R9, R8 ;  /* 0x0c0000090b087389 */ /* 0x0002a40000000008 */
[----:B-12---:R-:W-:Y:S01]  /*29920*/  ENDCOLLECTIVE ;  /* 0x000000000000791b */ /* 0x006fe20003800000 */
.L_x_4590:
[----:B------:R-:W-:Y:S01]  /*29930*/  FADD.FTZ R9, R249, R12 ;  /* 0x0000000cf9097221 */ /* 0x000fe20000010000 */
[----:B------:R-:W-:Y:S06]  /*29940*/  BRA `(.L_x_4591) ;  /* 0xffffffdc002c7947 */ /* 0x000fec000383ffff */
.L_x_4592:
        /* <DEDUP_REMOVED lines=11> */
.L_x_4964:


//--------------------- .text._ZN5flash24flash_fwd_splitkv_kernelI23Flash_fwd_kernel_traitsILi256ELi64ELi64ELi4ELb0ELb0EN7cutlass10bfloat16_tE19Flash_kernel_traitsILi256ELi64ELi64ELi4ES3_EELb1ELb0ELb1ELb0ELb0ELb1ELb1ELb1EEEvNS_16Flash_fwd_paramsE --------------------------
	.section	.text._ZN5flash24flash_fwd_splitkv_kernelI23Flash_fwd_kernel_traitsILi256ELi64ELi64ELi4ELb0ELb0EN7cutlass10bfloat16_tE19Flash_kernel_traitsILi256ELi64ELi64ELi4ES3_EELb1ELb0ELb1ELb0ELb0ELb1ELb1ELb1EEEvNS_16Flash_fwd_paramsE,"ax",@progbits
	.align	128
        .global         _ZN5flash24flash_fwd_splitkv_kernelI23Flash_fwd_kernel_traitsILi256ELi64ELi64ELi4ELb0ELb0EN7cutlass10bfloat16_tE19Flash_kernel_traitsILi256ELi64ELi64ELi4ES3_EELb1ELb0ELb1ELb0ELb0ELb1ELb1ELb1EEEvNS_16Flash_fwd_paramsE
        .type           _ZN5flash24flash_fwd_splitkv_kernelI23Flash_fwd_kernel_traitsILi256ELi64ELi64ELi4ELb0ELb0EN7cutlass10bfloat16_tE19Flash_kernel_traitsILi256ELi64ELi64ELi4ES3_EELb1ELb0ELb1ELb0ELb0ELb1ELb1ELb1EEEvNS_16Flash_fwd_paramsE,@function
        .size           _ZN5flash24flash_fwd_splitkv_kernelI23Flash_fwd_kernel_traitsILi256ELi64ELi64ELi4ELb0ELb0EN7cutlass10bfloat16_tE19Flash_kernel_traitsILi256ELi64ELi64ELi4ES3_EELb1ELb0ELb1ELb0ELb0ELb1ELb1ELb1EEEvNS_16Flash_fwd_paramsE,(.L_x_4965 - _ZN5flash24flash_fwd_splitkv_kernelI23Flash_fwd_kernel_traitsILi256ELi64ELi64ELi4ELb0ELb0EN7cutlass10bfloat16_tE19Flash_kernel_traitsILi256ELi64ELi64ELi4ES3_EELb1ELb0ELb1ELb0ELb0ELb1ELb1ELb1EEEvNS_16Flash_fwd_paramsE)
        .other          _ZN5flash24flash_fwd_splitkv_kernelI23Flash_fwd_kernel_traitsILi256ELi64ELi64ELi4ELb0ELb0EN7cutlass10bfloat16_tE19Flash_kernel_traitsILi256ELi64ELi64ELi4ES3_EELb1ELb0ELb1ELb0ELb0ELb1ELb1ELb1EEEvNS_16Flash_fwd_paramsE,@"STO_CUDA_ENTRY STV_DEFAULT"
_ZN5flash24flash_fwd_splitkv_kernelI23Flash_fwd_kernel_traitsILi256ELi64ELi64ELi4ELb0ELb0EN7cutlass10bfloat16_tE19Flash_kernel_traitsILi256ELi64ELi64ELi4ES3_EELb1ELb0ELb1ELb0ELb0ELb1ELb1ELb1EEEvNS_16Flash_fwd_paramsE:
.text._ZN5flash24flash_fwd_splitkv_kernelI23Flash_fwd_kernel_traitsILi256ELi64ELi64ELi4ELb0ELb0EN7cutlass10bfloat16_tE19Flash_kernel_traitsILi256ELi64ELi64ELi4ES3_EELb1ELb0ELb1ELb0ELb0ELb1ELb1ELb1EEEvNS_16Flash_fwd_paramsE:
        /* <DEDUP_REMOVED lines=30> */
[----:B------:R-:W-:Y:S05]  /*01e0*/  CALL.REL.NOINC `($_ZN5flash24flash_fwd_splitkv_kernelI23Flash_fwd_kernel_traitsILi256ELi64ELi64ELi4ELb0ELb0EN7cutlass10bfloat16_tE19Flash_kernel_traitsILi256ELi64ELi64ELi4ES3_EELb1ELb0ELb1ELb0ELb0ELb1ELb1ELb1EEEvNS_16Flash_fwd_paramsE$_ZN5flash30compute_attn_1rowblock_splitkvI23Flash_fwd_kernel_traitsILi256ELi64ELi64ELi4ELb0ELb0EN7cutlass10bfloat16_tE19Flash_kernel_traitsILi256ELi64ELi64ELi4ES3_EELb1ELb0ELb1ELb0ELb0ELb1ELb1ELb1ENS_16Flash_fwd_paramsEEEvRKT8_iiiii) ;  /* 0x0000000000087944 */ /* 0x000fea0003c00000 */
[----:B------:R-:W-:Y:S05]  /*01f0*/  BSYNC B4 ;  /* 0x0000000000047941 */ /* 0x000fea0003800000 */
.L_x_4593:
[----:B------:R-:W-:Y:S05]  /*0200*/  EXIT ;  /* 0x000000000000794d */ /* 0x000fea0003800000 */
        .type           $_ZN5flash24flash_fwd_splitkv_kernelI23Flash_fwd_kernel_traitsILi256ELi64ELi64ELi4ELb0ELb0EN7cutlass10bfloat16_tE19Flash_kernel_traitsILi256ELi64ELi64ELi4ES3_EELb1ELb0ELb1ELb0ELb0ELb1ELb1ELb1EEEvNS_16Flash_fwd_paramsE$_ZN5flash30compute_attn_1rowblock_splitkvI23Flash_fwd_kernel_traitsILi256ELi64ELi64ELi4ELb0ELb0EN7cutlass10bfloat16_tE19Flash_kernel_traitsILi256ELi64ELi64ELi4ES3_EELb1ELb0ELb1ELb0ELb0ELb1ELb1ELb1ENS_16Flash_fwd_paramsEEEvRKT8_iiiii,@function
        .size           $_ZN5flash24flash_fwd_splitkv_kernelI23Flash_fwd_kernel_traitsILi256ELi64ELi64ELi4ELb0ELb0EN7cutlass10bfloat16_tE19Flash_kernel_traitsILi256ELi64ELi64ELi4ES3_EELb1ELb0ELb1ELb0ELb0ELb1ELb1ELb1EEEvNS_16Flash_fwd_paramsE$_ZN5flash30compute_attn_1rowblock_splitkvI23Flash_fwd_kernel_traitsILi256ELi64ELi64ELi4ELb0ELb0EN7cutlass10bfloat16_tE19Flash_kernel_traitsILi256ELi64ELi64ELi4ES3_EELb1ELb0ELb1ELb0ELb0ELb1ELb1ELb1ENS_16Flash_fwd_paramsEEEvRKT8_iiiii,(.L_x_4965 - $_ZN5flash24flash_fwd_splitkv_kernelI23Flash_fwd_kernel_traitsILi256ELi64ELi64ELi4ELb0ELb0EN7cutlass10bfloat16_tE19Flash_kernel_traitsILi256ELi64ELi64ELi4ES3_EELb1ELb0ELb1ELb0ELb0ELb1ELb1ELb1EEEvNS_16Flash_fwd_paramsE$_ZN5flash30compute_attn_1rowblock_splitkvI23Flash_fwd_kernel_traitsILi256ELi64ELi64ELi4ELb0ELb0EN7cutlass10bfloat16_tE19Flash_kernel_traitsILi256ELi64ELi64ELi4ES3_EELb1ELb0ELb1ELb0ELb0ELb1ELb1ELb1ENS_16Flash_fwd_paramsEEEvRKT8_iiiii)
$_ZN5flash24flash_fwd_splitkv_kernelI23Flash_fwd_kernel_traitsILi256ELi64ELi64ELi4ELb0ELb0EN7cutlass10bfloat16_tE19Flash_kernel_traitsILi256ELi64ELi64ELi4ES3_EELb1ELb0ELb1ELb0ELb0ELb1ELb1ELb1EEEvNS_16Flash_fwd_paramsE$_ZN5flash30compute_attn_1rowblock_splitkvI23Flash_fwd_kernel_traitsILi256ELi64ELi64ELi4ELb0ELb0EN7cutlass10bfloat16_tE19Flash_kernel_traitsILi256ELi64ELi64ELi4ES3_EELb1ELb0ELb1ELb0ELb0ELb1ELb1ELb1ENS_16Flash_fwd_paramsEEEvRKT8_iiiii:
        /* <DEDUP_REMOVED lines=27> */
.L_x_4595:
[----:B------:R-:W-:Y:S05]  /*03c0*/  BSYNC B0 ;  /* 0x0000000000007941 */ /* 0x000fea0003800000 */
.L_x_4594:
        /* <DEDUP_REMOVED lines=8> */
.L_x_4597:
[----:B------:R2:W5:Y:S02]  /*0450*/  LD.E R61, desc[UR6][R10.64+0xb8] ;  /* 0x0000b8060a3d7980 */ /* 0x000564000c101900 */
.L_x_4598:
[----:B------:R-:W-:Y:S05]  /*0460*/  BSYNC B0 ;  /* 0x0000000000007941 */ /* 0x000fea0003800000 */
.L_x_4596:
        /* <DEDUP_REMOVED lines=10> */
.L_x_4600:
[----:B------:R-:W3:Y:S01]  /*0510*/  LD.E.64 R2, desc[UR6][R10.64+0x108] ;  /* 0x000108060a027980 */ /* 0x000ee2000c101b00 */
[----:B------:R-:W-:Y:S01]  /*0520*/  BSSY B0, `(.L_x_4602) ;  /* 0x0000006000007945 */ /* 0x000fe20003800000 */
[----:B------:R-:W-:Y:S01]  /*0530*/  IMAD.MOV.U32 R53, RZ, RZ, RZ ;  /* 0x000000ffff357224 */ /* 0x000fe200078e00ff */
[----:B---3--:R-:W-:-:S04]  /*0540*/  ISETP.NE.U32.AND P0, PT, R2, RZ, PT ;  /* 0x000000ff0200720c */ /* 0x008fc80003f05070 */
[----:B------:R-:W-:-:S13]  /*0550*/  ISETP.NE.AND.EX P0, PT, R3, RZ, PT, P0 ;  /* 0x000000ff0300720c */ /* 0x000fda0003f05300 */
[----:B------:R-:W-:Y:S05]  /*0560*/  @!P0 BRA `(.L_x_4603) ;  /* 0x0000000000048947 */ /* 0x000fea0003800000 */
[----:B------:R1:W5:Y:S02]  /*0570*/  LD.E R53, desc[UR6][R10.64+0xbc] ;  /* 0x0000bc060a357980 */ /* 0x000364000c101900 */
.L_x_4603:
[----:B------:R-:W-:Y:S05]  /*0580*/  BSYNC B0 ;  /* 0x0000000000007941 */ /* 0x000fea0003800000 */
.L_x_4602:
[----:B-----5:R-:W-:Y:S02]  /*0590*/  IADD3 R53, R61, R53, RZ ;  /* 0x000000353d357210 */ /* 0x020fe40007ffe0ff */
.L_x_4601:
[----:B------:R-:W-:Y:S05]  /*05a0*/  BSYNC B1 ;  /* 0x0000000000017941 */ /* 0x000fea0003800000 */
.L_x_4599:
[----:B------:R-:W-:Y:S01]  /*05b0*/  IMAD.SHL.U32 R56, R243, 0x40, RZ ;  /* 0x00000040f3387824 */ /* 0x000fe200078e00ff */
[----:B------:R-:W-:Y:S01]  /*05c0*/  MOV R2, R242 ;  /* 0x000000f200027202 */ /* 0x000fe20000000f00 */
[----:B------:R-:W-:-:S03]  /*05d0*/  IMAD.MOV.U32 R3, RZ, RZ, 0x0 ;  /* 0x00000000ff037424 */ /* 0x000fc600078e00ff */
[----:B------:R-:W-:-:S13]  /*05e0*/  ISETP.GT.AND P0, PT, R244, R56, PT ;  /* 0x00000038f400720c */ /* 0x000fda0003f04270 */
[----:B-12---:R-:W-:Y:S05]  /*05f0*/  @!P0 RET.REL.NODEC R2 `(_ZN5flash24flash_fwd_splitkv_kernelI23Flash_fwd_kernel_traitsILi256ELi64ELi64ELi4ELb0ELb0EN7cutlass10bfloat16_tE19Flash_kernel_traitsILi256ELi64ELi64ELi4ES3_EELb1ELb0ELb1ELb0ELb0ELb1ELb1ELb1EEEvNS_16Flash_fwd_paramsE) ;  /* 0xfffffff802808950 */ /* 0x006fea0003c3ffff */
        /* <DEDUP_REMOVED lines=97> */
.L_x_4606:
[----:B------:R-:W-:Y:S05]  /*0c10*/  BSYNC B0 ;  /* 0x0000000000007941 */ /* 0x000fea0003800000 */
.L_x_4605:
        /* <DEDUP_REMOVED lines=12> */
.L_x_4608:
[----:B------:R-:W-:Y:S05]  /*0ce0*/  BSYNC B0 ;  /* 0x0000000000007941 */ /* 0x000fea0003800000 */
.L_x_4607:
        /* <DEDUP_REMOVED lines=12> */
.L_x_4610:
[----:B------:R-:W-:Y:S05]  /*0db0*/  BSYNC B0 ;  /* 0x0000000000007941 */ /* 0x000fea0003800000 */
.L_x_4609:
        /* <DEDUP_REMOVED lines=12> */
.L_x_4612:
[----:B------:R-:W-:Y:S05]  /*0e80*/  BSYNC B0 ;  /* 0x0000000000007941 */ /* 0x000fea0003800000 */
.L_x_4611:
        /* <DEDUP_REMOVED lines=11> */
.L_x_4614:
[----:B------:R-:W-:Y:S05]  /*0f40*/  BSYNC B0 ;  /* 0x0000000000007941 */ /* 0x000fea0003800000 */
.L_x_4613:
        /* <DEDUP_REMOVED lines=12> */
.L_x_4616:
[----:B------:R-:W-:Y:S05]  /*1010*/  BSYNC B0 ;  /* 0x0000000000007941 */ /* 0x000fea0003800000 */
.L_x_4615:
        /* <DEDUP_REMOVED lines=11> */
.L_x_4618:
[----:B------:R-:W-:Y:S05]  /*10d0*/  BSYNC B0 ;  /* 0x0000000000007941 */ /* 0x000fea0003800000 */
.L_x_4617:
        /* <DEDUP_REMOVED lines=12> */
.L_x_4620:
[----:B------:R-:W-:Y:S05]  /*11a0*/  BSYNC B0 ;  /* 0x0000000000007941 */ /* 0x000fea0003800000 */
.L_x_4619:
        /* <DEDUP_REMOVED lines=18> */
[----:B-1---5:R-:W-:Y:S05]  /*12d0*/  @P6 RET.REL.NODEC R2 `(_ZN5flash24flash_fwd_splitkv_kernelI23Flash_fwd_kernel_traitsILi256ELi64ELi64ELi4ELb0ELb0EN7cutlass10bfloat16_tE19Flash_kernel_traitsILi256ELi64ELi64ELi4ES3_EELb1ELb0ELb1ELb0ELb0ELb1ELb1ELb1EEEvNS_16Flash_fwd_paramsE) ;  /* 0xffffffec02486950 */ /* 0x022fea0003c3ffff */
[----:B------:R-:W-:Y:S02]  /*12e0*/  MOV R0, 0xff800000 ;  /* 0xff80000000007802 */ /* 0x000fe40000000f00 */
[----:B------:R-:W-:-:S03]  /*12f0*/  MOV R243, 0x0 ;  /* 0x0000000000f37802 */ /* 0x000fc60000000f00 */
[----:B------:R1:W-:Y:S02]  /*1300*/  ST.E desc[UR6][R12.64+0xe0], R0 ;  /* 0x0000e0000c007985 */ /* 0x0003e4000c101906 */
[----:B-1----:R-:W-:Y:S05]  /*1310*/  RET.REL.NODEC R242 `(_ZN5flash24flash_fwd_splitkv_kernelI23Flash_fwd_kernel_traitsILi256ELi64ELi64ELi4ELb0ELb0EN7cutlass10bfloat16_tE19Flash_kernel_traitsILi256ELi64ELi64ELi4ES3_EELb1ELb0ELb1ELb0ELb0ELb1ELb1ELb1EEEvNS_16Flash_fwd_paramsE) ;  /* 0xffffffecf2387950 */ /* 0x002fea0003c3ffff */
.L_x_4604:
        /* <DEDUP_REMOVED lines=110> */
.L_x_4622:
        /* <DEDUP_REMOVED lines=84> */
.L_x_4623:
[----:B------:R-:W-:Y:S05]  /*1f40*/  BSYNC B0 ;  /* 0x0000000000007941 */ /* 0x000fea0003800000 */
.L_x_4621:
        /* <DEDUP_REMOVED lines=302> */
.L_x_4742:
        /* <DEDUP_REMOVED lines=32> */
.L_x_4626:
[----:B------:R-:W-:Y:S05]  /*3430*/  BSYNC B0 ;  /* 0x0000000000007941 */ /* 0x000fea0003800000 */
.L_x_4625:
        /* <DEDUP_REMOVED lines=18> */
.L_x_4628:
[----:B------:R-:W-:Y:S05]  /*3560*/  BSYNC B0 ;  /* 0x0000000000007941 */ /* 0x000fea0003800000 */
.L_x_4627:
        /* <DEDUP_REMOVED lines=21> */
.L_x_4630:
[----:B------:R-:W-:Y:S05]  /*36c0*/  BSYNC B0 ;  /* 0x0000000000007941 */ /* 0x000fea0003800000 */
.L_x_4629:
        /* <DEDUP_REMOVED lines=18> */
.L_x_4632:
[----:B------:R-:W-:Y:S05]  /*37f0*/  BSYNC B0 ;  /* 0x0000000000007941 */ /* 0x000fea0003800000 */
.L_x_4631:
        /* <DEDUP_REMOVED lines=68> */
.L_x_4639:
[----:B------:R-:W-:Y:S05]  /*3c40*/  BSYNC B0 ;  /* 0x0000000000007941 */ /* 0x000fea0003800000 */
.L_x_4638:
        /* <DEDUP_REMOVED lines=49> */
.L_x_4641:
[----:B------:R-:W-:Y:S05]  /*3f60*/  BSYNC B0 ;  /* 0x0000000000007941 */ /* 0x000fea0003800000 */
.L_x_4640:
        /* <DEDUP_REMOVED lines=49> */
.L_x_4643:
[----:B------:R-:W-:Y:S05]  /*4280*/  BSYNC B0 ;  /* 0x0000000000007941 */ /* 0x000fea0003800000 */
.L_x_4642:
        /* <DEDUP_REMOVED lines=48> */
.L_x_4637:
[----:B------:R-:W-:Y:S05]  /*4590*/  BSYNC B1 ;  /* 0x0000000000017941 */ /* 0x000fea0003800000 */
.L_x_4636:
        /* <DEDUP_REMOVED lines=66> */
.L_x_4647:
[----:B------:R-:W-:Y:S05]  /*49c0*/  BSYNC B0 ;  /* 0x0000000000007941 */ /* 0x000fea0003800000 */
.L_x_4646:
        /* <DEDUP_REMOVED lines=51> */
.L_x_4649:
[----:B------:R-:W-:Y:S05]  /*4d00*/  BSYNC B0 ;  /* 0x0000000000007941 */ /* 0x000fea0003800000 */
.L_x_4648:
        /* <DEDUP_REMOVED lines=51> */
.L_x_4651:
[----:B------:R-:W-:Y:S05]  /*5040*/  BSYNC B0 ;  /* 0x0000000000007941 */ /* 0x000fea0003800000 */
.L_x_4650:
        /* <DEDUP_REMOVED lines=50> */
.L_x_4645:
[----:B------:R-:W-:Y:S05]  /*5370*/  BSYNC B1 ;  /* 0x0000000000017941 */ /* 0x000fea0003800000 */
.L_x_4644:
        /* <DEDUP_REMOVED lines=66> */
.L_x_4655:
[----:B------:R-:W-:Y:S05]  /*57a0*/  BSYNC B0 ;  /* 0x0000000000007941 */ /* 0x000fea0003800000 */
.L_x_4654:
        /* <DEDUP_REMOVED lines=51> */
.L_x_4657:
[----:B------:R-:W-:Y:S05]  /*5ae0*/  BSYNC B0 ;  /* 0x0000000000007941 */ /* 0x000fea0003800000 */
.L_x_4656:
        /* <DEDUP_REMOVED lines=51> */
.L_x_4659:
[----:B------:R-:W-:Y:S05]  /*5e20*/  BSYNC B0 ;  /* 0x0000000000007941 */ /* 0x000fea0003800000 */
.L_x_4658:
        /* <DEDUP_REMOVED lines=50> */
.L_x_4653:
[----:B------:R-:W-:Y:S05]  /*6150*/  BSYNC B1 ;  /* 0x0000000000017941 */ /* 0x000fea0003800000 */
.L_x_4652:
        /* <DEDUP_REMOVED lines=70> */
.L_x_4663:
[----:B------:R-:W-:Y:S05]  /*65c0*/  BSYNC B0 ;  /* 0x0000000000007941 */ /* 0x000fea0003800000 */
.L_x_4662:
        /* <DEDUP_REMOVED lines=51> */
.L_x_4665:
[----:B------:R-:W-:Y:S05]  /*6900*/  BSYNC B0 ;  /* 0x0000000000007941 */ /* 0x000fea0003800000 */
.L_x_4664:
        /* <DEDUP_REMOVED lines=51> */
.L_x_4667:
[----:B------:R-:W-:Y:S05]  /*6c40*/  BSYNC B0 ;  /* 0x0000000000007941 */ /* 0x000fea0003800000 */
.L_x_4666:
        /* <DEDUP_REMOVED lines=50> */
.L_x_4661:
[----:B------:R-:W-:Y:S05]  /*6f70*/  BSYNC B1 ;  /* 0x0000000000017941 */ /* 0x000fea0003800000 */
.L_x_4660:
[----:B------:R-:W2:Y:S02]  /*6f80*/  LD.E R0, desc[UR6][R10.64+0xd0] ;  /* 0x0000d0060a007980 */ /* 0x000ea4000c101900 */
[----:B--2---:R-:W-:Y:S05]  /*6f90*/  IMAD.U32 R0, R0, -0x20, RZ ;  /* 0xffffffe000007824 */ /* 0x004fea00078e00ff */
[C---:B------:R-:W-:Y:S02]  /*6fa0*/  LEA R20, P1, R0.reuse, R20, 0x1 ;  /* 0x0000001400147211 */ /* 0x040fe400078208ff */
[C---:B------:R-:W-:Y:S02]  /*6fb0*/  LEA R42, P0, R0.reuse, R42, 0x1 ;  /* 0x0000002a002a7211 */ /* 0x040fe400078008ff */
[C---:B------:R-:W-:Y:S02]  /*6fc0*/  LEA.HI.X.SX32 R21, R0.reuse, R21, 0x1, P1 ;  /* 0x0000001500157211 */ /* 0x040fe400008f0eff */
[----:B------:R-:W-:Y:S01]  /*6fd0*/  LEA.HI.X.SX32 R43, R0, R43, 0x1, P0 ;  /* 0x0000002b002b7211 */ /* 0x000fe200000f0eff */
[----:B------:R-:W-:Y:S05]  /*6fe0*/  BRA `(.L_x_4668) ;  /* 0x0000006800847947 */ /* 0x000fea0003800000 */
.L_x_4635:
        /* <DEDUP_REMOVED lines=94> */
.L_x_4674:
[----:B------:R-:W-:Y:S05]  /*75d0*/  BSYNC B0 ;  /* 0x0000000000007941 */ /* 0x000fea0003800000 */
.L_x_4673:
[----:B-----5:R2:W-:Y:S02]  /*75e0*/  ST.E.128 desc[UR6][R124.64], R24 ;  /* 0x000000187c007985 */ /* 0x0205e4000c101d06 */
.L_x_4672:
[----:B------:R-:W-:Y:S05]  /*75f0*/  BSYNC B1 ;  /* 0x0000000000017941 */ /* 0x000fea0003800000 */
.L_x_4671:
        /* <DEDUP_REMOVED lines=92> */
.L_x_4678:
[----:B------:R-:W-:Y:S05]  /*7bc0*/  BSYNC B0 ;  /* 0x0000000000007941 */ /* 0x000fea0003800000 */
.L_x_4677:
[----:B-----5:R2:W-:Y:S02]  /*7bd0*/  ST.E.128 desc[UR6][R124.64+0x80], R24 ;  /* 0x000080187c007985 */ /* 0x0205e4000c101d06 */
.L_x_4676:
[----:B------:R-:W-:Y:S05]  /*7be0*/  BSYNC B1 ;  /* 0x0000000000017941 */ /* 0x000fea0003800000 */
.L_x_4675:
        /* <DEDUP_REMOVED lines=92> */
.L_x_4682:
[----:B------:R-:W-:Y:S05]  /*81b0*/  BSYNC B0 ;  /* 0x0000000000007941 */ /* 0x000fea0003800000 */
.L_x_4681:
[----:B-----5:R2:W-:Y:S02]  /*81c0*/  ST.E.128 desc[UR6][R124.64+0x100], R24 ;  /* 0x000100187c007985 */ /* 0x0205e4000c101d06 */
.L_x_4680:
[----:B------:R-:W-:Y:S05]  /*81d0*/  BSYNC B1 ;  /* 0x0000000000017941 */ /* 0x000fea0003800000 */
.L_x_4679:
        /* <DEDUP_REMOVED lines=91> */
.L_x_4684:
[----:B------:R-:W-:Y:S05]  /*8790*/  BSYNC B0 ;  /* 0x0000000000007941 */ /* 0x000fea0003800000 */
.L_x_4683:
[----:B-----5:R2:W-:Y:S02]  /*87a0*/  ST.E.128 desc[UR6][R124.64+0x180], R24 ;  /* 0x000180187c007985 */ /* 0x0205e4000c101d06 */
.L_x_4670:
[----:B------:R-:W-:Y:S05]  /*87b0*/  BSYNC B2 ;  /* 0x0000000000027941 */ /* 0x000fea0003800000 */
.L_x_4669:
        /* <DEDUP_REMOVED lines=99> */
.L_x_4690:
[----:B------:R-:W-:Y:S05]  /*8df0*/  BSYNC B0 ;  /* 0x0000000000007941 */ /* 0x000fea0003800000 */
.L_x_4689:
[----:B-----5:R2:W-:Y:S02]  /*8e00*/  ST.E.128 desc[UR6][R190.64], R24 ;  /* 0x00000018be007985 */ /* 0x0205e4000c101d06 */
.L_x_4688:
[----:B------:R-:W-:Y:S05]  /*8e10*/  BSYNC B1 ;  /* 0x0000000000017941 */ /* 0x000fea0003800000 */
.L_x_4687:
        /* <DEDUP_REMOVED lines=94> */
.L_x_4694:
[----:B------:R-:W-:Y:S05]  /*9400*/  BSYNC B0 ;  /* 0x0000000000007941 */ /* 0x000fea0003800000 */
.L_x_4693:
[----:B-----5:R2:W-:Y:S02]  /*9410*/  ST.E.128 desc[UR6][R190.64], R24 ;  /* 0x00000018be007985 */ /* 0x0205e4000c101d06 */
.L_x_4692:
[----:B------:R-:W-:Y:S05]  /*9420*/  BSYNC B1 ;  /* 0x0000000000017941 */ /* 0x000fea0003800000 */
.L_x_4691:
        /* <DEDUP_REMOVED lines=94> */
.L_x_4698:
[----:B------:R-:W-:Y:S05]  /*9a10*/  BSYNC B0 ;  /* 0x0000000000007941 */ /* 0x000fea0003800000 */
.L_x_4697:
[----:B-----5:R2:W-:Y:S02]  /*9a20*/  ST.E.128 desc[UR6][R190.64], R24 ;  /* 0x00000018be007985 */ /* 0x0205e4000c101d06 */
.L_x_4696:
[----:B------:R-:W-:Y:S05]  /*9a30*/  BSYNC B1 ;  /* 0x0000000000017941 */ /* 0x000fea0003800000 */
.L_x_4695:
        /* <DEDUP_REMOVED lines=93> */
.L_x_4700:
[----:B------:R-:W-:Y:S05]  /*a010*/  BSYNC B0 ;  /* 0x0000000000007941 */ /* 0x000fea0003800000 */
.L_x_4699:
[----:B-----5:R2:W-:Y:S02]  /*a020*/  ST.E.128 desc[UR6][R190.64], R24 ;  /* 0x00000018be007985 */ /* 0x0205e4000c101d06 */
.L_x_4686:
[----:B------:R-:W-:Y:S05]  /*a030*/  BSYNC B2 ;  /* 0x0000000000027941 */ /* 0x000fea0003800000 */
.L_x_4685:
        /* <DEDUP_REMOVED lines=99> */
.L_x_4706:
[----:B------:R-:W-:Y:S05]  /*a670*/  BSYNC B0 ;  /* 0x0000000000007941 */ /* 0x000fea0003800000 */
.L_x_4705:
[----:B-----5:R2:W-:Y:S02]  /*a680*/  ST.E.128 desc[UR6][R190.64], R24 ;  /* 0x00000018be007985 */ /* 0x0205e4000c101d06 */
.L_x_4704:
[----:B------:R-:W-:Y:S05]  /*a690*/  BSYNC B1 ;  /* 0x0000000000017941 */ /* 0x000fea0003800000 */
.L_x_4703:
        /* <DEDUP_REMOVED lines=94> */
.L_x_4710:
[----:B------:R-:W-:Y:S05]  /*ac80*/  BSYNC B0 ;  /* 0x0000000000007941 */ /* 0x000fea0003800000 */
.L_x_4709:
[----:B-----5:R2:W-:Y:S02]  /*ac90*/  ST.E.128 desc[UR6][R190.64], R24 ;  /* 0x00000018be007985 */ /* 0x0205e4000c101d06 */
.L_x_4708:
[----:B------:R-:W-:Y:S05]  /*aca0*/  BSYNC B1 ;  /* 0x0000000000017941 */ /* 0x000fea0003800000 */
.L_x_4707:
        /* <DEDUP_REMOVED lines=94> */
.L_x_4714:
[----:B------:R-:W-:Y:S05]  /*b290*/  BSYNC B0 ;  /* 0x0000000000007941 */ /* 0x000fea0003800000 */
.L_x_4713:
[----:B-----5:R2:W-:Y:S02]  /*b2a0*/  ST.E.128 desc[UR6][R190.64], R24 ;  /* 0x00000018be007985 */ /* 0x0205e4000c101d06 */
.L_x_4712:
[----:B------:R-:W-:Y:S05]  /*b2b0*/  BSYNC B1 ;  /* 0x0000000000017941 */ /* 0x000fea0003800000 */
.L_x_4711:
        /* <DEDUP_REMOVED lines=93> */
.L_x_4716:
[----:B------:R-:W-:Y:S05]  /*b890*/  BSYNC B0 ;  /* 0x0000000000007941 */ /* 0x000fea0003800000 */
.L_x_4715:
[----:B-----5:R2:W-:Y:S02]  /*b8a0*/  ST.E.128 desc[UR6][R190.64], R24 ;  /* 0x00000018be007985 */ /* 0x0205e4000c101d06 */
.L_x_4702:
[----:B------:R-:W-:Y:S05]  /*b8b0*/  BSYNC B2 ;  /* 0x0000000000027941 */ /* 0x000fea0003800000 */
.L_x_4701:
        /* <DEDUP_REMOVED lines=103> */
.L_x_4722:
[----:B------:R-:W-:Y:S05]  /*bf30*/  BSYNC B0 ;  /* 0x0000000000007941 */ /* 0x000fea0003800000 */
.L_x_4721:
[----:B-----5:R2:W-:Y:S02]  /*bf40*/  ST.E.128 desc[UR6][R192.64], R24 ;  /* 0x00000018c0007985 */ /* 0x0205e4000c101d06 */
.L_x_4720:
[----:B------:R-:W-:Y:S05]  /*bf50*/  BSYNC B1 ;  /* 0x0000000000017941 */ /* 0x000fea0003800000 */
.L_x_4719:
        /* <DEDUP_REMOVED lines=94> */
.L_x_4726:
[----:B------:R-:W-:Y:S05]  /*c540*/  BSYNC B0 ;  /* 0x0000000000007941 */ /* 0x000fea0003800000 */
.L_x_4725:
[----:B-----5:R2:W-:Y:S02]  /*c550*/  ST.E.128 desc[UR6][R192.64], R24 ;  /* 0x00000018c0007985 */ /* 0x0205e4000c101d06 */
.L_x_4724:
[----:B------:R-:W-:Y:S05]  /*c560*/  BSYNC B1 ;  /* 0x0000000000017941 */ /* 0x000fea0003800000 */
.L_x_4723:
        /* <DEDUP_REMOVED lines=94> */
.L_x_4730:
[----:B------:R-:W-:Y:S05]  /*cb50*/  BSYNC B0 ;  /* 0x0000000000007941 */ /* 0x000fea0003800000 */
.L_x_4729:
[----:B-----5:R2:W-:Y:S02]  /*cb60*/  ST.E.128 desc[UR6][R192.64], R24 ;  /* 0x00000018c0007985 */ /* 0x0205e4000c101d06 */
.L_x_4728:
[----:B------:R-:W-:Y:S05]  /*cb70*/  BSYNC B1 ;  /* 0x0000000000017941 */ /* 0x000fea0003800000 */
.L_x_4727:
        /* <DEDUP_REMOVED lines=93> */
.L_x_4732:
[----:B------:R-:W-:Y:S05]  /*d150*/  BSYNC B0 ;  /* 0x0000000000007941 */ /* 0x000fea0003800000 */
.L_x_4731:
[----:B-----5:R2:W-:Y:S02]  /*d160*/  ST.E.128 desc[UR6][R192.64], R24 ;  /* 0x00000018c0007985 */ /* 0x0205e4000c101d06 */
.L_x_4718:
[----:B------:R-:W-:Y:S05]  /*d170*/  BSYNC B2 ;  /* 0x0000000000027941 */ /* 0x000fea0003800000 */
.L_x_4717:
        /* <DEDUP_REMOVED lines=11> */
.L_x_4634:
        /* <DEDUP_REMOVED lines=29> */
.L_x_4734:
[----:B------:R-:W-:Y:S05]  /*d400*/  BSYNC B0 ;  /* 0x0000000000007941 */ /* 0x000fea0003800000 */
.L_x_4733:
        /* <DEDUP_REMOVED lines=30> */
.L_x_4736:
[----:B------:R-:W-:Y:S05]  /*d5f0*/  BSYNC B0 ;  /* 0x0000000000007941 */ /* 0x000fea0003800000 */
.L_x_4735:
        /* <DEDUP_REMOVED lines=30> */
.L_x_4738:
[----:B------:R-:W-:Y:S05]  /*d7e0*/  BSYNC B0 ;  /* 0x0000000000007941 */ /* 0x000fea0003800000 */
.L_x_4737:
        /* <DEDUP_REMOVED lines=33> */
.L_x_4668:
[----:B------:R-:W-:Y:S05]  /*da00*/  BSYNC B3 ;  /* 0x0000000000037941 */ /* 0x000fea0003800000 */
.L_x_4633:
        /* <DEDUP_REMOVED lines=91> */
.L_x_4740:
        /* <DEDUP_REMOVED lines=10> */
.L_x_4741:
[----:B------:R-:W-:Y:S05]  /*e060*/  BSYNC B0 ;  /* 0x0000000000007941 */ /* 0x000fea0003800000 */
.L_x_4739:
[----:B------:R-:W-:Y:S04]  /*e070*/  IADD3 R9, R9, -0x1, RZ ;  /* 0xffffffff09097810 */ /* 0x000fe80007ffe0ff */
[----:B------:R-:W-:Y:S11]  /*e080*/  ISETP.GT.AND P0, PT, R9, R87, PT ;  /* 0x000000570900720c */ /* 0x000ff60003f04270 */
[----:B------:R-:W-:Y:S02]  /*e090*/  @!UPT UIADD3 URZ, URZ, URZ, URZ ;  /* 0x0000003f3f3ff290 */ /* 0x000fe4000fffe03f */
[----:B------:R-:W-:Y:S05]  /*e0a0*/  @P0 BRA `(.L_x_4742) ;  /* 0xffffff5000600947 */ /* 0x000fea000383ffff */
.L_x_4624:
        /* <DEDUP_REMOVED lines=114> */
.L_x_4751:
[----:B------:R-:W-:Y:S05]  /*e7d0*/  BSYNC B0 ;  /* 0x0000000000007941 */ /* 0x000fea0003800000 */
.L_x_4750:
[----:B-----5:R3:W-:Y:S02]  /*e7e0*/  STS.128 [R247], R24 ;  /* 0x00000018f7007388 */ /* 0x0207e40000000c00 */
.L_x_4749:
[----:B------:R-:W-:Y:S05]  /*e7f0*/  BSYNC B1 ;  /* 0x0000000000017941 */ /* 0x000fea0003800000 */
.L_x_4748:
        /* <DEDUP_REMOVED lines=50> */
.L_x_4755:
[----:B------:R-:W-:Y:S05]  /*eb20*/  BSYNC B0 ;  /* 0x0000000000007941 */ /* 0x000fea0003800000 */
.L_x_4754:
[----:B-----5:R1:W-:Y:S02]  /*eb30*/  STS.128 [R247+0x2000], R24 ;  /* 0x00200018f7007388 */ /* 0x0203e40000000c00 */
.L_x_4753:
[----:B------:R-:W-:Y:S05]  /*eb40*/  BSYNC B1 ;  /* 0x0000000000017941 */ /* 0x000fea0003800000 */
.L_x_4752:
        /* <DEDUP_REMOVED lines=50> */
.L_x_4759:
[----:B------:R-:W-:Y:S05]  /*ee70*/  BSYNC B0 ;  /* 0x0000000000007941 */ /* 0x000fea0003800000 */
.L_x_4758:
[----:B-----5:R3:W-:Y:S02]  /*ee80*/  STS.128 [R247+0x4000], R24 ;  /* 0x00400018f7007388 */ /* 0x0207e40000000c00 */
.L_x_4757:
[----:B------:R-:W-:Y:S05]  /*ee90*/  BSYNC B1 ;  /* 0x0000000000017941 */ /* 0x000fea0003800000 */
.L_x_4756:
        /* <DEDUP_REMOVED lines=49> */
.L_x_4761:
[----:B------:R-:W-:Y:S05]  /*f1b0*/  BSYNC B0 ;  /* 0x0000000000007941 */ /* 0x000fea0003800000 */
.L_x_4760:
[----:B-----5:R3:W-:Y:S02]  /*f1c0*/  STS.128 [R247+0x6000], R24 ;  /* 0x00600018f7007388 */ /* 0x0207e40000000c00 */
.L_x_4747:
[----:B------:R-:W-:Y:S05]  /*f1d0*/  BSYNC B2 ;  /* 0x0000000000027941 */ /* 0x000fea0003800000 */
.L_x_4746:
        /* <DEDUP_REMOVED lines=63> */
.L_x_4767:
[----:B------:R-:W-:Y:S05]  /*f5d0*/  BSYNC B0 ;  /* 0x0000000000007941 */ /* 0x000fea0003800000 */
.L_x_4766:
[----:B-----5:R3:W-:Y:S02]  /*f5e0*/  STS.128 [R247+0x800], R24 ;  /* 0x00080018f7007388 */ /* 0x0207e40000000c00 */
.L_x_4765:
[----:B------:R-:W-:Y:S05]  /*f5f0*/  BSYNC B1 ;  /* 0x0000000000017941 */ /* 0x000fea0003800000 */
.L_x_4764:
        /* <DEDUP_REMOVED lines=50> */
.L_x_4771:
[----:B------:R-:W-:Y:S05]  /*f920*/  BSYNC B0 ;  /* 0x0000000000007941 */ /* 0x000fea0003800000 */
.L_x_4770:
[----:B-----5:R3:W-:Y:S02]  /*f930*/  STS.128 [R247+0x2800], R24 ;  /* 0x00280018f7007388 */ /* 0x0207e40000000c00 */
.L_x_4769:
[----:B------:R-:W-:Y:S05]  /*f940*/  BSYNC B1 ;  /* 0x0000000000017941 */ /* 0x000fea0003800000 */
.L_x_4768:
        /* <DEDUP_REMOVED lines=50> */
.L_x_4775:
[----:B------:R-:W-:Y:S05]  /*fc70*/  BSYNC B0 ;  /* 0x0000000000007941 */ /* 0x000fea0003800000 */
.L_x_4774:
[----:B-----5:R3:W-:Y:S02]  /*fc80*/  STS.128 [R247+0x4800], R24 ;  /* 0x00480018f7007388 */ /* 0x0207e40000000c00 */
.L_x_4773:
[----:B------:R-:W-:Y:S05]  /*fc90*/  BSYNC B1 ;  /* 0x0000000000017941 */ /* 0x000fea0003800000 */
.L_x_4772:
        /* <DEDUP_REMOVED lines=49> */
.L_x_4777:
[----:B------:R-:W-:Y:S05]  /*ffb0*/  BSYNC B0 ;  /* 0x0000000000007941 */ /* 0x000fea0003800000 */
.L_x_4776:
[----:B-----5:R3:W-:Y:S02]  /*ffc0*/  STS.128 [R247+0x6800], R24 ;  /* 0x00680018f7007388 */ /* 0x0207e40000000c00 */
.L_x_4763:
[----:B------:R-:W-:Y:S05]  /*ffd0*/  BSYNC B2 ;  /* 0x0000000000027941 */ /* 0x000fea0003800000 */
.L_x_4762:
        /* <DEDUP_REMOVED lines=64> */
.L_x_4783:
[----:B------:R-:W-:Y:S05]  /*103e0*/  BSYNC B0 ;  /* 0x0000000000007941 */ /* 0x000fea0003800000 */
.L_x_4782:
[----:B-----5:R3:W-:Y:S02]  /*103f0*/  STS.128 [R247+0x1000], R24 ;  /* 0x00100018f7007388 */ /* 0x0207e40000000c00 */
.L_x_4781:
[----:B------:R-:W-:Y:S05]  /*10400*/  BSYNC B1 ;  /* 0x0000000000017941 */ /* 0x000fea0003800000 */
.L_x_4780:
        /* <DEDUP_REMOVED lines=50> */
.L_x_4787:
[----:B------:R-:W-:Y:S05]  /*10730*/  BSYNC B0 ;  /* 0x0000000000007941 */ /* 0x000fea0003800000 */
.L_x_4786:
[----:B-----5:R3:W-:Y:S02]  /*10740*/  STS.128 [R247+0x3000], R24 ;  /* 0x00300018f7007388 */ /* 0x0207e40000000c00 */
.L_x_4785:
[----:B------:R-:W-:Y:S05]  /*10750*/  BSYNC B1 ;  /* 0x0000000000017941 */ /* 0x000fea0003800000 */
.L_x_4784:
        /* <DEDUP_REMOVED lines=50> */
.L_x_4791:
[----:B------:R-:W-:Y:S05]  /*10a80*/  BSYNC B0 ;  /* 0x0000000000007941 */ /* 0x000fea0003800000 */
.L_x_4790:
[----:B-----5:R3:W-:Y:S02]  /*10a90*/  STS.128 [R247+0x5000], R24 ;  /* 0x00500018f7007388 */ /* 0x0207e40000000c00 */
.L_x_4789:
[----:B------:R-:W-:Y:S05]  /*10aa0*/  BSYNC B1 ;  /* 0x0000000000017941 */ /* 0x000fea0003800000 */
.L_x_4788:
        /* <DEDUP_REMOVED lines=47> */
.L_x_4793:
[----:B------:R-:W-:Y:S05]  /*10da0*/  BSYNC B0 ;  /* 0x0000000000007941 */ /* 0x000fea0003800000 */
.L_x_4792:
[----:B-----5:R1:W-:Y:S02]  /*10db0*/  STS.128 [R247+0x7000], R44 ;  /* 0x0070002cf7007388 */ /* 0x0203e40000000c00 */
.L_x_4779:
[----:B------:R-:W-:Y:S05]  /*10dc0*/  BSYNC B2 ;  /* 0x0000000000027941 */ /* 0x000fea0003800000 */
.L_x_4778:
        /* <DEDUP_REMOVED lines=63> */
.L_x_4798:
[----:B------:R-:W-:Y:S05]  /*111c0*/  BSYNC B0 ;  /* 0x0000000000007941 */ /* 0x000fea0003800000 */
.L_x_4797:
[----:B-----5:R1:W-:Y:S02]  /*111d0*/  STS.128 [R247+0x1800], R20 ;  /* 0x00180014f7007388 */ /* 0x0203e40000000c00 */
.L_x_4796:
[----:B------:R-:W-:Y:S05]  /*111e0*/  BSYNC B1 ;  /* 0x0000000000017941 */ /* 0x000fea0003800000 */
.L_x_4795:
        /* <DEDUP_REMOVED lines=50> */
.L_x_4802:
[----:B------:R-:W-:Y:S05]  /*11510*/  BSYNC B0 ;  /* 0x0000000000007941 */ /* 0x000fea0003800000 */
.L_x_4801:
[----:B-----5:R1:W-:Y:S02]  /*11520*/  STS.128 [R247+0x3800], R16 ;  /* 0x00380010f7007388 */ /* 0x0203e40000000c00 */
.L_x_4800:
[----:B------:R-:W-:Y:S05]  /*11530*/  BSYNC B1 ;  /* 0x0000000000017941 */ /* 0x000fea0003800000 */
.L_x_4799:
        /* <DEDUP_REMOVED lines=50> */
.L_x_4806:
[----:B------:R-:W-:Y:S05]  /*11860*/  BSYNC B0 ;  /* 0x0000000000007941 */ /* 0x000fea0003800000 */
.L_x_4805:
[----:B-----5:R1:W-:Y:S02]  /*11870*/  STS.128 [R247+0x5800], R16 ;  /* 0x00580010f7007388 */ /* 0x0203e40000000c00 */
.L_x_4804:
[----:B------:R-:W-:Y:S05]  /*11880*/  BSYNC B1 ;  /* 0x0000000000017941 */ /* 0x000fea0003800000 */
.L_x_4803:
        /* <DEDUP_REMOVED lines=49> */
.L_x_4808:
[----:B------:R-:W-:Y:S05]  /*11ba0*/  BSYNC B0 ;  /* 0x0000000000007941 */ /* 0x000fea0003800000 */
.L_x_4807:
[----:B-----5:R1:W-:Y:S01]  /*11bb0*/  STS.128 [R247+0x7800], R16 ;  /* 0x00780010f7007388 */ /* 0x0203e20000000c00 */
[----:B------:R-:W-:Y:S05]  /*11bc0*/  BRA `(.L_x_4794) ;  /* 0x00000068009c7947 */ /* 0x000fea0003800000 */
.L_x_4745:
        /* <DEDUP_REMOVED lines=93> */
.L_x_4814:
[----:B------:R-:W-:Y:S05]  /*121a0*/  BSYNC B0 ;  /* 0x0000000000007941 */ /* 0x000fea0003800000 */
.L_x_4813:
[----:B-----5:R3:W-:Y:S02]  /*121b0*/  STS.128 [R247], R32 ;  /* 0x00000020f7007388 */ /* 0x0207e40000000c00 */
.L_x_4812:
[----:B------:R-:W-:Y:S05]  /*121c0*/  BSYNC B1 ;  /* 0x0000000000017941 */ /* 0x000fea0003800000 */
.L_x_4811:
        /* <DEDUP_REMOVED lines=91> */
.L_x_4818:
[----:B------:R-:W-:Y:S05]  /*12780*/  BSYNC B0 ;  /* 0x0000000000007941 */ /* 0x000fea0003800000 */
.L_x_4817:
[----:B-----5:R1:W-:Y:S02]  /*12790*/  STS.128 [R247+0x2000], R32 ;  /* 0x00200020f7007388 */ /* 0x0203e40000000c00 */
.L_x_4816:
[----:B------:R-:W-:Y:S05]  /*127a0*/  BSYNC B1 ;  /* 0x0000000000017941 */ /* 0x000fea0003800000 */
.L_x_4815:
        /* <DEDUP_REMOVED lines=91> */
.L_x_4822:
[----:B------:R-:W-:Y:S05]  /*12d60*/  BSYNC B0 ;  /* 0x0000000000007941 */ /* 0x000fea0003800000 */
.L_x_4821:
[----:B-----5:R3:W-:Y:S02]  /*12d70*/  STS.128 [R247+0x4000], R32 ;  /* 0x00400020f7007388 */ /* 0x0207e40000000c00 */
.L_x_4820:
[----:B------:R-:W-:Y:S05]  /*12d80*/  BSYNC B1 ;  /* 0x0000000000017941 */ /* 0x000fea0003800000 */
.L_x_4819:
        /* <DEDUP_REMOVED lines=90> */
.L_x_4824:
[----:B------:R-:W-:Y:S05]  /*13330*/  BSYNC B0 ;  /* 0x0000000000007941 */ /* 0x000fea0003800000 */
.L_x_4823:
[----:B-----5:R3:W-:Y:S02]  /*13340*/  STS.128 [R247+0x6000], R32 ;  /* 0x00600020f7007388 */ /* 0x0207e40000000c00 */
.L_x_4810:
[----:B------:R-:W-:Y:S05]  /*13350*/  BSYNC B2 ;  /* 0x0000000000027941 */ /* 0x000fea0003800000 */
.L_x_4809:
        /* <DEDUP_REMOVED lines=98> */
.L_x_4830:
[----:B------:R-:W-:Y:S05]  /*13980*/  BSYNC B0 ;  /* 0x0000000000007941 */ /* 0x000fea0003800000 */
.L_x_4829:
[----:B-----5:R3:W-:Y:S02]  /*13990*/  STS.128 [R247+0x800], R32 ;  /* 0x00080020f7007388 */ /* 0x0207e40000000c00 */
.L_x_4828:
[----:B------:R-:W-:Y:S05]  /*139a0*/  BSYNC B1 ;  /* 0x0000000000017941 */ /* 0x000fea0003800000 */
.L_x_4827:
        /* <DEDUP_REMOVED lines=94> */
.L_x_4834:
[----:B------:R-:W-:Y:S05]  /*13f90*/  BSYNC B0 ;  /* 0x0000000000007941 */ /* 0x000fea0003800000 */
.L_x_4833:
[----:B-----5:R3:W-:Y:S02]  /*13fa0*/  STS.128 [R247+0x2800], R32 ;  /* 0x00280020f7007388 */ /* 0x0207e40000000c00 */
.L_x_4832:
[----:B------:R-:W-:Y:S05]  /*13fb0*/  BSYNC B1 ;  /* 0x0000000000017941 */ /* 0x000fea0003800000 */
.L_x_4831:
        /* <DEDUP_REMOVED lines=94> */
.L_x_4838:
[----:B------:R-:W-:Y:S05]  /*145a0*/  BSYNC B0 ;  /* 0x0000000000007941 */ /* 0x000fea0003800000 */
.L_x_4837:
[----:B-----5:R3:W-:Y:S02]  /*145b0*/  STS.128 [R247+0x4800], R32 ;  /* 0x00480020f7007388 */ /* 0x0207e40000000c00 */
.L_x_4836:
[----:B------:R-:W-:Y:S05]  /*145c0*/  BSYNC B1 ;  /* 0x0000000000017941 */ /* 0x000fea0003800000 */
.L_x_4835:
        /* <DEDUP_REMOVED lines=93> */
.L_x_4840:
[----:B------:R-:W-:Y:S05]  /*14ba0*/  BSYNC B0 ;  /* 0x0000000000007941 */ /* 0x000fea0003800000 */
.L_x_4839:
[----:B-----5:R1:W-:Y:S02]  /*14bb0*/  STS.128 [R247+0x6800], R20 ;  /* 0x00680014f7007388 */ /* 0x0203e40000000c00 */
.L_x_4826:
[----:B------:R-:W-:Y:S05]  /*14bc0*/  BSYNC B2 ;  /* 0x0000000000027941 */ /* 0x000fea0003800000 */
.L_x_4825:
        /* <DEDUP_REMOVED lines=99> */
.L_x_4846:
[----:B------:R-:W-:Y:S05]  /*15200*/  BSYNC B0 ;  /* 0x0000000000007941 */ /* 0x000fea0003800000 */
.L_x_4845:
[----:B-----5:R3:W-:Y:S02]  /*15210*/  STS.128 [R247+0x1000], R32 ;  /* 0x00100020f7007388 */ /* 0x0207e40000000c00 */
.L_x_4844:
[----:B------:R-:W-:Y:S05]  /*15220*/  BSYNC B1 ;  /* 0x0000000000017941 */ /* 0x000fea0003800000 */
.L_x_4843:
        /* <DEDUP_REMOVED lines=94> */
.L_x_4850:
[----:B------:R-:W-:Y:S05]  /*15810*/  BSYNC B0 ;  /* 0x0000000000007941 */ /* 0x000fea0003800000 */
.L_x_4849:
[----:B-----5:R3:W-:Y:S02]  /*15820*/  STS.128 [R247+0x3000], R32 ;  /* 0x00300020f7007388 */ /* 0x0207e40000000c00 */
.L_x_4848:
[----:B------:R-:W-:Y:S05]  /*15830*/  BSYNC B1 ;  /* 0x0000000000017941 */ /* 0x000fea0003800000 */
.L_x_4847:
        /* <DEDUP_REMOVED lines=94> */
.L_x_4854:
[----:B------:R-:W-:Y:S05]  /*15e20*/  BSYNC B0 ;  /* 0x0000000000007941 */ /* 0x000fea0003800000 */
.L_x_4853:
[----:B-----5:R3:W-:Y:S02]  /*15e30*/  STS.128 [R247+0x5000], R32 ;  /* 0x00500020f7007388 */ /* 0x0207e40000000c00 */
.L_x_4852:
[----:B------:R-:W-:Y:S05]  /*15e40*/  BSYNC B1 ;  /* 0x0000000000017941 */ /* 0x000fea0003800000 */
.L_x_4851:
        /* <DEDUP_REMOVED lines=93> */
.L_x_4856:
[----:B------:R-:W-:Y:S05]  /*16420*/  BSYNC B0 ;  /* 0x0000000000007941 */ /* 0x000fea0003800000 */
.L_x_4855:
[----:B-----5:R1:W-:Y:S02]  /*16430*/  STS.128 [R247+0x7000], R24 ;  /* 0x00700018f7007388 */ /* 0x0203e40000000c00 */
.L_x_4842:
[----:B------:R-:W-:Y:S05]  /*16440*/  BSYNC B2 ;  /* 0x0000000000027941 */ /* 0x000fea0003800000 */
.L_x_4841:
        /* <DEDUP_REMOVED lines=97> */
.L_x_4860:
[----:B------:R-:W-:Y:S05]  /*16a60*/  BSYNC B0 ;  /* 0x0000000000007941 */ /* 0x000fea0003800000 */
.L_x_4859:
[----:B-----5:R1:W-:Y:S02]  /*16a70*/  STS.128 [R247+0x1800], R20 ;  /* 0x00180014f7007388 */ /* 0x0203e40000000c00 */
.L_x_4858:
[----:B------:R-:W-:Y:S05]  /*16a80*/  BSYNC B1 ;  /* 0x0000000000017941 */ /* 0x000fea0003800000 */
.L_x_4857:
        /* <DEDUP_REMOVED lines=95> */
.L_x_4864:
[----:B------:R-:W-:Y:S05]  /*17080*/  BSYNC B0 ;  /* 0x0000000000007941 */ /* 0x000fea0003800000 */
.L_x_4863:
[----:B-----5:R1:W-:Y:S02]  /*17090*/  STS.128 [R247+0x3800], R20 ;  /* 0x00380014f7007388 */ /* 0x0203e40000000c00 */
.L_x_4862:
[----:B------:R-:W-:Y:S05]  /*170a0*/  BSYNC B1 ;  /* 0x0000000000017941 */ /* 0x000fea0003800000 */
.L_x_4861:
        /* <DEDUP_REMOVED lines=94> */
.L_x_4868:
[----:B------:R-:W-:Y:S05]  /*17690*/  BSYNC B0 ;  /* 0x0000000000007941 */ /* 0x000fea0003800000 */
.L_x_4867:
[----:B-----5:R1:W-:Y:S02]  /*176a0*/  STS.128 [R247+0x5800], R20 ;  /* 0x00580014f7007388 */ /* 0x0203e40000000c00 */
.L_x_4866:
[----:B------:R-:W-:Y:S05]  /*176b0*/  BSYNC B1 ;  /* 0x0000000000017941 */ /* 0x000fea0003800000 */
.L_x_4865:
        /* <DEDUP_REMOVED lines=96> */
.L_x_4870:
[----:B------:R-:W-:Y:S05]  /*17cc0*/  BSYNC B0 ;  /* 0x0000000000007941 */ /* 0x000fea0003800000 */
.L_x_4869:
[----:B-----5:R1:W-:Y:S01]  /*17cd0*/  STS.128 [R247+0x7800], R20 ;  /* 0x00780014f7007388 */ /* 0x0203e20000000c00 */
[----:B------:R-:W-:Y:S05]  /*17ce0*/  BRA `(.L_x_4794) ;  /* 0x0000000800547947 */ /* 0x000fea0003800000 */
.L_x_4744:
        /* <DEDUP_REMOVED lines=42> */
.L_x_4872:
[----:B------:R-:W-:Y:S05]  /*17f90*/  BSYNC B0 ;  /* 0x0000000000007941 */ /* 0x000fea0003800000 */
.L_x_4871:
        /* <DEDUP_REMOVED lines=35> */
.L_x_4874:
[----:B------:R-:W-:Y:S05]  /*181d0*/  BSYNC B0 ;  /* 0x0000000000007941 */ /* 0x000fea0003800000 */
.L_x_4873:
        /* <DEDUP_REMOVED lines=34> */
.L_x_4876:
[----:B------:R-:W-:Y:S05]  /*18400*/  BSYNC B0 ;  /* 0x0000000000007941 */ /* 0x000fea0003800000 */
.L_x_4875:
        /* <DEDUP_REMOVED lines=35> */
.L_x_4794:
[----:B------:R-:W-:Y:S05]  /*18640*/  BSYNC B3 ;  /* 0x0000000000037941 */ /* 0x000fea0003800000 */
.L_x_4743:
        /* <DEDUP_REMOVED lines=41> */
.L_x_4878:
[----:B------:R-:W-:Y:S05]  /*188e0*/  BSYNC B0 ;  /* 0x0000000000007941 */ /* 0x000fea0003800000 */
.L_x_4877:
        /* <DEDUP_REMOVED lines=37> */
.L_x_4880:
[----:B------:R-:W-:Y:S05]  /*18b40*/  BSYNC B0 ;  /* 0x0000000000007941 */ /* 0x000fea0003800000 */
.L_x_4879:
        /* <DEDUP_REMOVED lines=39> */
.L_x_4882:
[----:B------:R-:W-:Y:S05]  /*18dc0*/  BSYNC B0 ;  /* 0x0000000000007941 */ /* 0x000fea0003800000 */
.L_x_4881:
        /* <DEDUP_REMOVED lines=42> */
.L_x_4884:
[----:B------:R-:W-:Y:S05]  /*19070*/  BSYNC B0 ;  /* 0x0000000000007941 */ /* 0x000fea0003800000 */
.L_x_4883:
        /* <DEDUP_REMOVED lines=20> */
[----:B---3--:R-:W-:Y:S02]  /*191c0*/  IMAD R2, R17, R246, RZ ;  /* 0x000000f611027224 */ /* 0x008fe400078e02ff */
        /* <DEDUP_REMOVED lines=45> */
.L_x_4886:
[----:B------:R-:W-:Y:S05]  /*194a0*/  BSYNC B0 ;  /* 0x0000000000007941 */ /* 0x000fea0003800000 */
.L_x_4885:
        /* <DEDUP_REMOVED lines=39> */
.L_x_4888:
[----:B------:R-:W-:Y:S05]  /*19720*/  BSYNC B0 ;  /* 0x0000000000007941 */ /* 0x000fea0003800000 */
.L_x_4887:
        /* <DEDUP_REMOVED lines=41> */
.L_x_4890:
[----:B------:R-:W-:Y:S05]  /*199c0*/  BSYNC B0 ;  /* 0x0000000000007941 */ /* 0x000fea0003800000 */
.L_x_4889:
        /* <DEDUP_REMOVED lines=53> */
.L_x_4892:
[----:B------:R-:W-:Y:S05]  /*19d20*/  BSYNC B0 ;  /* 0x0000000000007941 */ /* 0x000fea0003800000 */
.L_x_4891:
        /* <DEDUP_REMOVED lines=220> */
[----:B------:R-:W-:Y:S08]  /*1aaf0*/  MUFU.TANH R28, R17 ;  /* 0x00000011001c7308 */ /* 0x000ff00000002400 */
[----:B------:R-:W-:Y:S08]  /*1ab00*/  MUFU.TANH R23, R16 ;  /* 0x0000001000177308 */ /* 0x000ff00000002400 */
[----:B------:R1:W-:Y:S01]  /*1ab10*/  MUFU.TANH R29, R18 ;  /* 0x00000012001d7308 */ /* 0x0003e20000002400 */
[C---:B----4-:R-:W-:Y:S06]  /*1ab20*/  HMMA.16816.F32.BF16 R92, R32.reuse, R12, R92 ;  /* 0x0000000c205c723c */ /* 0x050fec000004185c */
[C---:B------:R-:W-:Y:S01]  /*1ab30*/  HMMA.16816.F32.BF16 R88, R32.reuse, R14, R88 ;  /* 0x0000000e2058723c */ /* 0x040fe20000041858 */
[----:B-1----:R-:W1:Y:S06]  /*1ab40*/  LDSM.16.M88.4 R16, [R220+0x7800] ;  /* 0x00780000dc10783b */ /* 0x002e6c0000000200 */
[----:B------:R-:W-:Y:S01]  /*1ab50*/  SHF.R.S32.HI R15, RZ, 0x1f, R54 ;  /* 0x0000001fff0f7819 */ /* 0x000fe20000011436 */
[C---:B---3--:R-:W-:Y:S06]  /*1ab60*/  HMMA.16816.F32.BF16 R84, R32.reuse, R24, R84 ;  /* 0x000000182054723c */ /* 0x048fec0000041854 */
[----:B------:R-:W-:Y:S01]  /*1ab70*/  HMMA.16816.F32.BF16 R80, R32, R26, R80 ;  /* 0x0000001a2050723c */ /* 0x000fe20000041850 */
[----:B------:R-:W-:-:S05]  /*1ab80*/  LEA.HI R54, R15, R54, RZ, 0x2 ;  /* 0x000000360f367211 */ /* 0x000fca00078f10ff */
[C---:B------:R-:W-:Y:S01]  /*1ab90*/  HMMA.16816.F32.BF16 R64, R4.reuse, R30, R64 ;  /* 0x0000001e0440723c */ /* 0x040fe20000041840 */
[----:B------:R-:W-:Y:S01]  /*1aba0*/  SHF.R.S32.HI R54, RZ, 0x2, R54 ;  /* 0x00000002ff367819 */ /* 0x000fe20000011436 */
[----:B------:R-:W3:Y:S04]  /*1abb0*/  MUFU.TANH R9, R9 ;  /* 0x0000000900097308 */ /* 0x000ee80000002400 */
[----:B------:R-:W-:Y:S01]  /*1abc0*/  HMMA.16816.F32.BF16 R92, R4, R68, R92 ;  /* 0x00000044045c723c */ /* 0x000fe2000004185c */
[----:B------:R-:W-:-:S03]  /*1abd0*/  LEA R54, R55, R54, 0x4 ;  /* 0x0000003637367211 */ /* 0x000fc600078e20ff */
[----:B------:R-:W4:Y:S01]  /*1abe0*/  MUFU.TANH R21, R21 ;  /* 0x0000001500157308 */ /* 0x000f220000002400 */
[----:B------:R-:W-:Y:S01]  /*1abf0*/  IADD3 R56, R54, 0x1, R56 ;  /* 0x0000000136387810 */ /* 0x000fe20007ffe038 */
[----:B------:R-:W-:Y:S01]  /*1ac00*/  HMMA.16816.F32.BF16 R88, R4, R70, R88 ;  /* 0x000000460458723c */ /* 0x000fe20000041858 */
[----:B------:R-:W-:Y:S01]  /*1ac10*/  LOP3.LUT R25, R52, 0x6, RZ, 0xc0, !PT ;  /* 0x0000000634197812 */ /* 0x000fe200078ec0ff */
[----:B--2---:R-:W-:Y:S01]  /*1ac20*/  FMUL.FTZ R0, R2, R0 ;  /* 0x0000000002007220 */ /* 0x004fe20000410000 */
[----:B------:R-:W-:Y:S01]  /*1ac30*/  IADD3 R56, R53, R56, -R244 ;  /* 0x0000003835387210 */ /* 0x000fe20007ffe8f4 */
[-C--:B------:R-:W-:Y:S01]  /*1ac40*/  FMUL.FTZ R13, R46, R36.reuse ;  /* 0x000000242e0d7220 */ /* 0x080fe20000410000 */
[-C--:B------:R-:W-:Y:S01]  /*1ac50*/  FMUL.FTZ R12, R45, R36.reuse ;  /* 0x000000242d0c7220 */ /* 0x080fe20000410000 */
[----:B------:R-:W-:Y:S02]  /*1ac60*/  IMAD.IADD R25, R8, 0x1, R25 ;  /* 0x0000000108197824 */ /* 0x000fe400078e0219 */
[----:B------:R-:W-:Y:S01]  /*1ac70*/  FMUL.FTZ R14, R47, R36 ;  /* 0x000000242f0e7220 */ /* 0x000fe20000410000 */
[----:B------:R-:W-:-:S02]  /*1ac80*/  IMAD.IADD R3, R3, 0x1, R56 ;  /* 0x0000000103037824 */ /* 0x000fc400078e0238 */
[-C--:B------:R-:W-:Y:S01]  /*1ac90*/  FMUL.FTZ R30, R44, R36.reuse ;  /* 0x000000242c1e7220 */ /* 0x080fe20000410000 */
[----:B------:R-:W-:Y:S01]  /*1aca0*/  FMUL.FTZ R20, R20, R36 ;  /* 0x0000002414147220 */ /* 0x000fe20000410000 */
[----:B------:R-:W-:-:S04]  /*1acb0*/  DEPBAR.LE SB0, 0x0 ;  /* 0x000080000000791a */ /* 0x000fc80000000000 */
[----:B-1----:R-:W-:Y:S01]  /*1acc0*/  HMMA.16816.F32.BF16 R84, R4, R16, R84 ;  /* 0x000000100454723c */ /* 0x002fe20000041854 */
[C---:B------:R-:W-:Y:S02]  /*1acd0*/  VIMNMX R2, R3.reuse, R53, PT ;  /* 0x0000003503027248 */ /* 0x040fe40003fe0100 */
[----:B------:R-:W-:-:S03]  /*1ace0*/  VIADDMNMX R3, R3, 0x8, R53, PT ;  /* 0x0000000803037846 */ /* 0x000fc60003800135 */
[----:B------:R-:W-:Y:S01]  /*1acf0*/  HMMA.16816.F32.BF16 R80, R4, R18, R80 ;  /* 0x000000120450723c */ /* 0x000fe20000041850 */
[----:B------:R-:W1:Y:S06]  /*1ad00*/  MUFU.TANH R30, R30 ;  /* 0x0000001e001e7308 */ /* 0x000e6c0000002400 */
[C---:B------:R-:W-:Y:S01]  /*1ad10*/  VIADD R6, R25.reuse, 0x1 ;  /* 0x0000000119067836 */ /* 0x040fe20000000000 */
[----:B------:R-:W-:Y:S01]  /*1ad20*/  IADD3 R5, R25, 0x8, RZ ;  /* 0x0000000819057810 */ /* 0x000fe20007ffe0ff */
[----:B------:R-:W2:Y:S03]  /*1ad30*/  MUFU.TANH R13, R13 ;  /* 0x0000000d000d7308 */ /* 0x000ea60000002400 */
[----:B------:R-:W-:-:S02]  /*1ad40*/  ISETP.GE.AND P6, PT, R6, R2, PT ;  /* 0x000000020600720c */ /* 0x000fc40003fc6270 */
[-C--:B------:R-:W-:Y:S02]  /*1ad50*/  ISETP.GE.AND P3, PT, R6, R3.reuse, PT ;  /* 0x000000030600720c */ /* 0x080fe40003f66270 */
[C---:B------:R-:W-:Y:S02]  /*1ad60*/  ISETP.GE.AND P4, PT, R5.reuse, R2, PT ;  /* 0x000000020500720c */ /* 0x040fe40003f86270 */
[----:B------:R-:W-:Y:S01]  /*1ad70*/  ISETP.GE.AND P1, PT, R5, R3, PT ;  /* 0x000000030500720c */ /* 0x000fe20003f26270 */
[----:B------:R-:W2:Y:S01]  /*1ad80*/  MUFU.TANH R12, R12 ;  /* 0x0000000c000c7308 */ /* 0x000ea20000002400 */
[----:B------:R-:W-:Y:S02]  /*1ad90*/  I2FP.F32.S32 R6, R6 ;  /* 0x0000000600067245 */ /* 0x000fe40000201400 */
[----:B------:R-:W-:Y:S01]  /*1ada0*/  I2FP.F32.S32 R5, R5 ;  /* 0x0000000500057245 */ /* 0x000fe20000201400 */
[----:B------:R-:W-:Y:S02]  /*1adb0*/  VIADD R7, R25, 0x9 ;  /* 0x0000000919077836 */ /* 0x000fe40000000000 */
[----:B---3--:R-:W-:-:S02]  /*1adc0*/  FFMA.FTZ R9, R0, R6, R9 ;  /* 0x0000000600097223 */ /* 0x008fc40000010009 */
[----:B------:R-:W3:Y:S01]  /*1add0*/  MUFU.TANH R14, R14 ;  /* 0x0000000e000e7308 */ /* 0x000ee20000002400 */
[CC--:B------:R-:W-:Y:S01]  /*1ade0*/  FFMA.FTZ R19, R0.reuse, R5.reuse, R23 ;  /* 0x0000000500137223 */ /* 0x0c0fe20000010017 */
[C---:B------:R-:W-:Y:S01]  /*1adf0*/  FFMA.FTZ R29, R0.reuse, R5, R29 ;  /* 0x00000005001d7223 */ /* 0x040fe2000001001d */
[----:B------:R-:W-:Y:S02]  /*1ae00*/  VIADD R5, R25, 0x10 ;  /* 0x0000001019057836 */ /* 0x000fe40000000000 */
[----:B------:R-:W-:Y:S01]  /*1ae10*/  FMUL.FTZ R24, R65, R36 ;  /* 0x0000002441187220 */ /* 0x000fe20000410000 */
[----:B----4-:R-:W-:Y:S01]  /*1ae20*/  FFMA.FTZ R18, R0, R6, R21 ;  /* 0x0000000600127223 */ /* 0x010fe20000010015 */
[-C--:B------:R-:W-:Y:S01]  /*1ae30*/  FMUL.FTZ R16, R66, R36.reuse ;  /* 0x0000002442107220 */ /* 0x080fe20000410000 */
[-C--:B------:R-:W-:Y:S01]  /*1ae40*/  FMUL.FTZ R17, R92, R36.reuse ;  /* 0x000000245c117220 */ /* 0x080fe20000410000 */
[----:B------:R-:W-:Y:S01]  /*1ae50*/  FMUL.FTZ R94, R94, R36 ;  /* 0x000000245e5e7220 */ /* 0x000fe20000410000 */
[----:B------:R-:W-:-:S02]  /*1ae60*/  VIADD R6, R25, 0x11 ;  /* 0x0000001119067836 */ /* 0x000fc40000000000 */
[-C--:B------:R-:W-:Y:S01]  /*1ae70*/  FMUL.FTZ R15, R64, R36.reuse ;  /* 0x00000024400f7220 */ /* 0x080fe20000410000 */
[----:B------:R-:W-:Y:S01]  /*1ae80*/  FMUL.FTZ R67, R67, R36 ;  /* 0x0000002443437220 */ /* 0x000fe20000410000 */
[CC--:B------:R-:W-:Y:S02]  /*1ae90*/  ISETP.GE.AND P0, PT, R7.reuse, R2.reuse, PT ;  /* 0x000000020700720c */ /* 0x0c0fe40003f06270 */
[----:B------:R-:W-:Y:S02]  /*1aea0*/  ISETP.GE.AND P5, PT, R7, R3, PT ;  /* 0x000000030700720c */ /* 0x000fe40003fa6270 */
[----:B------:R-:W-:Y:S02]  /*1aeb0*/  FSEL R21, R9, -INF , !P6 ;  /* 0xff80000009157808 */ /* 0x000fe40007000000 */
[----:B------:R-:W-:Y:S02]  /*1aec0*/  I2FP.F32.S32 R7, R7 ;  /* 0x0000000700077245 */ /* 0x000fe40000201400 */
[----:B------:R-:W-:-:S02]  /*1aed0*/  ISETP.GE.AND P2, PT, R5, R2, PT ;  /* 0x000000020500720c */ /* 0x000fc40003f46270 */
[----:B------:R-:W-:Y:S01]  /*1aee0*/  ISETP.GE.AND P6, PT, R5, R3, PT ;  /* 0x000000030500720c */ /* 0x000fe20003fc6270 */
[----:B------:R-:W4:Y:S01]  /*1aef0*/  MUFU.TANH R24, R24 ;  /* 0x0000001800187308 */ /* 0x000f220000002400 */
[----:B------:R-:W-:Y:S02]  /*1af00*/  I2FP.F32.S32 R5, R5 ;  /* 0x0000000500057245 */ /* 0x000fe40000201400 */
[----:B------:R-:W-:Y:S01]  /*1af10*/  I2FP.F32.S32 R9, R6 ;  /* 0x0000000600097245 */ /* 0x000fe20000201400 */
[----:B------:R-:W-:Y:S01]  /*1af20*/  FMUL.FTZ R26, R22, R36 ;  /* 0x00000024161a7220 */ /* 0x000fe20000410000 */
[----:B------:R-:W-:Y:S01]  /*1af30*/  FSEL R18, R18, -INF , !P3 ;  /* 0xff80000012127808 */ /* 0x000fe20005800000 */
[-C--:B------:R-:W-:Y:S01]  /*1af40*/  FFMA.FTZ R22, R0, R7.reuse, R28 ;  /* 0x0000000700167223 */ /* 0x080fe2000001001c */
[----:B------:R-:W-:Y:S01]  /*1af50*/  FSEL R19, R19, -INF , !P4 ;  /* 0xff80000013137808 */ /* 0x000fe20006000000 */
[----:B------:R-:W4:Y:S01]  /*1af60*/  MUFU.TANH R16, R16 ;  /* 0x0000001000107308 */ /* 0x000f220000002400 */
[----:B------:R-:W-:Y:S01]  /*1af70*/  ISETP.GE.AND P3, PT, R6, R2, PT ;  /* 0x000000020600720c */ /* 0x000fe20003f66270 */
[----:B------:R-:W-:Y:S01]  /*1af80*/  FFMA.FTZ R7, R0, R7, R37 ;  /* 0x0000000700077223 */ /* 0x000fe20000010025 */
[----:B------:R-:W-:Y:S01]  /*1af90*/  ISETP.GE.AND P4, PT, R6, R3, PT ;  /* 0x000000030600720c */ /* 0x000fe20003f86270 */
[CC--:B-1----:R-:W-:Y:S01]  /*1afa0*/  FFMA.FTZ R6, R0.reuse, R5.reuse, R30 ;  /* 0x0000000500067223 */ /* 0x0c2fe2000001001e */
[----:B--2---:R-:W-:-:S03]  /*1afb0*/  FFMA.FTZ R13, R0, R5, R13 ;  /* 0x00000005000d7223 */ /* 0x004fc6000001000d */
[----:B------:R-:W1:Y:S01]  /*1afc0*/  MUFU.TANH R4, R67 ;  /* 0x0000004300047308 */ /* 0x000e620000002400 */
[----:B------:R-:W-:Y:S01]  /*1afd0*/  FFMA.FTZ R5, R0, R9, R12 ;  /* 0x0000000900057223 */ /* 0x000fe2000001000c */
[----:B------:R-:W-:-:S06]  /*1afe0*/  IADD3 R12, R25, 0x19, RZ ;  /* 0x00000019190c7810 */ /* 0x000fcc0007ffe0ff */
[----:B------:R-:W2:Y:S01]  /*1aff0*/  MUFU.TANH R17, R17 ;  /* 0x0000001100117308 */ /* 0x000ea20000002400 */
[-C--:B------:R-:W-:Y:S01]  /*1b000*/  FMUL.FTZ R27, R93, R36.reuse ;  /* 0x000000245d1b7220 */ /* 0x080fe20000410000 */
[----:B------:R-:W-:-:S06]  /*1b010*/  FMUL.FTZ R89, R89, R36 ;  /* 0x0000002459597220 */ /* 0x000fcc0000410000 */
[----:B------:R-:W2:Y:S01]  /*1b020*/  MUFU.TANH R94, R94 ;  /* 0x0000005e005e7308 */ /* 0x000ea20000002400 */
[-C--:B------:R-:W-:Y:S01]  /*1b030*/  FMUL.FTZ R90, R90, R36.reuse ;  /* 0x000000245a5a7220 */ /* 0x080fe20000410000 */
[----:B------:R-:W-:Y:S01]  /*1b040*/  FMUL.FTZ R91, R91, R36 ;  /* 0x000000245b5b7220 */ /* 0x000fe20000410000 */
[----:B------:R-:W-:-:S05]  /*1b050*/  VIADD R28, R25, 0x18 ;  /* 0x00000018191c7836 */ /* 0x000fca0000000000 */
[----:B------:R-:W2:Y:S01]  /*1b060*/  MUFU.TANH R15, R15 ;  /* 0x0000000f000f7308 */ /* 0x000ea20000002400 */
[----:B------:R-:W-:Y:S02]  /*1b070*/  VIADD R23, R25, 0x20 ;  /* 0x0000002019177836 */ /* 0x000fe40000000000 */
[-C--:B------:R-:W-:Y:S01]  /*1b080*/  FMUL.FTZ R95, R95, R36.reuse ;  /* 0x000000245f5f7220 */ /* 0x080fe20000410000 */
[----:B---3--:R-:W-:Y:S01]  /*1b090*/  FFMA.FTZ R9, R0, R9, R14 ;  /* 0x0000000900097223 */ /* 0x008fe2000001000e */
[----:B------:R-:W-:Y:S02]  /*1b0a0*/  FSEL R14, R29, -INF , !P1 ;  /* 0xff8000001d0e7808 */ /* 0x000fe40004800000 */
[----:B------:R-:W-:Y:S02]  /*1b0b0*/  FSEL R7, R7, -INF , !P5 ;  /* 0xff80000007077808 */ /* 0x000fe40006800000 */
[----:B------:R-:W-:Y:S01]  /*1b0c0*/  FSEL R6, R6, -INF , !P2 ;  /* 0xff80000006067808 */ /* 0x000fe20005000000 */
[----:B------:R-:W-:Y:S01]  /*1b0d0*/  FMUL.FTZ R88, R88, R36 ;  /* 0x0000002458587220 */ /* 0x000fe20000410000 */
[----:B------:R-:W-:-:S02]  /*1b0e0*/  ISETP.GE.AND P5, PT, R12, R2, PT ;  /* 0x000000020c00720c */ /* 0x000fc40003fa6270 */
[----:B------:R-:W-:Y:S02]  /*1b0f0*/  ISETP.GE.AND P2, PT, R12, R3, PT ;  /* 0x000000030c00720c */ /* 0x000fe40003f46270 */
[----:B------:R-:W-:Y:S02]  /*1b100*/  I2FP.F32.S32 R29, R12 ;  /* 0x0000000c001d7245 */ /* 0x000fe40000201400 */
[----:B------:R-:W-:Y:S02]  /*1b110*/  FSEL R22, R22, -INF , !P0 ;  /* 0xff80000016167808 */ /* 0x000fe40004000000 */
[----:B------:R-:W-:Y:S02]  /*1b120*/  FSEL R12, R13, -INF , !P6 ;  /* 0xff8000000d0c7808 */ /* 0x000fe40007000000 */
[----:B------:R-:W-:Y:S01]  /*1b130*/  FSEL R5, R5, -INF , !P3 ;  /* 0xff80000005057808 */ /* 0x000fe20005800000 */
[----:B------:R-:W3:Y:S01]  /*1b140*/  MUFU.TANH R27, R27 ;  /* 0x0000001b001b7308 */ /* 0x000ee20000002400 */
[----:B------:R-:W-:-:S02]  /*1b150*/  ISETP.GE.AND P1, PT, R28, R2, PT ;  /* 0x000000021c00720c */ /* 0x000fc40003f26270 */
[-C--:B------:R-:W-:Y:S02]  /*1b160*/  ISETP.GE.AND P0, PT, R28, R3.reuse, PT ;  /* 0x000000031c00720c */ /* 0x080fe40003f06270 */
[C---:B------:R-:W-:Y:S02]  /*1b170*/  ISETP.GE.AND P6, PT, R23.reuse, R2, PT ;  /* 0x000000021700720c */ /* 0x040fe40003fc6270 */
[----:B------:R-:W-:Y:S01]  /*1b180*/  ISETP.GE.AND P3, PT, R23, R3, PT ;  /* 0x000000031700720c */ /* 0x000fe20003f66270 */
[----:B------:R-:W-:Y:S01]  /*1b190*/  MUFU.TANH R89, R89 ;  /* 0x0000005900597308 */ /* 0x000fe20000002400 */
[----:B------:R-:W-:Y:S02]  /*1b1a0*/  I2FP.F32.S32 R28, R28 ;  /* 0x0000001c001c7245 */ /* 0x000fe40000201400 */
[----:B------:R-:W-:Y:S01]  /*1b1b0*/  I2FP.F32.S32 R23, R23 ;  /* 0x0000001700177245 */ /* 0x000fe20000201400 */
[----:B----4-:R-:W-:-:S04]  /*1b1c0*/  FFMA.FTZ R13, R0, R29, R24 ;  /* 0x0000001d000d7223 */ /* 0x010fc80000010018 */
[----:B------:R-:W4:Y:S01]  /*1b1d0*/  MUFU.TANH R90, R90 ;  /* 0x0000005a005a7308 */ /* 0x000f220000002400 */
[-C--:B------:R-:W-:Y:S01]  /*1b1e0*/  FMUL.FTZ R84, R84, R36.reuse ;  /* 0x0000002454547220 */ /* 0x080fe20000410000 */
[----:B------:R-:W-:Y:S01]  /*1b1f0*/  FMUL.FTZ R86, R86, R36 ;  /* 0x0000002456567220 */ /* 0x000fe20000410000 */
[----:B------:R-:W-:-:S05]  /*1b200*/  FFMA.FTZ R16, R0, R28, R16 ;  /* 0x0000001c00107223 */ /* 0x000fca0000010010 */
[----:B------:R-:W4:Y:S01]  /*1b210*/  MUFU.TANH R91, R91 ;  /* 0x0000005b005b7308 */ /* 0x000f220000002400 */
[C---:B-1----:R-:W-:Y:S01]  /*1b220*/  FFMA.FTZ R29, R0.reuse, R29, R4 ;  /* 0x0000001d001d7223 */ /* 0x042fe20000010004 */
[CC--:B--2---:R-:W-:Y:S01]  /*1b230*/  FFMA.FTZ R179, R0.reuse, R23.reuse, R17 ;  /* 0x0000001700b37223 */ /* 0x0c4fe20000010011 */
[----:B------:R-:W-:-:S05]  /*1b240*/  FFMA.FTZ R94, R0, R23, R94 ;  /* 0x00000017005e7223 */ /* 0x000fca000001005e */
[----:B------:R-:W1:Y:S01]  /*1b250*/  MUFU.TANH R95, R95 ;  /* 0x0000005f005f7308 */ /* 0x000e620000002400 */
[----:B------:R-:W-:Y:S01]  /*1b260*/  FMUL.FTZ R80, R80, R36 ;  /* 0x0000002450507220 */ /* 0x000fe20000410000 */
[----:B------:R-:W-:Y:S01]  /*1b270*/  FFMA.FTZ R15, R0, R28, R15 ;  /* 0x0000001c000f7223 */ /* 0x000fe2000001000f */
[C---:B------:R-:W-:Y:S02]  /*1b280*/  VIADD R24, R25.reuse, 0x28 ;  /* 0x0000002819187836 */ /* 0x040fe40000000000 */
[----:B------:R-:W-:-:S03]  /*1b290*/  VIADD R23, R25, 0x29 ;  /* 0x0000002919177836 */ /* 0x000fc60000000000 */
[----:B------:R-:W2:Y:S01]  /*1b2a0*/  MUFU.TANH R88, R88 ;  /* 0x0000005800587308 */ /* 0x000ea20000002400 */
[----:B------:R-:W-:Y:S01]  /*1b2b0*/  VIADD R28, R25, 0x21 ;  /* 0x00000021191c7836 */ /* 0x000fe20000000000 */
[----:B------:R-:W-:Y:S01]  /*1b2c0*/  FSEL R17, R9, -INF , !P4 ;  /* 0xff80000009117808 */ /* 0x000fe20006000000 */
[-C--:B------:R-:W-:Y:S01]  /*1b2d0*/  FMUL.FTZ R85, R85, R36.reuse ;  /* 0x0000002455557220 */ /* 0x080fe20000410000 */
[----:B------:R-:W-:Y:S01]  /*1b2e0*/  FMUL.FTZ R82, R82, R36 ;  /* 0x0000002452527220 */ /* 0x000fe20000410000 */
[----:B------:R-:W-:Y:S02]  /*1b2f0*/  FSEL R16, R16, -INF , !P0 ;  /* 0xff80000010107808 */ /* 0x000fe40004000000 */
[----:B------:R-:W-:Y:S01]  /*1b300*/  FSEL R13, R13, -INF , !P5 ;  /* 0xff8000000d0d7808 */ /* 0x000fe20006800000 */
[----:B------:R-:W2:Y:S01]  /*1b310*/  MUFU.TANH R84, R84 ;  /* 0x0000005400547308 */ /* 0x000ea20000002400 */
[----:B------:R-:W-:Y:S02]  /*1b320*/  FSEL R9, R29, -INF , !P2 ;  /* 0xff8000001d097808 */ /* 0x000fe40005000000 */
[----:B------:R-:W-:-:S02]  /*1b330*/  FSEL R179, R179, -INF , !P6 ;  /* 0xff800000b3b37808 */ /* 0x000fc40007000000 */
[----:B------:R-:W-:Y:S02]  /*1b340*/  FSEL R4, R15, -INF , !P1 ;  /* 0xff8000000f047808 */ /* 0x000fe40004800000 */
[CC--:B------:R-:W-:Y:S01]  /*1b350*/  ISETP.GE.AND P0, PT, R24.reuse, R2.reuse, PT ;  /* 0x000000021800720c */ /* 0x0c0fe20003f06270 */
[----:B------:R-:W2:Y:S01]  /*1b360*/  MUFU.TANH R86, R86 ;  /* 0x0000005600567308 */ /* 0x000ea20000002400 */
[-C--:B------:R-:W-:Y:S02]  /*1b370*/  ISETP.GE.AND P5, PT, R24, R3.reuse, PT ;  /* 0x000000031800720c */ /* 0x080fe40003fa6270 */
[C---:B------:R-:W-:Y:S02]  /*1b380*/  ISETP.GE.AND P2, PT, R23.reuse, R2, PT ;  /* 0x000000021700720c */ /* 0x040fe40003f46270 */
[----:B------:R-:W-:Y:S02]  /*1b390*/  ISETP.GE.AND P6, PT, R23, R3, PT ;  /* 0x000000031700720c */ /* 0x000fe40003fc6270 */
[----:B------:R-:W-:Y:S01]  /*1b3a0*/  I2FP.F32.S32 R15, R28 ;  /* 0x0000001c000f7245 */ /* 0x000fe20000201400 */
[----:B------:R-:W2:Y:S01]  /*1b3b0*/  MUFU.TANH R80, R80 ;  /* 0x0000005000507308 */ /* 0x000ea20000002400 */
[----:B------:R-:W-:-:S02]  /*1b3c0*/  I2FP.F32.S32 R24, R24 ;  /* 0x0000001800187245 */ /* 0x000fc40000201400 */
[----:B------:R-:W-:Y:S01]  /*1b3d0*/  I2FP.F32.S32 R23, R23 ;  /* 0x0000001700177245 */ /* 0x000fe20000201400 */
[----:B------:R-:W-:Y:S01]  /*1b3e0*/  FMUL.FTZ R87, R87, R36 ;  /* 0x0000002457577220 */ /* 0x000fe20000410000 */
[C---:B---3--:R-:W-:Y:S01]  /*1b3f0*/  FFMA.FTZ R27, R0.reuse, R15, R27 ;  /* 0x0000000f001b7223 */ /* 0x048fe2000001001b */
[C---:B----4-:R-:W-:Y:S02]  /*1b400*/  FFMA.FTZ R31, R0.reuse, R24, R90 ;  /* 0x00000018001f7223 */ /* 0x050fe4000001005a */
[----:B------:R-:W-:Y:S01]  /*1b410*/  MUFU.TANH R85, R85 ;  /* 0x0000005500557308 */ /* 0x000fe20000002400 */
[CC--:B------:R-:W-:Y:S01]  /*1b420*/  FFMA.FTZ R89, R0.reuse, R23.reuse, R89 ;  /* 0x0000001700597223 */ /* 0x0c0fe20000010059 */
[----:B------:R-:W-:Y:S01]  /*1b430*/  FFMA.FTZ R30, R0, R23, R91 ;  /* 0x00000017001e7223 */ /* 0x000fe2000001005b */
[----:B------:R-:W-:Y:S01]  /*1b440*/  ISETP.GE.AND P4, PT, R28, R2, PT ;  /* 0x000000021c00720c */ /* 0x000fe20003f86270 */
[----:B-1----:R-:W-:Y:S01]  /*1b450*/  FFMA.FTZ R95, R0, R15, R95 ;  /* 0x0000000f005f7223 */ /* 0x002fe2000001005f */
[----:B------:R-:W-:-:S03]  /*1b460*/  VIADD R23, R25, 0x38 ;  /* 0x0000003819177836 */ /* 0x000fc60000000000 */
[----:B------:R-:W1:Y:S01]  /*1b470*/  MUFU.TANH R82, R82 ;  /* 0x0000005200527308 */ /* 0x000e620000002400 */
[----:B------:R-:W-:Y:S01]  /*1b480*/  IADD3 R15, R25, 0x30, RZ ;  /* 0x00000030190f7810 */ /* 0x000fe20007ffe0ff */
[----:B--2---:R-:W-:Y:S01]  /*1b490*/  FFMA.FTZ R88, R0, R24, R88 ;  /* 0x0000001800587223 */ /* 0x004fe20000010058 */
[-C--:B------:R-:W-:Y:S01]  /*1b4a0*/  FMUL.FTZ R81, R81, R36.reuse ;  /* 0x0000002451517220 */ /* 0x080fe20000410000 */
[----:B------:R-:W-:Y:S01]  /*1b4b0*/  FMUL.FTZ R83, R83, R36 ;  /* 0x0000002453537220 */ /* 0x000fe20000410000 */
[----:B------:R-:W-:Y:S01]  /*1b4c0*/  ISETP.GE.AND P1, PT, R28, R3, PT ;  /* 0x000000031c00720c */ /* 0x000fe20003f26270 */
[----:B------:R-:W-:Y:S02]  /*1b4d0*/  VIADD R24, R25, 0x31 ;  /* 0x0000003119187836 */ /* 0x000fe40000000000 */
[----:B------:R-:W2:Y:S01]  /*1b4e0*/  MUFU.TANH R87, R87 ;  /* 0x0000005700577308 */ /* 0x000ea20000002400 */
[----:B------:R-:W-:Y:S02]  /*1b4f0*/  FSEL R182, R27, -INF , !P4 ;  /* 0xff8000001bb67808 */ /* 0x000fe40006000000 */
[----:B------:R-:W-:-:S02]  /*1b500*/  FSEL R31, R31, -INF , !P5 ;  /* 0xff8000001f1f7808 */ /* 0x000fc40006800000 */
[----:B------:R-:W-:Y:S02]  /*1b510*/  FSEL R184, R89, -INF , !P2 ;  /* 0xff80000059b87808 */ /* 0x000fe40005000000 */
[----:B------:R-:W-:Y:S02]  /*1b520*/  I2FP.F32.S32 R27, R15 ;  /* 0x0000000f001b7245 */ /* 0x000fe40000201400 */
[CC--:B------:R-:W-:Y:S02]  /*1b530*/  ISETP.GE.AND P5, PT, R23.reuse, R2.reuse, PT ;  /* 0x000000021700720c */ /* 0x0c0fe40003fa6270 */
[----:B------:R-:W-:Y:S02]  /*1b540*/  ISETP.GE.AND P2, PT, R23, R3, PT ;  /* 0x000000031700720c */ /* 0x000fe40003f46270 */
[----:B------:R-:W-:Y:S02]  /*1b550*/  I2FP.F32.S32 R23, R23 ;  /* 0x0000001700177245 */ /* 0x000fe40000201400 */
[----:B------:R-:W-:Y:S01]  /*1b560*/  FSEL R185, R94, -INF , !P3 ;  /* 0xff8000005eb97808 */ /* 0x000fe20005800000 */
[----:B------:R-:W3:Y:S01]  /*1b570*/  MUFU.TANH R20, R20 ;  /* 0x0000001400147308 */ /* 0x000ee20000002400 */
[----:B------:R-:W-:-:S02]  /*1b580*/  ISETP.GE.AND P3, PT, R15, R2, PT ;  /* 0x000000020f00720c */ /* 0x000fc40003f66270 */
[----:B------:R-:W-:Y:S02]  /*1b590*/  ISETP.GE.AND P4, PT, R15, R3, PT ;  /* 0x000000030f00720c */ /* 0x000fe40003f86270 */
[----:B------:R-:W-:Y:S02]  /*1b5a0*/  FSEL R186, R95, -INF , !P1 ;  /* 0xff8000005fba7808 */ /* 0x000fe40004800000 */
[----:B------:R-:W-:Y:S01]  /*1b5b0*/  FSEL R183, R88, -INF , !P0 ;  /* 0xff80000058b77808 */ /* 0x000fe20004000000 */
[----:B------:R-:W4:Y:S01]  /*1b5c0*/  MUFU.TANH R15, R26 ;  /* 0x0000001a000f7308 */ /* 0x000f220000002400 */
[----:B------:R-:W-:Y:S01]  /*1b5d0*/  ISETP.GE.AND P1, PT, R24, R2, PT ;  /* 0x000000021800720c */ /* 0x000fe20003f26270 */
[----:B------:R-:W-:Y:S01]  /*1b5e0*/  FFMA.FTZ R29, R0, R27, R84 ;  /* 0x0000001b001d7223 */ /* 0x000fe20000010054 */
[----:B------:R-:W-:Y:S01]  /*1b5f0*/  ISETP.GE.AND P0, PT, R24, R3, PT ;  /* 0x000000031800720c */ /* 0x000fe20003f06270 */
[C---:B------:R-:W-:Y:S01]  /*1b600*/  FFMA.FTZ R86, R0.reuse, R27, R86 ;  /* 0x0000001b00567223 */ /* 0x040fe20000010056 */
[----:B------:R-:W-:Y:S01]  /*1b610*/  I2FP.F32.S32 R24, R24 ;  /* 0x0000001800187245 */ /* 0x000fe20000201400 */
[----:B------:R-:W-:-:S02]  /*1b620*/  FFMA.FTZ R27, R0, R23, R80 ;  /* 0x00000017001b7223 */ /* 0x000fc40000010050 */
[----:B------:R-:W4:Y:S01]  /*1b630*/  MUFU.TANH R81, R81 ;  /* 0x0000005100517308 */ /* 0x000f220000002400 */
[C---:B-1----:R-:W-:Y:S01]  /*1b640*/  FFMA.FTZ R190, R0.reuse, R23, R82 ;  /* 0x0000001700be7223 */ /* 0x042fe20000010052 */
[----:B------:R-:W-:-:S06]  /*1b650*/  FFMA.FTZ R28, R0, R24, R85 ;  /* 0x00000018001c7223 */ /* 0x000fcc0000010055 */
[----:B------:R-:W1:Y:S01]  /*1b660*/  MUFU.TANH R83, R83 ;  /* 0x0000005300537308 */ /* 0x000e620000002400 */
[----:B------:R-:W-:Y:S01]  /*1b670*/  VIADD R23, R25, 0x39 ;  /* 0x0000003919177836 */ /* 0x000fe20000000000 */
[----:B------:R-:W-:Y:S02]  /*1b680*/  FSEL R27, R27, -INF , !P5 ;  /* 0xff8000001b1b7808 */ /* 0x000fe40006800000 */
[----:B------:R-:W-:Y:S01]  /*1b690*/  ISETP.GT.AND P5, PT, R250, R239, PT ;  /* 0x000000effa00720c */ /* 0x000fe20003fa4270 */
[----:B--2---:R-:W-:Y:S01]  /*1b6a0*/  FFMA.FTZ R87, R0, R24, R87 ;  /* 0x0000001800577223 */ /* 0x004fe20000010057 */
[----:B------:R-:W-:Y:S02]  /*1b6b0*/  FSEL R30, R30, -INF , !P6 ;  /* 0xff8000001e1e7808 */ /* 0x000fe40007000000 */
[----:B------:R-:W-:Y:S02]  /*1b6c0*/  FSEL R29, R29, -INF , !P3 ;  /* 0xff8000001d1d7808 */ /* 0x000fe40005800000 */
[----:B------:R-:W-:-:S02]  /*1b6d0*/  ISETP.GE.AND P6, PT, R25, R2, PT ;  /* 0x000000021900720c */ /* 0x000fc40003fc6270 */
[----:B------:R-:W-:Y:S02]  /*1b6e0*/  ISETP.GE.AND P3, PT, R25, R3, PT ;  /* 0x000000031900720c */ /* 0x000fe40003f66270 */
[----:B------:R-:W-:Y:S02]  /*1b6f0*/  FSEL R24, R86, -INF , !P4 ;  /* 0xff80000056187808 */ /* 0x000fe40006000000 */
[----:B------:R-:W-:Y:S02]  /*1b700*/  FSEL R28, R28, -INF , !P1 ;  /* 0xff8000001c1c7808 */ /* 0x000fe40004800000 */
[----:B------:R-:W-:Y:S02]  /*1b710*/  I2FP.F32.S32 R25, R25 ;  /* 0x0000001900197245 */ /* 0x000fe40000201400 */
[C---:B------:R-:W-:Y:S02]  /*1b720*/  ISETP.GE.AND P4, PT, R23.reuse, R2, PT ;  /* 0x000000021700720c */ /* 0x040fe40003f86270 */
[----:B------:R-:W-:-:S02]  /*1b730*/  ISETP.GE.AND P1, PT, R23, R3, PT ;  /* 0x000000031700720c */ /* 0x000fc40003f26270 */
[----:B------:R-:W-:Y:S01]  /*1b740*/  I2FP.F32.S32 R23, R23 ;  /* 0x0000001700177245 */ /* 0x000fe20000201400 */
[CC--:B---3--:R-:W-:Y:S01]  /*1b750*/  FFMA.FTZ R20, R0.reuse, R25.reuse, R20 ;  /* 0x0000001900147223 */ /* 0x0c8fe20000010014 */
[C---:B----4-:R-:W-:Y:S01]  /*1b760*/  FFMA.FTZ R15, R0.reuse, R25, R15 ;  /* 0x00000019000f7223 */ /* 0x050fe2000001000f */
[----:B------:R-:W-:Y:S02]  /*1b770*/  FSEL R193, R87, -INF , !P0 ;  /* 0xff80000057c17808 */ /* 0x000fe40004000000 */
        /* <DEDUP_REMOVED lines=17> */
[----:B------:R-:W-:Y:S01]  /*1b890*/  VIADD R213, R227, 0x5000 ;  /* 0x00005000e3d57836 */ /* 0x000fe20000000000 */
[----:B------:R-:W-:Y:S01]  /*1b8a0*/  FSEL R15, R15, -INF , !P3 ;  /* 0xff8000000f0f7808 */ /* 0x000fe20005800000 */
[----:B------:R-:W-:Y:S01]  /*1b8b0*/  VIADD R212, R227, 0x5800 ;  /* 0x00005800e3d47836 */ /* 0x000fe20000000000 */
        /* <DEDUP_REMOVED lines=65> */
[----:B----4-:R-:W-:Y:S02]  /*1bcd0*/  IMAD R23, R43, R8, RZ ;  /* 0x000000082b177224 */ /* 0x010fe400078e02ff */
[----:B------:R-:W-:-:S04]  /*1bce0*/  IMAD.WIDE.U32 R36, R8, R42, R36 ;  /* 0x0000002a08247225 */ /* 0x000fc800078e0024 */
[----:B------:R-:W-:Y:S02]  /*1bcf0*/  IMAD R23, R42, R32, R23 ;  /* 0x000000202a177224 */ /* 0x000fe400078e0217 */
[----:B------:R-:W-:-:S03]  /*1bd00*/  IMAD.MOV.U32 R26, RZ, RZ, R36 ;  /* 0x000000ffff1a7224 */ /* 0x000fc600078e0024 */
[----:B------:R-:W-:Y:S01]  /*1bd10*/  IADD3 R8, R37, R23, RZ ;  /* 0x0000001725087210 */ /* 0x000fe20007ffe0ff */
[----:B------:R-:W-:Y:S05]  /*1bd20*/  BRA `(.L_x_4897) ;  /* 0x00000000000c7947 */ /* 0x000fea0003800000 */
.L_x_4896:
[----:B------:R-:W2:Y:S02]  /*1bd30*/  LD.E R26, desc[UR6][R10.64+0x38] ;  /* 0x000038060a1a7980 */ /* 0x000ea4000c101900 */
[----:B--2---:R-:W-:-:S04]  /*1bd40*/  LEA R26, -R26, RZ, 0x6 ;  /* 0x000000ff1a1a7211 */ /* 0x004fc800078e31ff */
[----:B------:R-:W-:Y:S02]  /*1bd50*/  SHF.R.S32.HI R8, RZ, 0x1f, R26 ;  /* 0x0000001fff087819 */ /* 0x000fe4000001141a */
.L_x_4897:
[----:B------:R-:W-:Y:S05]  /*1bd60*/  BSYNC B0 ;  /* 0x0000000000007941 */ /* 0x000fea0003800000 */
.L_x_4895:
        /* <DEDUP_REMOVED lines=119> */
.L_x_4894:
[----:B------:R-:W-:Y:S05]  /*1c4e0*/  BSYNC B1 ;  /* 0x0000000000017941 */ /* 0x000fea0003800000 */
.L_x_4893:
        /* <DEDUP_REMOVED lines=15> */
[----:B-1----:R-:W-:Y:S01]  /*1c5e0*/  LDSM.16.MT88.4 R40, [R234+0x12000] ;  /* 0x01200000ea28783b */ /* 0x002fe20000004200 */
        /* <DEDUP_REMOVED lines=243> */
[----:B------:R-:W-:Y:S01]  /*1d520*/  HMMA.16816.F32.BF16 R156, R4, R14, R156 ;  /* 0x0000000e049c723c */ /* 0x000fe2000004189c */
[----:B------:R-:W3:Y:S01]  /*1d530*/  LDSM.16.MT88.4 R12, [R234+0x13000] ;  /* 0x01300000ea0c783b */ /* 0x000ee20000004200 */
[----:B------:R-:W-:-:S03]  /*1d540*/  FADD.FTZ R187, R189, R187 ;  /* 0x000000bbbdbb7221 */ /* 0x000fc60000010000 */
[----:B------:R-:W-:Y:S01]  /*1d550*/  STL [R1], R206 ;  /* 0x000000ce01007387 */ /* 0x000fe20000100800 */
        /* <DEDUP_REMOVED lines=168> */
.L_x_4900:
[----:B--2---:R-:W-:Y:S02]  /*1dfe0*/  R2UR UR4, R196 ;  /* 0x00000000c40472ca */ /* 0x004fe400000e0000 */
[----:B------:R-:W-:-:S13]  /*1dff0*/  R2UR UR5, R197 ;  /* 0x00000000c50572ca */ /* 0x000fda00000e0000 */
[----:B-1----:R-:W2:Y:S02]  /*1e000*/  LD.E R6, desc[UR4][R198.64+0x40] ;  /* 0x00004004c6067980 */ /* 0x002ea4000c101900 */
[----:B--2---:R-:W-:-:S05]  /*1e010*/  IMAD.U32 R6, R6, -0x40, RZ ;  /* 0xffffffc006067824 */ /* 0x004fca00078e00ff */
[----:B------:R-:W-:Y:S02]  /*1e020*/  SHF.R.S32.HI R5, RZ, 0x1f, R6 ;  /* 0x0000001fff057819 */ /* 0x000fe40000011406 */
.L_x_4901:
[----:B------:R-:W-:Y:S05]  /*1e030*/  BSYNC B0 ;  /* 0x0000000000007941 */ /* 0x000fea0003800000 */
.L_x_4899:
        /* <DEDUP_REMOVED lines=144> */
[----:B------:R-:W-:Y:S04]  /*1e940*/  LDSM.16.M88.4 R176, [R229+0x9000] ;  /* 0x00900000e5b0783b */ /* 0x000fe80000000200 */
[----:B--2---:R-:W2:Y:S04]  /*1e950*/  LDSM.16.M88.4 R4, [R229+0x8800] ;  /* 0x00880000e504783b */ /* 0x004ea80000000200 */
[----:B------:R-:W4:Y:S04]  /*1e960*/  LDSM.16.M88.4 R32, [R229+0x9800] ;  /* 0x00980000e520783b */ /* 0x000f280000000200 */
[----:B---3--:R-:W-:Y:S04]  /*1e970*/  LDSM.16.M88.4 R28, [R228] ;  /* 0x00000000e41c783b */ /* 0x008fe80000000200 */
[----:B------:R-:W3:Y:S04]  /*1e980*/  LDSM.16.M88.4 R20, [R223] ;  /* 0x00000000df14783b */ /* 0x000ee80000000200 */
[----:B------:R-:W5:Y:S04]  /*1e990*/  LDSM.16.M88.4 R24, [R227] ;  /* 0x00000000e318783b */ /* 0x000f680000000200 */
[----:B------:R-:W5:Y:S04]  /*1e9a0*/  LDSM.16.M88.4 R188, [R222] ;  /* 0x00000000debc783b */ /* 0x000f680000000200 */
[----:B------:R-:W5:Y:S04]  /*1e9b0*/  LDSM.16.M88.4 R184, [R221] ;  /* 0x00000000ddb8783b */ /* 0x000f680000000200 */
[----:B------:R-:W-:Y:S01]  /*1e9c0*/  LDSM.16.M88.4 R192, [R224+0x9000] ;  /* 0x00900000e0c0783b */ /* 0x000fe20000000200 */
[C---:B-1----:R-:W-:Y:S03]  /*1e9d0*/  HMMA.16816.F32.BF16 R16, R168.reuse, R12, RZ ;  /* 0x0000000ca810723c */ /* 0x042fe600000418ff */
[----:B------:R-:W5:Y:S04]  /*1e9e0*/  LD.E R200, desc[UR4][R198.64+0x18c] ;  /* 0x00018c04c6c87980 */ /* 0x000f68000c101900 */
[----:B------:R-:W0:Y:S01]  /*1e9f0*/  LDGDEPBAR ;  /* 0x00000000000079af */ /* 0x000e220000000000 */
[C---:B------:R-:W-:Y:S06]  /*1ea00*/  HMMA.16816.F32.BF16 R12, R168.reuse, R14, RZ ;  /* 0x0000000ea80c723c */ /* 0x040fec00000418ff */
[C---:B--2---:R-:W-:Y:S06]  /*1ea10*/  HMMA.16816.F32.BF16 R8, R168.reuse, R4, RZ ;  /* 0x00000004a808723c */ /* 0x044fec00000418ff */
[C---:B------:R-:W-:Y:S06]  /*1ea20*/  HMMA.16816.F32.BF16 R4, R168.reuse, R6, RZ ;  /* 0x00000006a804723c */ /* 0x040fec00000418ff */
[C---:B------:R-:W-:Y:S06]  /*1ea30*/  HMMA.16816.F32.BF16 R180, R168.reuse, R176, RZ ;  /* 0x000000b0a8b4723c */ /* 0x040fec00000418ff */
[C---:B------:R-:W-:Y:S06]  /*1ea40*/  HMMA.16816.F32.BF16 R176, R168.reuse, R178, RZ ;  /* 0x000000b2a8b0723c */ /* 0x040fec00000418ff */
[C---:B----4-:R-:W-:Y:S06]  /*1ea50*/  HMMA.16816.F32.BF16 R172, R168.reuse, R32, RZ ;  /* 0x00000020a8ac723c */ /* 0x050fec00000418ff */
[----:B------:R-:W-:Y:S01]  /*1ea60*/  HMMA.16816.F32.BF16 R168, R168, R34, RZ ;  /* 0x00000022a8a8723c */ /* 0x000fe200000418ff */
[----:B------:R-:W-:Y:S05]  /*1ea70*/  LDSM.16.M88.4 R32, [R226] ;  /* 0x00000000e220783b */ /* 0x000fea0000000200 */
[C---:B---3--:R-:W-:Y:S06]  /*1ea80*/  HMMA.16816.F32.BF16 R8, R28.reuse, R20, R8 ;  /* 0x000000141c08723c */ /* 0x048fec0000041808 */
        /* <DEDUP_REMOVED lines=168> */
[----:B------:R-:W1:-:S15]  /*1f510*/  LDSM.16.M88.4 R24, [R224+0xe800] ;  /* 0x00e80000e018783b */ /* 0x000e5e0000000200 */
[----:B------:R-:W-:-:S02]  /*1f520*/  NOP ;  /* 0x0000000000007918 */ /* 0x000fc40000000000 */
[C---:B--2---:R-:W-:Y:S06]  /*1f530*/  HMMA.16816.F32.BF16 R16, R28.reuse, R20, R16 ;  /* 0x000000141c10723c */ /* 0x044fec0000041810 */
[----:B------:R-:W-:Y:S01]  /*1f540*/  HMMA.16816.F32.BF16 R12, R28, R22, R12 ;  /* 0x000000161c0c723c */ /* 0x000fe2000004180c */
[----:B------:R-:W2:Y:S05]  /*1f550*/  LDSM.16.M88.4 R20, [R220+0x6800] ;  /* 0x00680000dc14783b */ /* 0x000eaa0000000200 */
[C---:B-1----:R-:W-:Y:S06]  /*1f560*/  HMMA.16816.F32.BF16 R8, R188.reuse, R24, R8 ;  /* 0x00000018bc08723c */ /* 0x042fec0000041808 */
[C---:B------:R-:W-:Y:S01]  /*1f570*/  HMMA.16816.F32.BF16 R4, R188.reuse, R26, R4 ;  /* 0x0000001abc04723c */ /* 0x040fe20000041804 */
[----:B------:R-:W1:Y:S05]  /*1f580*/  LDSM.16.M88.4 R24, [R220+0x7000] ;  /* 0x00700000dc18783b */ /* 0x000e6a0000000200 */
[C---:B------:R-:W-:Y:S01]  /*1f590*/  HMMA.16816.F32.BF16 R176, R188.reuse, R34, R176 ;  /* 0x00000022bcb0723c */ /* 0x040fe200000418b0 */
[----:B------:R-:W3:Y:S05]  /*1f5a0*/  S2R R35, SR_TID.X ;  /* 0x0000000000237919 */ /* 0x000eea0000002100 */
[----:B------:R-:W-:Y:S06]  /*1f5b0*/  HMMA.16816.F32.BF16 R180, R188, R32, R180 ;  /* 0x00000020bcb4723c */ /* 0x000fec00000418b4 */
[C---:B--2---:R-:W-:Y:S06]  /*1f5c0*/  HMMA.16816.F32.BF16 R8, R28.reuse, R20, R8 ;  /* 0x000000141c08723c */ /* 0x044fec0000041808 */
[----:B------:R-:W-:Y:S01]  /*1f5d0*/  HMMA.16816.F32.BF16 R4, R28, R22, R4 ;  /* 0x000000161c04723c */ /* 0x000fe20000041804 */
[----:B------:R-:W2:Y:S01]  /*1f5e0*/  LDSM.16.M88.4 R20, [R224+0xf800] ;  /* 0x00f80000e014783b */ /* 0x000ea20000000200 */
[----:B------:R-:W-:Y:S01]  /*1f5f0*/  FMUL.FTZ R17, R17, R200 ;  /* 0x000000c811117220 */ /* 0x000fe20000410000 */
[----:B---3--:R-:W-:-:S03]  /*1f600*/  IMAD.SHL.U32 R35, R35, 0x2, RZ ;  /* 0x0000000223237824 */ /* 0x008fc600078e00ff */
[----:B------:R3:W4:-:S12]  /*1f610*/  MUFU.TANH R184, R17 ;  /* 0x0000001100b87308 */ /* 0x0007180000002400 */
[-C--:B------:R-:W-:Y:S01]  /*1f620*/  FMUL.FTZ R8, R8, R200.reuse ;  /* 0x000000c808087220 */ /* 0x080fe20000410000 */
[----:B---3--:R-:W-:-:S03]  /*1f630*/  FMUL.FTZ R17, R19, R200 ;  /* 0x000000c813117220 */ /* 0x008fc60000410000 */
[----:B------:R3:W-:Y:S02]  /*1f640*/  MUFU.TANH R33, R8 ;  /* 0x0000000800217308 */ /* 0x0007e40000002400 */
[----:B------:R-:W-:Y:S01]  /*1f650*/  FMUL.FTZ R4, R4, R200 ;  /* 0x000000c804047220 */ /* 0x000fe20000410000 */
[----:B-1----:R-:W-:Y:S05]  /*1f660*/  HMMA.16816.F32.BF16 R180, R28, R24, R180 ;  /* 0x000000181cb4723c */ /* 0x002fea00000418b4 */
[----:B------:R-:W1:Y:S01]  /*1f670*/  MUFU.TANH R17, R17 ;  /* 0x0000001100117308 */ /* 0x000e620000002400 */
[----:B---3--:R-:W-:-:S07]  /*1f680*/  LOP3.LUT R8, R35, 0x6, RZ, 0xc0, !PT ;  /* 0x0000000623087812 */ /* 0x008fce00078ec0ff */
[----:B------:R3:W-:Y:S01]  /*1f690*/  MUFU.TANH R24, R4 ;  /* 0x0000000400187308 */ /* 0x0007e20000002400 */
[----:B------:R-:W-:Y:S02]  /*1f6a0*/  IMAD R8, R250, 0x40, R8 ;  /* 0x00000040fa087824 */ /* 0x000fe400078e0208 */
[-C--:B------:R-:W-:Y:S01]  /*1f6b0*/  FMUL.FTZ R12, R12, R200.reuse ;  /* 0x000000c80c0c7220 */ /* 0x080fe20000410000 */
[-C--:B------:R-:W-:Y:S01]  /*1f6c0*/  FMUL.FTZ R5, R5, R200.reuse ;  /* 0x000000c805057220 */ /* 0x080fe20000410000 */
[-C--:B------:R-:W-:Y:S01]  /*1f6d0*/  FMUL.FTZ R14, R14, R200.reuse ;  /* 0x000000c80e0e7220 */ /* 0x080fe20000410000 */
[-C--:B------:R-:W-:Y:S01]  /*1f6e0*/  FMUL.FTZ R15, R15, R200.reuse ;  /* 0x000000c80f0f7220 */ /* 0x080fe20000410000 */
[-C--:B------:R-:W-:Y:S01]  /*1f6f0*/  FMUL.FTZ R11, R11, R200.reuse ;  /* 0x000000c80b0b7220 */ /* 0x080fe20000410000 */
[----:B------:R5:W-:Y:S01]  /*1f700*/  MUFU.TANH R25, R5 ;  /* 0x0000000500197308 */ /* 0x000be20000002400 */
[-C--:B------:R-:W-:Y:S01]  /*1f710*/  FMUL.FTZ R6, R6, R200.reuse ;  /* 0x000000c806067220 */ /* 0x080fe20000410000 */
[----:B------:R-:W-:Y:S01]  /*1f720*/  FMUL.FTZ R7, R7, R200 ;  /* 0x000000c807077220 */ /* 0x000fe20000410000 */
[----:B---3--:R-:W-:-:S05]  /*1f730*/  VIADD R4, R8, 0x1 ;  /* 0x0000000108047836 */ /* 0x008fca0000000000 */
[----:B------:R-:W3:Y:S01]  /*1f740*/  MUFU.TANH R12, R12 ;  /* 0x0000000c000c7308 */ /* 0x000ee20000002400 */
[----:B------:R-:W-:Y:S01]  /*1f750*/  FMUL.FTZ R13, R13, R200 ;  /* 0x000000c80d0d7220 */ /* 0x000fe20000410000 */
[----:B--2---:R-:W-:Y:S01]  /*1f760*/  HMMA.16816.F32.BF16 R168, R188, R22, R168 ;  /* 0x00000016bca8723c */ /* 0x004fe200000418a8 */
[----:B------:R-:W-:Y:S02]  /*1f770*/  ISETP.GE.AND P6, PT, R4, R2, PT ;  /* 0x000000020400720c */ /* 0x000fe40003fc6270 */
[----:B-----5:R-:W-:-:S03]  /*1f780*/  I2FP.F32.S32 R5, R4 ;  /* 0x0000000400057245 */ /* 0x020fc60000201400 */
[----:B------:R-:W2:Y:S01]  /*1f790*/  MUFU.TANH R34, R14 ;  /* 0x0000000e00227308 */ /* 0x000ea20000002400 */
[----:B------:R-:W-:Y:S01]  /*1f7a0*/  ISETP.GE.AND P4, PT, R4, R3, PT ;  /* 0x000000030400720c */ /* 0x000fe20003f86270 */
[----:B------:R-:W-:Y:S01]  /*1f7b0*/  HMMA.16816.F32.BF16 R172, R188, R20, R172 ;  /* 0x00000014bcac723c */ /* 0x000fe200000418ac */
[----:B------:R-:W-:-:S05]  /*1f7c0*/  FMUL.FTZ R9, R9, R200 ;  /* 0x000000c809097220 */ /* 0x000fca0000410000 */
[----:B------:R4:W-:Y:S01]  /*1f7d0*/  MUFU.TANH R19, R15 ;  /* 0x0000000f00137308 */ /* 0x0009e20000002400 */
[----:B------:R-:W-:-:S07]  /*1f7e0*/  VIADD R21, R8, 0x8 ;  /* 0x0000000808157836 */ /* 0x000fce0000000000 */
[----:B------:R1:W-:Y:S01]  /*1f7f0*/  MUFU.TANH R14, R11 ;  /* 0x0000000b000e7308 */ /* 0x0003e20000002400 */
[----:B------:R-:W-:-:S07]  /*1f800*/  ISETP.GE.AND P5, PT, R21, R2, PT ;  /* 0x000000021500720c */ /* 0x000fce0003fa6270 */
[----:B------:R-:W-:Y:S01]  /*1f810*/  MUFU.TANH R23, R6 ;  /* 0x0000000600177308 */ /* 0x000fe20000002400 */
[----:B----4-:R-:W-:-:S07]  /*1f820*/  FFMA.FTZ R15, R0, R5, R184 ;  /* 0x00000005000f7223 */ /* 0x010fce00000100b8 */
[----:B------:R4:W-:Y:S01]  /*1f830*/  MUFU.TANH R22, R7 ;  /* 0x0000000700167308 */ /* 0x0009e20000002400 */
[----:B-1----:R-:W-:Y:S01]  /*1f840*/  FFMA.FTZ R11, R0, R5, R17 ;  /* 0x00000005000b7223 */ /* 0x002fe20000010011 */
[----:B------:R-:W-:Y:S02]  /*1f850*/  FSEL R15, R15, -INF , !P6 ;  /* 0xff8000000f0f7808 */ /* 0x000fe40007000000 */
[----:B------:R-:W-:-:S04]  /*1f860*/  ISETP.GE.AND P6, PT, R21, R3, PT ;  /* 0x000000031500720c */ /* 0x000fc80003fc6270 */
[----:B------:R-:W1:Y:S01]  /*1f870*/  MUFU.TANH R13, R13 ;  /* 0x0000000d000d7308 */ /* 0x000e620000002400 */
[----:B------:R-:W-:Y:S01]  /*1f880*/  I2FP.F32.S32 R21, R21 ;  /* 0x0000001500157245 */ /* 0x000fe20000201400 */
[----:B----4-:R-:W4:Y:S06]  /*1f890*/  LDSM.16.M88.4 R4, [R220+0x7800] ;  /* 0x00780000dc04783b */ /* 0x010f2c0000000200 */
[----:B------:R5:W4:Y:S01]  /*1f8a0*/  MUFU.TANH R32, R9 ;  /* 0x0000000900207308 */ /* 0x000b220000002400 */
[----:B------:R-:W-:Y:S01]  /*1f8b0*/  HMMA.16816.F32.BF16 R176, R28, R26, R176 ;  /* 0x0000001a1cb0723c */ /* 0x000fe200000418b0 */
[CC--:B---3--:R-:W-:Y:S01]  /*1f8c0*/  FFMA.FTZ R20, R0.reuse, R21.reuse, R12 ;  /* 0x0000001500147223 */ /* 0x0c8fe2000001000c */
[----:B--2---:R-:W-:Y:S01]  /*1f8d0*/  FFMA.FTZ R12, R0, R21, R34 ;  /* 0x00000015000c7223 */ /* 0x004fe20000010022 */
[----:B------:R-:W-:Y:S01]  /*1f8e0*/  FSEL R11, R11, -INF , !P4 ;  /* 0xff8000000b0b7808 */ /* 0x000fe20006000000 */
[-C--:B------:R-:W-:Y:S01]  /*1f8f0*/  FMUL.FTZ R180, R180, R200.reuse ;  /* 0x000000c8b4b47220 */ /* 0x080fe20000410000 */
[-C--:B------:R-:W-:Y:S01]  /*1f900*/  FMUL.FTZ R183, R183, R200.reuse ;  /* 0x000000c8b7b77220 */ /* 0x080fe20000410000 */
[-C--:B------:R-:W-:Y:S01]  /*1f910*/  FMUL.FTZ R35, R182, R200.reuse ;  /* 0x000000c8b6237220 */ /* 0x080fe20000410000 */
[----:B------:R-:W-:Y:S01]  /*1f920*/  FMUL.FTZ R16, R16, R200 ;  /* 0x000000c810107220 */ /* 0x000fe20000410000 */
[----:B------:R-:W-:-:S04]  /*1f930*/  DEPBAR.LE SB0, 0x0 ;  /* 0x000080000000791a */ /* 0x000fc80000000000 */
[----:B-----5:R-:W-:Y:S01]  /*1f940*/  FMUL.FTZ R9, R10, R200 ;  /* 0x000000c80a097220 */ /* 0x020fe20000410000 */
[----:B------:R-:W-:-:S05]  /*1f950*/  VIADD R10, R8, 0x9 ;  /* 0x00000009080a7836 */ /* 0x000fca0000000000 */
[----:B------:R-:W-:Y:S01]  /*1f960*/  I2FP.F32.S32 R21, R10 ;  /* 0x0000000a00157245 */ /* 0x000fe20000201400 */
[----:B------:R-:W2:Y:S01]  /*1f970*/  MUFU.TANH R9, R9 ;  /* 0x0000000900097308 */ /* 0x000ea20000002400 */
[----:B------:R-:W-:Y:S01]  /*1f980*/  VIADD R27, R8, 0x10 ;  /* 0x00000010081b7836 */ /* 0x000fe20000000000 */
[----:B------:R-:W-:Y:S02]  /*1f990*/  ISETP.GE.AND P4, PT, R10, R2, PT ;  /* 0x000000020a00720c */ /* 0x000fe40003f86270 */
[----:B-1----:R-:W-:Y:S01]  /*1f9a0*/  FFMA.FTZ R26, R0, R21, R13 ;  /* 0x00000015001a7223 */ /* 0x002fe2000001000d */
[----:B------:R-:W-:Y:S01]  /*1f9b0*/  FSEL R13, R20, -INF , !P5 ;  /* 0xff800000140d7808 */ /* 0x000fe20006800000 */
[----:B------:R-:W-:Y:S01]  /*1f9c0*/  VIADD R20, R8, 0x11 ;  /* 0x0000001108147836 */ /* 0x000fe20000000000 */
[----:B------:R-:W-:Y:S02]  /*1f9d0*/  ISETP.GE.AND P5, PT, R10, R3, PT ;  /* 0x000000030a00720c */ /* 0x000fe40003fa6270 */
[----:B------:R-:W-:-:S02]  /*1f9e0*/  FSEL R10, R12, -INF , !P6 ;  /* 0xff8000000c0a7808 */ /* 0x000fc40007000000 */
[----:B------:R-:W-:Y:S02]  /*1f9f0*/  FSEL R12, R26, -INF , !P4 ;  /* 0xff8000001a0c7808 */ /* 0x000fe40006000000 */
[C---:B------:R-:W-:Y:S02]  /*1fa00*/  ISETP.GE.AND P6, PT, R27.reuse, R2, PT ;  /* 0x000000021b00720c */ /* 0x040fe40003fc6270 */
[----:B------:R-:W-:Y:S02]  /*1fa10*/  ISETP.GE.AND P4, PT, R27, R3, PT ;  /* 0x000000031b00720c */ /* 0x000fe40003f86270 */
[----:B------:R-:W-:Y:S01]  /*1fa20*/  I2FP.F32.S32 R27, R27 ;  /* 0x0000001b001b7245 */ /* 0x000fe20000201400 */
[----:B------:R-:W-:Y:S01]  /*1fa30*/  FFMA.FTZ R21, R0, R21, R19 ;  /* 0x0000001500157223 */ /* 0x000fe20000010013 */
[----:B------:R-:W-:Y:S01]  /*1fa40*/  I2FP.F32.S32 R26, R20 ;  /* 0x00000014001a7245 */ /* 0x000fe20000201400 */
[----:B------:R1:W-:Y:S01]  /*1fa50*/  MUFU.TANH R17, R180 ;  /* 0x000000b400117308 */ /* 0x0003e20000002400 */
[-C--:B------:R-:W-:Y:S01]  /*1fa60*/  FMUL.FTZ R34, R181, R200.reuse ;  /* 0x000000c8b5227220 */ /* 0x080fe20000410000 */
[----:B------:R-:W-:-:S02]  /*1fa70*/  FMUL.FTZ R181, R176, R200 ;  /* 0x000000c8b0b57220 */ /* 0x000fc40000410000 */
[C---:B----4-:R-:W-:Y:S01]  /*1fa80*/  FFMA.FTZ R176, R0.reuse, R26, R32 ;  /* 0x0000001a00b07223 */ /* 0x050fe20000010020 */
[----:B------:R-:W-:Y:S01]  /*1fa90*/  HMMA.16816.F32.BF16 R172, R28, R4, R172 ;  /* 0x000000041cac723c */ /* 0x000fe200000418ac */
[CC--:B-1----:R-:W-:Y:S01]  /*1faa0*/  FFMA.FTZ R180, R0.reuse, R27.reuse, R33 ;  /* 0x0000001b00b47223 */ /* 0x0c2fe20000010021 */
[----:B--2---:R-:W-:Y:S01]  /*1fab0*/  FFMA.FTZ R27, R0, R27, R9 ;  /* 0x0000001b001b7223 */ /* 0x004fe20000010009 */
[----:B------:R-:W-:Y:S01]  /*1fac0*/  FSEL R9, R21, -INF , !P5 ;  /* 0xff80000015097808 */ /* 0x000fe20006800000 */
[----:B------:R-:W-:Y:S01]  /*1fad0*/  VIADD R33, R8, 0x18 ;  /* 0x0000001808217836 */ /* 0x000fe20000000000 */
[----:B------:R-:W-:Y:S02]  /*1fae0*/  ISETP.GE.AND P5, PT, R20, R2, PT ;  /* 0x000000021400720c */ /* 0x000fe40003fa6270 */
[----:B------:R-:W-:Y:S02]  /*1faf0*/  FSEL R21, R180, -INF , !P6 ;  /* 0xff800000b4157808 */ /* 0x000fe40007000000 */
[----:B------:R-:W-:-:S02]  /*1fb00*/  ISETP.GE.AND P6, PT, R20, R3, PT ;  /* 0x000000031400720c */ /* 0x000fc40003fc6270 */
[----:B------:R-:W-:Y:S02]  /*1fb10*/  FSEL R27, R27, -INF , !P4 ;  /* 0xff8000001b1b7808 */ /* 0x000fe40006000000 */
[----:B------:R-:W-:Y:S02]  /*1fb20*/  FSEL R20, R176, -INF , !P5 ;  /* 0xff800000b0147808 */ /* 0x000fe40006800000 */
[C---:B------:R-:W-:Y:S02]  /*1fb30*/  ISETP.GE.AND P4, PT, R33.reuse, R2, PT ;  /* 0x000000022100720c */ /* 0x040fe40003f86270 */
[----:B------:R-:W-:Y:S01]  /*1fb40*/  ISETP.GE.AND P5, PT, R33, R3, PT ;  /* 0x000000032100720c */ /* 0x000fe20003fa6270 */
[----:B------:R-:W-:Y:S01]  /*1fb50*/  VIADD R4, R8, 0x19 ;  /* 0x0000001908047836 */ /* 0x000fe20000000000 */
[----:B------:R-:W-:Y:S01]  /*1fb60*/  I2FP.F32.S32 R33, R33 ;  /* 0x0000002100217245 */ /* 0x000fe20000201400 */
[----:B------:R1:W-:Y:S01]  /*1fb70*/  MUFU.TANH R19, R183 ;  /* 0x000000b700137308 */ /* 0x0003e20000002400 */
[----:B------:R-:W-:Y:S01]  /*1fb80*/  FFMA.FTZ R26, R0, R26, R14 ;  /* 0x0000001a001a7223 */ /* 0x000fe2000001000e */
[----:B------:R-:W-:-:S02]  /*1fb90*/  VIADD R5, R8, 0x20 ;  /* 0x0000002008057836 */ /* 0x000fc40000000000 */
[-C--:B------:R-:W-:Y:S02]  /*1fba0*/  FFMA.FTZ R23, R0, R33.reuse, R23 ;  /* 0x0000002100177223 */ /* 0x080fe40000010017 */
[----:B------:R-:W-:Y:S02]  /*1fbb0*/  FSEL R26, R26, -INF , !P6 ;  /* 0xff8000001a1a7808 */ /* 0x000fe40007000000 */
[----:B------:R-:W-:Y:S01]  /*1fbc0*/  MUFU.TANH R34, R34 ;  /* 0x0000002200227308 */ /* 0x000fe20000002400 */
[----:B------:R-:W-:Y:S01]  /*1fbd0*/  ISETP.GE.AND P6, PT, R4, R2, PT ;  /* 0x000000020400720c */ /* 0x000fe20003fc6270 */
[----:B-1----:R-:W-:Y:S01]  /*1fbe0*/  FFMA.FTZ R183, R0, R33, R24 ;  /* 0x0000002100b77223 */ /* 0x002fe20000010018 */
[----:B------:R-:W-:-:S05]  /*1fbf0*/  I2FP.F32.S32 R24, R4 ;  /* 0x0000000400187245 */ /* 0x000fca0000201400 */
[----:B------:R-:W1:Y:S01]  /*1fc00*/  MUFU.TANH R35, R35 ;  /* 0x0000002300237308 */ /* 0x000e620000002400 */
[----:B------:R-:W-:Y:S01]  /*1fc10*/  FFMA.FTZ R182, R0, R24, R25 ;  /* 0x0000001800b67223 */ /* 0x000fe20000010019 */
[----:B------:R-:W-:Y:S02]  /*1fc20*/  FSEL R183, R183, -INF , !P4 ;  /* 0xff800000b7b77808 */ /* 0x000fe40006000000 */
[----:B------:R-:W-:Y:S02]  /*1fc30*/  FSEL R25, R23, -INF , !P5 ;  /* 0xff80000017197808 */ /* 0x000fe40006800000 */
[----:B------:R-:W-:Y:S02]  /*1fc40*/  FSEL R182, R182, -INF , !P6 ;  /* 0xff800000b6b67808 */ /* 0x000fe40007000000 */
[----:B------:R-:W-:Y:S02]  /*1fc50*/  ISETP.GE.AND P4, PT, R4, R3, PT ;  /* 0x000000030400720c */ /* 0x000fe40003f86270 */
[----:B------:R-:W-:-:S02]  /*1fc60*/  ISETP.GE.AND P5, PT, R5, R2, PT ;  /* 0x000000020500720c */ /* 0x000fc40003fa6270 */
[----:B------:R-:W-:Y:S02]  /*1fc70*/  ISETP.GE.AND P6, PT, R5, R3, PT ;  /* 0x000000030500720c */ /* 0x000fe40003fc6270 */
[----:B------:R-:W-:Y:S02]  /*1fc80*/  I2FP.F32.S32 R176, R5 ;  /* 0x0000000500b07245 */ /* 0x000fe40000201400 */
[----:B------:R-:W-:Y:S01]  /*1fc90*/  HMMA.16816.F32.BF16 R4, R28, R6, R168 ;  /* 0x000000061c04723c */ /* 0x000fe200000418a8 */
[----:B------:R-:W-:Y:S01]  /*1fca0*/  FMUL.FTZ R33, R178, R200 ;  /* 0x000000c8b2217220 */ /* 0x000fe20000410000 */
[----:B------:R-:W2:Y:S05]  /*1fcb0*/  MUFU.TANH R32, R181 ;  /* 0x000000b500207308 */ /* 0x000eaa0000002400 */
[----:B------:R-:W-:-:S02]  /*1fcc0*/  VIADD R28, R8, 0x21 ;  /* 0x00000021081c7836 */ /* 0x000fc40000000000 */
[----:B------:R-:W-:-:S03]  /*1fcd0*/  FFMA.FTZ R24, R0, R24, R22 ;  /* 0x0000001800187223 */ /* 0x000fc60000010016 */
[----:B------:R-:W-:Y:S01]  /*1fce0*/  I2FP.F32.S32 R189, R28 ;  /* 0x0000001c00bd7245 */ /* 0x000fe20000201400 */
[----:B------:R-:W3:Y:S01]  /*1fcf0*/  MUFU.TANH R33, R33 ;  /* 0x0000002100217308 */ /* 0x000ee20000002400 */
[----:B-1----:R-:W-:Y:S01]  /*1fd00*/  FFMA.FTZ R35, R0, R176, R35 ;  /* 0x000000b000237223 */ /* 0x002fe20000010023 */
[----:B------:R-:W-:Y:S01]  /*1fd10*/  FSEL R24, R24, -INF , !P4 ;  /* 0xff80000018187808 */ /* 0x000fe20006000000 */
[----:B------:R-:W-:Y:S01]  /*1fd20*/  FMUL.FTZ R177, R177, R200 ;  /* 0x000000c8b1b17220 */ /* 0x000fe20000410000 */
[----:B------:R-:W-:Y:S01]  /*1fd30*/  FFMA.FTZ R34, R0, R189, R34 ;  /* 0x000000bd00227223 */ /* 0x000fe20000010022 */
[----:B------:R-:W-:Y:S01]  /*1fd40*/  ISETP.GE.AND P4, PT, R28, R2, PT ;  /* 0x000000021c00720c */ /* 0x000fe20003f86270 */
[----:B------:R-:W-:Y:S01]  /*1fd50*/  VIADD R30, R8, 0x28 ;  /* 0x00000028081e7836 */ /* 0x000fe20000000000 */
[----:B------:R-:W-:Y:S01]  /*1fd60*/  FSEL R190, R35, -INF , !P6 ;  /* 0xff80000023be7808 */ /* 0x000fe20007000000 */
[----:B------:R-:W1:Y:S01]  /*1fd70*/  MUFU.TANH R14, R177 ;  /* 0x000000b1000e7308 */ /* 0x000e620000002400 */
[----:B------:R-:W-:Y:S01]  /*1fd80*/  FSEL R194, R34, -INF , !P4 ;  /* 0xff80000022c27808 */ /* 0x000fe20006000000 */
[----:B------:R-:W-:Y:S01]  /*1fd90*/  FMUL.FTZ R22, R172, R200 ;  /* 0x000000c8ac167220 */ /* 0x000fe20000410000 */
[----:B------:R-:W-:Y:S01]  /*1fda0*/  ISETP.GE.AND P6, PT, R30, R2, PT ;  /* 0x000000021e00720c */ /* 0x000fe20003fc6270 */
[----:B------:R-:W-:Y:S01]  /*1fdb0*/  FFMA.FTZ R17, R0, R176, R17 ;  /* 0x000000b000117223 */ /* 0x000fe20000010011 */
[----:B------:R-:W-:Y:S01]  /*1fdc0*/  ISETP.GE.AND P4, PT, R30, R3, PT ;  /* 0x000000031e00720c */ /* 0x000fe20003f86270 */
[----:B------:R-:W-:Y:S01]  /*1fdd0*/  FMUL.FTZ R179, R179, R200 ;  /* 0x000000c8b3b37220 */ /* 0x000fe20000410000 */
[----:B------:R-:W-:Y:S01]  /*1fde0*/  I2FP.F32.S32 R30, R30 ;  /* 0x0000001e001e7245 */ /* 0x000fe20000201400 */
[----:B------:R-:W-:Y:S01]  /*1fdf0*/  MUFU.TANH R22, R22 ;  /* 0x0000001600167308 */ /* 0x000fe20000002400 */
[----:B------:R-:W-:Y:S01]  /*1fe00*/  FSEL R193, R17, -INF , !P5 ;  /* 0xff80000011c17808 */ /* 0x000fe20006800000 */
[----:B------:R-:W-:Y:S01]  /*1fe10*/  FFMA.FTZ R189, R0, R189, R19 ;  /* 0x000000bd00bd7223 */ /* 0x000fe20000010013 */
[----:B------:R-:W-:-:S02]  /*1fe20*/  VIADD R29, R8, 0x29 ;  /* 0x00000029081d7836 */ /* 0x000fc40000000000 */
[----:B--2---:R-:W-:Y:S01]  /*1fe30*/  FFMA.FTZ R32, R0, R30, R32 ;  /* 0x0000001e00207223 */ /* 0x004fe20000010020 */
[----:B------:R-:W-:Y:S02]  /*1fe40*/  ISETP.GE.AND P5, PT, R28, R3, PT ;  /* 0x000000031c00720c */ /* 0x000fe40003fa6270 */
[----:B------:R-:W2:Y:S01]  /*1fe50*/  MUFU.TANH R23, R179 ;  /* 0x000000b300177308 */ /* 0x000ea20000002400 */
[----:B------:R-:W-:Y:S01]  /*1fe60*/  FMUL.FTZ R174, R174, R200 ;  /* 0x000000c8aeae7220 */ /* 0x000fe20000410000 */
[----:B---3--:R-:W-:Y:S01]  /*1fe70*/  FFMA.FTZ R33, R0, R30, R33 ;  /* 0x0000001e00217223 */ /* 0x008fe20000010021 */
[----:B------:R-:W-:Y:S02]  /*1fe80*/  FSEL R189, R189, -INF , !P5 ;  /* 0xff800000bdbd7808 */ /* 0x000fe40006800000 */
[----:B------:R-:W-:Y:S02]  /*1fe90*/  I2FP.F32.S32 R30, R29 ;  /* 0x0000001d001e7245 */ /* 0x000fe40000201400 */
[----:B------:R-:W-:Y:S01]  /*1fea0*/  FSEL R192, R32, -INF , !P6 ;  /* 0xff80000020c07808 */ /* 0x000fe20007000000 */
[----:B------:R-:W3:Y:S01]  /*1feb0*/  MUFU.TANH R19, R174 ;  /* 0x000000ae00137308 */ /* 0x000ee20000002400 */
[----:B------:R-:W-:-:S02]  /*1fec0*/  ISETP.GE.AND P5, PT, R29, R2, PT ;  /* 0x000000021d00720c */ /* 0x000fc40003fa6270 */
[----:B------:R-:W-:Y:S01]  /*1fed0*/  ISETP.GE.AND P6, PT, R29, R3, PT ;  /* 0x000000031d00720c */ /* 0x000fe20003fc6270 */
[----:B------:R-:W-:Y:S02]  /*1fee0*/  VIADD R29, R8, 0x30 ;  /* 0x00000030081d7836 */ /* 0x000fe40000000000 */
[----:B------:R-:W-:Y:S01]  /*1fef0*/  FMUL.FTZ R173, R173, R200 ;  /* 0x000000c8adad7220 */ /* 0x000fe20000410000 */
[----:B-1----:R-:W-:Y:S01]  /*1ff00*/  FFMA.FTZ R191, R0, R30, R14 ;  /* 0x0000001e00bf7223 */ /* 0x002fe2000001000e */
[-C--:B------:R-:W-:Y:S02]  /*1ff10*/  FMUL.FTZ R4, R4, R200.reuse ;  /* 0x000000c804047220 */ /* 0x080fe40000410000 */
[----:B------:R-:W1:Y:S01]  /*1ff20*/  MUFU.TANH R17, R173 ;  /* 0x000000ad00117308 */ /* 0x000e620000002400 */
[----:B------:R-:W-:Y:S01]  /*1ff30*/  I2FP.F32.S32 R14, R29 ;  /* 0x0000001d000e7245 */ /* 0x000fe20000201400 */
[----:B------:R-:W-:Y:S01]  /*1ff40*/  FMUL.FTZ R28, R175, R200 ;  /* 0x000000c8af1c7220 */ /* 0x000fe20000410000 */
[----:B------:R-:W-:-:S02]  /*1ff50*/  FSEL R188, R33, -INF , !P4 ;  /* 0xff80000021bc7808 */ /* 0x000fc40006000000 */
[----:B------:R-:W-:Y:S01]  /*1ff60*/  FSEL R191, R191, -INF , !P5 ;  /* 0xff800000bfbf7808 */ /* 0x000fe20006800000 */
[C---:B--2---:R-:W-:Y:S01]  /*1ff70*/  FFMA.FTZ R23, R0.reuse, R30, R23 ;  /* 0x0000001e00177223 */ /* 0x044fe20000010017 */
[C---:B------:R-:W-:Y:S01]  /*1ff80*/  ISETP.GE.AND P4, PT, R29.reuse, R2, PT ;  /* 0x000000021d00720c */ /* 0x040fe20003f86270 */
[----:B------:R-:W-:Y:S01]  /*1ff90*/  FFMA.FTZ R176, R0, R14, R22 ;  /* 0x0000000e00b07223 */ /* 0x000fe20000010016 */
[----:B------:R-:W-:Y:S01]  /*1ffa0*/  ISETP.GE.AND P5, PT, R29, R3, PT ;  /* 0x000000031d00720c */ /* 0x000fe20003fa6270 */
[----:B------:R-:W-:Y:S01]  /*1ffb0*/  FMUL.FTZ R29, R6, R200 ;  /* 0x000000c8061d7220 */ /* 0x000fe20000410000 */
[----:B------:R-:W2:Y:S01]  /*1ffc0*/  MUFU.TANH R4, R4 ;  /* 0x0000000400047308 */ /* 0x000ea20000002400 */
[----:B------:R-:W-:Y:S01]  /*1ffd0*/  VIADD R6, R8, 0x31 ;  /* 0x0000003108067836 */ /* 0x000fe20000000000 */
[----:B------:R-:W-:Y:S02]  /*1ffe0*/  FSEL R187, R23, -INF , !P6 ;  /* 0xff80000017bb7808 */ /* 0x000fe40007000000 */
[----:B------:R-:W-:Y:S01]  /*1fff0*/  FSEL R176, R176, -INF , !P4 ;  /* 0xff800000b0b07808 */ /* 0x000fe20006000000 */
[----:B---3--:R-:W-:Y:S01]  /*20000*/  FFMA.FTZ R171, R0, R14, R19 ;  /* 0x0000000e00ab7223 */ /* 0x008fe20000010013 */
[----:B------:R-:W-:-:S02]  /*20010*/  ISETP.GE.AND P6, PT, R6, R2, PT ;  /* 0x000000020600720c */ /* 0x000fc40003fc6270 */
[----:B------:R-:W3:Y:S01]  /*20020*/  MUFU.TANH R28, R28 ;  /* 0x0000001c001c7308 */ /* 0x000ee20000002400 */
[----:B------:R-:W-:Y:S01]  /*20030*/  ISETP.GE.AND P4, PT, R6, R3, PT ;  /* 0x000000030600720c */ /* 0x000fe20003f86270 */
[----:B------:R-:W-:Y:S01]  /*20040*/  FMUL.FTZ R22, R18, R200 ;  /* 0x000000c812167220 */ /* 0x000fe20000410000 */
[----:B------:R-:W-:Y:S01]  /*20050*/  I2FP.F32.S32 R6, R6 ;  /* 0x0000000600067245 */ /* 0x000fe20000201400 */
[----:B------:R-:W-:-:S04]  /*20060*/  VIADD R19, R8, 0x38 ;  /* 0x0000003808137836 */ /* 0x000fc80000000000 */
[----:B------:R-:W4:Y:S01]  /*20070*/  MUFU.TANH R18, R29 ;  /* 0x0000001d00127308 */ /* 0x000f220000002400 */
[----:B-1----:R-:W-:Y:S01]  /*20080*/  FFMA.FTZ R175, R0, R6, R17 ;  /* 0x0000000600af7223 */ /* 0x002fe20000010011 */
[----:B------:R-:W-:-:S06]  /*20090*/  I2FP.F32.S32 R17, R19 ;  /* 0x0000001300117245 */ /* 0x000fcc0000201400 */
[----:B------:R-:W1:Y:S01]  /*200a0*/  MUFU.TANH R14, R22 ;  /* 0x00000016000e7308 */ /* 0x000e620000002400 */
[----:B------:R-:W-:Y:S01]  /*200b0*/  FSEL R171, R171, -INF , !P5 ;  /* 0xff800000abab7808 */ /* 0x000fe20006800000 */
[CC--:B--2---:R-:W-:Y:S01]  /*200c0*/  FFMA.FTZ R4, R0.reuse, R17.reuse, R4 ;  /* 0x0000001100047223 */ /* 0x0c4fe20000010004 */
[----:B------:R-:W-:Y:S01]  /*200d0*/  ISETP.GE.AND P5, PT, R19, R2, PT ;  /* 0x000000021300720c */ /* 0x000fe20003fa6270 */
[----:B---3--:R-:W-:Y:S01]  /*200e0*/  FFMA.FTZ R28, R0, R6, R28 ;  /* 0x00000006001c7223 */ /* 0x008fe2000001001c */
[-C--:B------:R-:W-:Y:S01]  /*200f0*/  FMUL.FTZ R5, R5, R200.reuse ;  /* 0x000000c805057220 */ /* 0x080fe20000410000 */
[----:B------:R-:W-:Y:S01]  /*20100*/  FMUL.FTZ R7, R7, R200 ;  /* 0x000000c807077220 */ /* 0x000fe20000410000 */
[----:B------:R-:W-:Y:S01]  /*20110*/  FSEL R173, R4, -INF , !P5 ;  /* 0xff80000004ad7808 */ /* 0x000fe20006800000 */
[----:B------:R-:W2:Y:S01]  /*20120*/  MUFU.TANH R16, R16 ;  /* 0x0000001000107308 */ /* 0x000ea20000002400 */
[----:B------:R-:W-:Y:S01]  /*20130*/  I2FP.F32.S32 R4, R8 ;  /* 0x0000000800047245 */ /* 0x000fe20000201400 */
[----:B----4-:R-:W-:Y:S01]  /*20140*/  FFMA.FTZ R18, R0, R17, R18 ;  /* 0x0000001100127223 */ /* 0x010fe20000010012 */
[----:B------:R-:W-:-:S02]  /*20150*/  FSEL R170, R28, -INF , !P4 ;  /* 0xff8000001caa7808 */ /* 0x000fc40006000000 */
[----:B------:R-:W-:Y:S02]  /*20160*/  FSEL R175, R175, -INF , !P6 ;  /* 0xff800000afaf7808 */ /* 0x000fe40007000000 */
[C---:B------:R-:W-:Y:S01]  /*20170*/  ISETP.GE.AND P4, PT, R8.reuse, R2, PT ;  /* 0x000000020800720c */ /* 0x040fe20003f86270 */
[----:B------:R-:W3:Y:S01]  /*20180*/  MUFU.TANH R5, R5 ;  /* 0x0000000500057308 */ /* 0x000ee20000002400 */
[CC--:B------:R-:W-:Y:S01]  /*20190*/  ISETP.GE.AND P5, PT, R8.reuse, R3.reuse, PT ;  /* 0x000000030800720c */ /* 0x0c0fe20003fa6270 */
[----:B------:R-:W-:Y:S01]  /*201a0*/  VIADD R8, R8, 0x39 ;  /* 0x0000003908087836 */ /* 0x000fe20000000000 */
[----:B------:R-:W-:Y:S01]  /*201b0*/  ISETP.GE.AND P6, PT, R19, R3, PT ;  /* 0x000000031300720c */ /* 0x000fe20003fc6270 */
[----:B-1----:R-:W-:-:S04]  /*201c0*/  FFMA.FTZ R14, R0, R4, R14 ;  /* 0x00000004000e7223 */ /* 0x002fc8000001000e */
[----:B------:R-:W1:Y:S01]  /*201d0*/  MUFU.TANH R7, R7 ;  /* 0x0000000700077308 */ /* 0x000e620000002400 */
[----:B------:R-:W-:Y:S01]  /*201e0*/  FSEL R28, R18, -INF , !P6 ;  /* 0xff800000121c7808 */ /* 0x000fe20007000000 */
[----:B------:R-:W-:Y:S01]  /*201f0*/  BAR.SYNC.DEFER_BLOCKING 0x0 ;  /* 0x0000000000007b1d */ /* 0x000fe20000010000 */
[----:B------:R-:W-:Y:S02]  /*20200*/  ISETP.GE.AND P6, PT, R8, R2, PT ;  /* 0x000000020800720c */ /* 0x000fe40003fc6270 */
[----:B------:R-:W-:Y:S02]  /*20210*/  FSEL R2, R14, -INF , !P5 ;  /* 0xff8000000e027808 */ /* 0x000fe40006800000 */
[----:B------:R-:W-:Y:S01]  /*20220*/  ISETP.GT.AND P5, PT, R250, R239, PT ;  /* 0x000000effa00720c */ /* 0x000fe20003fa4270 */
[----:B--2---:R-:W-:Y:S01]  /*20230*/  FFMA.FTZ R16, R0, R4, R16 ;  /* 0x0000000400107223 */ /* 0x004fe20000010010 */
[----:B------:R-:W-:Y:S01]  /*20240*/  I2FP.F32.S32 R6, R8 ;  /* 0x0000000800067245 */ /* 0x000fe20000201400 */
[----:B------:R-:W-:Y:S03]  /*20250*/  BSSY B1, `(.L_x_4902) ;  /* 0x00000f6000017945 */ /* 0x000fe60003800000 */
[----:B------:R-:W-:Y:S01]  /*20260*/  FSEL R4, R16, -INF , !P4 ;  /* 0xff80000010047808 */ /* 0x000fe20006000000 */
[-C--:B---3--:R-:W-:Y:S01]  /*20270*/  FFMA.FTZ R5, R0, R6.reuse, R5 ;  /* 0x0000000600057223 */ /* 0x088fe20000010005 */
[----:B------:R-:W-:Y:S01]  /*20280*/  ISETP.GE.AND P4, PT, R8, R3, PT ;  /* 0x000000030800720c */ /* 0x000fe20003f86270 */
[----:B-1----:R-:W-:Y:S01]  /*20290*/  FFMA.FTZ R7, R0, R6, R7 ;  /* 0x0000000600077223 */ /* 0x002fe20000010007 */
[----:B------:R-:W-:-:S02]  /*202a0*/  IMAD.MOV.U32 R181, RZ, RZ, R166 ;  /* 0x000000ffffb57224 */ /* 0x000fc400078e00a6 */
        /* <DEDUP_REMOVED lines=77> */
.L_x_4905:
[----:B------:R-:W-:Y:S02]  /*20780*/  R2UR UR4, R196 ;  /* 0x00000000c40472ca */ /* 0x000fe400000e0000 */
[----:B------:R-:W-:-:S13]  /*20790*/  R2UR UR5, R197 ;  /* 0x00000000c50572ca */ /* 0x000fda00000e0000 */
[----:B------:R-:W2:Y:S02]  /*207a0*/  LD.E R14, desc[UR4][R198.64+0x38] ;  /* 0x00003804c60e7980 */ /* 0x000ea4000c101900 */
[----:B--2---:R-:W-:-:S05]  /*207b0*/  IMAD.U32 R14, R14, -0x40, RZ ;  /* 0xffffffc00e0e7824 */ /* 0x004fca00078e00ff */
[----:B------:R-:W-:Y:S02]  /*207c0*/  SHF.R.S32.HI R8, RZ, 0x1f, R14 ;  /* 0x0000001fff087819 */ /* 0x000fe4000001140e */
.L_x_4906:
[----:B------:R-:W-:Y:S05]  /*207d0*/  BSYNC B0 ;  /* 0x0000000000007941 */ /* 0x000fea0003800000 */
.L_x_4904:
        /* <DEDUP_REMOVED lines=9> */
[--C-:B------:R-:W-:Y:S01]  /*20870*/  @P2 IMAD.X R3, R8, 0x1, R238.reuse, P0 ;  /* 0x0000000108032824 */ /* 0x100fe200000e06ee */
        /* <DEDUP_REMOVED lines=36> */
[----:B------:R-:W-:Y:S01]  /*20ac0*/  @P2 R2UR UR11, R197 ;  /* 0x00000000c50b22ca */ /* 0x000fe200000e0000 */
        /* <DEDUP_REMOVED lines=110> */
.L_x_4903:
[----:B------:R-:W-:Y:S05]  /*211b0*/  BSYNC B1 ;  /* 0x0000000000017941 */ /* 0x000fea0003800000 */
.L_x_4902:
        /* <DEDUP_REMOVED lines=56> */
[-CC-:B------:R-:W-:Y:S01]  /*21540*/  FFMA.FTZ R33, R12, R31.reuse, -R174.reuse ;  /* 0x0000001f0c217223 */ /* 0x180fe200000108ae */
[-C--:B------:R-:W-:Y:S01]  /*21550*/  FFMA.FTZ R166, R4, R31.reuse, -R174 ;  /* 0x0000001f04a67223 */ /* 0x080fe200000108ae */
        /* <DEDUP_REMOVED lines=206> */
[C---:B---3--:R-:W-:Y:S01]  /*22240*/  HMMA.16816.F32.BF16 R60, R4.reuse, R8, R60 ;  /* 0x00000008043c723c */ /* 0x048fe2000004183c */
[----:B------:R-:W3:Y:S01]  /*22250*/  MUFU.EX2 R193, R193 ;  /* 0x000000c100c17308 */ /* 0x000ee20000000800 */
[-CC-:B------:R-:W-:Y:S01]  /*22260*/  FFMA.FTZ R174, R28, R31.reuse, -R30.reuse ;  /* 0x0000001f1cae7223 */ /* 0x180fe2000001081e */
[----:B------:R-:W-:Y:S01]  /*22270*/  FFMA.FTZ R195, R29, R31, -R30 ;  /* 0x0000001f1dc37223 */ /* 0x000fe2000001081e */
[----:B------:R-:W-:Y:S01]  /*22280*/  FFMA.FTZ R166, R206, R169, R166 ;  /* 0x000000a9cea67223 */ /* 0x000fe200000100a6 */
[----:B------:R-:W-:Y:S01]  /*22290*/  LDSM.16.MT88.4 R28, [R232+0x13800] ;  /* 0x01380000e81c783b */ /* 0x000fe20000004200 */
[C---:B------:R-:W-:Y:S01]  /*222a0*/  HMMA.16816.F32.BF16 R64, R4.reuse, R10, R64 ;  /* 0x0000000a0440723c */ /* 0x040fe20000041840 */
[----:B------:R-:W-:Y:S01]  /*222b0*/  FFMA.FTZ R32, R252, R164, R32 ;  /* 0x000000a4fc207223 */ /* 0x000fe20000010020 */
[----:B------:R-:W-:Y:S01]  /*222c0*/  FADD.FTZ R166, R35, R166 ;  /* 0x000000a623a67221 */ /* 0x000fe20000010000 */
[----:B------:R-:W3:Y:S01]  /*222d0*/  LDSM.16.MT88.4 R8, [R232+0x14000] ;  /* 0x01400000e808783b */ /* 0x000ee20000004200 */
[----:B------:R-:W-:Y:S01]  /*222e0*/  MUFU.EX2 R194, R194 ;  /* 0x000000c200c27308 */ /* 0x000fe20000000800 */
[----:B------:R-:W-:Y:S01]  /*222f0*/  FADD.FTZ R32, R3, R32 ;  /* 0x0000002003207221 */ /* 0x000fe20000010000 */
[----:B----4-:R-:W-:Y:S01]  /*22300*/  HMMA.16816.F32.BF16 R68, R4, R16, R68 ;  /* 0x000000100444723c */ /* 0x010fe20000041844 */
[----:B------:R-:W-:Y:S01]  /*22310*/  FADD.FTZ R166, R34, R166 ;  /* 0x000000a622a67221 */ /* 0x000fe20000010000 */
[----:B------:R-:W-:Y:S01]  /*22320*/  MOV R164, R167 ;  /* 0x000000a700a47202 */ /* 0x000fe20000000f00 */
[----:B------:R-:W-:-:S02]  /*22330*/  FADD.FTZ R32, R2, R32 ;  /* 0x0000002002207221 */ /* 0x000fc40000010000 */
[----:B------:R-:W-:Y:S01]  /*22340*/  FADD.FTZ R166, R33, R166 ;  /* 0x000000a621a67221 */ /* 0x000fe20000010000 */
[----:B------:R-:W-:Y:S01]  /*22350*/  HMMA.16816.F32.BF16 R72, R4, R18, R72 ;  /* 0x000000120448723c */ /* 0x000fe20000041848 */
[----:B------:R-:W4:Y:S01]  /*22360*/  LDSM.16.MT88.4 R16, [R231+0x14000] ;  /* 0x01400000e710783b */ /* 0x000f220000004200 */
[----:B------:R-:W-:Y:S01]  /*22370*/  MUFU.EX2 R192, R192 ;  /* 0x000000c000c07308 */ /* 0x000fe20000000800 */
[----:B-1----:R-:W-:Y:S01]  /*22380*/  FADD.FTZ R166, R177, R166 ;  /* 0x000000a6b1a67221 */ /* 0x002fe20000010000 */
[----:B------:R-:W-:Y:S01]  /*22390*/  FADD.FTZ R32, R165, R32 ;  /* 0x00000020a5207221 */ /* 0x000fe20000010000 */
[----:B------:R-:W-:-:S03]  /*223a0*/  MOV R165, R168 ;  /* 0x000000a800a57202 */ /* 0x000fc60000000f00 */
[----:B-----5:R-:W-:Y:S02]  /*223b0*/  FADD.FTZ R32, R183, R32 ;  /* 0x00000020b7207221 */ /* 0x020fe40000010000 */
[----:B------:R-:W-:Y:S01]  /*223c0*/  MUFU.EX2 R191, R191 ;  /* 0x000000bf00bf7308 */ /* 0x000fe20000000800 */
[C---:B--2---:R-:W-:Y:S07]  /*223d0*/  HMMA.16816.F32.BF16 R76, R4.reuse, R12, R76 ;  /* 0x0000000c044c723c */ /* 0x044fee000004184c */
[----:B------:R-:W1:Y:S01]  /*223e0*/  MUFU.EX2 R190, R190 ;  /* 0x000000be00be7308 */ /* 0x000e620000000800 */
[C---:B------:R-:W-:Y:S01]  /*223f0*/  HMMA.16816.F32.BF16 R80, R4.reuse, R14, R80 ;  /* 0x0000000e0450723c */ /* 0x040fe20000041850 */
[----:B------:R-:W2:Y:S06]  /*22400*/  LDSM.16.MT88.4 R12, [R234+0x16000] ;  /* 0x01600000ea0c783b */ /* 0x000eac0000004200 */
[----:B------:R-:W5:Y:S01]  /*22410*/  MUFU.EX2 R189, R189 ;  /* 0x000000bd00bd7308 */ /* 0x000f620000000800 */
[C---:B---3--:R-:W-:Y:S07]  /*22420*/  HMMA.16816.F32.BF16 R84, R4.reuse, R8, R84 ;  /* 0x000000080454723c */ /* 0x048fee0000041854 */
[----:B------:R-:W-:Y:S01]  /*22430*/  MUFU.EX2 R188, R188 ;  /* 0x000000bc00bc7308 */ /* 0x000fe20000000800 */
[C---:B------:R-:W-:Y:S01]  /*22440*/  HMMA.16816.F32.BF16 R88, R4.reuse, R10, R88 ;  /* 0x0000000a0458723c */ /* 0x040fe20000041858 */
[----:B------:R-:W3:Y:S06]  /*22450*/  LDSM.16.MT88.4 R8, [R233+0x16000] ;  /* 0x01600000e908783b */ /* 0x000eec0000004200 */
[----:B------:R-:W5:Y:S01]  /*22460*/  MUFU.EX2 R187, R187 ;  /* 0x000000bb00bb7308 */ /* 0x000f620000000800 */
[C---:B----4-:R-:W-:Y:S06]  /*22470*/  HMMA.16816.F32.BF16 R92, R4.reuse, R16, R92 ;  /* 0x00000010045c723c */ /* 0x050fec000004185c */
[C---:B------:R-:W-:Y:S01]  /*22480*/  HMMA.16816.F32.BF16 R96, R4.reuse, R18, R96 ;  /* 0x000000120460723c */ /* 0x040fe20000041860 */
[----:B------:R-:W4:Y:S01]  /*22490*/  LDSM.16.MT88.4 R16, [R231+0x16000] ;  /* 0x01600000e710783b */ /* 0x000f220000004200 */
[----:B------:R-:W5:Y:S08]  /*224a0*/  MUFU.EX2 R176, R176 ;  /* 0x000000b000b07308 */ /* 0x000f700000000800 */
[----:B------:R-:W-:Y:S01]  /*224b0*/  MUFU.EX2 R175, R175 ;  /* 0x000000af00af7308 */ /* 0x000fe20000000800 */
[C---:B--2---:R-:W-:Y:S07]  /*224c0*/  HMMA.16816.F32.BF16 R100, R4.reuse, R12, R100 ;  /* 0x0000000c0464723c */ /* 0x044fee0000041864 */
[----:B------:R-:W-:Y:S01]  /*224d0*/  MUFU.EX2 R173, R173 ;  /* 0x000000ad00ad7308 */ /* 0x000fe20000000800 */
[C---:B------:R-:W-:Y:S01]  /*224e0*/  HMMA.16816.F32.BF16 R104, R4.reuse, R14, R104 ;  /* 0x0000000e0468723c */ /* 0x040fe20000041868 */
[----:B------:R-:W2:Y:S06]  /*224f0*/  LDSM.16.MT88.4 R12, [R234+0x10800] ;  /* 0x01080000ea0c783b */ /* 0x000eac0000004200 */
[----:B------:R-:W-:Y:S01]  /*22500*/  MUFU.EX2 R172, R172 ;  /* 0x000000ac00ac7308 */ /* 0x000fe20000000800 */
[C---:B---3--:R-:W-:Y:S07]  /*22510*/  HMMA.16816.F32.BF16 R108, R4.reuse, R8, R108 ;  /* 0x00000008046c723c */ /* 0x048fee000004186c */
[----:B------:R-:W3:Y:S01]  /*22520*/  MUFU.EX2 R171, R171 ;  /* 0x000000ab00ab7308 */ /* 0x000ee20000000800 */
[C---:B------:R-:W-:Y:S01]  /*22530*/  HMMA.16816.F32.BF16 R112, R4.reuse, R10, R112 ;  /* 0x0000000a0470723c */ /* 0x040fe20000041870 */
[----:B------:R-:W5:Y:S05]  /*22540*/  LDSM.16.MT88.4 R8, [R233+0x10800] ;  /* 0x01080000e908783b */ /* 0x000f6a0000004200 */
[C---:B----4-:R-:W-:Y:S01]  /*22550*/  HMMA.16816.F32.BF16 R124, R4.reuse, R16, R124 ;  /* 0x00000010047c723c */ /* 0x050fe2000004187c */
[----:B------:R-:W4:Y:S05]  /*22560*/  MUFU.EX2 R170, R170 ;  /* 0x000000aa00aa7308 */ /* 0x000f2a0000000800 */
[----:B------:R-:W-:Y:S01]  /*22570*/  HMMA.16816.F32.BF16 R128, R4, R18, R128 ;  /* 0x000000120480723c */ /* 0x000fe20000041880 */
[----:B------:R-:W3:Y:S02]  /*22580*/  LDSM.16.MT88.4 R16, [R231+0x10800] ;  /* 0x01080000e710783b */ /* 0x000ee40000004200 */
[----:B------:R-:W4:Y:S04]  /*22590*/  MUFU.EX2 R174, R174 ;  /* 0x000000ae00ae7308 */ /* 0x000f280000000800 */
[C---:B------:R-:W-:Y:S01]  /*225a0*/  F2FP.BF16.F32.PACK_AB R4, R178.reuse, R177 ;  /* 0x000000b1b204723e */ /* 0x040fe200000010ff */
[----:B------:R-:W-:Y:S01]  /*225b0*/  FADD.FTZ R178, R178, R166 ;  /* 0x000000a6b2b27221 */ /* 0x000fe20000010000 */
[C---:B------:R-:W-:Y:S01]  /*225c0*/  F2FP.BF16.F32.PACK_AB R5, R185.reuse, R183 ;  /* 0x000000b7b905723e */ /* 0x040fe200000010ff */
[----:B------:R-:W-:Y:S01]  /*225d0*/  FADD.FTZ R185, R185, R32 ;  /* 0x00000020b9b97221 */ /* 0x000fe20000010000 */
[----:B------:R-:W-:Y:S01]  /*225e0*/  F2FP.BF16.F32.PACK_AB R6, R182, R179 ;  /* 0x000000b3b606723e */ /* 0x000fe200000010ff */
[----:B------:R-:W4:Y:S01]  /*225f0*/  MUFU.EX2 R195, R195 ;  /* 0x000000c300c37308 */ /* 0x000f220000000800 */
        /* <DEDUP_REMOVED lines=71> */
[----:B----4-:R-:W-:Y:S01]  /*22a70*/  FADD.FTZ R187, R170, R187 ;  /* 0x000000bbaabb7221 */ /* 0x010fe20000010000 */
[----:B------:R-:W-:-:S03]  /*22a80*/  FADD.FTZ R191, R173, R191 ;  /* 0x000000bfadbf7221 */ /* 0x000fc60000010000 */
[----:B------:R-:W-:Y:S01]  /*22a90*/  HMMA.16816.F32.BF16 R152, R4, R20, R152 ;  /* 0x000000140498723c */ /* 0x000fe20000041898 */
[----:B------:R-:W-:Y:S01]  /*22aa0*/  FADD.FTZ R2, R172, R191 ;  /* 0x000000bfac027221 */ /* 0x000fe20000010000 */
[----:B------:R-:W-:-:S04]  /*22ab0*/  FADD.FTZ R187, R174, R187 ;  /* 0x000000bbaebb7221 */ /* 0x000fc80000010000 */
[----:B------:R-:W-:Y:S01]  /*22ac0*/  HMMA.16816.F32.BF16 R148, R4, R22, R148 ;  /* 0x000000160494723c */ /* 0x000fe20000041894 */
[----:B------:R-:W4:Y:S01]  /*22ad0*/  LDSM.16.MT88.4 R20, [R232+0x13000] ;  /* 0x01300000e814783b */ /* 0x000f220000004200 */
[----:B------:R-:W-:-:S03]  /*22ae0*/  FADD.FTZ R252, R195, R187 ;  /* 0x000000bbc3fc7221 */ /* 0x000fc60000010000 */
[----:B------:R-:W-:Y:S01]  /*22af0*/  STL [R1], R2 ;  /* 0x0000000201007387 */ /* 0x000fe20000100800 */
        /* <DEDUP_REMOVED lines=20> */
[----:B------:R-:W1:Y:S05]  /*22c40*/  LDSM.16.MT88.4 R12, [R234+0x17000] ;  /* 0x01700000ea0c783b */ /* 0x000e6a0000004200 */
[C---:B----4-:R-:W-:Y:S06]  /*22c50*/  HMMA.16816.F32.BF16 R84, R4.reuse, R20, R84 ;  /* 0x000000140454723c */ /* 0x050fec0000041854 */
        /* <DEDUP_REMOVED lines=67> */
.L_x_4898:
[----:B------:R-:W-:Y:S05]  /*23090*/  @!P5 BRA `(.L_x_4907) ;  /* 0x000000500060d947 */ /* 0x000fea0003800000 */
[----:B------:R-:W-:Y:S02]  /*230a0*/  MOV R3, R164 ;  /* 0x000000a400037202 */ /* 0x000fe40000000f00 */
[----:B------:R-:W-:-:S07]  /*230b0*/  MOV R2, R165 ;  /* 0x000000a500027202 */ /* 0x000fce0000000f00 */
.L_x_4916:
        /* <DEDUP_REMOVED lines=81> */
.L_x_4909:
[----:B-1----:R-:W-:Y:S02]  /*235d0*/  R2UR UR4, R170 ;  /* 0x00000000aa0472ca */ /* 0x002fe400000e0000 */
[----:B------:R-:W-:Y:S11]  /*235e0*/  R2UR UR5, R171 ;  /* 0x00000000ab0572ca */ /* 0x000ff600000e0000 */
[----:B------:R-:W-:Y:S02]  /*235f0*/  @!UPT UIADD3 URZ, URZ, URZ, URZ ;  /* 0x0000003f3f3ff290 */ /* 0x000fe4000fffe03f */
[----:B--2---:R-:W2:Y:S02]  /*23600*/  LD.E R8, desc[UR4][R164.64+0x40] ;  /* 0x00004004a4087980 */ /* 0x004ea4000c101900 */
[----:B--2---:R-:W-:Y:S05]  /*23610*/  IMAD.U32 R8, R8, -0x40, RZ ;  /* 0xffffffc008087824 */ /* 0x004fea00078e00ff */
[----:B------:R-:W-:Y:S02]  /*23620*/  SHF.R.S32.HI R5, RZ, 0x1f, R8 ;  /* 0x0000001fff057819 */ /* 0x000fe40000011408 */
.L_x_4910:
[----:B------:R-:W-:Y:S05]  /*23630*/  BSYNC B0 ;  /* 0x0000000000007941 */ /* 0x000fea0003800000 */
.L_x_4908:
        /* <DEDUP_REMOVED lines=61> */
[----:B------:R-:W-:Y:S01]  /*23a10*/  ISETP.GT.AND P0, PT, R250, R239, PT ;  /* 0x000000effa00720c */ /* 0x000fe20003f04270 */
        /* <DEDUP_REMOVED lines=284> */
[C---:B------:R-:W-:Y:S05]  /*24be0*/  HMMA.16816.F32.BF16 R4, R196.reuse, R200, R4 ;  /* 0x000000c8c404723c */ /* 0x040fea0000041804 */
[----:B------:R-:W-:Y:S01]  /*24bf0*/  IMAD.MOV.U32 R189, RZ, RZ, R169 ;  /* 0x000000ffffbd7224 */ /* 0x000fe200078e00a9 */
[C---:B------:R-:W-:Y:S05]  /*24c00*/  HMMA.16816.F32.BF16 R8, R196.reuse, R202, R8 ;  /* 0x000000cac408723c */ /* 0x040fea0000041808 */
[----:B------:R-:W-:Y:S01]  /*24c10*/  IMAD.MOV.U32 R188, RZ, RZ, R168 ;  /* 0x000000ffffbc7224 */ /* 0x000fe200078e00a8 */
[C---:B-----5:R-:W-:Y:S05]  /*24c20*/  HMMA.16816.F32.BF16 R12, R196.reuse, R172, R12 ;  /* 0x000000acc40c723c */ /* 0x060fea000004180c */
[----:B------:R-:W-:Y:S01]  /*24c30*/  IMAD.MOV.U32 R181, RZ, RZ, R188 ;  /* 0x000000ffffb57224 */ /* 0x000fe200078e00bc */
[C---:B------:R-:W-:Y:S05]  /*24c40*/  HMMA.16816.F32.BF16 R16, R196.reuse, R174, R16 ;  /* 0x000000aec410723c */ /* 0x040fea0000041810 */
[----:B------:R-:W-:Y:S02]  /*24c50*/  IMAD.MOV.U32 R180, RZ, RZ, R189 ;  /* 0x000000ffffb47224 */ /* 0x000fe400078e00bd */
[-C--:B------:R-:W-:Y:S01]  /*24c60*/  FMUL.FTZ R4, R4, R166.reuse ;  /* 0x000000a604047220 */ /* 0x080fe20000410000 */
[-C--:B------:R-:W-:Y:S03]  /*24c70*/  FMUL.FTZ R5, R5, R166.reuse ;  /* 0x000000a605057220 */ /* 0x080fe60000410000 */
[-C--:B------:R-:W-:Y:S01]  /*24c80*/  FMUL.FTZ R6, R6, R166.reuse ;  /* 0x000000a606067220 */ /* 0x080fe20000410000 */
        /* <DEDUP_REMOVED lines=58> */
[----:B------:R-:W1:Y:S10]  /*25030*/  MUFU.TANH R4, R4 ;  /* 0x0000000400047308 */ /* 0x000e740000002400 */
        /* <DEDUP_REMOVED lines=19> */
[----:B-1----:R-:W-:Y:S01]  /*25170*/  VIADD R13, R6, 0xffffffc0 ;  /* 0xffffffc0060d7836 */ /* 0x002fe20000000000 */
[----:B------:R-:W-:Y:S02]  /*25180*/  IABS R5, R6 ;  /* 0x0000000600057213 */ /* 0x000fe40000000000 */
[C---:B------:R-:W-:Y:S02]  /*25190*/  R2UR UR12, R170.reuse ;  /* 0x00000000aa0c72ca */ /* 0x040fe400000e0000 */
[----:B------:R-:W-:Y:S02]  /*251a0*/  IABS R7, R13 ;  /* 0x0000000d00077213 */ /* 0x000fe40000000000 */
[C---:B------:R-:W-:Y:S02]  /*251b0*/  R2UR UR13, R171.reuse ;  /* 0x00000000ab0d72ca */ /* 0x040fe400000e0000 */
[C---:B------:R-:W-:Y:S02]  /*251c0*/  R2UR UR14, R170.reuse ;  /* 0x00000000aa0e72ca */ /* 0x040fe400000e0000 */
[C---:B------:R-:W-:Y:S01]  /*251d0*/  R2UR UR15, R171.reuse ;  /* 0x00000000ab0f72ca */ /* 0x040fe200000e0000 */
[----:B----4-:R-:W2:Y:S01]  /*251e0*/  LD.E R15, desc[UR4][R164.64+0x170] ;  /* 0x00017004a40f7980 */ /* 0x010ea2000c101900 */
        /* <DEDUP_REMOVED lines=38> */
[-C--:B------:R-:W-:Y:S02]  /*25450*/  LEA.HI.X.SX32 R19, R12, R249.reuse, 0x2, P1 ;  /* 0x000000f90c137211 */ /* 0x080fe400008f16ff */
        /* <DEDUP_REMOVED lines=20> */
.L_x_4914:
[----:B------:R-:W-:Y:S02]  /*255a0*/  R2UR UR4, R170 ;  /* 0x00000000aa0472ca */ /* 0x000fe400000e0000 */
[----:B------:R-:W-:Y:S11]  /*255b0*/  R2UR UR5, R171 ;  /* 0x00000000ab0572ca */ /* 0x000ff600000e0000 */
[----:B------:R-:W-:Y:S02]  /*255c0*/  @!UPT UIADD3 URZ, URZ, URZ, URZ ;  /* 0x0000003f3f3ff290 */ /* 0x000fe4000fffe03f */
[----:B-1----:R-:W2:Y:S02]  /*255d0*/  LD.E R12, desc[UR4][R164.64+0x38] ;  /* 0x00003804a40c7980 */ /* 0x002ea4000c101900 */
[----:B--2---:R-:W-:Y:S05]  /*255e0*/  IMAD.U32 R12, R12, -0x40, RZ ;  /* 0xffffffc00c0c7824 */ /* 0x004fea00078e00ff */
[----:B------:R-:W-:Y:S02]  /*255f0*/  SHF.R.S32.HI R6, RZ, 0x1f, R12 ;  /* 0x0000001fff067819 */ /* 0x000fe4000001140c */
.L_x_4915:
[----:B------:R-:W-:Y:S05]  /*25600*/  BSYNC B0 ;  /* 0x0000000000007941 */ /* 0x000fea0003800000 */
.L_x_4913:
[----:B------:R-:W-:Y:S02]  /*25610*/  @P6 R2UR UR4, R170 ;  /* 0x00000000aa0462ca */ /* 0x000fe400000e0000 */
[C---:B------:R-:W-:Y:S02]  /*25620*/  @P6 R2UR UR5, R171.reuse ;  /* 0x00000000ab0562ca */ /* 0x040fe400000e0000 */
[----:B----4-:R-:W-:Y:S02]  /*25630*/  LEA R20, P1, R12, R241, 0x1 ;  /* 0x000000f10c147211 */ /* 0x010fe400078208ff */
        /* <DEDUP_REMOVED lines=132> */
.L_x_4912:
[----:B------:R-:W-:Y:S05]  /*25e80*/  BSYNC B1 ;  /* 0x0000000000017941 */ /* 0x000fea0003800000 */
.L_x_4911:
[----:B------:R-:W-:Y:S01]  /*25e90*/  R2UR UR4, R170 ;  /* 0x00000000aa0472ca */ /* 0x000fe200000e0000 */
[----:B------:R-:W3:Y:S01]  /*25ea0*/  S2R R5, SR_TID.X ;  /* 0x0000000000057919 */ /* 0x000ee20000002100 */
[----:B------:R-:W-:Y:S01]  /*25eb0*/  R2UR UR5, R171 ;  /* 0x00000000ab0572ca */ /* 0x000fe200000e0000 */
[----:B--2-4-:R-:W-:Y:S08]  /*25ec0*/  LDSM.16.MT88.4 R20, [R233+0x10000] ;  /* 0x01000000e914783b */ /* 0x014ff00000004200 */
[----:B------:R-:W-:Y:S08]  /*25ed0*/  LDSM.16.MT88.4 R28, [R232+0x10000] ;  /* 0x01000000e81c783b */ /* 0x000ff00000004200 */
[----:B------:R2:W4:Y:S01]  /*25ee0*/  LD.E R166, desc[UR4][R164.64+0xdc] ;  /* 0x0000dc04a4a67980 */ /* 0x000522000c101900 */
[----:B---3--:R-:W-:Y:S04]  /*25ef0*/  SHF.L.U32 R5, R5, 0x1, RZ ;  /* 0x0000000105057819 */ /* 0x008fe800000006ff */
[----:B------:R-:W-:Y:S04]  /*25f00*/  LOP3.LUT R5, R5, 0x6, RZ, 0xc0, !PT ;  /* 0x0000000605057812 */ /* 0x000fe800078ec0ff */
[----:B------:R-:W-:Y:S04]  /*25f10*/  LEA R5, R250, R5, 0x6 ;  /* 0x00000005fa057211 */ /* 0x000fe800078e30ff */
[C---:B-1----:R-:W-:Y:S02]  /*25f20*/  IADD3 R12, R5.reuse, 0x10, RZ ;  /* 0x00000010050c7810 */ /* 0x042fe40007ffe0ff */
[C---:B------:R-:W-:Y:S02]  /*25f30*/  IADD3 R13, R5.reuse, 0x9, RZ ;  /* 0x00000009050d7810 */ /* 0x040fe40007ffe0ff */
[----:B------:R-:W-:Y:S02]  /*25f40*/  I2FP.F32.S32 R12, R12 ;  /* 0x0000000c000c7245 */ /* 0x000fe40000201400 */
[----:B------:R-:W-:Y:S02]  /*25f50*/  I2FP.F32.S32 R13, R13 ;  /* 0x0000000d000d7245 */ /* 0x000fe40000201400 */
[C---:B------:R-:W-:Y:S01]  /*25f60*/  IADD3 R11, R5.reuse, 0x11, RZ ;  /* 0x00000011050b7810 */ /* 0x040fe20007ffe0ff */
[CC--:B------:R-:W-:Y:S01]  /*25f70*/  FFMA.FTZ R175, R0.reuse, R12.reuse, R175 ;  /* 0x0000000c00af7223 */ /* 0x0c0fe200000100af */
[C---:B------:R-:W-:Y:S01]  /*25f80*/  FFMA.FTZ R192, R0.reuse, R12, R192 ;  /* 0x0000000c00c07223 */ /* 0x040fe200000100c0 */
[C---:B------:R-:W-:Y:S01]  /*25f90*/  IADD3 R6, R5.reuse, 0x1, RZ ;  /* 0x0000000105067810 */ /* 0x040fe20007ffe0ff */
[C---:B------:R-:W-:Y:S01]  /*25fa0*/  FFMA.FTZ R187, R0.reuse, R13, R187 ;  /* 0x0000000d00bb7223 */ /* 0x040fe200000100bb */
[----:B------:R-:W-:Y:S01]  /*25fb0*/  I2FP.F32.S32 R8, R5 ;  /* 0x0000000500087245 */ /* 0x000fe20000201400 */
[C---:B------:R-:W-:Y:S01]  /*25fc0*/  FFMA.FTZ R185, R0.reuse, R13, R185 ;  /* 0x0000000d00b97223 */ /* 0x040fe200000100b9 */
[C---:B------:R-:W-:Y:S02]  /*25fd0*/  IADD3 R12, R5.reuse, 0x19, RZ ;  /* 0x00000019050c7810 */ /* 0x040fe40007ffe0ff */
[C---:B------:R-:W-:Y:S01]  /*25fe0*/  IADD3 R13, R5.reuse, 0x18, RZ ;  /* 0x00000018050d7810 */ /* 0x040fe20007ffe0ff */
[CC--:B------:R-:W-:Y:S01]  /*25ff0*/  FFMA.FTZ R182, R0.reuse, R8.reuse, R182 ;  /* 0x0000000800b67223 */ /* 0x0c0fe200000100b6 */
[----:B------:R-:W-:Y:S01]  /*26000*/  I2FP.F32.S32 R11, R11 ;  /* 0x0000000b000b7245 */ /* 0x000fe20000201400 */
[C---:B------:R-:W-:Y:S01]  /*26010*/  FFMA.FTZ R8, R0.reuse, R8, R169 ;  /* 0x0000000800087223 */ /* 0x040fe200000100a9 */
[C---:B------:R-:W-:Y:S02]  /*26020*/  IADD3 R7, R5.reuse, 0x8, RZ ;  /* 0x0000000805077810 */ /* 0x040fe40007ffe0ff */
[----:B------:R-:W-:Y:S01]  /*26030*/  I2FP.F32.S32 R12, R12 ;  /* 0x0000000c000c7245 */ /* 0x000fe20000201400 */
[CC--:B------:R-:W-:Y:S01]  /*26040*/  FFMA.FTZ R174, R0.reuse, R11.reuse, R174 ;  /* 0x0000000b00ae7223 */ /* 0x0c0fe200000100ae */
[----:B------:R-:W-:Y:S01]  /*26050*/  I2FP.F32.S32 R6, R6 ;  /* 0x0000000600067245 */ /* 0x000fe20000201400 */
[C---:B------:R-:W-:Y:S01]  /*26060*/  FFMA.FTZ R191, R0.reuse, R11, R191 ;  /* 0x0000000b00bf7223 */ /* 0x040fe200000100bf */
[----:B------:R-:W-:Y:S01]  /*26070*/  I2FP.F32.S32 R13, R13 ;  /* 0x0000000d000d7245 */ /* 0x000fe20000201400 */
[C---:B------:R-:W-:Y:S01]  /*26080*/  FFMA.FTZ R172, R0.reuse, R12, R172 ;  /* 0x0000000c00ac7223 */ /* 0x040fe200000100ac */
[C---:B------:R-:W-:Y:S01]  /*26090*/  IADD3 R11, R5.reuse, 0x20, RZ ;  /* 0x00000020050b7810 */ /* 0x040fe20007ffe0ff */
[C---:B------:R-:W-:Y:S01]  /*260a0*/  FFMA.FTZ R183, R0.reuse, R6, R183 ;  /* 0x0000000600b77223 */ /* 0x040fe200000100b7 */
[----:B------:R-:W-:Y:S01]  /*260b0*/  I2FP.F32.S32 R7, R7 ;  /* 0x0000000700077245 */ /* 0x000fe20000201400 */
[C---:B------:R-:W-:Y:S01]  /*260c0*/  FFMA.FTZ R193, R0.reuse, R12, R193 ;  /* 0x0000000c00c17223 */ /* 0x040fe200000100c1 */
[CC--:B------:R-:W-:Y:S01]  /*260d0*/  FFMA.FTZ R173, R0.reuse, R13.reuse, R173 ;  /* 0x0000000d00ad7223 */ /* 0x0c0fe200000100ad */
[----:B------:R-:W-:Y:S01]  /*260e0*/  FFMA.FTZ R194, R0, R13, R194 ;  /* 0x0000000d00c27223 */ /* 0x000fe200000100c2 */
[----:B------:R-:W-:Y:S01]  /*260f0*/  FMNMX.FTZ R12, R182, R3, !PT ;  /* 0x00000003b60c7209 */ /* 0x000fe20007810000 */
[C---:B------:R-:W-:Y:S01]  /*26100*/  FFMA.FTZ R6, R0.reuse, R6, R177 ;  /* 0x0000000600067223 */ /* 0x040fe200000100b1 */
[----:B------:R-:W-:Y:S01]  /*26110*/  IADD3 R13, R5, 0x21, RZ ;  /* 0x00000021050d7810 */ /* 0x000fe20007ffe0ff */
[C---:B------:R-:W-:Y:S01]  /*26120*/  FFMA.FTZ R186, R0.reuse, R7, R186 ;  /* 0x0000000700ba7223 */ /* 0x040fe200000100ba */
[----:B------:R-:W-:Y:S01]  /*26130*/  I2FP.F32.S32 R11, R11 ;  /* 0x0000000b000b7245 */ /* 0x000fe20000201400 */
[----:B------:R-:W-:Y:S01]  /*26140*/  FFMA.FTZ R7, R0, R7, R184 ;  /* 0x0000000700077223 */ /* 0x000fe200000100b8 */
        /* <DEDUP_REMOVED lines=17> */
[----:B------:R-:W-:Y:S02]  /*26260*/  I2FP.F32.S32 R199, R199 ;  /* 0x000000c700c77245 */ /* 0x000fe40000201400 */
[----:B------:R-:W-:Y:S02]  /*26270*/  FMNMX.FTZ R12, R194, R12, !PT ;  /* 0x0000000cc20c7209 */ /* 0x000fe40007810000 */
[----:B------:R-:W-:Y:S01]  /*26280*/  IADD3 R14, R5, 0x28, RZ ;  /* 0x00000028050e7810 */ /* 0x000fe20007ffe0ff */
[C---:B------:R-:W-:Y:S01]  /*26290*/  FFMA.FTZ R203, R0.reuse, R199, R203 ;  /* 0x000000c700cb7223 */ /* 0x040fe200000100cb */
[----:B------:R-:W-:Y:S01]  /*262a0*/  FMNMX.FTZ R13, R173, R13, !PT ;  /* 0x0000000dad0d7209 */ /* 0x000fe20007810000 */
[----:B------:R-:W-:Y:S01]  /*262b0*/  FFMA.FTZ R199, R0, R199, R4 ;  /* 0x000000c700c77223 */ /* 0x000fe20000010004 */
[----:B------:R-:W-:Y:S02]  /*262c0*/  IADD3 R11, R5, 0x30, RZ ;  /* 0x00000030050b7810 */ /* 0x000fe40007ffe0ff */
[----:B------:R-:W-:Y:S02]  /*262d0*/  FMNMX.FTZ R12, R193, R12, !PT ;  /* 0x0000000cc10c7209 */ /* 0x000fe40007810000 */
[----:B------:R-:W-:Y:S02]  /*262e0*/  I2FP.F32.S32 R14, R14 ;  /* 0x0000000e000e7245 */ /* 0x000fe40000201400 */
[----:B------:R-:W-:Y:S02]  /*262f0*/  FMNMX.FTZ R4, R172, R13, !PT ;  /* 0x0000000dac047209 */ /* 0x000fe40007810000 */
[----:B------:R-:W-:Y:S01]  /*26300*/  I2FP.F32.S32 R11, R11 ;  /* 0x0000000b000b7245 */ /* 0x000fe20000201400 */
[----:B------:R-:W-:Y:S01]  /*26310*/  FFMA.FTZ R204, R0, R14, R204 ;  /* 0x0000000e00cc7223 */ /* 0x000fe200000100cc */
[----:B------:R-:W-:Y:S01]  /*26320*/  FMNMX.FTZ R13, R206, R12, !PT ;  /* 0x0000000cce0d7209 */ /* 0x000fe20007810000 */
[----:B------:R-:W-:Y:S01]  /*26330*/  FFMA.FTZ R200, R0, R14, R200 ;  /* 0x0000000e00c87223 */ /* 0x000fe200000100c8 */
[----:B------:R-:W-:Y:S01]  /*26340*/  FMNMX.FTZ R12, R202, R4, !PT ;  /* 0x00000004ca0c7209 */ /* 0x000fe20007810000 */
[C---:B------:R-:W-:Y:S01]  /*26350*/  FFMA.FTZ R178, R0.reuse, R11, R178 ;  /* 0x0000000b00b27223 */ /* 0x040fe200000100b2 */
[----:B------:R-:W-:Y:S01]  /*26360*/  FMNMX.FTZ R13, R205, R13, !PT ;  /* 0x0000000dcd0d7209 */ /* 0x000fe20007810000 */
[----:B------:R-:W-:Y:S01]  /*26370*/  FFMA.FTZ R190, R0, R11, R190 ;  /* 0x0000000b00be7223 */ /* 0x000fe200000100be */
[----:B------:R-:W-:Y:S02]  /*26380*/  IADD3 R11, R5, 0x31, RZ ;  /* 0x00000031050b7810 */ /* 0x000fe40007ffe0ff */
[----:B------:R-:W-:Y:S02]  /*26390*/  FMNMX.FTZ R13, R204, R13, !PT ;  /* 0x0000000dcc0d7209 */ /* 0x000fe40007810000 */
[----:B------:R-:W-:Y:S02]  /*263a0*/  FMNMX.FTZ R12, R201, R12, !PT ;  /* 0x0000000cc90c7209 */ /* 0x000fe40007810000 */
[C---:B------:R-:W-:Y:S02]  /*263b0*/  IADD3 R171, R5.reuse, 0x38, RZ ;  /* 0x0000003805ab7810 */ /* 0x040fe40007ffe0ff */
[----:B------:R-:W-:Y:S02]  /*263c0*/  I2FP.F32.S32 R11, R11 ;  /* 0x0000000b000b7245 */ /* 0x000fe40000201400 */
[----:B------:R-:W-:Y:S02]  /*263d0*/  IADD3 R4, R5, 0x39, RZ ;  /* 0x0000003905047810 */ /* 0x000fe40007ffe0ff */
[----:B------:R-:W-:Y:S01]  /*263e0*/  FMNMX.FTZ R5, R203, R13, !PT ;  /* 0x0000000dcb057209 */ /* 0x000fe20007810000 */
[-C--:B------:R-:W-:Y:S01]  /*263f0*/  FFMA.FTZ R179, R0, R11.reuse, R179 ;  /* 0x0000000b00b37223 */ /* 0x080fe200000100b3 */
[----:B------:R-:W-:Y:S01]  /*26400*/  FMNMX.FTZ R12, R200, R12, !PT ;  /* 0x0000000cc80c7209 */ /* 0x000fe20007810000 */
[----:B------:R-:W-:Y:S01]  /*26410*/  FFMA.FTZ R176, R0, R11, R176 ;  /* 0x0000000b00b07223 */ /* 0x000fe200000100b0 */
[----:B------:R-:W-:Y:S02]  /*26420*/  I2FP.F32.S32 R171, R171 ;  /* 0x000000ab00ab7245 */ /* 0x000fe40000201400 */
[----:B------:R-:W-:Y:S02]  /*26430*/  FMNMX.FTZ R5, R190, R5, !PT ;  /* 0x00000005be057209 */ /* 0x000fe40007810000 */
[----:B------:R-:W-:Y:S01]  /*26440*/  FMNMX.FTZ R11, R199, R12, !PT ;  /* 0x0000000cc70b7209 */ /* 0x000fe20007810000 */
[CC--:B------:R-:W-:Y:S01]  /*26450*/  FFMA.FTZ R168, R0.reuse, R171.reuse, R168 ;  /* 0x000000ab00a87223 */ /* 0x0c0fe200000100a8 */
[----:B------:R-:W-:Y:S01]  /*26460*/  I2FP.F32.S32 R4, R4 ;  /* 0x0000000400047245 */ /* 0x000fe20000201400 */
[----:B------:R-:W-:Y:S01]  /*26470*/  FFMA.FTZ R171, R0, R171, R10 ;  /* 0x000000ab00ab7223 */ /* 0x000fe2000001000a */
[----:B------:R-:W-:Y:S01]  /*26480*/  FMNMX.FTZ R5, R179, R5, !PT ;  /* 0x00000005b3057209 */ /* 0x000fe20007810000 */
[----:B------:R-:W-:Y:S01]  /*26490*/  LDSM.16.MT88.4 R12, [R234+0x10000] ;  /* 0x01000000ea0c783b */ /* 0x000fe20000004200 */
[----:B------:R-:W-:Y:S01]  /*264a0*/  FMNMX.FTZ R11, R178, R11, !PT ;  /* 0x0000000bb20b7209 */ /* 0x000fe20007810000 */
[-C--:B------:R-:W-:Y:S01]  /*264b0*/  FFMA.FTZ R167, R0, R4.reuse, R167 ;  /* 0x0000000400a77223 */ /* 0x080fe200000100a7 */
[----:B------:R-:W-:Y:S01]  /*264c0*/  FMNMX.FTZ R5, R168, R5, !PT ;  /* 0x00000005a8057209 */ /* 0x000fe20007810000 */
[----:B------:R-:W-:Y:S01]  /*264d0*/  FFMA.FTZ R170, R0, R4, R9 ;  /* 0x0000000400aa7223 */ /* 0x000fe20000010009 */
[----:B------:R-:W-:Y:S02]  /*264e0*/  FMNMX.FTZ R11, R176, R11, !PT ;  /* 0x0000000bb00b7209 */ /* 0x000fe40007810000 */
[----:B------:R-:W-:Y:S02]  /*264f0*/  FMNMX.FTZ R5, R167, R5, !PT ;  /* 0x00000005a7057209 */ /* 0x000fe40007810000 */
[----:B------:R-:W-:Y:S03]  /*26500*/  FMNMX.FTZ R10, R171, R11, !PT ;  /* 0x0000000bab0a7209 */ /* 0x000fe60007810000 */
[----:B------:R-:W1:Y:S01]  /*26510*/  SHFL.BFLY PT, R4, R5, 0x2, 0x1f ;  /* 0x0c401f0005047f89 */ /* 0x000e6200000e0000 */
[----:B------:R-:W-:Y:S07]  /*26520*/  FMNMX.FTZ R10, R170, R10, !PT ;  /* 0x0000000aaa0a7209 */ /* 0x000fee0007810000 */
[----:B------:R-:W3:Y:S01]  /*26530*/  SHFL.BFLY PT, R9, R10, 0x2, 0x1f ;  /* 0x0c401f000a097f89 */ /* 0x000ee200000e0000 */
[----:B-1----:R-:W-:Y:S07]  /*26540*/  FMNMX.FTZ R4, R5, R4, !PT ;  /* 0x0000000405047209 */ /* 0x002fee0007810000 */
[----:B--2---:R-:W1:Y:S01]  /*26550*/  SHFL.BFLY PT, R164, R4, 0x1, 0x1f ;  /* 0x0c201f0004a47f89 */ /* 0x004e6200000e0000 */
[----:B---3--:R-:W-:Y:S07]  /*26560*/  FMNMX.FTZ R5, R10, R9, !PT ;  /* 0x000000090a057209 */ /* 0x008fee0007810000 */
[----:B------:R-:W2:Y:S01]  /*26570*/  SHFL.BFLY PT, R165, R5, 0x1, 0x1f ;  /* 0x0c201f0005a57f89 */ /* 0x000ea200000e0000 */
[----:B-1----:R-:W-:Y:S04]  /*26580*/  FMNMX.FTZ R164, R4, R164, !PT ;  /* 0x000000a404a47209 */ /* 0x002fe80007810000 */
[C---:B------:R-:W-:Y:S01]  /*26590*/  FSETP.NEU.FTZ.AND P0, PT, R164.reuse, -INF , PT ;  /* 0xff800000a400780b */ /* 0x040fe20003f1d000 */
[----:B------:R-:W-:Y:S01]  /*265a0*/  FADD.FTZ R3, -R164, R3 ;  /* 0x00000003a4037221 */ /* 0x000fe20000010100 */
[----:B--2---:R-:W-:Y:S05]  /*265b0*/  FMNMX.FTZ R165, R5, R165, !PT ;  /* 0x000000a505a57209 */ /* 0x004fea0007810000 */
[----:B------:R-:W-:Y:S01]  /*265c0*/  FADD.FTZ R4, -R165, R2 ;  /* 0x00000002a5047221 */ /* 0x000fe20000010100 */
[C---:B----4-:R-:W-:Y:S01]  /*265d0*/  FMUL.FTZ R169, R166.reuse, R164 ;  /* 0x000000a4a6a97220 */ /* 0x050fe20000410000 */
        /* <DEDUP_REMOVED lines=61> */
[C---:B------:R-:W-:Y:S01]  /*269b0*/  FMUL.FTZ R45, R3.reuse, R45 ;  /* 0x0000002d032d7220 */ /* 0x040fe20000410000 */
[----:B------:R-:W-:Y:S01]  /*269c0*/  FMUL.FTZ R50, R2, R50 ;  /* 0x0000003202327220 */ /* 0x000fe20000410000 */
        /* <DEDUP_REMOVED lines=14> */
[----:B------:R-:W-:Y:S01]  /*26ab0*/  FMUL.FTZ R57, R3, R57 ;  /* 0x0000003903397220 */ /* 0x000fe20000410000 */
[C---:B------:R-:W-:Y:S01]  /*26ac0*/  FMUL.FTZ R62, R2.reuse, R62 ;  /* 0x0000003e023e7220 */ /* 0x040fe20000410000 */
[C---:B------:R-:W-:Y:S03]  /*26ad0*/  FMUL.FTZ R63, R2.reuse, R63 ;  /* 0x0000003f023f7220 */ /* 0x040fe60000410000 */
        /* <DEDUP_REMOVED lines=18> */
[----:B------:R-:W-:Y:S01]  /*26c00*/  LDSM.16.MT88.4 R172, [R233+0x14800] ;  /* 0x01480000e9ac783b */ /* 0x000fe20000004200 */
[-CC-:B------:R-:W-:Y:S01]  /*26c10*/  FFMA.FTZ R178, R178, R166.reuse, -R177.reuse ;  /* 0x000000a6b2b27223 */ /* 0x180fe200000108b1 */
[-C--:B------:R-:W-:Y:S01]  /*26c20*/  FFMA.FTZ R176, R176, R166.reuse, -R177 ;  /* 0x000000a6b0b07223 */ /* 0x080fe200000108b1 */
[--C-:B------:R-:W-:Y:S01]  /*26c30*/  FFMA.FTZ R207, R179, R166, -R169.reuse ;  /* 0x000000a6b3cf7223 */ /* 0x100fe200000108a9 */
[----:B------:R-:W-:Y:S01]  /*26c40*/  FMUL.FTZ R79, R2, R79 ;  /* 0x0000004f024f7220 */ /* 0x000fe20000410000 */
[C---:B------:R-:W-:Y:S01]  /*26c50*/  FMUL.FTZ R76, R3.reuse, R76 ;  /* 0x0000004c034c7220 */ /* 0x040fe20000410000 */
[C---:B------:R-:W-:Y:S01]  /*26c60*/  HMMA.16816.F32.BF16 R4, R160.reuse, R12, R4 ;  /* 0x0000000ca004723c */ /* 0x040fe20000041804 */
[----:B------:R-:W-:Y:S04]  /*26c70*/  MUFU.EX2 R194, R194 ;  /* 0x000000c200c27308 */ /* 0x000fe80000000800 */
[C---:B------:R-:W-:Y:S01]  /*26c80*/  FMUL.FTZ R77, R3.reuse, R77 ;  /* 0x0000004d034d7220 */ /* 0x040fe20000410000 */
[C---:B------:R-:W-:Y:S05]  /*26c90*/  HMMA.16816.F32.BF16 R8, R160.reuse, R14, R8 ;  /* 0x0000000ea008723c */ /* 0x040fea0000041808 */
[----:B------:R-:W-:Y:S01]  /*26ca0*/  MUFU.EX2 R195, R195 ;  /* 0x000000c300c37308 */ /* 0x000fe20000000800 */
[----:B------:R-:W-:Y:S01]  /*26cb0*/  ISETP.GT.AND P0, PT, R250, R239, PT ;  /* 0x000000effa00720c */ /* 0x000fe20003f04270 */
[C---:B------:R-:W-:Y:S01]  /*26cc0*/  FMUL.FTZ R12, R3.reuse, R152 ;  /* 0x00000098030c7220 */ /* 0x040fe20000410000 */
[C---:B------:R-:W-:Y:S03]  /*26cd0*/  FMUL.FTZ R13, R3.reuse, R153 ;  /* 0x00000099030d7220 */ /* 0x040fe60000410000 */
[C---:B------:R-:W-:Y:S01]  /*26ce0*/  FMUL.FTZ R14, R2.reuse, R154 ;  /* 0x0000009a020e7220 */ /* 0x040fe20000410000 */
        /* <DEDUP_REMOVED lines=16> */
[----:B------:R-:W-:Y:S01]  /*26df0*/  FMUL.FTZ R23, R2, R147 ;  /* 0x0000009302177220 */ /* 0x000fe20000410000 */
[--C-:B------:R-:W-:Y:S01]  /*26e00*/  FFMA.FTZ R144, R192, R166, -R169.reuse ;  /* 0x000000a6c0907223 */ /* 0x100fe200000108a9 */
[C---:B------:R-:W-:Y:S01]  /*26e10*/  FMUL.FTZ R85, R3.reuse, R85 ;  /* 0x0000005503557220 */ /* 0x040fe20000410000 */
[C---:B------:R-:W-:Y:S01]  /*26e20*/  FMUL.FTZ R90, R2.reuse, R90 ;  /* 0x0000005a025a7220 */ /* 0x040fe20000410000 */
[C---:B------:R-:W-:Y:S03]  /*26e30*/  FMUL.FTZ R91, R2.reuse, R91 ;  /* 0x0000005b025b7220 */ /* 0x040fe60000410000 */
        /* <DEDUP_REMOVED lines=11> */
[----:B------:R-:W2:Y:S01]  /*26ef0*/  LDSM.16.MT88.4 R136, [R231+0x12000] ;  /* 0x01200000e788783b */ /* 0x000ea20000004200 */
[C---:B------:R-:W-:Y:S01]  /*26f00*/  FMUL.FTZ R95, R2.reuse, R95 ;  /* 0x0000005f025f7220 */ /* 0x040fe20000410000 */
[C---:B------:R-:W-:Y:S01]  /*26f10*/  FMUL.FTZ R92, R3.reuse, R92 ;  /* 0x0000005c035c7220 */ /* 0x040fe20000410000 */
[C---:B------:R-:W-:Y:S01]  /*26f20*/  FMUL.FTZ R93, R3.reuse, R93 ;  /* 0x0000005d035d7220 */ /* 0x040fe20000410000 */
[C---:B------:R-:W-:Y:S01]  /*26f30*/  FMUL.FTZ R98, R2.reuse, R98 ;  /* 0x0000006202627220 */ /* 0x040fe20000410000 */
[C---:B------:R-:W-:Y:S03]  /*26f40*/  HMMA.16816.F32.BF16 R28, R160.reuse, R156, R28 ;  /* 0x0000009ca01c723c */ /* 0x040fe6000004181c */
[C---:B------:R-:W-:Y:S01]  /*26f50*/  FMUL.FTZ R99, R2.reuse, R99 ;  /* 0x0000006302637220 */ /* 0x040fe20000410000 */
[C---:B------:R-:W-:Y:S01]  /*26f60*/  FMUL.FTZ R96, R3.reuse, R96 ;  /* 0x0000006003607220 */ /* 0x040fe20000410000 */
[C---:B------:R-:W-:Y:S01]  /*26f70*/  FMUL.FTZ R97, R3.reuse, R97 ;  /* 0x0000006103617220 */ /* 0x040fe20000410000 */
[C---:B------:R-:W-:Y:S01]  /*26f80*/  HMMA.16816.F32.BF16 R32, R160.reuse, R158, R32 ;  /* 0x0000009ea020723c */ /* 0x040fe20000041820 */
[----:B------:R-:W-:Y:S04]  /*26f90*/  LDSM.16.MT88.4 R156, [R233+0x12800] ;  /* 0x01280000e99c783b */ /* 0x000fe80000004200 */
[C---:B------:R-:W-:Y:S01]  /*26fa0*/  FMUL.FTZ R102, R2.reuse, R102 ;  /* 0x0000006602667220 */ /* 0x040fe20000410000 */
[C---:B---3--:R-:W-:Y:S05]  /*26fb0*/  HMMA.16816.F32.BF16 R36, R160.reuse, R148, R36 ;  /* 0x00000094a024723c */ /* 0x048fea0000041824 */
[C---:B------:R-:W-:Y:S01]  /*26fc0*/  FMUL.FTZ R103, R2.reuse, R103 ;  /* 0x0000006702677220 */ /* 0x040fe20000410000 */
[C---:B------:R-:W-:Y:S01]  /*26fd0*/  HMMA.16816.F32.BF16 R40, R160.reuse, R150, R40 ;  /* 0x00000096a028723c */ /* 0x040fe20000041828 */
[----:B------:R-:W-:Y:S04]  /*26fe0*/  LDSM.16.MT88.4 R148, [R233+0x10800] ;  /* 0x01080000e994783b */ /* 0x000fe80000004200 */
        /* <DEDUP_REMOVED lines=11> */
[C---:B--2---:R-:W-:Y:S05]  /*270a0*/  HMMA.16816.F32.BF16 R60, R160.reuse, R136, R60 ;  /* 0x00000088a03c723c */ /* 0x044fea000004183c */
[----:B------:R-:W-:Y:S01]  /*270b0*/  FMUL.FTZ R105, R3, R105 ;  /* 0x0000006903697220 */ /* 0x000fe20000410000 */
[C---:B------:R-:W-:Y:S01]  /*270c0*/  HMMA.16816.F32.BF16 R64, R160.reuse, R138, R64 ;  /* 0x0000008aa040723c */ /* 0x040fe20000041840 */
[----:B------:R-:W2:Y:S04]  /*270d0*/  LDSM.16.MT88.4 R136, [R232+0x14000] ;  /* 0x01400000e888783b */ /* 0x000ea80000004200 */
[----:B------:R-:W-:Y:S01]  /*270e0*/  FFMA.FTZ R192, R191, R166, -R169 ;  /* 0x000000a6bfc07223 */ /* 0x000fe200000108a9 */
[C---:B------:R-:W-:Y:S01]  /*270f0*/  FMUL.FTZ R110, R2.reuse, R110 ;  /* 0x0000006e026e7220 */ /* 0x040fe20000410000 */
[----:B------:R4:W-:Y:S01]  /*27100*/  MUFU.EX2 R191, R144 ;  /* 0x0000009000bf7308 */ /* 0x0009e20000000800 */
[C---:B------:R-:W-:Y:S03]  /*27110*/  FMUL.FTZ R111, R2.reuse, R111 ;  /* 0x0000006f026f7220 */ /* 0x040fe60000410000 */
[C---:B------:R-:W-:Y:S01]  /*27120*/  FMUL.FTZ R108, R3.reuse, R108 ;  /* 0x0000006c036c7220 */ /* 0x040fe20000410000 */
[C---:B------:R-:W-:Y:S01]  /*27130*/  FMUL.FTZ R109, R3.reuse, R109 ;  /* 0x0000006d036d7220 */ /* 0x040fe20000410000 */
[C---:B------:R-:W-:Y:S01]  /*27140*/  FMUL.FTZ R114, R2.reuse, R114 ;  /* 0x0000007202727220 */ /* 0x040fe20000410000 */
[C---:B------:R-:W-:Y:S01]  /*27150*/  FMUL.FTZ R115, R2.reuse, R115 ;  /* 0x0000007302737220 */ /* 0x040fe20000410000 */
[C---:B------:R-:W-:Y:S01]  /*27160*/  FMUL.FTZ R112, R3.reuse, R112 ;  /* 0x0000007003707220 */ /* 0x040fe20000410000 */
[C---:B------:R-:W-:Y:S01]  /*27170*/  FMUL.FTZ R113, R3.reuse, R113 ;  /* 0x0000007103717220 */ /* 0x040fe20000410000 */
[C---:B-1----:R-:W-:Y:S01]  /*27180*/  HMMA.16816.F32.BF16 R68, R160.reuse, R140, R68 ;  /* 0x0000008ca044723c */ /* 0x042fe20000041844 */
[----:B------:R-:W1:Y:S02]  /*27190*/  MUFU.EX2 R192, R192 ;  /* 0x000000c000c07308 */ /* 0x000e640000000800 */
[C---:B------:R-:W-:Y:S01]  /*271a0*/  FMUL.FTZ R118, R2.reuse, R118 ;  /* 0x0000007602767220 */ /* 0x040fe20000410000 */
[C---:B------:R-:W-:Y:S01]  /*271b0*/  FMUL.FTZ R119, R2.reuse, R119 ;  /* 0x0000007702777220 */ /* 0x040fe20000410000 */
[C---:B------:R-:W-:Y:S01]  /*271c0*/  FMUL.FTZ R116, R3.reuse, R116 ;  /* 0x0000007403747220 */ /* 0x040fe20000410000 */
[C---:B------:R-:W-:Y:S01]  /*271d0*/  HMMA.16816.F32.BF16 R72, R160.reuse, R142, R72 ;  /* 0x0000008ea048723c */ /* 0x040fe20000041848 */
[----:B------:R-:W5:Y:S04]  /*271e0*/  LDSM.16.MT88.4 R140, [R231+0x14000] ;  /* 0x01400000e78c783b */ /* 0x000f680000004200 */
[C---:B------:R-:W-:Y:S01]  /*271f0*/  FMUL.FTZ R117, R3.reuse, R117 ;  /* 0x0000007503757220 */ /* 0x040fe20000410000 */
[C---:B---3--:R-:W-:Y:S03]  /*27200*/  HMMA.16816.F32.BF16 R76, R160.reuse, R132, R76 ;  /* 0x00000084a04c723c */ /* 0x048fe6000004184c */
[----:B----4-:R-:W-:Y:S02]  /*27210*/  LDSM.16.MT88.4 R144, [R234+0x10800] ;  /* 0x01080000ea90783b */ /* 0x010fe40000004200 */
[C---:B------:R-:W-:Y:S01]  /*27220*/  FMUL.FTZ R122, R2.reuse, R122 ;  /* 0x0000007a027a7220 */ /* 0x040fe20000410000 */
[C---:B------:R-:W-:Y:S05]  /*27230*/  HMMA.16816.F32.BF16 R80, R160.reuse, R134, R80 ;  /* 0x00000086a050723c */ /* 0x040fea0000041850 */
[----:B------:R-:W3:Y:S01]  /*27240*/  LDSM.16.MT88.4 R132, [R234+0x16000] ;  /* 0x01600000ea84783b */ /* 0x000ee20000004200 */
[C---:B--2---:R-:W-:Y:S05]  /*27250*/  HMMA.16816.F32.BF16 R84, R160.reuse, R136, R84 ;  /* 0x00000088a054723c */ /* 0x044fea0000041854 */
[C---:B------:R-:W-:Y:S01]  /*27260*/  FMUL.FTZ R123, R2.reuse, R123 ;  /* 0x0000007b027b7220 */ /* 0x040fe20000410000 */
[C---:B------:R-:W-:Y:S01]  /*27270*/  HMMA.16816.F32.BF16 R88, R160.reuse, R138, R88 ;  /* 0x0000008aa058723c */ /* 0x040fe20000041858 */
[----:B------:R-:W2:Y:S04]  /*27280*/  LDSM.16.MT88.4 R136, [R233+0x16000] ;  /* 0x01600000e988783b */ /* 0x000ea80000004200 */
        /* <DEDUP_REMOVED lines=10> */
[C---:B-----5:R-:W-:Y:S03]  /*27330*/  HMMA.16816.F32.BF16 R92, R160.reuse, R140, R92 ;  /* 0x0000008ca05c723c */ /* 0x060fe6000004185c */
[-CC-:B------:R-:W-:Y:S01]  /*27340*/  FFMA.FTZ R202, R202, R166.reuse, -R177.reuse ;  /* 0x000000a6caca7223 */ /* 0x180fe200000108b1 */
[-CC-:B------:R-:W-:Y:S01]  /*27350*/  FFMA.FTZ R201, R201, R166.reuse, -R177.reuse ;  /* 0x000000a6c9c97223 */ /* 0x180fe200000108b1 */
[-CC-:B------:R-:W-:Y:S01]  /*27360*/  FFMA.FTZ R200, R200, R166.reuse, -R177.reuse ;  /* 0x000000a6c8c87223 */ /* 0x180fe200000108b1 */
[C---:B------:R-:W-:Y:S01]  /*27370*/  HMMA.16816.F32.BF16 R96, R160.reuse, R142, R96 ;  /* 0x0000008ea060723c */ /* 0x040fe20000041860 */
[----:B------:R-:W4:Y:S02]  /*27380*/  LDSM.16.MT88.4 R140, [R232+0x16000] ;  /* 0x01600000e88c783b */ /* 0x000f240000004200 */
[----:B------:R-:W-:Y:S02]  /*27390*/  MUFU.EX2 R202, R202 ;  /* 0x000000ca00ca7308 */ /* 0x000fe40000000800 */
[-CC-:B------:R-:W-:Y:S01]  /*273a0*/  FFMA.FTZ R199, R199, R166.reuse, -R177.reuse ;  /* 0x000000a6c7c77223 */ /* 0x180fe200000108b1 */
[-CC-:B------:R-:W-:Y:S01]  /*273b0*/  FFMA.FTZ R171, R171, R166.reuse, -R177.reuse ;  /* 0x000000a6abab7223 */ /* 0x180fe200000108b1 */
[----:B------:R-:W-:Y:S01]  /*273c0*/  FFMA.FTZ R177, R170, R166, -R177 ;  /* 0x000000a6aab17223 */ /* 0x000fe200000108b1 */
[----:B------:R-:W-:Y:S01]  /*273d0*/  FFMA.FTZ R188, R2, R252, R188 ;  /* 0x000000fc02bc7223 */ /* 0x000fe200000100bc */
[C---:B---3--:R-:W-:Y:S04]  /*273e0*/  HMMA.16816.F32.BF16 R100, R160.reuse, R132, R100 ;  /* 0x00000084a064723c */ /* 0x048fe80000041864 */
[----:B------:R-:W-:Y:S01]  /*273f0*/  MUFU.EX2 R201, R201 ;  /* 0x000000c900c97308 */ /* 0x000fe20000000800 */
[-CC-:B------:R-:W-:Y:S01]  /*27400*/  FFMA.FTZ R193, R193, R166.reuse, -R169.reuse ;  /* 0x000000a6c1c17223 */ /* 0x180fe200000108a9 */
[-CC-:B------:R-:W-:Y:S01]  /*27410*/  FFMA.FTZ R206, R206, R166.reuse, -R169.reuse ;  /* 0x000000a6cece7223 */ /* 0x180fe200000108a9 */
[-CC-:B------:R-:W-:Y:S01]  /*27420*/  FFMA.FTZ R205, R205, R166.reuse, -R169.reuse ;  /* 0x000000a6cdcd7223 */ /* 0x180fe200000108a9 */
[C---:B------:R-:W-:Y:S01]  /*27430*/  HMMA.16816.F32.BF16 R104, R160.reuse, R134, R104 ;  /* 0x00000086a068723c */ /* 0x040fe20000041868 */
[----:B------:R-:W3:Y:S05]  /*27440*/  LDSM.16.MT88.4 R132, [R231+0x16000] ;  /* 0x01600000e784783b */ /* 0x000eea0000004200 */
[----:B------:R-:W5:Y:S01]  /*27450*/  MUFU.EX2 R193, R193 ;  /* 0x000000c100c17308 */ /* 0x000f620000000800 */
[-CC-:B------:R-:W-:Y:S01]  /*27460*/  FFMA.FTZ R204, R204, R166.reuse, -R169.reuse ;  /* 0x000000a6cccc7223 */ /* 0x180fe200000108a9 */
[C---:B--2---:R-:W-:Y:S03]  /*27470*/  HMMA.16816.F32.BF16 R108, R160.reuse, R136, R108 ;  /* 0x00000088a06c723c */ /* 0x044fe6000004186c */
[-CC-:B------:R-:W-:Y:S03]  /*27480*/  FFMA.FTZ R203, R203, R166.reuse, -R169.reuse ;  /* 0x000000a6cbcb7223 */ /* 0x180fe600000108a9 */
[C---:B------:R-:W-:Y:S02]  /*27490*/  HMMA.16816.F32.BF16 R112, R160.reuse, R138, R112 ;  /* 0x0000008aa070723c */ /* 0x040fe40000041870 */
[----:B------:R-:W-:Y:S03]  /*274a0*/  MUFU.EX2 R206, R206 ;  /* 0x000000ce00ce7308 */ /* 0x000fe60000000800 */
[----:B-1----:R-:W-:Y:S01]  /*274b0*/  F2FP.BF16.F32.PACK_AB R137, R192, R191 ;  /* 0x000000bfc089723e */ /* 0x002fe200000010ff */
[-CC-:B------:R-:W-:Y:S01]  /*274c0*/  FFMA.FTZ R190, R190, R166.reuse, -R169.reuse ;  /* 0x000000a6bebe7223 */ /* 0x180fe200000108a9 */
[----:B------:R-:W-:Y:S01]  /*274d0*/  F2FP.BF16.F32.PACK_AB R136, R196, R195 ;  /* 0x000000c3c488723e */ /* 0x000fe200000010ff */
[--C-:B------:R-:W-:Y:S04]  /*274e0*/  FFMA.FTZ R168, R168, R166, -R169.reuse ;  /* 0x000000a6a8a87223 */ /* 0x100fe800000108a9 */
[----:B------:R-:W-:Y:S01]  /*274f0*/  MUFU.EX2 R205, R205 ;  /* 0x000000cd00cd7308 */ /* 0x000fe20000000800 */
[----:B-----5:R-:W-:Y:S01]  /*27500*/  F2FP.BF16.F32.PACK_AB R139, R193, R194 ;  /* 0x000000c2c18b723e */ /* 0x020fe200000010ff */
[----:B------:R-:W-:Y:S01]  /*27510*/  FFMA.FTZ R169, R167, R166, -R169 ;  /* 0x000000a6a7a97223 */ /* 0x000fe200000108a9 */
[C---:B----4-:R-:W-:Y:S03]  /*27520*/  HMMA.16816.F32.BF16 R116, R160.reuse, R140, R116 ;  /* 0x0000008ca074723c */ /* 0x050fe60000041874 */
[----:B------:R-:W-:Y:S04]  /*27530*/  F2FP.BF16.F32.PACK_AB R138, R198, R197 ;  /* 0x000000c5c68a723e */ /* 0x000fe800000010ff */
[----:B------:R-:W-:Y:S01]  /*27540*/  MUFU.EX2 R204, R204 ;  /* 0x000000cc00cc7308 */ /* 0x000fe20000000800 */
[----:B------:R-:W-:Y:S01]  /*27550*/  FADD.FTZ R188, R184, R188 ;  /* 0x000000bcb8bc7221 */ /* 0x000fe20000010000 */
[C---:B------:R-:W-:Y:S01]  /*27560*/  HMMA.16816.F32.BF16 R120, R160.reuse, R142, R120 ;  /* 0x0000008ea078723c */ /* 0x040fe20000041878 */
[----:B------:R-:W1:Y:S02]  /*27570*/  LDSM.16.MT88.4 R140, [R231+0x10800] ;  /* 0x01080000e78c783b */ /* 0x000e640000004200 */
[----:B------:R-:W-:Y:S05]  /*27580*/  FADD.FTZ R188, R183, R188 ;  /* 0x000000bcb7bc7221 */ /* 0x000fea0000010000 */
[----:B------:R-:W-:Y:S01]  /*27590*/  MUFU.EX2 R203, R203 ;  /* 0x000000cb00cb7308 */ /* 0x000fe20000000800 */
[C---:B---3--:R-:W-:Y:S03]  /*275a0*/  HMMA.16816.F32.BF16 R124, R160.reuse, R132, R124 ;  /* 0x00000084a07c723c */ /* 0x048fe6000004187c */
[----:B------:R-:W-:Y:S06]  /*275b0*/  FADD.FTZ R188, R182, R188 ;  /* 0x000000bcb6bc7221 */ /* 0x000fec0000010000 */
[----:B------:R-:W-:Y:S01]  /*275c0*/  MUFU.EX2 R200, R200 ;  /* 0x000000c800c87308 */ /* 0x000fe20000000800 */
[----:B------:R-:W-:Y:S01]  /*275d0*/  HMMA.16816.F32.BF16 R128, R160, R134, R128 ;  /* 0x00000086a080723c */ /* 0x000fe20000041880 */
[----:B------:R-:W2:Y:S02]  /*275e0*/  LDSM.16.MT88.4 R132, [R234+0x12800] ;  /* 0x01280000ea84783b */ /* 0x000ea40000004200 */
[----:B------:R-:W-:Y:S03]  /*275f0*/  FADD.FTZ R188, R191, R188 ;  /* 0x000000bcbfbc7221 */ /* 0x000fe60000010000 */
[C---:B------:R-:W-:Y:S03]  /*27600*/  HMMA.16816.F32.BF16 R4, R136.reuse, R144, R4 ;  /* 0x000000908804723c */ /* 0x040fe60000041804 */
[----:B------:R-:W-:Y:S01]  /*27610*/  MUFU.EX2 R199, R199 ;  /* 0x000000c700c77308 */ /* 0x000fe20000000800 */
[----:B------:R-:W-:Y:S01]  /*27620*/  LDSM.16.MT88.4 R160, [R234+0x14800] ;  /* 0x01480000eaa0783b */ /* 0x000fe20000004200 */
[----:B------:R-:W-:Y:S01]  /*27630*/  FADD.FTZ R188, R192, R188 ;  /* 0x000000bcc0bc7221 */ /* 0x000fe20000010000 */
[C---:B------:R-:W-:Y:S07]  /*27640*/  HMMA.16816.F32.BF16 R8, R136.reuse, R146, R8 ;  /* 0x000000928808723c */ /* 0x040fee0000041808 */
[----:B------:R-:W3:Y:S01]  /*27650*/  MUFU.EX2 R190, R190 ;  /* 0x000000be00be7308 */ /* 0x000ee20000000800 */
[----:B------:R-:W4:Y:S01]  /*27660*/  LDSM.16.MT88.4 R144, [R232+0x12800] ;  /* 0x01280000e890783b */ /* 0x000f220000004200 */
[C---:B------:R-:W-:Y:S08]  /*27670*/  HMMA.16816.F32.BF16 R12, R136.reuse, R148, R12 ;  /* 0x00000094880c723c */ /* 0x040ff0000004180c */
[----:B------:R3:W-:Y:S01]  /*27680*/  MUFU.EX2 R166, R169 ;  /* 0x000000a900a67308 */ /* 0x0007e20000000800 */
[C---:B------:R-:W-:Y:S01]  /*27690*/  HMMA.16816.F32.BF16 R16, R136.reuse, R150, R16 ;  /* 0x000000968810723c */ /* 0x040fe20000041810 */
[----:B------:R-:W5:Y:S02]  /*276a0*/  LDSM.16.MT88.4 R148, [R231+0x12800] ;  /* 0x01280000e794783b */ /* 0x000f640000004200 */
[----:B------:R-:W-:Y:S03]  /*276b0*/  FADD.FTZ R188, R194, R188 ;  /* 0x000000bcc2bc7221 */ /* 0x000fe60000010000 */
[C---:B------:R-:W-:Y:S05]  /*276c0*/  HMMA.16816.F32.BF16 R20, R136.reuse, R152, R20 ;  /* 0x000000988814723c */ /* 0x040fea0000041814 */
[----:B------:R-:W-:Y:S01]  /*276d0*/  FADD.FTZ R188, R193, R188 ;  /* 0x000000bcc1bc7221 */ /* 0x000fe20000010000 */
[C---:B------:R-:W-:Y:S01]  /*276e0*/  HMMA.16816.F32.BF16 R24, R136.reuse, R154, R24 ;  /* 0x0000009a8818723c */ /* 0x040fe20000041818 */
[----:B------:R-:W5:Y:S04]  /*276f0*/  LDSM.16.MT88.4 R152, [R232+0x14800] ;  /* 0x01480000e898783b */ /* 0x000f680000004200 */
[----:B---3--:R-:W-:Y:S01]  /*27700*/  F2FP.BF16.F32.PACK_AB R169, R207, R190 ;  /* 0x000000becfa9723e */ /* 0x008fe200000010ff */
[C---:B-1----:R-:W-:Y:S05]  /*27710*/  HMMA.16816.F32.BF16 R28, R136.reuse, R140, R28 ;  /* 0x0000008c881c723c */ /* 0x042fea000004181c */
[----:B------:R-:W-:Y:S01]  /*27720*/  FADD.FTZ R188, R206, R188 ;  /* 0x000000bccebc7221 */ /* 0x000fe20000010000 */
[C---:B------:R-:W-:Y:S01]  /*27730*/  HMMA.16816.F32.BF16 R32, R136.reuse, R142, R32 ;  /* 0x0000008e8820723c */ /* 0x040fe20000041820 */
[----:B------:R-:W-:Y:S04]  /*27740*/  LDSM.16.MT88.4 R140, [R234+0x16800] ;  /* 0x01680000ea8c783b */ /* 0x000fe80000004200 */
[----:B------:R-:W-:Y:S01]  /*27750*/  FADD.FTZ R188, R205, R188 ;  /* 0x000000bccdbc7221 */ /* 0x000fe20000010000 */
        /* <DEDUP_REMOVED lines=10> */
[C---:B----4-:R-:W-:Y:S06]  /*27800*/  HMMA.16816.F32.BF16 R52, R136.reuse, R144, R52 ;  /* 0x000000908834723c */ /* 0x050fec0000041834 */
[C---:B------:R-:W-:Y:S01]  /*27810*/  HMMA.16816.F32.BF16 R56, R136.reuse, R146, R56 ;  /* 0x000000928838723c */ /* 0x040fe20000041838 */
[----:B------:R-:W2:Y:S05]  /*27820*/  LDSM.16.MT88.4 R144, [R233+0x16800] ;  /* 0x01680000e990783b */ /* 0x000eaa0000004200 */
[C---:B-----5:R-:W-:Y:S06]  /*27830*/  HMMA.16816.F32.BF16 R60, R136.reuse, R148, R60 ;  /* 0x00000094883c723c */ /* 0x060fec000004183c */
        /* <DEDUP_REMOVED lines=37> */
[----:B------:R-:W-:Y:S05]  /*27a90*/  MUFU.EX2 R161, R178 ;  /* 0x000000b200a17308 */ /* 0x000fea0000000800 */
[C---:B------:R-:W-:Y:S05]  /*27aa0*/  HMMA.16816.F32.BF16 R24, R132.reuse, R162, R24 ;  /* 0x000000a28418723c */ /* 0x040fea0000041818 */
[----:B------:R-:W5:Y:S01]  /*27ab0*/  MUFU.EX2 R160, R176 ;  /* 0x000000b000a07308 */ /* 0x000f620000000800 */
[C---:B--2---:R-:W-:Y:S09]  /*27ac0*/  HMMA.16816.F32.BF16 R28, R132.reuse, R144, R28 ;  /* 0x00000090841c723c */ /* 0x044ff2000004181c */
[----:B------:R-:W-:Y:S01]  /*27ad0*/  MUFU.EX2 R163, R171 ;  /* 0x000000ab00a37308 */ /* 0x000fe20000000800 */
[C---:B------:R-:W-:Y:S01]  /*27ae0*/  HMMA.16816.F32.BF16 R32, R132.reuse, R146, R32 ;  /* 0x000000928420723c */ /* 0x040fe20000041820 */
[----:B------:R-:W2:Y:S05]  /*27af0*/  LDSM.16.MT88.4 R144, [R232+0x15000] ;  /* 0x01500000e890783b */ /* 0x000eaa0000004200 */
[C---:B---3--:R-:W-:Y:S03]  /*27b00*/  HMMA.16816.F32.BF16 R36, R132.reuse, R148, R36 ;  /* 0x000000948424723c */ /* 0x048fe60000041824 */
[----:B------:R5:W3:Y:S03]  /*27b10*/  MUFU.EX2 R162, R168 ;  /* 0x000000a800a27308 */ /* 0x000ae60000000800 */
[C---:B------:R-:W-:Y:S01]  /*27b20*/  HMMA.16816.F32.BF16 R40, R132.reuse, R150, R40 ;  /* 0x000000968428723c */ /* 0x040fe20000041828 */
[----:B------:R-:W2:Y:S05]  /*27b30*/  LDSM.16.MT88.4 R148, [R231+0x15000] ;  /* 0x01500000e794783b */ /* 0x000eaa0000004200 */
[C---:B----4-:R-:W-:Y:S06]  /*27b40*/  HMMA.16816.F32.BF16 R44, R132.reuse, R136, R44 ;  /* 0x00000088842c723c */ /* 0x050fec000004182c */
[C---:B------:R-:W-:Y:S01]  /*27b50*/  HMMA.16816.F32.BF16 R48, R132.reuse, R138, R48 ;  /* 0x0000008a8430723c */ /* 0x040fe20000041830 */
[----:B------:R-:W4:Y:S04]  /*27b60*/  LDSM.16.MT88.4 R136, [R234+0x17000] ;  /* 0x01700000ea88783b */ /* 0x000f280000004200 */
[----:B-----5:R-:W-:Y:S01]  /*27b70*/  F2FP.BF16.F32.PACK_AB R168, R160, R161 ;  /* 0x000000a1a0a8723e */ /* 0x020fe200000010ff */
[C---:B------:R-:W-:Y:S05]  /*27b80*/  HMMA.16816.F32.BF16 R52, R132.reuse, R152, R52 ;  /* 0x000000988434723c */ /* 0x040fea0000041834 */
[CC--:B---3--:R-:W-:Y:S01]  /*27b90*/  F2FP.BF16.F32.PACK_AB R171, R166.reuse, R162.reuse ;  /* 0x000000a2a6ab723e */ /* 0x0c8fe200000010ff */
        /* <DEDUP_REMOVED lines=10> */
[C---:B------:R-:W-:Y:S06]  /*27c40*/  HMMA.16816.F32.BF16 R80, R132.reuse, R174, R80 ;  /* 0x000000ae8450723c */ /* 0x040fec0000041850 */
[C---:B--2---:R-:W-:Y:S06]  /*27c50*/  HMMA.16816.F32.BF16 R84, R132.reuse, R144, R84 ;  /* 0x000000908454723c */ /* 0x044fec0000041854 */
[C---:B------:R-:W-:Y:S01]  /*27c60*/  HMMA.16816.F32.BF16 R88, R132.reuse, R146, R88 ;  /* 0x000000928458723c */ /* 0x040fe20000041858 */
[----:B------:R-:W2:Y:S04]  /*27c70*/  LDSM.16.MT88.4 R144, [R232+0x17000] ;  /* 0x01700000e890783b */ /* 0x000ea80000004200 */
[----:B---3--:R-:W-:Y:S01]  /*27c80*/  MOV R167, R173 ;  /* 0x000000ad00a77202 */ /* 0x008fe20000000f00 */
[C---:B------:R-:W-:Y:S03]  /*27c90*/  HMMA.16816.F32.BF16 R92, R132.reuse, R148, R92 ;  /* 0x00000094845c723c */ /* 0x040fe6000004185c */
[----:B------:R-:W-:Y:S02]  /*27ca0*/  LDSM.16.MT88.4 R172, [R231+0x11800] ;  /* 0x01180000e7ac783b */ /* 0x000fe40000004200 */
[-C--:B------:R-:W-:Y:S01]  /*27cb0*/  F2FP.BF16.F32.PACK_AB R170, R167, R163.reuse ;  /* 0x000000a3a7aa723e */ /* 0x080fe200000010ff */
[C---:B------:R-:W-:Y:S05]  /*27cc0*/  HMMA.16816.F32.BF16 R96, R132.reuse, R150, R96 ;  /* 0x000000968460723c */ /* 0x040fea0000041860 */
[----:B------:R-:W3:Y:S01]  /*27cd0*/  LDSM.16.MT88.4 R148, [R233+0x11800] ;  /* 0x01180000e994783b */ /* 0x000ee20000004200 */
[C---:B----4-:R-:W-:Y:S06]  /*27ce0*/  HMMA.16816.F32.BF16 R100, R132.reuse, R136, R100 ;  /* 0x000000888464723c */ /* 0x050fec0000041864 */
[C---:B------:R-:W-:Y:S01]  /*27cf0*/  HMMA.16816.F32.BF16 R104, R132.reuse, R138, R104 ;  /* 0x0000008a8468723c */ /* 0x040fe20000041868 */
[----:B------:R-:W-:Y:S05]  /*27d00*/  LDSM.16.MT88.4 R176, [R234+0x13800] ;  /* 0x01380000eab0783b */ /* 0x000fea0000004200 */
        /* <DEDUP_REMOVED lines=23> */
[----:B------:R-:W5:Y:S02]  /*27e80*/  LDL.LU R172, [R1] ;  /* 0x0000000001ac7983 */ /* 0x000f640000300800 */
[----:B------:R-:W-:Y:S02]  /*27e90*/  MOV R30, R133 ;  /* 0x00000085001e7202 */ /* 0x000fe40000000f00 */
[----:B------:R-:W5:Y:S02]  /*27ea0*/  LDSM.16.MT88.4 R24, [R232+0x15800] ;  /* 0x01580000e818783b */ /* 0x000f640000004200 */
[----:B------:R-:W-:Y:S02]  /*27eb0*/  MOV R29, R134 ;  /* 0x00000086001d7202 */ /* 0x000fe40000000f00 */
[----:B------:R-:W-:Y:S02]  /*27ec0*/  MOV R31, R132 ;  /* 0x00000084001f7202 */ /* 0x000fe40000000f00 */
[----:B------:R-:W-:Y:S02]  /*27ed0*/  MOV R28, R135 ;  /* 0x00000087001c7202 */ /* 0x000fe40000000f00 */
[C---:B------:R-:W-:Y:S03]  /*27ee0*/  HMMA.16816.F32.BF16 R132, R168.reuse, R174, R32 ;  /* 0x000000aea884723c */ /* 0x040fe60000041820 */
[----:B------:R-:W-:Y:S03]  /*27ef0*/  FADD.FTZ R188, R31, R188 ;  /* 0x000000bc1fbc7221 */ /* 0x000fe60000010000 */
[C---:B------:R-:W-:Y:S05]  /*27f00*/  HMMA.16816.F32.BF16 R36, R168.reuse, R176, R36 ;  /* 0x000000b0a824723c */ /* 0x040fea0000041824 */
[----:B------:R-:W-:Y:S01]  /*27f10*/  FADD.FTZ R252, R166, R188 ;  /* 0x000000bca6fc7221 */ /* 0x000fe20000010000 */
        /* <DEDUP_REMOVED lines=48> */
.L_x_4907:
[----:B------:R1:W5:Y:S01]  /*28220*/  LDL R14, [R1] ;  /* 0x00000000010e7983 */ /* 0x0003620000100800 */
[----:B------:R-:W2:Y:S01]  /*28230*/  LDC.64 R4, c[0x0][0x208] ;  /* 0x00008200ff047b82 */ /* 0x000ea20000000a00 */
[----:B------:R-:W3:Y:S07]  /*28240*/  S2R R9, SR_TID.X ;  /* 0x0000000000097919 */ /* 0x000eee0000002100 */
[----:B------:R-:W4:Y:S01]  /*28250*/  LDC.64 R6, c[0x0][0x198] ;  /* 0x00006600ff067b82 */ /* 0x000f220000000a00 */
[----:B--2---:R-:W-:-:S02]  /*28260*/  R2UR UR4, R4 ;  /* 0x00000000040472ca */ /* 0x004fc400000e0000 */
[----:B------:R-:W-:Y:S02]  /*28270*/  R2UR UR5, R5 ;  /* 0x00000000050572ca */ /* 0x000fe400000e0000 */
[----:B---3--:R-:W-:-:S04]  /*28280*/  SHF.R.S32.HI R8, RZ, 0x1f, R9 ;  /* 0x0000001fff087819 */ /* 0x008fc80000011409 */
[----:B------:R-:W-:-:S07]  /*28290*/  LEA.HI R2, R8, R9, RZ, 0x5 ;  /* 0x0000000908027211 */ /* 0x000fce00078f28ff */
[----:B----4-:R1:W5:Y:S01]  /*282a0*/  LD.E R3, desc[UR4][R6.64+0xd8] ;  /* 0x0000d80406037980 */ /* 0x010362000c101900 */
[----:B------:R-:W-:Y:S01]  /*282b0*/  UMOV UR4, 0xffffffff ;  /* 0xffffffff00047882 */ /* 0x000fe20000000000 */
[----:B------:R-:W-:Y:S02]  /*282c0*/  LEA.HI R8, R8, R9, RZ, 0x4 ;  /* 0x0000000908087211 */ /* 0x000fe400078f20ff */
[----:B------:R-:W-:-:S05]  /*282d0*/  LOP3.LUT R2, R2, 0xffffffe0, RZ, 0xc0, !PT ;  /* 0xffffffe002027812 */ /* 0x000fca00078ec0ff */
[----:B------:R-:W-:-:S05]  /*282e0*/  IMAD.IADD R2, R9, 0x1, -R2 ;  /* 0x0000000109027824 */ /* 0x000fca00078e0a02 */
[----:B------:R-:W-:-:S04]  /*282f0*/  SHF.R.S32.HI R0, RZ, 0x1f, R2 ;  /* 0x0000001fff007819 */ /* 0x000fc80000011402 */
[----:B------:R-:W-:Y:S02]  /*28300*/  LEA.HI R0, R0, R2, RZ, 0x2 ;  /* 0x0000000200007211 */ /* 0x000fe400078f10ff */
[----:B------:R-:W-:Y:S02]  /*28310*/  SHF.R.S32.HI R2, RZ, 0x4, R8 ;  /* 0x00000004ff027819 */ /* 0x000fe40000011408 */
[----:B------:R-:W-:Y:S01]  /*28320*/  SHF.R.S32.HI R0, RZ, 0x2, R0 ;  /* 0x00000002ff007819 */ /* 0x000fe20000011400 */
[----:B------:R-:W-:Y:S06]  /*28330*/  BRA.DIV UR4, `(.L_x_4917) ;  /* 0x0000002204747947 */ /* 0x000fec000b800000 */
[----:B-----5:R-:W2:Y:S04]  /*28340*/  SHFL.BFLY PT, R13, R14, 0x2, 0x1f ;  /* 0x0c401f000e0d7f89 */ /* 0x020ea800000e0000 */
[----:B------:R-:W3:Y:S01]  /*28350*/  SHFL.BFLY PT, R8, R252, 0x2, 0x1f ;  /* 0x0c401f00fc087f89 */ /* 0x000ee200000e0000 */
[----:B--2---:R-:W-:Y:S01]  /*28360*/  FADD.FTZ R13, R13, R14 ;  /* 0x0000000e0d0d7221 */ /* 0x004fe20000010000 */
[----:B---3--:R-:W-:-:S04]  /*28370*/  FADD.FTZ R252, R8, R252 ;  /* 0x000000fc08fc7221 */ /* 0x008fc80000010000 */
[----:B------:R-:W2:Y:S04]  /*28380*/  SHFL.BFLY PT, R12, R13, 0x1, 0x1f ;  /* 0x0c201f000d0c7f89 */ /* 0x000ea800000e0000 */
[----:B------:R3:W4:Y:S01]  /*28390*/  SHFL.BFLY PT, R8, R252, 0x1, 0x1f ;  /* 0x0c201f00fc087f89 */ /* 0x00072200000e0000 */
[----:B--2---:R-:W-:-:S07]  /*283a0*/  FADD.FTZ R9, R13, R12 ;  /* 0x0000000c0d097221 */ /* 0x004fce0000010000 */
.L_x_4938:
        /* <DEDUP_REMOVED lines=186> */
[----:B------:R1:W-:Y:S04]  /*28f50*/  STS.64 [R20], R140 ;  /* 0x0000008c14007388 */ /* 0x0003e80000000a00 */
        /* <DEDUP_REMOVED lines=53> */
[----:B-1----:R-:W4:Y:S04]  /*292b0*/  LD.E.64 R140, desc[UR12][R6.64+0xb0] ;  /* 0x0000b00c068c7980 */ /* 0x002f28000c101b00 */
[----:B--2---:R-:W2:Y:S01]  /*292c0*/  LD.E R16, desc[UR10][R6.64+0x60] ;  /* 0x0000600a06107980 */ /* 0x004ea2000c101900 */
[----:B---3--:R-:W-:Y:S01]  /*292d0*/  @P3 MUFU.LG2 R20, R8 ;  /* 0x0000000800143308 */ /* 0x008fe20000000c00 */
[----:B------:R-:W-:-:S02]  /*292e0*/  SHF.L.U32 R17, R2, 0x6, RZ ;  /* 0x0000000602117819 */ /* 0x000fc400000006ff */
[----:B------:R1:W5:Y:S04]  /*292f0*/  LD.E.64 R142, desc[UR10][R6.64+0x78] ;  /* 0x0000780a068e7980 */ /* 0x000368000c101b00 */
[----:B------:R1:W5:Y:S01]  /*29300*/  LD.E.64 R144, desc[UR10][R6.64+0xa8] ;  /* 0x0000a80a06907980 */ /* 0x000362000c101b00 */
[----:B----4-:R3:W4:Y:S01]  /*29310*/  @P4 MUFU.LG2 R21, R9 ;  /* 0x0000000900154308 */ /* 0x0107220000000c00 */
[----:B------:R-:W-:Y:S02]  /*29320*/  LOP3.LUT R17, R17, 0x1c0, RZ, 0xc0, !PT ;  /* 0x000001c011117812 */ /* 0x000fe400078ec0ff */
[----:B---3--:R-:W-:-:S04]  /*29330*/  LEA.HI R9, R13, R12, RZ, 0x4 ;  /* 0x0000000c0d097211 */ /* 0x008fc800078f20ff */
[----:B------:R-:W-:-:S04]  /*29340*/  LOP3.LUT R9, R9, 0xfffffff0, RZ, 0xc0, !PT ;  /* 0xfffffff009097812 */ /* 0x000fc800078ec0ff */
[----:B------:R-:W-:Y:S02]  /*29350*/  IADD3 R8, -R9, R12, RZ ;  /* 0x0000000c09087210 */ /* 0x000fe40007ffe1ff */
[----:B------:R1:W5:Y:S01]  /*29360*/  LD.E R9, desc[UR12][R6.64+0xcc] ;  /* 0x0000cc0c06097980 */ /* 0x000362000c101900 */
[----:B------:R-:W-:Y:S01]  /*29370*/  SHF.R.S32.HI R13, RZ, 0x1f, R14 ;  /* 0x0000001fff0d7819 */ /* 0x000fe2000001140e */
[----:B----4-:R-:W-:Y:S01]  /*29380*/  @P4 FMUL.FTZ R21, R21, 0.69314718246459960938 ;  /* 0x3f31721815154820 */ /* 0x010fe20000410000 */
        /* <DEDUP_REMOVED lines=10> */
[C---:B------:R-:W-:Y:S01]  /*29430*/  @P4 FFMA.FTZ R10, R3.reuse, R165, R21 ;  /* 0x000000a5030a4223 */ /* 0x040fe20000010015 */
        /* <DEDUP_REMOVED lines=11> */
[----:B------:R1:W3:Y:S04]  /*294f0*/  LDS.128 R136, [R3] ;  /* 0x0000000003887984 */ /* 0x0002e80000000c00 */
        /* <DEDUP_REMOVED lines=31> */
[----:B--2---:R-:W-:Y:S01]  /*296f0*/  IMAD R16, R140, R16, R245 ;  /* 0x000000108c107224 */ /* 0x004fe200078e02f5 */
[----:B------:R-:W-:-:S03]  /*29700*/  LEA R140, R13, R0, 0x4 ;  /* 0x000000000d8c7211 */ /* 0x000fc600078e20ff */
[----:B------:R-:W-:Y:S02]  /*29710*/  IMAD R141, R141, R16, R12 ;  /* 0x000000108d8d7224 */ /* 0x000fe400078e020c */
[----:B------:R2:W1:Y:S04]  /*29720*/  LDS.128 R16, [R3+0xf000] ;  /* 0x00f0000003107984 */ /* 0x0004680000000c00 */
[----:B------:R2:W1:Y:S01]  /*29730*/  LDS.128 R12, [R3+0xf800] ;  /* 0x00f80000030c7984 */ /* 0x0004620000000c00 */
[----:B---34-:R-:W-:Y:S05]  /*29740*/  @P0 BRA `(.L_x_4919) ;  /* 0x00000000003c0947 */ /* 0x018fea0003800000 */
[----:B------:R-:W-:Y:S02]  /*29750*/  IMAD R0, R243, -0x40, R244 ;  /* 0xffffffc0f3007824 */ /* 0x000fe400078e02f4 */
[----:B-12---:R-:W-:-:S03]  /*29760*/  VIADD R3, R140, 0x8 ;  /* 0x000000088c037836 */ /* 0x006fc60000000000 */
        /* <DEDUP_REMOVED lines=13> */
.L_x_4919:
[----:B------:R-:W-:Y:S05]  /*29840*/  BSYNC B0 ;  /* 0x0000000000007941 */ /* 0x000fea0003800000 */
.L_x_4918:
[----:B------:R-:W-:Y:S01]  /*29850*/  R2UR UR4, R4 ;  /* 0x00000000040472ca */ /* 0x000fe200000e0000 */
[----:B---3--:R-:W-:Y:S01]  /*29860*/  IMAD.SHL.U32 R10, R8, 0x4, RZ ;  /* 0x00000004080a7824 */ /* 0x008fe200078e00ff */
[----:B------:R-:W-:-:S04]  /*29870*/  R2UR UR5, R5 ;  /* 0x00000000050572ca */ /* 0x000fc800000e0000 */
[--C-:B------:R-:W-:Y:S01]  /*29880*/  SHF.R.S32.HI R11, RZ, 0x1f, R10.reuse ;  /* 0x0000001fff0b7819 */ /* 0x100fe2000001140a */
[----:B-----5:R-:W-:Y:S02]  /*29890*/  IMAD R9, R141, R9, RZ ;  /* 0x000000098d097224 */ /* 0x020fe400078e02ff */
[----:B------:R-:W-:-:S06]  /*298a0*/  IMAD.WIDE R140, R2, 0x100, R10 ;  /* 0x00000100028c7825 */ /* 0x000fcc00078e020a */
[----:B-1----:R1:W5:Y:S01]  /*298b0*/  LD.E R6, desc[UR4][R6.64+0xc0] ;  /* 0x0000c00406067980 */ /* 0x002362000c101900 */
[----:B------:R-:W-:Y:S01]  /*298c0*/  IMAD R243, R243, -0x40, R244 ;  /* 0xffffffc0f3f37824 */ /* 0x000fe200078e02f4 */
[----:B------:R-:W-:Y:S01]  /*298d0*/  IADD3 R8, P3, R140, R9, RZ ;  /* 0x000000098c087210 */ /* 0x000fe20007f7e0ff */
[C---:B------:R-:W-:Y:S01]  /*298e0*/  VIADD R0, R2.reuse, 0x18 ;  /* 0x0000001802007836 */ /* 0x040fe20000000000 */
[----:B------:R-:W-:Y:S01]  /*298f0*/  BSSY B0, `(.L_x_4920) ;  /* 0x0000028000007945 */ /* 0x000fe20003800000 */
[----:B--2---:R-:W-:Y:S01]  /*29900*/  VIADD R3, R2, 0x10 ;  /* 0x0000001002037836 */ /* 0x004fe20000000000 */
        /* <DEDUP_REMOVED lines=38> */
.L_x_4921:
[----:B------:R-:W-:Y:S05]  /*29b70*/  BSYNC B0 ;  /* 0x0000000000007941 */ /* 0x000fea0003800000 */
.L_x_4920:
        /* <DEDUP_REMOVED lines=21> */
.L_x_4923:
[----:B------:R-:W-:Y:S05]  /*29cd0*/  BSYNC B0 ;  /* 0x0000000000007941 */ /* 0x000fea0003800000 */
.L_x_4922:
        /* <DEDUP_REMOVED lines=20> */
.L_x_4925:
[----:B------:R-:W-:Y:S05]  /*29e20*/  BSYNC B0 ;  /* 0x0000000000007941 */ /* 0x000fea0003800000 */
.L_x_4924:
        /* <DEDUP_REMOVED lines=20> */
.L_x_4927:
[----:B------:R-:W-:Y:S05]  /*29f70*/  BSYNC B0 ;  /* 0x0000000000007941 */ /* 0x000fea0003800000 */
.L_x_4926:
        /* <DEDUP_REMOVED lines=20> */
.L_x_4929:
[----:B------:R-:W-:Y:S05]  /*2a0c0*/  BSYNC B0 ;  /* 0x0000000000007941 */ /* 0x000fea0003800000 */
.L_x_4928:
        /* <DEDUP_REMOVED lines=20> */
.L_x_4931:
[----:B------:R-:W-:Y:S05]  /*2a210*/  BSYNC B0 ;  /* 0x0000000000007941 */ /* 0x000fea0003800000 */
.L_x_4930:
        /* <DEDUP_REMOVED lines=20> */
.L_x_4933:
[----:B------:R-:W-:Y:S05]  /*2a360*/  BSYNC B0 ;  /* 0x0000000000007941 */ /* 0x000fea0003800000 */
.L_x_4932:
[----:B------:R-:W-:Y:S02]  /*2a370*/  MOV R2, R242 ;  /* 0x000000f200027202 */ /* 0x000fe40000000f00 */
[----:B------:R-:W-:-:S04]  /*2a380*/  MOV R3, 0x0 ;  /* 0x0000000000037802 */ /* 0x000fc80000000f00 */
[----:B-12345:R-:W-:Y:S05]  /*2a390*/  @P4 RET.REL.NODEC R2 `(_ZN5flash24flash_fwd_splitkv_kernelI23Flash_fwd_kernel_traitsILi256ELi64ELi64ELi4ELb0ELb0EN7cutlass10bfloat16_tE19Flash_kernel_traitsILi256ELi64ELi64ELi4ES3_EELb1ELb0ELb1ELb0ELb0ELb1ELb1ELb1EEEvNS_16Flash_fwd_paramsE) ;  /* 0xfffffd5c02184950 */ /* 0x03efea0003c3ffff */
        /* <DEDUP_REMOVED lines=17> */
[----:B-1----:R-:W-:Y:S05]  /*2a4b0*/  @P0 RET.REL.NODEC R2 `(_ZN5flash24flash_fwd_splitkv_kernelI23Flash_fwd_kernel_traitsILi256ELi64ELi64ELi4ELb0ELb0EN7cutlass10bfloat16_tE19Flash_kernel_traitsILi256ELi64ELi64ELi4ES3_EELb1ELb0ELb1ELb0ELb0ELb1ELb1ELb1EEEvNS_16Flash_fwd_paramsE) ;  /* 0xfffffd5802d00950 */ /* 0x002fea0003c3ffff */
[----:B------:R-:W-:Y:S01]  /*2a4c0*/  R2UR UR4, R4 ;  /* 0x00000000040472ca */ /* 0x000fe200000e0000 */
[----:B------:R-:W-:Y:S01]  /*2a4d0*/  IMAD.MOV.U32 R243, RZ, RZ, 0x0 ;  /* 0x00000000fff37424 */ /* 0x000fe200078e00ff */
[----:B------:R-:W-:-:S13]  /*2a4e0*/  R2UR UR5, R5 ;  /* 0x00000000050572ca */ /* 0x000fda00000e0000 */
[----:B------:R1:W-:Y:S02]  /*2a4f0*/  ST.E.128 desc[UR4][R140.64+0xe300], R12 ;  /* 0x00e3000c8c007985 */ /* 0x0003e4000c101d04 */
[----:B-1----:R-:W-:Y:S05]  /*2a500*/  RET.REL.NODEC R242 `(_ZN5flash24flash_fwd_splitkv_kernelI23Flash_fwd_kernel_traitsILi256ELi64ELi64ELi4ELb0ELb0EN7cutlass10bfloat16_tE19Flash_kernel_traitsILi256ELi64ELi64ELi4ES3_EELb1ELb0ELb1ELb0ELb0ELb1ELb1ELb1EEEvNS_16Flash_fwd_paramsE) ;  /* 0xfffffd58f2bc7950 */ /* 0x002fea0003c3ffff */
.L_x_4917:
[----:B------:R-:W-:Y:S01]  /*2a510*/  MOV R8, 0x1f ;  /* 0x0000001f00087802 */ /* 0x000fe20000000f00 */
[----:B------:R-:W-:Y:S01]  /*2a520*/  IMAD.MOV.U32 R9, RZ, RZ, 0x2 ;  /* 0x00000002ff097424 */ /* 0x000fe200078e00ff */
[----:B-----5:R-:W-:Y:S01]  /*2a530*/  MOV R11, R14 ;  /* 0x0000000e000b7202 */ /* 0x020fe20000000f00 */
[----:B------:R-:W-:-:S07]  /*2a540*/  IMAD.MOV.U32 R10, RZ, RZ, -0x1 ;  /* 0xffffffffff0a7424 */ /* 0x000fce00078e00ff */
[----:B-1----:R-:W-:Y:S05]  /*2a550*/  WARPSYNC.COLLECTIVE R10, `(.L_x_4934) ;  /* 0x000000000a087348 */ /* 0x002fea0003c00000 */
[----:B------:R2:W3:Y:S02]  /*2a560*/  SHFL.BFLY P0, R8, R11, R9, R8 ;  /* 0x0c0000090b087389 */ /* 0x0004e40000000008 */
[----:B-123--:R-:W-:Y:S01]  /*2a570*/  ENDCOLLECTIVE ;  /* 0x000000000000791b */ /* 0x00efe20003800000 */
.L_x_4934:
        /* <DEDUP_REMOVED lines=8> */
.L_x_4935:
[----:B------:R-:W-:Y:S01]  /*2a600*/  MOV R12, R8 ;  /* 0x00000008000c7202 */ /* 0x000fe20000000f00 */
[----:B------:R-:W-:Y:S01]  /*2a610*/  IMAD.MOV.U32 R11, RZ, RZ, R252 ;  /* 0x000000ffff0b7224 */ /* 0x000fe200078e00fc */
[----:B------:R-:W-:Y:S02]  /*2a620*/  MOV R8, 0x1f ;  /* 0x0000001f00087802 */ /* 0x000fe40000000f00 */
[----:B------:R-:W-:-:S07]  /*2a630*/  MOV R9, 0x2 ;  /* 0x0000000200097802 */ /* 0x000fce0000000f00 */
[----:B------:R-:W-:Y:S05]  /*2a640*/  WARPSYNC.COLLECTIVE R10, `(.L_x_4936) ;  /* 0x000000000a087348 */ /* 0x000fea0003c00000 */
[----:B------:R1:W2:Y:S02]  /*2a650*/  SHFL.BFLY P0, R8, R11, R9, R8 ;  /* 0x0c0000090b087389 */ /* 0x0002a40000000008 */
[----:B-12---:R-:W-:Y:S01]  /*2a660*/  ENDCOLLECTIVE ;  /* 0x000000000000791b */ /* 0x006fe20003800000 */
.L_x_4936:
[----:B------:R-:W-:Y:S01]  /*2a670*/  FADD.FTZ R252, R8, R252 ;  /* 0x000000fc08fc7221 */ /* 0x000fe20000010000 */
[----:B------:R-:W-:Y:S02]  /*2a680*/  MOV R8, 0x1f ;  /* 0x0000001f00087802 */ /* 0x000fe40000000f00 */
[----:B------:R-:W-:Y:S01]  /*2a690*/  MOV R9, 0x1 ;  /* 0x0000000100097802 */ /* 0x000fe20000000f00 */
[----:B------:R-:W-:-:S07]  /*2a6a0*/  IMAD.MOV.U32 R11, RZ, RZ, R252 ;  /* 0x000000ffff0b7224 */ /* 0x000fce00078e00fc */
[----:B------:R-:W-:Y:S05]  /*2a6b0*/  WARPSYNC.COLLECTIVE R10, `(.L_x_4937) ;  /* 0x000000000a087348 */ /* 0x000fea0003c00000 */
[----:B------:R1:W2:Y:S02]  /*2a6c0*/  SHFL.BFLY P0, R8, R11, R9, R8 ;  /* 0x0c0000090b087389 */ /* 0x0002a40000000008 */
[----:B-12---:R-:W-:Y:S01]  /*2a6d0*/  ENDCOLLECTIVE ;  /* 0x000000000000791b */ /* 0x006fe20003800000 */
.L_x_4937:
[----:B------:R-:W-:Y:S01]  /*2a6e0*/  FADD.FTZ R9, R13, R12 ;  /* 0x0000000c0d097221 */ /* 0x000fe20000010000 */
[----:B------:R-:W-:Y:S06]  /*2a6f0*/  BRA `(.L_x_4938) ;  /* 0xffffffdc002c7947 */ /* 0x000fec000383ffff */
.L_x_4939:
        /* <DEDUP_REMOVED lines=16> */
.L_x_4965:


//--------------------- .nv.shared._ZN5flash32flash_fwd_splitkv_combine_kernelI23Flash_fwd_kernel_traitsILi256ELi64ELi64ELi4ELb0ELb0EN7cutlass10bfloat16_tE19Flash_kernel_traitsILi256ELi64ELi64ELi4ES3_EELi4ELi7ELb0EEEvNS_16Flash_fwd_paramsE --------------------------
	.section	.nv.shared._ZN5flash32flash_fwd_splitkv_combine_kernelI23Flash_fwd_kernel_traitsILi256ELi64ELi64ELi4ELb0ELb0EN7cutlass10bfloat16_tE19Flash_kernel_traitsILi256ELi64ELi64ELi4ES3_EELi4ELi7ELb0EEEvNS_16Flash_fwd_paramsE,"aw",@nobits
	.sectionflags	@""
	.align	16
.nv.shared._ZN5flash32flash_fwd_splitkv_combine_kernelI23Flash_fwd_kernel_traitsILi256ELi64ELi64ELi4ELb0ELb0EN7cutlass10bfloat16_tE19Flash_kernel_traitsILi256ELi64ELi64ELi4ES3_EELi4ELi7ELb0EEEvNS_16Flash_fwd_paramsE:
	.zero		3584


//--------------------- .nv.shared.reserved.0     --------------------------
	.section	.nv.shared.reserved.0,"aw",@nobits
	.weak		__nv_reservedSMEM_offset_0_alias
	.size		__nv_reservedSMEM_offset_0_alias, 0, 0
	.other		__nv_reservedSMEM_offset_0_alias,@"STO_CUDA_RESERVED_SHARED STV_DEFAULT"
__nv_reservedSMEM_offset_0_alias:
	.zero		0


//--------------------- .nv.global                --------------------------
	.section	.nv.global,"aw",@nobits
.nv.global:
	.type		_ZN79_INTERNAL_b332253a_43_flash_fwd_split_hdim256_bf16_causal_sm80_cu_4022bc09_32784cute1_E,@object
	.size		_ZN79_INTERNAL_b332253a_43_flash_fwd_split_hdim256_bf16_causal_sm80_cu_4022bc09_32784cute1_E,(_ZN79_INTERNAL_b332253a_43_flash_fwd_split_hdim256_bf16_causal_sm80_cu_4022bc09_32784cuda3std3__45__cpo6cbeginE - _ZN79_INTERNAL_b332253a_43_flash_fwd_split_hdim256_bf16_causal_sm80_cu_4022bc09_32784cute1_E)
_ZN79_INTERNAL_b332253a_43_flash_fwd_split_hdim256_bf16_causal_sm80_cu_4022bc09_32784cute1_E:
	.zero		1
	.type		_ZN79_INTERNAL_b332253a_43_flash_fwd_split_hdim256_bf16_causal_sm80_cu_4022bc09_32784cuda3std3__45__cpo6cbeginE,@object
	.size		_ZN79_INTERNAL_b332253a_43_flash_fwd_split_hdim256_bf16_causal_sm80_cu_4022bc09_32784cuda3std3__45__cpo6cbeginE,(_ZN79_INTERNAL_b332253a_43_flash_fwd_split_hdim256_bf16_causal_sm80_cu_4022bc09_32784cuda3std3__48in_placeE - _ZN79_INTERNAL_b332253a_43_flash_fwd_split_hdim256_bf16_causal_sm80_cu_4022bc09_32784cuda3std3__45__cpo6cbeginE)
_ZN79_INTERNAL_b332253a_43_flash_fwd_split_hdim256_bf16_causal_sm80_cu_4022bc09_32784cuda3std3__45__cpo6cbeginE:
	.zero		1
	.type		_ZN79_INTERNAL_b332253a_43_flash_fwd_split_hdim256_bf16_causal_sm80_cu_4022bc09_32784cuda3std3__48in_placeE,@object
	.size		_ZN79_INTERNAL_b332253a_43_flash_fwd_split_hdim256_bf16_causal_sm80_cu_4022bc09_32784cuda3std3__48in_placeE,(_ZN79_INTERNAL_b332253a_43_flash_fwd_split_hdim256_bf16_causal_sm80_cu_4022bc09_32784cuda3std6ranges3__45__cpo9iter_moveE - _ZN79_INTERNAL_b332253a_43_flash_fwd_split_hdim256_bf16_causal_sm80_cu_4022bc09_32784cuda3std3__48in_placeE)
_ZN79_INTERNAL_b332253a_43_flash_fwd_split_hdim256_bf16_causal_sm80_cu_4022bc09_32784cuda3std3__48in_placeE:
	.zero		1
	.type		_ZN79_INTERNAL_b332253a_43_flash_fwd_split_hdim256_bf16_causal_sm80_cu_4022bc09_32784cuda3std6ranges3__45__cpo9iter_moveE,@object
	.size		_ZN79_INTERNAL_b332253a_43_flash_fwd_split_hdim256_bf16_causal_sm80_cu_4022bc09_32784cuda3std6ranges3__45__cpo9iter_moveE,(_ZN79_INTERNAL_b332253a_43_flash_fwd_split_hdim256_bf16_causal_sm80_cu_4022bc09_32784cuda3std3__45__cpo5beginE - _ZN79_INTERNAL_b332253a_43_flash_fwd_split_hdim256_bf16_causal_sm80_cu_4022bc09_32784cuda3std6ranges3__45__cpo9iter_moveE)
_ZN79_INTERNAL_b332253a_43_flash_fwd_split_hdim256_bf16_causal_sm80_cu_4022bc09_32784cuda3std6ranges3__45__cpo9iter_moveE:
	.zero		1
	.type		_ZN79_INTERNAL_b332253a_43_flash_fwd_split_hdim256_bf16_causal_sm80_cu_4022bc09_32784cuda3std3__45__cpo5beginE,@object
	.size		_ZN79_INTERNAL_b332253a_43_flash_fwd_split_hdim256_bf16_causal_sm80_cu_4022bc09_32784cuda3std3__45__cpo5beginE,(_ZN79_INTERNAL_b332253a_43_flash_fwd_split_hdim256_bf16_causal_sm80_cu_4022bc09_32784cuda3std3__481_GLOBAL__N__b332253a_43_flash_fwd_split_hdim256_bf16_causal_sm80_cu_4022bc09_32786ignoreE - _ZN79_INTERNAL_b332253a_43_flash_fwd_split_hdim256_bf16_causal_sm80_cu_4022bc09_32784cuda3std3__45__cpo5beginE)
_ZN79_INTERNAL_b332253a_43_flash_fwd_split_hdim256_bf16_causal_sm80_cu_4022bc09_32784cuda3std3__45__cpo5beginE:
	.zero		1
	.type		_ZN79_INTERNAL_b332253a_43_flash_fwd_split_hdim256_bf16_causal_sm80_cu_4022bc09_32784cuda3std3__481_GLOBAL__N__b332253a_43_flash_fwd_split_hdim256_bf16_causal_sm80_cu_4022bc09_32786ignoreE,@object
	.size		_ZN79_INTERNAL_b332253a_43_flash_fwd_split_hdim256_bf16_causal_sm80_cu_4022bc09_32784cuda3std3__481_GLOBAL__N__b332253a_43_flash_fwd_split_hdim256_bf16_causal_sm80_cu_4022bc09_32786ignoreE,(_ZN79_INTERNAL_b332253a_43_flash_fwd_split_hdim256_bf16_causal_sm80_cu_4022bc09_32784cute7productE - _ZN79_INTERNAL_b332253a_43_flash_fwd_split_hdim256_bf16_causal_sm80_cu_4022bc09_32784cuda3std3__481_GLOBAL__N__b332253a_43_flash_fwd_split_hdim256_bf16_causal_sm80_cu_4022bc09_32786ignoreE)
_ZN79_INTERNAL_b332253a_43_flash_fwd_split_hdim256_bf16_causal_sm80_cu_4022bc09_32784cuda3std3__481_GLOBAL__N__b332253a_43_flash_fwd_split_hdim256_bf16_causal_sm80_cu_4022bc09_32786ignoreE:
	.zero		1
	.type		_ZN79_INTERNAL_b332253a_43_flash_fwd_split_hdim256_bf16_causal_sm80_cu_4022bc09_32784cute7productE,@object
	.size		_ZN79_INTERNAL_b332253a_43_flash_fwd_split_hdim256_bf16_causal_sm80_cu_4022bc09_32784cute7productE,(_ZN79_INTERNAL_b332253a_43_flash_fwd_split_hdim256_bf16_causal_sm80_cu_4022bc09_32784cuda3std3__45__cpo3endE - _ZN79_INTERNAL_b332253a_43_flash_fwd_split_hdim256_bf16_causal_sm80_cu_4022bc09_32784cute7productE)
_ZN79_INTERNAL_b332253a_43_flash_fwd_split_hdim256_bf16_causal_sm80_cu_4022bc09_32784cute7productE:
	.zero		1
	.type		_ZN79_INTERNAL_b332253a_43_flash_fwd_split_hdim256_bf16_causal_sm80_cu_4022bc09_32784cuda3std3__45__cpo3endE,@object
	.size		_ZN79_INTERNAL_b332253a_43_flash_fwd_split_hdim256_bf16_causal_sm80_cu_4022bc09_32784cuda3std3__45__cpo3endE,(_ZN79_INTERNAL_b332253a_43_flash_fwd_split_hdim256_bf16_causal_sm80_cu_4022bc09_32784cuda3std3__419piecewise_constructE - _ZN79_INTERNAL_b332253a_43_flash_fwd_split_hdim256_bf16_causal_sm80_cu_4022bc09_32784cuda3std3__45__cpo3endE)
_ZN79_INTERNAL_b332253a_43_flash_fwd_split_hdim256_bf16_causal_sm80_cu_4022bc09_32784cuda3std3__45__cpo3endE:
	.zero		1
	.type		_ZN79_INTERNAL_b332253a_43_flash_fwd_split_hdim256_bf16_causal_sm80_cu_4022bc09_32784cuda3std3__419piecewise_constructE,@object
	.size		_ZN79_INTERNAL_b332253a_43_flash_fwd_split_hdim256_bf16_causal_sm80_cu_4022bc09_32784cuda3std3__419piecewise_constructE,(_ZN79_INTERNAL_b332253a_43_flash_fwd_split_hdim256_bf16_causal_sm80_cu_4022bc09_32784cuda3std3__45__cpo4cendE - _ZN79_INTERNAL_b332253a_43_flash_fwd_split_hdim256_bf16_causal_sm80_cu_4022bc09_32784cuda3std3__419piecewise_constructE)
_ZN79_INTERNAL_b332253a_43_flash_fwd_split_hdim256_bf16_causal_sm80_cu_4022bc09_32784cuda3std3__419piecewise_constructE:
	.zero		1
	.type		_ZN79_INTERNAL_b332253a_43_flash_fwd_split_hdim256_bf16_causal_sm80_cu_4022bc09_32784cuda3std3__45__cpo4cendE,@object
	.size		_ZN79_INTERNAL_b332253a_43_flash_fwd_split_hdim256_bf16_causal_sm80_cu_4022bc09_32784cuda3std3__45__cpo4cendE,(_ZN79_INTERNAL_b332253a_43_flash_fwd_split_hdim256_bf16_causal_sm80_cu_4022bc09_32784cuda3std6ranges3__45__cpo4swapE - _ZN79_INTERNAL_b332253a_43_flash_fwd_split_hdim256_bf16_causal_sm80_cu_4022bc09_32784cuda3std3__45__cpo4cendE)
_ZN79_INTERNAL_b332253a_43_flash_fwd_split_hdim256_bf16_causal_sm80_cu_4022bc09_32784cuda3std3__45__cpo4cendE:
	.zero		1
	.type		_ZN79_INTERNAL_b332253a_43_flash_fwd_split_hdim256_bf16_causal_sm80_cu_4022bc09_32784cuda3std6ranges3__45__cpo4swapE,@object
	.size		_ZN79_INTERNAL_b332253a_43_flash_fwd_split_hdim256_bf16_causal_sm80_cu_4022bc09_32784cuda3std6ranges3__45__cpo4swapE,(.L_7 - _ZN79_INTERNAL_b332253a_43_flash_fwd_split_hdim256_bf16_causal_sm80_cu_4022bc09_32784cuda3std6ranges3__45__cpo4swapE)
_ZN79_INTERNAL_b332253a_43_flash_fwd_split_hdim256_bf16_causal_sm80_cu_4022bc09_32784cuda3std6ranges3__45__cpo4swapE:
	.zero		1
.L_7:


//--------------------- .nv.shared._ZN5flash32flash_fwd_splitkv_combine_kernelI23Flash_fwd_kernel_traitsILi256ELi64ELi64ELi4ELb0ELb0EN7cutlass10bfloat16_tE19Flash_kernel_traitsILi256ELi64ELi64ELi4ES3_EELi4ELi6ELb0EEEvNS_16Flash_fwd_paramsE --------------------------
	.section	.nv.shared._ZN5flash32flash_fwd_splitkv_combine_kernelI23Flash_fwd_kernel_traitsILi256ELi64ELi64ELi4ELb0ELb0EN7cutlass10bfloat16_tE19Flash_kernel_traitsILi256ELi64ELi64ELi4ES3_EELi4ELi6ELb0EEEvNS_16Flash_fwd_paramsE,"aw",@nobits
	.sectionflags	@""
	.align	16
.nv.shared._ZN5flash32flash_fwd_splitkv_combine_kernelI23Flash_fwd_kernel_traitsILi256ELi64ELi64ELi4ELb0ELb0EN7cutlass10bfloat16_tE19Flash_kernel_traitsILi256ELi64ELi64ELi4ES3_EELi4ELi6ELb0EEEvNS_16Flash_fwd_paramsE:
	.zero		2304


//--------------------- .nv.shared._ZN5flash32flash_fwd_splitkv_combine_kernelI23Flash_fwd_kernel_traitsILi256ELi64ELi64ELi4ELb0ELb0EN7cutlass10bfloat16_tE19Flash_kernel_traitsILi256ELi64ELi64ELi4ES3_EELi4ELi5ELb0EEEvNS_16Flash_fwd_paramsE --------------------------
	.section	.nv.shared._ZN5flash32flash_fwd_splitkv_combine_kernelI23Flash_fwd_kernel_traitsILi256ELi64ELi64ELi4ELb0ELb0EN7cutlass10bfloat16_tE19Flash_kernel_traitsILi256ELi64ELi64ELi4ES3_EELi4ELi5ELb0EEEvNS_16Flash_fwd_paramsE,"aw",@nobits
	.sectionflags	@""
	.align	16
.nv.shared._ZN5flash32flash_fwd_splitkv_combine_kernelI23Flash_fwd_kernel_traitsILi256ELi64ELi64ELi4ELb0ELb0EN7cutlass10bfloat16_tE19Flash_kernel_traitsILi256ELi64ELi64ELi4ES3_EELi4ELi5ELb0EEEvNS_16Flash_fwd_paramsE:
	.zero		1664


//--------------------- .nv.shared._ZN5flash32flash_fwd_splitkv_combine_kernelI23Flash_fwd_kernel_traitsILi256ELi64ELi64ELi4ELb0ELb0EN7cutlass10bfloat16_tE19Flash_kernel_traitsILi256ELi64ELi64ELi4ES3_EELi4ELi4ELb0EEEvNS_16Flash_fwd_paramsE --------------------------
	.section	.nv.shared._ZN5flash32flash_fwd_splitkv_combine_kernelI23Flash_fwd_kernel_traitsILi256ELi64ELi64ELi4ELb0ELb0EN7cutlass10bfloat16_tE19Flash_kernel_traitsILi256ELi64ELi64ELi4ES3_EELi4ELi4ELb0EEEvNS_16Flash_fwd_paramsE,"aw",@nobits
	.sectionflags	@""
	.align	16
.nv.shared._ZN5flash32flash_fwd_splitkv_combine_kernelI23Flash_fwd_kernel_traitsILi256ELi64ELi64ELi4ELb0ELb0EN7cutlass10bfloat16_tE19Flash_kernel_traitsILi256ELi64ELi64ELi4ES3_EELi4ELi4ELb0EEEvNS_16Flash_fwd_paramsE:
	.zero		1344


//--------------------- .nv.shared._ZN5flash32flash_fwd_splitkv_combine_kernelI23Flash_fwd_kernel_traitsILi256ELi64ELi64ELi4ELb0ELb0EN7cutlass10bfloat16_tE19Flash_kernel_traitsILi256ELi64ELi64ELi4ES3_EELi4ELi3ELb0EEEvNS_16Flash_fwd_paramsE --------------------------
	.section	.nv.shared._ZN5flash32flash_fwd_splitkv_combine_kernelI23Flash_fwd_kernel_traitsILi256ELi64ELi64ELi4ELb0ELb0EN7cutlass10bfloat16_tE19Flash_kernel_traitsILi256ELi64ELi64ELi4ES3_EELi4ELi3ELb0EEEvNS_16Flash_fwd_paramsE,"aw",@nobits
	.sectionflags	@""
	.align	16
.nv.shared._ZN5flash32flash_fwd_splitkv_combine_kernelI23Flash_fwd_kernel_traitsILi256ELi64ELi64ELi4ELb0ELb0EN7cutlass10bfloat16_tE19Flash_kernel_traitsILi256ELi64ELi64ELi4ES3_EELi4ELi3ELb0EEEvNS_16Flash_fwd_paramsE:
	.zero		1184


//--------------------- .nv.shared._ZN5flash32flash_fwd_splitkv_combine_kernelI23Flash_fwd_kernel_traitsILi256ELi64ELi64ELi4ELb0ELb0EN7cutlass10bfloat16_tE19Flash_kernel_traitsILi256ELi64ELi64ELi4ES3_EELi4ELi2ELb0EEEvNS_16Flash_fwd_paramsE --------------------------
	.section	.nv.shared._ZN5flash32flash_fwd_splitkv_combine_kernelI23Flash_fwd_kernel_traitsILi256ELi64ELi64ELi4ELb0ELb0EN7cutlass10bfloat16_tE19Flash_kernel_traitsILi256ELi64ELi64ELi4ES3_EELi4ELi2ELb0EEEvNS_16Flash_fwd_paramsE,"aw",@nobits
	.sectionflags	@""
	.align	16
.nv.shared._ZN5flash32flash_fwd_splitkv_combine_kernelI23Flash_fwd_kernel_traitsILi256ELi64ELi64ELi4ELb0ELb0EN7cutlass10bfloat16_tE19Flash_kernel_traitsILi256ELi64ELi64ELi4ES3_EELi4ELi2ELb0EEEvNS_16Flash_fwd_paramsE:
	.zero		1104


//--------------------- .nv.shared._ZN5flash32flash_fwd_splitkv_combine_kernelI23Flash_fwd_kernel_traitsILi256ELi64ELi64ELi4ELb0ELb0EN7cutlass10bfloat16_tE19Flash_kernel_traitsILi256ELi64ELi64ELi4ES3_EELi4ELi1ELb0EEEvNS_16Flash_fwd_paramsE --------------------------
	.section	.nv.shared._ZN5flash32flash_fwd_splitkv_combine_kernelI23Flash_fwd_kernel_traitsILi256ELi64ELi64ELi4ELb0ELb0EN7cutlass10bfloat16_tE19Flash_kernel_traitsILi256ELi64ELi64ELi4ES3_EELi4ELi1ELb0EEEvNS_16Flash_fwd_paramsE,"aw",@nobits
	.sectionflags	@""
	.align	16
.nv.shared._ZN5flash32flash_fwd_splitkv_combine_kernelI23Flash_fwd_kernel_traitsILi256ELi64ELi64ELi4ELb0ELb0EN7cutlass10bfloat16_tE19Flash_kernel_traitsILi256ELi64ELi64ELi4ES3_EELi4ELi1ELb0EEEvNS_16Flash_fwd_paramsE:
	.zero		1072


//--------------------- .nv.shared._ZN5flash32flash_fwd_splitkv_combine_kernelI23Flash_fwd_kernel_traitsILi256ELi64ELi64ELi4ELb0ELb0EN7cutlass10bfloat16_tE19Flash_kernel_traitsILi256ELi64ELi64ELi4ES3_EELi4ELi7ELb1EEEvNS_16Flash_fwd_paramsE --------------------------
	.section	.nv.shared._ZN5flash32flash_fwd_splitkv_combine_kernelI23Flash_fwd_kernel_traitsILi256ELi64ELi64ELi4ELb0ELb0EN7cutlass10bfloat16_tE19Flash_kernel_traitsILi256ELi64ELi64ELi4ES3_EELi4ELi7ELb1EEEvNS_16Flash_fwd_paramsE,"aw",@nobits
	.sectionflags	@""
	.align	16
.nv.shared._ZN5flash32flash_fwd_splitkv_combine_kernelI23Flash_fwd_kernel_traitsILi256ELi64ELi64ELi4ELb0ELb0EN7cutlass10bfloat16_tE19Flash_kernel_traitsILi256ELi64ELi64ELi4ES3_EELi4ELi7ELb1EEEvNS_16Flash_fwd_paramsE:
	.zero		3584


//--------------------- .nv.shared._ZN5flash32flash_fwd_splitkv_combine_kernelI23Flash_fwd_kernel_traitsILi256ELi64ELi64ELi4ELb0ELb0EN7cutlass10bfloat16_tE19Flash_kernel_traitsILi256ELi64ELi64ELi4ES3_EELi4ELi6ELb1EEEvNS_16Flash_fwd_paramsE --------------------------
	.section	.nv.shared._ZN5flash32flash_fwd_splitkv_combine_kernelI23Flash_fwd_kernel_traitsILi256ELi64ELi64ELi4ELb0ELb0EN7cutlass10bfloat16_tE19Flash_kernel_traitsILi256ELi64ELi64ELi4ES3_EELi4ELi6ELb1EEEvNS_16Flash_fwd_paramsE,"aw",@nobits
	.sectionflags	@""
	.align	16
.nv.shared._ZN5flash32flash_fwd_splitkv_combine_kernelI23Flash_fwd_kernel_traitsILi256ELi64ELi64ELi4ELb0ELb0EN7cutlass10bfloat16_tE19Flash_kernel_traitsILi256ELi64ELi64ELi4ES3_EELi4ELi6ELb1EEEvNS_16Flash_fwd_paramsE:
	.zero		2304


//--------------------- .nv.shared._ZN5flash32flash_fwd_splitkv_combine_kernelI23Flash_fwd_kernel_traitsILi256ELi64ELi64ELi4ELb0ELb0EN7cutlass10bfloat16_tE19Flash_kernel_traitsILi256ELi64ELi64ELi4ES3_EELi4ELi5ELb1EEEvNS_16Flash_fwd_paramsE --------------------------
	.section	.nv.shared._ZN5flash32flash_fwd_splitkv_combine_kernelI23Flash_fwd_kernel_traitsILi256ELi64ELi64ELi4ELb0ELb0EN7cutlass10bfloat16_tE19Flash_kernel_traitsILi256ELi64ELi64ELi4ES3_EELi4ELi5ELb1EEEvNS_16Flash_fwd_paramsE,"aw",@nobits
	.sectionflags	@""
	.align	16
.nv.shared._ZN5flash32flash_fwd_splitkv_combine_kernelI23Flash_fwd_kernel_traitsILi256ELi64ELi64ELi4ELb0ELb0EN7cutlass10bfloat16_tE19Flash_kernel_traitsILi256ELi64ELi64ELi4ES3_EELi4ELi5ELb1EEEvNS_16Flash_fwd_paramsE:
	.zero		1664


//--------------------- .nv.shared._ZN5flash32flash_fwd_splitkv_combine_kernelI23Flash_fwd_kernel_traitsILi256ELi64ELi64ELi4ELb0ELb0EN7cutlass10bfloat16_tE19Flash_kernel_traitsILi256ELi64ELi64ELi4ES3_EELi4ELi4ELb1EEEvNS_16Flash_fwd_paramsE --------------------------
	.section	.nv.shared._ZN5flash32flash_fwd_splitkv_combine_kernelI23Flash_fwd_kernel_traitsILi256ELi64ELi64ELi4ELb0ELb0EN7cutlass10bfloat16_tE19Flash_kernel_traitsILi256ELi64ELi64ELi4ES3_EELi4ELi4ELb1EEEvNS_16Flash_fwd_paramsE,"aw",@nobits
	.sectionflags	@""
	.align	16
.nv.shared._ZN5flash32flash_fwd_splitkv_combine_kernelI23Flash_fwd_kernel_traitsILi256ELi64ELi64ELi4ELb0ELb0EN7cutlass10bfloat16_tE19Flash_kernel_traitsILi256ELi64ELi64ELi4ES3_EELi4ELi4ELb1EEEvNS_16Flash_fwd_paramsE:
	.zero		1344


//--------------------- .nv.shared._ZN5flash32flash_fwd_splitkv_combine_kernelI23Flash_fwd_kernel_traitsILi256ELi64ELi64ELi4ELb0ELb0EN7cutlass10bfloat16_tE19Flash_kernel_traitsILi256ELi64ELi64ELi4ES3_EELi4ELi3ELb1EEEvNS_16Flash_fwd_paramsE --------------------------
	.section	.nv.shared._ZN5flash32flash_fwd_splitkv_combine_kernelI23Flash_fwd_kernel_traitsILi256ELi64ELi64ELi4ELb0ELb0EN7cutlass10bfloat16_tE19Flash_kernel_traitsILi256ELi64ELi64ELi4ES3_EELi4ELi3ELb1EEEvNS_16Flash_fwd_paramsE,"aw",@nobits
	.sectionflags	@""
	.align	16
.nv.shared._ZN5flash32flash_fwd_splitkv_combine_kernelI23Flash_fwd_kernel_traitsILi256ELi64ELi64ELi4ELb0ELb0EN7cutlass10bfloat16_tE19Flash_kernel_traitsILi256ELi64ELi64ELi4ES3_EELi4ELi3ELb1EEEvNS_16Flash_fwd_paramsE:
	.zero		1184


//--------------------- .nv.shared._ZN5flash32flash_fwd_splitkv_combine_kernelI23Flash_fwd_kernel_traitsILi256ELi64ELi64ELi4ELb0ELb0EN7cutlass10bfloat16_tE19Flash_kernel_traitsILi256ELi64ELi64ELi4ES3_EELi4ELi2ELb1EEEvNS_16Flash_fwd_paramsE --------------------------
	.section	.nv.shared._ZN5flash32flash_fwd_splitkv_combine_kernelI23Flash_fwd_kernel_traitsILi256ELi64ELi64ELi4ELb0ELb0EN7cutlass10bfloat16_tE19Flash_kernel_traitsILi256ELi64ELi64ELi4ES3_EELi4ELi2ELb1EEEvNS_16Flash_fwd_paramsE,"aw",@nobits
	.sectionflags	@""
	.align	16
.nv.shared._ZN5flash32flash_fwd_splitkv_combine_kernelI23Flash_fwd_kernel_traitsILi256ELi64ELi64ELi4ELb0ELb0EN7cutlass10bfloat16_tE19Flash_kernel_traitsILi256ELi64ELi64ELi4ES3_EELi4ELi2ELb1EEEvNS_16Flash_fwd_paramsE:
	.zero		1104


//--------------------- .nv.shared._ZN5flash32flash_fwd_splitkv_combine_kernelI23Flash_fwd_kernel_traitsILi256ELi64ELi64ELi4ELb0ELb0EN7cutlass10bfloat16_tE19Flash_kernel_traitsILi256ELi64ELi64ELi4ES3_EELi4ELi1ELb1EEEvNS_16Flash_fwd_paramsE --------------------------
	.section	.nv.shared._ZN5flash32flash_fwd_splitkv_combine_kernelI23Flash_fwd_kernel_traitsILi256ELi64ELi64ELi4ELb0ELb0EN7cutlass10bfloat16_tE19Flash_kernel_traitsILi256ELi64ELi64ELi4ES3_EELi4ELi1ELb1EEEvNS_16Flash_fwd_paramsE,"aw",@nobits
	.sectionflags	@""
	.align	16
.nv.shared._ZN5flash32flash_fwd_splitkv_combine_kernelI23Flash_fwd_kernel_traitsILi256ELi64ELi64ELi4ELb0ELb0EN7cutlass10bfloat16_tE19Flash_kernel_traitsILi256ELi64ELi64ELi4ES3_EELi4ELi1ELb1EEEvNS_16Flash_fwd_paramsE:
	.zero		1072


//--------------------- .nv.shared._ZN5flash24flash_fwd_splitkv_kernelI23Flash_fwd_kernel_traitsILi256ELi64ELi64ELi4ELb0ELb0EN7cutlass10bfloat16_tE19Flash_kernel_traitsILi256ELi64ELi64ELi4ES3_EELb1ELb0ELb0ELb0ELb0ELb0ELb0ELb0EEEvNS_16Flash_fwd_paramsE --------------------------
	.section	.nv.shared._ZN5flash24flash_fwd_splitkv_kernelI23Flash_fwd_kernel_traitsILi256ELi64ELi64ELi4ELb0ELb0EN7cutlass10bfloat16_tE19Flash_kernel_traitsILi256ELi64ELi64ELi4ES3_EELb1ELb0ELb0ELb0ELb0ELb0ELb0ELb0EEEvNS_16Flash_fwd_paramsE,"aw",@nobits
	.sectionflags	@""
	.align	16
	.zero		1024


//--------------------- .nv.shared._ZN5flash24flash_fwd_splitkv_kernelI23Flash_fwd_kernel_traitsILi256ELi64ELi64ELi4ELb0ELb0EN7cutlass10bfloat16_tE19Flash_kernel_traitsILi256ELi64ELi64ELi4ES3_EELb1ELb0ELb0ELb0ELb0ELb1ELb0ELb0EEEvNS_16Flash_fwd_paramsE --------------------------
	.section	.nv.shared._ZN5flash24flash_fwd_splitkv_kernelI23Flash_fwd_kernel_traitsILi256ELi64ELi64ELi4ELb0ELb0EN7cutlass10bfloat16_tE19Flash_kernel_traitsILi256ELi64ELi64ELi4ES3_EELb1ELb0ELb0ELb0ELb0ELb1ELb0ELb0EEEvNS_16Flash_fwd_paramsE,"aw",@nobits
	.sectionflags	@""
	.align	16
	.zero		1024


//--------------------- .nv.shared._ZN5flash24flash_fwd_splitkv_kernelI23Flash_fwd_kernel_traitsILi256ELi64ELi64ELi4ELb0ELb0EN7cutlass10bfloat16_tE19Flash_kernel_traitsILi256ELi64ELi64ELi4ES3_EELb1ELb0ELb0ELb0ELb0ELb0ELb0ELb1EEEvNS_16Flash_fwd_paramsE --------------------------
	.section	.nv.shared._ZN5flash24flash_fwd_splitkv_kernelI23Flash_fwd_kernel_traitsILi256ELi64ELi64ELi4ELb0ELb0EN7cutlass10bfloat16_tE19Flash_kernel_traitsILi256ELi64ELi64ELi4ES3_EELb1ELb0ELb0ELb0ELb0ELb0ELb0ELb1EEEvNS_16Flash_fwd_paramsE,"aw",@nobits
	.sectionflags	@""
	.align	16
	.zero		1024


//--------------------- .nv.shared._ZN5flash24flash_fwd_splitkv_kernelI23Flash_fwd_kernel_traitsILi256ELi64ELi64ELi4ELb0ELb0EN7cutlass10bfloat16_tE19Flash_kernel_traitsILi256ELi64ELi64ELi4ES3_EELb1ELb0ELb0ELb0ELb0ELb1ELb0ELb1EEEvNS_16Flash_fwd_paramsE --------------------------
	.section	.nv.shared._ZN5flash24flash_fwd_splitkv_kernelI23Flash_fwd_kernel_traitsILi256ELi64ELi64ELi4ELb0ELb0EN7cutlass10bfloat16_tE19Flash_kernel_traitsILi256ELi64ELi64ELi4ES3_EELb1ELb0ELb0ELb0ELb0ELb1ELb0ELb1EEEvNS_16Flash_fwd_paramsE,"aw",@nobits
	.sectionflags	@""
	.align	16
	.zero		1024


//--------------------- .nv.shared._ZN5flash24flash_fwd_splitkv_kernelI23Flash_fwd_kernel_traitsILi256ELi64ELi64ELi4ELb0ELb0EN7cutlass10bfloat16_tE19Flash_kernel_traitsILi256ELi64ELi64ELi4ES3_EELb1ELb0ELb0ELb0ELb0ELb0ELb1ELb0EEEvNS_16Flash_fwd_paramsE --------------------------
	.section	.nv.shared._ZN5flash24flash_fwd_splitkv_kernelI23Flash_fwd_kernel_traitsILi256ELi64ELi64ELi4ELb0ELb0EN7cutlass10bfloat16_tE19Flash_kernel_traitsILi256ELi64ELi64ELi4ES3_EELb1ELb0ELb0ELb0ELb0ELb0ELb1ELb0EEEvNS_16Flash_fwd_paramsE,"aw",@nobits
	.sectionflags	@""
	.align	16
	.zero		1024


//--------------------- .nv.shared._ZN5flash24flash_fwd_splitkv_kernelI23Flash_fwd_kernel_traitsILi256ELi64ELi64ELi4ELb0ELb0EN7cutlass10bfloat16_tE19Flash_kernel_traitsILi256ELi64ELi64ELi4ES3_EELb1ELb0ELb0ELb0ELb0ELb1ELb1ELb0EEEvNS_16Flash_fwd_paramsE --------------------------
	.section	.nv.shared._ZN5flash24flash_fwd_splitkv_kernelI23Flash_fwd_kernel_traitsILi256ELi64ELi64ELi4ELb0ELb0EN7cutlass10bfloat16_tE19Flash_kernel_traitsILi256ELi64ELi64ELi4ES3_EELb1ELb0ELb0ELb0ELb0ELb1ELb1ELb0EEEvNS_16Flash_fwd_paramsE,"aw",@nobits
	.sectionflags	@""
	.align	16
	.zero		1024


//--------------------- .nv.shared._ZN5flash24flash_fwd_splitkv_kernelI23Flash_fwd_kernel_traitsILi256ELi64ELi64ELi4ELb0ELb0EN7cutlass10bfloat16_tE19Flash_kernel_traitsILi256ELi64ELi64ELi4ES3_EELb1ELb0ELb0ELb0ELb0ELb0ELb1ELb1EEEvNS_16Flash_fwd_paramsE --------------------------
	.section	.nv.shared._ZN5flash24flash_fwd_splitkv_kernelI23Flash_fwd_kernel_traitsILi256ELi64ELi64ELi4ELb0ELb0EN7cutlass10bfloat16_tE19Flash_kernel_traitsILi256ELi64ELi64ELi4ES3_EELb1ELb0ELb0ELb0ELb0ELb0ELb1ELb1EEEvNS_16Flash_fwd_paramsE,"aw",@nobits
	.sectionflags	@""
	.align	16
	.zero		1024


//--------------------- .nv.shared._ZN5flash24flash_fwd_splitkv_kernelI23Flash_fwd_kernel_traitsILi256ELi64ELi64ELi4ELb0ELb0EN7cutlass10bfloat16_tE19Flash_kernel_traitsILi256ELi64ELi64ELi4ES3_EELb1ELb0ELb0ELb0ELb0ELb1ELb1ELb1EEEvNS_16Flash_fwd_paramsE --------------------------
	.section	.nv.shared._ZN5flash24flash_fwd_splitkv_kernelI23Flash_fwd_kernel_traitsILi256ELi64ELi64ELi4ELb0ELb0EN7cutlass10bfloat16_tE19Flash_kernel_traitsILi256ELi64ELi64ELi4ES3_EELb1ELb0ELb0ELb0ELb0ELb1ELb1ELb1EEEvNS_16Flash_fwd_paramsE,"aw",@nobits
	.sectionflags	@""
	.align	16
	.zero		1024


//--------------------- .nv.shared._ZN5flash24flash_fwd_splitkv_kernelI23Flash_fwd_kernel_traitsILi256ELi64ELi64ELi4ELb0ELb0EN7cutlass10bfloat16_tE19Flash_kernel_traitsILi256ELi64ELi64ELi4ES3_EELb1ELb0ELb0ELb0ELb1ELb0ELb0ELb0EEEvNS_16Flash_fwd_paramsE --------------------------
	.section	.nv.shared._ZN5flash24flash_fwd_splitkv_kernelI23Flash_fwd_kernel_traitsILi256ELi64ELi64ELi4ELb0ELb0EN7cutlass10bfloat16_tE19Flash_kernel_traitsILi256ELi64ELi64ELi4ES3_EELb1ELb0ELb0ELb0ELb1ELb0ELb0ELb0EEEvNS_16Flash_fwd_paramsE,"aw",@nobits
	.sectionflags	@""
	.align	16
	.zero		1024


//--------------------- .nv.shared._ZN5flash24flash_fwd_splitkv_kernelI23Flash_fwd_kernel_traitsILi256ELi64ELi64ELi4ELb0ELb0EN7cutlass10bfloat16_tE19Flash_kernel_traitsILi256ELi64ELi64ELi4ES3_EELb1ELb0ELb0ELb0ELb1ELb1ELb0ELb0EEEvNS_16Flash_fwd_paramsE --------------------------
	.section	.nv.shared._ZN5flash24flash_fwd_splitkv_kernelI23Flash_fwd_kernel_traitsILi256ELi64ELi64ELi4ELb0ELb0EN7cutlass10bfloat16_tE19Flash_kernel_traitsILi256ELi64ELi64ELi4ES3_EELb1ELb0ELb0ELb0ELb1ELb1ELb0ELb0EEEvNS_16Flash_fwd_paramsE,"aw",@nobits
	.sectionflags	@""
	.align	16
	.zero		1024


//--------------------- .nv.shared._ZN5flash24flash_fwd_splitkv_kernelI23Flash_fwd_kernel_traitsILi256ELi64ELi64ELi4ELb0ELb0EN7cutlass10bfloat16_tE19Flash_kernel_traitsILi256ELi64ELi64ELi4ES3_EELb1ELb0ELb1ELb0ELb0ELb0ELb0ELb0EEEvNS_16Flash_fwd_paramsE --------------------------
	.section	.nv.shared._ZN5flash24flash_fwd_splitkv_kernelI23Flash_fwd_kernel_traitsILi256ELi64ELi64ELi4ELb0ELb0EN7cutlass10bfloat16_tE19Flash_kernel_traitsILi256ELi64ELi64ELi4ES3_EELb1ELb0ELb1ELb0ELb0ELb0ELb0ELb0EEEvNS_16Flash_fwd_paramsE,"aw",@nobits
	.sectionflags	@""
	.align	16
	.zero		1024


//--------------------- .nv.shared._ZN5flash24flash_fwd_splitkv_kernelI23Flash_fwd_kernel_traitsILi256ELi64ELi64ELi4ELb0ELb0EN7cutlass10bfloat16_tE19Flash_kernel_traitsILi256ELi64ELi64ELi4ES3_EELb1ELb0ELb1ELb0ELb0ELb1ELb0ELb0EEEvNS_16Flash_fwd_paramsE --------------------------
	.section	.nv.shared._ZN5flash24flash_fwd_splitkv_kernelI23Flash_fwd_kernel_traitsILi256ELi64ELi64ELi4ELb0ELb0EN7cutlass10bfloat16_tE19Flash_kernel_traitsILi256ELi64ELi64ELi4ES3_EELb1ELb0ELb1ELb0ELb0ELb1ELb0ELb0EEEvNS_16Flash_fwd_paramsE,"aw",@nobits
	.sectionflags	@""
	.align	16
	.zero		1024


//--------------------- .nv.shared._ZN5flash24flash_fwd_splitkv_kernelI23Flash_fwd_kernel_traitsILi256ELi64ELi64ELi4ELb0ELb0EN7cutlass10bfloat16_tE19Flash_kernel_traitsILi256ELi64ELi64ELi4ES3_EELb1ELb0ELb0ELb0ELb1ELb0ELb0ELb1EEEvNS_16Flash_fwd_paramsE --------------------------
	.section	.nv.shared._ZN5flash24flash_fwd_splitkv_kernelI23Flash_fwd_kernel_traitsILi256ELi64ELi64ELi4ELb0ELb0EN7cutlass10bfloat16_tE19Flash_kernel_traitsILi256ELi64ELi64ELi4ES3_EELb1ELb0ELb0ELb0ELb1ELb0ELb0ELb1EEEvNS_16Flash_fwd_paramsE,"aw",@nobits
	.sectionflags	@""
	.align	16
	.zero		1024


//--------------------- .nv.shared._ZN5flash24flash_fwd_splitkv_kernelI23Flash_fwd_kernel_traitsILi256ELi64ELi64ELi4ELb0ELb0EN7cutlass10bfloat16_tE19Flash_kernel_traitsILi256ELi64ELi64ELi4ES3_EELb1ELb0ELb0ELb0ELb1ELb1ELb0ELb1EEEvNS_16Flash_fwd_paramsE --------------------------
	.section	.nv.shared._ZN5flash24flash_fwd_splitkv_kernelI23Flash_fwd_kernel_traitsILi256ELi64ELi64ELi4ELb0ELb0EN7cutlass10bfloat16_tE19Flash_kernel_traitsILi256ELi64ELi64ELi4ES3_EELb1ELb0ELb0ELb0ELb1ELb1ELb0ELb1EEEvNS_16Flash_fwd_paramsE,"aw",@nobits
	.sectionflags	@""
	.align	16
	.zero		1024


//--------------------- .nv.shared._ZN5flash24flash_fwd_splitkv_kernelI23Flash_fwd_kernel_traitsILi256ELi64ELi64ELi4ELb0ELb0EN7cutlass10bfloat16_tE19Flash_kernel_traitsILi256ELi64ELi64ELi4ES3_EELb1ELb0ELb1ELb0ELb0ELb0ELb0ELb1EEEvNS_16Flash_fwd_paramsE --------------------------
	.section	.nv.shared._ZN5flash24flash_fwd_splitkv_kernelI23Flash_fwd_kernel_traitsILi256ELi64ELi64ELi4ELb0ELb0EN7cutlass10bfloat16_tE19Flash_kernel_traitsILi256ELi64ELi64ELi4ES3_EELb1ELb0ELb1ELb0ELb0ELb0ELb0ELb1EEEvNS_16Flash_fwd_paramsE,"aw",@nobits
	.sectionflags	@""
	.align	16
	.zero		1024


//--------------------- .nv.shared._ZN5flash24flash_fwd_splitkv_kernelI23Flash_fwd_kernel_traitsILi256ELi64ELi64ELi4ELb0ELb0EN7cutlass10bfloat16_tE19Flash_kernel_traitsILi256ELi64ELi64ELi4ES3_EELb1ELb0ELb1ELb0ELb0ELb1ELb0ELb1EEEvNS_16Flash_fwd_paramsE --------------------------
	.section	.nv.shared._ZN5flash24flash_fwd_splitkv_kernelI23Flash_fwd_kernel_traitsILi256ELi64ELi64ELi4ELb0ELb0EN7cutlass10bfloat16_tE19Flash_kernel_traitsILi256ELi64ELi64ELi4ES3_EELb1ELb0ELb1ELb0ELb0ELb1ELb0ELb1EEEvNS_16Flash_fwd_paramsE,"aw",@nobits
	.sectionflags	@""
	.align	16
	.zero		1024


//--------------------- .nv.shared._ZN5flash24flash_fwd_splitkv_kernelI23Flash_fwd_kernel_traitsILi256ELi64ELi64ELi4ELb0ELb0EN7cutlass10bfloat16_tE19Flash_kernel_traitsILi256ELi64ELi64ELi4ES3_EELb1ELb0ELb0ELb0ELb1ELb0ELb1ELb0EEEvNS_16Flash_fwd_paramsE --------------------------
	.section	.nv.shared._ZN5flash24flash_fwd_splitkv_kernelI23Flash_fwd_kernel_traitsILi256ELi64ELi64ELi4ELb0ELb0EN7cutlass10bfloat16_tE19Flash_kernel_traitsILi256ELi64ELi64ELi4ES3_EELb1ELb0ELb0ELb0ELb1ELb0ELb1ELb0EEEvNS_16Flash_fwd_paramsE,"aw",@nobits
	.sectionflags	@""
	.align	16
	.zero		1024


//--------------------- .nv.shared._ZN5flash24flash_fwd_splitkv_kernelI23Flash_fwd_kernel_traitsILi256ELi64ELi64ELi4ELb0ELb0EN7cutlass10bfloat16_tE19Flash_kernel_traitsILi256ELi64ELi64ELi4ES3_EELb1ELb0ELb0ELb0ELb1ELb1ELb1ELb0EEEvNS_16Flash_fwd_paramsE --------------------------
	.section	.nv.shared._ZN5flash24flash_fwd_splitkv_kernelI23Flash_fwd_kernel_traitsILi256ELi64ELi64ELi4ELb0ELb0EN7cutlass10bfloat16_tE19Flash_kernel_traitsILi256ELi64ELi64ELi4ES3_EELb1ELb0ELb0ELb0ELb1ELb1ELb1ELb0EEEvNS_16Flash_fwd_paramsE,"aw",@nobits
	.sectionflags	@""
	.align	16
	.zero		1024


//--------------------- .nv.shared._ZN5flash24flash_fwd_splitkv_kernelI23Flash_fwd_kernel_traitsILi256ELi64ELi64ELi4ELb0ELb0EN7cutlass10bfloat16_tE19Flash_kernel_traitsILi256ELi64ELi64ELi4ES3_EELb1ELb0ELb1ELb0ELb0ELb0ELb1ELb0EEEvNS_16Flash_fwd_paramsE --------------------------
	.section	.nv.shared._ZN5flash24flash_fwd_splitkv_kernelI23Flash_fwd_kernel_traitsILi256ELi64ELi64ELi4ELb0ELb0EN7cutlass10bfloat16_tE19Flash_kernel_traitsILi256ELi64ELi64ELi4ES3_EELb1ELb0ELb1ELb0ELb0ELb0ELb1ELb0EEEvNS_16Flash_fwd_paramsE,"aw",@nobits
	.sectionflags	@""
	.align	16
	.zero		1024


//--------------------- .nv.shared._ZN5flash24flash_fwd_splitkv_kernelI23Flash_fwd_kernel_traitsILi256ELi64ELi64ELi4ELb0ELb0EN7cutlass10bfloat16_tE19Flash_kernel_traitsILi256ELi64ELi64ELi4ES3_EELb1ELb0ELb1ELb0ELb0ELb1ELb1ELb0EEEvNS_16Flash_fwd_paramsE --------------------------
	.section	.nv.shared._ZN5flash24flash_fwd_splitkv_kernelI23Flash_fwd_kernel_traitsILi256ELi64ELi64ELi4ELb0ELb0EN7cutlass10bfloat16_tE19Flash_kernel_traitsILi256ELi64ELi64ELi4ES3_EELb1ELb0ELb1ELb0ELb0ELb1ELb1ELb0EEEvNS_16Flash_fwd_paramsE,"aw",@nobits
	.sectionflags	@""
	.align	16
	.zero		1024


//--------------------- .nv.shared._ZN5flash24flash_fwd_splitkv_kernelI23Flash_fwd_kernel_traitsILi256ELi64ELi64ELi4ELb0ELb0EN7cutlass10bfloat16_tE19Flash_kernel_traitsILi256ELi64ELi64ELi4ES3_EELb1ELb0ELb0ELb0ELb1ELb0ELb1ELb1EEEvNS_16Flash_fwd_paramsE --------------------------
	.section	.nv.shared._ZN5flash24flash_fwd_splitkv_kernelI23Flash_fwd_kernel_traitsILi256ELi64ELi64ELi4ELb0ELb0EN7cutlass10bfloat16_tE19Flash_kernel_traitsILi256ELi64ELi64ELi4ES3_EELb1ELb0ELb0ELb0ELb1ELb0ELb1ELb1EEEvNS_16Flash_fwd_paramsE,"aw",@nobits
	.sectionflags	@""
	.align	16
	.zero		1024


//--------------------- .nv.shared._ZN5flash24flash_fwd_splitkv_kernelI23Flash_fwd_kernel_traitsILi256ELi64ELi64ELi4ELb0ELb0EN7cutlass10bfloat16_tE19Flash_kernel_traitsILi256ELi64ELi64ELi4ES3_EELb1ELb0ELb0ELb0ELb1ELb1ELb1ELb1EEEvNS_16Flash_fwd_paramsE --------------------------
	.section	.nv.shared._ZN5flash24flash_fwd_splitkv_kernelI23Flash_fwd_kernel_traitsILi256ELi64ELi64ELi4ELb0ELb0EN7cutlass10bfloat16_tE19Flash_kernel_traitsILi256ELi64ELi64ELi4ES3_EELb1ELb0ELb0ELb0ELb1ELb1ELb1ELb1EEEvNS_16Flash_fwd_paramsE,"aw",@nobits
	.sectionflags	@""
	.align	16
	.zero		1024


//--------------------- .nv.shared._ZN5flash24flash_fwd_splitkv_kernelI23Flash_fwd_kernel_traitsILi256ELi64ELi64ELi4ELb0ELb0EN7cutlass10bfloat16_tE19Flash_kernel_traitsILi256ELi64ELi64ELi4ES3_EELb1ELb0ELb1ELb0ELb0ELb0ELb1ELb1EEEvNS_16Flash_fwd_paramsE --------------------------
	.section	.nv.shared._ZN5flash24flash_fwd_splitkv_kernelI23Flash_fwd_kernel_traitsILi256ELi64ELi64ELi4ELb0ELb0EN7cutlass10bfloat16_tE19Flash_kernel_traitsILi256ELi64ELi64ELi4ES3_EELb1ELb0ELb1ELb0ELb0ELb0ELb1ELb1EEEvNS_16Flash_fwd_paramsE,"aw",@nobits
	.sectionflags	@""
	.align	16
	.zero		1024


//--------------------- .nv.shared._ZN5flash24flash_fwd_splitkv_kernelI23Flash_fwd_kernel_traitsILi256ELi64ELi64ELi4ELb0ELb0EN7cutlass10bfloat16_tE19Flash_kernel_traitsILi256ELi64ELi64ELi4ES3_EELb1ELb0ELb1ELb0ELb0ELb1ELb1ELb1EEEvNS_16Flash_fwd_paramsE --------------------------
	.section	.nv.shared._ZN5flash24flash_fwd_splitkv_kernelI23Flash_fwd_kernel_traitsILi256ELi64ELi64ELi4ELb0ELb0EN7cutlass10bfloat16_tE19Flash_kernel_traitsILi256ELi64ELi64ELi4ES3_EELb1ELb0ELb1ELb0ELb0ELb1ELb1ELb1EEEvNS_16Flash_fwd_paramsE,"aw",@nobits
	.sectionflags	@""
	.align	16
	.zero		1024


//--------------------- .nv.constant0._ZN5flash32flash_fwd_splitkv_combine_kernelI23Flash_fwd_kernel_traitsILi256ELi64ELi64ELi4ELb0ELb0EN7cutlass10bfloat16_tE19Flash_kernel_traitsILi256ELi64ELi64ELi4ES3_EELi4ELi7ELb0EEEvNS_16Flash_fwd_paramsE --------------------------
	.section	.nv.constant0._ZN5flash32flash_fwd_splitkv_combine_kernelI23Flash_fwd_kernel_traitsILi256ELi64ELi64ELi4ELb0ELb0EN7cutlass10bfloat16_tE19Flash_kernel_traitsILi256ELi64ELi64ELi4ES3_EELi4ELi7ELb0EEEvNS_16Flash_fwd_paramsE,"a",@progbits
	.sectionflags	@""
	.align	4
.nv.constant0._ZN5flash32flash_fwd_splitkv_combine_kernelI23Flash_fwd_kernel_traitsILi256ELi64ELi64ELi4ELb0ELb0EN7cutlass10bfloat16_tE19Flash_kernel_traitsILi256ELi64ELi64ELi4ES3_EELi4ELi7ELb0EEEvNS_16Flash_fwd_paramsE:
	.zero		992


//--------------------- .nv.constant0._ZN5flash32flash_fwd_splitkv_combine_kernelI23Flash_fwd_kernel_traitsILi256ELi64ELi64ELi4ELb0ELb0EN7cutlass10bfloat16_tE19Flash_kernel_traitsILi256ELi64ELi64ELi4ES3_EELi4ELi6ELb0EEEvNS_16Flash_fwd_paramsE --------------------------
	.section	.nv.constant0._ZN5flash32flash_fwd_splitkv_combine_kernelI23Flash_fwd_kernel_traitsILi256ELi64ELi64ELi4ELb0ELb0EN7cutlass10bfloat16_tE19Flash_kernel_traitsILi256ELi64ELi64ELi4ES3_EELi4ELi6ELb0EEEvNS_16Flash_fwd_paramsE,"a",@progbits
	.sectionflags	@""
	.align	4
.nv.constant0._ZN5flash32flash_fwd_splitkv_combine_kernelI23Flash_fwd_kernel_traitsILi256ELi64ELi64ELi4ELb0ELb0EN7cutlass10bfloat16_tE19Flash_kernel_traitsILi256ELi64ELi64ELi4ES3_EELi4ELi6ELb0EEEvNS_16Flash_fwd_paramsE:
	.zero		992


//--------------------- .nv.constant0._ZN5flash32flash_fwd_splitkv_combine_kernelI23Flash_fwd_kernel_traitsILi256ELi64ELi64ELi4ELb0ELb0EN7cutlass10bfloat16_tE19Flash_kernel_traitsILi256ELi64ELi64ELi4ES3_EELi4ELi5ELb0EEEvNS_16Flash_fwd_paramsE --------------------------
	.section	.nv.constant0._ZN5flash32flash_fwd_splitkv_combine_kernelI23Flash_fwd_kernel_traitsILi256ELi64ELi64ELi4ELb0ELb0EN7cutlass10bfloat16_tE19Flash_kernel_traitsILi256ELi64ELi64ELi4ES3_EELi4ELi5ELb0EEEvNS_16Flash_fwd_paramsE,"a",@progbits
	.sectionflags	@""
	.align	4
.nv.constant0._ZN5flash32flash_fwd_splitkv_combine_kernelI23Flash_fwd_kernel_traitsILi256ELi64ELi64ELi4ELb0ELb0EN7cutlass10bfloat16_tE19Flash_kernel_traitsILi256ELi64ELi64ELi4ES3_EELi4ELi5ELb0EEEvNS_16Flash_fwd_paramsE:
	.zero		992


//--------------------- .nv.constant0._ZN5flash32flash_fwd_splitkv_combine_kernelI23Flash_fwd_kernel_traitsILi256ELi64ELi64ELi4ELb0ELb0EN7cutlass10bfloat16_tE19Flash_kernel_traitsILi256ELi64ELi64ELi4ES3_EELi4ELi4ELb0EEEvNS_16Flash_fwd_paramsE --------------------------
	.section	.nv.constant0._ZN5flash32flash_fwd_splitkv_combine_kernelI23Flash_fwd_kernel_traitsILi256ELi64ELi64ELi4ELb0ELb0EN7cutlass10bfloat16_tE19Flash_kernel_traitsILi256ELi64ELi64ELi4ES3_EELi4ELi4ELb0EEEvNS_16Flash_fwd_paramsE,"a",@progbits
	.sectionflags	@""
	.align	4
.nv.constant0._ZN5flash32flash_fwd_splitkv_combine_kernelI23Flash_fwd_kernel_traitsILi256ELi64ELi64ELi4ELb0ELb0EN7cutlass10bfloat16_tE19Flash_kernel_traitsILi256ELi64ELi64ELi4ES3_EELi4ELi4ELb0EEEvNS_16Flash_fwd_paramsE:
	.zero		992


//--------------------- .nv.constant0._ZN5flash32flash_fwd_splitkv_combine_kernelI23Flash_fwd_kernel_traitsILi256ELi64ELi64ELi4ELb0ELb0EN7cutlass10bfloat16_tE19Flash_kernel_traitsILi256ELi64ELi64ELi4ES3_EELi4ELi3ELb0EEEvNS_16Flash_fwd_paramsE --------------------------
	.section	.nv.constant0._ZN5flash32flash_fwd_splitkv_combine_kernelI23Flash_fwd_kernel_traitsILi256ELi64ELi64ELi4ELb0ELb0EN7cutlass10bfloat16_tE19Flash_kernel_traitsILi256ELi64ELi64ELi4ES3_EELi4ELi3ELb0EEEvNS_16Flash_fwd_paramsE,"a",@progbits
	.sectionflags	@""
	.align	4
.nv.constant0._ZN5flash32flash_fwd_splitkv_combine_kernelI23Flash_fwd_kernel_traitsILi256ELi64ELi64ELi4ELb0ELb0EN7cutlass10bfloat16_tE19Flash_kernel_traitsILi256ELi64ELi64ELi4ES3_EELi4ELi3ELb0EEEvNS_16Flash_fwd_paramsE:
	.zero		992


//--------------------- .nv.constant0._ZN5flash32flash_fwd_splitkv_combine_kernelI23Flash_fwd_kernel_traitsILi256ELi64ELi64ELi4ELb0ELb0EN7cutlass10bfloat16_tE19Flash_kernel_traitsILi256ELi64ELi64ELi4ES3_EELi4ELi2ELb0EEEvNS_16Flash_fwd_paramsE --------------------------
	.section	.nv.constant0._ZN5flash32flash_fwd_splitkv_combine_kernelI23Flash_fwd_kernel_traitsILi256ELi64ELi64ELi4ELb0ELb0EN7cutlass10bfloat16_tE19Flash_kernel_traitsILi256ELi64ELi64ELi4ES3_EELi4ELi2ELb0EEEvNS_16Flash_fwd_paramsE,"a",@progbits
	.sectionflags	@""
	.align	4
.nv.constant0._ZN5flash32flash_fwd_splitkv_combine_kernelI23Flash_fwd_kernel_traitsILi256ELi64ELi64ELi4ELb0ELb0EN7cutlass10bfloat16_tE19Flash_kernel_traitsILi256ELi64ELi64ELi4ES3_EELi4ELi2ELb0EEEvNS_16Flash_fwd_paramsE:
	.zero		992


//--------------------- .nv.constant0._ZN5flash32flash_fwd_splitkv_combine_kernelI23Flash_fwd_kernel_traitsILi256ELi64ELi64ELi4ELb0ELb0EN7cutlass10bfloat16_tE19Flash_kernel_traitsILi256ELi64ELi64ELi4ES3_EELi4ELi1ELb0EEEvNS_16Flash_fwd_paramsE --------------------------
	.section	.nv.constant0._ZN5flash32flash_fwd_splitkv_combine_kernelI23Flash_fwd_kernel_traitsILi256ELi64ELi64ELi4ELb0ELb0EN7cutlass10bfloat16_tE19Flash_kernel_traitsILi256ELi64ELi64ELi4ES3_EELi4ELi1ELb0EEEvNS_16Flash_fwd_paramsE,"a",@progbits
	.sectionflags	@""
	.align	4
.nv.constant0._ZN5flash32flash_fwd_splitkv_combine_kernelI23Flash_fwd_kernel_traitsILi256ELi64ELi64ELi4ELb0ELb0EN7cutlass10bfloat16_tE19Flash_kernel_traitsILi256ELi64ELi64ELi4ES3_EELi4ELi1ELb0EEEvNS_16Flash_fwd_paramsE:
	.zero		992


//--------------------- .nv.constant0._ZN5flash32flash_fwd_splitkv_combine_kernelI23Flash_fwd_kernel_traitsILi256ELi64ELi64ELi4ELb0ELb0EN7cutlass10bfloat16_tE19Flash_kernel_traitsILi256ELi64ELi64ELi4ES3_EELi4ELi7ELb1EEEvNS_16Flash_fwd_paramsE --------------------------
	.section	.nv.constant0._ZN5flash32flash_fwd_splitkv_combine_kernelI23Flash_fwd_kernel_traitsILi256ELi64ELi64ELi4ELb0ELb0EN7cutlass10bfloat16_tE19Flash_kernel_traitsILi256ELi64ELi64ELi4ES3_EELi4ELi7ELb1EEEvNS_16Flash_fwd_paramsE,"a",@progbits
	.sectionflags	@""
	.align	4
.nv.constant0._ZN5flash32flash_fwd_splitkv_combine_kernelI23Flash_fwd_kernel_traitsILi256ELi64ELi64ELi4ELb0ELb0EN7cutlass10bfloat16_tE19Flash_kernel_traitsILi256ELi64ELi64ELi4ES3_EELi4ELi7ELb1EEEvNS_16Flash_fwd_paramsE:
	.zero		992


//--------------------- .nv.constant0._ZN5flash32flash_fwd_splitkv_combine_kernelI23Flash_fwd_kernel_traitsILi256ELi64ELi64ELi4ELb0ELb0EN7cutlass10bfloat16_tE19Flash_kernel_traitsILi256ELi64ELi64ELi4ES3_EELi4ELi6ELb1EEEvNS_16Flash_fwd_paramsE --------------------------
	.section	.nv.constant0._ZN5flash32flash_fwd_splitkv_combine_kernelI23Flash_fwd_kernel_traitsILi256ELi64ELi64ELi4ELb0ELb0EN7cutlass10bfloat16_tE19Flash_kernel_traitsILi256ELi64ELi64ELi4ES3_EELi4ELi6ELb1EEEvNS_16Flash_fwd_paramsE,"a",@progbits
	.sectionflags	@""
	.align	4
.nv.constant0._ZN5flash32flash_fwd_splitkv_combine_kernelI23Flash_fwd_kernel_traitsILi256ELi64ELi64ELi4ELb0ELb0EN7cutlass10bfloat16_tE19Flash_kernel_traitsILi256ELi64ELi64ELi4ES3_EELi4ELi6ELb1EEEvNS_16Flash_fwd_paramsE:
	.zero		992


//--------------------- .nv.constant0._ZN5flash32flash_fwd_splitkv_combine_kernelI23Flash_fwd_kernel_traitsILi256ELi64ELi64ELi4ELb0ELb0EN7cutlass10bfloat16_tE19Flash_kernel_traitsILi256ELi64ELi64ELi4ES3_EELi4ELi5ELb1EEEvNS_16Flash_fwd_paramsE --------------------------
	.section	.nv.constant0._ZN5flash32flash_fwd_splitkv_combine_kernelI23Flash_fwd_kernel_traitsILi256ELi64ELi64ELi4ELb0ELb0EN7cutlass10bfloat16_tE19Flash_kernel_traitsILi256ELi64ELi64ELi4ES3_EELi4ELi5ELb1EEEvNS_16Flash_fwd_paramsE,"a",@progbits
	.sectionflags	@""
	.align	4
.nv.constant0._ZN5flash32flash_fwd_splitkv_combine_kernelI23Flash_fwd_kernel_traitsILi256ELi64ELi64ELi4ELb0ELb0EN7cutlass10bfloat16_tE19Flash_kernel_traitsILi256ELi64ELi64ELi4ES3_EELi4ELi5ELb1EEEvNS_16Flash_fwd_paramsE:
	.zero		992


//--------------------- .nv.constant0._ZN5flash32flash_fwd_splitkv_combine_kernelI23Flash_fwd_kernel_traitsILi256ELi64ELi64ELi4ELb0ELb0EN7cutlass10bfloat16_tE19Flash_kernel_traitsILi256ELi64ELi64ELi4ES3_EELi4ELi4ELb1EEEvNS_16Flash_fwd_paramsE --------------------------
	.section	.nv.constant0._ZN5flash32flash_fwd_splitkv_combine_kernelI23Flash_fwd_kernel_traitsILi256ELi64ELi64ELi4ELb0ELb0EN7cutlass10bfloat16_tE19Flash_kernel_traitsILi256ELi64ELi64ELi4ES3_EELi4ELi4ELb1EEEvNS_16Flash_fwd_paramsE,"a",@progbits
	.sectionflags	@""
	.align	4
.nv.constant0._ZN5flash32flash_fwd_splitkv_combine_kernelI23Flash_fwd_kernel_traitsILi256ELi64ELi64ELi4ELb0ELb0EN7cutlass10bfloat16_tE19Flash_kernel_traitsILi256ELi64ELi64ELi4ES3_EELi4ELi4ELb1EEEvNS_16Flash_fwd_paramsE:
	.zero		992


//--------------------- .nv.constant0._ZN5flash32flash_fwd_splitkv_combine_kernelI23Flash_fwd_kernel_traitsILi256ELi64ELi64ELi4ELb0ELb0EN7cutlass10bfloat16_tE19Flash_kernel_traitsILi256ELi64ELi64ELi4ES3_EELi4ELi3ELb1EEEvNS_16Flash_fwd_paramsE --------------------------
	.section	.nv.constant0._ZN5flash32flash_fwd_splitkv_combine_kernelI23Flash_fwd_kernel_traitsILi256ELi64ELi64ELi4ELb0ELb0EN7cutlass10bfloat16_tE19Flash_kernel_traitsILi256ELi64ELi64ELi4ES3_EELi4ELi3ELb1EEEvNS_16Flash_fwd_paramsE,"a",@progbits
	.sectionflags	@""
	.align	4
.nv.constant0._ZN5flash32flash_fwd_splitkv_combine_kernelI23Flash_fwd_kernel_traitsILi256ELi64ELi64ELi4ELb0ELb0EN7cutlass10bfloat16_tE19Flash_kernel_traitsILi256ELi64ELi64ELi4ES3_EELi4ELi3ELb1EEEvNS_16Flash_fwd_paramsE:
	.zero		992


//--------------------- .nv.constant0._ZN5flash32flash_fwd_splitkv_combine_kernelI23Flash_fwd_kernel_traitsILi256ELi64ELi64ELi4ELb0ELb0EN7cutlass10bfloat16_tE19Flash_kernel_traitsILi256ELi64ELi64ELi4ES3_EELi4ELi2ELb1EEEvNS_16Flash_fwd_paramsE --------------------------
	.section	.nv.constant0._ZN5flash32flash_fwd_splitkv_combine_kernelI23Flash_fwd_kernel_traitsILi256ELi64ELi64ELi4ELb0ELb0EN7cutlass10bfloat16_tE19Flash_kernel_traitsILi256ELi64ELi64ELi4ES3_EELi4ELi2ELb1EEEvNS_16Flash_fwd_paramsE,"a",@progbits
	.sectionflags	@""
	.align	4
.nv.constant0._ZN5flash32flash_fwd_splitkv_combine_kernelI23Flash_fwd_kernel_traitsILi256ELi64ELi64ELi4ELb0ELb0EN7cutlass10bfloat16_tE19Flash_kernel_traitsILi256ELi64ELi64ELi4ES3_EELi4ELi2ELb1EEEvNS_16Flash_fwd_paramsE:
	.zero		992


//--------------------- .nv.constant0._ZN5flash32flash_fwd_splitkv_combine_kernelI23Flash_fwd_kernel_traitsILi256ELi64ELi64ELi4ELb0ELb0EN7cutlass10bfloat16_tE19Flash_kernel_traitsILi256ELi64ELi64ELi4ES3_EELi4ELi1ELb1EEEvNS_16Flash_fwd_paramsE --------------------------
	.section	.nv.constant0._ZN5flash32flash_fwd_splitkv_combine_kernelI23Flash_fwd_kernel_traitsILi256ELi64ELi64ELi4ELb0ELb0EN7cutlass10bfloat16_tE19Flash_kernel_traitsILi256ELi64ELi64ELi4ES3_EELi4ELi1ELb1EEEvNS_16Flash_fwd_paramsE,"a",@progbits
	.sectionflags	@""
	.align	4
.nv.constant0._ZN5flash32flash_fwd_splitkv_combine_kernelI23Flash_fwd_kernel_traitsILi256ELi64ELi64ELi4ELb0ELb0EN7cutlass10bfloat16_tE19Flash_kernel_traitsILi256ELi64ELi64ELi4ES3_EELi4ELi1ELb1EEEvNS_16Flash_fwd_paramsE:
	.zero		992


//--------------------- .nv.constant0._ZN5flash24flash_fwd_splitkv_kernelI23Flash_fwd_kernel_traitsILi256ELi64ELi64ELi4ELb0ELb0EN7cutlass10bfloat16_tE19Flash_kernel_traitsILi256ELi64ELi64ELi4ES3_EELb1ELb0ELb0ELb0ELb0ELb0ELb0ELb0EEEvNS_16Flash_fwd_paramsE --------------------------
	.section	.nv.constant0._ZN5flash24flash_fwd_splitkv_kernelI23Flash_fwd_kernel_traitsILi256ELi64ELi64ELi4ELb0ELb0EN7cutlass10bfloat16_tE19Flash_kernel_traitsILi256ELi64ELi64ELi4ES3_EELb1ELb0ELb0ELb0ELb0ELb0ELb0ELb0EEEvNS_16Flash_fwd_paramsE,"a",@progbits
	.sectionflags	@""
	.align	4
.nv.constant0._ZN5flash24flash_fwd_splitkv_kernelI23Flash_fwd_kernel_traitsILi256ELi64ELi64ELi4ELb0ELb0EN7cutlass10bfloat16_tE19Flash_kernel_traitsILi256ELi64ELi64ELi4ES3_EELb1ELb0ELb0ELb0ELb0ELb0ELb0ELb0EEEvNS_16Flash_fwd_paramsE:
	.zero		992


//--------------------- .nv.constant0._ZN5flash24flash_fwd_splitkv_kernelI23Flash_fwd_kernel_traitsILi256ELi64ELi64ELi4ELb0ELb0EN7cutlass10bfloat16_tE19Flash_kernel_traitsILi256ELi64ELi64ELi4ES3_EELb1ELb0ELb0ELb0ELb0ELb1ELb0ELb0EEEvNS_16Flash_fwd_paramsE --------------------------
	.section	.nv.constant0._ZN5flash24flash_fwd_splitkv_kernelI23Flash_fwd_kernel_traitsILi256ELi64ELi64ELi4ELb0ELb0EN7cutlass10bfloat16_tE19Flash_kernel_traitsILi256ELi64ELi64ELi4ES3_EELb1ELb0ELb0ELb0ELb0ELb1ELb0ELb0EEEvNS_16Flash_fwd_paramsE,"a",@progbits
	.sectionflags	@""
	.align	4
.nv.constant0._ZN5flash24flash_fwd_splitkv_kernelI23Flash_fwd_kernel_traitsILi256ELi64ELi64ELi4ELb0ELb0EN7cutlass10bfloat16_tE19Flash_kernel_traitsILi256ELi64ELi64ELi4ES3_EELb1ELb0ELb0ELb0ELb0ELb1ELb0ELb0EEEvNS_16Flash_fwd_paramsE:
	.zero		992


//--------------------- .nv.constant0._ZN5flash24flash_fwd_splitkv_kernelI23Flash_fwd_kernel_traitsILi256ELi64ELi64ELi4ELb0ELb0EN7cutlass10bfloat16_tE19Flash_kernel_traitsILi256ELi64ELi64ELi4ES3_EELb1ELb0ELb0ELb0ELb0ELb0ELb0ELb1EEEvNS_16Flash_fwd_paramsE --------------------------
	.section	.nv.constant0._ZN5flash24flash_fwd_splitkv_kernelI23Flash_fwd_kernel_traitsILi256ELi64ELi64ELi4ELb0ELb0EN7cutlass10bfloat16_tE19Flash_kernel_traitsILi256ELi64ELi64ELi4ES3_EELb1ELb0ELb0ELb0ELb0ELb0ELb0ELb1EEEvNS_16Flash_fwd_paramsE,"a",@progbits
	.sectionflags	@""
	.align	4
.nv.constant0._ZN5flash24flash_fwd_splitkv_kernelI23Flash_fwd_kernel_traitsILi256ELi64ELi64ELi4ELb0ELb0EN7cutlass10bfloat16_tE19Flash_kernel_traitsILi256ELi64ELi64ELi4ES3_EELb1ELb0ELb0ELb0ELb0ELb0ELb0ELb1EEEvNS_16Flash_fwd_paramsE:
	.zero		992


//--------------------- .nv.constant0._ZN5flash24flash_fwd_splitkv_kernelI23Flash_fwd_kernel_traitsILi256ELi64ELi64ELi4ELb0ELb0EN7cutlass10bfloat16_tE19Flash_kernel_traitsILi256ELi64ELi64ELi4ES3_EELb1ELb0ELb0ELb0ELb0ELb1ELb0ELb1EEEvNS_16Flash_fwd_paramsE --------------------------
	.section	.nv.constant0._ZN5flash24flash_fwd_splitkv_kernelI23Flash_fwd_kernel_traitsILi256ELi64ELi64ELi4ELb0ELb0EN7cutlass10bfloat16_tE19Flash_kernel_traitsILi256ELi64ELi64ELi4ES3_EELb1ELb0ELb0ELb0ELb0ELb1ELb0ELb1EEEvNS_16Flash_fwd_paramsE,"a",@progbits
	.sectionflags	@""
	.align	4
.nv.constant0._ZN5flash24flash_fwd_splitkv_kernelI23Flash_fwd_kernel_traitsILi256ELi64ELi64ELi4ELb0ELb0EN7cutlass10bfloat16_tE19Flash_kernel_traitsILi256ELi64ELi64ELi4ES3_EELb1ELb0ELb0ELb0ELb0ELb1ELb0ELb1EEEvNS_16Flash_fwd_paramsE:
	.zero		992


//--------------------- .nv.constant0._ZN5flash24flash_fwd_splitkv_kernelI23Flash_fwd_kernel_traitsILi256ELi64ELi64ELi4ELb0ELb0EN7cutlass10bfloat16_tE19Flash_kernel_traitsILi256ELi64ELi64ELi4ES3_EELb1ELb0ELb0ELb0ELb0ELb0ELb1ELb0EEEvNS_16Flash_fwd_paramsE --------------------------
	.section	.nv.constant0._ZN5flash24flash_fwd_splitkv_kernelI23Flash_fwd_kernel_traitsILi256ELi64ELi64ELi4ELb0ELb0EN7cutlass10bfloat16_tE19Flash_kernel_traitsILi256ELi64ELi64ELi4ES3_EELb1ELb0ELb0ELb0ELb0ELb0ELb1ELb0EEEvNS_16Flash_fwd_paramsE,"a",@progbits
	.sectionflags	@""
	.align	4
.nv.constant0._ZN5flash24flash_fwd_splitkv_kernelI23Flash_fwd_kernel_traitsILi256ELi64ELi64ELi4ELb0ELb0EN7cutlass10bfloat16_tE19Flash_kernel_traitsILi256ELi64ELi64ELi4ES3_EELb1ELb0ELb0ELb0ELb0ELb0ELb1ELb0EEEvNS_16Flash_fwd_paramsE:
	.zero		992


//--------------------- .nv.constant0._ZN5flash24flash_fwd_splitkv_kernelI23Flash_fwd_kernel_traitsILi256ELi64ELi64ELi4ELb0ELb0EN7cutlass10bfloat16_tE19Flash_kernel_traitsILi256ELi64ELi64ELi4ES3_EELb1ELb0ELb0ELb0ELb0ELb1ELb1ELb0EEEvNS_16Flash_fwd_paramsE --------------------------
	.section	.nv.constant0._ZN5flash24flash_fwd_splitkv_kernelI23Flash_fwd_kernel_traitsILi256ELi64ELi64ELi4ELb0ELb0EN7cutlass10bfloat16_tE19Flash_kernel_traitsILi256ELi64ELi64ELi4ES3_EELb1ELb0ELb0ELb0ELb0ELb1ELb1ELb0EEEvNS_16Flash_fwd_paramsE,"a",@progbits
	.sectionflags	@""
	.align	4
.nv.constant0._ZN5flash24flash_fwd_splitkv_kernelI23Flash_fwd_kernel_traitsILi256ELi64ELi64ELi4ELb0ELb0EN7cutlass10bfloat16_tE19Flash_kernel_traitsILi256ELi64ELi64ELi4ES3_EELb1ELb0ELb0ELb0ELb0ELb1ELb1ELb0EEEvNS_16Flash_fwd_paramsE:
	.zero		992


//--------------------- .nv.constant0._ZN5flash24flash_fwd_splitkv_kernelI23Flash_fwd_kernel_traitsILi256ELi64ELi64ELi4ELb0ELb0EN7cutlass10bfloat16_tE19Flash_kernel_traitsILi256ELi64ELi64ELi4ES3_EELb1ELb0ELb0ELb0ELb0ELb0ELb1ELb1EEEvNS_16Flash_fwd_paramsE --------------------------
	.section	.nv.constant0._ZN5flash24flash_fwd_splitkv_kernelI23Flash_fwd_kernel_traitsILi256ELi64ELi64ELi4ELb0ELb0EN7cutlass10bfloat16_tE19Flash_kernel_traitsILi256ELi64ELi64ELi4ES3_EELb1ELb0ELb0ELb0ELb0ELb0ELb1ELb1EEEvNS_16Flash_fwd_paramsE,"a",@progbits
	.sectionflags	@""
	.align	4
.nv.constant0._ZN5flash24flash_fwd_splitkv_kernelI23Flash_fwd_kernel_traitsILi256ELi64ELi64ELi4ELb0ELb0EN7cutlass10bfloat16_tE19Flash_kernel_traitsILi256ELi64ELi64ELi4ES3_EELb1ELb0ELb0ELb0ELb0ELb0ELb1ELb1EEEvNS_16Flash_fwd_paramsE:
	.zero		992


//--------------------- .nv.constant0._ZN5flash24flash_fwd_splitkv_kernelI23Flash_fwd_kernel_traitsILi256ELi64ELi64ELi4ELb0ELb0EN7cutlass10bfloat16_tE19Flash_kernel_traitsILi256ELi64ELi64ELi4ES3_EELb1ELb0ELb0ELb0ELb0ELb1ELb1ELb1EEEvNS_16Flash_fwd_paramsE --------------------------
	.section	.nv.constant0._ZN5flash24flash_fwd_splitkv_kernelI23Flash_fwd_kernel_traitsILi256ELi64ELi64ELi4ELb0ELb0EN7cutlass10bfloat16_tE19Flash_kernel_traitsILi256ELi64ELi64ELi4ES3_EELb1ELb0ELb0ELb0ELb0ELb1ELb1ELb1EEEvNS_16Flash_fwd_paramsE,"a",@progbits
	.sectionflags	@""
	.align	4
.nv.constant0._ZN5flash24flash_fwd_splitkv_kernelI23Flash_fwd_kernel_traitsILi256ELi64ELi64ELi4ELb0ELb0EN7cutlass10bfloat16_tE19Flash_kernel_traitsILi256ELi64ELi64ELi4ES3_EELb1ELb0ELb0ELb0ELb0ELb1ELb1ELb1EEEvNS_16Flash_fwd_paramsE:
	.zero		992


//--------------------- .nv.constant0._ZN5flash24flash_fwd_splitkv_kernelI23Flash_fwd_kernel_traitsILi256ELi64ELi64ELi4ELb0ELb0EN7cutlass10bfloat16_tE19Flash_kernel_traitsILi256ELi64ELi64ELi4ES3_EELb1ELb0ELb0ELb0ELb1ELb0ELb0ELb0EEEvNS_16Flash_fwd_paramsE --------------------------
	.section	.nv.constant0._ZN5flash24flash_fwd_splitkv_kernelI23Flash_fwd_kernel_traitsILi256ELi64ELi64ELi4ELb0ELb0EN7cutlass10bfloat16_tE19Flash_kernel_traitsILi256ELi64ELi64ELi4ES3_EELb1ELb0ELb0ELb0ELb1ELb0ELb0ELb0EEEvNS_16Flash_fwd_paramsE,"a",@progbits
	.sectionflags	@""
	.align	4
.nv.constant0._ZN5flash24flash_fwd_splitkv_kernelI23Flash_fwd_kernel_traitsILi256ELi64ELi64ELi4ELb0ELb0EN7cutlass10bfloat16_tE19Flash_kernel_traitsILi256ELi64ELi64ELi4ES3_EELb1ELb0ELb0ELb0ELb1ELb0ELb0ELb0EEEvNS_16Flash_fwd_paramsE:
	.zero		992


//--------------------- .nv.constant0._ZN5flash24flash_fwd_splitkv_kernelI23Flash_fwd_kernel_traitsILi256ELi64ELi64ELi4ELb0ELb0EN7cutlass10bfloat16_tE19Flash_kernel_traitsILi256ELi64ELi64ELi4ES3_EELb1ELb0ELb0ELb0ELb1ELb1ELb0ELb0EEEvNS_16Flash_fwd_paramsE --------------------------
	.section	.nv.constant0._ZN5flash24flash_fwd_splitkv_kernelI23Flash_fwd_kernel_traitsILi256ELi64ELi64ELi4ELb0ELb0EN7cutlass10bfloat16_tE19Flash_kernel_traitsILi256ELi64ELi64ELi4ES3_EELb1ELb0ELb0ELb0ELb1ELb1ELb0ELb0EEEvNS_16Flash_fwd_paramsE,"a",@progbits
	.sectionflags	@""
	.align	4
.nv.constant0._ZN5flash24flash_fwd_splitkv_kernelI23Flash_fwd_kernel_traitsILi256ELi64ELi64ELi4ELb0ELb0EN7cutlass10bfloat16_tE19Flash_kernel_traitsILi256ELi64ELi64ELi4ES3_EELb1ELb0ELb0ELb0ELb1ELb1ELb0ELb0EEEvNS_16Flash_fwd_paramsE:
	.zero		992


//--------------------- .nv.constant0._ZN5flash24flash_fwd_splitkv_kernelI23Flash_fwd_kernel_traitsILi256ELi64ELi64ELi4ELb0ELb0EN7cutlass10bfloat16_tE19Flash_kernel_traitsILi256ELi64ELi64ELi4ES3_EELb1ELb0ELb1ELb0ELb0ELb0ELb0ELb0EEEvNS_16Flash_fwd_paramsE --------------------------
	.section	.nv.constant0._ZN5flash24flash_fwd_splitkv_kernelI23Flash_fwd_kernel_traitsILi256ELi64ELi64ELi4ELb0ELb0EN7cutlass10bfloat16_tE19Flash_kernel_traitsILi256ELi64ELi64ELi4ES3_EELb1ELb0ELb1ELb0ELb0ELb0ELb0ELb0EEEvNS_16Flash_fwd_paramsE,"a",@progbits
	.sectionflags	@""
	.align	4
.nv.constant0._ZN5flash24flash_fwd_splitkv_kernelI23Flash_fwd_kernel_traitsILi256ELi64ELi64ELi4ELb0ELb0EN7cutlass10bfloat16_tE19Flash_kernel_traitsILi256ELi64ELi64ELi4ES3_EELb1ELb0ELb1ELb0ELb0ELb0ELb0ELb0EEEvNS_16Flash_fwd_paramsE:
	.zero		992


//--------------------- .nv.constant0._ZN5flash24flash_fwd_splitkv_kernelI23Flash_fwd_kernel_traitsILi256ELi64ELi64ELi4ELb0ELb0EN7cutlass10bfloat16_tE19Flash_kernel_traitsILi256ELi64ELi64ELi4ES3_EELb1ELb0ELb1ELb0ELb0ELb1ELb0ELb0EEEvNS_16Flash_fwd_paramsE --------------------------
	.section	.nv.constant0._ZN5flash24flash_fwd_splitkv_kernelI23Flash_fwd_kernel_traitsILi256ELi64ELi64ELi4ELb0ELb0EN7cutlass10bfloat16_tE19Flash_kernel_traitsILi256ELi64ELi64ELi4ES3_EELb1ELb0ELb1ELb0ELb0ELb1ELb0ELb0EEEvNS_16Flash_fwd_paramsE,"a",@progbits
	.sectionflags	@""
	.align	4
.nv.constant0._ZN5flash24flash_fwd_splitkv_kernelI23Flash_fwd_kernel_traitsILi256ELi64ELi64ELi4ELb0ELb0EN7cutlass10bfloat16_tE19Flash_kernel_traitsILi256ELi64ELi64ELi4ES3_EELb1ELb0ELb1ELb0ELb0ELb1ELb0ELb0EEEvNS_16Flash_fwd_paramsE:
	.zero		992


//--------------------- .nv.constant0._ZN5flash24flash_fwd_splitkv_kernelI23Flash_fwd_kernel_traitsILi256ELi64ELi64ELi4ELb0ELb0EN7cutlass10bfloat16_tE19Flash_kernel_traitsILi256ELi64ELi64ELi4ES3_EELb1ELb0ELb0ELb0ELb1ELb0ELb0ELb1EEEvNS_16Flash_fwd_paramsE --------------------------
	.section	.nv.constant0._ZN5flash24flash_fwd_splitkv_kernelI23Flash_fwd_kernel_traitsILi256ELi64ELi64ELi4ELb0ELb0EN7cutlass10bfloat16_tE19Flash_kernel_traitsILi256ELi64ELi64ELi4ES3_EELb1ELb0ELb0ELb0ELb1ELb0ELb0ELb1EEEvNS_16Flash_fwd_paramsE,"a",@progbits
	.sectionflags	@""
	.align	4
.nv.constant0._ZN5flash24flash_fwd_splitkv_kernelI23Flash_fwd_kernel_traitsILi256ELi64ELi64ELi4ELb0ELb0EN7cutlass10bfloat16_tE19Flash_kernel_traitsILi256ELi64ELi64ELi4ES3_EELb1ELb0ELb0ELb0ELb1ELb0ELb0ELb1EEEvNS_16Flash_fwd_paramsE:
	.zero		992


//--------------------- .nv.constant0._ZN5flash24flash_fwd_splitkv_kernelI23Flash_fwd_kernel_traitsILi256ELi64ELi64ELi4ELb0ELb0EN7cutlass10bfloat16_tE19Flash_kernel_traitsILi256ELi64ELi64ELi4ES3_EELb1ELb0ELb0ELb0ELb1ELb1ELb0ELb1EEEvNS_16Flash_fwd_paramsE --------------------------
	.section	.nv.constant0._ZN5flash24flash_fwd_splitkv_kernelI23Flash_fwd_kernel_traitsILi256ELi64ELi64ELi4ELb0ELb0EN7cutlass10bfloat16_tE19Flash_kernel_traitsILi256ELi64ELi64ELi4ES3_EELb1ELb0ELb0ELb0ELb1ELb1ELb0ELb1EEEvNS_16Flash_fwd_paramsE,"a",@progbits
	.sectionflags	@""
	.align	4
.nv.constant0._ZN5flash24flash_fwd_splitkv_kernelI23Flash_fwd_kernel_traitsILi256ELi64ELi64ELi4ELb0ELb0EN7cutlass10bfloat16_tE19Flash_kernel_traitsILi256ELi64ELi64ELi4ES3_EELb1ELb0ELb0ELb0ELb1ELb1ELb0ELb1EEEvNS_16Flash_fwd_paramsE:
	.zero		992


//--------------------- .nv.constant0._ZN5flash24flash_fwd_splitkv_kernelI23Flash_fwd_kernel_traitsILi256ELi64ELi64ELi4ELb0ELb0EN7cutlass10bfloat16_tE19Flash_kernel_traitsILi256ELi64ELi64ELi4ES3_EELb1ELb0ELb1ELb0ELb0ELb0ELb0ELb1EEEvNS_16Flash_fwd_paramsE --------------------------
	.section	.nv.constant0._ZN5flash24flash_fwd_splitkv_kernelI23Flash_fwd_kernel_traitsILi256ELi64ELi64ELi4ELb0ELb0EN7cutlass10bfloat16_tE19Flash_kernel_traitsILi256ELi64ELi64ELi4ES3_EELb1ELb0ELb1ELb0ELb0ELb0ELb0ELb1EEEvNS_16Flash_fwd_paramsE,"a",@progbits
	.sectionflags	@""
	.align	4
.nv.constant0._ZN5flash24flash_fwd_splitkv_kernelI23Flash_fwd_kernel_traitsILi256ELi64ELi64ELi4ELb0ELb0EN7cutlass10bfloat16_tE19Flash_kernel_traitsILi256ELi64ELi64ELi4ES3_EELb1ELb0ELb1ELb0ELb0ELb0ELb0ELb1EEEvNS_16Flash_fwd_paramsE:
	.zero		992


//--------------------- .nv.constant0._ZN5flash24flash_fwd_splitkv_kernelI23Flash_fwd_kernel_traitsILi256ELi64ELi64ELi4ELb0ELb0EN7cutlass10bfloat16_tE19Flash_kernel_traitsILi256ELi64ELi64ELi4ES3_EELb1ELb0ELb1ELb0ELb0ELb1ELb0ELb1EEEvNS_16Flash_fwd_paramsE --------------------------
	.section	.nv.constant0._ZN5flash24flash_fwd_splitkv_kernelI23Flash_fwd_kernel_traitsILi256ELi64ELi64ELi4ELb0ELb0EN7cutlass10bfloat16_tE19Flash_kernel_traitsILi256ELi64ELi64ELi4ES3_EELb1ELb0ELb1ELb0ELb0ELb1ELb0ELb1EEEvNS_16Flash_fwd_paramsE,"a",@progbits
	.sectionflags	@""
	.align	4
.nv.constant0._ZN5flash24flash_fwd_splitkv_kernelI23Flash_fwd_kernel_traitsILi256ELi64ELi64ELi4ELb0ELb0EN7cutlass10bfloat16_tE19Flash_kernel_traitsILi256ELi64ELi64ELi4ES3_EELb1ELb0ELb1ELb0ELb0ELb1ELb0ELb1EEEvNS_16Flash_fwd_paramsE:
	.zero		992


//--------------------- .nv.constant0._ZN5flash24flash_fwd_splitkv_kernelI23Flash_fwd_kernel_traitsILi256ELi64ELi64ELi4ELb0ELb0EN7cutlass10bfloat16_tE19Flash_kernel_traitsILi256ELi64ELi64ELi4ES3_EELb1ELb0ELb0ELb0ELb1ELb0ELb1ELb0EEEvNS_16Flash_fwd_paramsE --------------------------
	.section	.nv.constant0._ZN5flash24flash_fwd_splitkv_kernelI23Flash_fwd_kernel_traitsILi256ELi64ELi64ELi4ELb0ELb0EN7cutlass10bfloat16_tE19Flash_kernel_traitsILi256ELi64ELi64ELi4ES3_EELb1ELb0ELb0ELb0ELb1ELb0ELb1ELb0EEEvNS_16Flash_fwd_paramsE,"a",@progbits
	.sectionflags	@""
	.align	4
.nv.constant0._ZN5flash24flash_fwd_splitkv_kernelI23Flash_fwd_kernel_traitsILi256ELi64ELi64ELi4ELb0ELb0EN7cutlass10bfloat16_tE19Flash_kernel_traitsILi256ELi64ELi64ELi4ES3_EELb1ELb0ELb0ELb0ELb1ELb0ELb1ELb0EEEvNS_16Flash_fwd_paramsE:
	.zero		992


//--------------------- .nv.constant0._ZN5flash24flash_fwd_splitkv_kernelI23Flash_fwd_kernel_traitsILi256ELi64ELi64ELi4ELb0ELb0EN7cutlass10bfloat16_tE19Flash_kernel_traitsILi256ELi64ELi64ELi4ES3_EELb1ELb0ELb0ELb0ELb1ELb1ELb1ELb0EEEvNS_16Flash_fwd_paramsE --------------------------
	.section	.nv.constant0._ZN5flash24flash_fwd_splitkv_kernelI23Flash_fwd_kernel_traitsILi256ELi64ELi64ELi4ELb0ELb0EN7cutlass10bfloat16_tE19Flash_kernel_traitsILi256ELi64ELi64ELi4ES3_EELb1ELb0ELb0ELb0ELb1ELb1ELb1ELb0EEEvNS_16Flash_fwd_paramsE,"a",@progbits
	.sectionflags	@""
	.align	4
.nv.constant0._ZN5flash24flash_fwd_splitkv_kernelI23Flash_fwd_kernel_traitsILi256ELi64ELi64ELi4ELb0ELb0EN7cutlass10bfloat16_tE19Flash_kernel_traitsILi256ELi64ELi64ELi4ES3_EELb1ELb0ELb0ELb0ELb1ELb1ELb1ELb0EEEvNS_16Flash_fwd_paramsE:
	.zero		992


//--------------------- .nv.constant0._ZN5flash24flash_fwd_splitkv_kernelI23Flash_fwd_kernel_traitsILi256ELi64ELi64ELi4ELb0ELb0EN7cutlass10bfloat16_tE19Flash_kernel_traitsILi256ELi64ELi64ELi4ES3_EELb1ELb0ELb1ELb0ELb0ELb0ELb1ELb0EEEvNS_16Flash_fwd_paramsE --------------------------
	.section	.nv.constant0._ZN5flash24flash_fwd_splitkv_kernelI23Flash_fwd_kernel_traitsILi256ELi64ELi64ELi4ELb0ELb0EN7cutlass10bfloat16_tE19Flash_kernel_traitsILi256ELi64ELi64ELi4ES3_EELb1ELb0ELb1ELb0ELb0ELb0ELb1ELb0EEEvNS_16Flash_fwd_paramsE,"a",@progbits
	.sectionflags	@""
	.align	4
.nv.constant0._ZN5flash24flash_fwd_splitkv_kernelI23Flash_fwd_kernel_traitsILi256ELi64ELi64ELi4ELb0ELb0EN7cutlass10bfloat16_tE19Flash_kernel_traitsILi256ELi64ELi64ELi4ES3_EELb1ELb0ELb1ELb0ELb0ELb0ELb1ELb0EEEvNS_16Flash_fwd_paramsE:
	.zero		992


//--------------------- .nv.constant0._ZN5flash24flash_fwd_splitkv_kernelI23Flash_fwd_kernel_traitsILi256ELi64ELi64ELi4ELb0ELb0EN7cutlass10bfloat16_tE19Flash_kernel_traitsILi256ELi64ELi64ELi4ES3_EELb1ELb0ELb1ELb0ELb0ELb1ELb1ELb0EEEvNS_16Flash_fwd_paramsE --------------------------
	.section	.nv.constant0._ZN5flash24flash_fwd_splitkv_kernelI23Flash_fwd_kernel_traitsILi256ELi64ELi64ELi4ELb0ELb0EN7cutlass10bfloat16_tE19Flash_kernel_traitsILi256ELi64ELi64ELi4ES3_EELb1ELb0ELb1ELb0ELb0ELb1ELb1ELb0EEEvNS_16Flash_fwd_paramsE,"a",@progbits
	.sectionflags	@""
	.align	4
.nv.constant0._ZN5flash24flash_fwd_splitkv_kernelI23Flash_fwd_kernel_traitsILi256ELi64ELi64ELi4ELb0ELb0EN7cutlass10bfloat16_tE19Flash_kernel_traitsILi256ELi64ELi64ELi4ES3_EELb1ELb0ELb1ELb0ELb0ELb1ELb1ELb0EEEvNS_16Flash_fwd_paramsE:
	.zero		992


//--------------------- .nv.constant0._ZN5flash24flash_fwd_splitkv_kernelI23Flash_fwd_kernel_traitsILi256ELi64ELi64ELi4ELb0ELb0EN7cutlass10bfloat16_tE19Flash_kernel_traitsILi256ELi64ELi64ELi4ES3_EELb1ELb0ELb0ELb0ELb1ELb0ELb1ELb1EEEvNS_16Flash_fwd_paramsE --------------------------
	.section	.nv.constant0._ZN5flash24flash_fwd_splitkv_kernelI23Flash_fwd_kernel_traitsILi256ELi64ELi64ELi4ELb0ELb0EN7cutlass10bfloat16_tE19Flash_kernel_traitsILi256ELi64ELi64ELi4ES3_EELb1ELb0ELb0ELb0ELb1ELb0ELb1ELb1EEEvNS_16Flash_fwd_paramsE,"a",@progbits
	.sectionflags	@""
	.align	4
.nv.constant0._ZN5flash24flash_fwd_splitkv_kernelI23Flash_fwd_kernel_traitsILi256ELi64ELi64ELi4ELb0ELb0EN7cutlass10bfloat16_tE19Flash_kernel_traitsILi256ELi64ELi64ELi4ES3_EELb1ELb0ELb0ELb0ELb1ELb0ELb1ELb1EEEvNS_16Flash_fwd_paramsE:
	.zero		992


//--------------------- .nv.constant0._ZN5flash24flash_fwd_splitkv_kernelI23Flash_fwd_kernel_traitsILi256ELi64ELi64ELi4ELb0ELb0EN7cutlass10bfloat16_tE19Flash_kernel_traitsILi256ELi64ELi64ELi4ES3_EELb1ELb0ELb0ELb0ELb1ELb1ELb1ELb1EEEvNS_16Flash_fwd_paramsE --------------------------
	.section	.nv.constant0._ZN5flash24flash_fwd_splitkv_kernelI23Flash_fwd_kernel_traitsILi256ELi64ELi64ELi4ELb0ELb0EN7cutlass10bfloat16_tE19Flash_kernel_traitsILi256ELi64ELi64ELi4ES3_EELb1ELb0ELb0ELb0ELb1ELb1ELb1ELb1EEEvNS_16Flash_fwd_paramsE,"a",@progbits
	.sectionflags	@""
	.align	4
.nv.constant0._ZN5flash24flash_fwd_splitkv_kernelI23Flash_fwd_kernel_traitsILi256ELi64ELi64ELi4ELb0ELb0EN7cutlass10bfloat16_tE19Flash_kernel_traitsILi256ELi64ELi64ELi4ES3_EELb1ELb0ELb0ELb0ELb1ELb1ELb1ELb1EEEvNS_16Flash_fwd_paramsE:
	.zero		992


//--------------------- .nv.constant0._ZN5flash24flash_fwd_splitkv_kernelI23Flash_fwd_kernel_traitsILi256ELi64ELi64ELi4ELb0ELb0EN7cutlass10bfloat16_tE19Flash_kernel_traitsILi256ELi64ELi64ELi4ES3_EELb1ELb0ELb1ELb0ELb0ELb0ELb1ELb1EEEvNS_16Flash_fwd_paramsE --------------------------
	.section	.nv.constant0._ZN5flash24flash_fwd_splitkv_kernelI23Flash_fwd_kernel_traitsILi256ELi64ELi64ELi4ELb0ELb0EN7cutlass10bfloat16_tE19Flash_kernel_traitsILi256ELi64ELi64ELi4ES3_EELb1ELb0ELb1ELb0ELb0ELb0ELb1ELb1EEEvNS_16Flash_fwd_paramsE,"a",@progbits
	.sectionflags	@""
	.align	4
.nv.constant0._ZN5flash24flash_fwd_splitkv_kernelI23Flash_fwd_kernel_traitsILi256ELi64ELi64ELi4ELb0ELb0EN7cutlass10bfloat16_tE19Flash_kernel_traitsILi256ELi64ELi64ELi4ES3_EELb1ELb0ELb1ELb0ELb0ELb0ELb1ELb1EEEvNS_16Flash_fwd_paramsE:
	.zero		992


//--------------------- .nv.constant0._ZN5flash24flash_fwd_splitkv_kernelI23Flash_fwd_kernel_traitsILi256ELi64ELi64ELi4ELb0ELb0EN7cutlass10bfloat16_tE19Flash_kernel_traitsILi256ELi64ELi64ELi4ES3_EELb1ELb0ELb1ELb0ELb0ELb1ELb1ELb1EEEvNS_16Flash_fwd_paramsE --------------------------
	.section	.nv.constant0._ZN5flash24flash_fwd_splitkv_kernelI23Flash_fwd_kernel_traitsILi256ELi64ELi64ELi4ELb0ELb0EN7cutlass10bfloat16_tE19Flash_kernel_traitsILi256ELi64ELi64ELi4ES3_EELb1ELb0ELb1ELb0ELb0ELb1ELb1ELb1EEEvNS_16Flash_fwd_paramsE,"a",@progbits
	.sectionflags	@""
	.align	4
.nv.constant0._ZN5flash24flash_fwd_splitkv_kernelI23Flash_fwd_kernel_traitsILi256ELi64ELi64ELi4ELb0ELb0EN7cutlass10bfloat16_tE19Flash_kernel_traitsILi256ELi64ELi64ELi4ES3_EELb1ELb0ELb1ELb0ELb0ELb1ELb1ELb1EEEvNS_16Flash_fwd_paramsE:
	.zero		992


//--------------------- SYMBOLS --------------------------

	.type		.nv.reservedSmem.offset0,@object
	.size		.nv.reservedSmem.offset0,0x4
